	.target	sm_80

	.elftype	@"ET_EXEC"


//--------------------- .note.nv.tkinfo           --------------------------
	.section	.note.nv.tkinfo,"",@"SHT_NOTE"
	.sectionflags	@"SHF_NOTE_NV_TKINFO"
	.tkinfo
        /*0018*/ 	.word	0x00000002
        /*0030*/ 	.string	""
        /*0030*/ 	.string	"ptxas"
        /*0030*/ 	.string	"Cuda compilation tools, release 13.0, V13.0.88"
        /*0030*/ 	.string	"Build cuda_13.0.r13.0/compiler.36424714_0"
        /*0030*/ 	.string	"-arch sm_80 -m 64 "



//--------------------- .note.nv.cuinfo           --------------------------
	.section	.note.nv.cuinfo,"",@"SHT_NOTE"
	.sectionflags	@"SHF_NOTE_NV_CUINFO"
        /*0018*/ 	.short	0x0002
        /*001a*/ 	.short	0x0050
        /*001c*/ 	.short	0x0082
	.zero		2


//--------------------- .nv.info                  --------------------------
	.section	.nv.info,"",@"SHT_CUDA_INFO"
	.align	4


	//----- nvinfo : EIATTR_REGCOUNT
	.align		4
        /*0000*/ 	.byte	0x04, 0x2f
        /*0002*/ 	.short	(.L_12 - .L_11)
	.align		4
.L_11:
        /*0004*/ 	.word	index@(_ZN5flash16flash_fwd_kernelI23Flash_fwd_kernel_traitsILi128ELi128ELi32ELi4ELb0ELb0EN7cutlass10bfloat16_tE19Flash_kernel_traitsILi128ELi128ELi32ELi4ES3_EELb0ELb0ELb1ELb1ELb0ELb0ELb1ELb0EEEvNS_16Flash_fwd_paramsE)
        /*0008*/ 	.word	0x000000ff


	//----- nvinfo : EIATTR_FRAME_SIZE
	.align		4
.L_12:
        /*000c*/ 	.byte	0x04, 0x11
        /*000e*/ 	.short	(.L_14 - .L_13)
	.align		4
.L_13:
        /*0010*/ 	.word	index@(_ZN5flash16flash_fwd_kernelI23Flash_fwd_kernel_traitsILi128ELi128ELi32ELi4ELb0ELb0EN7cutlass10bfloat16_tE19Flash_kernel_traitsILi128ELi128ELi32ELi4ES3_EELb0ELb0ELb1ELb1ELb0ELb0ELb1ELb0EEEvNS_16Flash_fwd_paramsE)
        /*0014*/ 	.word	0x00000060


	//----- nvinfo : EIATTR_REGCOUNT
	.align		4
.L_14:
        /*0018*/ 	.byte	0x04, 0x2f
        /*001a*/ 	.short	(.L_16 - .L_15)
	.align		4
.L_15:
        /*001c*/ 	.word	index@(_ZN5flash16flash_fwd_kernelI23Flash_fwd_kernel_traitsILi128ELi128ELi32ELi4ELb0ELb0EN7cutlass10bfloat16_tE19Flash_kernel_traitsILi128ELi128ELi32ELi4ES3_EELb1ELb0ELb1ELb1ELb0ELb0ELb0ELb1EEEvNS_16Flash_fwd_paramsE)
        /*0020*/ 	.word	0x000000ff


	//----- nvinfo : EIATTR_FRAME_SIZE
	.align		4
.L_16:
        /*0024*/ 	.byte	0x04, 0x11
        /*0026*/ 	.short	(.L_18 - .L_17)
	.align		4
.L_17:
        /*0028*/ 	.word	index@($__internal_0_$__cuda_sm70_shflsync_bfly_p)
        /*002c*/ 	.word	0x00000000


	//----- nvinfo : EIATTR_FRAME_SIZE
	.align		4
.L_18:
        /*0030*/ 	.byte	0x04, 0x11
        /*0032*/ 	.short	(.L_20 - .L_19)
	.align		4
.L_19:
        /*0034*/ 	.word	index@($_ZN5flash16flash_fwd_kernelI23Flash_fwd_kernel_traitsILi128ELi128ELi32ELi4ELb0ELb0EN7cutlass10bfloat16_tE19Flash_kernel_traitsILi128ELi128ELi32ELi4ES3_EELb1ELb0ELb1ELb1ELb0ELb0ELb0ELb1EEEvNS_16Flash_fwd_paramsE$_ZN5flash22compute_attn_1rowblockI23Flash_fwd_kernel_traitsILi128ELi128ELi32ELi4ELb0ELb0EN7cutlass10bfloat16_tE19Flash_kernel_traitsILi128ELi128ELi32ELi4ES3_EELb1ELb0ELb1ELb1ELb0ELb0ELb0ELb1ENS_16Flash_fwd_paramsEEEvRKT8_iii)
        /*0038*/ 	.word	0x00000000


	//----- nvinfo : EIATTR_FRAME_SIZE
	.align		4
.L_20:
        /*003c*/ 	.byte	0x04, 0x11
        /*003e*/ 	.short	(.L_22 - .L_21)
	.align		4
.L_21:
        /*0040*/ 	.word	index@(_ZN5flash16flash_fwd_kernelI23Flash_fwd_kernel_traitsILi128ELi128ELi32ELi4ELb0ELb0EN7cutlass10bfloat16_tE19Flash_kernel_traitsILi128ELi128ELi32ELi4ES3_EELb1ELb0ELb1ELb1ELb0ELb0ELb0ELb1EEEvNS_16Flash_fwd_paramsE)
        /*0044*/ 	.word	0x000001c0


	//----- nvinfo : EIATTR_REGCOUNT
	.align		4
.L_22:
        /*0048*/ 	.byte	0x04, 0x2f
        /*004a*/ 	.short	(.L_24 - .L_23)
	.align		4
.L_23:
        /*004c*/ 	.word	index@(_ZN5flash16flash_fwd_kernelI23Flash_fwd_kernel_traitsILi128ELi128ELi32ELi4ELb0ELb0EN7cutlass10bfloat16_tE19Flash_kernel_traitsILi128ELi128ELi32ELi4ES3_EELb0ELb0ELb1ELb0ELb0ELb0ELb1ELb0EEEvNS_16Flash_fwd_paramsE)
        /*0050*/ 	.word	0x000000ff


	//----- nvinfo : EIATTR_FRAME_SIZE
	.align		4
.L_24:
        /*0054*/ 	.byte	0x04, 0x11
        /*0056*/ 	.short	(.L_26 - .L_25)
	.align		4
.L_25:
        /*0058*/ 	.word	index@(_ZN5flash16flash_fwd_kernelI23Flash_fwd_kernel_traitsILi128ELi128ELi32ELi4ELb0ELb0EN7cutlass10bfloat16_tE19Flash_kernel_traitsILi128ELi128ELi32ELi4ES3_EELb0ELb0ELb1ELb0ELb0ELb0ELb1ELb0EEEvNS_16Flash_fwd_paramsE)
        /*005c*/ 	.word	0x00000058


	//----- nvinfo : EIATTR_REGCOUNT
	.align		4
.L_26:
        /*0060*/ 	.byte	0x04, 0x2f
        /*0062*/ 	.short	(.L_28 - .L_27)
	.align		4
.L_27:
        /*0064*/ 	.word	index@(_ZN5flash16flash_fwd_kernelI23Flash_fwd_kernel_traitsILi128ELi128ELi32ELi4ELb0ELb0EN7cutlass10bfloat16_tE19Flash_kernel_traitsILi128ELi128ELi32ELi4ES3_EELb1ELb0ELb1ELb0ELb0ELb0ELb0ELb1EEEvNS_16Flash_fwd_paramsE)
        /*0068*/ 	.word	0x000000ff


	//----- nvinfo : EIATTR_FRAME_SIZE
	.align		4
.L_28:
        /*006c*/ 	.byte	0x04, 0x11
        /*006e*/ 	.short	(.L_30 - .L_29)
	.align		4
.L_29:
        /*0070*/ 	.word	index@(_ZN5flash16flash_fwd_kernelI23Flash_fwd_kernel_traitsILi128ELi128ELi32ELi4ELb0ELb0EN7cutlass10bfloat16_tE19Flash_kernel_traitsILi128ELi128ELi32ELi4ES3_EELb1ELb0ELb1ELb0ELb0ELb0ELb0ELb1EEEvNS_16Flash_fwd_paramsE)
        /*0074*/ 	.word	0x00000120


	//----- nvinfo : EIATTR_REGCOUNT
	.align		4
.L_30:
        /*0078*/ 	.byte	0x04, 0x2f
        /*007a*/ 	.short	(.L_32 - .L_31)
	.align		4
.L_31:
        /*007c*/ 	.word	index@(_ZN5flash16flash_fwd_kernelI23Flash_fwd_kernel_traitsILi128ELi128ELi32ELi4ELb0ELb0EN7cutlass10bfloat16_tE19Flash_kernel_traitsILi128ELi128ELi32ELi4ES3_EELb1ELb0ELb1ELb1ELb0ELb0ELb0ELb0EEEvNS_16Flash_fwd_paramsE)
        /*0080*/ 	.word	0x000000ff


	//----- nvinfo : EIATTR_FRAME_SIZE
	.align		4
.L_32:
        /*0084*/ 	.byte	0x04, 0x11
        /*0086*/ 	.short	(.L_34 - .L_33)
	.align		4
.L_33:
        /*0088*/ 	.word	index@(_ZN5flash16flash_fwd_kernelI23Flash_fwd_kernel_traitsILi128ELi128ELi32ELi4ELb0ELb0EN7cutlass10bfloat16_tE19Flash_kernel_traitsILi128ELi128ELi32ELi4ES3_EELb1ELb0ELb1ELb1ELb0ELb0ELb0ELb0EEEvNS_16Flash_fwd_paramsE)
        /*008c*/ 	.word	0x000000b0


	//----- nvinfo : EIATTR_REGCOUNT
	.align		4
.L_34:
        /*0090*/ 	.byte	0x04, 0x2f
        /*0092*/ 	.short	(.L_36 - .L_35)
	.align		4
.L_35:
        /*0094*/ 	.word	index@(_ZN5flash16flash_fwd_kernelI23Flash_fwd_kernel_traitsILi128ELi128ELi32ELi4ELb0ELb0EN7cutlass10bfloat16_tE19Flash_kernel_traitsILi128ELi128ELi32ELi4ES3_EELb0ELb0ELb1ELb0ELb0ELb1ELb1ELb0EEEvNS_16Flash_fwd_paramsE)
        /*0098*/ 	.word	0x000000ff


	//----- nvinfo : EIATTR_FRAME_SIZE
	.align		4
.L_36:
        /*009c*/ 	.byte	0x04, 0x11
        /*009e*/ 	.short	(.L_38 - .L_37)
	.align		4
.L_37:
        /*00a0*/ 	.word	index@(_ZN5flash16flash_fwd_kernelI23Flash_fwd_kernel_traitsILi128ELi128ELi32ELi4ELb0ELb0EN7cutlass10bfloat16_tE19Flash_kernel_traitsILi128ELi128ELi32ELi4ES3_EELb0ELb0ELb1ELb0ELb0ELb1ELb1ELb0EEEvNS_16Flash_fwd_paramsE)
        /*00a4*/ 	.word	0x00000060


	//----- nvinfo : EIATTR_REGCOUNT
	.align		4
.L_38:
        /*00a8*/ 	.byte	0x04, 0x2f
        /*00aa*/ 	.short	(.L_40 - .L_39)
	.align		4
.L_39:
        /*00ac*/ 	.word	index@(_ZN5flash16flash_fwd_kernelI23Flash_fwd_kernel_traitsILi128ELi128ELi32ELi4ELb0ELb0EN7cutlass10bfloat16_tE19Flash_kernel_traitsILi128ELi128ELi32ELi4ES3_EELb1ELb0ELb1ELb0ELb0ELb1ELb0ELb0EEEvNS_16Flash_fwd_paramsE)
        /*00b0*/ 	.word	0x000000ff


	//----- nvinfo : EIATTR_FRAME_SIZE
	.align		4
.L_40:
        /*00b4*/ 	.byte	0x04, 0x11
        /*00b6*/ 	.short	(.L_42 - .L_41)
	.align		4
.L_41:
        /*00b8*/ 	.word	index@(_ZN5flash16flash_fwd_kernelI23Flash_fwd_kernel_traitsILi128ELi128ELi32ELi4ELb0ELb0EN7cutlass10bfloat16_tE19Flash_kernel_traitsILi128ELi128ELi32ELi4ES3_EELb1ELb0ELb1ELb0ELb0ELb1ELb0ELb0EEEvNS_16Flash_fwd_paramsE)
        /*00bc*/ 	.word	0x000000b0


	//----- nvinfo : EIATTR_REGCOUNT
	.align		4
.L_42:
        /*00c0*/ 	.byte	0x04, 0x2f
        /*00c2*/ 	.short	(.L_44 - .L_43)
	.align		4
.L_43:
        /*00c4*/ 	.word	index@(_ZN5flash16flash_fwd_kernelI23Flash_fwd_kernel_traitsILi128ELi128ELi32ELi4ELb0ELb0EN7cutlass10bfloat16_tE19Flash_kernel_traitsILi128ELi128ELi32ELi4ES3_EELb0ELb0ELb0ELb1ELb0ELb0ELb1ELb0EEEvNS_16Flash_fwd_paramsE)
        /*00c8*/ 	.word	0x000000ff


	//----- nvinfo : EIATTR_FRAME_SIZE
	.align		4
.L_44:
        /*00cc*/ 	.byte	0x04, 0x11
        /*00ce*/ 	.short	(.L_46 - .L_45)
	.align		4
.L_45:
        /*00d0*/ 	.word	index@(_ZN5flash16flash_fwd_kernelI23Flash_fwd_kernel_traitsILi128ELi128ELi32ELi4ELb0ELb0EN7cutlass10bfloat16_tE19Flash_kernel_traitsILi128ELi128ELi32ELi4ES3_EELb0ELb0ELb0ELb1ELb0ELb0ELb1ELb0EEEvNS_16Flash_fwd_paramsE)
        /*00d4*/ 	.word	0x00000038


	//----- nvinfo : EIATTR_REGCOUNT
	.align		4
.L_46:
        /*00d8*/ 	.byte	0x04, 0x2f
        /*00da*/ 	.short	(.L_48 - .L_47)
	.align		4
.L_47:
        /*00dc*/ 	.word	index@(_ZN5flash16flash_fwd_kernelI23Flash_fwd_kernel_traitsILi128ELi128ELi32ELi4ELb0ELb0EN7cutlass10bfloat16_tE19Flash_kernel_traitsILi128ELi128ELi32ELi4ES3_EELb1ELb0ELb0ELb1ELb0ELb0ELb0ELb1EEEvNS_16Flash_fwd_paramsE)
        /*00e0*/ 	.word	0x000000ff


	//----- nvinfo : EIATTR_FRAME_SIZE
	.align		4
.L_48:
        /*00e4*/ 	.byte	0x04, 0x11
        /*00e6*/ 	.short	(.L_50 - .L_49)
	.align		4
.L_49:
        /*00e8*/ 	.word	index@(_ZN5flash16flash_fwd_kernelI23Flash_fwd_kernel_traitsILi128ELi128ELi32ELi4ELb0ELb0EN7cutlass10bfloat16_tE19Flash_kernel_traitsILi128ELi128ELi32ELi4ES3_EELb1ELb0ELb0ELb1ELb0ELb0ELb0ELb1EEEvNS_16Flash_fwd_paramsE)
        /*00ec*/ 	.word	0x000000a8


	//----- nvinfo : EIATTR_REGCOUNT
	.align		4
.L_50:
        /*00f0*/ 	.byte	0x04, 0x2f
        /*00f2*/ 	.short	(.L_52 - .L_51)
	.align		4
.L_51:
        /*00f4*/ 	.word	index@(_ZN5flash16flash_fwd_kernelI23Flash_fwd_kernel_traitsILi128ELi128ELi32ELi4ELb0ELb0EN7cutlass10bfloat16_tE19Flash_kernel_traitsILi128ELi128ELi32ELi4ES3_EELb0ELb0ELb0ELb0ELb0ELb0ELb1ELb0EEEvNS_16Flash_fwd_paramsE)
        /*00f8*/ 	.word	0x000000ff


	//----- nvinfo : EIATTR_FRAME_SIZE
	.align		4
.L_52:
        /*00fc*/ 	.byte	0x04, 0x11
        /*00fe*/ 	.short	(.L_54 - .L_53)
	.align		4
.L_53:
        /*0100*/ 	.word	index@(_ZN5flash16flash_fwd_kernelI23Flash_fwd_kernel_traitsILi128ELi128ELi32ELi4ELb0ELb0EN7cutlass10bfloat16_tE19Flash_kernel_traitsILi128ELi128ELi32ELi4ES3_EELb0ELb0ELb0ELb0ELb0ELb0ELb1ELb0EEEvNS_16Flash_fwd_paramsE)
        /*0104*/ 	.word	0x00000040


	//----- nvinfo : EIATTR_REGCOUNT
	.align		4
.L_54:
        /*0108*/ 	.byte	0x04, 0x2f
        /*010a*/ 	.short	(.L_56 - .L_55)
	.align		4
.L_55:
        /*010c*/ 	.word	index@(_ZN5flash16flash_fwd_kernelI23Flash_fwd_kernel_traitsILi128ELi128ELi32ELi4ELb0ELb0EN7cutlass10bfloat16_tE19Flash_kernel_traitsILi128ELi128ELi32ELi4ES3_EELb1ELb0ELb0ELb0ELb0ELb0ELb0ELb1EEEvNS_16Flash_fwd_paramsE)
        /*0110*/ 	.word	0x000000ff


	//----- nvinfo : EIATTR_FRAME_SIZE
	.align		4
.L_56:
        /*0114*/ 	.byte	0x04, 0x11
        /*0116*/ 	.short	(.L_58 - .L_57)
	.align		4
.L_57:
        /*0118*/ 	.word	index@(_ZN5flash16flash_fwd_kernelI23Flash_fwd_kernel_traitsILi128ELi128ELi32ELi4ELb0ELb0EN7cutlass10bfloat16_tE19Flash_kernel_traitsILi128ELi128ELi32ELi4ES3_EELb1ELb0ELb0ELb0ELb0ELb0ELb0ELb1EEEvNS_16Flash_fwd_paramsE)
        /*011c*/ 	.word	0x00000068


	//----- nvinfo : EIATTR_REGCOUNT
	.align		4
.L_58:
        /*0120*/ 	.byte	0x04, 0x2f
        /*0122*/ 	.short	(.L_60 - .L_59)
	.align		4
.L_59:
        /*0124*/ 	.word	index@(_ZN5flash16flash_fwd_kernelI23Flash_fwd_kernel_traitsILi128ELi128ELi32ELi4ELb0ELb0EN7cutlass10bfloat16_tE19Flash_kernel_traitsILi128ELi128ELi32ELi4ES3_EELb1ELb0ELb0ELb1ELb0ELb0ELb0ELb0EEEvNS_16Flash_fwd_paramsE)
        /*0128*/ 	.word	0x000000ff


	//----- nvinfo : EIATTR_FRAME_SIZE
	.align		4
.L_60:
        /*012c*/ 	.byte	0x04, 0x11
        /*012e*/ 	.short	(.L_62 - .L_61)
	.align		4
.L_61:
        /*0130*/ 	.word	index@(_ZN5flash16flash_fwd_kernelI23Flash_fwd_kernel_traitsILi128ELi128ELi32ELi4ELb0ELb0EN7cutlass10bfloat16_tE19Flash_kernel_traitsILi128ELi128ELi32ELi4ES3_EELb1ELb0ELb0ELb1ELb0ELb0ELb0ELb0EEEvNS_16Flash_fwd_paramsE)
        /*0134*/ 	.word	0x00000038


	//----- nvinfo : EIATTR_REGCOUNT
	.align		4
.L_62:
        /*0138*/ 	.byte	0x04, 0x2f
        /*013a*/ 	.short	(.L_64 - .L_63)
	.align		4
.L_63:
        /*013c*/ 	.word	index@(_ZN5flash16flash_fwd_kernelI23Flash_fwd_kernel_traitsILi128ELi128ELi32ELi4ELb0ELb0EN7cutlass10bfloat16_tE19Flash_kernel_traitsILi128ELi128ELi32ELi4ES3_EELb0ELb0ELb0ELb0ELb1ELb1ELb1ELb0EEEvNS_16Flash_fwd_paramsE)
        /*0140*/ 	.word	0x000000ff


	//----- nvinfo : EIATTR_FRAME_SIZE
	.align		4
.L_64:
        /*0144*/ 	.byte	0x04, 0x11
        /*0146*/ 	.short	(.L_66 - .L_65)
	.align		4
.L_65:
        /*0148*/ 	.word	index@(_ZN5flash16flash_fwd_kernelI23Flash_fwd_kernel_traitsILi128ELi128ELi32ELi4ELb0ELb0EN7cutlass10bfloat16_tE19Flash_kernel_traitsILi128ELi128ELi32ELi4ES3_EELb0ELb0ELb0ELb0ELb1ELb1ELb1ELb0EEEvNS_16Flash_fwd_paramsE)
        /*014c*/ 	.word	0x00000028


	//----- nvinfo : EIATTR_REGCOUNT
	.align		4
.L_66:
        /*0150*/ 	.byte	0x04, 0x2f
        /*0152*/ 	.short	(.L_68 - .L_67)
	.align		4
.L_67:
        /*0154*/ 	.word	index@(_ZN5flash16flash_fwd_kernelI23Flash_fwd_kernel_traitsILi128ELi128ELi32ELi4ELb0ELb0EN7cutlass10bfloat16_tE19Flash_kernel_traitsILi128ELi128ELi32ELi4ES3_EELb1ELb0ELb0ELb0ELb1ELb1ELb0ELb0EEEvNS_16Flash_fwd_paramsE)
        /*0158*/ 	.word	0x000000ff


	//----- nvinfo : EIATTR_FRAME_SIZE
	.align		4
.L_68:
        /*015c*/ 	.byte	0x04, 0x11
        /*015e*/ 	.short	(.L_70 - .L_69)
	.align		4
.L_69:
        /*0160*/ 	.word	index@(_ZN5flash16flash_fwd_kernelI23Flash_fwd_kernel_traitsILi128ELi128ELi32ELi4ELb0ELb0EN7cutlass10bfloat16_tE19Flash_kernel_traitsILi128ELi128ELi32ELi4ES3_EELb1ELb0ELb0ELb0ELb1ELb1ELb0ELb0EEEvNS_16Flash_fwd_paramsE)
        /*0164*/ 	.word	0x00000028


	//----- nvinfo : EIATTR_REGCOUNT
	.align		4
.L_70:
        /*0168*/ 	.byte	0x04, 0x2f
        /*016a*/ 	.short	(.L_72 - .L_71)
	.align		4
.L_71:
        /*016c*/ 	.word	index@(_ZN5flash16flash_fwd_kernelI23Flash_fwd_kernel_traitsILi128ELi128ELi32ELi4ELb0ELb0EN7cutlass10bfloat16_tE19Flash_kernel_traitsILi128ELi128ELi32ELi4ES3_EELb1ELb0ELb1ELb0ELb0ELb0ELb0ELb0EEEvNS_16Flash_fwd_paramsE)
        /*0170*/ 	.word	0x000000ff


	//----- nvinfo : EIATTR_FRAME_SIZE
	.align		4
.L_72:
        /*0174*/ 	.byte	0x04, 0x11
        /*0176*/ 	.short	(.L_74 - .L_73)
	.align		4
.L_73:
        /*0178*/ 	.word	index@(_ZN5flash16flash_fwd_kernelI23Flash_fwd_kernel_traitsILi128ELi128ELi32ELi4ELb0ELb0EN7cutlass10bfloat16_tE19Flash_kernel_traitsILi128ELi128ELi32ELi4ES3_EELb1ELb0ELb1ELb0ELb0ELb0ELb0ELb0EEEvNS_16Flash_fwd_paramsE)
        /*017c*/ 	.word	0x00000098


	//----- nvinfo : EIATTR_REGCOUNT
	.align		4
.L_74:
        /*0180*/ 	.byte	0x04, 0x2f
        /*0182*/ 	.short	(.L_76 - .L_75)
	.align		4
.L_75:
        /*0184*/ 	.word	index@(_ZN5flash16flash_fwd_kernelI23Flash_fwd_kernel_traitsILi128ELi128ELi32ELi4ELb0ELb0EN7cutlass10bfloat16_tE19Flash_kernel_traitsILi128ELi128ELi32ELi4ES3_EELb1ELb0ELb0ELb0ELb0ELb0ELb0ELb0EEEvNS_16Flash_fwd_paramsE)
        /*0188*/ 	.word	0x000000ff


	//----- nvinfo : EIATTR_FRAME_SIZE
	.align		4
.L_76:
        /*018c*/ 	.byte	0x04, 0x11
        /*018e*/ 	.short	(.L_78 - .L_77)
	.align		4
.L_77:
        /*0190*/ 	.word	index@(_ZN5flash16flash_fwd_kernelI23Flash_fwd_kernel_traitsILi128ELi128ELi32ELi4ELb0ELb0EN7cutlass10bfloat16_tE19Flash_kernel_traitsILi128ELi128ELi32ELi4ES3_EELb1ELb0ELb0ELb0ELb0ELb0ELb0ELb0EEEvNS_16Flash_fwd_paramsE)
        /*0194*/ 	.word	0x00000038


	//----- nvinfo : EIATTR_REGCOUNT
	.align		4
.L_78:
        /*0198*/ 	.byte	0x04, 0x2f
        /*019a*/ 	.short	(.L_80 - .L_79)
	.align		4
.L_79:
        /*019c*/ 	.word	index@(_ZN5flash16flash_fwd_kernelI23Flash_fwd_kernel_traitsILi128ELi128ELi32ELi4ELb0ELb0EN7cutlass10bfloat16_tE19Flash_kernel_traitsILi128ELi128ELi32ELi4ES3_EELb0ELb0ELb0ELb0ELb0ELb1ELb1ELb0EEEvNS_16Flash_fwd_paramsE)
        /*01a0*/ 	.word	0x000000ff


	//----- nvinfo : EIATTR_FRAME_SIZE
	.align		4
.L_80:
        /*01a4*/ 	.byte	0x04, 0x11
        /*01a6*/ 	.short	(.L_82 - .L_81)
	.align		4
.L_81:
        /*01a8*/ 	.word	index@(_ZN5flash16flash_fwd_kernelI23Flash_fwd_kernel_traitsILi128ELi128ELi32ELi4ELb0ELb0EN7cutlass10bfloat16_tE19Flash_kernel_traitsILi128ELi128ELi32ELi4ES3_EELb0ELb0ELb0ELb0ELb0ELb1ELb1ELb0EEEvNS_16Flash_fwd_paramsE)
        /*01ac*/ 	.word	0x00000050


	//----- nvinfo : EIATTR_REGCOUNT
	.align		4
.L_82:
        /*01b0*/ 	.byte	0x04, 0x2f
        /*01b2*/ 	.short	(.L_84 - .L_83)
	.align		4
.L_83:
        /*01b4*/ 	.word	index@(_ZN5flash16flash_fwd_kernelI23Flash_fwd_kernel_traitsILi128ELi128ELi32ELi4ELb0ELb0EN7cutlass10bfloat16_tE19Flash_kernel_traitsILi128ELi128ELi32ELi4ES3_EELb1ELb0ELb0ELb0ELb0ELb1ELb0ELb0EEEvNS_16Flash_fwd_paramsE)
        /*01b8*/ 	.word	0x000000ff


	//----- nvinfo : EIATTR_FRAME_SIZE
	.align		4
.L_84:
        /*01bc*/ 	.byte	0x04, 0x11
        /*01be*/ 	.short	(.L_86 - .L_85)
	.align		4
.L_85:
        /*01c0*/ 	.word	index@(_ZN5flash16flash_fwd_kernelI23Flash_fwd_kernel_traitsILi128ELi128ELi32ELi4ELb0ELb0EN7cutlass10bfloat16_tE19Flash_kernel_traitsILi128ELi128ELi32ELi4ES3_EELb1ELb0ELb0ELb0ELb0ELb1ELb0ELb0EEEvNS_16Flash_fwd_paramsE)
        /*01c4*/ 	.word	0x00000038


	//----- nvinfo : EIATTR_REGCOUNT
	.align		4
.L_86:
        /*01c8*/ 	.byte	0x04, 0x2f
        /*01ca*/ 	.short	(.L_88 - .L_87)
	.align		4
.L_87:
        /*01cc*/ 	.word	index@(_ZN5flash16flash_fwd_kernelI23Flash_fwd_kernel_traitsILi128ELi128ELi32ELi4ELb0ELb0EN7cutlass10bfloat16_tE19Flash_kernel_traitsILi128ELi128ELi32ELi4ES3_EELb0ELb0ELb1ELb1ELb0ELb0ELb0ELb0EEEvNS_16Flash_fwd_paramsE)
        /*01d0*/ 	.word	0x000000ff


	//----- nvinfo : EIATTR_FRAME_SIZE
	.align		4
.L_88:
        /*01d4*/ 	.byte	0x04, 0x11
        /*01d6*/ 	.short	(.L_90 - .L_89)
	.align		4
.L_89:
        /*01d8*/ 	.word	index@(_ZN5flash16flash_fwd_kernelI23Flash_fwd_kernel_traitsILi128ELi128ELi32ELi4ELb0ELb0EN7cutlass10bfloat16_tE19Flash_kernel_traitsILi128ELi128ELi32ELi4ES3_EELb0ELb0ELb1ELb1ELb0ELb0ELb0ELb0EEEvNS_16Flash_fwd_paramsE)
        /*01dc*/ 	.word	0x00000060


	//----- nvinfo : EIATTR_REGCOUNT
	.align		4
.L_90:
        /*01e0*/ 	.byte	0x04, 0x2f
        /*01e2*/ 	.short	(.L_92 - .L_91)
	.align		4
.L_91:
        /*01e4*/ 	.word	index@(_ZN5flash16flash_fwd_kernelI23Flash_fwd_kernel_traitsILi128ELi128ELi32ELi4ELb0ELb0EN7cutlass10bfloat16_tE19Flash_kernel_traitsILi128ELi128ELi32ELi4ES3_EELb0ELb0ELb1ELb0ELb0ELb0ELb0ELb0EEEvNS_16Flash_fwd_paramsE)
        /*01e8*/ 	.word	0x000000ff


	//----- nvinfo : EIATTR_FRAME_SIZE
	.align		4
.L_92:
        /*01ec*/ 	.byte	0x04, 0x11
        /*01ee*/ 	.short	(.L_94 - .L_93)
	.align		4
.L_93:
        /*01f0*/ 	.word	index@(_ZN5flash16flash_fwd_kernelI23Flash_fwd_kernel_traitsILi128ELi128ELi32ELi4ELb0ELb0EN7cutlass10bfloat16_tE19Flash_kernel_traitsILi128ELi128ELi32ELi4ES3_EELb0ELb0ELb1ELb0ELb0ELb0ELb0ELb0EEEvNS_16Flash_fwd_paramsE)
        /*01f4*/ 	.word	0x00000058


	//----- nvinfo : EIATTR_REGCOUNT
	.align		4
.L_94:
        /*01f8*/ 	.byte	0x04, 0x2f
        /*01fa*/ 	.short	(.L_96 - .L_95)
	.align		4
.L_95:
        /*01fc*/ 	.word	index@(_ZN5flash16flash_fwd_kernelI23Flash_fwd_kernel_traitsILi128ELi128ELi32ELi4ELb0ELb0EN7cutlass10bfloat16_tE19Flash_kernel_traitsILi128ELi128ELi32ELi4ES3_EELb0ELb0ELb1ELb0ELb0ELb1ELb0ELb0EEEvNS_16Flash_fwd_paramsE)
        /*0200*/ 	.word	0x000000ff


	//----- nvinfo : EIATTR_FRAME_SIZE
	.align		4
.L_96:
        /*0204*/ 	.byte	0x04, 0x11
        /*0206*/ 	.short	(.L_98 - .L_97)
	.align		4
.L_97:
        /*0208*/ 	.word	index@(_ZN5flash16flash_fwd_kernelI23Flash_fwd_kernel_traitsILi128ELi128ELi32ELi4ELb0ELb0EN7cutlass10bfloat16_tE19Flash_kernel_traitsILi128ELi128ELi32ELi4ES3_EELb0ELb0ELb1ELb0ELb0ELb1ELb0ELb0EEEvNS_16Flash_fwd_paramsE)
        /*020c*/ 	.word	0x00000060


	//----- nvinfo : EIATTR_REGCOUNT
	.align		4
.L_98:
        /*0210*/ 	.byte	0x04, 0x2f
        /*0212*/ 	.short	(.L_100 - .L_99)
	.align		4
.L_99:
        /*0214*/ 	.word	index@(_ZN5flash16flash_fwd_kernelI23Flash_fwd_kernel_traitsILi128ELi128ELi32ELi4ELb0ELb0EN7cutlass10bfloat16_tE19Flash_kernel_traitsILi128ELi128ELi32ELi4ES3_EELb0ELb0ELb0ELb1ELb0ELb0ELb0ELb0EEEvNS_16Flash_fwd_paramsE)
        /*0218*/ 	.word	0x000000ff


	//----- nvinfo : EIATTR_FRAME_SIZE
	.align		4
.L_100:
        /*021c*/ 	.byte	0x04, 0x11
        /*021e*/ 	.short	(.L_102 - .L_101)
	.align		4
.L_101:
        /*0220*/ 	.word	index@(_ZN5flash16flash_fwd_kernelI23Flash_fwd_kernel_traitsILi128ELi128ELi32ELi4ELb0ELb0EN7cutlass10bfloat16_tE19Flash_kernel_traitsILi128ELi128ELi32ELi4ES3_EELb0ELb0ELb0ELb1ELb0ELb0ELb0ELb0EEEvNS_16Flash_fwd_paramsE)
        /*0224*/ 	.word	0x00000010


	//----- nvinfo : EIATTR_REGCOUNT
	.align		4
.L_102:
        /*0228*/ 	.byte	0x04, 0x2f
        /*022a*/ 	.short	(.L_104 - .L_103)
	.align		4
.L_103:
        /*022c*/ 	.word	index@(_ZN5flash16flash_fwd_kernelI23Flash_fwd_kernel_traitsILi128ELi128ELi32ELi4ELb0ELb0EN7cutlass10bfloat16_tE19Flash_kernel_traitsILi128ELi128ELi32ELi4ES3_EELb0ELb0ELb0ELb0ELb0ELb0ELb0ELb0EEEvNS_16Flash_fwd_paramsE)
        /*0230*/ 	.word	0x000000ff


	//----- nvinfo : EIATTR_FRAME_SIZE
	.align		4
.L_104:
        /*0234*/ 	.byte	0x04, 0x11
        /*0236*/ 	.short	(.L_106 - .L_105)
	.align		4
.L_105:
        /*0238*/ 	.word	index@(_ZN5flash16flash_fwd_kernelI23Flash_fwd_kernel_traitsILi128ELi128ELi32ELi4ELb0ELb0EN7cutlass10bfloat16_tE19Flash_kernel_traitsILi128ELi128ELi32ELi4ES3_EELb0ELb0ELb0ELb0ELb0ELb0ELb0ELb0EEEvNS_16Flash_fwd_paramsE)
        /*023c*/ 	.word	0x00000018


	//----- nvinfo : EIATTR_REGCOUNT
	.align		4
.L_106:
        /*0240*/ 	.byte	0x04, 0x2f
        /*0242*/ 	.short	(.L_108 - .L_107)
	.align		4
.L_107:
        /*0244*/ 	.word	index@(_ZN5flash16flash_fwd_kernelI23Flash_fwd_kernel_traitsILi128ELi128ELi32ELi4ELb0ELb0EN7cutlass10bfloat16_tE19Flash_kernel_traitsILi128ELi128ELi32ELi4ES3_EELb0ELb0ELb0ELb0ELb1ELb1ELb0ELb0EEEvNS_16Flash_fwd_paramsE)
        /*0248*/ 	.word	0x000000ff


	//----- nvinfo : EIATTR_FRAME_SIZE
	.align		4
.L_108:
        /*024c*/ 	.byte	0x04, 0x11
        /*024e*/ 	.short	(.L_110 - .L_109)
	.align		4
.L_109:
        /*0250*/ 	.word	index@(_ZN5flash16flash_fwd_kernelI23Flash_fwd_kernel_traitsILi128ELi128ELi32ELi4ELb0ELb0EN7cutlass10bfloat16_tE19Flash_kernel_traitsILi128ELi128ELi32ELi4ES3_EELb0ELb0ELb0ELb0ELb1ELb1ELb0ELb0EEEvNS_16Flash_fwd_paramsE)
        /*0254*/ 	.word	0x00000008


	//----- nvinfo : EIATTR_REGCOUNT
	.align		4
.L_110:
        /*0258*/ 	.byte	0x04, 0x2f
        /*025a*/ 	.short	(.L_112 - .L_111)
	.align		4
.L_111:
        /*025c*/ 	.word	index@(_ZN5flash16flash_fwd_kernelI23Flash_fwd_kernel_traitsILi128ELi128ELi32ELi4ELb0ELb0EN7cutlass10bfloat16_tE19Flash_kernel_traitsILi128ELi128ELi32ELi4ES3_EELb0ELb0ELb0ELb0ELb0ELb1ELb0ELb0EEEvNS_16Flash_fwd_paramsE)
        /*0260*/ 	.word	0x000000ff


	//----- nvinfo : EIATTR_FRAME_SIZE
	.align		4
.L_112:
        /*0264*/ 	.byte	0x04, 0x11
        /*0266*/ 	.short	(.L_114 - .L_113)
	.align		4
.L_113:
        /*0268*/ 	.word	index@(_ZN5flash16flash_fwd_kernelI23Flash_fwd_kernel_traitsILi128ELi128ELi32ELi4ELb0ELb0EN7cutlass10bfloat16_tE19Flash_kernel_traitsILi128ELi128ELi32ELi4ES3_EELb0ELb0ELb0ELb0ELb0ELb1ELb0ELb0EEEvNS_16Flash_fwd_paramsE)
        /*026c*/ 	.word	0x00000030


	//----- nvinfo : EIATTR_REGCOUNT
	.align		4
.L_114:
        /*0270*/ 	.byte	0x04, 0x2f
        /*0272*/ 	.short	(.L_116 - .L_115)
	.align		4
.L_115:
        /*0274*/ 	.word	index@(_ZN5flash16flash_fwd_kernelI23Flash_fwd_kernel_traitsILi128ELi128ELi64ELi4ELb0ELb0EN7cutlass10bfloat16_tE19Flash_kernel_traitsILi128ELi128ELi64ELi4ES3_EELb0ELb0ELb1ELb1ELb0ELb0ELb1ELb0EEEvNS_16Flash_fwd_paramsE)
        /*0278*/ 	.word	0x000000ff


	//----- nvinfo : EIATTR_FRAME_SIZE
	.align		4
.L_116:
        /*027c*/ 	.byte	0x04, 0x11
        /*027e*/ 	.short	(.L_118 - .L_117)
	.align		4
.L_117:
        /*0280*/ 	.word	index@(_ZN5flash16flash_fwd_kernelI23Flash_fwd_kernel_traitsILi128ELi128ELi64ELi4ELb0ELb0EN7cutlass10bfloat16_tE19Flash_kernel_traitsILi128ELi128ELi64ELi4ES3_EELb0ELb0ELb1ELb1ELb0ELb0ELb1ELb0EEEvNS_16Flash_fwd_paramsE)
        /*0284*/ 	.word	0x000000f8


	//----- nvinfo : EIATTR_REGCOUNT
	.align		4
.L_118:
        /*0288*/ 	.byte	0x04, 0x2f
        /*028a*/ 	.short	(.L_120 - .L_119)
	.align		4
.L_119:
        /*028c*/ 	.word	index@(_ZN5flash16flash_fwd_kernelI23Flash_fwd_kernel_traitsILi128ELi128ELi64ELi4ELb0ELb0EN7cutlass10bfloat16_tE19Flash_kernel_traitsILi128ELi128ELi64ELi4ES3_EELb0ELb0ELb1ELb1ELb0ELb0ELb0ELb0EEEvNS_16Flash_fwd_paramsE)
        /*0290*/ 	.word	0x000000ff


	//----- nvinfo : EIATTR_FRAME_SIZE
	.align		4
.L_120:
        /*0294*/ 	.byte	0x04, 0x11
        /*0296*/ 	.short	(.L_122 - .L_121)
	.align		4
.L_121:
        /*0298*/ 	.word	index@(_ZN5flash16flash_fwd_kernelI23Flash_fwd_kernel_traitsILi128ELi128ELi64ELi4ELb0ELb0EN7cutlass10bfloat16_tE19Flash_kernel_traitsILi128ELi128ELi64ELi4ES3_EELb0ELb0ELb1ELb1ELb0ELb0ELb0ELb0EEEvNS_16Flash_fwd_paramsE)
        /*029c*/ 	.word	0x000000d0


	//----- nvinfo : EIATTR_REGCOUNT
	.align		4
.L_122:
        /*02a0*/ 	.byte	0x04, 0x2f
        /*02a2*/ 	.short	(.L_124 - .L_123)
	.align		4
.L_123:
        /*02a4*/ 	.word	index@(_ZN5flash16flash_fwd_kernelI23Flash_fwd_kernel_traitsILi128ELi128ELi64ELi4ELb0ELb0EN7cutlass10bfloat16_tE19Flash_kernel_traitsILi128ELi128ELi64ELi4ES3_EELb0ELb0ELb1ELb0ELb0ELb0ELb1ELb0EEEvNS_16Flash_fwd_paramsE)
        /*02a8*/ 	.word	0x000000ff


	//----- nvinfo : EIATTR_FRAME_SIZE
	.align		4
.L_124:
        /*02ac*/ 	.byte	0x04, 0x11
        /*02ae*/ 	.short	(.L_126 - .L_125)
	.align		4
.L_125:
        /*02b0*/ 	.word	index@(_ZN5flash16flash_fwd_kernelI23Flash_fwd_kernel_traitsILi128ELi128ELi64ELi4ELb0ELb0EN7cutlass10bfloat16_tE19Flash_kernel_traitsILi128ELi128ELi64ELi4ES3_EELb0ELb0ELb1ELb0ELb0ELb0ELb1ELb0EEEvNS_16Flash_fwd_paramsE)
        /*02b4*/ 	.word	0x000000f0


	//----- nvinfo : EIATTR_REGCOUNT
	.align		4
.L_126:
        /*02b8*/ 	.byte	0x04, 0x2f
        /*02ba*/ 	.short	(.L_128 - .L_127)
	.align		4
.L_127:
        /*02bc*/ 	.word	index@(_ZN5flash16flash_fwd_kernelI23Flash_fwd_kernel_traitsILi128ELi128ELi64ELi4ELb0ELb0EN7cutlass10bfloat16_tE19Flash_kernel_traitsILi128ELi128ELi64ELi4ES3_EELb0ELb0ELb1ELb0ELb0ELb0ELb0ELb0EEEvNS_16Flash_fwd_paramsE)
        /*02c0*/ 	.word	0x000000ff


	//----- nvinfo : EIATTR_FRAME_SIZE
	.align		4
.L_128:
        /*02c4*/ 	.byte	0x04, 0x11
        /*02c6*/ 	.short	(.L_130 - .L_129)
	.align		4
.L_129:
        /*02c8*/ 	.word	index@(_ZN5flash16flash_fwd_kernelI23Flash_fwd_kernel_traitsILi128ELi128ELi64ELi4ELb0ELb0EN7cutlass10bfloat16_tE19Flash_kernel_traitsILi128ELi128ELi64ELi4ES3_EELb0ELb0ELb1ELb0ELb0ELb0ELb0ELb0EEEvNS_16Flash_fwd_paramsE)
        /*02cc*/ 	.word	0x000000c0


	//----- nvinfo : EIATTR_REGCOUNT
	.align		4
.L_130:
        /*02d0*/ 	.byte	0x04, 0x2f
        /*02d2*/ 	.short	(.L_132 - .L_131)
	.align		4
.L_131:
        /*02d4*/ 	.word	index@(_ZN5flash16flash_fwd_kernelI23Flash_fwd_kernel_traitsILi128ELi128ELi64ELi4ELb0ELb0EN7cutlass10bfloat16_tE19Flash_kernel_traitsILi128ELi128ELi64ELi4ES3_EELb0ELb0ELb1ELb0ELb0ELb1ELb1ELb0EEEvNS_16Flash_fwd_paramsE)
        /*02d8*/ 	.word	0x000000ff


	//----- nvinfo : EIATTR_FRAME_SIZE
	.align		4
.L_132:
        /*02dc*/ 	.byte	0x04, 0x11
        /*02de*/ 	.short	(.L_134 - .L_133)
	.align		4
.L_133:
        /*02e0*/ 	.word	index@(_ZN5flash16flash_fwd_kernelI23Flash_fwd_kernel_traitsILi128ELi128ELi64ELi4ELb0ELb0EN7cutlass10bfloat16_tE19Flash_kernel_traitsILi128ELi128ELi64ELi4ES3_EELb0ELb0ELb1ELb0ELb0ELb1ELb1ELb0EEEvNS_16Flash_fwd_paramsE)
        /*02e4*/ 	.word	0x000000b8


	//----- nvinfo : EIATTR_REGCOUNT
	.align		4
.L_134:
        /*02e8*/ 	.byte	0x04, 0x2f
        /*02ea*/ 	.short	(.L_136 - .L_135)
	.align		4
.L_135:
        /*02ec*/ 	.word	index@(_ZN5flash16flash_fwd_kernelI23Flash_fwd_kernel_traitsILi128ELi128ELi64ELi4ELb0ELb0EN7cutlass10bfloat16_tE19Flash_kernel_traitsILi128ELi128ELi64ELi4ES3_EELb0ELb0ELb1ELb0ELb0ELb1ELb0ELb0EEEvNS_16Flash_fwd_paramsE)
        /*02f0*/ 	.word	0x000000ff


	//----- nvinfo : EIATTR_FRAME_SIZE
	.align		4
.L_136:
        /*02f4*/ 	.byte	0x04, 0x11
        /*02f6*/ 	.short	(.L_138 - .L_137)
	.align		4
.L_137:
        /*02f8*/ 	.word	index@(_ZN5flash16flash_fwd_kernelI23Flash_fwd_kernel_traitsILi128ELi128ELi64ELi4ELb0ELb0EN7cutlass10bfloat16_tE19Flash_kernel_traitsILi128ELi128ELi64ELi4ES3_EELb0ELb0ELb1ELb0ELb0ELb1ELb0ELb0EEEvNS_16Flash_fwd_paramsE)
        /*02fc*/ 	.word	0x000000c8


	//----- nvinfo : EIATTR_REGCOUNT
	.align		4
.L_138:
        /*0300*/ 	.byte	0x04, 0x2f
        /*0302*/ 	.short	(.L_140 - .L_139)
	.align		4
.L_139:
        /*0304*/ 	.word	index@(_ZN5flash16flash_fwd_kernelI23Flash_fwd_kernel_traitsILi128ELi128ELi64ELi4ELb0ELb0EN7cutlass10bfloat16_tE19Flash_kernel_traitsILi128ELi128ELi64ELi4ES3_EELb0ELb0ELb0ELb1ELb0ELb0ELb1ELb0EEEvNS_16Flash_fwd_paramsE)
        /*0308*/ 	.word	0x000000ff


	//----- nvinfo : EIATTR_FRAME_SIZE
	.align		4
.L_140:
        /*030c*/ 	.byte	0x04, 0x11
        /*030e*/ 	.short	(.L_142 - .L_141)
	.align		4
.L_141:
        /*0310*/ 	.word	index@(_ZN5flash16flash_fwd_kernelI23Flash_fwd_kernel_traitsILi128ELi128ELi64ELi4ELb0ELb0EN7cutlass10bfloat16_tE19Flash_kernel_traitsILi128ELi128ELi64ELi4ES3_EELb0ELb0ELb0ELb1ELb0ELb0ELb1ELb0EEEvNS_16Flash_fwd_paramsE)
        /*0314*/ 	.word	0x000000c0


	//----- nvinfo : EIATTR_REGCOUNT
	.align		4
.L_142:
        /*0318*/ 	.byte	0x04, 0x2f
        /*031a*/ 	.short	(.L_144 - .L_143)
	.align		4
.L_143:
        /*031c*/ 	.word	index@(_ZN5flash16flash_fwd_kernelI23Flash_fwd_kernel_traitsILi128ELi128ELi64ELi4ELb0ELb0EN7cutlass10bfloat16_tE19Flash_kernel_traitsILi128ELi128ELi64ELi4ES3_EELb0ELb0ELb0ELb1ELb0ELb0ELb0ELb0EEEvNS_16Flash_fwd_paramsE)
        /*0320*/ 	.word	0x000000ff


	//----- nvinfo : EIATTR_FRAME_SIZE
	.align		4
.L_144:
        /*0324*/ 	.byte	0x04, 0x11
        /*0326*/ 	.short	(.L_146 - .L_145)
	.align		4
.L_145:
        /*0328*/ 	.word	index@(_ZN5flash16flash_fwd_kernelI23Flash_fwd_kernel_traitsILi128ELi128ELi64ELi4ELb0ELb0EN7cutlass10bfloat16_tE19Flash_kernel_traitsILi128ELi128ELi64ELi4ES3_EELb0ELb0ELb0ELb1ELb0ELb0ELb0ELb0EEEvNS_16Flash_fwd_paramsE)
        /*032c*/ 	.word	0x00000098


	//----- nvinfo : EIATTR_REGCOUNT
	.align		4
.L_146:
        /*0330*/ 	.byte	0x04, 0x2f
        /*0332*/ 	.short	(.L_148 - .L_147)
	.align		4
.L_147:
        /*0334*/ 	.word	index@(_ZN5flash16flash_fwd_kernelI23Flash_fwd_kernel_traitsILi128ELi128ELi64ELi4ELb0ELb0EN7cutlass10bfloat16_tE19Flash_kernel_traitsILi128ELi128ELi64ELi4ES3_EELb0ELb0ELb0ELb0ELb0ELb0ELb1ELb0EEEvNS_16Flash_fwd_paramsE)
        /*0338*/ 	.word	0x000000ff


	//----- nvinfo : EIATTR_FRAME_SIZE
	.align		4
.L_148:
        /*033c*/ 	.byte	0x04, 0x11
        /*033e*/ 	.short	(.L_150 - .L_149)
	.align		4
.L_149:
        /*0340*/ 	.word	index@(_ZN5flash16flash_fwd_kernelI23Flash_fwd_kernel_traitsILi128ELi128ELi64ELi4ELb0ELb0EN7cutlass10bfloat16_tE19Flash_kernel_traitsILi128ELi128ELi64ELi4ES3_EELb0ELb0ELb0ELb0ELb0ELb0ELb1ELb0EEEvNS_16Flash_fwd_paramsE)
        /*0344*/ 	.word	0x000000b0


	//----- nvinfo : EIATTR_REGCOUNT
	.align		4
.L_150:
        /*0348*/ 	.byte	0x04, 0x2f
        /*034a*/ 	.short	(.L_152 - .L_151)
	.align		4
.L_151:
        /*034c*/ 	.word	index@(_ZN5flash16flash_fwd_kernelI23Flash_fwd_kernel_traitsILi128ELi128ELi64ELi4ELb0ELb0EN7cutlass10bfloat16_tE19Flash_kernel_traitsILi128ELi128ELi64ELi4ES3_EELb0ELb0ELb0ELb0ELb0ELb0ELb0ELb0EEEvNS_16Flash_fwd_paramsE)
        /*0350*/ 	.word	0x000000ff


	//----- nvinfo : EIATTR_FRAME_SIZE
	.align		4
.L_152:
        /*0354*/ 	.byte	0x04, 0x11
        /*0356*/ 	.short	(.L_154 - .L_153)
	.align		4
.L_153:
        /*0358*/ 	.word	index@(_ZN5flash16flash_fwd_kernelI23Flash_fwd_kernel_traitsILi128ELi128ELi64ELi4ELb0ELb0EN7cutlass10bfloat16_tE19Flash_kernel_traitsILi128ELi128ELi64ELi4ES3_EELb0ELb0ELb0ELb0ELb0ELb0ELb0ELb0EEEvNS_16Flash_fwd_paramsE)
        /*035c*/ 	.word	0x000000c0


	//----- nvinfo : EIATTR_REGCOUNT
	.align		4
.L_154:
        /*0360*/ 	.byte	0x04, 0x2f
        /*0362*/ 	.short	(.L_156 - .L_155)
	.align		4
.L_155:
        /*0364*/ 	.word	index@(_ZN5flash16flash_fwd_kernelI23Flash_fwd_kernel_traitsILi128ELi128ELi64ELi4ELb0ELb0EN7cutlass10bfloat16_tE19Flash_kernel_traitsILi128ELi128ELi64ELi4ES3_EELb0ELb0ELb0ELb0ELb1ELb1ELb1ELb0EEEvNS_16Flash_fwd_paramsE)
        /*0368*/ 	.word	0x000000ff


	//----- nvinfo : EIATTR_FRAME_SIZE
	.align		4
.L_156:
        /*036c*/ 	.byte	0x04, 0x11
        /*036e*/ 	.short	(.L_158 - .L_157)
	.align		4
.L_157:
        /*0370*/ 	.word	index@(_ZN5flash16flash_fwd_kernelI23Flash_fwd_kernel_traitsILi128ELi128ELi64ELi4ELb0ELb0EN7cutlass10bfloat16_tE19Flash_kernel_traitsILi128ELi128ELi64ELi4ES3_EELb0ELb0ELb0ELb0ELb1ELb1ELb1ELb0EEEvNS_16Flash_fwd_paramsE)
        /*0374*/ 	.word	0x00000090


	//----- nvinfo : EIATTR_REGCOUNT
	.align		4
.L_158:
        /*0378*/ 	.byte	0x04, 0x2f
        /*037a*/ 	.short	(.L_160 - .L_159)
	.align		4
.L_159:
        /*037c*/ 	.word	index@(_ZN5flash16flash_fwd_kernelI23Flash_fwd_kernel_traitsILi128ELi128ELi64ELi4ELb0ELb0EN7cutlass10bfloat16_tE19Flash_kernel_traitsILi128ELi128ELi64ELi4ES3_EELb0ELb0ELb0ELb0ELb1ELb1ELb0ELb0EEEvNS_16Flash_fwd_paramsE)
        /*0380*/ 	.word	0x000000ff


	//----- nvinfo : EIATTR_FRAME_SIZE
	.align		4
.L_160:
        /*0384*/ 	.byte	0x04, 0x11
        /*0386*/ 	.short	(.L_162 - .L_161)
	.align		4
.L_161:
        /*0388*/ 	.word	index@(_ZN5flash16flash_fwd_kernelI23Flash_fwd_kernel_traitsILi128ELi128ELi64ELi4ELb0ELb0EN7cutlass10bfloat16_tE19Flash_kernel_traitsILi128ELi128ELi64ELi4ES3_EELb0ELb0ELb0ELb0ELb1ELb1ELb0ELb0EEEvNS_16Flash_fwd_paramsE)
        /*038c*/ 	.word	0x00000088


	//----- nvinfo : EIATTR_REGCOUNT
	.align		4
.L_162:
        /*0390*/ 	.byte	0x04, 0x2f
        /*0392*/ 	.short	(.L_164 - .L_163)
	.align		4
.L_163:
        /*0394*/ 	.word	index@(_ZN5flash16flash_fwd_kernelI23Flash_fwd_kernel_traitsILi128ELi128ELi64ELi4ELb0ELb0EN7cutlass10bfloat16_tE19Flash_kernel_traitsILi128ELi128ELi64ELi4ES3_EELb0ELb0ELb0ELb0ELb0ELb1ELb1ELb0EEEvNS_16Flash_fwd_paramsE)
        /*0398*/ 	.word	0x000000ff


	//----- nvinfo : EIATTR_FRAME_SIZE
	.align		4
.L_164:
        /*039c*/ 	.byte	0x04, 0x11
        /*039e*/ 	.short	(.L_166 - .L_165)
	.align		4
.L_165:
        /*03a0*/ 	.word	index@(_ZN5flash16flash_fwd_kernelI23Flash_fwd_kernel_traitsILi128ELi128ELi64ELi4ELb0ELb0EN7cutlass10bfloat16_tE19Flash_kernel_traitsILi128ELi128ELi64ELi4ES3_EELb0ELb0ELb0ELb0ELb0ELb1ELb1ELb0EEEvNS_16Flash_fwd_paramsE)
        /*03a4*/ 	.word	0x000000d8


	//----- nvinfo : EIATTR_REGCOUNT
	.align		4
.L_166:
        /*03a8*/ 	.byte	0x04, 0x2f
        /*03aa*/ 	.short	(.L_168 - .L_167)
	.align		4
.L_167:
        /*03ac*/ 	.word	index@(_ZN5flash16flash_fwd_kernelI23Flash_fwd_kernel_traitsILi128ELi128ELi64ELi4ELb0ELb0EN7cutlass10bfloat16_tE19Flash_kernel_traitsILi128ELi128ELi64ELi4ES3_EELb0ELb0ELb0ELb0ELb0ELb1ELb0ELb0EEEvNS_16Flash_fwd_paramsE)
        /*03b0*/ 	.word	0x000000ff


	//----- nvinfo : EIATTR_FRAME_SIZE
	.align		4
.L_168:
        /*03b4*/ 	.byte	0x04, 0x11
        /*03b6*/ 	.short	(.L_170 - .L_169)
	.align		4
.L_169:
        /*03b8*/ 	.word	index@(_ZN5flash16flash_fwd_kernelI23Flash_fwd_kernel_traitsILi128ELi128ELi64ELi4ELb0ELb0EN7cutlass10bfloat16_tE19Flash_kernel_traitsILi128ELi128ELi64ELi4ES3_EELb0ELb0ELb0ELb0ELb0ELb1ELb0ELb0EEEvNS_16Flash_fwd_paramsE)
        /*03bc*/ 	.word	0x000000a8


	//----- nvinfo : EIATTR_MIN_STACK_SIZE
	.align		4
.L_170:
        /*03c0*/ 	.byte	0x04, 0x12
        /*03c2*/ 	.short	(.L_172 - .L_171)
	.align		4
.L_171:
        /*03c4*/ 	.word	index@(_ZN5flash16flash_fwd_kernelI23Flash_fwd_kernel_traitsILi128ELi128ELi64ELi4ELb0ELb0EN7cutlass10bfloat16_tE19Flash_kernel_traitsILi128ELi128ELi64ELi4ES3_EELb0ELb0ELb0ELb0ELb0ELb1ELb0ELb0EEEvNS_16Flash_fwd_paramsE)
        /*03c8*/ 	.word	0x000000a8


	//----- nvinfo : EIATTR_MIN_STACK_SIZE
	.align		4
.L_172:
        /*03cc*/ 	.byte	0x04, 0x12
        /*03ce*/ 	.short	(.L_174 - .L_173)
	.align		4
.L_173:
        /*03d0*/ 	.word	index@(_ZN5flash16flash_fwd_kernelI23Flash_fwd_kernel_traitsILi128ELi128ELi64ELi4ELb0ELb0EN7cutlass10bfloat16_tE19Flash_kernel_traitsILi128ELi128ELi64ELi4ES3_EELb0ELb0ELb0ELb0ELb0ELb1ELb1ELb0EEEvNS_16Flash_fwd_paramsE)
        /*03d4*/ 	.word	0x000000d8


	//----- nvinfo : EIATTR_MIN_STACK_SIZE
	.align		4
.L_174:
        /*03d8*/ 	.byte	0x04, 0x12
        /*03da*/ 	.short	(.L_176 - .L_175)
	.align		4
.L_175:
        /*03dc*/ 	.word	index@(_ZN5flash16flash_fwd_kernelI23Flash_fwd_kernel_traitsILi128ELi128ELi64ELi4ELb0ELb0EN7cutlass10bfloat16_tE19Flash_kernel_traitsILi128ELi128ELi64ELi4ES3_EELb0ELb0ELb0ELb0ELb1ELb1ELb0ELb0EEEvNS_16Flash_fwd_paramsE)
        /*03e0*/ 	.word	0x00000088


	//----- nvinfo : EIATTR_MIN_STACK_SIZE
	.align		4
.L_176:
        /*03e4*/ 	.byte	0x04, 0x12
        /*03e6*/ 	.short	(.L_178 - .L_177)
	.align		4
.L_177:
        /*03e8*/ 	.word	index@(_ZN5flash16flash_fwd_kernelI23Flash_fwd_kernel_traitsILi128ELi128ELi64ELi4ELb0ELb0EN7cutlass10bfloat16_tE19Flash_kernel_traitsILi128ELi128ELi64ELi4ES3_EELb0ELb0ELb0ELb0ELb1ELb1ELb1ELb0EEEvNS_16Flash_fwd_paramsE)
        /*03ec*/ 	.word	0x00000090


	//----- nvinfo : EIATTR_MIN_STACK_SIZE
	.align		4
.L_178:
        /*03f0*/ 	.byte	0x04, 0x12
        /*03f2*/ 	.short	(.L_180 - .L_179)
	.align		4
.L_179:
        /*03f4*/ 	.word	index@(_ZN5flash16flash_fwd_kernelI23Flash_fwd_kernel_traitsILi128ELi128ELi64ELi4ELb0ELb0EN7cutlass10bfloat16_tE19Flash_kernel_traitsILi128ELi128ELi64ELi4ES3_EELb0ELb0ELb0ELb0ELb0ELb0ELb0ELb0EEEvNS_16Flash_fwd_paramsE)
        /*03f8*/ 	.word	0x000000c0


	//----- nvinfo : EIATTR_MIN_STACK_SIZE
	.align		4
.L_180:
        /*03fc*/ 	.byte	0x04, 0x12
        /*03fe*/ 	.short	(.L_182 - .L_181)
	.align		4
.L_181:
        /*0400*/ 	.word	index@(_ZN5flash16flash_fwd_kernelI23Flash_fwd_kernel_traitsILi128ELi128ELi64ELi4ELb0ELb0EN7cutlass10bfloat16_tE19Flash_kernel_traitsILi128ELi128ELi64ELi4ES3_EELb0ELb0ELb0ELb0ELb0ELb0ELb1ELb0EEEvNS_16Flash_fwd_paramsE)
        /*0404*/ 	.word	0x000000b0


	//----- nvinfo : EIATTR_MIN_STACK_SIZE
	.align		4
.L_182:
        /*0408*/ 	.byte	0x04, 0x12
        /*040a*/ 	.short	(.L_184 - .L_183)
	.align		4
.L_183:
        /*040c*/ 	.word	index@(_ZN5flash16flash_fwd_kernelI23Flash_fwd_kernel_traitsILi128ELi128ELi64ELi4ELb0ELb0EN7cutlass10bfloat16_tE19Flash_kernel_traitsILi128ELi128ELi64ELi4ES3_EELb0ELb0ELb0ELb1ELb0ELb0ELb0ELb0EEEvNS_16Flash_fwd_paramsE)
        /*0410*/ 	.word	0x00000098


	//----- nvinfo : EIATTR_MIN_STACK_SIZE
	.align		4
.L_184:
        /*0414*/ 	.byte	0x04, 0x12
        /*0416*/ 	.short	(.L_186 - .L_185)
	.align		4
.L_185:
        /*0418*/ 	.word	index@(_ZN5flash16flash_fwd_kernelI23Flash_fwd_kernel_traitsILi128ELi128ELi64ELi4ELb0ELb0EN7cutlass10bfloat16_tE19Flash_kernel_traitsILi128ELi128ELi64ELi4ES3_EELb0ELb0ELb0ELb1ELb0ELb0ELb1ELb0EEEvNS_16Flash_fwd_paramsE)
        /*041c*/ 	.word	0x000000c0


	//----- nvinfo : EIATTR_MIN_STACK_SIZE
	.align		4
.L_186:
        /*0420*/ 	.byte	0x04, 0x12
        /*0422*/ 	.short	(.L_188 - .L_187)
	.align		4
.L_187:
        /*0424*/ 	.word	index@(_ZN5flash16flash_fwd_kernelI23Flash_fwd_kernel_traitsILi128ELi128ELi64ELi4ELb0ELb0EN7cutlass10bfloat16_tE19Flash_kernel_traitsILi128ELi128ELi64ELi4ES3_EELb0ELb0ELb1ELb0ELb0ELb1ELb0ELb0EEEvNS_16Flash_fwd_paramsE)
        /*0428*/ 	.word	0x000000c8


	//----- nvinfo : EIATTR_MIN_STACK_SIZE
	.align		4
.L_188:
        /*042c*/ 	.byte	0x04, 0x12
        /*042e*/ 	.short	(.L_190 - .L_189)
	.align		4
.L_189:
        /*0430*/ 	.word	index@(_ZN5flash16flash_fwd_kernelI23Flash_fwd_kernel_traitsILi128ELi128ELi64ELi4ELb0ELb0EN7cutlass10bfloat16_tE19Flash_kernel_traitsILi128ELi128ELi64ELi4ES3_EELb0ELb0ELb1ELb0ELb0ELb1ELb1ELb0EEEvNS_16Flash_fwd_paramsE)
        /*0434*/ 	.word	0x000000b8


	//----- nvinfo : EIATTR_MIN_STACK_SIZE
	.align		4
.L_190:
        /*0438*/ 	.byte	0x04, 0x12
        /*043a*/ 	.short	(.L_192 - .L_191)
	.align		4
.L_191:
        /*043c*/ 	.word	index@(_ZN5flash16flash_fwd_kernelI23Flash_fwd_kernel_traitsILi128ELi128ELi64ELi4ELb0ELb0EN7cutlass10bfloat16_tE19Flash_kernel_traitsILi128ELi128ELi64ELi4ES3_EELb0ELb0ELb1ELb0ELb0ELb0ELb0ELb0EEEvNS_16Flash_fwd_paramsE)
        /*0440*/ 	.word	0x000000c0


	//----- nvinfo : EIATTR_MIN_STACK_SIZE
	.align		4
.L_192:
        /*0444*/ 	.byte	0x04, 0x12
        /*0446*/ 	.short	(.L_194 - .L_193)
	.align		4
.L_193:
        /*0448*/ 	.word	index@(_ZN5flash16flash_fwd_kernelI23Flash_fwd_kernel_traitsILi128ELi128ELi64ELi4ELb0ELb0EN7cutlass10bfloat16_tE19Flash_kernel_traitsILi128ELi128ELi64ELi4ES3_EELb0ELb0ELb1ELb0ELb0ELb0ELb1ELb0EEEvNS_16Flash_fwd_paramsE)
        /*044c*/ 	.word	0x000000f0


	//----- nvinfo : EIATTR_MIN_STACK_SIZE
	.align		4
.L_194:
        /*0450*/ 	.byte	0x04, 0x12
        /*0452*/ 	.short	(.L_196 - .L_195)
	.align		4
.L_195:
        /*0454*/ 	.word	index@(_ZN5flash16flash_fwd_kernelI23Flash_fwd_kernel_traitsILi128ELi128ELi64ELi4ELb0ELb0EN7cutlass10bfloat16_tE19Flash_kernel_traitsILi128ELi128ELi64ELi4ES3_EELb0ELb0ELb1ELb1ELb0ELb0ELb0ELb0EEEvNS_16Flash_fwd_paramsE)
        /*0458*/ 	.word	0x000000d0


	//----- nvinfo : EIATTR_MIN_STACK_SIZE
	.align		4
.L_196:
        /*045c*/ 	.byte	0x04, 0x12
        /*045e*/ 	.short	(.L_198 - .L_197)
	.align		4
.L_197:
        /*0460*/ 	.word	index@(_ZN5flash16flash_fwd_kernelI23Flash_fwd_kernel_traitsILi128ELi128ELi64ELi4ELb0ELb0EN7cutlass10bfloat16_tE19Flash_kernel_traitsILi128ELi128ELi64ELi4ES3_EELb0ELb0ELb1ELb1ELb0ELb0ELb1ELb0EEEvNS_16Flash_fwd_paramsE)
        /*0464*/ 	.word	0x000000f8


	//----- nvinfo : EIATTR_MIN_STACK_SIZE
	.align		4
.L_198:
        /*0468*/ 	.byte	0x04, 0x12
        /*046a*/ 	.short	(.L_200 - .L_199)
	.align		4
.L_199:
        /*046c*/ 	.word	index@(_ZN5flash16flash_fwd_kernelI23Flash_fwd_kernel_traitsILi128ELi128ELi32ELi4ELb0ELb0EN7cutlass10bfloat16_tE19Flash_kernel_traitsILi128ELi128ELi32ELi4ES3_EELb0ELb0ELb0ELb0ELb0ELb1ELb0ELb0EEEvNS_16Flash_fwd_paramsE)
        /*0470*/ 	.word	0x00000030


	//----- nvinfo : EIATTR_MIN_STACK_SIZE
	.align		4
.L_200:
        /*0474*/ 	.byte	0x04, 0x12
        /*0476*/ 	.short	(.L_202 - .L_201)
	.align		4
.L_201:
        /*0478*/ 	.word	index@(_ZN5flash16flash_fwd_kernelI23Flash_fwd_kernel_traitsILi128ELi128ELi32ELi4ELb0ELb0EN7cutlass10bfloat16_tE19Flash_kernel_traitsILi128ELi128ELi32ELi4ES3_EELb0ELb0ELb0ELb0ELb1ELb1ELb0ELb0EEEvNS_16Flash_fwd_paramsE)
        /*047c*/ 	.word	0x00000008


	//----- nvinfo : EIATTR_MIN_STACK_SIZE
	.align		4
.L_202:
        /*0480*/ 	.byte	0x04, 0x12
        /*0482*/ 	.short	(.L_204 - .L_203)
	.align		4
.L_203:
        /*0484*/ 	.word	index@(_ZN5flash16flash_fwd_kernelI23Flash_fwd_kernel_traitsILi128ELi128ELi32ELi4ELb0ELb0EN7cutlass10bfloat16_tE19Flash_kernel_traitsILi128ELi128ELi32ELi4ES3_EELb0ELb0ELb0ELb0ELb0ELb0ELb0ELb0EEEvNS_16Flash_fwd_paramsE)
        /*0488*/ 	.word	0x00000018


	//----- nvinfo : EIATTR_MIN_STACK_SIZE
	.align		4
.L_204:
        /*048c*/ 	.byte	0x04, 0x12
        /*048e*/ 	.short	(.L_206 - .L_205)
	.align		4
.L_205:
        /*0490*/ 	.word	index@(_ZN5flash16flash_fwd_kernelI23Flash_fwd_kernel_traitsILi128ELi128ELi32ELi4ELb0ELb0EN7cutlass10bfloat16_tE19Flash_kernel_traitsILi128ELi128ELi32ELi4ES3_EELb0ELb0ELb0ELb1ELb0ELb0ELb0ELb0EEEvNS_16Flash_fwd_paramsE)
        /*0494*/ 	.word	0x00000010


	//----- nvinfo : EIATTR_MIN_STACK_SIZE
	.align		4
.L_206:
        /*0498*/ 	.byte	0x04, 0x12
        /*049a*/ 	.short	(.L_208 - .L_207)
	.align		4
.L_207:
        /*049c*/ 	.word	index@(_ZN5flash16flash_fwd_kernelI23Flash_fwd_kernel_traitsILi128ELi128ELi32ELi4ELb0ELb0EN7cutlass10bfloat16_tE19Flash_kernel_traitsILi128ELi128ELi32ELi4ES3_EELb0ELb0ELb1ELb0ELb0ELb1ELb0ELb0EEEvNS_16Flash_fwd_paramsE)
        /*04a0*/ 	.word	0x00000060


	//----- nvinfo : EIATTR_MIN_STACK_SIZE
	.align		4
.L_208:
        /*04a4*/ 	.byte	0x04, 0x12
        /*04a6*/ 	.short	(.L_210 - .L_209)
	.align		4
.L_209:
        /*04a8*/ 	.word	index@(_ZN5flash16flash_fwd_kernelI23Flash_fwd_kernel_traitsILi128ELi128ELi32ELi4ELb0ELb0EN7cutlass10bfloat16_tE19Flash_kernel_traitsILi128ELi128ELi32ELi4ES3_EELb0ELb0ELb1ELb0ELb0ELb0ELb0ELb0EEEvNS_16Flash_fwd_paramsE)
        /*04ac*/ 	.word	0x00000058


	//----- nvinfo : EIATTR_MIN_STACK_SIZE
	.align		4
.L_210:
        /*04b0*/ 	.byte	0x04, 0x12
        /*04b2*/ 	.short	(.L_212 - .L_211)
	.align		4
.L_211:
        /*04b4*/ 	.word	index@(_ZN5flash16flash_fwd_kernelI23Flash_fwd_kernel_traitsILi128ELi128ELi32ELi4ELb0ELb0EN7cutlass10bfloat16_tE19Flash_kernel_traitsILi128ELi128ELi32ELi4ES3_EELb0ELb0ELb1ELb1ELb0ELb0ELb0ELb0EEEvNS_16Flash_fwd_paramsE)
        /*04b8*/ 	.word	0x00000060


	//----- nvinfo : EIATTR_MIN_STACK_SIZE
	.align		4
.L_212:
        /*04bc*/ 	.byte	0x04, 0x12
        /*04be*/ 	.short	(.L_214 - .L_213)
	.align		4
.L_213:
        /*04c0*/ 	.word	index@(_ZN5flash16flash_fwd_kernelI23Flash_fwd_kernel_traitsILi128ELi128ELi32ELi4ELb0ELb0EN7cutlass10bfloat16_tE19Flash_kernel_traitsILi128ELi128ELi32ELi4ES3_EELb1ELb0ELb0ELb0ELb0ELb1ELb0ELb0EEEvNS_16Flash_fwd_paramsE)
        /*04c4*/ 	.word	0x00000038


	//----- nvinfo : EIATTR_MIN_STACK_SIZE
	.align		4
.L_214:
        /*04c8*/ 	.byte	0x04, 0x12
        /*04ca*/ 	.short	(.L_216 - .L_215)
	.align		4
.L_215:
        /*04cc*/ 	.word	index@(_ZN5flash16flash_fwd_kernelI23Flash_fwd_kernel_traitsILi128ELi128ELi32ELi4ELb0ELb0EN7cutlass10bfloat16_tE19Flash_kernel_traitsILi128ELi128ELi32ELi4ES3_EELb0ELb0ELb0ELb0ELb0ELb1ELb1ELb0EEEvNS_16Flash_fwd_paramsE)
        /*04d0*/ 	.word	0x00000050


	//----- nvinfo : EIATTR_MIN_STACK_SIZE
	.align		4
.L_216:
        /*04d4*/ 	.byte	0x04, 0x12
        /*04d6*/ 	.short	(.L_218 - .L_217)
	.align		4
.L_217:
        /*04d8*/ 	.word	index@(_ZN5flash16flash_fwd_kernelI23Flash_fwd_kernel_traitsILi128ELi128ELi32ELi4ELb0ELb0EN7cutlass10bfloat16_tE19Flash_kernel_traitsILi128ELi128ELi32ELi4ES3_EELb1ELb0ELb0ELb0ELb0ELb0ELb0ELb0EEEvNS_16Flash_fwd_paramsE)
        /*04dc*/ 	.word	0x00000038


	//----- nvinfo : EIATTR_MIN_STACK_SIZE
	.align		4
.L_218:
        /*04e0*/ 	.byte	0x04, 0x12
        /*04e2*/ 	.short	(.L_220 - .L_219)
	.align		4
.L_219:
        /*04e4*/ 	.word	index@(_ZN5flash16flash_fwd_kernelI23Flash_fwd_kernel_traitsILi128ELi128ELi32ELi4ELb0ELb0EN7cutlass10bfloat16_tE19Flash_kernel_traitsILi128ELi128ELi32ELi4ES3_EELb1ELb0ELb1ELb0ELb0ELb0ELb0ELb0EEEvNS_16Flash_fwd_paramsE)
        /*04e8*/ 	.word	0x00000098


	//----- nvinfo : EIATTR_MIN_STACK_SIZE
	.align		4
.L_220:
        /*04ec*/ 	.byte	0x04, 0x12
        /*04ee*/ 	.short	(.L_222 - .L_221)
	.align		4
.L_221:
        /*04f0*/ 	.word	index@(_ZN5flash16flash_fwd_kernelI23Flash_fwd_kernel_traitsILi128ELi128ELi32ELi4ELb0ELb0EN7cutlass10bfloat16_tE19Flash_kernel_traitsILi128ELi128ELi32ELi4ES3_EELb1ELb0ELb0ELb0ELb1ELb1ELb0ELb0EEEvNS_16Flash_fwd_paramsE)
        /*04f4*/ 	.word	0x00000028


	//----- nvinfo : EIATTR_MIN_STACK_SIZE
	.align		4
.L_222:
        /*04f8*/ 	.byte	0x04, 0x12
        /*04fa*/ 	.short	(.L_224 - .L_223)
	.align		4
.L_223:
        /*04fc*/ 	.word	index@(_ZN5flash16flash_fwd_kernelI23Flash_fwd_kernel_traitsILi128ELi128ELi32ELi4ELb0ELb0EN7cutlass10bfloat16_tE19Flash_kernel_traitsILi128ELi128ELi32ELi4ES3_EELb0ELb0ELb0ELb0ELb1ELb1ELb1ELb0EEEvNS_16Flash_fwd_paramsE)
        /*0500*/ 	.word	0x00000028


	//----- nvinfo : EIATTR_MIN_STACK_SIZE
	.align		4
.L_224:
        /*0504*/ 	.byte	0x04, 0x12
        /*0506*/ 	.short	(.L_226 - .L_225)
	.align		4
.L_225:
        /*0508*/ 	.word	index@(_ZN5flash16flash_fwd_kernelI23Flash_fwd_kernel_traitsILi128ELi128ELi32ELi4ELb0ELb0EN7cutlass10bfloat16_tE19Flash_kernel_traitsILi128ELi128ELi32ELi4ES3_EELb1ELb0ELb0ELb1ELb0ELb0ELb0ELb0EEEvNS_16Flash_fwd_paramsE)
        /*050c*/ 	.word	0x00000038


	//----- nvinfo : EIATTR_MIN_STACK_SIZE
	.align		4
.L_226:
        /*0510*/ 	.byte	0x04, 0x12
        /*0512*/ 	.short	(.L_228 - .L_227)
	.align		4
.L_227:
        /*0514*/ 	.word	index@(_ZN5flash16flash_fwd_kernelI23Flash_fwd_kernel_traitsILi128ELi128ELi32ELi4ELb0ELb0EN7cutlass10bfloat16_tE19Flash_kernel_traitsILi128ELi128ELi32ELi4ES3_EELb1ELb0ELb0ELb0ELb0ELb0ELb0ELb1EEEvNS_16Flash_fwd_paramsE)
        /*0518*/ 	.word	0x00000068


	//----- nvinfo : EIATTR_MIN_STACK_SIZE
	.align		4
.L_228:
        /*051c*/ 	.byte	0x04, 0x12
        /*051e*/ 	.short	(.L_230 - .L_229)
	.align		4
.L_229:
        /*0520*/ 	.word	index@(_ZN5flash16flash_fwd_kernelI23Flash_fwd_kernel_traitsILi128ELi128ELi32ELi4ELb0ELb0EN7cutlass10bfloat16_tE19Flash_kernel_traitsILi128ELi128ELi32ELi4ES3_EELb0ELb0ELb0ELb0ELb0ELb0ELb1ELb0EEEvNS_16Flash_fwd_paramsE)
        /*0524*/ 	.word	0x00000040


	//----- nvinfo : EIATTR_MIN_STACK_SIZE
	.align		4
.L_230:
        /*0528*/ 	.byte	0x04, 0x12
        /*052a*/ 	.short	(.L_232 - .L_231)
	.align		4
.L_231:
        /*052c*/ 	.word	index@(_ZN5flash16flash_fwd_kernelI23Flash_fwd_kernel_traitsILi128ELi128ELi32ELi4ELb0ELb0EN7cutlass10bfloat16_tE19Flash_kernel_traitsILi128ELi128ELi32ELi4ES3_EELb1ELb0ELb0ELb1ELb0ELb0ELb0ELb1EEEvNS_16Flash_fwd_paramsE)
        /*0530*/ 	.word	0x000000a8


	//----- nvinfo : EIATTR_MIN_STACK_SIZE
	.align		4
.L_232:
        /*0534*/ 	.byte	0x04, 0x12
        /*0536*/ 	.short	(.L_234 - .L_233)
	.align		4
.L_233:
        /*0538*/ 	.word	index@(_ZN5flash16flash_fwd_kernelI23Flash_fwd_kernel_traitsILi128ELi128ELi32ELi4ELb0ELb0EN7cutlass10bfloat16_tE19Flash_kernel_traitsILi128ELi128ELi32ELi4ES3_EELb0ELb0ELb0ELb1ELb0ELb0ELb1ELb0EEEvNS_16Flash_fwd_paramsE)
        /*053c*/ 	.word	0x00000038


	//----- nvinfo : EIATTR_MIN_STACK_SIZE
	.align		4
.L_234:
        /*0540*/ 	.byte	0x04, 0x12
        /*0542*/ 	.short	(.L_236 - .L_235)
	.align		4
.L_235:
        /*0544*/ 	.word	index@(_ZN5flash16flash_fwd_kernelI23Flash_fwd_kernel_traitsILi128ELi128ELi32ELi4ELb0ELb0EN7cutlass10bfloat16_tE19Flash_kernel_traitsILi128ELi128ELi32ELi4ES3_EELb1ELb0ELb1ELb0ELb0ELb1ELb0ELb0EEEvNS_16Flash_fwd_paramsE)
        /*0548*/ 	.word	0x000000b0


	//----- nvinfo : EIATTR_MIN_STACK_SIZE
	.align		4
.L_236:
        /*054c*/ 	.byte	0x04, 0x12
        /*054e*/ 	.short	(.L_238 - .L_237)
	.align		4
.L_237:
        /*0550*/ 	.word	index@(_ZN5flash16flash_fwd_kernelI23Flash_fwd_kernel_traitsILi128ELi128ELi32ELi4ELb0ELb0EN7cutlass10bfloat16_tE19Flash_kernel_traitsILi128ELi128ELi32ELi4ES3_EELb0ELb0ELb1ELb0ELb0ELb1ELb1ELb0EEEvNS_16Flash_fwd_paramsE)
        /*0554*/ 	.word	0x00000060


	//----- nvinfo : EIATTR_MIN_STACK_SIZE
	.align		4
.L_238:
        /*0558*/ 	.byte	0x04, 0x12
        /*055a*/ 	.short	(.L_240 - .L_239)
	.align		4
.L_239:
        /*055c*/ 	.word	index@(_ZN5flash16flash_fwd_kernelI23Flash_fwd_kernel_traitsILi128ELi128ELi32ELi4ELb0ELb0EN7cutlass10bfloat16_tE19Flash_kernel_traitsILi128ELi128ELi32ELi4ES3_EELb1ELb0ELb1ELb1ELb0ELb0ELb0ELb0EEEvNS_16Flash_fwd_paramsE)
        /*0560*/ 	.word	0x000000b0


	//----- nvinfo : EIATTR_MIN_STACK_SIZE
	.align		4
.L_240:
        /*0564*/ 	.byte	0x04, 0x12
        /*0566*/ 	.short	(.L_242 - .L_241)
	.align		4
.L_241:
        /*0568*/ 	.word	index@(_ZN5flash16flash_fwd_kernelI23Flash_fwd_kernel_traitsILi128ELi128ELi32ELi4ELb0ELb0EN7cutlass10bfloat16_tE19Flash_kernel_traitsILi128ELi128ELi32ELi4ES3_EELb1ELb0ELb1ELb0ELb0ELb0ELb0ELb1EEEvNS_16Flash_fwd_paramsE)
        /*056c*/ 	.word	0x00000120


	//----- nvinfo : EIATTR_MIN_STACK_SIZE
	.align		4
.L_242:
        /*0570*/ 	.byte	0x04, 0x12
        /*0572*/ 	.short	(.L_244 - .L_243)
	.align		4
.L_243:
        /*0574*/ 	.word	index@(_ZN5flash16flash_fwd_kernelI23Flash_fwd_kernel_traitsILi128ELi128ELi32ELi4ELb0ELb0EN7cutlass10bfloat16_tE19Flash_kernel_traitsILi128ELi128ELi32ELi4ES3_EELb0ELb0ELb1ELb0ELb0ELb0ELb1ELb0EEEvNS_16Flash_fwd_paramsE)
        /*0578*/ 	.word	0x00000058


	//----- nvinfo : EIATTR_MIN_STACK_SIZE
	.align		4
.L_244:
        /*057c*/ 	.byte	0x04, 0x12
        /*057e*/ 	.short	(.L_246 - .L_245)
	.align		4
.L_245:
        /*0580*/ 	.word	index@(_ZN5flash16flash_fwd_kernelI23Flash_fwd_kernel_traitsILi128ELi128ELi32ELi4ELb0ELb0EN7cutlass10bfloat16_tE19Flash_kernel_traitsILi128ELi128ELi32ELi4ES3_EELb1ELb0ELb1ELb1ELb0ELb0ELb0ELb1EEEvNS_16Flash_fwd_paramsE)
        /*0584*/ 	.word	0x000001c0


	//----- nvinfo : EIATTR_MIN_STACK_SIZE
	.align		4
.L_246:
        /*0588*/ 	.byte	0x04, 0x12
        /*058a*/ 	.short	(.L_248 - .L_247)
	.align		4
.L_247:
        /*058c*/ 	.word	index@(_ZN5flash16flash_fwd_kernelI23Flash_fwd_kernel_traitsILi128ELi128ELi32ELi4ELb0ELb0EN7cutlass10bfloat16_tE19Flash_kernel_traitsILi128ELi128ELi32ELi4ES3_EELb0ELb0ELb1ELb1ELb0ELb0ELb1ELb0EEEvNS_16Flash_fwd_paramsE)
        /*0590*/ 	.word	0x00000060
.L_248:


//--------------------- .nv.info._ZN5flash16flash_fwd_kernelI23Flash_fwd_kernel_traitsILi128ELi128ELi64ELi4ELb0ELb0EN7cutlass10bfloat16_tE19Flash_kernel_traitsILi128ELi128ELi64ELi4ES3_EELb0ELb0ELb0ELb0ELb0ELb1ELb0ELb0EEEvNS_16Flash_fwd_paramsE --------------------------
	.section	.nv.info._ZN5flash16flash_fwd_kernelI23Flash_fwd_kernel_traitsILi128ELi128ELi64ELi4ELb0ELb0EN7cutlass10bfloat16_tE19Flash_kernel_traitsILi128ELi128ELi64ELi4ES3_EELb0ELb0ELb0ELb0ELb0ELb1ELb0ELb0EEEvNS_16Flash_fwd_paramsE,"",@"SHT_CUDA_INFO"
	.sectionflags	@""
	.align	4


	//----- nvinfo : EIATTR_CUDA_API_VERSION
	.align		4
        /*0000*/ 	.byte	0x04, 0x37
        /*0002*/ 	.short	(.L_250 - .L_249)
.L_249:
        /*0004*/ 	.word	0x00000082


	//----- nvinfo : EIATTR_SW2861232_WAR
	.align		4
.L_250:
        /*0008*/ 	.byte	0x01, 0x35
	.zero		2


	//----- nvinfo : EIATTR_PARAM_CBANK
	.align		4
        /*000c*/ 	.byte	0x04, 0x0a
        /*000e*/ 	.short	(.L_252 - .L_251)
	.align		4
.L_251:
        /*0010*/ 	.word	index@(.nv.constant0._ZN5flash16flash_fwd_kernelI23Flash_fwd_kernel_traitsILi128ELi128ELi64ELi4ELb0ELb0EN7cutlass10bfloat16_tE19Flash_kernel_traitsILi128ELi128ELi64ELi4ES3_EELb0ELb0ELb0ELb0ELb0ELb1ELb0ELb0EEEvNS_16Flash_fwd_paramsE)
        /*0014*/ 	.short	0x0160
        /*0016*/ 	.short	0x01d0


	//----- nvinfo : EIATTR_CBANK_PARAM_SIZE
	.align		4
.L_252:
        /*0018*/ 	.byte	0x03, 0x19
        /*001a*/ 	.short	0x01d0


	//----- nvinfo : EIATTR_KPARAM_INFO
	.align		4
        /*001c*/ 	.byte	0x04, 0x17
        /*001e*/ 	.short	(.L_254 - .L_253)
.L_253:
        /*0020*/ 	.word	0x00000000
        /*0024*/ 	.short	0x0000
        /*0026*/ 	.short	0x0000
        /*0028*/ 	.byte	0x00, 0xf0, 0x41, 0x07


	//----- nvinfo : EIATTR_MAXREG_COUNT
	.align		4
.L_254:
        /*002c*/ 	.byte	0x03, 0x1b
        /*002e*/ 	.short	0x00ff


	//----- nvinfo : EIATTR_NUM_BARRIERS
	.align		4
        /*0030*/ 	.byte	0x02, 0x4c
        /*0032*/ 	.byte	0x01
	.zero		1


	//----- nvinfo : EIATTR_ANNOTATIONS
	.align		4
        /*0034*/ 	.byte	0x04, 0x55
        /*0036*/ 	.short	(.L_256 - .L_255)


	//   ....[0]....
.L_255:
        /*0038*/ 	.word	0x00000001
        /*003c*/ 	.byte	0x50, 0x0b, 0x00, 0x00, 0x01, 0x00, 0x00, 0x00, 0x90, 0x0b, 0x00, 0x00, 0x01, 0x00, 0x00, 0x00
        /* <DEDUP_REMOVED lines=46> */
        /*032c*/ 	.byte	0x50, 0xbb, 0x00, 0x00, 0x01, 0x00, 0x00, 0x00, 0x60, 0xbc, 0x00, 0x00


	//----- nvinfo : EIATTR_MERCURY_ISA_VERSION
	.align		4
.L_256:
        /*0338*/ 	.byte	0x03, 0x5f
        /*033a*/ 	.short	0x0000


	//----- nvinfo : EIATTR_INT_WARP_WIDE_INSTR_OFFSETS
	.align		4
        /*033c*/ 	.byte	0x04, 0x31
        /*033e*/ 	.short	(.L_258 - .L_257)


	//   ....[0]....
.L_257:
        /*0340*/ 	.word	0x00000350


	//   ....[1]....
        /*0344*/ 	.word	0x00000380


	//   ....[2]....
        /*0348*/ 	.word	0x000018b0


	//----- nvinfo : EIATTR_COOP_GROUP_MASK_REGIDS
	.align		4
.L_258:
        /*034c*/ 	.byte	0x04, 0x29
        /*034e*/ 	.short	(.L_260 - .L_259)


	//   ....[0]....
.L_259:
        /*0350*/ 	.word	0xffffffff


	//   ....[1]....
        /*0354*/ 	.word	0xffffffff


	//   ....[2]....
        /*0358*/ 	.word	0xffffffff


	//   ....[3]....
        /*035c*/ 	.word	0xffffffff


	//   ....[4]....
        /*0360*/ 	.word	0xffffffff


	//   ....[5]....
        /*0364*/ 	.word	0xffffffff


	//   ....[6]....
        /*0368*/ 	.word	0xffffffff


	//   ....[7]....
        /*036c*/ 	.word	0xffffffff


	//   ....[8]....
        /*0370*/ 	.word	0xffffffff


	//   ....[9]....
        /*0374*/ 	.word	0xffffffff


	//   ....[10]....
        /*0378*/ 	.word	0xffffffff


	//   ....[11]....
        /*037c*/ 	.word	0xffffffff


	//   ....[12]....
        /*0380*/ 	.word	0xffffffff


	//   ....[13]....
        /*0384*/ 	.word	0xffffffff


	//   ....[14]....
        /*0388*/ 	.word	0xffffffff


	//   ....[15]....
        /*038c*/ 	.word	0xffffffff


	//   ....[16]....
        /*0390*/ 	.word	0xffffffff


	//   ....[17]....
        /*0394*/ 	.word	0xffffffff


	//   ....[18]....
        /*0398*/ 	.word	0xffffffff


	//   ....[19]....
        /*039c*/ 	.word	0xffffffff


	//   ....[20]....
        /*03a0*/ 	.word	0xffffffff


	//   ....[21]....
        /*03a4*/ 	.word	0xffffffff


	//   ....[22]....
        /*03a8*/ 	.word	0xffffffff


	//   ....[23]....
        /*03ac*/ 	.word	0xffffffff


	//----- nvinfo : EIATTR_COOP_GROUP_INSTR_OFFSETS
	.align		4
.L_260:
        /*03b0*/ 	.byte	0x04, 0x28
        /*03b2*/ 	.short	(.L_262 - .L_261)


	//   ....[0]....
.L_261:
        /*03b4*/ 	.word	0x00003350


	//   ....[1]....
        /*03b8*/ 	.word	0x00003400


	//   ....[2]....
        /*03bc*/ 	.word	0x00003480


	//   ....[3]....
        /*03c0*/ 	.word	0x000034d0


	//   ....[4]....
        /*03c4*/ 	.word	0x00003720


	//   ....[5]....
        /*03c8*/ 	.word	0x00003850


	//   ....[6]....
        /*03cc*/ 	.word	0x00003960


	//   ....[7]....
        /*03d0*/ 	.word	0x000039e0


	//   ....[8]....
        /*03d4*/ 	.word	0x00007090


	//   ....[9]....
        /*03d8*/ 	.word	0x00007210


	//   ....[10]....
        /*03dc*/ 	.word	0x00007250


	//   ....[11]....
        /*03e0*/ 	.word	0x00007270


	//   ....[12]....
        /*03e4*/ 	.word	0x00007280


	//   ....[13]....
        /*03e8*/ 	.word	0x000072c0


	//   ....[14]....
        /*03ec*/ 	.word	0x00007300


	//   ....[15]....
        /*03f0*/ 	.word	0x00007330


	//   ....[16]....
        /*03f4*/ 	.word	0x00009bb0


	//   ....[17]....
        /*03f8*/ 	.word	0x00009bc0


	//   ....[18]....
        /*03fc*/ 	.word	0x00009bd0


	//   ....[19]....
        /*0400*/ 	.word	0x00009bf0


	//   ....[20]....
        /*0404*/ 	.word	0x00009c00


	//   ....[21]....
        /*0408*/ 	.word	0x00009c30


	//   ....[22]....
        /*040c*/ 	.word	0x00009c50


	//   ....[23]....
        /*0410*/ 	.word	0x00009c80


	//----- nvinfo : EIATTR_EXIT_INSTR_OFFSETS
	.align		4
.L_262:
        /*0414*/ 	.byte	0x04, 0x1c
        /*0416*/ 	.short	(.L_264 - .L_263)


	//   ....[0]....
.L_263:
        /*0418*/ 	.word	0x00000420


	//   ....[1]....
        /*041c*/ 	.word	0x0000bc80


	//   ....[2]....
        /*0420*/ 	.word	0x0000bd50


	//   ....[3]....
        /*0424*/ 	.word	0x0000ccf0


	//   ....[4]....
        /*0428*/ 	.word	0x0000cd70


	//----- nvinfo : EIATTR_CTAIDZ_USED
	.align		4
.L_264:
        /*042c*/ 	.byte	0x01, 0x04
	.zero		2


	//----- nvinfo : EIATTR_CRS_STACK_SIZE
	.align		4
        /*0430*/ 	.byte	0x04, 0x1e
        /*0432*/ 	.short	(.L_266 - .L_265)
.L_265:
        /*0434*/ 	.word	0x00000000
.L_266:


//--------------------- .nv.info._ZN5flash16flash_fwd_kernelI23Flash_fwd_kernel_traitsILi128ELi128ELi64ELi4ELb0ELb0EN7cutlass10bfloat16_tE19Flash_kernel_traitsILi128ELi128ELi64ELi4ES3_EELb0ELb0ELb0ELb0ELb0ELb1ELb1ELb0EEEvNS_16Flash_fwd_paramsE --------------------------
	.section	.nv.info._ZN5flash16flash_fwd_kernelI23Flash_fwd_kernel_traitsILi128ELi128ELi64ELi4ELb0ELb0EN7cutlass10bfloat16_tE19Flash_kernel_traitsILi128ELi128ELi64ELi4ES3_EELb0ELb0ELb0ELb0ELb0ELb1ELb1ELb0EEEvNS_16Flash_fwd_paramsE,"",@"SHT_CUDA_INFO"
	.sectionflags	@""
	.align	4


	//----- nvinfo : EIATTR_CUDA_API_VERSION
	.align		4
        /*0000*/ 	.byte	0x04, 0x37
        /*0002*/ 	.short	(.L_268 - .L_267)
.L_267:
        /*0004*/ 	.word	0x00000082


	//----- nvinfo : EIATTR_SW2861232_WAR
	.align		4
.L_268:
        /*0008*/ 	.byte	0x01, 0x35
	.zero		2


	//----- nvinfo : EIATTR_PARAM_CBANK
	.align		4
        /*000c*/ 	.byte	0x04, 0x0a
        /*000e*/ 	.short	(.L_270 - .L_269)
	.align		4
.L_269:
        /*0010*/ 	.word	index@(.nv.constant0._ZN5flash16flash_fwd_kernelI23Flash_fwd_kernel_traitsILi128ELi128ELi64ELi4ELb0ELb0EN7cutlass10bfloat16_tE19Flash_kernel_traitsILi128ELi128ELi64ELi4ES3_EELb0ELb0ELb0ELb0ELb0ELb1ELb1ELb0EEEvNS_16Flash_fwd_paramsE)
        /*0014*/ 	.short	0x0160
        /*0016*/ 	.short	0x01d0


	//----- nvinfo : EIATTR_CBANK_PARAM_SIZE
	.align		4
.L_270:
        /*0018*/ 	.byte	0x03, 0x19
        /*001a*/ 	.short	0x01d0


	//----- nvinfo : EIATTR_KPARAM_INFO
	.align		4
        /*001c*/ 	.byte	0x04, 0x17
        /*001e*/ 	.short	(.L_272 - .L_271)
.L_271:
        /*0020*/ 	.word	0x00000000
        /*0024*/ 	.short	0x0000
        /*0026*/ 	.short	0x0000
        /*0028*/ 	.byte	0x00, 0xf0, 0x41, 0x07


	//----- nvinfo : EIATTR_MAXREG_COUNT
	.align		4
.L_272:
        /*002c*/ 	.byte	0x03, 0x1b
        /*002e*/ 	.short	0x00ff


	//----- nvinfo : EIATTR_NUM_BARRIERS
	.align		4
        /*0030*/ 	.byte	0x02, 0x4c
        /*0032*/ 	.byte	0x01
	.zero		1


	//----- nvinfo : EIATTR_ANNOTATIONS
	.align		4
        /*0034*/ 	.byte	0x04, 0x55
        /*0036*/ 	.short	(.L_274 - .L_273)


	//   ....[0]....
.L_273:
        /* <DEDUP_REMOVED lines=64> */


	//----- nvinfo : EIATTR_MERCURY_ISA_VERSION
	.align		4
.L_274:
        /*0428*/ 	.byte	0x03, 0x5f
        /*042a*/ 	.short	0x0000


	//----- nvinfo : EIATTR_INT_WARP_WIDE_INSTR_OFFSETS
	.align		4
        /*042c*/ 	.byte	0x04, 0x31
        /*042e*/ 	.short	(.L_276 - .L_275)


	//   ....[0]....
.L_275:
        /*0430*/ 	.word	0x00000350


	//   ....[1]....
        /*0434*/ 	.word	0x00000380


	//   ....[2]....
        /*0438*/ 	.word	0x000017f0


	//----- nvinfo : EIATTR_COOP_GROUP_MASK_REGIDS
	.align		4
.L_276:
        /*043c*/ 	.byte	0x04, 0x29
        /*043e*/ 	.short	(.L_278 - .L_277)


	//   ....[0]....
.L_277:
        /*0440*/ 	.word	0xffffffff


	//   ....[1]....
        /*0444*/ 	.word	0xffffffff


	//   ....[2]....
        /*0448*/ 	.word	0xffffffff


	//   ....[3]....
        /*044c*/ 	.word	0xffffffff


	//   ....[4]....
        /*0450*/ 	.word	0xffffffff


	//   ....[5]....
        /*0454*/ 	.word	0xffffffff


	//   ....[6]....
        /*0458*/ 	.word	0xffffffff


	//   ....[7]....
        /*045c*/ 	.word	0xffffffff


	//   ....[8]....
        /*0460*/ 	.word	0xffffffff


	//   ....[9]....
        /*0464*/ 	.word	0xffffffff


	//   ....[10]....
        /*0468*/ 	.word	0xffffffff


	//   ....[11]....
        /*046c*/ 	.word	0xffffffff


	//   ....[12]....
        /*0470*/ 	.word	0xffffffff


	//   ....[13]....
        /*0474*/ 	.word	0xffffffff


	//   ....[14]....
        /*0478*/ 	.word	0xffffffff


	//   ....[15]....
        /*047c*/ 	.word	0xffffffff


	//   ....[16]....
        /*0480*/ 	.word	0xffffffff


	//   ....[17]....
        /*0484*/ 	.word	0xffffffff


	//   ....[18]....
        /*0488*/ 	.word	0xffffffff


	//   ....[19]....
        /*048c*/ 	.word	0xffffffff


	//   ....[20]....
        /*0490*/ 	.word	0xffffffff


	//   ....[21]....
        /*0494*/ 	.word	0xffffffff


	//   ....[22]....
        /*0498*/ 	.word	0xffffffff


	//   ....[23]....
        /*049c*/ 	.word	0xffffffff


	//----- nvinfo : EIATTR_COOP_GROUP_INSTR_OFFSETS
	.align		4
.L_278:
        /*04a0*/ 	.byte	0x04, 0x28
        /*04a2*/ 	.short	(.L_280 - .L_279)


	//   ....[0]....
.L_279:
        /*04a4*/ 	.word	0x00003bc0


	//   ....[1]....
        /*04a8*/ 	.word	0x00003c50


	//   ....[2]....
        /*04ac*/ 	.word	0x00003c80


	//   ....[3]....
        /*04b0*/ 	.word	0x00003ce0


	//   ....[4]....
        /*04b4*/ 	.word	0x00004700


	//   ....[5]....
        /*04b8*/ 	.word	0x00004790


	//   ....[6]....
        /*04bc*/ 	.word	0x000047d0


	//   ....[7]....
        /*04c0*/ 	.word	0x00004840


	//   ....[8]....
        /*04c4*/ 	.word	0x00008490


	//   ....[9]....
        /*04c8*/ 	.word	0x00008520


	//   ....[10]....
        /*04cc*/ 	.word	0x000085a0


	//   ....[11]....
        /*04d0*/ 	.word	0x000085f0


	//   ....[12]....
        /*04d4*/ 	.word	0x00008630


	//   ....[13]....
        /*04d8*/ 	.word	0x000086d0


	//   ....[14]....
        /*04dc*/ 	.word	0x000087d0


	//   ....[15]....
        /*04e0*/ 	.word	0x00008890


	//   ....[16]....
        /*04e4*/ 	.word	0x0000b2b0


	//   ....[17]....
        /*04e8*/ 	.word	0x0000b2c0


	//   ....[18]....
        /*04ec*/ 	.word	0x0000b2d0


	//   ....[19]....
        /*04f0*/ 	.word	0x0000b2f0


	//   ....[20]....
        /*04f4*/ 	.word	0x0000b300


	//   ....[21]....
        /*04f8*/ 	.word	0x0000b320


	//   ....[22]....
        /*04fc*/ 	.word	0x0000b360


	//   ....[23]....
        /*0500*/ 	.word	0x0000b390


	//----- nvinfo : EIATTR_EXIT_INSTR_OFFSETS
	.align		4
.L_280:
        /*0504*/ 	.byte	0x04, 0x1c
        /*0506*/ 	.short	(.L_282 - .L_281)


	//   ....[0]....
.L_281:
        /*0508*/ 	.word	0x00000420


	//   ....[1]....
        /*050c*/ 	.word	0x0000d380


	//   ....[2]....
        /*0510*/ 	.word	0x0000d450


	//   ....[3]....
        /*0514*/ 	.word	0x0000e3f0


	//   ....[4]....
        /*0518*/ 	.word	0x0000e470


	//----- nvinfo : EIATTR_CTAIDZ_USED
	.align		4
.L_282:
        /*051c*/ 	.byte	0x01, 0x04
	.zero		2


	//----- nvinfo : EIATTR_CRS_STACK_SIZE
	.align		4
        /*0520*/ 	.byte	0x04, 0x1e
        /*0522*/ 	.short	(.L_284 - .L_283)
.L_283:
        /*0524*/ 	.word	0x00000000
.L_284:


//--------------------- .nv.info._ZN5flash16flash_fwd_kernelI23Flash_fwd_kernel_traitsILi128ELi128ELi64ELi4ELb0ELb0EN7cutlass10bfloat16_tE19Flash_kernel_traitsILi128ELi128ELi64ELi4ES3_EELb0ELb0ELb0ELb0ELb1ELb1ELb0ELb0EEEvNS_16Flash_fwd_paramsE --------------------------
	.section	.nv.info._ZN5flash16flash_fwd_kernelI23Flash_fwd_kernel_traitsILi128ELi128ELi64ELi4ELb0ELb0EN7cutlass10bfloat16_tE19Flash_kernel_traitsILi128ELi128ELi64ELi4ES3_EELb0ELb0ELb0ELb0ELb1ELb1ELb0ELb0EEEvNS_16Flash_fwd_paramsE,"",@"SHT_CUDA_INFO"
	.sectionflags	@""
	.align	4


	//----- nvinfo : EIATTR_CUDA_API_VERSION
	.align		4
        /*0000*/ 	.byte	0x04, 0x37
        /*0002*/ 	.short	(.L_286 - .L_285)
.L_285:
        /*0004*/ 	.word	0x00000082


	//----- nvinfo : EIATTR_SW2861232_WAR
	.align		4
.L_286:
        /*0008*/ 	.byte	0x01, 0x35
	.zero		2


	//----- nvinfo : EIATTR_PARAM_CBANK
	.align		4
        /*000c*/ 	.byte	0x04, 0x0a
        /*000e*/ 	.short	(.L_288 - .L_287)
	.align		4
.L_287:
        /*0010*/ 	.word	index@(.nv.constant0._ZN5flash16flash_fwd_kernelI23Flash_fwd_kernel_traitsILi128ELi128ELi64ELi4ELb0ELb0EN7cutlass10bfloat16_tE19Flash_kernel_traitsILi128ELi128ELi64ELi4ES3_EELb0ELb0ELb0ELb0ELb1ELb1ELb0ELb0EEEvNS_16Flash_fwd_paramsE)
        /*0014*/ 	.short	0x0160
        /*0016*/ 	.short	0x01d0


	//----- nvinfo : EIATTR_CBANK_PARAM_SIZE
	.align		4
.L_288:
        /*0018*/ 	.byte	0x03, 0x19
        /*001a*/ 	.short	0x01d0


	//----- nvinfo : EIATTR_KPARAM_INFO
	.align		4
        /*001c*/ 	.byte	0x04, 0x17
        /*001e*/ 	.short	(.L_290 - .L_289)
.L_289:
        /*0020*/ 	.word	0x00000000
        /*0024*/ 	.short	0x0000
        /*0026*/ 	.short	0x0000
        /*0028*/ 	.byte	0x00, 0xf0, 0x41, 0x07


	//----- nvinfo : EIATTR_MAXREG_COUNT
	.align		4
.L_290:
        /*002c*/ 	.byte	0x03, 0x1b
        /*002e*/ 	.short	0x00ff


	//----- nvinfo : EIATTR_NUM_BARRIERS
	.align		4
        /*0030*/ 	.byte	0x02, 0x4c
        /*0032*/ 	.byte	0x01
	.zero		1


	//----- nvinfo : EIATTR_ANNOTATIONS
	.align		4
        /*0034*/ 	.byte	0x04, 0x55
        /*0036*/ 	.short	(.L_292 - .L_291)


	//   ....[0]....
.L_291:
        /* <DEDUP_REMOVED lines=35> */


	//----- nvinfo : EIATTR_MERCURY_ISA_VERSION
	.align		4
.L_292:
        /*0258*/ 	.byte	0x03, 0x5f
        /*025a*/ 	.short	0x0000


	//----- nvinfo : EIATTR_COOP_GROUP_MASK_REGIDS
	.align		4
        /*025c*/ 	.byte	0x04, 0x29
        /*025e*/ 	.short	(.L_294 - .L_293)


	//   ....[0]....
.L_293:
        /*0260*/ 	.word	0xffffffff


	//   ....[1]....
        /*0264*/ 	.word	0xffffffff


	//   ....[2]....
        /*0268*/ 	.word	0xffffffff


	//   ....[3]....
        /*026c*/ 	.word	0xffffffff


	//   ....[4]....
        /*0270*/ 	.word	0xffffffff


	//   ....[5]....
        /*0274*/ 	.word	0xffffffff


	//   ....[6]....
        /*0278*/ 	.word	0xffffffff


	//   ....[7]....
        /*027c*/ 	.word	0xffffffff


	//   ....[8]....
        /*0280*/ 	.word	0xffffffff


	//   ....[9]....
        /*0284*/ 	.word	0xffffffff


	//   ....[10]....
        /*0288*/ 	.word	0xffffffff


	//   ....[11]....
        /*028c*/ 	.word	0xffffffff


	//   ....[12]....
        /*0290*/ 	.word	0xffffffff


	//   ....[13]....
        /*0294*/ 	.word	0xffffffff


	//   ....[14]....
        /*0298*/ 	.word	0xffffffff


	//   ....[15]....
        /*029c*/ 	.word	0xffffffff


	//   ....[16]....
        /*02a0*/ 	.word	0xffffffff


	//   ....[17]....
        /*02a4*/ 	.word	0xffffffff


	//   ....[18]....
        /*02a8*/ 	.word	0xffffffff


	//   ....[19]....
        /*02ac*/ 	.word	0xffffffff


	//   ....[20]....
        /*02b0*/ 	.word	0xffffffff


	//   ....[21]....
        /*02b4*/ 	.word	0xffffffff


	//   ....[22]....
        /*02b8*/ 	.word	0xffffffff


	//   ....[23]....
        /*02bc*/ 	.word	0xffffffff


	//----- nvinfo : EIATTR_COOP_GROUP_INSTR_OFFSETS
	.align		4
.L_294:
        /*02c0*/ 	.byte	0x04, 0x28
        /*02c2*/ 	.short	(.L_296 - .L_295)


	//   ....[0]....
.L_295:
        /*02c4*/ 	.word	0x000022a0


	//   ....[1]....
        /*02c8*/ 	.word	0x000022d0


	//   ....[2]....
        /*02cc*/ 	.word	0x000023d0


	//   ....[3]....
        /*02d0*/ 	.word	0x00002410


	//   ....[4]....
        /*02d4*/ 	.word	0x000026d0


	//   ....[5]....
        /*02d8*/ 	.word	0x000027d0


	//   ....[6]....
        /*02dc*/ 	.word	0x00002800


	//   ....[7]....
        /*02e0*/ 	.word	0x000029a0


	//   ....[8]....
        /*02e4*/ 	.word	0x00005ce0


	//   ....[9]....
        /*02e8*/ 	.word	0x00005e70


	//   ....[10]....
        /*02ec*/ 	.word	0x00005eb0


	//   ....[11]....
        /*02f0*/ 	.word	0x00005ed0


	//   ....[12]....
        /*02f4*/ 	.word	0x00005ef0


	//   ....[13]....
        /*02f8*/ 	.word	0x00005f20


	//   ....[14]....
        /*02fc*/ 	.word	0x00005f60


	//   ....[15]....
        /*0300*/ 	.word	0x00005f90


	//   ....[16]....
        /*0304*/ 	.word	0x00008710


	//   ....[17]....
        /*0308*/ 	.word	0x00008720


	//   ....[18]....
        /*030c*/ 	.word	0x00008730


	//   ....[19]....
        /*0310*/ 	.word	0x00008750


	//   ....[20]....
        /*0314*/ 	.word	0x00008780


	//   ....[21]....
        /*0318*/ 	.word	0x000087a0


	//   ....[22]....
        /*031c*/ 	.word	0x000087b0


	//   ....[23]....
        /*0320*/ 	.word	0x000087e0


	//----- nvinfo : EIATTR_EXIT_INSTR_OFFSETS
	.align		4
.L_296:
        /*0324*/ 	.byte	0x04, 0x1c
        /*0326*/ 	.short	(.L_298 - .L_297)


	//   ....[0]....
.L_297:
        /*0328*/ 	.word	0x00000170


	//   ....[1]....
        /*032c*/ 	.word	0x0000a4e0


	//----- nvinfo : EIATTR_CTAIDZ_USED
	.align		4
.L_298:
        /*0330*/ 	.byte	0x01, 0x04
	.zero		2


	//----- nvinfo : EIATTR_CRS_STACK_SIZE
	.align		4
        /*0334*/ 	.byte	0x04, 0x1e
        /*0336*/ 	.short	(.L_300 - .L_299)
.L_299:
        /*0338*/ 	.word	0x00000000
.L_300:


//--------------------- .nv.info._ZN5flash16flash_fwd_kernelI23Flash_fwd_kernel_traitsILi128ELi128ELi64ELi4ELb0ELb0EN7cutlass10bfloat16_tE19Flash_kernel_traitsILi128ELi128ELi64ELi4ES3_EELb0ELb0ELb0ELb0ELb1ELb1ELb1ELb0EEEvNS_16Flash_fwd_paramsE --------------------------
	.section	.nv.info._ZN5flash16flash_fwd_kernelI23Flash_fwd_kernel_traitsILi128ELi128ELi64ELi4ELb0ELb0EN7cutlass10bfloat16_tE19Flash_kernel_traitsILi128ELi128ELi64ELi4ES3_EELb0ELb0ELb0ELb0ELb1ELb1ELb1ELb0EEEvNS_16Flash_fwd_paramsE,"",@"SHT_CUDA_INFO"
	.sectionflags	@""
	.align	4


	//----- nvinfo : EIATTR_CUDA_API_VERSION
	.align		4
        /*0000*/ 	.byte	0x04, 0x37
        /*0002*/ 	.short	(.L_302 - .L_301)
.L_301:
        /*0004*/ 	.word	0x00000082


	//----- nvinfo : EIATTR_SW2861232_WAR
	.align		4
.L_302:
        /*0008*/ 	.byte	0x01, 0x35
	.zero		2


	//----- nvinfo : EIATTR_PARAM_CBANK
	.align		4
        /*000c*/ 	.byte	0x04, 0x0a
        /*000e*/ 	.short	(.L_304 - .L_303)
	.align		4
.L_303:
        /*0010*/ 	.word	index@(.nv.constant0._ZN5flash16flash_fwd_kernelI23Flash_fwd_kernel_traitsILi128ELi128ELi64ELi4ELb0ELb0EN7cutlass10bfloat16_tE19Flash_kernel_traitsILi128ELi128ELi64ELi4ES3_EELb0ELb0ELb0ELb0ELb1ELb1ELb1ELb0EEEvNS_16Flash_fwd_paramsE)
        /*0014*/ 	.short	0x0160
        /*0016*/ 	.short	0x01d0


	//----- nvinfo : EIATTR_CBANK_PARAM_SIZE
	.align		4
.L_304:
        /*0018*/ 	.byte	0x03, 0x19
        /*001a*/ 	.short	0x01d0


	//----- nvinfo : EIATTR_KPARAM_INFO
	.align		4
        /*001c*/ 	.byte	0x04, 0x17
        /*001e*/ 	.short	(.L_306 - .L_305)
.L_305:
        /*0020*/ 	.word	0x00000000
        /*0024*/ 	.short	0x0000
        /*0026*/ 	.short	0x0000
        /*0028*/ 	.byte	0x00, 0xf0, 0x41, 0x07


	//----- nvinfo : EIATTR_MAXREG_COUNT
	.align		4
.L_306:
        /*002c*/ 	.byte	0x03, 0x1b
        /*002e*/ 	.short	0x00ff


	//----- nvinfo : EIATTR_NUM_BARRIERS
	.align		4
        /*0030*/ 	.byte	0x02, 0x4c
        /*0032*/ 	.byte	0x01
	.zero		1


	//----- nvinfo : EIATTR_ANNOTATIONS
	.align		4
        /*0034*/ 	.byte	0x04, 0x55
        /*0036*/ 	.short	(.L_308 - .L_307)


	//   ....[0]....
.L_307:
        /* <DEDUP_REMOVED lines=46> */
        /*030c*/ 	.byte	0x40, 0x9f, 0x00, 0x00


	//----- nvinfo : EIATTR_MERCURY_ISA_VERSION
	.align		4
.L_308:
        /*0310*/ 	.byte	0x03, 0x5f
        /*0312*/ 	.short	0x0000


	//----- nvinfo : EIATTR_COOP_GROUP_MASK_REGIDS
	.align		4
        /*0314*/ 	.byte	0x04, 0x29
        /*0316*/ 	.short	(.L_310 - .L_309)


	//   ....[0]....
.L_309:
        /*0318*/ 	.word	0xffffffff


	//   ....[1]....
        /*031c*/ 	.word	0xffffffff


	//   ....[2]....
        /*0320*/ 	.word	0xffffffff


	//   ....[3]....
        /*0324*/ 	.word	0xffffffff


	//   ....[4]....
        /*0328*/ 	.word	0xffffffff


	//   ....[5]....
        /*032c*/ 	.word	0xffffffff


	//   ....[6]....
        /*0330*/ 	.word	0xffffffff


	//   ....[7]....
        /*0334*/ 	.word	0xffffffff


	//   ....[8]....
        /*0338*/ 	.word	0xffffffff


	//   ....[9]....
        /*033c*/ 	.word	0xffffffff


	//   ....[10]....
        /*0340*/ 	.word	0xffffffff


	//   ....[11]....
        /*0344*/ 	.word	0xffffffff


	//   ....[12]....
        /*0348*/ 	.word	0xffffffff


	//   ....[13]....
        /*034c*/ 	.word	0xffffffff


	//   ....[14]....
        /*0350*/ 	.word	0xffffffff


	//   ....[15]....
        /*0354*/ 	.word	0xffffffff


	//   ....[16]....
        /*0358*/ 	.word	0xffffffff


	//   ....[17]....
        /*035c*/ 	.word	0xffffffff


	//   ....[18]....
        /*0360*/ 	.word	0xffffffff


	//   ....[19]....
        /*0364*/ 	.word	0xffffffff


	//   ....[20]....
        /*0368*/ 	.word	0xffffffff


	//   ....[21]....
        /*036c*/ 	.word	0xffffffff


	//   ....[22]....
        /*0370*/ 	.word	0xffffffff


	//   ....[23]....
        /*0374*/ 	.word	0xffffffff


	//----- nvinfo : EIATTR_COOP_GROUP_INSTR_OFFSETS
	.align		4
.L_310:
        /*0378*/ 	.byte	0x04, 0x28
        /*037a*/ 	.short	(.L_312 - .L_311)


	//   ....[0]....
.L_311:
        /*037c*/ 	.word	0x00002940


	//   ....[1]....
        /*0380*/ 	.word	0x00002a30


	//   ....[2]....
        /*0384*/ 	.word	0x00002a40


	//   ....[3]....
        /*0388*/ 	.word	0x00002a80


	//   ....[4]....
        /*038c*/ 	.word	0x00002e20


	//   ....[5]....
        /*0390*/ 	.word	0x00002f20


	//   ....[6]....
        /*0394*/ 	.word	0x00002f30


	//   ....[7]....
        /*0398*/ 	.word	0x000030f0


	//   ....[8]....
        /*039c*/ 	.word	0x00006f00


	//   ....[9]....
        /*03a0*/ 	.word	0x000070f0


	//   ....[10]....
        /*03a4*/ 	.word	0x00007130


	//   ....[11]....
        /*03a8*/ 	.word	0x00007150


	//   ....[12]....
        /*03ac*/ 	.word	0x00007170


	//   ....[13]....
        /*03b0*/ 	.word	0x000071b0


	//   ....[14]....
        /*03b4*/ 	.word	0x000071f0


	//   ....[15]....
        /*03b8*/ 	.word	0x00007220


	//   ....[16]....
        /*03bc*/ 	.word	0x00009ff0


	//   ....[17]....
        /*03c0*/ 	.word	0x0000a000


	//   ....[18]....
        /*03c4*/ 	.word	0x0000a010


	//   ....[19]....
        /*03c8*/ 	.word	0x0000a030


	//   ....[20]....
        /*03cc*/ 	.word	0x0000a060


	//   ....[21]....
        /*03d0*/ 	.word	0x0000a080


	//   ....[22]....
        /*03d4*/ 	.word	0x0000a090


	//   ....[23]....
        /*03d8*/ 	.word	0x0000a0f0


	//----- nvinfo : EIATTR_EXIT_INSTR_OFFSETS
	.align		4
.L_312:
        /*03dc*/ 	.byte	0x04, 0x1c
        /*03de*/ 	.short	(.L_314 - .L_313)


	//   ....[0]....
.L_313:
        /*03e0*/ 	.word	0x00000170


	//   ....[1]....
        /*03e4*/ 	.word	0x0000bdc0


	//----- nvinfo : EIATTR_CTAIDZ_USED
	.align		4
.L_314:
        /*03e8*/ 	.byte	0x01, 0x04
	.zero		2


	//----- nvinfo : EIATTR_CRS_STACK_SIZE
	.align		4
        /*03ec*/ 	.byte	0x04, 0x1e
        /*03ee*/ 	.short	(.L_316 - .L_315)
.L_315:
        /*03f0*/ 	.word	0x00000000
.L_316:


//--------------------- .nv.info._ZN5flash16flash_fwd_kernelI23Flash_fwd_kernel_traitsILi128ELi128ELi64ELi4ELb0ELb0EN7cutlass10bfloat16_tE19Flash_kernel_traitsILi128ELi128ELi64ELi4ES3_EELb0ELb0ELb0ELb0ELb0ELb0ELb0ELb0EEEvNS_16Flash_fwd_paramsE --------------------------
	.section	.nv.info._ZN5flash16flash_fwd_kernelI23Flash_fwd_kernel_traitsILi128ELi128ELi64ELi4ELb0ELb0EN7cutlass10bfloat16_tE19Flash_kernel_traitsILi128ELi128ELi64ELi4ES3_EELb0ELb0ELb0ELb0ELb0ELb0ELb0ELb0EEEvNS_16Flash_fwd_paramsE,"",@"SHT_CUDA_INFO"
	.sectionflags	@""
	.align	4


	//----- nvinfo : EIATTR_CUDA_API_VERSION
	.align		4
        /*0000*/ 	.byte	0x04, 0x37
        /*0002*/ 	.short	(.L_318 - .L_317)
.L_317:
        /*0004*/ 	.word	0x00000082


	//----- nvinfo : EIATTR_SW2861232_WAR
	.align		4
.L_318:
        /*0008*/ 	.byte	0x01, 0x35
	.zero		2


	//----- nvinfo : EIATTR_PARAM_CBANK
	.align		4
        /*000c*/ 	.byte	0x04, 0x0a
        /*000e*/ 	.short	(.L_320 - .L_319)
	.align		4
.L_319:
        /*0010*/ 	.word	index@(.nv.constant0._ZN5flash16flash_fwd_kernelI23Flash_fwd_kernel_traitsILi128ELi128ELi64ELi4ELb0ELb0EN7cutlass10bfloat16_tE19Flash_kernel_traitsILi128ELi128ELi64ELi4ES3_EELb0ELb0ELb0ELb0ELb0ELb0ELb0ELb0EEEvNS_16Flash_fwd_paramsE)
        /*0014*/ 	.short	0x0160
        /*0016*/ 	.short	0x01d0


	//----- nvinfo : EIATTR_CBANK_PARAM_SIZE
	.align		4
.L_320:
        /*0018*/ 	.byte	0x03, 0x19
        /*001a*/ 	.short	0x01d0


	//----- nvinfo : EIATTR_KPARAM_INFO
	.align		4
        /*001c*/ 	.byte	0x04, 0x17
        /*001e*/ 	.short	(.L_322 - .L_321)
.L_321:
        /*0020*/ 	.word	0x00000000
        /*0024*/ 	.short	0x0000
        /*0026*/ 	.short	0x0000
        /*0028*/ 	.byte	0x00, 0xf0, 0x41, 0x07


	//----- nvinfo : EIATTR_MAXREG_COUNT
	.align		4
.L_322:
        /*002c*/ 	.byte	0x03, 0x1b
        /*002e*/ 	.short	0x00ff


	//----- nvinfo : EIATTR_NUM_BARRIERS
	.align		4
        /*0030*/ 	.byte	0x02, 0x4c
        /*0032*/ 	.byte	0x01
	.zero		1


	//----- nvinfo : EIATTR_ANNOTATIONS
	.align		4
        /*0034*/ 	.byte	0x04, 0x55
        /*0036*/ 	.short	(.L_324 - .L_323)


	//   ....[0]....
.L_323:
        /* <DEDUP_REMOVED lines=47> */


	//----- nvinfo : EIATTR_MERCURY_ISA_VERSION
	.align		4
.L_324:
        /*0310*/ 	.byte	0x03, 0x5f
        /*0312*/ 	.short	0x0000


	//----- nvinfo : EIATTR_COOP_GROUP_MASK_REGIDS
	.align		4
        /*0314*/ 	.byte	0x04, 0x29
        /*0316*/ 	.short	(.L_326 - .L_325)


	//   ....[0]....
.L_325:
        /*0318*/ 	.word	0xffffffff


	//   ....[1]....
        /*031c*/ 	.word	0xffffffff


	//   ....[2]....
        /*0320*/ 	.word	0xffffffff


	//   ....[3]....
        /*0324*/ 	.word	0xffffffff


	//   ....[4]....
        /*0328*/ 	.word	0xffffffff


	//   ....[5]....
        /*032c*/ 	.word	0xffffffff


	//   ....[6]....
        /*0330*/ 	.word	0xffffffff


	//   ....[7]....
        /*0334*/ 	.word	0xffffffff


	//   ....[8]....
        /*0338*/ 	.word	0xffffffff


	//   ....[9]....
        /*033c*/ 	.word	0xffffffff


	//   ....[10]....
        /*0340*/ 	.word	0xffffffff


	//   ....[11]....
        /*0344*/ 	.word	0xffffffff


	//   ....[12]....
        /*0348*/ 	.word	0xffffffff


	//   ....[13]....
        /*034c*/ 	.word	0xffffffff


	//   ....[14]....
        /*0350*/ 	.word	0xffffffff


	//   ....[15]....
        /*0354*/ 	.word	0xffffffff


	//   ....[16]....
        /*0358*/ 	.word	0xffffffff


	//   ....[17]....
        /*035c*/ 	.word	0xffffffff


	//   ....[18]....
        /*0360*/ 	.word	0xffffffff


	//   ....[19]....
        /*0364*/ 	.word	0xffffffff


	//   ....[20]....
        /*0368*/ 	.word	0xffffffff


	//   ....[21]....
        /*036c*/ 	.word	0xffffffff


	//   ....[22]....
        /*0370*/ 	.word	0xffffffff


	//   ....[23]....
        /*0374*/ 	.word	0xffffffff


	//----- nvinfo : EIATTR_COOP_GROUP_INSTR_OFFSETS
	.align		4
.L_326:
        /*0378*/ 	.byte	0x04, 0x28
        /*037a*/ 	.short	(.L_328 - .L_327)


	//   ....[0]....
.L_327:
        /*037c*/ 	.word	0x00004790


	//   ....[1]....
        /*0380*/ 	.word	0x00004810


	//   ....[2]....
        /*0384*/ 	.word	0x00004880


	//   ....[3]....
        /*0388*/ 	.word	0x00004a70


	//   ....[4]....
        /*038c*/ 	.word	0x00004aa0


	//   ....[5]....
        /*0390*/ 	.word	0x00004b80


	//   ....[6]....
        /*0394*/ 	.word	0x00004cf0


	//   ....[7]....
        /*0398*/ 	.word	0x00004d60


	//   ....[8]....
        /*039c*/ 	.word	0x00009610


	//   ....[9]....
        /*03a0*/ 	.word	0x00009790


	//   ....[10]....
        /*03a4*/ 	.word	0x000097d0


	//   ....[11]....
        /*03a8*/ 	.word	0x000097f0


	//   ....[12]....
        /*03ac*/ 	.word	0x00009800


	//   ....[13]....
        /*03b0*/ 	.word	0x00009840


	//   ....[14]....
        /*03b4*/ 	.word	0x00009880


	//   ....[15]....
        /*03b8*/ 	.word	0x000098b0


	//   ....[16]....
        /*03bc*/ 	.word	0x0000bd70


	//   ....[17]....
        /*03c0*/ 	.word	0x0000bd80


	//   ....[18]....
        /*03c4*/ 	.word	0x0000be80


	//   ....[19]....
        /*03c8*/ 	.word	0x0000bea0


	//   ....[20]....
        /*03cc*/ 	.word	0x0000c3f0


	//   ....[21]....
        /*03d0*/ 	.word	0x0000c400


	//   ....[22]....
        /*03d4*/ 	.word	0x0000c420


	//   ....[23]....
        /*03d8*/ 	.word	0x0000c460


	//----- nvinfo : EIATTR_EXIT_INSTR_OFFSETS
	.align		4
.L_328:
        /*03dc*/ 	.byte	0x04, 0x1c
        /*03de*/ 	.short	(.L_330 - .L_329)


	//   ....[0]....
.L_329:
        /*03e0*/ 	.word	0x000004d0


	//   ....[1]....
        /*03e4*/ 	.word	0x0000e210


	//   ....[2]....
        /*03e8*/ 	.word	0x0000e2f0


	//   ....[3]....
        /*03ec*/ 	.word	0x0000e310


	//   ....[4]....
        /*03f0*/ 	.word	0x0000f3c0


	//   ....[5]....
        /*03f4*/ 	.word	0x0000f440


	//----- nvinfo : EIATTR_CTAIDZ_USED
	.align		4
.L_330:
        /*03f8*/ 	.byte	0x01, 0x04
	.zero		2


	//----- nvinfo : EIATTR_CRS_STACK_SIZE
	.align		4
        /*03fc*/ 	.byte	0x04, 0x1e
        /*03fe*/ 	.short	(.L_332 - .L_331)
.L_331:
        /*0400*/ 	.word	0x00000000
.L_332:


//--------------------- .nv.info._ZN5flash16flash_fwd_kernelI23Flash_fwd_kernel_traitsILi128ELi128ELi64ELi4ELb0ELb0EN7cutlass10bfloat16_tE19Flash_kernel_traitsILi128ELi128ELi64ELi4ES3_EELb0ELb0ELb0ELb0ELb0ELb0ELb1ELb0EEEvNS_16Flash_fwd_paramsE --------------------------
	.section	.nv.info._ZN5flash16flash_fwd_kernelI23Flash_fwd_kernel_traitsILi128ELi128ELi64ELi4ELb0ELb0EN7cutlass10bfloat16_tE19Flash_kernel_traitsILi128ELi128ELi64ELi4ES3_EELb0ELb0ELb0ELb0ELb0ELb0ELb1ELb0EEEvNS_16Flash_fwd_paramsE,"",@"SHT_CUDA_INFO"
	.sectionflags	@""
	.align	4


	//----- nvinfo : EIATTR_CUDA_API_VERSION
	.align		4
        /*0000*/ 	.byte	0x04, 0x37
        /*0002*/ 	.short	(.L_334 - .L_333)
.L_333:
        /*0004*/ 	.word	0x00000082


	//----- nvinfo : EIATTR_SW2861232_WAR
	.align		4
.L_334:
        /*0008*/ 	.byte	0x01, 0x35
	.zero		2


	//----- nvinfo : EIATTR_PARAM_CBANK
	.align		4
        /*000c*/ 	.byte	0x04, 0x0a
        /*000e*/ 	.short	(.L_336 - .L_335)
	.align		4
.L_335:
        /*0010*/ 	.word	index@(.nv.constant0._ZN5flash16flash_fwd_kernelI23Flash_fwd_kernel_traitsILi128ELi128ELi64ELi4ELb0ELb0EN7cutlass10bfloat16_tE19Flash_kernel_traitsILi128ELi128ELi64ELi4ES3_EELb0ELb0ELb0ELb0ELb0ELb0ELb1ELb0EEEvNS_16Flash_fwd_paramsE)
        /*0014*/ 	.short	0x0160
        /*0016*/ 	.short	0x01d0


	//----- nvinfo : EIATTR_CBANK_PARAM_SIZE
	.align		4
.L_336:
        /*0018*/ 	.byte	0x03, 0x19
        /*001a*/ 	.short	0x01d0


	//----- nvinfo : EIATTR_KPARAM_INFO
	.align		4
        /*001c*/ 	.byte	0x04, 0x17
        /*001e*/ 	.short	(.L_338 - .L_337)
.L_337:
        /*0020*/ 	.word	0x00000000
        /*0024*/ 	.short	0x0000
        /*0026*/ 	.short	0x0000
        /*0028*/ 	.byte	0x00, 0xf0, 0x41, 0x07


	//----- nvinfo : EIATTR_MAXREG_COUNT
	.align		4
.L_338:
        /*002c*/ 	.byte	0x03, 0x1b
        /*002e*/ 	.short	0x00ff


	//----- nvinfo : EIATTR_NUM_BARRIERS
	.align		4
        /*0030*/ 	.byte	0x02, 0x4c
        /*0032*/ 	.byte	0x01
	.zero		1


	//----- nvinfo : EIATTR_ANNOTATIONS
	.align		4
        /*0034*/ 	.byte	0x04, 0x55
        /*0036*/ 	.short	(.L_340 - .L_339)


	//   ....[0]....
.L_339:
        /* <DEDUP_REMOVED lines=55> */


	//----- nvinfo : EIATTR_MERCURY_ISA_VERSION
	.align		4
.L_340:
        /*0390*/ 	.byte	0x03, 0x5f
        /*0392*/ 	.short	0x0000


	//----- nvinfo : EIATTR_COOP_GROUP_MASK_REGIDS
	.align		4
        /*0394*/ 	.byte	0x04, 0x29
        /*0396*/ 	.short	(.L_342 - .L_341)


	//   ....[0]....
.L_341:
        /*0398*/ 	.word	0xffffffff


	//   ....[1]....
        /*039c*/ 	.word	0xffffffff


	//   ....[2]....
        /*03a0*/ 	.word	0xffffffff


	//   ....[3]....
        /*03a4*/ 	.word	0xffffffff


	//   ....[4]....
        /*03a8*/ 	.word	0xffffffff


	//   ....[5]....
        /*03ac*/ 	.word	0xffffffff


	//   ....[6]....
        /*03b0*/ 	.word	0xffffffff


	//   ....[7]....
        /*03b4*/ 	.word	0xffffffff


	//   ....[8]....
        /*03b8*/ 	.word	0xffffffff


	//   ....[9]....
        /*03bc*/ 	.word	0xffffffff


	//   ....[10]....
        /*03c0*/ 	.word	0xffffffff


	//   ....[11]....
        /*03c4*/ 	.word	0xffffffff


	//   ....[12]....
        /*03c8*/ 	.word	0xffffffff


	//   ....[13]....
        /*03cc*/ 	.word	0xffffffff


	//   ....[14]....
        /*03d0*/ 	.word	0xffffffff


	//   ....[15]....
        /*03d4*/ 	.word	0xffffffff


	//   ....[16]....
        /*03d8*/ 	.word	0xffffffff


	//   ....[17]....
        /*03dc*/ 	.word	0xffffffff


	//   ....[18]....
        /*03e0*/ 	.word	0xffffffff


	//   ....[19]....
        /*03e4*/ 	.word	0xffffffff


	//   ....[20]....
        /*03e8*/ 	.word	0xffffffff


	//   ....[21]....
        /*03ec*/ 	.word	0xffffffff


	//   ....[22]....
        /*03f0*/ 	.word	0xffffffff


	//   ....[23]....
        /*03f4*/ 	.word	0xffffffff


	//----- nvinfo : EIATTR_COOP_GROUP_INSTR_OFFSETS
	.align		4
.L_342:
        /*03f8*/ 	.byte	0x04, 0x28
        /*03fa*/ 	.short	(.L_344 - .L_343)


	//   ....[0]....
.L_343:
        /*03fc*/ 	.word	0x00005060


	//   ....[1]....
        /*0400*/ 	.word	0x000050a0


	//   ....[2]....
        /*0404*/ 	.word	0x00005110


	//   ....[3]....
        /*0408*/ 	.word	0x00005290


	//   ....[4]....
        /*040c*/ 	.word	0x000052e0


	//   ....[5]....
        /*0410*/ 	.word	0x000053e0


	//   ....[6]....
        /*0414*/ 	.word	0x000055a0


	//   ....[7]....
        /*0418*/ 	.word	0x00005610


	//   ....[8]....
        /*041c*/ 	.word	0x00009fe0


	//   ....[9]....
        /*0420*/ 	.word	0x0000a090


	//   ....[10]....
        /*0424*/ 	.word	0x0000a250


	//   ....[11]....
        /*0428*/ 	.word	0x0000a280


	//   ....[12]....
        /*042c*/ 	.word	0x0000a2f0


	//   ....[13]....
        /*0430*/ 	.word	0x0000a330


	//   ....[14]....
        /*0434*/ 	.word	0x0000a360


	//   ....[15]....
        /*0438*/ 	.word	0x0000a410


	//   ....[16]....
        /*043c*/ 	.word	0x0000d2c0


	//   ....[17]....
        /*0440*/ 	.word	0x0000d2d0


	//   ....[18]....
        /*0444*/ 	.word	0x0000d2e0


	//   ....[19]....
        /*0448*/ 	.word	0x0000d300


	//   ....[20]....
        /*044c*/ 	.word	0x0000d320


	//   ....[21]....
        /*0450*/ 	.word	0x0000d350


	//   ....[22]....
        /*0454*/ 	.word	0x0000d360


	//   ....[23]....
        /*0458*/ 	.word	0x0000d3b0


	//----- nvinfo : EIATTR_EXIT_INSTR_OFFSETS
	.align		4
.L_344:
        /*045c*/ 	.byte	0x04, 0x1c
        /*045e*/ 	.short	(.L_346 - .L_345)


	//   ....[0]....
.L_345:
        /*0460*/ 	.word	0x000004d0


	//   ....[1]....
        /*0464*/ 	.word	0x0000f480


	//   ....[2]....
        /*0468*/ 	.word	0x0000f560


	//   ....[3]....
        /*046c*/ 	.word	0x0000f580


	//   ....[4]....
        /*0470*/ 	.word	0x00010630


	//   ....[5]....
        /*0474*/ 	.word	0x000106b0


	//----- nvinfo : EIATTR_CTAIDZ_USED
	.align		4
.L_346:
        /*0478*/ 	.byte	0x01, 0x04
	.zero		2


	//----- nvinfo : EIATTR_CRS_STACK_SIZE
	.align		4
        /*047c*/ 	.byte	0x04, 0x1e
        /*047e*/ 	.short	(.L_348 - .L_347)
.L_347:
        /*0480*/ 	.word	0x00000000
.L_348:


//--------------------- .nv.info._ZN5flash16flash_fwd_kernelI23Flash_fwd_kernel_traitsILi128ELi128ELi64ELi4ELb0ELb0EN7cutlass10bfloat16_tE19Flash_kernel_traitsILi128ELi128ELi64ELi4ES3_EELb0ELb0ELb0ELb1ELb0ELb0ELb0ELb0EEEvNS_16Flash_fwd_paramsE --------------------------
	.section	.nv.info._ZN5flash16flash_fwd_kernelI23Flash_fwd_kernel_traitsILi128ELi128ELi64ELi4ELb0ELb0EN7cutlass10bfloat16_tE19Flash_kernel_traitsILi128ELi128ELi64ELi4ES3_EELb0ELb0ELb0ELb1ELb0ELb0ELb0ELb0EEEvNS_16Flash_fwd_paramsE,"",@"SHT_CUDA_INFO"
	.sectionflags	@""
	.align	4


	//----- nvinfo : EIATTR_CUDA_API_VERSION
	.align		4
        /*0000*/ 	.byte	0x04, 0x37
        /*0002*/ 	.short	(.L_350 - .L_349)
.L_349:
        /*0004*/ 	.word	0x00000082


	//----- nvinfo : EIATTR_SW2861232_WAR
	.align		4
.L_350:
        /*0008*/ 	.byte	0x01, 0x35
	.zero		2


	//----- nvinfo : EIATTR_PARAM_CBANK
	.align		4
        /*000c*/ 	.byte	0x04, 0x0a
        /*000e*/ 	.short	(.L_352 - .L_351)
	.align		4
.L_351:
        /*0010*/ 	.word	index@(.nv.constant0._ZN5flash16flash_fwd_kernelI23Flash_fwd_kernel_traitsILi128ELi128ELi64ELi4ELb0ELb0EN7cutlass10bfloat16_tE19Flash_kernel_traitsILi128ELi128ELi64ELi4ES3_EELb0ELb0ELb0ELb1ELb0ELb0ELb0ELb0EEEvNS_16Flash_fwd_paramsE)
        /*0014*/ 	.short	0x0160
        /*0016*/ 	.short	0x01d0


	//----- nvinfo : EIATTR_CBANK_PARAM_SIZE
	.align		4
.L_352:
        /*0018*/ 	.byte	0x03, 0x19
        /*001a*/ 	.short	0x01d0


	//----- nvinfo : EIATTR_KPARAM_INFO
	.align		4
        /*001c*/ 	.byte	0x04, 0x17
        /*001e*/ 	.short	(.L_354 - .L_353)
.L_353:
        /*0020*/ 	.word	0x00000000
        /*0024*/ 	.short	0x0000
        /*0026*/ 	.short	0x0000
        /*0028*/ 	.byte	0x00, 0xf0, 0x41, 0x07


	//----- nvinfo : EIATTR_MAXREG_COUNT
	.align		4
.L_354:
        /*002c*/ 	.byte	0x03, 0x1b
        /*002e*/ 	.short	0x00ff


	//----- nvinfo : EIATTR_NUM_BARRIERS
	.align		4
        /*0030*/ 	.byte	0x02, 0x4c
        /*0032*/ 	.byte	0x01
	.zero		1


	//----- nvinfo : EIATTR_ANNOTATIONS
	.align		4
        /*0034*/ 	.byte	0x04, 0x55
        /*0036*/ 	.short	(.L_356 - .L_355)


	//   ....[0]....
.L_355:
        /* <DEDUP_REMOVED lines=38> */


	//----- nvinfo : EIATTR_MERCURY_ISA_VERSION
	.align		4
.L_356:
        /*0280*/ 	.byte	0x03, 0x5f
        /*0282*/ 	.short	0x0000


	//----- nvinfo : EIATTR_COOP_GROUP_MASK_REGIDS
	.align		4
        /*0284*/ 	.byte	0x04, 0x29
        /*0286*/ 	.short	(.L_358 - .L_357)


	//   ....[0]....
.L_357:
        /*0288*/ 	.word	0xffffffff


	//   ....[1]....
        /*028c*/ 	.word	0xffffffff


	//   ....[2]....
        /*0290*/ 	.word	0xffffffff


	//   ....[3]....
        /*0294*/ 	.word	0xffffffff


	//   ....[4]....
        /*0298*/ 	.word	0xffffffff


	//   ....[5]....
        /*029c*/ 	.word	0xffffffff


	//   ....[6]....
        /*02a0*/ 	.word	0xffffffff


	//   ....[7]....
        /*02a4*/ 	.word	0xffffffff


	//   ....[8]....
        /*02a8*/ 	.word	0xffffffff


	//   ....[9]....
        /*02ac*/ 	.word	0xffffffff


	//   ....[10]....
        /*02b0*/ 	.word	0xffffffff


	//   ....[11]....
        /*02b4*/ 	.word	0xffffffff


	//   ....[12]....
        /*02b8*/ 	.word	0xffffffff


	//   ....[13]....
        /*02bc*/ 	.word	0xffffffff


	//   ....[14]....
        /*02c0*/ 	.word	0xffffffff


	//   ....[15]....
        /*02c4*/ 	.word	0xffffffff


	//   ....[16]....
        /*02c8*/ 	.word	0xffffffff


	//   ....[17]....
        /*02cc*/ 	.word	0xffffffff


	//   ....[18]....
        /*02d0*/ 	.word	0xffffffff


	//   ....[19]....
        /*02d4*/ 	.word	0xffffffff


	//   ....[20]....
        /*02d8*/ 	.word	0xffffffff


	//   ....[21]....
        /*02dc*/ 	.word	0xffffffff


	//   ....[22]....
        /*02e0*/ 	.word	0xffffffff


	//   ....[23]....
        /*02e4*/ 	.word	0xffffffff


	//----- nvinfo : EIATTR_COOP_GROUP_INSTR_OFFSETS
	.align		4
.L_358:
        /*02e8*/ 	.byte	0x04, 0x28
        /*02ea*/ 	.short	(.L_360 - .L_359)


	//   ....[0]....
.L_359:
        /*02ec*/ 	.word	0x00005c50


	//   ....[1]....
        /*02f0*/ 	.word	0x00005d20


	//   ....[2]....
        /*02f4*/ 	.word	0x00005d30


	//   ....[3]....
        /*02f8*/ 	.word	0x00005dd0


	//   ....[4]....
        /*02fc*/ 	.word	0x00006410


	//   ....[5]....
        /*0300*/ 	.word	0x000065a0


	//   ....[6]....
        /*0304*/ 	.word	0x00006630


	//   ....[7]....
        /*0308*/ 	.word	0x00006830


	//   ....[8]....
        /*030c*/ 	.word	0x0000ae50


	//   ....[9]....
        /*0310*/ 	.word	0x0000aec0


	//   ....[10]....
        /*0314*/ 	.word	0x0000af60


	//   ....[11]....
        /*0318*/ 	.word	0x0000afd0


	//   ....[12]....
        /*031c*/ 	.word	0x0000b0d0


	//   ....[13]....
        /*0320*/ 	.word	0x0000b0f0


	//   ....[14]....
        /*0324*/ 	.word	0x0000b130


	//   ....[15]....
        /*0328*/ 	.word	0x0000b1a0


	//   ....[16]....
        /*032c*/ 	.word	0x0000d6c0


	//   ....[17]....
        /*0330*/ 	.word	0x0000d6d0


	//   ....[18]....
        /*0334*/ 	.word	0x0000d6e0


	//   ....[19]....
        /*0338*/ 	.word	0x0000d6f0


	//   ....[20]....
        /*033c*/ 	.word	0x0000d720


	//   ....[21]....
        /*0340*/ 	.word	0x0000d740


	//   ....[22]....
        /*0344*/ 	.word	0x0000d780


	//   ....[23]....
        /*0348*/ 	.word	0x0000d7c0


	//----- nvinfo : EIATTR_EXIT_INSTR_OFFSETS
	.align		4
.L_360:
        /*034c*/ 	.byte	0x04, 0x1c
        /*034e*/ 	.short	(.L_362 - .L_361)


	//   ....[0]....
.L_361:
        /*0350*/ 	.word	0x000004d0


	//   ....[1]....
        /*0354*/ 	.word	0x0000fac0


	//   ....[2]....
        /*0358*/ 	.word	0x0000fba0


	//   ....[3]....
        /*035c*/ 	.word	0x0000fbc0


	//   ....[4]....
        /*0360*/ 	.word	0x00010c70


	//   ....[5]....
        /*0364*/ 	.word	0x00010cf0


	//----- nvinfo : EIATTR_CTAIDZ_USED
	.align		4
.L_362:
        /*0368*/ 	.byte	0x01, 0x04
	.zero		2


	//----- nvinfo : EIATTR_CRS_STACK_SIZE
	.align		4
        /*036c*/ 	.byte	0x04, 0x1e
        /*036e*/ 	.short	(.L_364 - .L_363)
.L_363:
        /*0370*/ 	.word	0x00000000
.L_364:


//--------------------- .nv.info._ZN5flash16flash_fwd_kernelI23Flash_fwd_kernel_traitsILi128ELi128ELi64ELi4ELb0ELb0EN7cutlass10bfloat16_tE19Flash_kernel_traitsILi128ELi128ELi64ELi4ES3_EELb0ELb0ELb0ELb1ELb0ELb0ELb1ELb0EEEvNS_16Flash_fwd_paramsE --------------------------
	.section	.nv.info._ZN5flash16flash_fwd_kernelI23Flash_fwd_kernel_traitsILi128ELi128ELi64ELi4ELb0ELb0EN7cutlass10bfloat16_tE19Flash_kernel_traitsILi128ELi128ELi64ELi4ES3_EELb0ELb0ELb0ELb1ELb0ELb0ELb1ELb0EEEvNS_16Flash_fwd_paramsE,"",@"SHT_CUDA_INFO"
	.sectionflags	@""
	.align	4


	//----- nvinfo : EIATTR_CUDA_API_VERSION
	.align		4
        /*0000*/ 	.byte	0x04, 0x37
        /*0002*/ 	.short	(.L_366 - .L_365)
.L_365:
        /*0004*/ 	.word	0x00000082


	//----- nvinfo : EIATTR_SW2861232_WAR
	.align		4
.L_366:
        /*0008*/ 	.byte	0x01, 0x35
	.zero		2


	//----- nvinfo : EIATTR_PARAM_CBANK
	.align		4
        /*000c*/ 	.byte	0x04, 0x0a
        /*000e*/ 	.short	(.L_368 - .L_367)
	.align		4
.L_367:
        /*0010*/ 	.word	index@(.nv.constant0._ZN5flash16flash_fwd_kernelI23Flash_fwd_kernel_traitsILi128ELi128ELi64ELi4ELb0ELb0EN7cutlass10bfloat16_tE19Flash_kernel_traitsILi128ELi128ELi64ELi4ES3_EELb0ELb0ELb0ELb1ELb0ELb0ELb1ELb0EEEvNS_16Flash_fwd_paramsE)
        /*0014*/ 	.short	0x0160
        /*0016*/ 	.short	0x01d0


	//----- nvinfo : EIATTR_CBANK_PARAM_SIZE
	.align		4
.L_368:
        /*0018*/ 	.byte	0x03, 0x19
        /*001a*/ 	.short	0x01d0


	//----- nvinfo : EIATTR_KPARAM_INFO
	.align		4
        /*001c*/ 	.byte	0x04, 0x17
        /*001e*/ 	.short	(.L_370 - .L_369)
.L_369:
        /*0020*/ 	.word	0x00000000
        /*0024*/ 	.short	0x0000
        /*0026*/ 	.short	0x0000
        /*0028*/ 	.byte	0x00, 0xf0, 0x41, 0x07


	//----- nvinfo : EIATTR_MAXREG_COUNT
	.align		4
.L_370:
        /*002c*/ 	.byte	0x03, 0x1b
        /*002e*/ 	.short	0x00ff


	//----- nvinfo : EIATTR_NUM_BARRIERS
	.align		4
        /*0030*/ 	.byte	0x02, 0x4c
        /*0032*/ 	.byte	0x01
	.zero		1


	//----- nvinfo : EIATTR_ANNOTATIONS
	.align		4
        /*0034*/ 	.byte	0x04, 0x55
        /*0036*/ 	.short	(.L_372 - .L_371)


	//   ....[0]....
.L_371:
        /* <DEDUP_REMOVED lines=68> */


	//----- nvinfo : EIATTR_MERCURY_ISA_VERSION
	.align		4
.L_372:
        /*0468*/ 	.byte	0x03, 0x5f
        /*046a*/ 	.short	0x0000


	//----- nvinfo : EIATTR_COOP_GROUP_MASK_REGIDS
	.align		4
        /*046c*/ 	.byte	0x04, 0x29
        /*046e*/ 	.short	(.L_374 - .L_373)


	//   ....[0]....
.L_373:
        /*0470*/ 	.word	0xffffffff


	//   ....[1]....
        /*0474*/ 	.word	0xffffffff


	//   ....[2]....
        /*0478*/ 	.word	0xffffffff


	//   ....[3]....
        /*047c*/ 	.word	0xffffffff


	//   ....[4]....
        /*0480*/ 	.word	0xffffffff


	//   ....[5]....
        /*0484*/ 	.word	0xffffffff


	//   ....[6]....
        /*0488*/ 	.word	0xffffffff


	//   ....[7]....
        /*048c*/ 	.word	0xffffffff


	//   ....[8]....
        /*0490*/ 	.word	0xffffffff


	//   ....[9]....
        /*0494*/ 	.word	0xffffffff


	//   ....[10]....
        /*0498*/ 	.word	0xffffffff


	//   ....[11]....
        /*049c*/ 	.word	0xffffffff


	//   ....[12]....
        /*04a0*/ 	.word	0xffffffff


	//   ....[13]....
        /*04a4*/ 	.word	0xffffffff


	//   ....[14]....
        /*04a8*/ 	.word	0xffffffff


	//   ....[15]....
        /*04ac*/ 	.word	0xffffffff


	//   ....[16]....
        /*04b0*/ 	.word	0xffffffff


	//   ....[17]....
        /*04b4*/ 	.word	0xffffffff


	//   ....[18]....
        /*04b8*/ 	.word	0xffffffff


	//   ....[19]....
        /*04bc*/ 	.word	0xffffffff


	//   ....[20]....
        /*04c0*/ 	.word	0xffffffff


	//   ....[21]....
        /*04c4*/ 	.word	0xffffffff


	//   ....[22]....
        /*04c8*/ 	.word	0xffffffff


	//   ....[23]....
        /*04cc*/ 	.word	0xffffffff


	//----- nvinfo : EIATTR_COOP_GROUP_INSTR_OFFSETS
	.align		4
.L_374:
        /*04d0*/ 	.byte	0x04, 0x28
        /*04d2*/ 	.short	(.L_376 - .L_375)


	//   ....[0]....
.L_375:
        /*04d4*/ 	.word	0x000064e0


	//   ....[1]....
        /*04d8*/ 	.word	0x000065b0


	//   ....[2]....
        /*04dc*/ 	.word	0x000065c0


	//   ....[3]....
        /*04e0*/ 	.word	0x00006640


	//   ....[4]....
        /*04e4*/ 	.word	0x00006d10


	//   ....[5]....
        /*04e8*/ 	.word	0x00006ed0


	//   ....[6]....
        /*04ec*/ 	.word	0x00006f30


	//   ....[7]....
        /*04f0*/ 	.word	0x00007090


	//   ....[8]....
        /*04f4*/ 	.word	0x0000c530


	//   ....[9]....
        /*04f8*/ 	.word	0x0000c580


	//   ....[10]....
        /*04fc*/ 	.word	0x0000c5e0


	//   ....[11]....
        /*0500*/ 	.word	0x0000c600


	//   ....[12]....
        /*0504*/ 	.word	0x0000c630


	//   ....[13]....
        /*0508*/ 	.word	0x0000c6c0


	//   ....[14]....
        /*050c*/ 	.word	0x0000c740


	//   ....[15]....
        /*0510*/ 	.word	0x0000c7e0


	//   ....[16]....
        /*0514*/ 	.word	0x0000f2e0


	//   ....[17]....
        /*0518*/ 	.word	0x0000f2f0


	//   ....[18]....
        /*051c*/ 	.word	0x0000f300


	//   ....[19]....
        /*0520*/ 	.word	0x0000f310


	//   ....[20]....
        /*0524*/ 	.word	0x0000f340


	//   ....[21]....
        /*0528*/ 	.word	0x0000f360


	//   ....[22]....
        /*052c*/ 	.word	0x0000f3a0


	//   ....[23]....
        /*0530*/ 	.word	0x0000f3e0


	//----- nvinfo : EIATTR_EXIT_INSTR_OFFSETS
	.align		4
.L_376:
        /*0534*/ 	.byte	0x04, 0x1c
        /*0536*/ 	.short	(.L_378 - .L_377)


	//   ....[0]....
.L_377:
        /*0538*/ 	.word	0x000004d0


	//   ....[1]....
        /*053c*/ 	.word	0x000116e0


	//   ....[2]....
        /*0540*/ 	.word	0x000117c0


	//   ....[3]....
        /*0544*/ 	.word	0x000117e0


	//   ....[4]....
        /*0548*/ 	.word	0x00012890


	//   ....[5]....
        /*054c*/ 	.word	0x00012910


	//----- nvinfo : EIATTR_CTAIDZ_USED
	.align		4
.L_378:
        /*0550*/ 	.byte	0x01, 0x04
	.zero		2


	//----- nvinfo : EIATTR_CRS_STACK_SIZE
	.align		4
        /*0554*/ 	.byte	0x04, 0x1e
        /*0556*/ 	.short	(.L_380 - .L_379)
.L_379:
        /*0558*/ 	.word	0x00000000
.L_380:


//--------------------- .nv.info._ZN5flash16flash_fwd_kernelI23Flash_fwd_kernel_traitsILi128ELi128ELi64ELi4ELb0ELb0EN7cutlass10bfloat16_tE19Flash_kernel_traitsILi128ELi128ELi64ELi4ES3_EELb0ELb0ELb1ELb0ELb0ELb1ELb0ELb0EEEvNS_16Flash_fwd_paramsE --------------------------
	.section	.nv.info._ZN5flash16flash_fwd_kernelI23Flash_fwd_kernel_traitsILi128ELi128ELi64ELi4ELb0ELb0EN7cutlass10bfloat16_tE19Flash_kernel_traitsILi128ELi128ELi64ELi4ES3_EELb0ELb0ELb1ELb0ELb0ELb1ELb0ELb0EEEvNS_16Flash_fwd_paramsE,"",@"SHT_CUDA_INFO"
	.sectionflags	@""
	.align	4


	//----- nvinfo : EIATTR_CUDA_API_VERSION
	.align		4
        /*0000*/ 	.byte	0x04, 0x37
        /*0002*/ 	.short	(.L_382 - .L_381)
.L_381:
        /*0004*/ 	.word	0x00000082


	//----- nvinfo : EIATTR_SW2861232_WAR
	.align		4
.L_382:
        /*0008*/ 	.byte	0x01, 0x35
	.zero		2


	//----- nvinfo : EIATTR_PARAM_CBANK
	.align		4
        /*000c*/ 	.byte	0x04, 0x0a
        /*000e*/ 	.short	(.L_384 - .L_383)
	.align		4
.L_383:
        /*0010*/ 	.word	index@(.nv.constant0._ZN5flash16flash_fwd_kernelI23Flash_fwd_kernel_traitsILi128ELi128ELi64ELi4ELb0ELb0EN7cutlass10bfloat16_tE19Flash_kernel_traitsILi128ELi128ELi64ELi4ES3_EELb0ELb0ELb1ELb0ELb0ELb1ELb0ELb0EEEvNS_16Flash_fwd_paramsE)
        /*0014*/ 	.short	0x0160
        /*0016*/ 	.short	0x01d0


	//----- nvinfo : EIATTR_CBANK_PARAM_SIZE
	.align		4
.L_384:
        /*0018*/ 	.byte	0x03, 0x19
        /*001a*/ 	.short	0x01d0


	//----- nvinfo : EIATTR_KPARAM_INFO
	.align		4
        /*001c*/ 	.byte	0x04, 0x17
        /*001e*/ 	.short	(.L_386 - .L_385)
.L_385:
        /*0020*/ 	.word	0x00000000
        /*0024*/ 	.short	0x0000
        /*0026*/ 	.short	0x0000
        /*0028*/ 	.byte	0x00, 0xf0, 0x41, 0x07


	//----- nvinfo : EIATTR_MAXREG_COUNT
	.align		4
.L_386:
        /*002c*/ 	.byte	0x03, 0x1b
        /*002e*/ 	.short	0x00ff


	//----- nvinfo : EIATTR_NUM_BARRIERS
	.align		4
        /*0030*/ 	.byte	0x02, 0x4c
        /*0032*/ 	.byte	0x01
	.zero		1


	//----- nvinfo : EIATTR_ANNOTATIONS
	.align		4
        /*0034*/ 	.byte	0x04, 0x55
        /*0036*/ 	.short	(.L_388 - .L_387)


	//   ....[0]....
.L_387:
        /* <DEDUP_REMOVED lines=63> */


	//----- nvinfo : EIATTR_MERCURY_ISA_VERSION
	.align		4
.L_388:
        /*0410*/ 	.byte	0x03, 0x5f
        /*0412*/ 	.short	0x0000


	//----- nvinfo : EIATTR_INT_WARP_WIDE_INSTR_OFFSETS
	.align		4
        /*0414*/ 	.byte	0x04, 0x31
        /*0416*/ 	.short	(.L_390 - .L_389)


	//   ....[0]....
.L_389:
        /*0418*/ 	.word	0x000026b0


	//----- nvinfo : EIATTR_COOP_GROUP_MASK_REGIDS
	.align		4
.L_390:
        /*041c*/ 	.byte	0x04, 0x29
        /*041e*/ 	.short	(.L_392 - .L_391)


	//   ....[0]....
.L_391:
        /*0420*/ 	.word	0xffffffff


	//   ....[1]....
        /*0424*/ 	.word	0xffffffff


	//   ....[2]....
        /*0428*/ 	.word	0xffffffff


	//   ....[3]....
        /*042c*/ 	.word	0xffffffff


	//   ....[4]....
        /*0430*/ 	.word	0xffffffff


	//   ....[5]....
        /*0434*/ 	.word	0xffffffff


	//   ....[6]....
        /*0438*/ 	.word	0xffffffff


	//   ....[7]....
        /*043c*/ 	.word	0xffffffff


	//   ....[8]....
        /*0440*/ 	.word	0xffffffff


	//   ....[9]....
        /*0444*/ 	.word	0xffffffff


	//   ....[10]....
        /*0448*/ 	.word	0xffffffff


	//   ....[11]....
        /*044c*/ 	.word	0xffffffff


	//   ....[12]....
        /*0450*/ 	.word	0xffffffff


	//   ....[13]....
        /*0454*/ 	.word	0xffffffff


	//   ....[14]....
        /*0458*/ 	.word	0xffffffff


	//   ....[15]....
        /*045c*/ 	.word	0xffffffff


	//   ....[16]....
        /*0460*/ 	.word	0xffffffff


	//   ....[17]....
        /*0464*/ 	.word	0xffffffff


	//   ....[18]....
        /*0468*/ 	.word	0xffffffff


	//   ....[19]....
        /*046c*/ 	.word	0xffffffff


	//   ....[20]....
        /*0470*/ 	.word	0xffffffff


	//   ....[21]....
        /*0474*/ 	.word	0xffffffff


	//   ....[22]....
        /*0478*/ 	.word	0xffffffff


	//   ....[23]....
        /*047c*/ 	.word	0xffffffff


	//   ....[24]....
        /*0480*/ 	.word	0xffffffff


	//   ....[25]....
        /*0484*/ 	.word	0xffffffff


	//   ....[26]....
        /*0488*/ 	.word	0xffffffff


	//   ....[27]....
        /*048c*/ 	.word	0xffffffff


	//   ....[28]....
        /*0490*/ 	.word	0xffffffff


	//   ....[29]....
        /*0494*/ 	.word	0xffffffff


	//   ....[30]....
        /*0498*/ 	.word	0xffffffff


	//   ....[31]....
        /*049c*/ 	.word	0xffffffff


	//   ....[32]....
        /*04a0*/ 	.word	0xffffffff


	//   ....[33]....
        /*04a4*/ 	.word	0xffffffff


	//   ....[34]....
        /*04a8*/ 	.word	0xffffffff


	//   ....[35]....
        /*04ac*/ 	.word	0xffffffff


	//   ....[36]....
        /*04b0*/ 	.word	0xffffffff


	//   ....[37]....
        /*04b4*/ 	.word	0xffffffff


	//   ....[38]....
        /*04b8*/ 	.word	0xffffffff


	//   ....[39]....
        /*04bc*/ 	.word	0xffffffff


	//----- nvinfo : EIATTR_COOP_GROUP_INSTR_OFFSETS
	.align		4
.L_392:
        /*04c0*/ 	.byte	0x04, 0x28
        /*04c2*/ 	.short	(.L_394 - .L_393)


	//   ....[0]....
.L_393:
        /*04c4*/ 	.word	0x00004e80


	//   ....[1]....
        /*04c8*/ 	.word	0x00004ef0


	//   ....[2]....
        /*04cc*/ 	.word	0x00004f60


	//   ....[3]....
        /*04d0*/ 	.word	0x00005070


	//   ....[4]....
        /*04d4*/ 	.word	0x00005180


	//   ....[5]....
        /*04d8*/ 	.word	0x000052b0


	//   ....[6]....
        /*04dc*/ 	.word	0x000052d0


	//   ....[7]....
        /*04e0*/ 	.word	0x00005370


	//   ....[8]....
        /*04e4*/ 	.word	0x0000a220


	//   ....[9]....
        /*04e8*/ 	.word	0x0000a260


	//   ....[10]....
        /*04ec*/ 	.word	0x0000a530


	//   ....[11]....
        /*04f0*/ 	.word	0x0000a5c0


	//   ....[12]....
        /*04f4*/ 	.word	0x0000a5d0


	//   ....[13]....
        /*04f8*/ 	.word	0x0000a600


	//   ....[14]....
        /*04fc*/ 	.word	0x0000aae0


	//   ....[15]....
        /*0500*/ 	.word	0x0000ab00


	//   ....[16]....
        /*0504*/ 	.word	0x00010050


	//   ....[17]....
        /*0508*/ 	.word	0x000101a0


	//   ....[18]....
        /*050c*/ 	.word	0x000102c0


	//   ....[19]....
        /*0510*/ 	.word	0x00010420


	//   ....[20]....
        /*0514*/ 	.word	0x00010a70


	//   ....[21]....
        /*0518*/ 	.word	0x00010b50


	//   ....[22]....
        /*051c*/ 	.word	0x00010b60


	//   ....[23]....
        /*0520*/ 	.word	0x00010be0


	//   ....[24]....
        /*0524*/ 	.word	0x00015360


	//   ....[25]....
        /*0528*/ 	.word	0x000154a0


	//   ....[26]....
        /*052c*/ 	.word	0x000154f0


	//   ....[27]....
        /*0530*/ 	.word	0x00015520


	//   ....[28]....
        /*0534*/ 	.word	0x00015550


	//   ....[29]....
        /*0538*/ 	.word	0x00015590


	//   ....[30]....
        /*053c*/ 	.word	0x00015900


	//   ....[31]....
        /*0540*/ 	.word	0x00015a20


	//   ....[32]....
        /*0544*/ 	.word	0x000182e0


	//   ....[33]....
        /*0548*/ 	.word	0x000182f0


	//   ....[34]....
        /*054c*/ 	.word	0x00018300


	//   ....[35]....
        /*0550*/ 	.word	0x00018320


	//   ....[36]....
        /*0554*/ 	.word	0x00018340


	//   ....[37]....
        /*0558*/ 	.word	0x00018350


	//   ....[38]....
        /*055c*/ 	.word	0x000183a0


	//   ....[39]....
        /*0560*/ 	.word	0x000183e0


	//----- nvinfo : EIATTR_EXIT_INSTR_OFFSETS
	.align		4
.L_394:
        /*0564*/ 	.byte	0x04, 0x1c
        /*0566*/ 	.short	(.L_396 - .L_395)


	//   ....[0]....
.L_395:
        /*0568*/ 	.word	0x000004d0


	//   ....[1]....
        /*056c*/ 	.word	0x000015f0


	//   ....[2]....
        /*0570*/ 	.word	0x00001670


	//   ....[3]....
        /*0574*/ 	.word	0x0001a3a0


	//   ....[4]....
        /*0578*/ 	.word	0x0001a470


	//----- nvinfo : EIATTR_CTAIDZ_USED
	.align		4
.L_396:
        /*057c*/ 	.byte	0x01, 0x04
	.zero		2


	//----- nvinfo : EIATTR_CRS_STACK_SIZE
	.align		4
        /*0580*/ 	.byte	0x04, 0x1e
        /*0582*/ 	.short	(.L_398 - .L_397)
.L_397:
        /*0584*/ 	.word	0x00000000
.L_398:


//--------------------- .nv.info._ZN5flash16flash_fwd_kernelI23Flash_fwd_kernel_traitsILi128ELi128ELi64ELi4ELb0ELb0EN7cutlass10bfloat16_tE19Flash_kernel_traitsILi128ELi128ELi64ELi4ES3_EELb0ELb0ELb1ELb0ELb0ELb1ELb1ELb0EEEvNS_16Flash_fwd_paramsE --------------------------
	.section	.nv.info._ZN5flash16flash_fwd_kernelI23Flash_fwd_kernel_traitsILi128ELi128ELi64ELi4ELb0ELb0EN7cutlass10bfloat16_tE19Flash_kernel_traitsILi128ELi128ELi64ELi4ES3_EELb0ELb0ELb1ELb0ELb0ELb1ELb1ELb0EEEvNS_16Flash_fwd_paramsE,"",@"SHT_CUDA_INFO"
	.sectionflags	@""
	.align	4


	//----- nvinfo : EIATTR_CUDA_API_VERSION
	.align		4
        /*0000*/ 	.byte	0x04, 0x37
        /*0002*/ 	.short	(.L_400 - .L_399)
.L_399:
        /*0004*/ 	.word	0x00000082


	//----- nvinfo : EIATTR_SW2861232_WAR
	.align		4
.L_400:
        /*0008*/ 	.byte	0x01, 0x35
	.zero		2


	//----- nvinfo : EIATTR_PARAM_CBANK
	.align		4
        /*000c*/ 	.byte	0x04, 0x0a
        /*000e*/ 	.short	(.L_402 - .L_401)
	.align		4
.L_401:
        /*0010*/ 	.word	index@(.nv.constant0._ZN5flash16flash_fwd_kernelI23Flash_fwd_kernel_traitsILi128ELi128ELi64ELi4ELb0ELb0EN7cutlass10bfloat16_tE19Flash_kernel_traitsILi128ELi128ELi64ELi4ES3_EELb0ELb0ELb1ELb0ELb0ELb1ELb1ELb0EEEvNS_16Flash_fwd_paramsE)
        /*0014*/ 	.short	0x0160
        /*0016*/ 	.short	0x01d0


	//----- nvinfo : EIATTR_CBANK_PARAM_SIZE
	.align		4
.L_402:
        /*0018*/ 	.byte	0x03, 0x19
        /*001a*/ 	.short	0x01d0


	//----- nvinfo : EIATTR_KPARAM_INFO
	.align		4
        /*001c*/ 	.byte	0x04, 0x17
        /*001e*/ 	.short	(.L_404 - .L_403)
.L_403:
        /*0020*/ 	.word	0x00000000
        /*0024*/ 	.short	0x0000
        /*0026*/ 	.short	0x0000
        /*0028*/ 	.byte	0x00, 0xf0, 0x41, 0x07


	//----- nvinfo : EIATTR_MAXREG_COUNT
	.align		4
.L_404:
        /*002c*/ 	.byte	0x03, 0x1b
        /*002e*/ 	.short	0x00ff


	//----- nvinfo : EIATTR_NUM_BARRIERS
	.align		4
        /*0030*/ 	.byte	0x02, 0x4c
        /*0032*/ 	.byte	0x01
	.zero		1


	//----- nvinfo : EIATTR_ANNOTATIONS
	.align		4
        /*0034*/ 	.byte	0x04, 0x55
        /*0036*/ 	.short	(.L_406 - .L_405)


	//   ....[0]....
.L_405:
        /* <DEDUP_REMOVED lines=67> */


	//----- nvinfo : EIATTR_MERCURY_ISA_VERSION
	.align		4
.L_406:
        /*0458*/ 	.byte	0x03, 0x5f
        /*045a*/ 	.short	0x0000


	//----- nvinfo : EIATTR_INT_WARP_WIDE_INSTR_OFFSETS
	.align		4
        /*045c*/ 	.byte	0x04, 0x31
        /*045e*/ 	.short	(.L_408 - .L_407)


	//   ....[0]....
.L_407:
        /*0460*/ 	.word	0x00002700


	//----- nvinfo : EIATTR_COOP_GROUP_MASK_REGIDS
	.align		4
.L_408:
        /*0464*/ 	.byte	0x04, 0x29
        /*0466*/ 	.short	(.L_410 - .L_409)


	//   ....[0]....
.L_409:
        /*0468*/ 	.word	0xffffffff


	//   ....[1]....
        /*046c*/ 	.word	0xffffffff


	//   ....[2]....
        /*0470*/ 	.word	0xffffffff


	//   ....[3]....
        /*0474*/ 	.word	0xffffffff


	//   ....[4]....
        /*0478*/ 	.word	0xffffffff


	//   ....[5]....
        /*047c*/ 	.word	0xffffffff


	//   ....[6]....
        /*0480*/ 	.word	0xffffffff


	//   ....[7]....
        /*0484*/ 	.word	0xffffffff


	//   ....[8]....
        /*0488*/ 	.word	0xffffffff


	//   ....[9]....
        /*048c*/ 	.word	0xffffffff


	//   ....[10]....
        /*0490*/ 	.word	0xffffffff


	//   ....[11]....
        /*0494*/ 	.word	0xffffffff


	//   ....[12]....
        /*0498*/ 	.word	0xffffffff


	//   ....[13]....
        /*049c*/ 	.word	0xffffffff


	//   ....[14]....
        /*04a0*/ 	.word	0xffffffff


	//   ....[15]....
        /*04a4*/ 	.word	0xffffffff


	//   ....[16]....
        /*04a8*/ 	.word	0xffffffff


	//   ....[17]....
        /*04ac*/ 	.word	0xffffffff


	//   ....[18]....
        /*04b0*/ 	.word	0xffffffff


	//   ....[19]....
        /*04b4*/ 	.word	0xffffffff


	//   ....[20]....
        /*04b8*/ 	.word	0xffffffff


	//   ....[21]....
        /*04bc*/ 	.word	0xffffffff


	//   ....[22]....
        /*04c0*/ 	.word	0xffffffff


	//   ....[23]....
        /*04c4*/ 	.word	0xffffffff


	//   ....[24]....
        /*04c8*/ 	.word	0xffffffff


	//   ....[25]....
        /*04cc*/ 	.word	0xffffffff


	//   ....[26]....
        /*04d0*/ 	.word	0xffffffff


	//   ....[27]....
        /*04d4*/ 	.word	0xffffffff


	//   ....[28]....
        /*04d8*/ 	.word	0xffffffff


	//   ....[29]....
        /*04dc*/ 	.word	0xffffffff


	//   ....[30]....
        /*04e0*/ 	.word	0xffffffff


	//   ....[31]....
        /*04e4*/ 	.word	0xffffffff


	//   ....[32]....
        /*04e8*/ 	.word	0xffffffff


	//   ....[33]....
        /*04ec*/ 	.word	0xffffffff


	//   ....[34]....
        /*04f0*/ 	.word	0xffffffff


	//   ....[35]....
        /*04f4*/ 	.word	0xffffffff


	//   ....[36]....
        /*04f8*/ 	.word	0xffffffff


	//   ....[37]....
        /*04fc*/ 	.word	0xffffffff


	//   ....[38]....
        /*0500*/ 	.word	0xffffffff


	//   ....[39]....
        /*0504*/ 	.word	0xffffffff


	//----- nvinfo : EIATTR_COOP_GROUP_INSTR_OFFSETS
	.align		4
.L_410:
        /*0508*/ 	.byte	0x04, 0x28
        /*050a*/ 	.short	(.L_412 - .L_411)


	//   ....[0]....
.L_411:
        /*050c*/ 	.word	0x00005640


	//   ....[1]....
        /*0510*/ 	.word	0x000056a0


	//   ....[2]....
        /*0514*/ 	.word	0x00005710


	//   ....[3]....
        /*0518*/ 	.word	0x00005820


	//   ....[4]....
        /*051c*/ 	.word	0x00005930


	//   ....[5]....
        /*0520*/ 	.word	0x00005a50


	//   ....[6]....
        /*0524*/ 	.word	0x00005a70


	//   ....[7]....
        /*0528*/ 	.word	0x00005b10


	//   ....[8]....
        /*052c*/ 	.word	0x0000ad40


	//   ....[9]....
        /*0530*/ 	.word	0x0000ae40


	//   ....[10]....
        /*0534*/ 	.word	0x0000aec0


	//   ....[11]....
        /*0538*/ 	.word	0x0000aef0


	//   ....[12]....
        /*053c*/ 	.word	0x0000afc0


	//   ....[13]....
        /*0540*/ 	.word	0x0000b070


	//   ....[14]....
        /*0544*/ 	.word	0x0000b660


	//   ....[15]....
        /*0548*/ 	.word	0x0000b930


	//   ....[16]....
        /*054c*/ 	.word	0x00010e50


	//   ....[17]....
        /*0550*/ 	.word	0x00010f20


	//   ....[18]....
        /*0554*/ 	.word	0x00011370


	//   ....[19]....
        /*0558*/ 	.word	0x00011630


	//   ....[20]....
        /*055c*/ 	.word	0x00011930


	//   ....[21]....
        /*0560*/ 	.word	0x00011940


	//   ....[22]....
        /*0564*/ 	.word	0x000119a0


	//   ....[23]....
        /*0568*/ 	.word	0x00011a10


	//   ....[24]....
        /*056c*/ 	.word	0x00016c60


	//   ....[25]....
        /*0570*/ 	.word	0x00016cd0


	//   ....[26]....
        /*0574*/ 	.word	0x00016d20


	//   ....[27]....
        /*0578*/ 	.word	0x00016d80


	//   ....[28]....
        /*057c*/ 	.word	0x00016df0


	//   ....[29]....
        /*0580*/ 	.word	0x00016e40


	//   ....[30]....
        /*0584*/ 	.word	0x00017060


	//   ....[31]....
        /*0588*/ 	.word	0x000172f0


	//   ....[32]....
        /*058c*/ 	.word	0x00019a20


	//   ....[33]....
        /*0590*/ 	.word	0x00019a30


	//   ....[34]....
        /*0594*/ 	.word	0x00019a40


	//   ....[35]....
        /*0598*/ 	.word	0x00019a50


	//   ....[36]....
        /*059c*/ 	.word	0x00019a80


	//   ....[37]....
        /*05a0*/ 	.word	0x00019aa0


	//   ....[38]....
        /*05a4*/ 	.word	0x00019ae0


	//   ....[39]....
        /*05a8*/ 	.word	0x00019b20


	//----- nvinfo : EIATTR_EXIT_INSTR_OFFSETS
	.align		4
.L_412:
        /*05ac*/ 	.byte	0x04, 0x1c
        /*05ae*/ 	.short	(.L_414 - .L_413)


	//   ....[0]....
.L_413:
        /*05b0*/ 	.word	0x000004d0


	//   ....[1]....
        /*05b4*/ 	.word	0x000015f0


	//   ....[2]....
        /*05b8*/ 	.word	0x00001670


	//   ....[3]....
        /*05bc*/ 	.word	0x0001bae0


	//   ....[4]....
        /*05c0*/ 	.word	0x0001bbb0


	//----- nvinfo : EIATTR_CTAIDZ_USED
	.align		4
.L_414:
        /*05c4*/ 	.byte	0x01, 0x04
	.zero		2


	//----- nvinfo : EIATTR_CRS_STACK_SIZE
	.align		4
        /*05c8*/ 	.byte	0x04, 0x1e
        /*05ca*/ 	.short	(.L_416 - .L_415)
.L_415:
        /*05cc*/ 	.word	0x00000000
.L_416:


//--------------------- .nv.info._ZN5flash16flash_fwd_kernelI23Flash_fwd_kernel_traitsILi128ELi128ELi64ELi4ELb0ELb0EN7cutlass10bfloat16_tE19Flash_kernel_traitsILi128ELi128ELi64ELi4ES3_EELb0ELb0ELb1ELb0ELb0ELb0ELb0ELb0EEEvNS_16Flash_fwd_paramsE --------------------------
	.section	.nv.info._ZN5flash16flash_fwd_kernelI23Flash_fwd_kernel_traitsILi128ELi128ELi64ELi4ELb0ELb0EN7cutlass10bfloat16_tE19Flash_kernel_traitsILi128ELi128ELi64ELi4ES3_EELb0ELb0ELb1ELb0ELb0ELb0ELb0ELb0EEEvNS_16Flash_fwd_paramsE,"",@"SHT_CUDA_INFO"
	.sectionflags	@""
	.align	4


	//----- nvinfo : EIATTR_CUDA_API_VERSION
	.align		4
        /*0000*/ 	.byte	0x04, 0x37
        /*0002*/ 	.short	(.L_418 - .L_417)
.L_417:
        /*0004*/ 	.word	0x00000082


	//----- nvinfo : EIATTR_SW2861232_WAR
	.align		4
.L_418:
        /*0008*/ 	.byte	0x01, 0x35
	.zero		2


	//----- nvinfo : EIATTR_PARAM_CBANK
	.align		4
        /*000c*/ 	.byte	0x04, 0x0a
        /*000e*/ 	.short	(.L_420 - .L_419)
	.align		4
.L_419:
        /*0010*/ 	.word	index@(.nv.constant0._ZN5flash16flash_fwd_kernelI23Flash_fwd_kernel_traitsILi128ELi128ELi64ELi4ELb0ELb0EN7cutlass10bfloat16_tE19Flash_kernel_traitsILi128ELi128ELi64ELi4ES3_EELb0ELb0ELb1ELb0ELb0ELb0ELb0ELb0EEEvNS_16Flash_fwd_paramsE)
        /*0014*/ 	.short	0x0160
        /*0016*/ 	.short	0x01d0


	//----- nvinfo : EIATTR_CBANK_PARAM_SIZE
	.align		4
.L_420:
        /*0018*/ 	.byte	0x03, 0x19
        /*001a*/ 	.short	0x01d0


	//----- nvinfo : EIATTR_KPARAM_INFO
	.align		4
        /*001c*/ 	.byte	0x04, 0x17
        /*001e*/ 	.short	(.L_422 - .L_421)
.L_421:
        /*0020*/ 	.word	0x00000000
        /*0024*/ 	.short	0x0000
        /*0026*/ 	.short	0x0000
        /*0028*/ 	.byte	0x00, 0xf0, 0x41, 0x07


	//----- nvinfo : EIATTR_MAXREG_COUNT
	.align		4
.L_422:
        /*002c*/ 	.byte	0x03, 0x1b
        /*002e*/ 	.short	0x00ff


	//----- nvinfo : EIATTR_NUM_BARRIERS
	.align		4
        /*0030*/ 	.byte	0x02, 0x4c
        /*0032*/ 	.byte	0x01
	.zero		1


	//----- nvinfo : EIATTR_ANNOTATIONS
	.align		4
        /*0034*/ 	.byte	0x04, 0x55
        /*0036*/ 	.short	(.L_424 - .L_423)


	//   ....[0]....
.L_423:
        /* <DEDUP_REMOVED lines=96> */


	//----- nvinfo : EIATTR_MERCURY_ISA_VERSION
	.align		4
.L_424:
        /*0620*/ 	.byte	0x03, 0x5f
        /*0622*/ 	.short	0x0000


	//----- nvinfo : EIATTR_COOP_GROUP_MASK_REGIDS
	.align		4
        /*0624*/ 	.byte	0x04, 0x29
        /*0626*/ 	.short	(.L_426 - .L_425)


	//   ....[0]....
.L_425:
        /*0628*/ 	.word	0xffffffff


	//   ....[1]....
        /*062c*/ 	.word	0xffffffff


	//   ....[2]....
        /*0630*/ 	.word	0xffffffff


	//   ....[3]....
        /*0634*/ 	.word	0xffffffff


	//   ....[4]....
        /*0638*/ 	.word	0xffffffff


	//   ....[5]....
        /*063c*/ 	.word	0xffffffff


	//   ....[6]....
        /*0640*/ 	.word	0xffffffff


	//   ....[7]....
        /*0644*/ 	.word	0xffffffff


	//   ....[8]....
        /*0648*/ 	.word	0xffffffff


	//   ....[9]....
        /*064c*/ 	.word	0xffffffff


	//   ....[10]....
        /*0650*/ 	.word	0xffffffff


	//   ....[11]....
        /*0654*/ 	.word	0xffffffff


	//   ....[12]....
        /*0658*/ 	.word	0xffffffff


	//   ....[13]....
        /*065c*/ 	.word	0xffffffff


	//   ....[14]....
        /*0660*/ 	.word	0xffffffff


	//   ....[15]....
        /*0664*/ 	.word	0xffffffff


	//   ....[16]....
        /*0668*/ 	.word	0xffffffff


	//   ....[17]....
        /*066c*/ 	.word	0xffffffff


	//   ....[18]....
        /*0670*/ 	.word	0xffffffff


	//   ....[19]....
        /*0674*/ 	.word	0xffffffff


	//   ....[20]....
        /*0678*/ 	.word	0xffffffff


	//   ....[21]....
        /*067c*/ 	.word	0xffffffff


	//   ....[22]....
        /*0680*/ 	.word	0xffffffff


	//   ....[23]....
        /*0684*/ 	.word	0xffffffff


	//   ....[24]....
        /*0688*/ 	.word	0xffffffff


	//   ....[25]....
        /*068c*/ 	.word	0xffffffff


	//   ....[26]....
        /*0690*/ 	.word	0xffffffff


	//   ....[27]....
        /*0694*/ 	.word	0xffffffff


	//   ....[28]....
        /*0698*/ 	.word	0xffffffff


	//   ....[29]....
        /*069c*/ 	.word	0xffffffff


	//   ....[30]....
        /*06a0*/ 	.word	0xffffffff


	//   ....[31]....
        /*06a4*/ 	.word	0xffffffff


	//   ....[32]....
        /*06a8*/ 	.word	0xffffffff


	//   ....[33]....
        /*06ac*/ 	.word	0xffffffff


	//   ....[34]....
        /*06b0*/ 	.word	0xffffffff


	//   ....[35]....
        /*06b4*/ 	.word	0xffffffff


	//   ....[36]....
        /*06b8*/ 	.word	0xffffffff


	//   ....[37]....
        /*06bc*/ 	.word	0xffffffff


	//   ....[38]....
        /*06c0*/ 	.word	0xffffffff


	//   ....[39]....
        /*06c4*/ 	.word	0xffffffff


	//----- nvinfo : EIATTR_COOP_GROUP_INSTR_OFFSETS
	.align		4
.L_426:
        /*06c8*/ 	.byte	0x04, 0x28
        /*06ca*/ 	.short	(.L_428 - .L_427)


	//   ....[0]....
.L_427:
        /*06cc*/ 	.word	0x000063a0


	//   ....[1]....
        /*06d0*/ 	.word	0x00006440


	//   ....[2]....
        /*06d4*/ 	.word	0x000064b0


	//   ....[3]....
        /*06d8*/ 	.word	0x000065a0


	//   ....[4]....
        /*06dc*/ 	.word	0x00006710


	//   ....[5]....
        /*06e0*/ 	.word	0x000067b0


	//   ....[6]....
        /*06e4*/ 	.word	0x00006940


	//   ....[7]....
        /*06e8*/ 	.word	0x000069b0


	//   ....[8]....
        /*06ec*/ 	.word	0x0000bdb0


	//   ....[9]....
        /*06f0*/ 	.word	0x0000beb0


	//   ....[10]....
        /*06f4*/ 	.word	0x0000bfa0


	//   ....[11]....
        /*06f8*/ 	.word	0x0000c080


	//   ....[12]....
        /*06fc*/ 	.word	0x0000c0c0


	//   ....[13]....
        /*0700*/ 	.word	0x0000c150


	//   ....[14]....
        /*0704*/ 	.word	0x0000c160


	//   ....[15]....
        /*0708*/ 	.word	0x0000c210


	//   ....[16]....
        /*070c*/ 	.word	0x000120f0


	//   ....[17]....
        /*0710*/ 	.word	0x000121f0


	//   ....[18]....
        /*0714*/ 	.word	0x000122a0


	//   ....[19]....
        /*0718*/ 	.word	0x000122d0


	//   ....[20]....
        /*071c*/ 	.word	0x00012320


	//   ....[21]....
        /*0720*/ 	.word	0x00012430


	//   ....[22]....
        /*0724*/ 	.word	0x00012480


	//   ....[23]....
        /*0728*/ 	.word	0x00012530


	//   ....[24]....
        /*072c*/ 	.word	0x000181d0


	//   ....[25]....
        /*0730*/ 	.word	0x00018470


	//   ....[26]....
        /*0734*/ 	.word	0x00018860


	//   ....[27]....
        /*0738*/ 	.word	0x00018870


	//   ....[28]....
        /*073c*/ 	.word	0x00018890


	//   ....[29]....
        /*0740*/ 	.word	0x000188b0


	//   ....[30]....
        /*0744*/ 	.word	0x00018a40


	//   ....[31]....
        /*0748*/ 	.word	0x00018ad0


	//   ....[32]....
        /*074c*/ 	.word	0x0001bd60


	//   ....[33]....
        /*0750*/ 	.word	0x0001bd70


	//   ....[34]....
        /*0754*/ 	.word	0x0001bd80


	//   ....[35]....
        /*0758*/ 	.word	0x0001bda0


	//   ....[36]....
        /*075c*/ 	.word	0x0001bdb0


	//   ....[37]....
        /*0760*/ 	.word	0x0001bdd0


	//   ....[38]....
        /*0764*/ 	.word	0x0001be00


	//   ....[39]....
        /*0768*/ 	.word	0x0001be40


	//----- nvinfo : EIATTR_EXIT_INSTR_OFFSETS
	.align		4
.L_428:
        /*076c*/ 	.byte	0x04, 0x1c
        /*076e*/ 	.short	(.L_430 - .L_429)


	//   ....[0]....
.L_429:
        /*0770*/ 	.word	0x000004d0


	//   ....[1]....
        /*0774*/ 	.word	0x00001710


	//   ....[2]....
        /*0778*/ 	.word	0x00001790


	//   ....[3]....
        /*077c*/ 	.word	0x0001df60


	//   ....[4]....
        /*0780*/ 	.word	0x0001e040


	//   ....[5]....
        /*0784*/ 	.word	0x0001e060


	//----- nvinfo : EIATTR_CTAIDZ_USED
	.align		4
.L_430:
        /*0788*/ 	.byte	0x01, 0x04
	.zero		2


	//----- nvinfo : EIATTR_CRS_STACK_SIZE
	.align		4
        /*078c*/ 	.byte	0x04, 0x1e
        /*078e*/ 	.short	(.L_432 - .L_431)
.L_431:
        /*0790*/ 	.word	0x00000000
.L_432:


//--------------------- .nv.info._ZN5flash16flash_fwd_kernelI23Flash_fwd_kernel_traitsILi128ELi128ELi64ELi4ELb0ELb0EN7cutlass10bfloat16_tE19Flash_kernel_traitsILi128ELi128ELi64ELi4ES3_EELb0ELb0ELb1ELb0ELb0ELb0ELb1ELb0EEEvNS_16Flash_fwd_paramsE --------------------------
	.section	.nv.info._ZN5flash16flash_fwd_kernelI23Flash_fwd_kernel_traitsILi128ELi128ELi64ELi4ELb0ELb0EN7cutlass10bfloat16_tE19Flash_kernel_traitsILi128ELi128ELi64ELi4ES3_EELb0ELb0ELb1ELb0ELb0ELb0ELb1ELb0EEEvNS_16Flash_fwd_paramsE,"",@"SHT_CUDA_INFO"
	.sectionflags	@""
	.align	4


	//----- nvinfo : EIATTR_CUDA_API_VERSION
	.align		4
        /*0000*/ 	.byte	0x04, 0x37
        /*0002*/ 	.short	(.L_434 - .L_433)
.L_433:
        /*0004*/ 	.word	0x00000082


	//----- nvinfo : EIATTR_SW2861232_WAR
	.align		4
.L_434:
        /*0008*/ 	.byte	0x01, 0x35
	.zero		2


	//----- nvinfo : EIATTR_PARAM_CBANK
	.align		4
        /*000c*/ 	.byte	0x04, 0x0a
        /*000e*/ 	.short	(.L_436 - .L_435)
	.align		4
.L_435:
        /*0010*/ 	.word	index@(.nv.constant0._ZN5flash16flash_fwd_kernelI23Flash_fwd_kernel_traitsILi128ELi128ELi64ELi4ELb0ELb0EN7cutlass10bfloat16_tE19Flash_kernel_traitsILi128ELi128ELi64ELi4ES3_EELb0ELb0ELb1ELb0ELb0ELb0ELb1ELb0EEEvNS_16Flash_fwd_paramsE)
        /*0014*/ 	.short	0x0160
        /*0016*/ 	.short	0x01d0


	//----- nvinfo : EIATTR_CBANK_PARAM_SIZE
	.align		4
.L_436:
        /*0018*/ 	.byte	0x03, 0x19
        /*001a*/ 	.short	0x01d0


	//----- nvinfo : EIATTR_KPARAM_INFO
	.align		4
        /*001c*/ 	.byte	0x04, 0x17
        /*001e*/ 	.short	(.L_438 - .L_437)
.L_437:
        /*0020*/ 	.word	0x00000000
        /*0024*/ 	.short	0x0000
        /*0026*/ 	.short	0x0000
        /*0028*/ 	.byte	0x00, 0xf0, 0x41, 0x07


	//----- nvinfo : EIATTR_MAXREG_COUNT
	.align		4
.L_438:
        /*002c*/ 	.byte	0x03, 0x1b
        /*002e*/ 	.short	0x00ff


	//----- nvinfo : EIATTR_NUM_BARRIERS
	.align		4
        /*0030*/ 	.byte	0x02, 0x4c
        /*0032*/ 	.byte	0x01
	.zero		1


	//----- nvinfo : EIATTR_ANNOTATIONS
	.align		4
        /*0034*/ 	.byte	0x04, 0x55
        /*0036*/ 	.short	(.L_440 - .L_439)


	//   ....[0]....
.L_439:
        /* <DEDUP_REMOVED lines=110> */


	//----- nvinfo : EIATTR_MERCURY_ISA_VERSION
	.align		4
.L_440:
        /*0708*/ 	.byte	0x03, 0x5f
        /*070a*/ 	.short	0x0000


	//----- nvinfo : EIATTR_COOP_GROUP_MASK_REGIDS
	.align		4
        /*070c*/ 	.byte	0x04, 0x29
        /*070e*/ 	.short	(.L_442 - .L_441)


	//   ....[0]....
.L_441:
        /*0710*/ 	.word	0xffffffff


	//   ....[1]....
        /*0714*/ 	.word	0xffffffff


	//   ....[2]....
        /*0718*/ 	.word	0xffffffff


	//   ....[3]....
        /*071c*/ 	.word	0xffffffff


	//   ....[4]....
        /*0720*/ 	.word	0xffffffff


	//   ....[5]....
        /*0724*/ 	.word	0xffffffff


	//   ....[6]....
        /*0728*/ 	.word	0xffffffff


	//   ....[7]....
        /*072c*/ 	.word	0xffffffff


	//   ....[8]....
        /*0730*/ 	.word	0xffffffff


	//   ....[9]....
        /*0734*/ 	.word	0xffffffff


	//   ....[10]....
        /*0738*/ 	.word	0xffffffff


	//   ....[11]....
        /*073c*/ 	.word	0xffffffff


	//   ....[12]....
        /*0740*/ 	.word	0xffffffff


	//   ....[13]....
        /*0744*/ 	.word	0xffffffff


	//   ....[14]....
        /*0748*/ 	.word	0xffffffff


	//   ....[15]....
        /*074c*/ 	.word	0xffffffff


	//   ....[16]....
        /*0750*/ 	.word	0xffffffff


	//   ....[17]....
        /*0754*/ 	.word	0xffffffff


	//   ....[18]....
        /*0758*/ 	.word	0xffffffff


	//   ....[19]....
        /*075c*/ 	.word	0xffffffff


	//   ....[20]....
        /*0760*/ 	.word	0xffffffff


	//   ....[21]....
        /*0764*/ 	.word	0xffffffff


	//   ....[22]....
        /*0768*/ 	.word	0xffffffff


	//   ....[23]....
        /*076c*/ 	.word	0xffffffff


	//   ....[24]....
        /*0770*/ 	.word	0xffffffff


	//   ....[25]....
        /*0774*/ 	.word	0xffffffff


	//   ....[26]....
        /*0778*/ 	.word	0xffffffff


	//   ....[27]....
        /*077c*/ 	.word	0xffffffff


	//   ....[28]....
        /*0780*/ 	.word	0xffffffff


	//   ....[29]....
        /*0784*/ 	.word	0xffffffff


	//   ....[30]....
        /*0788*/ 	.word	0xffffffff


	//   ....[31]....
        /*078c*/ 	.word	0xffffffff


	//   ....[32]....
        /*0790*/ 	.word	0xffffffff


	//   ....[33]....
        /*0794*/ 	.word	0xffffffff


	//   ....[34]....
        /*0798*/ 	.word	0xffffffff


	//   ....[35]....
        /*079c*/ 	.word	0xffffffff


	//   ....[36]....
        /*07a0*/ 	.word	0xffffffff


	//   ....[37]....
        /*07a4*/ 	.word	0xffffffff


	//   ....[38]....
        /*07a8*/ 	.word	0xffffffff


	//   ....[39]....
        /*07ac*/ 	.word	0xffffffff


	//----- nvinfo : EIATTR_COOP_GROUP_INSTR_OFFSETS
	.align		4
.L_442:
        /*07b0*/ 	.byte	0x04, 0x28
        /*07b2*/ 	.short	(.L_444 - .L_443)


	//   ....[0]....
.L_443:
        /*07b4*/ 	.word	0x00006b50


	//   ....[1]....
        /*07b8*/ 	.word	0x00006bc0


	//   ....[2]....
        /*07bc*/ 	.word	0x00006c30


	//   ....[3]....
        /*07c0*/ 	.word	0x00006d20


	//   ....[4]....
        /*07c4*/ 	.word	0x00006e90


	//   ....[5]....
        /*07c8*/ 	.word	0x00006f30


	//   ....[6]....
        /*07cc*/ 	.word	0x00007060


	//   ....[7]....
        /*07d0*/ 	.word	0x000070b0


	//   ....[8]....
        /*07d4*/ 	.word	0x0000ce10


	//   ....[9]....
        /*07d8*/ 	.word	0x0000cfc0


	//   ....[10]....
        /*07dc*/ 	.word	0x0000cff0


	//   ....[11]....
        /*07e0*/ 	.word	0x0000d0a0


	//   ....[12]....
        /*07e4*/ 	.word	0x0000d0e0


	//   ....[13]....
        /*07e8*/ 	.word	0x0000d190


	//   ....[14]....
        /*07ec*/ 	.word	0x0000d200


	//   ....[15]....
        /*07f0*/ 	.word	0x0000d330


	//   ....[16]....
        /*07f4*/ 	.word	0x000131f0


	//   ....[17]....
        /*07f8*/ 	.word	0x000132e0


	//   ....[18]....
        /*07fc*/ 	.word	0x00013340


	//   ....[19]....
        /*0800*/ 	.word	0x00013390


	//   ....[20]....
        /*0804*/ 	.word	0x00013420


	//   ....[21]....
        /*0808*/ 	.word	0x00013570


	//   ....[22]....
        /*080c*/ 	.word	0x00013590


	//   ....[23]....
        /*0810*/ 	.word	0x00013620


	//   ....[24]....
        /*0814*/ 	.word	0x0001a320


	//   ....[25]....
        /*0818*/ 	.word	0x0001a4b0


	//   ....[26]....
        /*081c*/ 	.word	0x0001a520


	//   ....[27]....
        /*0820*/ 	.word	0x0001a7c0


	//   ....[28]....
        /*0824*/ 	.word	0x0001a810


	//   ....[29]....
        /*0828*/ 	.word	0x0001a860


	//   ....[30]....
        /*082c*/ 	.word	0x0001a8d0


	//   ....[31]....
        /*0830*/ 	.word	0x0001a950


	//   ....[32]....
        /*0834*/ 	.word	0x0001dc10


	//   ....[33]....
        /*0838*/ 	.word	0x0001dc20


	//   ....[34]....
        /*083c*/ 	.word	0x0001dc30


	//   ....[35]....
        /*0840*/ 	.word	0x0001dc50


	//   ....[36]....
        /*0844*/ 	.word	0x0001dc60


	//   ....[37]....
        /*0848*/ 	.word	0x0001dc80


	//   ....[38]....
        /*084c*/ 	.word	0x0001dcb0


	//   ....[39]....
        /*0850*/ 	.word	0x0001dcf0


	//----- nvinfo : EIATTR_EXIT_INSTR_OFFSETS
	.align		4
.L_444:
        /*0854*/ 	.byte	0x04, 0x1c
        /*0856*/ 	.short	(.L_446 - .L_445)


	//   ....[0]....
.L_445:
        /*0858*/ 	.word	0x000004d0


	//   ....[1]....
        /*085c*/ 	.word	0x00001710


	//   ....[2]....
        /*0860*/ 	.word	0x00001790


	//   ....[3]....
        /*0864*/ 	.word	0x0001fe10


	//   ....[4]....
        /*0868*/ 	.word	0x0001fef0


	//   ....[5]....
        /*086c*/ 	.word	0x0001ff10


	//----- nvinfo : EIATTR_CTAIDZ_USED
	.align		4
.L_446:
        /*0870*/ 	.byte	0x01, 0x04
	.zero		2


	//----- nvinfo : EIATTR_CRS_STACK_SIZE
	.align		4
        /*0874*/ 	.byte	0x04, 0x1e
        /*0876*/ 	.short	(.L_448 - .L_447)
.L_447:
        /*0878*/ 	.word	0x00000000
.L_448:


//--------------------- .nv.info._ZN5flash16flash_fwd_kernelI23Flash_fwd_kernel_traitsILi128ELi128ELi64ELi4ELb0ELb0EN7cutlass10bfloat16_tE19Flash_kernel_traitsILi128ELi128ELi64ELi4ES3_EELb0ELb0ELb1ELb1ELb0ELb0ELb0ELb0EEEvNS_16Flash_fwd_paramsE --------------------------
	.section	.nv.info._ZN5flash16flash_fwd_kernelI23Flash_fwd_kernel_traitsILi128ELi128ELi64ELi4ELb0ELb0EN7cutlass10bfloat16_tE19Flash_kernel_traitsILi128ELi128ELi64ELi4ES3_EELb0ELb0ELb1ELb1ELb0ELb0ELb0ELb0EEEvNS_16Flash_fwd_paramsE,"",@"SHT_CUDA_INFO"
	.sectionflags	@""
	.align	4


	//----- nvinfo : EIATTR_CUDA_API_VERSION
	.align		4
        /*0000*/ 	.byte	0x04, 0x37
        /*0002*/ 	.short	(.L_450 - .L_449)
.L_449:
        /*0004*/ 	.word	0x00000082


	//----- nvinfo : EIATTR_SW2861232_WAR
	.align		4
.L_450:
        /*0008*/ 	.byte	0x01, 0x35
	.zero		2


	//----- nvinfo : EIATTR_PARAM_CBANK
	.align		4
        /*000c*/ 	.byte	0x04, 0x0a
        /*000e*/ 	.short	(.L_452 - .L_451)
	.align		4
.L_451:
        /*0010*/ 	.word	index@(.nv.constant0._ZN5flash16flash_fwd_kernelI23Flash_fwd_kernel_traitsILi128ELi128ELi64ELi4ELb0ELb0EN7cutlass10bfloat16_tE19Flash_kernel_traitsILi128ELi128ELi64ELi4ES3_EELb0ELb0ELb1ELb1ELb0ELb0ELb0ELb0EEEvNS_16Flash_fwd_paramsE)
        /*0014*/ 	.short	0x0160
        /*0016*/ 	.short	0x01d0


	//----- nvinfo : EIATTR_CBANK_PARAM_SIZE
	.align		4
.L_452:
        /*0018*/ 	.byte	0x03, 0x19
        /*001a*/ 	.short	0x01d0


	//----- nvinfo : EIATTR_KPARAM_INFO
	.align		4
        /*001c*/ 	.byte	0x04, 0x17
        /*001e*/ 	.short	(.L_454 - .L_453)
.L_453:
        /*0020*/ 	.word	0x00000000
        /*0024*/ 	.short	0x0000
        /*0026*/ 	.short	0x0000
        /*0028*/ 	.byte	0x00, 0xf0, 0x41, 0x07


	//----- nvinfo : EIATTR_MAXREG_COUNT
	.align		4
.L_454:
        /*002c*/ 	.byte	0x03, 0x1b
        /*002e*/ 	.short	0x00ff


	//----- nvinfo : EIATTR_NUM_BARRIERS
	.align		4
        /*0030*/ 	.byte	0x02, 0x4c
        /*0032*/ 	.byte	0x01
	.zero		1


	//----- nvinfo : EIATTR_ANNOTATIONS
	.align		4
        /*0034*/ 	.byte	0x04, 0x55
        /*0036*/ 	.short	(.L_456 - .L_455)


	//   ....[0]....
.L_455:
        /* <DEDUP_REMOVED lines=103> */


	//----- nvinfo : EIATTR_MERCURY_ISA_VERSION
	.align		4
.L_456:
        /*0690*/ 	.byte	0x03, 0x5f
        /*0692*/ 	.short	0x0000


	//----- nvinfo : EIATTR_COOP_GROUP_MASK_REGIDS
	.align		4
        /*0694*/ 	.byte	0x04, 0x29
        /*0696*/ 	.short	(.L_458 - .L_457)


	//   ....[0]....
.L_457:
        /*0698*/ 	.word	0xffffffff


	//   ....[1]....
        /*069c*/ 	.word	0xffffffff


	//   ....[2]....
        /*06a0*/ 	.word	0xffffffff


	//   ....[3]....
        /*06a4*/ 	.word	0xffffffff


	//   ....[4]....
        /*06a8*/ 	.word	0xffffffff


	//   ....[5]....
        /*06ac*/ 	.word	0xffffffff


	//   ....[6]....
        /*06b0*/ 	.word	0xffffffff


	//   ....[7]....
        /*06b4*/ 	.word	0xffffffff


	//   ....[8]....
        /*06b8*/ 	.word	0xffffffff


	//   ....[9]....
        /*06bc*/ 	.word	0xffffffff


	//   ....[10]....
        /*06c0*/ 	.word	0xffffffff


	//   ....[11]....
        /*06c4*/ 	.word	0xffffffff


	//   ....[12]....
        /*06c8*/ 	.word	0xffffffff


	//   ....[13]....
        /*06cc*/ 	.word	0xffffffff


	//   ....[14]....
        /*06d0*/ 	.word	0xffffffff


	//   ....[15]....
        /*06d4*/ 	.word	0xffffffff


	//   ....[16]....
        /*06d8*/ 	.word	0xffffffff


	//   ....[17]....
        /*06dc*/ 	.word	0xffffffff


	//   ....[18]....
        /*06e0*/ 	.word	0xffffffff


	//   ....[19]....
        /*06e4*/ 	.word	0xffffffff


	//   ....[20]....
        /*06e8*/ 	.word	0xffffffff


	//   ....[21]....
        /*06ec*/ 	.word	0xffffffff


	//   ....[22]....
        /*06f0*/ 	.word	0xffffffff


	//   ....[23]....
        /*06f4*/ 	.word	0xffffffff


	//   ....[24]....
        /*06f8*/ 	.word	0xffffffff


	//   ....[25]....
        /*06fc*/ 	.word	0xffffffff


	//   ....[26]....
        /*0700*/ 	.word	0xffffffff


	//   ....[27]....
        /*0704*/ 	.word	0xffffffff


	//   ....[28]....
        /*0708*/ 	.word	0xffffffff


	//   ....[29]....
        /*070c*/ 	.word	0xffffffff


	//   ....[30]....
        /*0710*/ 	.word	0xffffffff


	//   ....[31]....
        /*0714*/ 	.word	0xffffffff


	//   ....[32]....
        /*0718*/ 	.word	0xffffffff


	//   ....[33]....
        /*071c*/ 	.word	0xffffffff


	//   ....[34]....
        /*0720*/ 	.word	0xffffffff


	//   ....[35]....
        /*0724*/ 	.word	0xffffffff


	//   ....[36]....
        /*0728*/ 	.word	0xffffffff


	//   ....[37]....
        /*072c*/ 	.word	0xffffffff


	//   ....[38]....
        /*0730*/ 	.word	0xffffffff


	//   ....[39]....
        /*0734*/ 	.word	0xffffffff


	//----- nvinfo : EIATTR_COOP_GROUP_INSTR_OFFSETS
	.align		4
.L_458:
        /*0738*/ 	.byte	0x04, 0x28
        /*073a*/ 	.short	(.L_460 - .L_459)


	//   ....[0]....
.L_459:
        /*073c*/ 	.word	0x000076d0


	//   ....[1]....
        /*0740*/ 	.word	0x00007760


	//   ....[2]....
        /*0744*/ 	.word	0x000077d0


	//   ....[3]....
        /*0748*/ 	.word	0x000078e0


	//   ....[4]....
        /*074c*/ 	.word	0x000079f0


	//   ....[5]....
        /*0750*/ 	.word	0x00007b20


	//   ....[6]....
        /*0754*/ 	.word	0x00007b40


	//   ....[7]....
        /*0758*/ 	.word	0x00007be0


	//   ....[8]....
        /*075c*/ 	.word	0x0000dfb0


	//   ....[9]....
        /*0760*/ 	.word	0x0000e0a0


	//   ....[10]....
        /*0764*/ 	.word	0x0000e0d0


	//   ....[11]....
        /*0768*/ 	.word	0x0000e0e0


	//   ....[12]....
        /*076c*/ 	.word	0x0000e460


	//   ....[13]....
        /*0770*/ 	.word	0x0000e810


	//   ....[14]....
        /*0774*/ 	.word	0x0000e880


	//   ....[15]....
        /*0778*/ 	.word	0x0000e890


	//   ....[16]....
        /*077c*/ 	.word	0x000156e0


	//   ....[17]....
        /*0780*/ 	.word	0x000156f0


	//   ....[18]....
        /*0784*/ 	.word	0x00015720


	//   ....[19]....
        /*0788*/ 	.word	0x00015730


	//   ....[20]....
        /*078c*/ 	.word	0x00015a80


	//   ....[21]....
        /*0790*/ 	.word	0x00015ae0


	//   ....[22]....
        /*0794*/ 	.word	0x00015d60


	//   ....[23]....
        /*0798*/ 	.word	0x00015d70


	//   ....[24]....
        /*079c*/ 	.word	0x0001c2e0


	//   ....[25]....
        /*07a0*/ 	.word	0x0001c310


	//   ....[26]....
        /*07a4*/ 	.word	0x0001c550


	//   ....[27]....
        /*07a8*/ 	.word	0x0001c610


	//   ....[28]....
        /*07ac*/ 	.word	0x0001c750


	//   ....[29]....
        /*07b0*/ 	.word	0x0001c8a0


	//   ....[30]....
        /*07b4*/ 	.word	0x0001ca00


	//   ....[31]....
        /*07b8*/ 	.word	0x0001cb00


	//   ....[32]....
        /*07bc*/ 	.word	0x0001f620


	//   ....[33]....
        /*07c0*/ 	.word	0x0001f630


	//   ....[34]....
        /*07c4*/ 	.word	0x0001f640


	//   ....[35]....
        /*07c8*/ 	.word	0x0001f650


	//   ....[36]....
        /*07cc*/ 	.word	0x0001f680


	//   ....[37]....
        /*07d0*/ 	.word	0x0001f6a0


	//   ....[38]....
        /*07d4*/ 	.word	0x0001f6e0


	//   ....[39]....
        /*07d8*/ 	.word	0x0001f720


	//----- nvinfo : EIATTR_EXIT_INSTR_OFFSETS
	.align		4
.L_460:
        /*07dc*/ 	.byte	0x04, 0x1c
        /*07de*/ 	.short	(.L_462 - .L_461)


	//   ....[0]....
.L_461:
        /*07e0*/ 	.word	0x000004d0


	//   ....[1]....
        /*07e4*/ 	.word	0x00001710


	//   ....[2]....
        /*07e8*/ 	.word	0x00001790


	//   ....[3]....
        /*07ec*/ 	.word	0x000218a0


	//   ....[4]....
        /*07f0*/ 	.word	0x00021980


	//   ....[5]....
        /*07f4*/ 	.word	0x000219a0


	//----- nvinfo : EIATTR_CTAIDZ_USED
	.align		4
.L_462:
        /*07f8*/ 	.byte	0x01, 0x04
	.zero		2


	//----- nvinfo : EIATTR_CRS_STACK_SIZE
	.align		4
        /*07fc*/ 	.byte	0x04, 0x1e
        /*07fe*/ 	.short	(.L_464 - .L_463)
.L_463:
        /*0800*/ 	.word	0x00000000
.L_464:


//--------------------- .nv.info._ZN5flash16flash_fwd_kernelI23Flash_fwd_kernel_traitsILi128ELi128ELi64ELi4ELb0ELb0EN7cutlass10bfloat16_tE19Flash_kernel_traitsILi128ELi128ELi64ELi4ES3_EELb0ELb0ELb1ELb1ELb0ELb0ELb1ELb0EEEvNS_16Flash_fwd_paramsE --------------------------
	.section	.nv.info._ZN5flash16flash_fwd_kernelI23Flash_fwd_kernel_traitsILi128ELi128ELi64ELi4ELb0ELb0EN7cutlass10bfloat16_tE19Flash_kernel_traitsILi128ELi128ELi64ELi4ES3_EELb0ELb0ELb1ELb1ELb0ELb0ELb1ELb0EEEvNS_16Flash_fwd_paramsE,"",@"SHT_CUDA_INFO"
	.sectionflags	@""
	.align	4


	//----- nvinfo : EIATTR_CUDA_API_VERSION
	.align		4
        /*0000*/ 	.byte	0x04, 0x37
        /*0002*/ 	.short	(.L_466 - .L_465)
.L_465:
        /*0004*/ 	.word	0x00000082


	//----- nvinfo : EIATTR_SW2861232_WAR
	.align		4
.L_466:
        /*0008*/ 	.byte	0x01, 0x35
	.zero		2


	//----- nvinfo : EIATTR_PARAM_CBANK
	.align		4
        /*000c*/ 	.byte	0x04, 0x0a
        /*000e*/ 	.short	(.L_468 - .L_467)
	.align		4
.L_467:
        /*0010*/ 	.word	index@(.nv.constant0._ZN5flash16flash_fwd_kernelI23Flash_fwd_kernel_traitsILi128ELi128ELi64ELi4ELb0ELb0EN7cutlass10bfloat16_tE19Flash_kernel_traitsILi128ELi128ELi64ELi4ES3_EELb0ELb0ELb1ELb1ELb0ELb0ELb1ELb0EEEvNS_16Flash_fwd_paramsE)
        /*0014*/ 	.short	0x0160
        /*0016*/ 	.short	0x01d0


	//----- nvinfo : EIATTR_CBANK_PARAM_SIZE
	.align		4
.L_468:
        /*0018*/ 	.byte	0x03, 0x19
        /*001a*/ 	.short	0x01d0


	//----- nvinfo : EIATTR_KPARAM_INFO
	.align		4
        /*001c*/ 	.byte	0x04, 0x17
        /*001e*/ 	.short	(.L_470 - .L_469)
.L_469:
        /*0020*/ 	.word	0x00000000
        /*0024*/ 	.short	0x0000
        /*0026*/ 	.short	0x0000
        /*0028*/ 	.byte	0x00, 0xf0, 0x41, 0x07


	//----- nvinfo : EIATTR_MAXREG_COUNT
	.align		4
.L_470:
        /*002c*/ 	.byte	0x03, 0x1b
        /*002e*/ 	.short	0x00ff


	//----- nvinfo : EIATTR_NUM_BARRIERS
	.align		4
        /*0030*/ 	.byte	0x02, 0x4c
        /*0032*/ 	.byte	0x01
	.zero		1


	//----- nvinfo : EIATTR_ANNOTATIONS
	.align		4
        /*0034*/ 	.byte	0x04, 0x55
        /*0036*/ 	.short	(.L_472 - .L_471)


	//   ....[0]....
.L_471:
        /* <DEDUP_REMOVED lines=126> */


	//----- nvinfo : EIATTR_MERCURY_ISA_VERSION
	.align		4
.L_472:
        /*0800*/ 	.byte	0x03, 0x5f
        /*0802*/ 	.short	0x0000


	//----- nvinfo : EIATTR_COOP_GROUP_MASK_REGIDS
	.align		4
        /*0804*/ 	.byte	0x04, 0x29
        /*0806*/ 	.short	(.L_474 - .L_473)


	//   ....[0]....
.L_473:
        /*0808*/ 	.word	0xffffffff


	//   ....[1]....
        /*080c*/ 	.word	0xffffffff


	//   ....[2]....
        /*0810*/ 	.word	0xffffffff


	//   ....[3]....
        /*0814*/ 	.word	0xffffffff


	//   ....[4]....
        /*0818*/ 	.word	0xffffffff


	//   ....[5]....
        /*081c*/ 	.word	0xffffffff


	//   ....[6]....
        /*0820*/ 	.word	0xffffffff


	//   ....[7]....
        /*0824*/ 	.word	0xffffffff


	//   ....[8]....
        /*0828*/ 	.word	0xffffffff


	//   ....[9]....
        /*082c*/ 	.word	0xffffffff


	//   ....[10]....
        /*0830*/ 	.word	0xffffffff


	//   ....[11]....
        /*0834*/ 	.word	0xffffffff


	//   ....[12]....
        /*0838*/ 	.word	0xffffffff


	//   ....[13]....
        /*083c*/ 	.word	0xffffffff


	//   ....[14]....
        /*0840*/ 	.word	0xffffffff


	//   ....[15]....
        /*0844*/ 	.word	0xffffffff


	//   ....[16]....
        /*0848*/ 	.word	0xffffffff


	//   ....[17]....
        /*084c*/ 	.word	0xffffffff


	//   ....[18]....
        /*0850*/ 	.word	0xffffffff


	//   ....[19]....
        /*0854*/ 	.word	0xffffffff


	//   ....[20]....
        /*0858*/ 	.word	0xffffffff


	//   ....[21]....
        /*085c*/ 	.word	0xffffffff


	//   ....[22]....
        /*0860*/ 	.word	0xffffffff


	//   ....[23]....
        /*0864*/ 	.word	0xffffffff


	//   ....[24]....
        /*0868*/ 	.word	0xffffffff


	//   ....[25]....
        /*086c*/ 	.word	0xffffffff


	//   ....[26]....
        /*0870*/ 	.word	0xffffffff


	//   ....[27]....
        /*0874*/ 	.word	0xffffffff


	//   ....[28]....
        /*0878*/ 	.word	0xffffffff


	//   ....[29]....
        /*087c*/ 	.word	0xffffffff


	//   ....[30]....
        /*0880*/ 	.word	0xffffffff


	//   ....[31]....
        /*0884*/ 	.word	0xffffffff


	//   ....[32]....
        /*0888*/ 	.word	0xffffffff


	//   ....[33]....
        /*088c*/ 	.word	0xffffffff


	//   ....[34]....
        /*0890*/ 	.word	0xffffffff


	//   ....[35]....
        /*0894*/ 	.word	0xffffffff


	//   ....[36]....
        /*0898*/ 	.word	0xffffffff


	//   ....[37]....
        /*089c*/ 	.word	0xffffffff


	//   ....[38]....
        /*08a0*/ 	.word	0xffffffff


	//   ....[39]....
        /*08a4*/ 	.word	0xffffffff


	//----- nvinfo : EIATTR_COOP_GROUP_INSTR_OFFSETS
	.align		4
.L_474:
        /*08a8*/ 	.byte	0x04, 0x28
        /*08aa*/ 	.short	(.L_476 - .L_475)


	//   ....[0]....
.L_475:
        /*08ac*/ 	.word	0x00007f90


	//   ....[1]....
        /*08b0*/ 	.word	0x00007fe0


	//   ....[2]....
        /*08b4*/ 	.word	0x00008050


	//   ....[3]....
        /*08b8*/ 	.word	0x00008160


	//   ....[4]....
        /*08bc*/ 	.word	0x00008270


	//   ....[5]....
        /*08c0*/ 	.word	0x000083a0


	//   ....[6]....
        /*08c4*/ 	.word	0x000083c0


	//   ....[7]....
        /*08c8*/ 	.word	0x00008470


	//   ....[8]....
        /*08cc*/ 	.word	0x0000f330


	//   ....[9]....
        /*08d0*/ 	.word	0x0000f340


	//   ....[10]....
        /*08d4*/ 	.word	0x0000f370


	//   ....[11]....
        /*08d8*/ 	.word	0x0000f380


	//   ....[12]....
        /*08dc*/ 	.word	0x0000f6d0


	//   ....[13]....
        /*08e0*/ 	.word	0x0000f950


	//   ....[14]....
        /*08e4*/ 	.word	0x0000f9f0


	//   ....[15]....
        /*08e8*/ 	.word	0x0000fa10


	//   ....[16]....
        /*08ec*/ 	.word	0x00017250


	//   ....[17]....
        /*08f0*/ 	.word	0x00017260


	//   ....[18]....
        /*08f4*/ 	.word	0x00017290


	//   ....[19]....
        /*08f8*/ 	.word	0x000172a0


	//   ....[20]....
        /*08fc*/ 	.word	0x000178f0


	//   ....[21]....
        /*0900*/ 	.word	0x00017920


	//   ....[22]....
        /*0904*/ 	.word	0x000179a0


	//   ....[23]....
        /*0908*/ 	.word	0x000179b0


	//   ....[24]....
        /*090c*/ 	.word	0x0001e840


	//   ....[25]....
        /*0910*/ 	.word	0x0001e890


	//   ....[26]....
        /*0914*/ 	.word	0x0001e940


	//   ....[27]....
        /*0918*/ 	.word	0x0001eaf0


	//   ....[28]....
        /*091c*/ 	.word	0x0001ee80


	//   ....[29]....
        /*0920*/ 	.word	0x0001efa0


	//   ....[30]....
        /*0924*/ 	.word	0x0001eff0


	//   ....[31]....
        /*0928*/ 	.word	0x0001f0b0


	//   ....[32]....
        /*092c*/ 	.word	0x00021c40


	//   ....[33]....
        /*0930*/ 	.word	0x00021c50


	//   ....[34]....
        /*0934*/ 	.word	0x00021c60


	//   ....[35]....
        /*0938*/ 	.word	0x00021c70


	//   ....[36]....
        /*093c*/ 	.word	0x00021ca0


	//   ....[37]....
        /*0940*/ 	.word	0x00021cc0


	//   ....[38]....
        /*0944*/ 	.word	0x00021d00


	//   ....[39]....
        /*0948*/ 	.word	0x00021d40


	//----- nvinfo : EIATTR_EXIT_INSTR_OFFSETS
	.align		4
.L_476:
        /*094c*/ 	.byte	0x04, 0x1c
        /*094e*/ 	.short	(.L_478 - .L_477)


	//   ....[0]....
.L_477:
        /*0950*/ 	.word	0x000004d0


	//   ....[1]....
        /*0954*/ 	.word	0x00001710


	//   ....[2]....
        /*0958*/ 	.word	0x00001790


	//   ....[3]....
        /*095c*/ 	.word	0x00023ec0


	//   ....[4]....
        /*0960*/ 	.word	0x00023fa0


	//   ....[5]....
        /*0964*/ 	.word	0x00023fc0


	//----- nvinfo : EIATTR_CTAIDZ_USED
	.align		4
.L_478:
        /*0968*/ 	.byte	0x01, 0x04
	.zero		2


	//----- nvinfo : EIATTR_CRS_STACK_SIZE
	.align		4
        /*096c*/ 	.byte	0x04, 0x1e
        /*096e*/ 	.short	(.L_480 - .L_479)
.L_479:
        /*0970*/ 	.word	0x00000000
.L_480:


//--------------------- .nv.info._ZN5flash16flash_fwd_kernelI23Flash_fwd_kernel_traitsILi128ELi128ELi32ELi4ELb0ELb0EN7cutlass10bfloat16_tE19Flash_kernel_traitsILi128ELi128ELi32ELi4ES3_EELb0ELb0ELb0ELb0ELb0ELb1ELb0ELb0EEEvNS_16Flash_fwd_paramsE --------------------------
	.section	.nv.info._ZN5flash16flash_fwd_kernelI23Flash_fwd_kernel_traitsILi128ELi128ELi32ELi4ELb0ELb0EN7cutlass10bfloat16_tE19Flash_kernel_traitsILi128ELi128ELi32ELi4ES3_EELb0ELb0ELb0ELb0ELb0ELb1ELb0ELb0EEEvNS_16Flash_fwd_paramsE,"",@"SHT_CUDA_INFO"
	.sectionflags	@""
	.align	4


	//----- nvinfo : EIATTR_CUDA_API_VERSION
	.align		4
        /*0000*/ 	.byte	0x04, 0x37
        /*0002*/ 	.short	(.L_482 - .L_481)
.L_481:
        /*0004*/ 	.word	0x00000082


	//----- nvinfo : EIATTR_SW2861232_WAR
	.align		4
.L_482:
        /*0008*/ 	.byte	0x01, 0x35
	.zero		2


	//----- nvinfo : EIATTR_PARAM_CBANK
	.align		4
        /*000c*/ 	.byte	0x04, 0x0a
        /*000e*/ 	.short	(.L_484 - .L_483)
	.align		4
.L_483:
        /*0010*/ 	.word	index@(.nv.constant0._ZN5flash16flash_fwd_kernelI23Flash_fwd_kernel_traitsILi128ELi128ELi32ELi4ELb0ELb0EN7cutlass10bfloat16_tE19Flash_kernel_traitsILi128ELi128ELi32ELi4ES3_EELb0ELb0ELb0ELb0ELb0ELb1ELb0ELb0EEEvNS_16Flash_fwd_paramsE)
        /*0014*/ 	.short	0x0160
        /*0016*/ 	.short	0x01d0


	//----- nvinfo : EIATTR_CBANK_PARAM_SIZE
	.align		4
.L_484:
        /*0018*/ 	.byte	0x03, 0x19
        /*001a*/ 	.short	0x01d0


	//----- nvinfo : EIATTR_KPARAM_INFO
	.align		4
        /*001c*/ 	.byte	0x04, 0x17
        /*001e*/ 	.short	(.L_486 - .L_485)
.L_485:
        /*0020*/ 	.word	0x00000000
        /*0024*/ 	.short	0x0000
        /*0026*/ 	.short	0x0000
        /*0028*/ 	.byte	0x00, 0xf0, 0x41, 0x07


	//----- nvinfo : EIATTR_MAXREG_COUNT
	.align		4
.L_486:
        /*002c*/ 	.byte	0x03, 0x1b
        /*002e*/ 	.short	0x00ff


	//----- nvinfo : EIATTR_NUM_BARRIERS
	.align		4
        /*0030*/ 	.byte	0x02, 0x4c
        /*0032*/ 	.byte	0x01
	.zero		1


	//----- nvinfo : EIATTR_ANNOTATIONS
	.align		4
        /*0034*/ 	.byte	0x04, 0x55
        /*0036*/ 	.short	(.L_488 - .L_487)


	//   ....[0]....
.L_487:
        /* <DEDUP_REMOVED lines=12> */


	//----- nvinfo : EIATTR_MERCURY_ISA_VERSION
	.align		4
.L_488:
        /*00e8*/ 	.byte	0x03, 0x5f
        /*00ea*/ 	.short	0x0000


	//----- nvinfo : EIATTR_COOP_GROUP_MASK_REGIDS
	.align		4
        /*00ec*/ 	.byte	0x04, 0x29
        /*00ee*/ 	.short	(.L_490 - .L_489)


	//   ....[0]....
.L_489:
        /*00f0*/ 	.word	0xffffffff


	//   ....[1]....
        /*00f4*/ 	.word	0xffffffff


	//   ....[2]....
        /*00f8*/ 	.word	0xffffffff


	//   ....[3]....
        /*00fc*/ 	.word	0xffffffff


	//   ....[4]....
        /*0100*/ 	.word	0xffffffff


	//   ....[5]....
        /*0104*/ 	.word	0xffffffff


	//   ....[6]....
        /*0108*/ 	.word	0xffffffff


	//   ....[7]....
        /*010c*/ 	.word	0xffffffff


	//   ....[8]....
        /*0110*/ 	.word	0xffffffff


	//   ....[9]....
        /*0114*/ 	.word	0xffffffff


	//   ....[10]....
        /*0118*/ 	.word	0xffffffff


	//   ....[11]....
        /*011c*/ 	.word	0xffffffff


	//   ....[12]....
        /*0120*/ 	.word	0xffffffff


	//   ....[13]....
        /*0124*/ 	.word	0xffffffff


	//   ....[14]....
        /*0128*/ 	.word	0xffffffff


	//   ....[15]....
        /*012c*/ 	.word	0xffffffff


	//   ....[16]....
        /*0130*/ 	.word	0xffffffff


	//   ....[17]....
        /*0134*/ 	.word	0xffffffff


	//   ....[18]....
        /*0138*/ 	.word	0xffffffff


	//   ....[19]....
        /*013c*/ 	.word	0xffffffff


	//   ....[20]....
        /*0140*/ 	.word	0xffffffff


	//   ....[21]....
        /*0144*/ 	.word	0xffffffff


	//   ....[22]....
        /*0148*/ 	.word	0xffffffff


	//   ....[23]....
        /*014c*/ 	.word	0xffffffff


	//----- nvinfo : EIATTR_COOP_GROUP_INSTR_OFFSETS
	.align		4
.L_490:
        /*0150*/ 	.byte	0x04, 0x28
        /*0152*/ 	.short	(.L_492 - .L_491)


	//   ....[0]....
.L_491:
        /*0154*/ 	.word	0x00002390


	//   ....[1]....
        /*0158*/ 	.word	0x00002440


	//   ....[2]....
        /*015c*/ 	.word	0x00002450


	//   ....[3]....
        /*0160*/ 	.word	0x000024d0


	//   ....[4]....
        /*0164*/ 	.word	0x00002840


	//   ....[5]....
        /*0168*/ 	.word	0x00002900


	//   ....[6]....
        /*016c*/ 	.word	0x00002930


	//   ....[7]....
        /*0170*/ 	.word	0x000029e0


	//   ....[8]....
        /*0174*/ 	.word	0x00003d60


	//   ....[9]....
        /*0178*/ 	.word	0x00003e50


	//   ....[10]....
        /*017c*/ 	.word	0x00003e80


	//   ....[11]....
        /*0180*/ 	.word	0x00003e90


	//   ....[12]....
        /*0184*/ 	.word	0x00003ed0


	//   ....[13]....
        /*0188*/ 	.word	0x00003ef0


	//   ....[14]....
        /*018c*/ 	.word	0x00003f00


	//   ....[15]....
        /*0190*/ 	.word	0x00003f10


	//   ....[16]....
        /*0194*/ 	.word	0x00005510


	//   ....[17]....
        /*0198*/ 	.word	0x00005520


	//   ....[18]....
        /*019c*/ 	.word	0x00005530


	//   ....[19]....
        /*01a0*/ 	.word	0x00005570


	//   ....[20]....
        /*01a4*/ 	.word	0x00005590


	//   ....[21]....
        /*01a8*/ 	.word	0x000055b0


	//   ....[22]....
        /*01ac*/ 	.word	0x000055c0


	//   ....[23]....
        /*01b0*/ 	.word	0x00005610


	//----- nvinfo : EIATTR_EXIT_INSTR_OFFSETS
	.align		4
.L_492:
        /*01b4*/ 	.byte	0x04, 0x1c
        /*01b6*/ 	.short	(.L_494 - .L_493)


	//   ....[0]....
.L_493:
        /*01b8*/ 	.word	0x00000300


	//   ....[1]....
        /*01bc*/ 	.word	0x00007850


	//   ....[2]....
        /*01c0*/ 	.word	0x00007920


	//   ....[3]....
        /*01c4*/ 	.word	0x00008860


	//   ....[4]....
        /*01c8*/ 	.word	0x000088e0


	//----- nvinfo : EIATTR_CTAIDZ_USED
	.align		4
.L_494:
        /*01cc*/ 	.byte	0x01, 0x04
	.zero		2


	//----- nvinfo : EIATTR_CRS_STACK_SIZE
	.align		4
        /*01d0*/ 	.byte	0x04, 0x1e
        /*01d2*/ 	.short	(.L_496 - .L_495)
.L_495:
        /*01d4*/ 	.word	0x00000000
.L_496:


//--------------------- .nv.info._ZN5flash16flash_fwd_kernelI23Flash_fwd_kernel_traitsILi128ELi128ELi32ELi4ELb0ELb0EN7cutlass10bfloat16_tE19Flash_kernel_traitsILi128ELi128ELi32ELi4ES3_EELb0ELb0ELb0ELb0ELb1ELb1ELb0ELb0EEEvNS_16Flash_fwd_paramsE --------------------------
	.section	.nv.info._ZN5flash16flash_fwd_kernelI23Flash_fwd_kernel_traitsILi128ELi128ELi32ELi4ELb0ELb0EN7cutlass10bfloat16_tE19Flash_kernel_traitsILi128ELi128ELi32ELi4ES3_EELb0ELb0ELb0ELb0ELb1ELb1ELb0ELb0EEEvNS_16Flash_fwd_paramsE,"",@"SHT_CUDA_INFO"
	.sectionflags	@""
	.align	4


	//----- nvinfo : EIATTR_CUDA_API_VERSION
	.align		4
        /*0000*/ 	.byte	0x04, 0x37
        /*0002*/ 	.short	(.L_498 - .L_497)
.L_497:
        /*0004*/ 	.word	0x00000082


	//----- nvinfo : EIATTR_SW2861232_WAR
	.align		4
.L_498:
        /*0008*/ 	.byte	0x01, 0x35
	.zero		2


	//----- nvinfo : EIATTR_PARAM_CBANK
	.align		4
        /*000c*/ 	.byte	0x04, 0x0a
        /*000e*/ 	.short	(.L_500 - .L_499)
	.align		4
.L_499:
        /*0010*/ 	.word	index@(.nv.constant0._ZN5flash16flash_fwd_kernelI23Flash_fwd_kernel_traitsILi128ELi128ELi32ELi4ELb0ELb0EN7cutlass10bfloat16_tE19Flash_kernel_traitsILi128ELi128ELi32ELi4ES3_EELb0ELb0ELb0ELb0ELb1ELb1ELb0ELb0EEEvNS_16Flash_fwd_paramsE)
        /*0014*/ 	.short	0x0160
        /*0016*/ 	.short	0x01d0


	//----- nvinfo : EIATTR_CBANK_PARAM_SIZE
	.align		4
.L_500:
        /*0018*/ 	.byte	0x03, 0x19
        /*001a*/ 	.short	0x01d0


	//----- nvinfo : EIATTR_KPARAM_INFO
	.align		4
        /*001c*/ 	.byte	0x04, 0x17
        /*001e*/ 	.short	(.L_502 - .L_501)
.L_501:
        /*0020*/ 	.word	0x00000000
        /*0024*/ 	.short	0x0000
        /*0026*/ 	.short	0x0000
        /*0028*/ 	.byte	0x00, 0xf0, 0x41, 0x07


	//----- nvinfo : EIATTR_MAXREG_COUNT
	.align		4
.L_502:
        /*002c*/ 	.byte	0x03, 0x1b
        /*002e*/ 	.short	0x00ff


	//----- nvinfo : EIATTR_NUM_BARRIERS
	.align		4
        /*0030*/ 	.byte	0x02, 0x4c
        /*0032*/ 	.byte	0x01
	.zero		1


	//----- nvinfo : EIATTR_ANNOTATIONS
	.align		4
        /*0034*/ 	.byte	0x04, 0x55
        /*0036*/ 	.short	(.L_504 - .L_503)


	//   ....[0]....
.L_503:
        /*0038*/ 	.word	0x00000001
        /*003c*/ 	.byte	0x80, 0x12, 0x00, 0x00, 0x01, 0x00, 0x00, 0x00, 0x00, 0x4a, 0x00, 0x00


	//----- nvinfo : EIATTR_MERCURY_ISA_VERSION
	.align		4
.L_504:
        /*0048*/ 	.byte	0x03, 0x5f
        /*004a*/ 	.short	0x0000


	//----- nvinfo : EIATTR_COOP_GROUP_MASK_REGIDS
	.align		4
        /*004c*/ 	.byte	0x04, 0x29
        /*004e*/ 	.short	(.L_506 - .L_505)


	//   ....[0]....
.L_505:
        /*0050*/ 	.word	0xffffffff


	//   ....[1]....
        /*0054*/ 	.word	0xffffffff


	//   ....[2]....
        /*0058*/ 	.word	0xffffffff


	//   ....[3]....
        /*005c*/ 	.word	0xffffffff


	//   ....[4]....
        /*0060*/ 	.word	0xffffffff


	//   ....[5]....
        /*0064*/ 	.word	0xffffffff


	//   ....[6]....
        /*0068*/ 	.word	0xffffffff


	//   ....[7]....
        /*006c*/ 	.word	0xffffffff


	//   ....[8]....
        /*0070*/ 	.word	0xffffffff


	//   ....[9]....
        /*0074*/ 	.word	0xffffffff


	//   ....[10]....
        /*0078*/ 	.word	0xffffffff


	//   ....[11]....
        /*007c*/ 	.word	0xffffffff


	//   ....[12]....
        /*0080*/ 	.word	0xffffffff


	//   ....[13]....
        /*0084*/ 	.word	0xffffffff


	//   ....[14]....
        /*0088*/ 	.word	0xffffffff


	//   ....[15]....
        /*008c*/ 	.word	0xffffffff


	//   ....[16]....
        /*0090*/ 	.word	0xffffffff


	//   ....[17]....
        /*0094*/ 	.word	0xffffffff


	//   ....[18]....
        /*0098*/ 	.word	0xffffffff


	//   ....[19]....
        /*009c*/ 	.word	0xffffffff


	//   ....[20]....
        /*00a0*/ 	.word	0xffffffff


	//   ....[21]....
        /*00a4*/ 	.word	0xffffffff


	//   ....[22]....
        /*00a8*/ 	.word	0xffffffff


	//   ....[23]....
        /*00ac*/ 	.word	0xffffffff


	//----- nvinfo : EIATTR_COOP_GROUP_INSTR_OFFSETS
	.align		4
.L_506:
        /*00b0*/ 	.byte	0x04, 0x28
        /*00b2*/ 	.short	(.L_508 - .L_507)


	//   ....[0]....
.L_507:
        /*00b4*/ 	.word	0x00001810


	//   ....[1]....
        /*00b8*/ 	.word	0x000018c0


	//   ....[2]....
        /*00bc*/ 	.word	0x000018d0


	//   ....[3]....
        /*00c0*/ 	.word	0x00001960


	//   ....[4]....
        /*00c4*/ 	.word	0x00001aa0


	//   ....[5]....
        /*00c8*/ 	.word	0x00001b40


	//   ....[6]....
        /*00cc*/ 	.word	0x00001b60


	//   ....[7]....
        /*00d0*/ 	.word	0x00001bf0


	//   ....[8]....
        /*00d4*/ 	.word	0x00003270


	//   ....[9]....
        /*00d8*/ 	.word	0x00003360


	//   ....[10]....
        /*00dc*/ 	.word	0x00003390


	//   ....[11]....
        /*00e0*/ 	.word	0x000033a0


	//   ....[12]....
        /*00e4*/ 	.word	0x000033e0


	//   ....[13]....
        /*00e8*/ 	.word	0x00003400


	//   ....[14]....
        /*00ec*/ 	.word	0x00003410


	//   ....[15]....
        /*00f0*/ 	.word	0x00003420


	//   ....[16]....
        /*00f4*/ 	.word	0x00004a40


	//   ....[17]....
        /*00f8*/ 	.word	0x00004a70


	//   ....[18]....
        /*00fc*/ 	.word	0x00004a80


	//   ....[19]....
        /*0100*/ 	.word	0x00004a90


	//   ....[20]....
        /*0104*/ 	.word	0x00004af0


	//   ....[21]....
        /*0108*/ 	.word	0x00004b10


	//   ....[22]....
        /*010c*/ 	.word	0x00004b40


	//   ....[23]....
        /*0110*/ 	.word	0x00004b60


	//----- nvinfo : EIATTR_EXIT_INSTR_OFFSETS
	.align		4
.L_508:
        /*0114*/ 	.byte	0x04, 0x1c
        /*0116*/ 	.short	(.L_510 - .L_509)


	//   ....[0]....
.L_509:
        /*0118*/ 	.word	0x00000170


	//   ....[1]....
        /*011c*/ 	.word	0x00006830


	//----- nvinfo : EIATTR_CTAIDZ_USED
	.align		4
.L_510:
        /*0120*/ 	.byte	0x01, 0x04
	.zero		2


	//----- nvinfo : EIATTR_CRS_STACK_SIZE
	.align		4
        /*0124*/ 	.byte	0x04, 0x1e
        /*0126*/ 	.short	(.L_512 - .L_511)
.L_511:
        /*0128*/ 	.word	0x00000000
.L_512:


//--------------------- .nv.info._ZN5flash16flash_fwd_kernelI23Flash_fwd_kernel_traitsILi128ELi128ELi32ELi4ELb0ELb0EN7cutlass10bfloat16_tE19Flash_kernel_traitsILi128ELi128ELi32ELi4ES3_EELb0ELb0ELb0ELb0ELb0ELb0ELb0ELb0EEEvNS_16Flash_fwd_paramsE --------------------------
	.section	.nv.info._ZN5flash16flash_fwd_kernelI23Flash_fwd_kernel_traitsILi128ELi128ELi32ELi4ELb0ELb0EN7cutlass10bfloat16_tE19Flash_kernel_traitsILi128ELi128ELi32ELi4ES3_EELb0ELb0ELb0ELb0ELb0ELb0ELb0ELb0EEEvNS_16Flash_fwd_paramsE,"",@"SHT_CUDA_INFO"
	.sectionflags	@""
	.align	4


	//----- nvinfo : EIATTR_CUDA_API_VERSION
	.align		4
        /*0000*/ 	.byte	0x04, 0x37
        /*0002*/ 	.short	(.L_514 - .L_513)
.L_513:
        /*0004*/ 	.word	0x00000082


	//----- nvinfo : EIATTR_SW2861232_WAR
	.align		4
.L_514:
        /*0008*/ 	.byte	0x01, 0x35
	.zero		2


	//----- nvinfo : EIATTR_PARAM_CBANK
	.align		4
        /*000c*/ 	.byte	0x04, 0x0a
        /*000e*/ 	.short	(.L_516 - .L_515)
	.align		4
.L_515:
        /*0010*/ 	.word	index@(.nv.constant0._ZN5flash16flash_fwd_kernelI23Flash_fwd_kernel_traitsILi128ELi128ELi32ELi4ELb0ELb0EN7cutlass10bfloat16_tE19Flash_kernel_traitsILi128ELi128ELi32ELi4ES3_EELb0ELb0ELb0ELb0ELb0ELb0ELb0ELb0EEEvNS_16Flash_fwd_paramsE)
        /*0014*/ 	.short	0x0160
        /*0016*/ 	.short	0x01d0


	//----- nvinfo : EIATTR_CBANK_PARAM_SIZE
	.align		4
.L_516:
        /*0018*/ 	.byte	0x03, 0x19
        /*001a*/ 	.short	0x01d0


	//----- nvinfo : EIATTR_KPARAM_INFO
	.align		4
        /*001c*/ 	.byte	0x04, 0x17
        /*001e*/ 	.short	(.L_518 - .L_517)
.L_517:
        /*0020*/ 	.word	0x00000000
        /*0024*/ 	.short	0x0000
        /*0026*/ 	.short	0x0000
        /*0028*/ 	.byte	0x00, 0xf0, 0x41, 0x07


	//----- nvinfo : EIATTR_MAXREG_COUNT
	.align		4
.L_518:
        /*002c*/ 	.byte	0x03, 0x1b
        /*002e*/ 	.short	0x00ff


	//----- nvinfo : EIATTR_NUM_BARRIERS
	.align		4
        /*0030*/ 	.byte	0x02, 0x4c
        /*0032*/ 	.byte	0x01
	.zero		1


	//----- nvinfo : EIATTR_ANNOTATIONS
	.align		4
        /*0034*/ 	.byte	0x04, 0x55
        /*0036*/ 	.short	(.L_520 - .L_519)


	//   ....[0]....
.L_519:
        /*0038*/ 	.word	0x00000001
        /*003c*/ 	.byte	0xc0, 0x12, 0x00, 0x00, 0x01, 0x00, 0x00, 0x00, 0xb0, 0x14, 0x00, 0x00, 0x01, 0x00, 0x00, 0x00
        /*004c*/ 	.byte	0xa0, 0x16, 0x00, 0x00, 0x01, 0x00, 0x00, 0x00, 0xb0, 0x18, 0x00, 0x00, 0x01, 0x00, 0x00, 0x00
        /*005c*/ 	.byte	0xe0, 0x24, 0x00, 0x00, 0x01, 0x00, 0x00, 0x00, 0x00, 0x7e, 0x00, 0x00, 0x01, 0x00, 0x00, 0x00
        /*006c*/ 	.byte	0x70, 0x85, 0x00, 0x00, 0x01, 0x00, 0x00, 0x00, 0xa0, 0x86, 0x00, 0x00, 0x01, 0x00, 0x00, 0x00
        /*007c*/ 	.byte	0xd0, 0x87, 0x00, 0x00, 0x01, 0x00, 0x00, 0x00, 0x00, 0x89, 0x00, 0x00


	//----- nvinfo : EIATTR_MERCURY_ISA_VERSION
	.align		4
.L_520:
        /*0088*/ 	.byte	0x03, 0x5f
        /*008a*/ 	.short	0x0000


	//----- nvinfo : EIATTR_COOP_GROUP_MASK_REGIDS
	.align		4
        /*008c*/ 	.byte	0x04, 0x29
        /*008e*/ 	.short	(.L_522 - .L_521)


	//   ....[0]....
.L_521:
        /*0090*/ 	.word	0xffffffff


	//   ....[1]....
        /*0094*/ 	.word	0xffffffff


	//   ....[2]....
        /*0098*/ 	.word	0xffffffff


	//   ....[3]....
        /*009c*/ 	.word	0xffffffff


	//   ....[4]....
        /*00a0*/ 	.word	0xffffffff


	//   ....[5]....
        /*00a4*/ 	.word	0xffffffff


	//   ....[6]....
        /*00a8*/ 	.word	0xffffffff


	//   ....[7]....
        /*00ac*/ 	.word	0xffffffff


	//   ....[8]....
        /*00b0*/ 	.word	0xffffffff


	//   ....[9]....
        /*00b4*/ 	.word	0xffffffff


	//   ....[10]....
        /*00b8*/ 	.word	0xffffffff


	//   ....[11]....
        /*00bc*/ 	.word	0xffffffff


	//   ....[12]....
        /*00c0*/ 	.word	0xffffffff


	//   ....[13]....
        /*00c4*/ 	.word	0xffffffff


	//   ....[14]....
        /*00c8*/ 	.word	0xffffffff


	//   ....[15]....
        /*00cc*/ 	.word	0xffffffff


	//   ....[16]....
        /*00d0*/ 	.word	0xffffffff


	//   ....[17]....
        /*00d4*/ 	.word	0xffffffff


	//   ....[18]....
        /*00d8*/ 	.word	0xffffffff


	//   ....[19]....
        /*00dc*/ 	.word	0xffffffff


	//   ....[20]....
        /*00e0*/ 	.word	0xffffffff


	//   ....[21]....
        /*00e4*/ 	.word	0xffffffff


	//   ....[22]....
        /*00e8*/ 	.word	0xffffffff


	//   ....[23]....
        /*00ec*/ 	.word	0xffffffff


	//----- nvinfo : EIATTR_COOP_GROUP_INSTR_OFFSETS
	.align		4
.L_522:
        /*00f0*/ 	.byte	0x04, 0x28
        /*00f2*/ 	.short	(.L_524 - .L_523)


	//   ....[0]....
.L_523:
        /*00f4*/ 	.word	0x00003150


	//   ....[1]....
        /*00f8*/ 	.word	0x00003200


	//   ....[2]....
        /*00fc*/ 	.word	0x00003210


	//   ....[3]....
        /*0100*/ 	.word	0x00003290


	//   ....[4]....
        /*0104*/ 	.word	0x000035f0


	//   ....[5]....
        /*0108*/ 	.word	0x000036b0


	//   ....[6]....
        /*010c*/ 	.word	0x000036e0


	//   ....[7]....
        /*0110*/ 	.word	0x000037a0


	//   ....[8]....
        /*0114*/ 	.word	0x00004d70


	//   ....[9]....
        /*0118*/ 	.word	0x00004e60


	//   ....[10]....
        /*011c*/ 	.word	0x00004ea0


	//   ....[11]....
        /*0120*/ 	.word	0x00004eb0


	//   ....[12]....
        /*0124*/ 	.word	0x00004ec0


	//   ....[13]....
        /*0128*/ 	.word	0x00004ef0


	//   ....[14]....
        /*012c*/ 	.word	0x00004f40


	//   ....[15]....
        /*0130*/ 	.word	0x00004f70


	//   ....[16]....
        /*0134*/ 	.word	0x00006520


	//   ....[17]....
        /*0138*/ 	.word	0x00006550


	//   ....[18]....
        /*013c*/ 	.word	0x00006560


	//   ....[19]....
        /*0140*/ 	.word	0x00006570


	//   ....[20]....
        /*0144*/ 	.word	0x000065c0


	//   ....[21]....
        /*0148*/ 	.word	0x000065e0


	//   ....[22]....
        /*014c*/ 	.word	0x00006600


	//   ....[23]....
        /*0150*/ 	.word	0x00006620


	//----- nvinfo : EIATTR_EXIT_INSTR_OFFSETS
	.align		4
.L_524:
        /*0154*/ 	.byte	0x04, 0x1c
        /*0156*/ 	.short	(.L_526 - .L_525)


	//   ....[0]....
.L_525:
        /*0158*/ 	.word	0x000002e0


	//   ....[1]....
        /*015c*/ 	.word	0x00008920


	//   ....[2]....
        /*0160*/ 	.word	0x00008a00


	//   ....[3]....
        /*0164*/ 	.word	0x00008a20


	//   ....[4]....
        /*0168*/ 	.word	0x00009a60


	//   ....[5]....
        /*016c*/ 	.word	0x00009ae0


	//----- nvinfo : EIATTR_CTAIDZ_USED
	.align		4
.L_526:
        /*0170*/ 	.byte	0x01, 0x04
	.zero		2


	//----- nvinfo : EIATTR_CRS_STACK_SIZE
	.align		4
        /*0174*/ 	.byte	0x04, 0x1e
        /*0176*/ 	.short	(.L_528 - .L_527)
.L_527:
        /*0178*/ 	.word	0x00000000
.L_528:


//--------------------- .nv.info._ZN5flash16flash_fwd_kernelI23Flash_fwd_kernel_traitsILi128ELi128ELi32ELi4ELb0ELb0EN7cutlass10bfloat16_tE19Flash_kernel_traitsILi128ELi128ELi32ELi4ES3_EELb0ELb0ELb0ELb1ELb0ELb0ELb0ELb0EEEvNS_16Flash_fwd_paramsE --------------------------
	.section	.nv.info._ZN5flash16flash_fwd_kernelI23Flash_fwd_kernel_traitsILi128ELi128ELi32ELi4ELb0ELb0EN7cutlass10bfloat16_tE19Flash_kernel_traitsILi128ELi128ELi32ELi4ES3_EELb0ELb0ELb0ELb1ELb0ELb0ELb0ELb0EEEvNS_16Flash_fwd_paramsE,"",@"SHT_CUDA_INFO"
	.sectionflags	@""
	.align	4


	//----- nvinfo : EIATTR_CUDA_API_VERSION
	.align		4
        /*0000*/ 	.byte	0x04, 0x37
        /*0002*/ 	.short	(.L_530 - .L_529)
.L_529:
        /*0004*/ 	.word	0x00000082


	//----- nvinfo : EIATTR_SW2861232_WAR
	.align		4
.L_530:
        /*0008*/ 	.byte	0x01, 0x35
	.zero		2


	//----- nvinfo : EIATTR_PARAM_CBANK
	.align		4
        /*000c*/ 	.byte	0x04, 0x0a
        /*000e*/ 	.short	(.L_532 - .L_531)
	.align		4
.L_531:
        /*0010*/ 	.word	index@(.nv.constant0._ZN5flash16flash_fwd_kernelI23Flash_fwd_kernel_traitsILi128ELi128ELi32ELi4ELb0ELb0EN7cutlass10bfloat16_tE19Flash_kernel_traitsILi128ELi128ELi32ELi4ES3_EELb0ELb0ELb0ELb1ELb0ELb0ELb0ELb0EEEvNS_16Flash_fwd_paramsE)
        /*0014*/ 	.short	0x0160
        /*0016*/ 	.short	0x01d0


	//----- nvinfo : EIATTR_CBANK_PARAM_SIZE
	.align		4
.L_532:
        /*0018*/ 	.byte	0x03, 0x19
        /*001a*/ 	.short	0x01d0


	//----- nvinfo : EIATTR_KPARAM_INFO
	.align		4
        /*001c*/ 	.byte	0x04, 0x17
        /*001e*/ 	.short	(.L_534 - .L_533)
.L_533:
        /*0020*/ 	.word	0x00000000
        /*0024*/ 	.short	0x0000
        /*0026*/ 	.short	0x0000
        /*0028*/ 	.byte	0x00, 0xf0, 0x41, 0x07


	//----- nvinfo : EIATTR_MAXREG_COUNT
	.align		4
.L_534:
        /*002c*/ 	.byte	0x03, 0x1b
        /*002e*/ 	.short	0x00ff


	//----- nvinfo : EIATTR_NUM_BARRIERS
	.align		4
        /*0030*/ 	.byte	0x02, 0x4c
        /*0032*/ 	.byte	0x01
	.zero		1


	//----- nvinfo : EIATTR_ANNOTATIONS
	.align		4
        /*0034*/ 	.byte	0x04, 0x55
        /*0036*/ 	.short	(.L_536 - .L_535)


	//   ....[0]....
.L_535:
        /*0038*/ 	.word	0x00000001
        /*003c*/ 	.byte	0x90, 0x14, 0x00, 0x00, 0x01, 0x00, 0x00, 0x00, 0x80, 0x16, 0x00, 0x00, 0x01, 0x00, 0x00, 0x00
        /*004c*/ 	.byte	0x90, 0x18, 0x00, 0x00, 0x01, 0x00, 0x00, 0x00, 0x70, 0x26, 0x00, 0x00, 0x01, 0x00, 0x00, 0x00
        /*005c*/ 	.byte	0x10, 0x90, 0x00, 0x00, 0x01, 0x00, 0x00, 0x00, 0xe0, 0x98, 0x00, 0x00, 0x01, 0x00, 0x00, 0x00
        /*006c*/ 	.byte	0x10, 0x9a, 0x00, 0x00, 0x01, 0x00, 0x00, 0x00, 0x40, 0x9b, 0x00, 0x00


	//----- nvinfo : EIATTR_MERCURY_ISA_VERSION
	.align		4
.L_536:
        /*0078*/ 	.byte	0x03, 0x5f
        /*007a*/ 	.short	0x0000


	//----- nvinfo : EIATTR_COOP_GROUP_MASK_REGIDS
	.align		4
        /*007c*/ 	.byte	0x04, 0x29
        /*007e*/ 	.short	(.L_538 - .L_537)


	//   ....[0]....
.L_537:
        /*0080*/ 	.word	0xffffffff


	//   ....[1]....
        /*0084*/ 	.word	0xffffffff


	//   ....[2]....
        /*0088*/ 	.word	0xffffffff


	//   ....[3]....
        /*008c*/ 	.word	0xffffffff


	//   ....[4]....
        /*0090*/ 	.word	0xffffffff


	//   ....[5]....
        /*0094*/ 	.word	0xffffffff


	//   ....[6]....
        /*0098*/ 	.word	0xffffffff


	//   ....[7]....
        /*009c*/ 	.word	0xffffffff


	//   ....[8]....
        /*00a0*/ 	.word	0xffffffff


	//   ....[9]....
        /*00a4*/ 	.word	0xffffffff


	//   ....[10]....
        /*00a8*/ 	.word	0xffffffff


	//   ....[11]....
        /*00ac*/ 	.word	0xffffffff


	//   ....[12]....
        /*00b0*/ 	.word	0xffffffff


	//   ....[13]....
        /*00b4*/ 	.word	0xffffffff


	//   ....[14]....
        /*00b8*/ 	.word	0xffffffff


	//   ....[15]....
        /*00bc*/ 	.word	0xffffffff


	//   ....[16]....
        /*00c0*/ 	.word	0xffffffff


	//   ....[17]....
        /*00c4*/ 	.word	0xffffffff


	//   ....[18]....
        /*00c8*/ 	.word	0xffffffff


	//   ....[19]....
        /*00cc*/ 	.word	0xffffffff


	//   ....[20]....
        /*00d0*/ 	.word	0xffffffff


	//   ....[21]....
        /*00d4*/ 	.word	0xffffffff


	//   ....[22]....
        /*00d8*/ 	.word	0xffffffff


	//   ....[23]....
        /*00dc*/ 	.word	0xffffffff


	//----- nvinfo : EIATTR_COOP_GROUP_INSTR_OFFSETS
	.align		4
.L_538:
        /*00e0*/ 	.byte	0x04, 0x28
        /*00e2*/ 	.short	(.L_540 - .L_539)


	//   ....[0]....
.L_539:
        /*00e4*/ 	.word	0x00003b70


	//   ....[1]....
        /*00e8*/ 	.word	0x00003c20


	//   ....[2]....
        /*00ec*/ 	.word	0x00003c30


	//   ....[3]....
        /*00f0*/ 	.word	0x00003ca0


	//   ....[4]....
        /*00f4*/ 	.word	0x00004010


	//   ....[5]....
        /*00f8*/ 	.word	0x000040d0


	//   ....[6]....
        /*00fc*/ 	.word	0x00004100


	//   ....[7]....
        /*0100*/ 	.word	0x000041c0


	//   ....[8]....
        /*0104*/ 	.word	0x00005f80


	//   ....[9]....
        /*0108*/ 	.word	0x00005fe0


	//   ....[10]....
        /*010c*/ 	.word	0x000060b0


	//   ....[11]....
        /*0110*/ 	.word	0x000060e0


	//   ....[12]....
        /*0114*/ 	.word	0x000060f0


	//   ....[13]....
        /*0118*/ 	.word	0x00006100


	//   ....[14]....
        /*011c*/ 	.word	0x00006130


	//   ....[15]....
        /*0120*/ 	.word	0x00006230


	//   ....[16]....
        /*0124*/ 	.word	0x00007760


	//   ....[17]....
        /*0128*/ 	.word	0x00007790


	//   ....[18]....
        /*012c*/ 	.word	0x000077a0


	//   ....[19]....
        /*0130*/ 	.word	0x000077d0


	//   ....[20]....
        /*0134*/ 	.word	0x000077f0


	//   ....[21]....
        /*0138*/ 	.word	0x00007820


	//   ....[22]....
        /*013c*/ 	.word	0x00007860


	//   ....[23]....
        /*0140*/ 	.word	0x00007880


	//----- nvinfo : EIATTR_EXIT_INSTR_OFFSETS
	.align		4
.L_540:
        /*0144*/ 	.byte	0x04, 0x1c
        /*0146*/ 	.short	(.L_542 - .L_541)


	//   ....[0]....
.L_541:
        /*0148*/ 	.word	0x000002e0


	//   ....[1]....
        /*014c*/ 	.word	0x00009b60


	//   ....[2]....
        /*0150*/ 	.word	0x00009c40


	//   ....[3]....
        /*0154*/ 	.word	0x00009c60


	//   ....[4]....
        /*0158*/ 	.word	0x0000aca0


	//   ....[5]....
        /*015c*/ 	.word	0x0000ad20


	//----- nvinfo : EIATTR_CTAIDZ_USED
	.align		4
.L_542:
        /*0160*/ 	.byte	0x01, 0x04
	.zero		2


	//----- nvinfo : EIATTR_CRS_STACK_SIZE
	.align		4
        /*0164*/ 	.byte	0x04, 0x1e
        /*0166*/ 	.short	(.L_544 - .L_543)
.L_543:
        /*0168*/ 	.word	0x00000000
.L_544:


//--------------------- .nv.info._ZN5flash16flash_fwd_kernelI23Flash_fwd_kernel_traitsILi128ELi128ELi32ELi4ELb0ELb0EN7cutlass10bfloat16_tE19Flash_kernel_traitsILi128ELi128ELi32ELi4ES3_EELb0ELb0ELb1ELb0ELb0ELb1ELb0ELb0EEEvNS_16Flash_fwd_paramsE --------------------------
	.section	.nv.info._ZN5flash16flash_fwd_kernelI23Flash_fwd_kernel_traitsILi128ELi128ELi32ELi4ELb0ELb0EN7cutlass10bfloat16_tE19Flash_kernel_traitsILi128ELi128ELi32ELi4ES3_EELb0ELb0ELb1ELb0ELb0ELb1ELb0ELb0EEEvNS_16Flash_fwd_paramsE,"",@"SHT_CUDA_INFO"
	.sectionflags	@""
	.align	4


	//----- nvinfo : EIATTR_CUDA_API_VERSION
	.align		4
        /*0000*/ 	.byte	0x04, 0x37
        /*0002*/ 	.short	(.L_546 - .L_545)
.L_545:
        /*0004*/ 	.word	0x00000082


	//----- nvinfo : EIATTR_SW2861232_WAR
	.align		4
.L_546:
        /*0008*/ 	.byte	0x01, 0x35
	.zero		2


	//----- nvinfo : EIATTR_PARAM_CBANK
	.align		4
        /*000c*/ 	.byte	0x04, 0x0a
        /*000e*/ 	.short	(.L_548 - .L_547)
	.align		4
.L_547:
        /*0010*/ 	.word	index@(.nv.constant0._ZN5flash16flash_fwd_kernelI23Flash_fwd_kernel_traitsILi128ELi128ELi32ELi4ELb0ELb0EN7cutlass10bfloat16_tE19Flash_kernel_traitsILi128ELi128ELi32ELi4ES3_EELb0ELb0ELb1ELb0ELb0ELb1ELb0ELb0EEEvNS_16Flash_fwd_paramsE)
        /*0014*/ 	.short	0x0160
        /*0016*/ 	.short	0x01d0


	//----- nvinfo : EIATTR_CBANK_PARAM_SIZE
	.align		4
.L_548:
        /*0018*/ 	.byte	0x03, 0x19
        /*001a*/ 	.short	0x01d0


	//----- nvinfo : EIATTR_KPARAM_INFO
	.align		4
        /*001c*/ 	.byte	0x04, 0x17
        /*001e*/ 	.short	(.L_550 - .L_549)
.L_549:
        /*0020*/ 	.word	0x00000000
        /*0024*/ 	.short	0x0000
        /*0026*/ 	.short	0x0000
        /*0028*/ 	.byte	0x00, 0xf0, 0x41, 0x07


	//----- nvinfo : EIATTR_MAXREG_COUNT
	.align		4
.L_550:
        /*002c*/ 	.byte	0x03, 0x1b
        /*002e*/ 	.short	0x00ff


	//----- nvinfo : EIATTR_NUM_BARRIERS
	.align		4
        /*0030*/ 	.byte	0x02, 0x4c
        /*0032*/ 	.byte	0x01
	.zero		1


	//----- nvinfo : EIATTR_ANNOTATIONS
	.align		4
        /*0034*/ 	.byte	0x04, 0x55
        /*0036*/ 	.short	(.L_552 - .L_551)


	//   ....[0]....
.L_551:
        /* <DEDUP_REMOVED lines=24> */


	//----- nvinfo : EIATTR_MERCURY_ISA_VERSION
	.align		4
.L_552:
        /*01a0*/ 	.byte	0x03, 0x5f
        /*01a2*/ 	.short	0x0000


	//----- nvinfo : EIATTR_COOP_GROUP_MASK_REGIDS
	.align		4
        /*01a4*/ 	.byte	0x04, 0x29
        /*01a6*/ 	.short	(.L_554 - .L_553)


	//   ....[0]....
.L_553:
        /*01a8*/ 	.word	0xffffffff


	//   ....[1]....
        /*01ac*/ 	.word	0xffffffff


	//   ....[2]....
        /*01b0*/ 	.word	0xffffffff


	//   ....[3]....
        /*01b4*/ 	.word	0xffffffff


	//   ....[4]....
        /*01b8*/ 	.word	0xffffffff


	//   ....[5]....
        /*01bc*/ 	.word	0xffffffff


	//   ....[6]....
        /*01c0*/ 	.word	0xffffffff


	//   ....[7]....
        /*01c4*/ 	.word	0xffffffff


	//   ....[8]....
        /*01c8*/ 	.word	0xffffffff


	//   ....[9]....
        /*01cc*/ 	.word	0xffffffff


	//   ....[10]....
        /*01d0*/ 	.word	0xffffffff


	//   ....[11]....
        /*01d4*/ 	.word	0xffffffff


	//   ....[12]....
        /*01d8*/ 	.word	0xffffffff


	//   ....[13]....
        /*01dc*/ 	.word	0xffffffff


	//   ....[14]....
        /*01e0*/ 	.word	0xffffffff


	//   ....[15]....
        /*01e4*/ 	.word	0xffffffff


	//   ....[16]....
        /*01e8*/ 	.word	0xffffffff


	//   ....[17]....
        /*01ec*/ 	.word	0xffffffff


	//   ....[18]....
        /*01f0*/ 	.word	0xffffffff


	//   ....[19]....
        /*01f4*/ 	.word	0xffffffff


	//   ....[20]....
        /*01f8*/ 	.word	0xffffffff


	//   ....[21]....
        /*01fc*/ 	.word	0xffffffff


	//   ....[22]....
        /*0200*/ 	.word	0xffffffff


	//   ....[23]....
        /*0204*/ 	.word	0xffffffff


	//   ....[24]....
        /*0208*/ 	.word	0xffffffff


	//   ....[25]....
        /*020c*/ 	.word	0xffffffff


	//   ....[26]....
        /*0210*/ 	.word	0xffffffff


	//   ....[27]....
        /*0214*/ 	.word	0xffffffff


	//   ....[28]....
        /*0218*/ 	.word	0xffffffff


	//   ....[29]....
        /*021c*/ 	.word	0xffffffff


	//   ....[30]....
        /*0220*/ 	.word	0xffffffff


	//   ....[31]....
        /*0224*/ 	.word	0xffffffff


	//   ....[32]....
        /*0228*/ 	.word	0xffffffff


	//   ....[33]....
        /*022c*/ 	.word	0xffffffff


	//   ....[34]....
        /*0230*/ 	.word	0xffffffff


	//   ....[35]....
        /*0234*/ 	.word	0xffffffff


	//   ....[36]....
        /*0238*/ 	.word	0xffffffff


	//   ....[37]....
        /*023c*/ 	.word	0xffffffff


	//   ....[38]....
        /*0240*/ 	.word	0xffffffff


	//   ....[39]....
        /*0244*/ 	.word	0xffffffff


	//   ....[40]....
        /*0248*/ 	.word	0xffffffff


	//   ....[41]....
        /*024c*/ 	.word	0xffffffff


	//   ....[42]....
        /*0250*/ 	.word	0xffffffff


	//   ....[43]....
        /*0254*/ 	.word	0xffffffff


	//   ....[44]....
        /*0258*/ 	.word	0xffffffff


	//   ....[45]....
        /*025c*/ 	.word	0xffffffff


	//   ....[46]....
        /*0260*/ 	.word	0xffffffff


	//   ....[47]....
        /*0264*/ 	.word	0xffffffff


	//   ....[48]....
        /*0268*/ 	.word	0xffffffff


	//   ....[49]....
        /*026c*/ 	.word	0xffffffff


	//   ....[50]....
        /*0270*/ 	.word	0xffffffff


	//   ....[51]....
        /*0274*/ 	.word	0xffffffff


	//   ....[52]....
        /*0278*/ 	.word	0xffffffff


	//   ....[53]....
        /*027c*/ 	.word	0xffffffff


	//   ....[54]....
        /*0280*/ 	.word	0xffffffff


	//   ....[55]....
        /*0284*/ 	.word	0xffffffff


	//----- nvinfo : EIATTR_COOP_GROUP_INSTR_OFFSETS
	.align		4
.L_554:
        /*0288*/ 	.byte	0x04, 0x28
        /*028a*/ 	.short	(.L_556 - .L_555)


	//   ....[0]....
.L_555:
        /*028c*/ 	.word	0x00003db0


	//   ....[1]....
        /*0290*/ 	.word	0x00003e60


	//   ....[2]....
        /*0294*/ 	.word	0x00003e70


	//   ....[3]....
        /*0298*/ 	.word	0x00003ef0


	//   ....[4]....
        /*029c*/ 	.word	0x00004120


	//   ....[5]....
        /*02a0*/ 	.word	0x000041f0


	//   ....[6]....
        /*02a4*/ 	.word	0x000042f0


	//   ....[7]....
        /*02a8*/ 	.word	0x00004400


	//   ....[8]....
        /*02ac*/ 	.word	0x00005da0


	//   ....[9]....
        /*02b0*/ 	.word	0x00005de0


	//   ....[10]....
        /*02b4*/ 	.word	0x00005e70


	//   ....[11]....
        /*02b8*/ 	.word	0x00005ea0


	//   ....[12]....
        /*02bc*/ 	.word	0x00005eb0


	//   ....[13]....
        /*02c0*/ 	.word	0x00005f70


	//   ....[14]....
        /*02c4*/ 	.word	0x00005fb0


	//   ....[15]....
        /*02c8*/ 	.word	0x00006090


	//   ....[16]....
        /*02cc*/ 	.word	0x000085a0


	//   ....[17]....
        /*02d0*/ 	.word	0x00008860


	//   ....[18]....
        /*02d4*/ 	.word	0x000088b0


	//   ....[19]....
        /*02d8*/ 	.word	0x00008a60


	//   ....[20]....
        /*02dc*/ 	.word	0x00008a90


	//   ....[21]....
        /*02e0*/ 	.word	0x00008ae0


	//   ....[22]....
        /*02e4*/ 	.word	0x00008b70


	//   ....[23]....
        /*02e8*/ 	.word	0x00008be0


	//   ....[24]....
        /*02ec*/ 	.word	0x0000b120


	//   ....[25]....
        /*02f0*/ 	.word	0x0000b340


	//   ....[26]....
        /*02f4*/ 	.word	0x0000b430


	//   ....[27]....
        /*02f8*/ 	.word	0x0000b5b0


	//   ....[28]....
        /*02fc*/ 	.word	0x0000b620


	//   ....[29]....
        /*0300*/ 	.word	0x0000b640


	//   ....[30]....
        /*0304*/ 	.word	0x0000b6b0


	//   ....[31]....
        /*0308*/ 	.word	0x0000b740


	//   ....[32]....
        /*030c*/ 	.word	0x0000dd70


	//   ....[33]....
        /*0310*/ 	.word	0x0000df70


	//   ....[34]....
        /*0314*/ 	.word	0x0000dfc0


	//   ....[35]....
        /*0318*/ 	.word	0x0000e170


	//   ....[36]....
        /*031c*/ 	.word	0x0000e1d0


	//   ....[37]....
        /*0320*/ 	.word	0x0000e1f0


	//   ....[38]....
        /*0324*/ 	.word	0x0000e270


	//   ....[39]....
        /*0328*/ 	.word	0x0000e2a0


	//   ....[40]....
        /*032c*/ 	.word	0x00010770


	//   ....[41]....
        /*0330*/ 	.word	0x00010920


	//   ....[42]....
        /*0334*/ 	.word	0x00010970


	//   ....[43]....
        /*0338*/ 	.word	0x00010a80


	//   ....[44]....
        /*033c*/ 	.word	0x00010d10


	//   ....[45]....
        /*0340*/ 	.word	0x00010e70


	//   ....[46]....
        /*0344*/ 	.word	0x00010e90


	//   ....[47]....
        /*0348*/ 	.word	0x00010f50


	//   ....[48]....
        /*034c*/ 	.word	0x00012370


	//   ....[49]....
        /*0350*/ 	.word	0x000123b0


	//   ....[50]....
        /*0354*/ 	.word	0x000123e0


	//   ....[51]....
        /*0358*/ 	.word	0x00012420


	//   ....[52]....
        /*035c*/ 	.word	0x000124e0


	//   ....[53]....
        /*0360*/ 	.word	0x00012510


	//   ....[54]....
        /*0364*/ 	.word	0x00012550


	//   ....[55]....
        /*0368*/ 	.word	0x00012580


	//----- nvinfo : EIATTR_EXIT_INSTR_OFFSETS
	.align		4
.L_556:
        /*036c*/ 	.byte	0x04, 0x1c
        /*036e*/ 	.short	(.L_558 - .L_557)


	//   ....[0]....
.L_557:
        /*0370*/ 	.word	0x000004d0


	//   ....[1]....
        /*0374*/ 	.word	0x000015f0


	//   ....[2]....
        /*0378*/ 	.word	0x00001670


	//   ....[3]....
        /*037c*/ 	.word	0x000146d0


	//   ....[4]....
        /*0380*/ 	.word	0x000147a0


	//----- nvinfo : EIATTR_CTAIDZ_USED
	.align		4
.L_558:
        /*0384*/ 	.byte	0x01, 0x04
	.zero		2


	//----- nvinfo : EIATTR_CRS_STACK_SIZE
	.align		4
        /*0388*/ 	.byte	0x04, 0x1e
        /*038a*/ 	.short	(.L_560 - .L_559)
.L_559:
        /*038c*/ 	.word	0x00000000
.L_560:


//--------------------- .nv.info._ZN5flash16flash_fwd_kernelI23Flash_fwd_kernel_traitsILi128ELi128ELi32ELi4ELb0ELb0EN7cutlass10bfloat16_tE19Flash_kernel_traitsILi128ELi128ELi32ELi4ES3_EELb0ELb0ELb1ELb0ELb0ELb0ELb0ELb0EEEvNS_16Flash_fwd_paramsE --------------------------
	.section	.nv.info._ZN5flash16flash_fwd_kernelI23Flash_fwd_kernel_traitsILi128ELi128ELi32ELi4ELb0ELb0EN7cutlass10bfloat16_tE19Flash_kernel_traitsILi128ELi128ELi32ELi4ES3_EELb0ELb0ELb1ELb0ELb0ELb0ELb0ELb0EEEvNS_16Flash_fwd_paramsE,"",@"SHT_CUDA_INFO"
	.sectionflags	@""
	.align	4


	//----- nvinfo : EIATTR_CUDA_API_VERSION
	.align		4
        /*0000*/ 	.byte	0x04, 0x37
        /*0002*/ 	.short	(.L_562 - .L_561)
.L_561:
        /*0004*/ 	.word	0x00000082


	//----- nvinfo : EIATTR_SW2861232_WAR
	.align		4
.L_562:
        /*0008*/ 	.byte	0x01, 0x35
	.zero		2


	//----- nvinfo : EIATTR_PARAM_CBANK
	.align		4
        /*000c*/ 	.byte	0x04, 0x0a
        /*000e*/ 	.short	(.L_564 - .L_563)
	.align		4
.L_563:
        /*0010*/ 	.word	index@(.nv.constant0._ZN5flash16flash_fwd_kernelI23Flash_fwd_kernel_traitsILi128ELi128ELi32ELi4ELb0ELb0EN7cutlass10bfloat16_tE19Flash_kernel_traitsILi128ELi128ELi32ELi4ES3_EELb0ELb0ELb1ELb0ELb0ELb0ELb0ELb0EEEvNS_16Flash_fwd_paramsE)
        /*0014*/ 	.short	0x0160
        /*0016*/ 	.short	0x01d0


	//----- nvinfo : EIATTR_CBANK_PARAM_SIZE
	.align		4
.L_564:
        /*0018*/ 	.byte	0x03, 0x19
        /*001a*/ 	.short	0x01d0


	//----- nvinfo : EIATTR_KPARAM_INFO
	.align		4
        /*001c*/ 	.byte	0x04, 0x17
        /*001e*/ 	.short	(.L_566 - .L_565)
.L_565:
        /*0020*/ 	.word	0x00000000
        /*0024*/ 	.short	0x0000
        /*0026*/ 	.short	0x0000
        /*0028*/ 	.byte	0x00, 0xf0, 0x41, 0x07


	//----- nvinfo : EIATTR_MAXREG_COUNT
	.align		4
.L_566:
        /*002c*/ 	.byte	0x03, 0x1b
        /*002e*/ 	.short	0x00ff


	//----- nvinfo : EIATTR_NUM_BARRIERS
	.align		4
        /*0030*/ 	.byte	0x02, 0x4c
        /*0032*/ 	.byte	0x01
	.zero		1


	//----- nvinfo : EIATTR_ANNOTATIONS
	.align		4
        /*0034*/ 	.byte	0x04, 0x55
        /*0036*/ 	.short	(.L_568 - .L_567)


	//   ....[0]....
.L_567:
        /* <DEDUP_REMOVED lines=38> */


	//----- nvinfo : EIATTR_MERCURY_ISA_VERSION
	.align		4
.L_568:
        /*0288*/ 	.byte	0x03, 0x5f
        /*028a*/ 	.short	0x0000


	//----- nvinfo : EIATTR_COOP_GROUP_MASK_REGIDS
	.align		4
        /*028c*/ 	.byte	0x04, 0x29
        /*028e*/ 	.short	(.L_570 - .L_569)


	//   ....[0]....
.L_569:
        /*0290*/ 	.word	0xffffffff


	//   ....[1]....
        /*0294*/ 	.word	0xffffffff


	//   ....[2]....
        /*0298*/ 	.word	0xffffffff


	//   ....[3]....
        /*029c*/ 	.word	0xffffffff


	//   ....[4]....
        /*02a0*/ 	.word	0xffffffff


	//   ....[5]....
        /*02a4*/ 	.word	0xffffffff


	//   ....[6]....
        /*02a8*/ 	.word	0xffffffff


	//   ....[7]....
        /*02ac*/ 	.word	0xffffffff


	//   ....[8]....
        /*02b0*/ 	.word	0xffffffff


	//   ....[9]....
        /*02b4*/ 	.word	0xffffffff


	//   ....[10]....
        /*02b8*/ 	.word	0xffffffff


	//   ....[11]....
        /*02bc*/ 	.word	0xffffffff


	//   ....[12]....
        /*02c0*/ 	.word	0xffffffff


	//   ....[13]....
        /*02c4*/ 	.word	0xffffffff


	//   ....[14]....
        /*02c8*/ 	.word	0xffffffff


	//   ....[15]....
        /*02cc*/ 	.word	0xffffffff


	//   ....[16]....
        /*02d0*/ 	.word	0xffffffff


	//   ....[17]....
        /*02d4*/ 	.word	0xffffffff


	//   ....[18]....
        /*02d8*/ 	.word	0xffffffff


	//   ....[19]....
        /*02dc*/ 	.word	0xffffffff


	//   ....[20]....
        /*02e0*/ 	.word	0xffffffff


	//   ....[21]....
        /*02e4*/ 	.word	0xffffffff


	//   ....[22]....
        /*02e8*/ 	.word	0xffffffff


	//   ....[23]....
        /*02ec*/ 	.word	0xffffffff


	//   ....[24]....
        /*02f0*/ 	.word	0xffffffff


	//   ....[25]....
        /*02f4*/ 	.word	0xffffffff


	//   ....[26]....
        /*02f8*/ 	.word	0xffffffff


	//   ....[27]....
        /*02fc*/ 	.word	0xffffffff


	//   ....[28]....
        /*0300*/ 	.word	0xffffffff


	//   ....[29]....
        /*0304*/ 	.word	0xffffffff


	//   ....[30]....
        /*0308*/ 	.word	0xffffffff


	//   ....[31]....
        /*030c*/ 	.word	0xffffffff


	//   ....[32]....
        /*0310*/ 	.word	0xffffffff


	//   ....[33]....
        /*0314*/ 	.word	0xffffffff


	//   ....[34]....
        /*0318*/ 	.word	0xffffffff


	//   ....[35]....
        /*031c*/ 	.word	0xffffffff


	//   ....[36]....
        /*0320*/ 	.word	0xffffffff


	//   ....[37]....
        /*0324*/ 	.word	0xffffffff


	//   ....[38]....
        /*0328*/ 	.word	0xffffffff


	//   ....[39]....
        /*032c*/ 	.word	0xffffffff


	//   ....[40]....
        /*0330*/ 	.word	0xffffffff


	//   ....[41]....
        /*0334*/ 	.word	0xffffffff


	//   ....[42]....
        /*0338*/ 	.word	0xffffffff


	//   ....[43]....
        /*033c*/ 	.word	0xffffffff


	//   ....[44]....
        /*0340*/ 	.word	0xffffffff


	//   ....[45]....
        /*0344*/ 	.word	0xffffffff


	//   ....[46]....
        /*0348*/ 	.word	0xffffffff


	//   ....[47]....
        /*034c*/ 	.word	0xffffffff


	//   ....[48]....
        /*0350*/ 	.word	0xffffffff


	//   ....[49]....
        /*0354*/ 	.word	0xffffffff


	//   ....[50]....
        /*0358*/ 	.word	0xffffffff


	//   ....[51]....
        /*035c*/ 	.word	0xffffffff


	//   ....[52]....
        /*0360*/ 	.word	0xffffffff


	//   ....[53]....
        /*0364*/ 	.word	0xffffffff


	//   ....[54]....
        /*0368*/ 	.word	0xffffffff


	//   ....[55]....
        /*036c*/ 	.word	0xffffffff


	//----- nvinfo : EIATTR_COOP_GROUP_INSTR_OFFSETS
	.align		4
.L_570:
        /*0370*/ 	.byte	0x04, 0x28
        /*0372*/ 	.short	(.L_572 - .L_571)


	//   ....[0]....
.L_571:
        /*0374*/ 	.word	0x00004d20


	//   ....[1]....
        /*0378*/ 	.word	0x00004dd0


	//   ....[2]....
        /*037c*/ 	.word	0x00004de0


	//   ....[3]....
        /*0380*/ 	.word	0x00004e60


	//   ....[4]....
        /*0384*/ 	.word	0x000051d0


	//   ....[5]....
        /*0388*/ 	.word	0x00005290


	//   ....[6]....
        /*038c*/ 	.word	0x000052c0


	//   ....[7]....
        /*0390*/ 	.word	0x000053a0


	//   ....[8]....
        /*0394*/ 	.word	0x00007000


	//   ....[9]....
        /*0398*/ 	.word	0x00007040


	//   ....[10]....
        /*039c*/ 	.word	0x000070d0


	//   ....[11]....
        /*03a0*/ 	.word	0x00007100


	//   ....[12]....
        /*03a4*/ 	.word	0x00007110


	//   ....[13]....
        /*03a8*/ 	.word	0x000071d0


	//   ....[14]....
        /*03ac*/ 	.word	0x00007200


	//   ....[15]....
        /*03b0*/ 	.word	0x000072e0


	//   ....[16]....
        /*03b4*/ 	.word	0x00009980


	//   ....[17]....
        /*03b8*/ 	.word	0x00009b40


	//   ....[18]....
        /*03bc*/ 	.word	0x00009e30


	//   ....[19]....
        /*03c0*/ 	.word	0x00009e50


	//   ....[20]....
        /*03c4*/ 	.word	0x00009e70


	//   ....[21]....
        /*03c8*/ 	.word	0x00009f00


	//   ....[22]....
        /*03cc*/ 	.word	0x00009f30


	//   ....[23]....
        /*03d0*/ 	.word	0x00009f40


	//   ....[24]....
        /*03d4*/ 	.word	0x0000c8e0


	//   ....[25]....
        /*03d8*/ 	.word	0x0000caa0


	//   ....[26]....
        /*03dc*/ 	.word	0x0000ccc0


	//   ....[27]....
        /*03e0*/ 	.word	0x0000cd00


	//   ....[28]....
        /*03e4*/ 	.word	0x0000cd50


	//   ....[29]....
        /*03e8*/ 	.word	0x0000cde0


	//   ....[30]....
        /*03ec*/ 	.word	0x0000ce00


	//   ....[31]....
        /*03f0*/ 	.word	0x0000ce30


	//   ....[32]....
        /*03f4*/ 	.word	0x0000f670


	//   ....[33]....
        /*03f8*/ 	.word	0x0000f880


	//   ....[34]....
        /*03fc*/ 	.word	0x0000f920


	//   ....[35]....
        /*0400*/ 	.word	0x0000fac0


	//   ....[36]....
        /*0404*/ 	.word	0x0000faf0


	//   ....[37]....
        /*0408*/ 	.word	0x0000fb10


	//   ....[38]....
        /*040c*/ 	.word	0x0000fbc0


	//   ....[39]....
        /*0410*/ 	.word	0x0000fc00


	//   ....[40]....
        /*0414*/ 	.word	0x000123b0


	//   ....[41]....
        /*0418*/ 	.word	0x00012550


	//   ....[42]....
        /*041c*/ 	.word	0x000125a0


	//   ....[43]....
        /*0420*/ 	.word	0x000126b0


	//   ....[44]....
        /*0424*/ 	.word	0x000129f0


	//   ....[45]....
        /*0428*/ 	.word	0x00012b00


	//   ....[46]....
        /*042c*/ 	.word	0x00012b20


	//   ....[47]....
        /*0430*/ 	.word	0x00012be0


	//   ....[48]....
        /*0434*/ 	.word	0x00014400


	//   ....[49]....
        /*0438*/ 	.word	0x00014410


	//   ....[50]....
        /*043c*/ 	.word	0x00014420


	//   ....[51]....
        /*0440*/ 	.word	0x00014440


	//   ....[52]....
        /*0444*/ 	.word	0x00014450


	//   ....[53]....
        /*0448*/ 	.word	0x00014480


	//   ....[54]....
        /*044c*/ 	.word	0x00014490


	//   ....[55]....
        /*0450*/ 	.word	0x000144d0


	//----- nvinfo : EIATTR_EXIT_INSTR_OFFSETS
	.align		4
.L_572:
        /*0454*/ 	.byte	0x04, 0x1c
        /*0456*/ 	.short	(.L_574 - .L_573)


	//   ....[0]....
.L_573:
        /*0458*/ 	.word	0x000004d0


	//   ....[1]....
        /*045c*/ 	.word	0x00001710


	//   ....[2]....
        /*0460*/ 	.word	0x00001790


	//   ....[3]....
        /*0464*/ 	.word	0x00016540


	//   ....[4]....
        /*0468*/ 	.word	0x00016620


	//   ....[5]....
        /*046c*/ 	.word	0x00016640


	//----- nvinfo : EIATTR_CTAIDZ_USED
	.align		4
.L_574:
        /*0470*/ 	.byte	0x01, 0x04
	.zero		2


	//----- nvinfo : EIATTR_CRS_STACK_SIZE
	.align		4
        /*0474*/ 	.byte	0x04, 0x1e
        /*0476*/ 	.short	(.L_576 - .L_575)
.L_575:
        /*0478*/ 	.word	0x00000000
.L_576:


//--------------------- .nv.info._ZN5flash16flash_fwd_kernelI23Flash_fwd_kernel_traitsILi128ELi128ELi32ELi4ELb0ELb0EN7cutlass10bfloat16_tE19Flash_kernel_traitsILi128ELi128ELi32ELi4ES3_EELb0ELb0ELb1ELb1ELb0ELb0ELb0ELb0EEEvNS_16Flash_fwd_paramsE --------------------------
	.section	.nv.info._ZN5flash16flash_fwd_kernelI23Flash_fwd_kernel_traitsILi128ELi128ELi32ELi4ELb0ELb0EN7cutlass10bfloat16_tE19Flash_kernel_traitsILi128ELi128ELi32ELi4ES3_EELb0ELb0ELb1ELb1ELb0ELb0ELb0ELb0EEEvNS_16Flash_fwd_paramsE,"",@"SHT_CUDA_INFO"
	.sectionflags	@""
	.align	4


	//----- nvinfo : EIATTR_CUDA_API_VERSION
	.align		4
        /*0000*/ 	.byte	0x04, 0x37
        /*0002*/ 	.short	(.L_578 - .L_577)
.L_577:
        /*0004*/ 	.word	0x00000082


	//----- nvinfo : EIATTR_SW2861232_WAR
	.align		4
.L_578:
        /*0008*/ 	.byte	0x01, 0x35
	.zero		2


	//----- nvinfo : EIATTR_PARAM_CBANK
	.align		4
        /*000c*/ 	.byte	0x04, 0x0a
        /*000e*/ 	.short	(.L_580 - .L_579)
	.align		4
.L_579:
        /*0010*/ 	.word	index@(.nv.constant0._ZN5flash16flash_fwd_kernelI23Flash_fwd_kernel_traitsILi128ELi128ELi32ELi4ELb0ELb0EN7cutlass10bfloat16_tE19Flash_kernel_traitsILi128ELi128ELi32ELi4ES3_EELb0ELb0ELb1ELb1ELb0ELb0ELb0ELb0EEEvNS_16Flash_fwd_paramsE)
        /*0014*/ 	.short	0x0160
        /*0016*/ 	.short	0x01d0


	//----- nvinfo : EIATTR_CBANK_PARAM_SIZE
	.align		4
.L_580:
        /*0018*/ 	.byte	0x03, 0x19
        /*001a*/ 	.short	0x01d0


	//----- nvinfo : EIATTR_KPARAM_INFO
	.align		4
        /*001c*/ 	.byte	0x04, 0x17
        /*001e*/ 	.short	(.L_582 - .L_581)
.L_581:
        /*0020*/ 	.word	0x00000000
        /*0024*/ 	.short	0x0000
        /*0026*/ 	.short	0x0000
        /*0028*/ 	.byte	0x00, 0xf0, 0x41, 0x07


	//----- nvinfo : EIATTR_MAXREG_COUNT
	.align		4
.L_582:
        /*002c*/ 	.byte	0x03, 0x1b
        /*002e*/ 	.short	0x00ff


	//----- nvinfo : EIATTR_NUM_BARRIERS
	.align		4
        /*0030*/ 	.byte	0x02, 0x4c
        /*0032*/ 	.byte	0x01
	.zero		1


	//----- nvinfo : EIATTR_ANNOTATIONS
	.align		4
        /*0034*/ 	.byte	0x04, 0x55
        /*0036*/ 	.short	(.L_584 - .L_583)


	//   ....[0]....
.L_583:
        /* <DEDUP_REMOVED lines=39> */


	//----- nvinfo : EIATTR_MERCURY_ISA_VERSION
	.align		4
.L_584:
        /*0290*/ 	.byte	0x03, 0x5f
        /*0292*/ 	.short	0x0000


	//----- nvinfo : EIATTR_COOP_GROUP_MASK_REGIDS
	.align		4
        /*0294*/ 	.byte	0x04, 0x29
        /*0296*/ 	.short	(.L_586 - .L_585)


	//   ....[0]....
.L_585:
        /*0298*/ 	.word	0xffffffff


	//   ....[1]....
        /*029c*/ 	.word	0xffffffff


	//   ....[2]....
        /*02a0*/ 	.word	0xffffffff


	//   ....[3]....
        /*02a4*/ 	.word	0xffffffff


	//   ....[4]....
        /*02a8*/ 	.word	0xffffffff


	//   ....[5]....
        /*02ac*/ 	.word	0xffffffff


	//   ....[6]....
        /*02b0*/ 	.word	0xffffffff


	//   ....[7]....
        /*02b4*/ 	.word	0xffffffff


	//   ....[8]....
        /*02b8*/ 	.word	0xffffffff


	//   ....[9]....
        /*02bc*/ 	.word	0xffffffff


	//   ....[10]....
        /*02c0*/ 	.word	0xffffffff


	//   ....[11]....
        /*02c4*/ 	.word	0xffffffff


	//   ....[12]....
        /*02c8*/ 	.word	0xffffffff


	//   ....[13]....
        /*02cc*/ 	.word	0xffffffff


	//   ....[14]....
        /*02d0*/ 	.word	0xffffffff


	//   ....[15]....
        /*02d4*/ 	.word	0xffffffff


	//   ....[16]....
        /*02d8*/ 	.word	0xffffffff


	//   ....[17]....
        /*02dc*/ 	.word	0xffffffff


	//   ....[18]....
        /*02e0*/ 	.word	0xffffffff


	//   ....[19]....
        /*02e4*/ 	.word	0xffffffff


	//   ....[20]....
        /*02e8*/ 	.word	0xffffffff


	//   ....[21]....
        /*02ec*/ 	.word	0xffffffff


	//   ....[22]....
        /*02f0*/ 	.word	0xffffffff


	//   ....[23]....
        /*02f4*/ 	.word	0xffffffff


	//   ....[24]....
        /*02f8*/ 	.word	0xffffffff


	//   ....[25]....
        /*02fc*/ 	.word	0xffffffff


	//   ....[26]....
        /*0300*/ 	.word	0xffffffff


	//   ....[27]....
        /*0304*/ 	.word	0xffffffff


	//   ....[28]....
        /*0308*/ 	.word	0xffffffff


	//   ....[29]....
        /*030c*/ 	.word	0xffffffff


	//   ....[30]....
        /*0310*/ 	.word	0xffffffff


	//   ....[31]....
        /*0314*/ 	.word	0xffffffff


	//   ....[32]....
        /*0318*/ 	.word	0xffffffff


	//   ....[33]....
        /*031c*/ 	.word	0xffffffff


	//   ....[34]....
        /*0320*/ 	.word	0xffffffff


	//   ....[35]....
        /*0324*/ 	.word	0xffffffff


	//   ....[36]....
        /*0328*/ 	.word	0xffffffff


	//   ....[37]....
        /*032c*/ 	.word	0xffffffff


	//   ....[38]....
        /*0330*/ 	.word	0xffffffff


	//   ....[39]....
        /*0334*/ 	.word	0xffffffff


	//   ....[40]....
        /*0338*/ 	.word	0xffffffff


	//   ....[41]....
        /*033c*/ 	.word	0xffffffff


	//   ....[42]....
        /*0340*/ 	.word	0xffffffff


	//   ....[43]....
        /*0344*/ 	.word	0xffffffff


	//   ....[44]....
        /*0348*/ 	.word	0xffffffff


	//   ....[45]....
        /*034c*/ 	.word	0xffffffff


	//   ....[46]....
        /*0350*/ 	.word	0xffffffff


	//   ....[47]....
        /*0354*/ 	.word	0xffffffff


	//   ....[48]....
        /*0358*/ 	.word	0xffffffff


	//   ....[49]....
        /*035c*/ 	.word	0xffffffff


	//   ....[50]....
        /*0360*/ 	.word	0xffffffff


	//   ....[51]....
        /*0364*/ 	.word	0xffffffff


	//   ....[52]....
        /*0368*/ 	.word	0xffffffff


	//   ....[53]....
        /*036c*/ 	.word	0xffffffff


	//   ....[54]....
        /*0370*/ 	.word	0xffffffff


	//   ....[55]....
        /*0374*/ 	.word	0xffffffff


	//----- nvinfo : EIATTR_COOP_GROUP_INSTR_OFFSETS
	.align		4
.L_586:
        /*0378*/ 	.byte	0x04, 0x28
        /*037a*/ 	.short	(.L_588 - .L_587)


	//   ....[0]....
.L_587:
        /*037c*/ 	.word	0x00005790


	//   ....[1]....
        /*0380*/ 	.word	0x00005840


	//   ....[2]....
        /*0384*/ 	.word	0x00005850


	//   ....[3]....
        /*0388*/ 	.word	0x000058d0


	//   ....[4]....
        /*038c*/ 	.word	0x00005c30


	//   ....[5]....
        /*0390*/ 	.word	0x00005cf0


	//   ....[6]....
        /*0394*/ 	.word	0x00005d20


	//   ....[7]....
        /*0398*/ 	.word	0x00005e10


	//   ....[8]....
        /*039c*/ 	.word	0x00008470


	//   ....[9]....
        /*03a0*/ 	.word	0x000084c0


	//   ....[10]....
        /*03a4*/ 	.word	0x00008550


	//   ....[11]....
        /*03a8*/ 	.word	0x00008580


	//   ....[12]....
        /*03ac*/ 	.word	0x000085b0


	//   ....[13]....
        /*03b0*/ 	.word	0x00008630


	//   ....[14]....
        /*03b4*/ 	.word	0x000086b0


	//   ....[15]....
        /*03b8*/ 	.word	0x000086e0


	//   ....[16]....
        /*03bc*/ 	.word	0x0000bd00


	//   ....[17]....
        /*03c0*/ 	.word	0x0000bde0


	//   ....[18]....
        /*03c4*/ 	.word	0x0000be10


	//   ....[19]....
        /*03c8*/ 	.word	0x0000be40


	//   ....[20]....
        /*03cc*/ 	.word	0x0000be80


	//   ....[21]....
        /*03d0*/ 	.word	0x0000bec0


	//   ....[22]....
        /*03d4*/ 	.word	0x0000bef0


	//   ....[23]....
        /*03d8*/ 	.word	0x0000c000


	//   ....[24]....
        /*03dc*/ 	.word	0x0000f4b0


	//   ....[25]....
        /*03e0*/ 	.word	0x0000f4f0


	//   ....[26]....
        /*03e4*/ 	.word	0x0000f580


	//   ....[27]....
        /*03e8*/ 	.word	0x0000f5b0


	//   ....[28]....
        /*03ec*/ 	.word	0x0000f5e0


	//   ....[29]....
        /*03f0*/ 	.word	0x0000f660


	//   ....[30]....
        /*03f4*/ 	.word	0x0000f6e0


	//   ....[31]....
        /*03f8*/ 	.word	0x0000f710


	//   ....[32]....
        /*03fc*/ 	.word	0x00012d30


	//   ....[33]....
        /*0400*/ 	.word	0x00012e10


	//   ....[34]....
        /*0404*/ 	.word	0x00012e40


	//   ....[35]....
        /*0408*/ 	.word	0x00012e70


	//   ....[36]....
        /*040c*/ 	.word	0x00012ec0


	//   ....[37]....
        /*0410*/ 	.word	0x00012ef0


	//   ....[38]....
        /*0414*/ 	.word	0x00012f20


	//   ....[39]....
        /*0418*/ 	.word	0x00013010


	//   ....[40]....
        /*041c*/ 	.word	0x00016280


	//   ....[41]....
        /*0420*/ 	.word	0x000162d0


	//   ....[42]....
        /*0424*/ 	.word	0x000163c0


	//   ....[43]....
        /*0428*/ 	.word	0x00016570


	//   ....[44]....
        /*042c*/ 	.word	0x00016630


	//   ....[45]....
        /*0430*/ 	.word	0x000166f0


	//   ....[46]....
        /*0434*/ 	.word	0x00016740


	//   ....[47]....
        /*0438*/ 	.word	0x00016780


	//   ....[48]....
        /*043c*/ 	.word	0x00018000


	//   ....[49]....
        /*0440*/ 	.word	0x00018010


	//   ....[50]....
        /*0444*/ 	.word	0x00018020


	//   ....[51]....
        /*0448*/ 	.word	0x00018030


	//   ....[52]....
        /*044c*/ 	.word	0x00018060


	//   ....[53]....
        /*0450*/ 	.word	0x00018080


	//   ....[54]....
        /*0454*/ 	.word	0x000180c0


	//   ....[55]....
        /*0458*/ 	.word	0x000180f0


	//----- nvinfo : EIATTR_EXIT_INSTR_OFFSETS
	.align		4
.L_588:
        /*045c*/ 	.byte	0x04, 0x1c
        /*045e*/ 	.short	(.L_590 - .L_589)


	//   ....[0]....
.L_589:
        /*0460*/ 	.word	0x000004d0


	//   ....[1]....
        /*0464*/ 	.word	0x00001710


	//   ....[2]....
        /*0468*/ 	.word	0x00001790


	//   ....[3]....
        /*046c*/ 	.word	0x0001a1c0


	//   ....[4]....
        /*0470*/ 	.word	0x0001a2a0


	//   ....[5]....
        /*0474*/ 	.word	0x0001a2c0


	//----- nvinfo : EIATTR_CTAIDZ_USED
	.align		4
.L_590:
        /*0478*/ 	.byte	0x01, 0x04
	.zero		2


	//----- nvinfo : EIATTR_CRS_STACK_SIZE
	.align		4
        /*047c*/ 	.byte	0x04, 0x1e
        /*047e*/ 	.short	(.L_592 - .L_591)
.L_591:
        /*0480*/ 	.word	0x00000000
.L_592:


//--------------------- .nv.info._ZN5flash16flash_fwd_kernelI23Flash_fwd_kernel_traitsILi128ELi128ELi32ELi4ELb0ELb0EN7cutlass10bfloat16_tE19Flash_kernel_traitsILi128ELi128ELi32ELi4ES3_EELb1ELb0ELb0ELb0ELb0ELb1ELb0ELb0EEEvNS_16Flash_fwd_paramsE --------------------------
	.section	.nv.info._ZN5flash16flash_fwd_kernelI23Flash_fwd_kernel_traitsILi128ELi128ELi32ELi4ELb0ELb0EN7cutlass10bfloat16_tE19Flash_kernel_traitsILi128ELi128ELi32ELi4ES3_EELb1ELb0ELb0ELb0ELb0ELb1ELb0ELb0EEEvNS_16Flash_fwd_paramsE,"",@"SHT_CUDA_INFO"
	.sectionflags	@""
	.align	4


	//----- nvinfo : EIATTR_CUDA_API_VERSION
	.align		4
        /*0000*/ 	.byte	0x04, 0x37
        /*0002*/ 	.short	(.L_594 - .L_593)
.L_593:
        /*0004*/ 	.word	0x00000082


	//----- nvinfo : EIATTR_SW2861232_WAR
	.align		4
.L_594:
        /*0008*/ 	.byte	0x01, 0x35
	.zero		2


	//----- nvinfo : EIATTR_PARAM_CBANK
	.align		4
        /*000c*/ 	.byte	0x04, 0x0a
        /*000e*/ 	.short	(.L_596 - .L_595)
	.align		4
.L_595:
        /*0010*/ 	.word	index@(.nv.constant0._ZN5flash16flash_fwd_kernelI23Flash_fwd_kernel_traitsILi128ELi128ELi32ELi4ELb0ELb0EN7cutlass10bfloat16_tE19Flash_kernel_traitsILi128ELi128ELi32ELi4ES3_EELb1ELb0ELb0ELb0ELb0ELb1ELb0ELb0EEEvNS_16Flash_fwd_paramsE)
        /*0014*/ 	.short	0x0160
        /*0016*/ 	.short	0x01d0


	//----- nvinfo : EIATTR_CBANK_PARAM_SIZE
	.align		4
.L_596:
        /*0018*/ 	.byte	0x03, 0x19
        /*001a*/ 	.short	0x01d0


	//----- nvinfo : EIATTR_KPARAM_INFO
	.align		4
        /*001c*/ 	.byte	0x04, 0x17
        /*001e*/ 	.short	(.L_598 - .L_597)
.L_597:
        /*0020*/ 	.word	0x00000000
        /*0024*/ 	.short	0x0000
        /*0026*/ 	.short	0x0000
        /*0028*/ 	.byte	0x00, 0xf0, 0x41, 0x07


	//----- nvinfo : EIATTR_MAXREG_COUNT
	.align		4
.L_598:
        /*002c*/ 	.byte	0x03, 0x1b
        /*002e*/ 	.short	0x00ff


	//----- nvinfo : EIATTR_NUM_BARRIERS
	.align		4
        /*0030*/ 	.byte	0x02, 0x4c
        /*0032*/ 	.byte	0x01
	.zero		1


	//----- nvinfo : EIATTR_ANNOTATIONS
	.align		4
        /*0034*/ 	.byte	0x04, 0x55
        /*0036*/ 	.short	(.L_600 - .L_599)


	//   ....[0]....
.L_599:
        /* <DEDUP_REMOVED lines=11> */


	//----- nvinfo : EIATTR_MERCURY_ISA_VERSION
	.align		4
.L_600:
        /*00d8*/ 	.byte	0x03, 0x5f
        /*00da*/ 	.short	0x0000


	//----- nvinfo : EIATTR_COOP_GROUP_MASK_REGIDS
	.align		4
        /*00dc*/ 	.byte	0x04, 0x29
        /*00de*/ 	.short	(.L_602 - .L_601)


	//   ....[0]....
.L_601:
        /*00e0*/ 	.word	0xffffffff


	//   ....[1]....
        /*00e4*/ 	.word	0xffffffff


	//   ....[2]....
        /*00e8*/ 	.word	0xffffffff


	//   ....[3]....
        /*00ec*/ 	.word	0xffffffff


	//   ....[4]....
        /*00f0*/ 	.word	0xffffffff


	//   ....[5]....
        /*00f4*/ 	.word	0xffffffff


	//   ....[6]....
        /*00f8*/ 	.word	0xffffffff


	//   ....[7]....
        /*00fc*/ 	.word	0xffffffff


	//   ....[8]....
        /*0100*/ 	.word	0xffffffff


	//   ....[9]....
        /*0104*/ 	.word	0xffffffff


	//   ....[10]....
        /*0108*/ 	.word	0xffffffff


	//   ....[11]....
        /*010c*/ 	.word	0xffffffff


	//   ....[12]....
        /*0110*/ 	.word	0xffffffff


	//   ....[13]....
        /*0114*/ 	.word	0xffffffff


	//   ....[14]....
        /*0118*/ 	.word	0xffffffff


	//   ....[15]....
        /*011c*/ 	.word	0xffffffff


	//   ....[16]....
        /*0120*/ 	.word	0xffffffff


	//   ....[17]....
        /*0124*/ 	.word	0xffffffff


	//   ....[18]....
        /*0128*/ 	.word	0xffffffff


	//   ....[19]....
        /*012c*/ 	.word	0xffffffff


	//   ....[20]....
        /*0130*/ 	.word	0xffffffff


	//   ....[21]....
        /*0134*/ 	.word	0xffffffff


	//   ....[22]....
        /*0138*/ 	.word	0xffffffff


	//   ....[23]....
        /*013c*/ 	.word	0xffffffff


	//----- nvinfo : EIATTR_COOP_GROUP_INSTR_OFFSETS
	.align		4
.L_602:
        /*0140*/ 	.byte	0x04, 0x28
        /*0142*/ 	.short	(.L_604 - .L_603)


	//   ....[0]....
.L_603:
        /*0144*/ 	.word	0x00002a10


	//   ....[1]....
        /*0148*/ 	.word	0x00002b10


	//   ....[2]....
        /*014c*/ 	.word	0x00002b20


	//   ....[3]....
        /*0150*/ 	.word	0x00002bb0


	//   ....[4]....
        /*0154*/ 	.word	0x000031b0


	//   ....[5]....
        /*0158*/ 	.word	0x000034f0


	//   ....[6]....
        /*015c*/ 	.word	0x00003530


	//   ....[7]....
        /*0160*/ 	.word	0x00003650


	//   ....[8]....
        /*0164*/ 	.word	0x00004dd0


	//   ....[9]....
        /*0168*/ 	.word	0x00004e50


	//   ....[10]....
        /*016c*/ 	.word	0x00004e70


	//   ....[11]....
        /*0170*/ 	.word	0x00004eb0


	//   ....[12]....
        /*0174*/ 	.word	0x00004ec0


	//   ....[13]....
        /*0178*/ 	.word	0x00004ed0


	//   ....[14]....
        /*017c*/ 	.word	0x00005330


	//   ....[15]....
        /*0180*/ 	.word	0x00005450


	//   ....[16]....
        /*0184*/ 	.word	0x00006ea0


	//   ....[17]....
        /*0188*/ 	.word	0x00006ee0


	//   ....[18]....
        /*018c*/ 	.word	0x00006fa0


	//   ....[19]....
        /*0190*/ 	.word	0x00006fe0


	//   ....[20]....
        /*0194*/ 	.word	0x00007010


	//   ....[21]....
        /*0198*/ 	.word	0x00007050


	//   ....[22]....
        /*019c*/ 	.word	0x00007180


	//   ....[23]....
        /*01a0*/ 	.word	0x000071d0


	//----- nvinfo : EIATTR_EXIT_INSTR_OFFSETS
	.align		4
.L_604:
        /*01a4*/ 	.byte	0x04, 0x1c
        /*01a6*/ 	.short	(.L_606 - .L_605)


	//   ....[0]....
.L_605:
        /*01a8*/ 	.word	0x00000720


	//   ....[1]....
        /*01ac*/ 	.word	0x000092a0


	//   ....[2]....
        /*01b0*/ 	.word	0x00009370


	//   ....[3]....
        /*01b4*/ 	.word	0x0000a320


	//   ....[4]....
        /*01b8*/ 	.word	0x0000a3a0


	//----- nvinfo : EIATTR_CTAIDZ_USED
	.align		4
.L_606:
        /*01bc*/ 	.byte	0x01, 0x04
	.zero		2


	//----- nvinfo : EIATTR_CRS_STACK_SIZE
	.align		4
        /*01c0*/ 	.byte	0x04, 0x1e
        /*01c2*/ 	.short	(.L_608 - .L_607)
.L_607:
        /*01c4*/ 	.word	0x00000000
.L_608:


//--------------------- .nv.info._ZN5flash16flash_fwd_kernelI23Flash_fwd_kernel_traitsILi128ELi128ELi32ELi4ELb0ELb0EN7cutlass10bfloat16_tE19Flash_kernel_traitsILi128ELi128ELi32ELi4ES3_EELb0ELb0ELb0ELb0ELb0ELb1ELb1ELb0EEEvNS_16Flash_fwd_paramsE --------------------------
	.section	.nv.info._ZN5flash16flash_fwd_kernelI23Flash_fwd_kernel_traitsILi128ELi128ELi32ELi4ELb0ELb0EN7cutlass10bfloat16_tE19Flash_kernel_traitsILi128ELi128ELi32ELi4ES3_EELb0ELb0ELb0ELb0ELb0ELb1ELb1ELb0EEEvNS_16Flash_fwd_paramsE,"",@"SHT_CUDA_INFO"
	.sectionflags	@""
	.align	4


	//----- nvinfo : EIATTR_CUDA_API_VERSION
	.align		4
        /*0000*/ 	.byte	0x04, 0x37
        /*0002*/ 	.short	(.L_610 - .L_609)
.L_609:
        /*0004*/ 	.word	0x00000082


	//----- nvinfo : EIATTR_SW2861232_WAR
	.align		4
.L_610:
        /*0008*/ 	.byte	0x01, 0x35
	.zero		2


	//----- nvinfo : EIATTR_PARAM_CBANK
	.align		4
        /*000c*/ 	.byte	0x04, 0x0a
        /*000e*/ 	.short	(.L_612 - .L_611)
	.align		4
.L_611:
        /*0010*/ 	.word	index@(.nv.constant0._ZN5flash16flash_fwd_kernelI23Flash_fwd_kernel_traitsILi128ELi128ELi32ELi4ELb0ELb0EN7cutlass10bfloat16_tE19Flash_kernel_traitsILi128ELi128ELi32ELi4ES3_EELb0ELb0ELb0ELb0ELb0ELb1ELb1ELb0EEEvNS_16Flash_fwd_paramsE)
        /*0014*/ 	.short	0x0160
        /*0016*/ 	.short	0x01d0


	//----- nvinfo : EIATTR_CBANK_PARAM_SIZE
	.align		4
.L_612:
        /*0018*/ 	.byte	0x03, 0x19
        /*001a*/ 	.short	0x01d0


	//----- nvinfo : EIATTR_KPARAM_INFO
	.align		4
        /*001c*/ 	.byte	0x04, 0x17
        /*001e*/ 	.short	(.L_614 - .L_613)
.L_613:
        /*0020*/ 	.word	0x00000000
        /*0024*/ 	.short	0x0000
        /*0026*/ 	.short	0x0000
        /*0028*/ 	.byte	0x00, 0xf0, 0x41, 0x07


	//----- nvinfo : EIATTR_MAXREG_COUNT
	.align		4
.L_614:
        /*002c*/ 	.byte	0x03, 0x1b
        /*002e*/ 	.short	0x00ff


	//----- nvinfo : EIATTR_NUM_BARRIERS
	.align		4
        /*0030*/ 	.byte	0x02, 0x4c
        /*0032*/ 	.byte	0x01
	.zero		1


	//----- nvinfo : EIATTR_ANNOTATIONS
	.align		4
        /*0034*/ 	.byte	0x04, 0x55
        /*0036*/ 	.short	(.L_616 - .L_615)


	//   ....[0]....
.L_615:
        /* <DEDUP_REMOVED lines=18> */


	//----- nvinfo : EIATTR_MERCURY_ISA_VERSION
	.align		4
.L_616:
        /*0148*/ 	.byte	0x03, 0x5f
        /*014a*/ 	.short	0x0000


	//----- nvinfo : EIATTR_COOP_GROUP_MASK_REGIDS
	.align		4
        /*014c*/ 	.byte	0x04, 0x29
        /*014e*/ 	.short	(.L_618 - .L_617)


	//   ....[0]....
.L_617:
        /*0150*/ 	.word	0xffffffff


	//   ....[1]....
        /*0154*/ 	.word	0xffffffff


	//   ....[2]....
        /*0158*/ 	.word	0xffffffff


	//   ....[3]....
        /*015c*/ 	.word	0xffffffff


	//   ....[4]....
        /*0160*/ 	.word	0xffffffff


	//   ....[5]....
        /*0164*/ 	.word	0xffffffff


	//   ....[6]....
        /*0168*/ 	.word	0xffffffff


	//   ....[7]....
        /*016c*/ 	.word	0xffffffff


	//   ....[8]....
        /*0170*/ 	.word	0xffffffff


	//   ....[9]....
        /*0174*/ 	.word	0xffffffff


	//   ....[10]....
        /*0178*/ 	.word	0xffffffff


	//   ....[11]....
        /*017c*/ 	.word	0xffffffff


	//   ....[12]....
        /*0180*/ 	.word	0xffffffff


	//   ....[13]....
        /*0184*/ 	.word	0xffffffff


	//   ....[14]....
        /*0188*/ 	.word	0xffffffff


	//   ....[15]....
        /*018c*/ 	.word	0xffffffff


	//   ....[16]....
        /*0190*/ 	.word	0xffffffff


	//   ....[17]....
        /*0194*/ 	.word	0xffffffff


	//   ....[18]....
        /*0198*/ 	.word	0xffffffff


	//   ....[19]....
        /*019c*/ 	.word	0xffffffff


	//   ....[20]....
        /*01a0*/ 	.word	0xffffffff


	//   ....[21]....
        /*01a4*/ 	.word	0xffffffff


	//   ....[22]....
        /*01a8*/ 	.word	0xffffffff


	//   ....[23]....
        /*01ac*/ 	.word	0xffffffff


	//----- nvinfo : EIATTR_COOP_GROUP_INSTR_OFFSETS
	.align		4
.L_618:
        /*01b0*/ 	.byte	0x04, 0x28
        /*01b2*/ 	.short	(.L_620 - .L_619)


	//   ....[0]....
.L_619:
        /*01b4*/ 	.word	0x000027d0


	//   ....[1]....
        /*01b8*/ 	.word	0x00002880


	//   ....[2]....
        /*01bc*/ 	.word	0x00002890


	//   ....[3]....
        /*01c0*/ 	.word	0x00002910


	//   ....[4]....
        /*01c4*/ 	.word	0x00002c80


	//   ....[5]....
        /*01c8*/ 	.word	0x00002d40


	//   ....[6]....
        /*01cc*/ 	.word	0x00002d70


	//   ....[7]....
        /*01d0*/ 	.word	0x00002e20


	//   ....[8]....
        /*01d4*/ 	.word	0x000045b0


	//   ....[9]....
        /*01d8*/ 	.word	0x000046a0


	//   ....[10]....
        /*01dc*/ 	.word	0x000046e0


	//   ....[11]....
        /*01e0*/ 	.word	0x000046f0


	//   ....[12]....
        /*01e4*/ 	.word	0x00004700


	//   ....[13]....
        /*01e8*/ 	.word	0x00004730


	//   ....[14]....
        /*01ec*/ 	.word	0x00004780


	//   ....[15]....
        /*01f0*/ 	.word	0x000047b0


	//   ....[16]....
        /*01f4*/ 	.word	0x00005da0


	//   ....[17]....
        /*01f8*/ 	.word	0x00005db0


	//   ....[18]....
        /*01fc*/ 	.word	0x00005e00


	//   ....[19]....
        /*0200*/ 	.word	0x00005e40


	//   ....[20]....
        /*0204*/ 	.word	0x00005ec0


	//   ....[21]....
        /*0208*/ 	.word	0x00005ef0


	//   ....[22]....
        /*020c*/ 	.word	0x00005f30


	//   ....[23]....
        /*0210*/ 	.word	0x00005f60


	//----- nvinfo : EIATTR_EXIT_INSTR_OFFSETS
	.align		4
.L_620:
        /*0214*/ 	.byte	0x04, 0x1c
        /*0216*/ 	.short	(.L_622 - .L_621)


	//   ....[0]....
.L_621:
        /*0218*/ 	.word	0x00000300


	//   ....[1]....
        /*021c*/ 	.word	0x00008110


	//   ....[2]....
        /*0220*/ 	.word	0x000081e0


	//   ....[3]....
        /*0224*/ 	.word	0x00009120


	//   ....[4]....
        /*0228*/ 	.word	0x000091a0


	//----- nvinfo : EIATTR_CTAIDZ_USED
	.align		4
.L_622:
        /*022c*/ 	.byte	0x01, 0x04
	.zero		2


	//----- nvinfo : EIATTR_CRS_STACK_SIZE
	.align		4
        /*0230*/ 	.byte	0x04, 0x1e
        /*0232*/ 	.short	(.L_624 - .L_623)
.L_623:
        /*0234*/ 	.word	0x00000000
.L_624:


//--------------------- .nv.info._ZN5flash16flash_fwd_kernelI23Flash_fwd_kernel_traitsILi128ELi128ELi32ELi4ELb0ELb0EN7cutlass10bfloat16_tE19Flash_kernel_traitsILi128ELi128ELi32ELi4ES3_EELb1ELb0ELb0ELb0ELb0ELb0ELb0ELb0EEEvNS_16Flash_fwd_paramsE --------------------------
	.section	.nv.info._ZN5flash16flash_fwd_kernelI23Flash_fwd_kernel_traitsILi128ELi128ELi32ELi4ELb0ELb0EN7cutlass10bfloat16_tE19Flash_kernel_traitsILi128ELi128ELi32ELi4ES3_EELb1ELb0ELb0ELb0ELb0ELb0ELb0ELb0EEEvNS_16Flash_fwd_paramsE,"",@"SHT_CUDA_INFO"
	.sectionflags	@""
	.align	4


	//----- nvinfo : EIATTR_CUDA_API_VERSION
	.align		4
        /*0000*/ 	.byte	0x04, 0x37
        /*0002*/ 	.short	(.L_626 - .L_625)
.L_625:
        /*0004*/ 	.word	0x00000082


	//----- nvinfo : EIATTR_SW2861232_WAR
	.align		4
.L_626:
        /*0008*/ 	.byte	0x01, 0x35
	.zero		2


	//----- nvinfo : EIATTR_PARAM_CBANK
	.align		4
        /*000c*/ 	.byte	0x04, 0x0a
        /*000e*/ 	.short	(.L_628 - .L_627)
	.align		4
.L_627:
        /*0010*/ 	.word	index@(.nv.constant0._ZN5flash16flash_fwd_kernelI23Flash_fwd_kernel_traitsILi128ELi128ELi32ELi4ELb0ELb0EN7cutlass10bfloat16_tE19Flash_kernel_traitsILi128ELi128ELi32ELi4ES3_EELb1ELb0ELb0ELb0ELb0ELb0ELb0ELb0EEEvNS_16Flash_fwd_paramsE)
        /*0014*/ 	.short	0x0160
        /*0016*/ 	.short	0x01d0


	//----- nvinfo : EIATTR_CBANK_PARAM_SIZE
	.align		4
.L_628:
        /*0018*/ 	.byte	0x03, 0x19
        /*001a*/ 	.short	0x01d0


	//----- nvinfo : EIATTR_KPARAM_INFO
	.align		4
        /*001c*/ 	.byte	0x04, 0x17
        /*001e*/ 	.short	(.L_630 - .L_629)
.L_629:
        /*0020*/ 	.word	0x00000000
        /*0024*/ 	.short	0x0000
        /*0026*/ 	.short	0x0000
        /*0028*/ 	.byte	0x00, 0xf0, 0x41, 0x07


	//----- nvinfo : EIATTR_MAXREG_COUNT
	.align		4
.L_630:
        /*002c*/ 	.byte	0x03, 0x1b
        /*002e*/ 	.short	0x00ff


	//----- nvinfo : EIATTR_NUM_BARRIERS
	.align		4
        /*0030*/ 	.byte	0x02, 0x4c
        /*0032*/ 	.byte	0x01
	.zero		1


	//----- nvinfo : EIATTR_ANNOTATIONS
	.align		4
        /*0034*/ 	.byte	0x04, 0x55
        /*0036*/ 	.short	(.L_632 - .L_631)


	//   ....[0]....
.L_631:
        /* <DEDUP_REMOVED lines=11> */


	//----- nvinfo : EIATTR_MERCURY_ISA_VERSION
	.align		4
.L_632:
        /*00d0*/ 	.byte	0x03, 0x5f
        /*00d2*/ 	.short	0x0000


	//----- nvinfo : EIATTR_COOP_GROUP_MASK_REGIDS
	.align		4
        /*00d4*/ 	.byte	0x04, 0x29
        /*00d6*/ 	.short	(.L_634 - .L_633)


	//   ....[0]....
.L_633:
        /*00d8*/ 	.word	0xffffffff


	//   ....[1]....
        /*00dc*/ 	.word	0xffffffff


	//   ....[2]....
        /*00e0*/ 	.word	0xffffffff


	//   ....[3]....
        /*00e4*/ 	.word	0xffffffff


	//   ....[4]....
        /*00e8*/ 	.word	0xffffffff


	//   ....[5]....
        /*00ec*/ 	.word	0xffffffff


	//   ....[6]....
        /*00f0*/ 	.word	0xffffffff


	//   ....[7]....
        /*00f4*/ 	.word	0xffffffff


	//   ....[8]....
        /*00f8*/ 	.word	0xffffffff


	//   ....[9]....
        /*00fc*/ 	.word	0xffffffff


	//   ....[10]....
        /*0100*/ 	.word	0xffffffff


	//   ....[11]....
        /*0104*/ 	.word	0xffffffff


	//   ....[12]....
        /*0108*/ 	.word	0xffffffff


	//   ....[13]....
        /*010c*/ 	.word	0xffffffff


	//   ....[14]....
        /*0110*/ 	.word	0xffffffff


	//   ....[15]....
        /*0114*/ 	.word	0xffffffff


	//   ....[16]....
        /*0118*/ 	.word	0xffffffff


	//   ....[17]....
        /*011c*/ 	.word	0xffffffff


	//   ....[18]....
        /*0120*/ 	.word	0xffffffff


	//   ....[19]....
        /*0124*/ 	.word	0xffffffff


	//   ....[20]....
        /*0128*/ 	.word	0xffffffff


	//   ....[21]....
        /*012c*/ 	.word	0xffffffff


	//   ....[22]....
        /*0130*/ 	.word	0xffffffff


	//   ....[23]....
        /*0134*/ 	.word	0xffffffff


	//----- nvinfo : EIATTR_COOP_GROUP_INSTR_OFFSETS
	.align		4
.L_634:
        /*0138*/ 	.byte	0x04, 0x28
        /*013a*/ 	.short	(.L_636 - .L_635)


	//   ....[0]....
.L_635:
        /*013c*/ 	.word	0x000037c0


	//   ....[1]....
        /*0140*/ 	.word	0x00003800


	//   ....[2]....
        /*0144*/ 	.word	0x00003870


	//   ....[3]....
        /*0148*/ 	.word	0x00003890


	//   ....[4]....
        /*014c*/ 	.word	0x00003f50


	//   ....[5]....
        /*0150*/ 	.word	0x000042c0


	//   ....[6]....
        /*0154*/ 	.word	0x00004300


	//   ....[7]....
        /*0158*/ 	.word	0x00004420


	//   ....[8]....
        /*015c*/ 	.word	0x00005e80


	//   ....[9]....
        /*0160*/ 	.word	0x00005f00


	//   ....[10]....
        /*0164*/ 	.word	0x00005f20


	//   ....[11]....
        /*0168*/ 	.word	0x00005f40


	//   ....[12]....
        /*016c*/ 	.word	0x00005f60


	//   ....[13]....
        /*0170*/ 	.word	0x00005f80


	//   ....[14]....
        /*0174*/ 	.word	0x000063e0


	//   ....[15]....
        /*0178*/ 	.word	0x00006500


	//   ....[16]....
        /*017c*/ 	.word	0x00007f50


	//   ....[17]....
        /*0180*/ 	.word	0x00007f90


	//   ....[18]....
        /*0184*/ 	.word	0x00008050


	//   ....[19]....
        /*0188*/ 	.word	0x00008090


	//   ....[20]....
        /*018c*/ 	.word	0x000080c0


	//   ....[21]....
        /*0190*/ 	.word	0x00008100


	//   ....[22]....
        /*0194*/ 	.word	0x00008230


	//   ....[23]....
        /*0198*/ 	.word	0x00008280


	//----- nvinfo : EIATTR_EXIT_INSTR_OFFSETS
	.align		4
.L_636:
        /*019c*/ 	.byte	0x04, 0x1c
        /*019e*/ 	.short	(.L_638 - .L_637)


	//   ....[0]....
.L_637:
        /*01a0*/ 	.word	0x00000720


	//   ....[1]....
        /*01a4*/ 	.word	0x0000a430


	//   ....[2]....
        /*01a8*/ 	.word	0x0000a510


	//   ....[3]....
        /*01ac*/ 	.word	0x0000a530


	//   ....[4]....
        /*01b0*/ 	.word	0x0000b5f0


	//   ....[5]....
        /*01b4*/ 	.word	0x0000b670


	//----- nvinfo : EIATTR_CTAIDZ_USED
	.align		4
.L_638:
        /*01b8*/ 	.byte	0x01, 0x04
	.zero		2


	//----- nvinfo : EIATTR_CRS_STACK_SIZE
	.align		4
        /*01bc*/ 	.byte	0x04, 0x1e
        /*01be*/ 	.short	(.L_640 - .L_639)
.L_639:
        /*01c0*/ 	.word	0x00000000
.L_640:


//--------------------- .nv.info._ZN5flash16flash_fwd_kernelI23Flash_fwd_kernel_traitsILi128ELi128ELi32ELi4ELb0ELb0EN7cutlass10bfloat16_tE19Flash_kernel_traitsILi128ELi128ELi32ELi4ES3_EELb1ELb0ELb1ELb0ELb0ELb0ELb0ELb0EEEvNS_16Flash_fwd_paramsE --------------------------
	.section	.nv.info._ZN5flash16flash_fwd_kernelI23Flash_fwd_kernel_traitsILi128ELi128ELi32ELi4ELb0ELb0EN7cutlass10bfloat16_tE19Flash_kernel_traitsILi128ELi128ELi32ELi4ES3_EELb1ELb0ELb1ELb0ELb0ELb0ELb0ELb0EEEvNS_16Flash_fwd_paramsE,"",@"SHT_CUDA_INFO"
	.sectionflags	@""
	.align	4


	//----- nvinfo : EIATTR_CUDA_API_VERSION
	.align		4
        /*0000*/ 	.byte	0x04, 0x37
        /*0002*/ 	.short	(.L_642 - .L_641)
.L_641:
        /*0004*/ 	.word	0x00000082


	//----- nvinfo : EIATTR_SW2861232_WAR
	.align		4
.L_642:
        /*0008*/ 	.byte	0x01, 0x35
	.zero		2


	//----- nvinfo : EIATTR_PARAM_CBANK
	.align		4
        /*000c*/ 	.byte	0x04, 0x0a
        /*000e*/ 	.short	(.L_644 - .L_643)
	.align		4
.L_643:
        /*0010*/ 	.word	index@(.nv.constant0._ZN5flash16flash_fwd_kernelI23Flash_fwd_kernel_traitsILi128ELi128ELi32ELi4ELb0ELb0EN7cutlass10bfloat16_tE19Flash_kernel_traitsILi128ELi128ELi32ELi4ES3_EELb1ELb0ELb1ELb0ELb0ELb0ELb0ELb0EEEvNS_16Flash_fwd_paramsE)
        /*0014*/ 	.short	0x0160
        /*0016*/ 	.short	0x01d0


	//----- nvinfo : EIATTR_CBANK_PARAM_SIZE
	.align		4
.L_644:
        /*0018*/ 	.byte	0x03, 0x19
        /*001a*/ 	.short	0x01d0


	//----- nvinfo : EIATTR_KPARAM_INFO
	.align		4
        /*001c*/ 	.byte	0x04, 0x17
        /*001e*/ 	.short	(.L_646 - .L_645)
.L_645:
        /*0020*/ 	.word	0x00000000
        /*0024*/ 	.short	0x0000
        /*0026*/ 	.short	0x0000
        /*0028*/ 	.byte	0x00, 0xf0, 0x41, 0x07


	//----- nvinfo : EIATTR_MAXREG_COUNT
	.align		4
.L_646:
        /*002c*/ 	.byte	0x03, 0x1b
        /*002e*/ 	.short	0x00ff


	//----- nvinfo : EIATTR_NUM_BARRIERS
	.align		4
        /*0030*/ 	.byte	0x02, 0x4c
        /*0032*/ 	.byte	0x01
	.zero		1


	//----- nvinfo : EIATTR_ANNOTATIONS
	.align		4
        /*0034*/ 	.byte	0x04, 0x55
        /*0036*/ 	.short	(.L_648 - .L_647)


	//   ....[0]....
.L_647:
        /* <DEDUP_REMOVED lines=55> */


	//----- nvinfo : EIATTR_MERCURY_ISA_VERSION
	.align		4
.L_648:
        /*0398*/ 	.byte	0x03, 0x5f
        /*039a*/ 	.short	0x0000


	//----- nvinfo : EIATTR_COOP_GROUP_MASK_REGIDS
	.align		4
        /*039c*/ 	.byte	0x04, 0x29
        /*039e*/ 	.short	(.L_650 - .L_649)


	//   ....[0]....
.L_649:
        /*03a0*/ 	.word	0xffffffff


	//   ....[1]....
        /*03a4*/ 	.word	0xffffffff


	//   ....[2]....
        /*03a8*/ 	.word	0xffffffff


	//   ....[3]....
        /*03ac*/ 	.word	0xffffffff


	//   ....[4]....
        /*03b0*/ 	.word	0xffffffff


	//   ....[5]....
        /*03b4*/ 	.word	0xffffffff


	//   ....[6]....
        /*03b8*/ 	.word	0xffffffff


	//   ....[7]....
        /*03bc*/ 	.word	0xffffffff


	//   ....[8]....
        /*03c0*/ 	.word	0xffffffff


	//   ....[9]....
        /*03c4*/ 	.word	0xffffffff


	//   ....[10]....
        /*03c8*/ 	.word	0xffffffff


	//   ....[11]....
        /*03cc*/ 	.word	0xffffffff


	//   ....[12]....
        /*03d0*/ 	.word	0xffffffff


	//   ....[13]....
        /*03d4*/ 	.word	0xffffffff


	//   ....[14]....
        /*03d8*/ 	.word	0xffffffff


	//   ....[15]....
        /*03dc*/ 	.word	0xffffffff


	//   ....[16]....
        /*03e0*/ 	.word	0xffffffff


	//   ....[17]....
        /*03e4*/ 	.word	0xffffffff


	//   ....[18]....
        /*03e8*/ 	.word	0xffffffff


	//   ....[19]....
        /*03ec*/ 	.word	0xffffffff


	//   ....[20]....
        /*03f0*/ 	.word	0xffffffff


	//   ....[21]....
        /*03f4*/ 	.word	0xffffffff


	//   ....[22]....
        /*03f8*/ 	.word	0xffffffff


	//   ....[23]....
        /*03fc*/ 	.word	0xffffffff


	//   ....[24]....
        /*0400*/ 	.word	0xffffffff


	//   ....[25]....
        /*0404*/ 	.word	0xffffffff


	//   ....[26]....
        /*0408*/ 	.word	0xffffffff


	//   ....[27]....
        /*040c*/ 	.word	0xffffffff


	//   ....[28]....
        /*0410*/ 	.word	0xffffffff


	//   ....[29]....
        /*0414*/ 	.word	0xffffffff


	//   ....[30]....
        /*0418*/ 	.word	0xffffffff


	//   ....[31]....
        /*041c*/ 	.word	0xffffffff


	//   ....[32]....
        /*0420*/ 	.word	0xffffffff


	//   ....[33]....
        /*0424*/ 	.word	0xffffffff


	//   ....[34]....
        /*0428*/ 	.word	0xffffffff


	//   ....[35]....
        /*042c*/ 	.word	0xffffffff


	//   ....[36]....
        /*0430*/ 	.word	0xffffffff


	//   ....[37]....
        /*0434*/ 	.word	0xffffffff


	//   ....[38]....
        /*0438*/ 	.word	0xffffffff


	//   ....[39]....
        /*043c*/ 	.word	0xffffffff


	//   ....[40]....
        /*0440*/ 	.word	0xffffffff


	//   ....[41]....
        /*0444*/ 	.word	0xffffffff


	//   ....[42]....
        /*0448*/ 	.word	0xffffffff


	//   ....[43]....
        /*044c*/ 	.word	0xffffffff


	//   ....[44]....
        /*0450*/ 	.word	0xffffffff


	//   ....[45]....
        /*0454*/ 	.word	0xffffffff


	//   ....[46]....
        /*0458*/ 	.word	0xffffffff


	//   ....[47]....
        /*045c*/ 	.word	0xffffffff


	//   ....[48]....
        /*0460*/ 	.word	0xffffffff


	//   ....[49]....
        /*0464*/ 	.word	0xffffffff


	//   ....[50]....
        /*0468*/ 	.word	0xffffffff


	//   ....[51]....
        /*046c*/ 	.word	0xffffffff


	//   ....[52]....
        /*0470*/ 	.word	0xffffffff


	//   ....[53]....
        /*0474*/ 	.word	0xffffffff


	//   ....[54]....
        /*0478*/ 	.word	0xffffffff


	//   ....[55]....
        /*047c*/ 	.word	0xffffffff


	//----- nvinfo : EIATTR_COOP_GROUP_INSTR_OFFSETS
	.align		4
.L_650:
        /*0480*/ 	.byte	0x04, 0x28
        /*0482*/ 	.short	(.L_652 - .L_651)


	//   ....[0]....
.L_651:
        /*0484*/ 	.word	0x00005050


	//   ....[1]....
        /*0488*/ 	.word	0x00005140


	//   ....[2]....
        /*048c*/ 	.word	0x00005150


	//   ....[3]....
        /*0490*/ 	.word	0x000051f0


	//   ....[4]....
        /*0494*/ 	.word	0x000057a0


	//   ....[5]....
        /*0498*/ 	.word	0x00005a30


	//   ....[6]....
        /*049c*/ 	.word	0x00005bd0


	//   ....[7]....
        /*04a0*/ 	.word	0x00005c70


	//   ....[8]....
        /*04a4*/ 	.word	0x00007db0


	//   ....[9]....
        /*04a8*/ 	.word	0x00007e40


	//   ....[10]....
        /*04ac*/ 	.word	0x00007ea0


	//   ....[11]....
        /*04b0*/ 	.word	0x00007fe0


	//   ....[12]....
        /*04b4*/ 	.word	0x000080a0


	//   ....[13]....
        /*04b8*/ 	.word	0x000080d0


	//   ....[14]....
        /*04bc*/ 	.word	0x00008300


	//   ....[15]....
        /*04c0*/ 	.word	0x00008360


	//   ....[16]....
        /*04c4*/ 	.word	0x0000b6c0


	//   ....[17]....
        /*04c8*/ 	.word	0x0000b7d0


	//   ....[18]....
        /*04cc*/ 	.word	0x0000b830


	//   ....[19]....
        /*04d0*/ 	.word	0x0000ba20


	//   ....[20]....
        /*04d4*/ 	.word	0x0000ba80


	//   ....[21]....
        /*04d8*/ 	.word	0x0000bb20


	//   ....[22]....
        /*04dc*/ 	.word	0x0000bbb0


	//   ....[23]....
        /*04e0*/ 	.word	0x0000bca0


	//   ....[24]....
        /*04e4*/ 	.word	0x0000f020


	//   ....[25]....
        /*04e8*/ 	.word	0x0000f1a0


	//   ....[26]....
        /*04ec*/ 	.word	0x0000f290


	//   ....[27]....
        /*04f0*/ 	.word	0x0000f400


	//   ....[28]....
        /*04f4*/ 	.word	0x0000f430


	//   ....[29]....
        /*04f8*/ 	.word	0x0000f470


	//   ....[30]....
        /*04fc*/ 	.word	0x0000f510


	//   ....[31]....
        /*0500*/ 	.word	0x0000f5f0


	//   ....[32]....
        /*0504*/ 	.word	0x00012a00


	//   ....[33]....
        /*0508*/ 	.word	0x00012bb0


	//   ....[34]....
        /*050c*/ 	.word	0x00012cc0


	//   ....[35]....
        /*0510*/ 	.word	0x00012cf0


	//   ....[36]....
        /*0514*/ 	.word	0x00012d20


	//   ....[37]....
        /*0518*/ 	.word	0x00012e00


	//   ....[38]....
        /*051c*/ 	.word	0x00012e30


	//   ....[39]....
        /*0520*/ 	.word	0x00012ef0


	//   ....[40]....
        /*0524*/ 	.word	0x00015fb0


	//   ....[41]....
        /*0528*/ 	.word	0x000160a0


	//   ....[42]....
        /*052c*/ 	.word	0x000161c0


	//   ....[43]....
        /*0530*/ 	.word	0x00016340


	//   ....[44]....
        /*0534*/ 	.word	0x000163a0


	//   ....[45]....
        /*0538*/ 	.word	0x000164e0


	//   ....[46]....
        /*053c*/ 	.word	0x00016550


	//   ....[47]....
        /*0540*/ 	.word	0x00016630


	//   ....[48]....
        /*0544*/ 	.word	0x00018800


	//   ....[49]....
        /*0548*/ 	.word	0x00018810


	//   ....[50]....
        /*054c*/ 	.word	0x00018820


	//   ....[51]....
        /*0550*/ 	.word	0x00018840


	//   ....[52]....
        /*0554*/ 	.word	0x00018860


	//   ....[53]....
        /*0558*/ 	.word	0x00018870


	//   ....[54]....
        /*055c*/ 	.word	0x000188d0


	//   ....[55]....
        /*0560*/ 	.word	0x00018910


	//----- nvinfo : EIATTR_EXIT_INSTR_OFFSETS
	.align		4
.L_652:
        /*0564*/ 	.byte	0x04, 0x1c
        /*0566*/ 	.short	(.L_654 - .L_653)


	//   ....[0]....
.L_653:
        /*0568*/ 	.word	0x00000730


	//   ....[1]....
        /*056c*/ 	.word	0x00001960


	//   ....[2]....
        /*0570*/ 	.word	0x000019e0


	//   ....[3]....
        /*0574*/ 	.word	0x0001a9b0


	//   ....[4]....
        /*0578*/ 	.word	0x0001aa90


	//   ....[5]....
        /*057c*/ 	.word	0x0001aab0


	//----- nvinfo : EIATTR_CTAIDZ_USED
	.align		4
.L_654:
        /*0580*/ 	.byte	0x01, 0x04
	.zero		2


	//----- nvinfo : EIATTR_CRS_STACK_SIZE
	.align		4
        /*0584*/ 	.byte	0x04, 0x1e
        /*0586*/ 	.short	(.L_656 - .L_655)
.L_655:
        /*0588*/ 	.word	0x00000000
.L_656:


//--------------------- .nv.info._ZN5flash16flash_fwd_kernelI23Flash_fwd_kernel_traitsILi128ELi128ELi32ELi4ELb0ELb0EN7cutlass10bfloat16_tE19Flash_kernel_traitsILi128ELi128ELi32ELi4ES3_EELb1ELb0ELb0ELb0ELb1ELb1ELb0ELb0EEEvNS_16Flash_fwd_paramsE --------------------------
	.section	.nv.info._ZN5flash16flash_fwd_kernelI23Flash_fwd_kernel_traitsILi128ELi128ELi32ELi4ELb0ELb0EN7cutlass10bfloat16_tE19Flash_kernel_traitsILi128ELi128ELi32ELi4ES3_EELb1ELb0ELb0ELb0ELb1ELb1ELb0ELb0EEEvNS_16Flash_fwd_paramsE,"",@"SHT_CUDA_INFO"
	.sectionflags	@""
	.align	4


	//----- nvinfo : EIATTR_CUDA_API_VERSION
	.align		4
        /*0000*/ 	.byte	0x04, 0x37
        /*0002*/ 	.short	(.L_658 - .L_657)
.L_657:
        /*0004*/ 	.word	0x00000082


	//----- nvinfo : EIATTR_SW2861232_WAR
	.align		4
.L_658:
        /*0008*/ 	.byte	0x01, 0x35
	.zero		2


	//----- nvinfo : EIATTR_PARAM_CBANK
	.align		4
        /*000c*/ 	.byte	0x04, 0x0a
        /*000e*/ 	.short	(.L_660 - .L_659)
	.align		4
.L_659:
        /*0010*/ 	.word	index@(.nv.constant0._ZN5flash16flash_fwd_kernelI23Flash_fwd_kernel_traitsILi128ELi128ELi32ELi4ELb0ELb0EN7cutlass10bfloat16_tE19Flash_kernel_traitsILi128ELi128ELi32ELi4ES3_EELb1ELb0ELb0ELb0ELb1ELb1ELb0ELb0EEEvNS_16Flash_fwd_paramsE)
        /*0014*/ 	.short	0x0160
        /*0016*/ 	.short	0x01d0


	//----- nvinfo : EIATTR_CBANK_PARAM_SIZE
	.align		4
.L_660:
        /*0018*/ 	.byte	0x03, 0x19
        /*001a*/ 	.short	0x01d0


	//----- nvinfo : EIATTR_KPARAM_INFO
	.align		4
        /*001c*/ 	.byte	0x04, 0x17
        /*001e*/ 	.short	(.L_662 - .L_661)
.L_661:
        /*0020*/ 	.word	0x00000000
        /*0024*/ 	.short	0x0000
        /*0026*/ 	.short	0x0000
        /*0028*/ 	.byte	0x00, 0xf0, 0x41, 0x07


	//----- nvinfo : EIATTR_MAXREG_COUNT
	.align		4
.L_662:
        /*002c*/ 	.byte	0x03, 0x1b
        /*002e*/ 	.short	0x00ff


	//----- nvinfo : EIATTR_NUM_BARRIERS
	.align		4
        /*0030*/ 	.byte	0x02, 0x4c
        /*0032*/ 	.byte	0x01
	.zero		1


	//----- nvinfo : EIATTR_ANNOTATIONS
	.align		4
        /*0034*/ 	.byte	0x04, 0x55
        /*0036*/ 	.short	(.L_664 - .L_663)


	//   ....[0]....
.L_663:
        /*0038*/ 	.word	0x00000001
        /*003c*/ 	.byte	0xa0, 0x0b, 0x00, 0x00, 0x01, 0x00, 0x00, 0x00, 0x20, 0x0c, 0x00, 0x00, 0x01, 0x00, 0x00, 0x00
        /*004c*/ 	.byte	0x70, 0x0c, 0x00, 0x00, 0x01, 0x00, 0x00, 0x00, 0xa0, 0x33, 0x00, 0x00, 0x01, 0x00, 0x00, 0x00
        /*005c*/ 	.byte	0xd0, 0x33, 0x00, 0x00, 0x01, 0x00, 0x00, 0x00, 0x60, 0x34, 0x00, 0x00, 0x01, 0x00, 0x00, 0x00
        /*006c*/ 	.byte	0x80, 0x34, 0x00, 0x00, 0x01, 0x00, 0x00, 0x00, 0xd0, 0x35, 0x00, 0x00, 0x01, 0x00, 0x00, 0x00
        /*007c*/ 	.byte	0x70, 0x3d, 0x00, 0x00, 0x01, 0x00, 0x00, 0x00, 0xa0, 0x3d, 0x00, 0x00


	//----- nvinfo : EIATTR_MERCURY_ISA_VERSION
	.align		4
.L_664:
        /*0088*/ 	.byte	0x03, 0x5f
        /*008a*/ 	.short	0x0000


	//----- nvinfo : EIATTR_COOP_GROUP_MASK_REGIDS
	.align		4
        /*008c*/ 	.byte	0x04, 0x29
        /*008e*/ 	.short	(.L_666 - .L_665)


	//   ....[0]....
.L_665:
        /*0090*/ 	.word	0xffffffff


	//   ....[1]....
        /*0094*/ 	.word	0xffffffff


	//   ....[2]....
        /*0098*/ 	.word	0xffffffff


	//   ....[3]....
        /*009c*/ 	.word	0xffffffff


	//   ....[4]....
        /*00a0*/ 	.word	0xffffffff


	//   ....[5]....
        /*00a4*/ 	.word	0xffffffff


	//   ....[6]....
        /*00a8*/ 	.word	0xffffffff


	//   ....[7]....
        /*00ac*/ 	.word	0xffffffff


	//   ....[8]....
        /*00b0*/ 	.word	0xffffffff


	//   ....[9]....
        /*00b4*/ 	.word	0xffffffff


	//   ....[10]....
        /*00b8*/ 	.word	0xffffffff


	//   ....[11]....
        /*00bc*/ 	.word	0xffffffff


	//   ....[12]....
        /*00c0*/ 	.word	0xffffffff


	//   ....[13]....
        /*00c4*/ 	.word	0xffffffff


	//   ....[14]....
        /*00c8*/ 	.word	0xffffffff


	//   ....[15]....
        /*00cc*/ 	.word	0xffffffff


	//   ....[16]....
        /*00d0*/ 	.word	0xffffffff


	//   ....[17]....
        /*00d4*/ 	.word	0xffffffff


	//   ....[18]....
        /*00d8*/ 	.word	0xffffffff


	//   ....[19]....
        /*00dc*/ 	.word	0xffffffff


	//   ....[20]....
        /*00e0*/ 	.word	0xffffffff


	//   ....[21]....
        /*00e4*/ 	.word	0xffffffff


	//   ....[22]....
        /*00e8*/ 	.word	0xffffffff


	//   ....[23]....
        /*00ec*/ 	.word	0xffffffff


	//----- nvinfo : EIATTR_COOP_GROUP_INSTR_OFFSETS
	.align		4
.L_666:
        /*00f0*/ 	.byte	0x04, 0x28
        /*00f2*/ 	.short	(.L_668 - .L_667)


	//   ....[0]....
.L_667:
        /*00f4*/ 	.word	0x00001b50


	//   ....[1]....
        /*00f8*/ 	.word	0x00001c70


	//   ....[2]....
        /*00fc*/ 	.word	0x00001c80


	//   ....[3]....
        /*0100*/ 	.word	0x00001d50


	//   ....[4]....
        /*0104*/ 	.word	0x000022e0


	//   ....[5]....
        /*0108*/ 	.word	0x00002630


	//   ....[6]....
        /*010c*/ 	.word	0x00002670


	//   ....[7]....
        /*0110*/ 	.word	0x00002790


	//   ....[8]....
        /*0114*/ 	.word	0x00003e80


	//   ....[9]....
        /*0118*/ 	.word	0x00003f10


	//   ....[10]....
        /*011c*/ 	.word	0x00003f30


	//   ....[11]....
        /*0120*/ 	.word	0x00003f50


	//   ....[12]....
        /*0124*/ 	.word	0x00003f70


	//   ....[13]....
        /*0128*/ 	.word	0x00003f90


	//   ....[14]....
        /*012c*/ 	.word	0x000043a0


	//   ....[15]....
        /*0130*/ 	.word	0x000044e0


	//   ....[16]....
        /*0134*/ 	.word	0x00005f60


	//   ....[17]....
        /*0138*/ 	.word	0x00005fa0


	//   ....[18]....
        /*013c*/ 	.word	0x00005fd0


	//   ....[19]....
        /*0140*/ 	.word	0x00005fe0


	//   ....[20]....
        /*0144*/ 	.word	0x00006040


	//   ....[21]....
        /*0148*/ 	.word	0x00006060


	//   ....[22]....
        /*014c*/ 	.word	0x00006080


	//   ....[23]....
        /*0150*/ 	.word	0x000060a0


	//----- nvinfo : EIATTR_EXIT_INSTR_OFFSETS
	.align		4
.L_668:
        /*0154*/ 	.byte	0x04, 0x1c
        /*0156*/ 	.short	(.L_670 - .L_669)


	//   ....[0]....
.L_669:
        /*0158*/ 	.word	0x000003c0


	//   ....[1]....
        /*015c*/ 	.word	0x00007e10


	//----- nvinfo : EIATTR_CTAIDZ_USED
	.align		4
.L_670:
        /*0160*/ 	.byte	0x01, 0x04
	.zero		2


	//----- nvinfo : EIATTR_CRS_STACK_SIZE
	.align		4
        /*0164*/ 	.byte	0x04, 0x1e
        /*0166*/ 	.short	(.L_672 - .L_671)
.L_671:
        /*0168*/ 	.word	0x00000000
.L_672:


//--------------------- .nv.info._ZN5flash16flash_fwd_kernelI23Flash_fwd_kernel_traitsILi128ELi128ELi32ELi4ELb0ELb0EN7cutlass10bfloat16_tE19Flash_kernel_traitsILi128ELi128ELi32ELi4ES3_EELb0ELb0ELb0ELb0ELb1ELb1ELb1ELb0EEEvNS_16Flash_fwd_paramsE --------------------------
	.section	.nv.info._ZN5flash16flash_fwd_kernelI23Flash_fwd_kernel_traitsILi128ELi128ELi32ELi4ELb0ELb0EN7cutlass10bfloat16_tE19Flash_kernel_traitsILi128ELi128ELi32ELi4ES3_EELb0ELb0ELb0ELb0ELb1ELb1ELb1ELb0EEEvNS_16Flash_fwd_paramsE,"",@"SHT_CUDA_INFO"
	.sectionflags	@""
	.align	4


	//----- nvinfo : EIATTR_CUDA_API_VERSION
	.align		4
        /*0000*/ 	.byte	0x04, 0x37
        /*0002*/ 	.short	(.L_674 - .L_673)
.L_673:
        /*0004*/ 	.word	0x00000082


	//----- nvinfo : EIATTR_SW2861232_WAR
	.align		4
.L_674:
        /*0008*/ 	.byte	0x01, 0x35
	.zero		2


	//----- nvinfo : EIATTR_PARAM_CBANK
	.align		4
        /*000c*/ 	.byte	0x04, 0x0a
        /*000e*/ 	.short	(.L_676 - .L_675)
	.align		4
.L_675:
        /*0010*/ 	.word	index@(.nv.constant0._ZN5flash16flash_fwd_kernelI23Flash_fwd_kernel_traitsILi128ELi128ELi32ELi4ELb0ELb0EN7cutlass10bfloat16_tE19Flash_kernel_traitsILi128ELi128ELi32ELi4ES3_EELb0ELb0ELb0ELb0ELb1ELb1ELb1ELb0EEEvNS_16Flash_fwd_paramsE)
        /*0014*/ 	.short	0x0160
        /*0016*/ 	.short	0x01d0


	//----- nvinfo : EIATTR_CBANK_PARAM_SIZE
	.align		4
.L_676:
        /*0018*/ 	.byte	0x03, 0x19
        /*001a*/ 	.short	0x01d0


	//----- nvinfo : EIATTR_KPARAM_INFO
	.align		4
        /*001c*/ 	.byte	0x04, 0x17
        /*001e*/ 	.short	(.L_678 - .L_677)
.L_677:
        /*0020*/ 	.word	0x00000000
        /*0024*/ 	.short	0x0000
        /*0026*/ 	.short	0x0000
        /*0028*/ 	.byte	0x00, 0xf0, 0x41, 0x07


	//----- nvinfo : EIATTR_MAXREG_COUNT
	.align		4
.L_678:
        /*002c*/ 	.byte	0x03, 0x1b
        /*002e*/ 	.short	0x00ff


	//----- nvinfo : EIATTR_NUM_BARRIERS
	.align		4
        /*0030*/ 	.byte	0x02, 0x4c
        /*0032*/ 	.byte	0x01
	.zero		1


	//----- nvinfo : EIATTR_ANNOTATIONS
	.align		4
        /*0034*/ 	.byte	0x04, 0x55
        /*0036*/ 	.short	(.L_680 - .L_679)


	//   ....[0]....
.L_679:
        /*0038*/ 	.word	0x00000001
        /*003c*/ 	.byte	0x20, 0x09, 0x00, 0x00, 0x01, 0x00, 0x00, 0x00, 0x60, 0x09, 0x00, 0x00, 0x01, 0x00, 0x00, 0x00
        /*004c*/ 	.byte	0xc0, 0x0a, 0x00, 0x00, 0x01, 0x00, 0x00, 0x00, 0xa0, 0x0b, 0x00, 0x00, 0x01, 0x00, 0x00, 0x00
        /*005c*/ 	.byte	0xb0, 0x19, 0x00, 0x00, 0x01, 0x00, 0x00, 0x00, 0x50, 0x29, 0x00, 0x00, 0x01, 0x00, 0x00, 0x00
        /*006c*/ 	.byte	0x70, 0x2b, 0x00, 0x00, 0x01, 0x00, 0x00, 0x00, 0xa0, 0x2b, 0x00, 0x00, 0x01, 0x00, 0x00, 0x00
        /*007c*/ 	.byte	0x30, 0x2d, 0x00, 0x00, 0x01, 0x00, 0x00, 0x00, 0x60, 0x2d, 0x00, 0x00, 0x01, 0x00, 0x00, 0x00
        /*008c*/ 	.byte	0x30, 0x4e, 0x00, 0x00, 0x01, 0x00, 0x00, 0x00, 0xe0, 0x51, 0x00, 0x00, 0x01, 0x00, 0x00, 0x00
        /*009c*/ 	.byte	0x30, 0x52, 0x00, 0x00, 0x01, 0x00, 0x00, 0x00, 0x40, 0x52, 0x00, 0x00


	//----- nvinfo : EIATTR_MERCURY_ISA_VERSION
	.align		4
.L_680:
        /*00a8*/ 	.byte	0x03, 0x5f
        /*00aa*/ 	.short	0x0000


	//----- nvinfo : EIATTR_COOP_GROUP_MASK_REGIDS
	.align		4
        /*00ac*/ 	.byte	0x04, 0x29
        /*00ae*/ 	.short	(.L_682 - .L_681)


	//   ....[0]....
.L_681:
        /*00b0*/ 	.word	0xffffffff


	//   ....[1]....
        /*00b4*/ 	.word	0xffffffff


	//   ....[2]....
        /*00b8*/ 	.word	0xffffffff


	//   ....[3]....
        /*00bc*/ 	.word	0xffffffff


	//   ....[4]....
        /*00c0*/ 	.word	0xffffffff


	//   ....[5]....
        /*00c4*/ 	.word	0xffffffff


	//   ....[6]....
        /*00c8*/ 	.word	0xffffffff


	//   ....[7]....
        /*00cc*/ 	.word	0xffffffff


	//   ....[8]....
        /*00d0*/ 	.word	0xffffffff


	//   ....[9]....
        /*00d4*/ 	.word	0xffffffff


	//   ....[10]....
        /*00d8*/ 	.word	0xffffffff


	//   ....[11]....
        /*00dc*/ 	.word	0xffffffff


	//   ....[12]....
        /*00e0*/ 	.word	0xffffffff


	//   ....[13]....
        /*00e4*/ 	.word	0xffffffff


	//   ....[14]....
        /*00e8*/ 	.word	0xffffffff


	//   ....[15]....
        /*00ec*/ 	.word	0xffffffff


	//   ....[16]....
        /*00f0*/ 	.word	0xffffffff


	//   ....[17]....
        /*00f4*/ 	.word	0xffffffff


	//   ....[18]....
        /*00f8*/ 	.word	0xffffffff


	//   ....[19]....
        /*00fc*/ 	.word	0xffffffff


	//   ....[20]....
        /*0100*/ 	.word	0xffffffff


	//   ....[21]....
        /*0104*/ 	.word	0xffffffff


	//   ....[22]....
        /*0108*/ 	.word	0xffffffff


	//   ....[23]....
        /*010c*/ 	.word	0xffffffff


	//----- nvinfo : EIATTR_COOP_GROUP_INSTR_OFFSETS
	.align		4
.L_682:
        /*0110*/ 	.byte	0x04, 0x28
        /*0112*/ 	.short	(.L_684 - .L_683)


	//   ....[0]....
.L_683:
        /*0114*/ 	.word	0x00001c50


	//   ....[1]....
        /*0118*/ 	.word	0x00001d00


	//   ....[2]....
        /*011c*/ 	.word	0x00001d10


	//   ....[3]....
        /*0120*/ 	.word	0x00001d90


	//   ....[4]....
        /*0124*/ 	.word	0x00001ec0


	//   ....[5]....
        /*0128*/ 	.word	0x00001fc0


	//   ....[6]....
        /*012c*/ 	.word	0x00002090


	//   ....[7]....
        /*0130*/ 	.word	0x00002110


	//   ....[8]....
        /*0134*/ 	.word	0x00003a60


	//   ....[9]....
        /*0138*/ 	.word	0x00003b50


	//   ....[10]....
        /*013c*/ 	.word	0x00003b90


	//   ....[11]....
        /*0140*/ 	.word	0x00003ba0


	//   ....[12]....
        /*0144*/ 	.word	0x00003bb0


	//   ....[13]....
        /*0148*/ 	.word	0x00003be0


	//   ....[14]....
        /*014c*/ 	.word	0x00003c30


	//   ....[15]....
        /*0150*/ 	.word	0x00003c60


	//   ....[16]....
        /*0154*/ 	.word	0x00005250


	//   ....[17]....
        /*0158*/ 	.word	0x00005260


	//   ....[18]....
        /*015c*/ 	.word	0x000052a0


	//   ....[19]....
        /*0160*/ 	.word	0x000052e0


	//   ....[20]....
        /*0164*/ 	.word	0x00005400


	//   ....[21]....
        /*0168*/ 	.word	0x00005420


	//   ....[22]....
        /*016c*/ 	.word	0x00005430


	//   ....[23]....
        /*0170*/ 	.word	0x00005480


	//----- nvinfo : EIATTR_EXIT_INSTR_OFFSETS
	.align		4
.L_684:
        /*0174*/ 	.byte	0x04, 0x1c
        /*0176*/ 	.short	(.L_686 - .L_685)


	//   ....[0]....
.L_685:
        /*0178*/ 	.word	0x00000170


	//   ....[1]....
        /*017c*/ 	.word	0x00007070


	//----- nvinfo : EIATTR_CTAIDZ_USED
	.align		4
.L_686:
        /*0180*/ 	.byte	0x01, 0x04
	.zero		2


	//----- nvinfo : EIATTR_CRS_STACK_SIZE
	.align		4
        /*0184*/ 	.byte	0x04, 0x1e
        /*0186*/ 	.short	(.L_688 - .L_687)
.L_687:
        /*0188*/ 	.word	0x00000000
.L_688:


//--------------------- .nv.info._ZN5flash16flash_fwd_kernelI23Flash_fwd_kernel_traitsILi128ELi128ELi32ELi4ELb0ELb0EN7cutlass10bfloat16_tE19Flash_kernel_traitsILi128ELi128ELi32ELi4ES3_EELb1ELb0ELb0ELb1ELb0ELb0ELb0ELb0EEEvNS_16Flash_fwd_paramsE --------------------------
	.section	.nv.info._ZN5flash16flash_fwd_kernelI23Flash_fwd_kernel_traitsILi128ELi128ELi32ELi4ELb0ELb0EN7cutlass10bfloat16_tE19Flash_kernel_traitsILi128ELi128ELi32ELi4ES3_EELb1ELb0ELb0ELb1ELb0ELb0ELb0ELb0EEEvNS_16Flash_fwd_paramsE,"",@"SHT_CUDA_INFO"
	.sectionflags	@""
	.align	4


	//----- nvinfo : EIATTR_CUDA_API_VERSION
	.align		4
        /*0000*/ 	.byte	0x04, 0x37
        /*0002*/ 	.short	(.L_690 - .L_689)
.L_689:
        /*0004*/ 	.word	0x00000082


	//----- nvinfo : EIATTR_SW2861232_WAR
	.align		4
.L_690:
        /*0008*/ 	.byte	0x01, 0x35
	.zero		2


	//----- nvinfo : EIATTR_PARAM_CBANK
	.align		4
        /*000c*/ 	.byte	0x04, 0x0a
        /*000e*/ 	.short	(.L_692 - .L_691)
	.align		4
.L_691:
        /*0010*/ 	.word	index@(.nv.constant0._ZN5flash16flash_fwd_kernelI23Flash_fwd_kernel_traitsILi128ELi128ELi32ELi4ELb0ELb0EN7cutlass10bfloat16_tE19Flash_kernel_traitsILi128ELi128ELi32ELi4ES3_EELb1ELb0ELb0ELb1ELb0ELb0ELb0ELb0EEEvNS_16Flash_fwd_paramsE)
        /*0014*/ 	.short	0x0160
        /*0016*/ 	.short	0x01d0


	//----- nvinfo : EIATTR_CBANK_PARAM_SIZE
	.align		4
.L_692:
        /*0018*/ 	.byte	0x03, 0x19
        /*001a*/ 	.short	0x01d0


	//----- nvinfo : EIATTR_KPARAM_INFO
	.align		4
        /*001c*/ 	.byte	0x04, 0x17
        /*001e*/ 	.short	(.L_694 - .L_693)
.L_693:
        /*0020*/ 	.word	0x00000000
        /*0024*/ 	.short	0x0000
        /*0026*/ 	.short	0x0000
        /*0028*/ 	.byte	0x00, 0xf0, 0x41, 0x07


	//----- nvinfo : EIATTR_MAXREG_COUNT
	.align		4
.L_694:
        /*002c*/ 	.byte	0x03, 0x1b
        /*002e*/ 	.short	0x00ff


	//----- nvinfo : EIATTR_NUM_BARRIERS
	.align		4
        /*0030*/ 	.byte	0x02, 0x4c
        /*0032*/ 	.byte	0x01
	.zero		1


	//----- nvinfo : EIATTR_ANNOTATIONS
	.align		4
        /*0034*/ 	.byte	0x04, 0x55
        /*0036*/ 	.short	(.L_696 - .L_695)


	//   ....[0]....
.L_695:
        /* <DEDUP_REMOVED lines=11> */


	//----- nvinfo : EIATTR_MERCURY_ISA_VERSION
	.align		4
.L_696:
        /*00d0*/ 	.byte	0x03, 0x5f
        /*00d2*/ 	.short	0x0000


	//----- nvinfo : EIATTR_COOP_GROUP_MASK_REGIDS
	.align		4
        /*00d4*/ 	.byte	0x04, 0x29
        /*00d6*/ 	.short	(.L_698 - .L_697)


	//   ....[0]....
.L_697:
        /*00d8*/ 	.word	0xffffffff


	//   ....[1]....
        /*00dc*/ 	.word	0xffffffff


	//   ....[2]....
        /*00e0*/ 	.word	0xffffffff


	//   ....[3]....
        /*00e4*/ 	.word	0xffffffff


	//   ....[4]....
        /*00e8*/ 	.word	0xffffffff


	//   ....[5]....
        /*00ec*/ 	.word	0xffffffff


	//   ....[6]....
        /*00f0*/ 	.word	0xffffffff


	//   ....[7]....
        /*00f4*/ 	.word	0xffffffff


	//   ....[8]....
        /*00f8*/ 	.word	0xffffffff


	//   ....[9]....
        /*00fc*/ 	.word	0xffffffff


	//   ....[10]....
        /*0100*/ 	.word	0xffffffff


	//   ....[11]....
        /*0104*/ 	.word	0xffffffff


	//   ....[12]....
        /*0108*/ 	.word	0xffffffff


	//   ....[13]....
        /*010c*/ 	.word	0xffffffff


	//   ....[14]....
        /*0110*/ 	.word	0xffffffff


	//   ....[15]....
        /*0114*/ 	.word	0xffffffff


	//   ....[16]....
        /*0118*/ 	.word	0xffffffff


	//   ....[17]....
        /*011c*/ 	.word	0xffffffff


	//   ....[18]....
        /*0120*/ 	.word	0xffffffff


	//   ....[19]....
        /*0124*/ 	.word	0xffffffff


	//   ....[20]....
        /*0128*/ 	.word	0xffffffff


	//   ....[21]....
        /*012c*/ 	.word	0xffffffff


	//   ....[22]....
        /*0130*/ 	.word	0xffffffff


	//   ....[23]....
        /*0134*/ 	.word	0xffffffff


	//----- nvinfo : EIATTR_COOP_GROUP_INSTR_OFFSETS
	.align		4
.L_698:
        /*0138*/ 	.byte	0x04, 0x28
        /*013a*/ 	.short	(.L_700 - .L_699)


	//   ....[0]....
.L_699:
        /*013c*/ 	.word	0x00004330


	//   ....[1]....
        /*0140*/ 	.word	0x00004370


	//   ....[2]....
        /*0144*/ 	.word	0x000044a0


	//   ....[3]....
        /*0148*/ 	.word	0x000044c0


	//   ....[4]....
        /*014c*/ 	.word	0x00004a80


	//   ....[5]....
        /*0150*/ 	.word	0x00004e50


	//   ....[6]....
        /*0154*/ 	.word	0x00004e90


	//   ....[7]....
        /*0158*/ 	.word	0x00004fa0


	//   ....[8]....
        /*015c*/ 	.word	0x00006f70


	//   ....[9]....
        /*0160*/ 	.word	0x00007030


	//   ....[10]....
        /*0164*/ 	.word	0x00007180


	//   ....[11]....
        /*0168*/ 	.word	0x00007210


	//   ....[12]....
        /*016c*/ 	.word	0x00007240


	//   ....[13]....
        /*0170*/ 	.word	0x00007390


	//   ....[14]....
        /*0174*/ 	.word	0x00007580


	//   ....[15]....
        /*0178*/ 	.word	0x000078a0


	//   ....[16]....
        /*017c*/ 	.word	0x000091c0


	//   ....[17]....
        /*0180*/ 	.word	0x00009200


	//   ....[18]....
        /*0184*/ 	.word	0x00009230


	//   ....[19]....
        /*0188*/ 	.word	0x000092d0


	//   ....[20]....
        /*018c*/ 	.word	0x00009310


	//   ....[21]....
        /*0190*/ 	.word	0x00009340


	//   ....[22]....
        /*0194*/ 	.word	0x00009380


	//   ....[23]....
        /*0198*/ 	.word	0x00009460


	//----- nvinfo : EIATTR_EXIT_INSTR_OFFSETS
	.align		4
.L_700:
        /*019c*/ 	.byte	0x04, 0x1c
        /*019e*/ 	.short	(.L_702 - .L_701)


	//   ....[0]....
.L_701:
        /*01a0*/ 	.word	0x00000720


	//   ....[1]....
        /*01a4*/ 	.word	0x0000b680


	//   ....[2]....
        /*01a8*/ 	.word	0x0000b760


	//   ....[3]....
        /*01ac*/ 	.word	0x0000b780


	//   ....[4]....
        /*01b0*/ 	.word	0x0000c830


	//   ....[5]....
        /*01b4*/ 	.word	0x0000c8b0


	//----- nvinfo : EIATTR_CTAIDZ_USED
	.align		4
.L_702:
        /*01b8*/ 	.byte	0x01, 0x04
	.zero		2


	//----- nvinfo : EIATTR_CRS_STACK_SIZE
	.align		4
        /*01bc*/ 	.byte	0x04, 0x1e
        /*01be*/ 	.short	(.L_704 - .L_703)
.L_703:
        /*01c0*/ 	.word	0x00000000
.L_704:


//--------------------- .nv.info._ZN5flash16flash_fwd_kernelI23Flash_fwd_kernel_traitsILi128ELi128ELi32ELi4ELb0ELb0EN7cutlass10bfloat16_tE19Flash_kernel_traitsILi128ELi128ELi32ELi4ES3_EELb1ELb0ELb0ELb0ELb0ELb0ELb0ELb1EEEvNS_16Flash_fwd_paramsE --------------------------
	.section	.nv.info._ZN5flash16flash_fwd_kernelI23Flash_fwd_kernel_traitsILi128ELi128ELi32ELi4ELb0ELb0EN7cutlass10bfloat16_tE19Flash_kernel_traitsILi128ELi128ELi32ELi4ES3_EELb1ELb0ELb0ELb0ELb0ELb0ELb0ELb1EEEvNS_16Flash_fwd_paramsE,"",@"SHT_CUDA_INFO"
	.sectionflags	@""
	.align	4


	//----- nvinfo : EIATTR_CUDA_API_VERSION
	.align		4
        /*0000*/ 	.byte	0x04, 0x37
        /*0002*/ 	.short	(.L_706 - .L_705)
.L_705:
        /*0004*/ 	.word	0x00000082


	//----- nvinfo : EIATTR_SW2861232_WAR
	.align		4
.L_706:
        /*0008*/ 	.byte	0x01, 0x35
	.zero		2


	//----- nvinfo : EIATTR_PARAM_CBANK
	.align		4
        /*000c*/ 	.byte	0x04, 0x0a
        /*000e*/ 	.short	(.L_708 - .L_707)
	.align		4
.L_707:
        /*0010*/ 	.word	index@(.nv.constant0._ZN5flash16flash_fwd_kernelI23Flash_fwd_kernel_traitsILi128ELi128ELi32ELi4ELb0ELb0EN7cutlass10bfloat16_tE19Flash_kernel_traitsILi128ELi128ELi32ELi4ES3_EELb1ELb0ELb0ELb0ELb0ELb0ELb0ELb1EEEvNS_16Flash_fwd_paramsE)
        /*0014*/ 	.short	0x0160
        /*0016*/ 	.short	0x01d0


	//----- nvinfo : EIATTR_CBANK_PARAM_SIZE
	.align		4
.L_708:
        /*0018*/ 	.byte	0x03, 0x19
        /*001a*/ 	.short	0x01d0


	//----- nvinfo : EIATTR_KPARAM_INFO
	.align		4
        /*001c*/ 	.byte	0x04, 0x17
        /*001e*/ 	.short	(.L_710 - .L_709)
.L_709:
        /*0020*/ 	.word	0x00000000
        /*0024*/ 	.short	0x0000
        /*0026*/ 	.short	0x0000
        /*0028*/ 	.byte	0x00, 0xf0, 0x41, 0x07


	//----- nvinfo : EIATTR_MAXREG_COUNT
	.align		4
.L_710:
        /*002c*/ 	.byte	0x03, 0x1b
        /*002e*/ 	.short	0x00ff


	//----- nvinfo : EIATTR_NUM_BARRIERS
	.align		4
        /*0030*/ 	.byte	0x02, 0x4c
        /*0032*/ 	.byte	0x01
	.zero		1


	//----- nvinfo : EIATTR_ANNOTATIONS
	.align		4
        /*0034*/ 	.byte	0x04, 0x55
        /*0036*/ 	.short	(.L_712 - .L_711)


	//   ....[0]....
.L_711:
        /* <DEDUP_REMOVED lines=23> */


	//----- nvinfo : EIATTR_MERCURY_ISA_VERSION
	.align		4
.L_712:
        /*0190*/ 	.byte	0x03, 0x5f
        /*0192*/ 	.short	0x0000


	//----- nvinfo : EIATTR_COOP_GROUP_MASK_REGIDS
	.align		4
        /*0194*/ 	.byte	0x04, 0x29
        /*0196*/ 	.short	(.L_714 - .L_713)


	//   ....[0]....
.L_713:
        /*0198*/ 	.word	0xffffffff


	//   ....[1]....
        /*019c*/ 	.word	0xffffffff


	//   ....[2]....
        /*01a0*/ 	.word	0xffffffff


	//   ....[3]....
        /*01a4*/ 	.word	0xffffffff


	//   ....[4]....
        /*01a8*/ 	.word	0xffffffff


	//   ....[5]....
        /*01ac*/ 	.word	0xffffffff


	//   ....[6]....
        /*01b0*/ 	.word	0xffffffff


	//   ....[7]....
        /*01b4*/ 	.word	0xffffffff


	//   ....[8]....
        /*01b8*/ 	.word	0xffffffff


	//   ....[9]....
        /*01bc*/ 	.word	0xffffffff


	//   ....[10]....
        /*01c0*/ 	.word	0xffffffff


	//   ....[11]....
        /*01c4*/ 	.word	0xffffffff


	//   ....[12]....
        /*01c8*/ 	.word	0xffffffff


	//   ....[13]....
        /*01cc*/ 	.word	0xffffffff


	//   ....[14]....
        /*01d0*/ 	.word	0xffffffff


	//   ....[15]....
        /*01d4*/ 	.word	0xffffffff


	//   ....[16]....
        /*01d8*/ 	.word	0xffffffff


	//   ....[17]....
        /*01dc*/ 	.word	0xffffffff


	//   ....[18]....
        /*01e0*/ 	.word	0xffffffff


	//   ....[19]....
        /*01e4*/ 	.word	0xffffffff


	//   ....[20]....
        /*01e8*/ 	.word	0xffffffff


	//   ....[21]....
        /*01ec*/ 	.word	0xffffffff


	//   ....[22]....
        /*01f0*/ 	.word	0xffffffff


	//   ....[23]....
        /*01f4*/ 	.word	0xffffffff


	//----- nvinfo : EIATTR_COOP_GROUP_INSTR_OFFSETS
	.align		4
.L_714:
        /*01f8*/ 	.byte	0x04, 0x28
        /*01fa*/ 	.short	(.L_716 - .L_715)


	//   ....[0]....
.L_715:
        /*01fc*/ 	.word	0x000036f0


	//   ....[1]....
        /*0200*/ 	.word	0x00003890


	//   ....[2]....
        /*0204*/ 	.word	0x000039b0


	//   ....[3]....
        /*0208*/ 	.word	0x00003c90


	//   ....[4]....
        /*020c*/ 	.word	0x00003dd0


	//   ....[5]....
        /*0210*/ 	.word	0x00003e10


	//   ....[6]....
        /*0214*/ 	.word	0x00003f60


	//   ....[7]....
        /*0218*/ 	.word	0x00003ff0


	//   ....[8]....
        /*021c*/ 	.word	0x00007490


	//   ....[9]....
        /*0220*/ 	.word	0x000074c0


	//   ....[10]....
        /*0224*/ 	.word	0x000074d0


	//   ....[11]....
        /*0228*/ 	.word	0x000074f0


	//   ....[12]....
        /*022c*/ 	.word	0x00007510


	//   ....[13]....
        /*0230*/ 	.word	0x00007530


	//   ....[14]....
        /*0234*/ 	.word	0x00007550


	//   ....[15]....
        /*0238*/ 	.word	0x00007700


	//   ....[16]....
        /*023c*/ 	.word	0x0000a5c0


	//   ....[17]....
        /*0240*/ 	.word	0x0000a6f0


	//   ....[18]....
        /*0244*/ 	.word	0x0000a900


	//   ....[19]....
        /*0248*/ 	.word	0x0000a910


	//   ....[20]....
        /*024c*/ 	.word	0x0000a920


	//   ....[21]....
        /*0250*/ 	.word	0x0000a950


	//   ....[22]....
        /*0254*/ 	.word	0x0000a9a0


	//   ....[23]....
        /*0258*/ 	.word	0x0000a9b0


	//----- nvinfo : EIATTR_EXIT_INSTR_OFFSETS
	.align		4
.L_716:
        /*025c*/ 	.byte	0x04, 0x1c
        /*025e*/ 	.short	(.L_718 - .L_717)


	//   ....[0]....
.L_717:
        /*0260*/ 	.word	0x00000670


	//   ....[1]....
        /*0264*/ 	.word	0x0000caa0


	//   ....[2]....
        /*0268*/ 	.word	0x0000cb80


	//   ....[3]....
        /*026c*/ 	.word	0x0000cba0


	//   ....[4]....
        /*0270*/ 	.word	0x0000dc50


	//   ....[5]....
        /*0274*/ 	.word	0x0000dcd0


	//----- nvinfo : EIATTR_CTAIDZ_USED
	.align		4
.L_718:
        /*0278*/ 	.byte	0x01, 0x04
	.zero		2


	//----- nvinfo : EIATTR_CRS_STACK_SIZE
	.align		4
        /*027c*/ 	.byte	0x04, 0x1e
        /*027e*/ 	.short	(.L_720 - .L_719)
.L_719:
        /*0280*/ 	.word	0x00000000
.L_720:


//--------------------- .nv.info._ZN5flash16flash_fwd_kernelI23Flash_fwd_kernel_traitsILi128ELi128ELi32ELi4ELb0ELb0EN7cutlass10bfloat16_tE19Flash_kernel_traitsILi128ELi128ELi32ELi4ES3_EELb0ELb0ELb0ELb0ELb0ELb0ELb1ELb0EEEvNS_16Flash_fwd_paramsE --------------------------
	.section	.nv.info._ZN5flash16flash_fwd_kernelI23Flash_fwd_kernel_traitsILi128ELi128ELi32ELi4ELb0ELb0EN7cutlass10bfloat16_tE19Flash_kernel_traitsILi128ELi128ELi32ELi4ES3_EELb0ELb0ELb0ELb0ELb0ELb0ELb1ELb0EEEvNS_16Flash_fwd_paramsE,"",@"SHT_CUDA_INFO"
	.sectionflags	@""
	.align	4


	//----- nvinfo : EIATTR_CUDA_API_VERSION
	.align		4
        /*0000*/ 	.byte	0x04, 0x37
        /*0002*/ 	.short	(.L_722 - .L_721)
.L_721:
        /*0004*/ 	.word	0x00000082


	//----- nvinfo : EIATTR_SW2861232_WAR
	.align		4
.L_722:
        /*0008*/ 	.byte	0x01, 0x35
	.zero		2


	//----- nvinfo : EIATTR_PARAM_CBANK
	.align		4
        /*000c*/ 	.byte	0x04, 0x0a
        /*000e*/ 	.short	(.L_724 - .L_723)
	.align		4
.L_723:
        /*0010*/ 	.word	index@(.nv.constant0._ZN5flash16flash_fwd_kernelI23Flash_fwd_kernel_traitsILi128ELi128ELi32ELi4ELb0ELb0EN7cutlass10bfloat16_tE19Flash_kernel_traitsILi128ELi128ELi32ELi4ES3_EELb0ELb0ELb0ELb0ELb0ELb0ELb1ELb0EEEvNS_16Flash_fwd_paramsE)
        /*0014*/ 	.short	0x0160
        /*0016*/ 	.short	0x01d0


	//----- nvinfo : EIATTR_CBANK_PARAM_SIZE
	.align		4
.L_724:
        /*0018*/ 	.byte	0x03, 0x19
        /*001a*/ 	.short	0x01d0


	//----- nvinfo : EIATTR_KPARAM_INFO
	.align		4
        /*001c*/ 	.byte	0x04, 0x17
        /*001e*/ 	.short	(.L_726 - .L_725)
.L_725:
        /*0020*/ 	.word	0x00000000
        /*0024*/ 	.short	0x0000
        /*0026*/ 	.short	0x0000
        /*0028*/ 	.byte	0x00, 0xf0, 0x41, 0x07


	//----- nvinfo : EIATTR_MAXREG_COUNT
	.align		4
.L_726:
        /*002c*/ 	.byte	0x03, 0x1b
        /*002e*/ 	.short	0x00ff


	//----- nvinfo : EIATTR_NUM_BARRIERS
	.align		4
        /*0030*/ 	.byte	0x02, 0x4c
        /*0032*/ 	.byte	0x01
	.zero		1


	//----- nvinfo : EIATTR_ANNOTATIONS
	.align		4
        /*0034*/ 	.byte	0x04, 0x55
        /*0036*/ 	.short	(.L_728 - .L_727)


	//   ....[0]....
.L_727:
        /* <DEDUP_REMOVED lines=15> */


	//----- nvinfo : EIATTR_MERCURY_ISA_VERSION
	.align		4
.L_728:
        /*0110*/ 	.byte	0x03, 0x5f
        /*0112*/ 	.short	0x0000


	//----- nvinfo : EIATTR_COOP_GROUP_MASK_REGIDS
	.align		4
        /*0114*/ 	.byte	0x04, 0x29
        /*0116*/ 	.short	(.L_730 - .L_729)


	//   ....[0]....
.L_729:
        /*0118*/ 	.word	0xffffffff


	//   ....[1]....
        /*011c*/ 	.word	0xffffffff


	//   ....[2]....
        /*0120*/ 	.word	0xffffffff


	//   ....[3]....
        /*0124*/ 	.word	0xffffffff


	//   ....[4]....
        /*0128*/ 	.word	0xffffffff


	//   ....[5]....
        /*012c*/ 	.word	0xffffffff


	//   ....[6]....
        /*0130*/ 	.word	0xffffffff


	//   ....[7]....
        /*0134*/ 	.word	0xffffffff


	//   ....[8]....
        /*0138*/ 	.word	0xffffffff


	//   ....[9]....
        /*013c*/ 	.word	0xffffffff


	//   ....[10]....
        /*0140*/ 	.word	0xffffffff


	//   ....[11]....
        /*0144*/ 	.word	0xffffffff


	//   ....[12]....
        /*0148*/ 	.word	0xffffffff


	//   ....[13]....
        /*014c*/ 	.word	0xffffffff


	//   ....[14]....
        /*0150*/ 	.word	0xffffffff


	//   ....[15]....
        /*0154*/ 	.word	0xffffffff


	//   ....[16]....
        /*0158*/ 	.word	0xffffffff


	//   ....[17]....
        /*015c*/ 	.word	0xffffffff


	//   ....[18]....
        /*0160*/ 	.word	0xffffffff


	//   ....[19]....
        /*0164*/ 	.word	0xffffffff


	//   ....[20]....
        /*0168*/ 	.word	0xffffffff


	//   ....[21]....
        /*016c*/ 	.word	0xffffffff


	//   ....[22]....
        /*0170*/ 	.word	0xffffffff


	//   ....[23]....
        /*0174*/ 	.word	0xffffffff


	//----- nvinfo : EIATTR_COOP_GROUP_INSTR_OFFSETS
	.align		4
.L_730:
        /*0178*/ 	.byte	0x04, 0x28
        /*017a*/ 	.short	(.L_732 - .L_731)


	//   ....[0]....
.L_731:
        /*017c*/ 	.word	0x000035f0


	//   ....[1]....
        /*0180*/ 	.word	0x000036a0


	//   ....[2]....
        /*0184*/ 	.word	0x000036b0


	//   ....[3]....
        /*0188*/ 	.word	0x00003730


	//   ....[4]....
        /*018c*/ 	.word	0x00003aa0


	//   ....[5]....
        /*0190*/ 	.word	0x00003b60


	//   ....[6]....
        /*0194*/ 	.word	0x00003b90


	//   ....[7]....
        /*0198*/ 	.word	0x00003c40


	//   ....[8]....
        /*019c*/ 	.word	0x00005630


	//   ....[9]....
        /*01a0*/ 	.word	0x00005720


	//   ....[10]....
        /*01a4*/ 	.word	0x00005760


	//   ....[11]....
        /*01a8*/ 	.word	0x00005770


	//   ....[12]....
        /*01ac*/ 	.word	0x00005780


	//   ....[13]....
        /*01b0*/ 	.word	0x000057b0


	//   ....[14]....
        /*01b4*/ 	.word	0x00005800


	//   ....[15]....
        /*01b8*/ 	.word	0x00005830


	//   ....[16]....
        /*01bc*/ 	.word	0x00006df0


	//   ....[17]....
        /*01c0*/ 	.word	0x00006e00


	//   ....[18]....
        /*01c4*/ 	.word	0x00006e10


	//   ....[19]....
        /*01c8*/ 	.word	0x00006e20


	//   ....[20]....
        /*01cc*/ 	.word	0x00006e70


	//   ....[21]....
        /*01d0*/ 	.word	0x00006e90


	//   ....[22]....
        /*01d4*/ 	.word	0x00006eb0


	//   ....[23]....
        /*01d8*/ 	.word	0x00006ec0


	//----- nvinfo : EIATTR_EXIT_INSTR_OFFSETS
	.align		4
.L_732:
        /*01dc*/ 	.byte	0x04, 0x1c
        /*01de*/ 	.short	(.L_734 - .L_733)


	//   ....[0]....
.L_733:
        /*01e0*/ 	.word	0x000002f0


	//   ....[1]....
        /*01e4*/ 	.word	0x00009210


	//   ....[2]....
        /*01e8*/ 	.word	0x000092f0


	//   ....[3]....
        /*01ec*/ 	.word	0x00009310


	//   ....[4]....
        /*01f0*/ 	.word	0x0000a370


	//   ....[5]....
        /*01f4*/ 	.word	0x0000a3f0


	//----- nvinfo : EIATTR_CTAIDZ_USED
	.align		4
.L_734:
        /*01f8*/ 	.byte	0x01, 0x04
	.zero		2


	//----- nvinfo : EIATTR_CRS_STACK_SIZE
	.align		4
        /*01fc*/ 	.byte	0x04, 0x1e
        /*01fe*/ 	.short	(.L_736 - .L_735)
.L_735:
        /*0200*/ 	.word	0x00000000
.L_736:


//--------------------- .nv.info._ZN5flash16flash_fwd_kernelI23Flash_fwd_kernel_traitsILi128ELi128ELi32ELi4ELb0ELb0EN7cutlass10bfloat16_tE19Flash_kernel_traitsILi128ELi128ELi32ELi4ES3_EELb1ELb0ELb0ELb1ELb0ELb0ELb0ELb1EEEvNS_16Flash_fwd_paramsE --------------------------
	.section	.nv.info._ZN5flash16flash_fwd_kernelI23Flash_fwd_kernel_traitsILi128ELi128ELi32ELi4ELb0ELb0EN7cutlass10bfloat16_tE19Flash_kernel_traitsILi128ELi128ELi32ELi4ES3_EELb1ELb0ELb0ELb1ELb0ELb0ELb0ELb1EEEvNS_16Flash_fwd_paramsE,"",@"SHT_CUDA_INFO"
	.sectionflags	@""
	.align	4


	//----- nvinfo : EIATTR_CUDA_API_VERSION
	.align		4
        /*0000*/ 	.byte	0x04, 0x37
        /*0002*/ 	.short	(.L_738 - .L_737)
.L_737:
        /*0004*/ 	.word	0x00000082


	//----- nvinfo : EIATTR_SW2861232_WAR
	.align		4
.L_738:
        /*0008*/ 	.byte	0x01, 0x35
	.zero		2


	//----- nvinfo : EIATTR_PARAM_CBANK
	.align		4
        /*000c*/ 	.byte	0x04, 0x0a
        /*000e*/ 	.short	(.L_740 - .L_739)
	.align		4
.L_739:
        /*0010*/ 	.word	index@(.nv.constant0._ZN5flash16flash_fwd_kernelI23Flash_fwd_kernel_traitsILi128ELi128ELi32ELi4ELb0ELb0EN7cutlass10bfloat16_tE19Flash_kernel_traitsILi128ELi128ELi32ELi4ES3_EELb1ELb0ELb0ELb1ELb0ELb0ELb0ELb1EEEvNS_16Flash_fwd_paramsE)
        /*0014*/ 	.short	0x0160
        /*0016*/ 	.short	0x01d0


	//----- nvinfo : EIATTR_CBANK_PARAM_SIZE
	.align		4
.L_740:
        /*0018*/ 	.byte	0x03, 0x19
        /*001a*/ 	.short	0x01d0


	//----- nvinfo : EIATTR_KPARAM_INFO
	.align		4
        /*001c*/ 	.byte	0x04, 0x17
        /*001e*/ 	.short	(.L_742 - .L_741)
.L_741:
        /*0020*/ 	.word	0x00000000
        /*0024*/ 	.short	0x0000
        /*0026*/ 	.short	0x0000
        /*0028*/ 	.byte	0x00, 0xf0, 0x41, 0x07


	//----- nvinfo : EIATTR_MAXREG_COUNT
	.align		4
.L_742:
        /*002c*/ 	.byte	0x03, 0x1b
        /*002e*/ 	.short	0x00ff


	//----- nvinfo : EIATTR_NUM_BARRIERS
	.align		4
        /*0030*/ 	.byte	0x02, 0x4c
        /*0032*/ 	.byte	0x01
	.zero		1


	//----- nvinfo : EIATTR_ANNOTATIONS
	.align		4
        /*0034*/ 	.byte	0x04, 0x55
        /*0036*/ 	.short	(.L_744 - .L_743)


	//   ....[0]....
.L_743:
        /* <DEDUP_REMOVED lines=43> */


	//----- nvinfo : EIATTR_MERCURY_ISA_VERSION
	.align		4
.L_744:
        /*02d0*/ 	.byte	0x03, 0x5f
        /*02d2*/ 	.short	0x0000


	//----- nvinfo : EIATTR_COOP_GROUP_MASK_REGIDS
	.align		4
        /*02d4*/ 	.byte	0x04, 0x29
        /*02d6*/ 	.short	(.L_746 - .L_745)


	//   ....[0]....
.L_745:
        /*02d8*/ 	.word	0xffffffff


	//   ....[1]....
        /*02dc*/ 	.word	0xffffffff


	//   ....[2]....
        /*02e0*/ 	.word	0xffffffff


	//   ....[3]....
        /*02e4*/ 	.word	0xffffffff


	//   ....[4]....
        /*02e8*/ 	.word	0xffffffff


	//   ....[5]....
        /*02ec*/ 	.word	0xffffffff


	//   ....[6]....
        /*02f0*/ 	.word	0xffffffff


	//   ....[7]....
        /*02f4*/ 	.word	0xffffffff


	//   ....[8]....
        /*02f8*/ 	.word	0xffffffff


	//   ....[9]....
        /*02fc*/ 	.word	0xffffffff


	//   ....[10]....
        /*0300*/ 	.word	0xffffffff


	//   ....[11]....
        /*0304*/ 	.word	0xffffffff


	//   ....[12]....
        /*0308*/ 	.word	0xffffffff


	//   ....[13]....
        /*030c*/ 	.word	0xffffffff


	//   ....[14]....
        /*0310*/ 	.word	0xffffffff


	//   ....[15]....
        /*0314*/ 	.word	0xffffffff


	//   ....[16]....
        /*0318*/ 	.word	0xffffffff


	//   ....[17]....
        /*031c*/ 	.word	0xffffffff


	//   ....[18]....
        /*0320*/ 	.word	0xffffffff


	//   ....[19]....
        /*0324*/ 	.word	0xffffffff


	//   ....[20]....
        /*0328*/ 	.word	0xffffffff


	//   ....[21]....
        /*032c*/ 	.word	0xffffffff


	//   ....[22]....
        /*0330*/ 	.word	0xffffffff


	//   ....[23]....
        /*0334*/ 	.word	0xffffffff


	//----- nvinfo : EIATTR_COOP_GROUP_INSTR_OFFSETS
	.align		4
.L_746:
        /*0338*/ 	.byte	0x04, 0x28
        /*033a*/ 	.short	(.L_748 - .L_747)


	//   ....[0]....
.L_747:
        /*033c*/ 	.word	0x00004370


	//   ....[1]....
        /*0340*/ 	.word	0x00004430


	//   ....[2]....
        /*0344*/ 	.word	0x00004540


	//   ....[3]....
        /*0348*/ 	.word	0x00004610


	//   ....[4]....
        /*034c*/ 	.word	0x00004630


	//   ....[5]....
        /*0350*/ 	.word	0x00004680


	//   ....[6]....
        /*0354*/ 	.word	0x000046f0


	//   ....[7]....
        /*0358*/ 	.word	0x00004710


	//   ....[8]....
        /*035c*/ 	.word	0x00008d50


	//   ....[9]....
        /*0360*/ 	.word	0x00008e00


	//   ....[10]....
        /*0364*/ 	.word	0x00008e60


	//   ....[11]....
        /*0368*/ 	.word	0x00008ed0


	//   ....[12]....
        /*036c*/ 	.word	0x00008f10


	//   ....[13]....
        /*0370*/ 	.word	0x00008f60


	//   ....[14]....
        /*0374*/ 	.word	0x00008fb0


	//   ....[15]....
        /*0378*/ 	.word	0x00009000


	//   ....[16]....
        /*037c*/ 	.word	0x0000bf00


	//   ....[17]....
        /*0380*/ 	.word	0x0000bf40


	//   ....[18]....
        /*0384*/ 	.word	0x0000bf70


	//   ....[19]....
        /*0388*/ 	.word	0x0000c020


	//   ....[20]....
        /*038c*/ 	.word	0x0000c060


	//   ....[21]....
        /*0390*/ 	.word	0x0000c090


	//   ....[22]....
        /*0394*/ 	.word	0x0000c0d0


	//   ....[23]....
        /*0398*/ 	.word	0x0000c180


	//----- nvinfo : EIATTR_EXIT_INSTR_OFFSETS
	.align		4
.L_748:
        /*039c*/ 	.byte	0x04, 0x1c
        /*039e*/ 	.short	(.L_750 - .L_749)


	//   ....[0]....
.L_749:
        /*03a0*/ 	.word	0x000006b0


	//   ....[1]....
        /*03a4*/ 	.word	0x0000e3a0


	//   ....[2]....
        /*03a8*/ 	.word	0x0000e480


	//   ....[3]....
        /*03ac*/ 	.word	0x0000e4a0


	//   ....[4]....
        /*03b0*/ 	.word	0x0000f560


	//   ....[5]....
        /*03b4*/ 	.word	0x0000f5e0


	//----- nvinfo : EIATTR_CTAIDZ_USED
	.align		4
.L_750:
        /*03b8*/ 	.byte	0x01, 0x04
	.zero		2


	//----- nvinfo : EIATTR_CRS_STACK_SIZE
	.align		4
        /*03bc*/ 	.byte	0x04, 0x1e
        /*03be*/ 	.short	(.L_752 - .L_751)
.L_751:
        /*03c0*/ 	.word	0x00000000
.L_752:


//--------------------- .nv.info._ZN5flash16flash_fwd_kernelI23Flash_fwd_kernel_traitsILi128ELi128ELi32ELi4ELb0ELb0EN7cutlass10bfloat16_tE19Flash_kernel_traitsILi128ELi128ELi32ELi4ES3_EELb0ELb0ELb0ELb1ELb0ELb0ELb1ELb0EEEvNS_16Flash_fwd_paramsE --------------------------
	.section	.nv.info._ZN5flash16flash_fwd_kernelI23Flash_fwd_kernel_traitsILi128ELi128ELi32ELi4ELb0ELb0EN7cutlass10bfloat16_tE19Flash_kernel_traitsILi128ELi128ELi32ELi4ES3_EELb0ELb0ELb0ELb1ELb0ELb0ELb1ELb0EEEvNS_16Flash_fwd_paramsE,"",@"SHT_CUDA_INFO"
	.sectionflags	@""
	.align	4


	//----- nvinfo : EIATTR_CUDA_API_VERSION
	.align		4
        /*0000*/ 	.byte	0x04, 0x37
        /*0002*/ 	.short	(.L_754 - .L_753)
.L_753:
        /*0004*/ 	.word	0x00000082


	//----- nvinfo : EIATTR_SW2861232_WAR
	.align		4
.L_754:
        /*0008*/ 	.byte	0x01, 0x35
	.zero		2


	//----- nvinfo : EIATTR_PARAM_CBANK
	.align		4
        /*000c*/ 	.byte	0x04, 0x0a
        /*000e*/ 	.short	(.L_756 - .L_755)
	.align		4
.L_755:
        /*0010*/ 	.word	index@(.nv.constant0._ZN5flash16flash_fwd_kernelI23Flash_fwd_kernel_traitsILi128ELi128ELi32ELi4ELb0ELb0EN7cutlass10bfloat16_tE19Flash_kernel_traitsILi128ELi128ELi32ELi4ES3_EELb0ELb0ELb0ELb1ELb0ELb0ELb1ELb0EEEvNS_16Flash_fwd_paramsE)
        /*0014*/ 	.short	0x0160
        /*0016*/ 	.short	0x01d0


	//----- nvinfo : EIATTR_CBANK_PARAM_SIZE
	.align		4
.L_756:
        /*0018*/ 	.byte	0x03, 0x19
        /*001a*/ 	.short	0x01d0


	//----- nvinfo : EIATTR_KPARAM_INFO
	.align		4
        /*001c*/ 	.byte	0x04, 0x17
        /*001e*/ 	.short	(.L_758 - .L_757)
.L_757:
        /*0020*/ 	.word	0x00000000
        /*0024*/ 	.short	0x0000
        /*0026*/ 	.short	0x0000
        /*0028*/ 	.byte	0x00, 0xf0, 0x41, 0x07


	//----- nvinfo : EIATTR_MAXREG_COUNT
	.align		4
.L_758:
        /*002c*/ 	.byte	0x03, 0x1b
        /*002e*/ 	.short	0x00ff


	//----- nvinfo : EIATTR_NUM_BARRIERS
	.align		4
        /*0030*/ 	.byte	0x02, 0x4c
        /*0032*/ 	.byte	0x01
	.zero		1


	//----- nvinfo : EIATTR_ANNOTATIONS
	.align		4
        /*0034*/ 	.byte	0x04, 0x55
        /*0036*/ 	.short	(.L_760 - .L_759)


	//   ....[0]....
.L_759:
        /* <DEDUP_REMOVED lines=14> */


	//----- nvinfo : EIATTR_MERCURY_ISA_VERSION
	.align		4
.L_760:
        /*0100*/ 	.byte	0x03, 0x5f
        /*0102*/ 	.short	0x0000


	//----- nvinfo : EIATTR_COOP_GROUP_MASK_REGIDS
	.align		4
        /*0104*/ 	.byte	0x04, 0x29
        /*0106*/ 	.short	(.L_762 - .L_761)


	//   ....[0]....
.L_761:
        /*0108*/ 	.word	0xffffffff


	//   ....[1]....
        /*010c*/ 	.word	0xffffffff


	//   ....[2]....
        /*0110*/ 	.word	0xffffffff


	//   ....[3]....
        /*0114*/ 	.word	0xffffffff


	//   ....[4]....
        /*0118*/ 	.word	0xffffffff


	//   ....[5]....
        /*011c*/ 	.word	0xffffffff


	//   ....[6]....
        /*0120*/ 	.word	0xffffffff


	//   ....[7]....
        /*0124*/ 	.word	0xffffffff


	//   ....[8]....
        /*0128*/ 	.word	0xffffffff


	//   ....[9]....
        /*012c*/ 	.word	0xffffffff


	//   ....[10]....
        /*0130*/ 	.word	0xffffffff


	//   ....[11]....
        /*0134*/ 	.word	0xffffffff


	//   ....[12]....
        /*0138*/ 	.word	0xffffffff


	//   ....[13]....
        /*013c*/ 	.word	0xffffffff


	//   ....[14]....
        /*0140*/ 	.word	0xffffffff


	//   ....[15]....
        /*0144*/ 	.word	0xffffffff


	//   ....[16]....
        /*0148*/ 	.word	0xffffffff


	//   ....[17]....
        /*014c*/ 	.word	0xffffffff


	//   ....[18]....
        /*0150*/ 	.word	0xffffffff


	//   ....[19]....
        /*0154*/ 	.word	0xffffffff


	//   ....[20]....
        /*0158*/ 	.word	0xffffffff


	//   ....[21]....
        /*015c*/ 	.word	0xffffffff


	//   ....[22]....
        /*0160*/ 	.word	0xffffffff


	//   ....[23]....
        /*0164*/ 	.word	0xffffffff


	//----- nvinfo : EIATTR_COOP_GROUP_INSTR_OFFSETS
	.align		4
.L_762:
        /*0168*/ 	.byte	0x04, 0x28
        /*016a*/ 	.short	(.L_764 - .L_763)


	//   ....[0]....
.L_763:
        /*016c*/ 	.word	0x00004080


	//   ....[1]....
        /*0170*/ 	.word	0x00004130


	//   ....[2]....
        /*0174*/ 	.word	0x00004140


	//   ....[3]....
        /*0178*/ 	.word	0x000041c0


	//   ....[4]....
        /*017c*/ 	.word	0x00004530


	//   ....[5]....
        /*0180*/ 	.word	0x000045f0


	//   ....[6]....
        /*0184*/ 	.word	0x00004620


	//   ....[7]....
        /*0188*/ 	.word	0x00004700


	//   ....[8]....
        /*018c*/ 	.word	0x000067d0


	//   ....[9]....
        /*0190*/ 	.word	0x00006820


	//   ....[10]....
        /*0194*/ 	.word	0x00006870


	//   ....[11]....
        /*0198*/ 	.word	0x000068a0


	//   ....[12]....
        /*019c*/ 	.word	0x000068e0


	//   ....[13]....
        /*01a0*/ 	.word	0x00006930


	//   ....[14]....
        /*01a4*/ 	.word	0x00006970


	//   ....[15]....
        /*01a8*/ 	.word	0x00006a40


	//   ....[16]....
        /*01ac*/ 	.word	0x00007fa0


	//   ....[17]....
        /*01b0*/ 	.word	0x00007fb0


	//   ....[18]....
        /*01b4*/ 	.word	0x00007fc0


	//   ....[19]....
        /*01b8*/ 	.word	0x00007fe0


	//   ....[20]....
        /*01bc*/ 	.word	0x00008000


	//   ....[21]....
        /*01c0*/ 	.word	0x00008030


	//   ....[22]....
        /*01c4*/ 	.word	0x00008070


	//   ....[23]....
        /*01c8*/ 	.word	0x000080a0


	//----- nvinfo : EIATTR_EXIT_INSTR_OFFSETS
	.align		4
.L_764:
        /*01cc*/ 	.byte	0x04, 0x1c
        /*01ce*/ 	.short	(.L_766 - .L_765)


	//   ....[0]....
.L_765:
        /*01d0*/ 	.word	0x000002f0


	//   ....[1]....
        /*01d4*/ 	.word	0x0000a3c0


	//   ....[2]....
        /*01d8*/ 	.word	0x0000a4a0


	//   ....[3]....
        /*01dc*/ 	.word	0x0000a4c0


	//   ....[4]....
        /*01e0*/ 	.word	0x0000b520


	//   ....[5]....
        /*01e4*/ 	.word	0x0000b5a0


	//----- nvinfo : EIATTR_CTAIDZ_USED
	.align		4
.L_766:
        /*01e8*/ 	.byte	0x01, 0x04
	.zero		2


	//----- nvinfo : EIATTR_CRS_STACK_SIZE
	.align		4
        /*01ec*/ 	.byte	0x04, 0x1e
        /*01ee*/ 	.short	(.L_768 - .L_767)
.L_767:
        /*01f0*/ 	.word	0x00000000
.L_768:


//--------------------- .nv.info._ZN5flash16flash_fwd_kernelI23Flash_fwd_kernel_traitsILi128ELi128ELi32ELi4ELb0ELb0EN7cutlass10bfloat16_tE19Flash_kernel_traitsILi128ELi128ELi32ELi4ES3_EELb1ELb0ELb1ELb0ELb0ELb1ELb0ELb0EEEvNS_16Flash_fwd_paramsE --------------------------
	.section	.nv.info._ZN5flash16flash_fwd_kernelI23Flash_fwd_kernel_traitsILi128ELi128ELi32ELi4ELb0ELb0EN7cutlass10bfloat16_tE19Flash_kernel_traitsILi128ELi128ELi32ELi4ES3_EELb1ELb0ELb1ELb0ELb0ELb1ELb0ELb0EEEvNS_16Flash_fwd_paramsE,"",@"SHT_CUDA_INFO"
	.sectionflags	@""
	.align	4


	//----- nvinfo : EIATTR_CUDA_API_VERSION
	.align		4
        /*0000*/ 	.byte	0x04, 0x37
        /*0002*/ 	.short	(.L_770 - .L_769)
.L_769:
        /*0004*/ 	.word	0x00000082


	//----- nvinfo : EIATTR_SW2861232_WAR
	.align		4
.L_770:
        /*0008*/ 	.byte	0x01, 0x35
	.zero		2


	//----- nvinfo : EIATTR_PARAM_CBANK
	.align		4
        /*000c*/ 	.byte	0x04, 0x0a
        /*000e*/ 	.short	(.L_772 - .L_771)
	.align		4
.L_771:
        /*0010*/ 	.word	index@(.nv.constant0._ZN5flash16flash_fwd_kernelI23Flash_fwd_kernel_traitsILi128ELi128ELi32ELi4ELb0ELb0EN7cutlass10bfloat16_tE19Flash_kernel_traitsILi128ELi128ELi32ELi4ES3_EELb1ELb0ELb1ELb0ELb0ELb1ELb0ELb0EEEvNS_16Flash_fwd_paramsE)
        /*0014*/ 	.short	0x0160
        /*0016*/ 	.short	0x01d0


	//----- nvinfo : EIATTR_CBANK_PARAM_SIZE
	.align		4
.L_772:
        /*0018*/ 	.byte	0x03, 0x19
        /*001a*/ 	.short	0x01d0


	//----- nvinfo : EIATTR_KPARAM_INFO
	.align		4
        /*001c*/ 	.byte	0x04, 0x17
        /*001e*/ 	.short	(.L_774 - .L_773)
.L_773:
        /*0020*/ 	.word	0x00000000
        /*0024*/ 	.short	0x0000
        /*0026*/ 	.short	0x0000
        /*0028*/ 	.byte	0x00, 0xf0, 0x41, 0x07


	//----- nvinfo : EIATTR_MAXREG_COUNT
	.align		4
.L_774:
        /*002c*/ 	.byte	0x03, 0x1b
        /*002e*/ 	.short	0x00ff


	//----- nvinfo : EIATTR_NUM_BARRIERS
	.align		4
        /*0030*/ 	.byte	0x02, 0x4c
        /*0032*/ 	.byte	0x01
	.zero		1


	//----- nvinfo : EIATTR_ANNOTATIONS
	.align		4
        /*0034*/ 	.byte	0x04, 0x55
        /*0036*/ 	.short	(.L_776 - .L_775)


	//   ....[0]....
.L_775:
        /* <DEDUP_REMOVED lines=54> */


	//----- nvinfo : EIATTR_MERCURY_ISA_VERSION
	.align		4
.L_776:
        /*0388*/ 	.byte	0x03, 0x5f
        /*038a*/ 	.short	0x0000


	//----- nvinfo : EIATTR_COOP_GROUP_MASK_REGIDS
	.align		4
        /*038c*/ 	.byte	0x04, 0x29
        /*038e*/ 	.short	(.L_778 - .L_777)


	//   ....[0]....
.L_777:
        /*0390*/ 	.word	0xffffffff


	//   ....[1]....
        /*0394*/ 	.word	0xffffffff


	//   ....[2]....
        /*0398*/ 	.word	0xffffffff


	//   ....[3]....
        /*039c*/ 	.word	0xffffffff


	//   ....[4]....
        /*03a0*/ 	.word	0xffffffff


	//   ....[5]....
        /*03a4*/ 	.word	0xffffffff


	//   ....[6]....
        /*03a8*/ 	.word	0xffffffff


	//   ....[7]....
        /*03ac*/ 	.word	0xffffffff


	//   ....[8]....
        /*03b0*/ 	.word	0xffffffff


	//   ....[9]....
        /*03b4*/ 	.word	0xffffffff


	//   ....[10]....
        /*03b8*/ 	.word	0xffffffff


	//   ....[11]....
        /*03bc*/ 	.word	0xffffffff


	//   ....[12]....
        /*03c0*/ 	.word	0xffffffff


	//   ....[13]....
        /*03c4*/ 	.word	0xffffffff


	//   ....[14]....
        /*03c8*/ 	.word	0xffffffff


	//   ....[15]....
        /*03cc*/ 	.word	0xffffffff


	//   ....[16]....
        /*03d0*/ 	.word	0xffffffff


	//   ....[17]....
        /*03d4*/ 	.word	0xffffffff


	//   ....[18]....
        /*03d8*/ 	.word	0xffffffff


	//   ....[19]....
        /*03dc*/ 	.word	0xffffffff


	//   ....[20]....
        /*03e0*/ 	.word	0xffffffff


	//   ....[21]....
        /*03e4*/ 	.word	0xffffffff


	//   ....[22]....
        /*03e8*/ 	.word	0xffffffff


	//   ....[23]....
        /*03ec*/ 	.word	0xffffffff


	//   ....[24]....
        /*03f0*/ 	.word	0xffffffff


	//   ....[25]....
        /*03f4*/ 	.word	0xffffffff


	//   ....[26]....
        /*03f8*/ 	.word	0xffffffff


	//   ....[27]....
        /*03fc*/ 	.word	0xffffffff


	//   ....[28]....
        /*0400*/ 	.word	0xffffffff


	//   ....[29]....
        /*0404*/ 	.word	0xffffffff


	//   ....[30]....
        /*0408*/ 	.word	0xffffffff


	//   ....[31]....
        /*040c*/ 	.word	0xffffffff


	//   ....[32]....
        /*0410*/ 	.word	0xffffffff


	//   ....[33]....
        /*0414*/ 	.word	0xffffffff


	//   ....[34]....
        /*0418*/ 	.word	0xffffffff


	//   ....[35]....
        /*041c*/ 	.word	0xffffffff


	//   ....[36]....
        /*0420*/ 	.word	0xffffffff


	//   ....[37]....
        /*0424*/ 	.word	0xffffffff


	//   ....[38]....
        /*0428*/ 	.word	0xffffffff


	//   ....[39]....
        /*042c*/ 	.word	0xffffffff


	//   ....[40]....
        /*0430*/ 	.word	0xffffffff


	//   ....[41]....
        /*0434*/ 	.word	0xffffffff


	//   ....[42]....
        /*0438*/ 	.word	0xffffffff


	//   ....[43]....
        /*043c*/ 	.word	0xffffffff


	//   ....[44]....
        /*0440*/ 	.word	0xffffffff


	//   ....[45]....
        /*0444*/ 	.word	0xffffffff


	//   ....[46]....
        /*0448*/ 	.word	0xffffffff


	//   ....[47]....
        /*044c*/ 	.word	0xffffffff


	//   ....[48]....
        /*0450*/ 	.word	0xffffffff


	//   ....[49]....
        /*0454*/ 	.word	0xffffffff


	//   ....[50]....
        /*0458*/ 	.word	0xffffffff


	//   ....[51]....
        /*045c*/ 	.word	0xffffffff


	//   ....[52]....
        /*0460*/ 	.word	0xffffffff


	//   ....[53]....
        /*0464*/ 	.word	0xffffffff


	//   ....[54]....
        /*0468*/ 	.word	0xffffffff


	//   ....[55]....
        /*046c*/ 	.word	0xffffffff


	//----- nvinfo : EIATTR_COOP_GROUP_INSTR_OFFSETS
	.align		4
.L_778:
        /*0470*/ 	.byte	0x04, 0x28
        /*0472*/ 	.short	(.L_780 - .L_779)


	//   ....[0]....
.L_779:
        /*0474*/ 	.word	0x000040f0


	//   ....[1]....
        /*0478*/ 	.word	0x00004130


	//   ....[2]....
        /*047c*/ 	.word	0x00004200


	//   ....[3]....
        /*0480*/ 	.word	0x00004230


	//   ....[4]....
        /*0484*/ 	.word	0x00004c70


	//   ....[5]....
        /*0488*/ 	.word	0x00004ca0


	//   ....[6]....
        /*048c*/ 	.word	0x00004d00


	//   ....[7]....
        /*0490*/ 	.word	0x00004d40


	//   ....[8]....
        /*0494*/ 	.word	0x00006b30


	//   ....[9]....
        /*0498*/ 	.word	0x00006c30


	//   ....[10]....
        /*049c*/ 	.word	0x00006db0


	//   ....[11]....
        /*04a0*/ 	.word	0x00006de0


	//   ....[12]....
        /*04a4*/ 	.word	0x00006e10


	//   ....[13]....
        /*04a8*/ 	.word	0x00006f00


	//   ....[14]....
        /*04ac*/ 	.word	0x00006f30


	//   ....[15]....
        /*04b0*/ 	.word	0x00006f60


	//   ....[16]....
        /*04b4*/ 	.word	0x0000a0b0


	//   ....[17]....
        /*04b8*/ 	.word	0x0000a270


	//   ....[18]....
        /*04bc*/ 	.word	0x0000a2c0


	//   ....[19]....
        /*04c0*/ 	.word	0x0000a330


	//   ....[20]....
        /*04c4*/ 	.word	0x0000a360


	//   ....[21]....
        /*04c8*/ 	.word	0x0000a380


	//   ....[22]....
        /*04cc*/ 	.word	0x0000a3e0


	//   ....[23]....
        /*04d0*/ 	.word	0x0000a460


	//   ....[24]....
        /*04d4*/ 	.word	0x0000d6b0


	//   ....[25]....
        /*04d8*/ 	.word	0x0000d700


	//   ....[26]....
        /*04dc*/ 	.word	0x0000d900


	//   ....[27]....
        /*04e0*/ 	.word	0x0000d910


	//   ....[28]....
        /*04e4*/ 	.word	0x0000d920


	//   ....[29]....
        /*04e8*/ 	.word	0x0000d940


	//   ....[30]....
        /*04ec*/ 	.word	0x0000da20


	//   ....[31]....
        /*04f0*/ 	.word	0x0000da40


	//   ....[32]....
        /*04f4*/ 	.word	0x00010cf0


	//   ....[33]....
        /*04f8*/ 	.word	0x00010e50


	//   ....[34]....
        /*04fc*/ 	.word	0x00010e90


	//   ....[35]....
        /*0500*/ 	.word	0x00010fb0


	//   ....[36]....
        /*0504*/ 	.word	0x00011170


	//   ....[37]....
        /*0508*/ 	.word	0x000111a0


	//   ....[38]....
        /*050c*/ 	.word	0x00011290


	//   ....[39]....
        /*0510*/ 	.word	0x000112f0


	//   ....[40]....
        /*0514*/ 	.word	0x00014080


	//   ....[41]....
        /*0518*/ 	.word	0x000140d0


	//   ....[42]....
        /*051c*/ 	.word	0x00014190


	//   ....[43]....
        /*0520*/ 	.word	0x00014220


	//   ....[44]....
        /*0524*/ 	.word	0x000144b0


	//   ....[45]....
        /*0528*/ 	.word	0x000145e0


	//   ....[46]....
        /*052c*/ 	.word	0x00014680


	//   ....[47]....
        /*0530*/ 	.word	0x000147a0


	//   ....[48]....
        /*0534*/ 	.word	0x00016530


	//   ....[49]....
        /*0538*/ 	.word	0x00016660


	//   ....[50]....
        /*053c*/ 	.word	0x00016900


	//   ....[51]....
        /*0540*/ 	.word	0x00016920


	//   ....[52]....
        /*0544*/ 	.word	0x00016930


	//   ....[53]....
        /*0548*/ 	.word	0x00016940


	//   ....[54]....
        /*054c*/ 	.word	0x00016970


	//   ....[55]....
        /*0550*/ 	.word	0x000169a0


	//----- nvinfo : EIATTR_EXIT_INSTR_OFFSETS
	.align		4
.L_780:
        /*0554*/ 	.byte	0x04, 0x1c
        /*0556*/ 	.short	(.L_782 - .L_781)


	//   ....[0]....
.L_781:
        /*0558*/ 	.word	0x00000730


	//   ....[1]....
        /*055c*/ 	.word	0x00001850


	//   ....[2]....
        /*0560*/ 	.word	0x000018d0


	//   ....[3]....
        /*0564*/ 	.word	0x00018900


	//   ....[4]....
        /*0568*/ 	.word	0x000189d0


	//----- nvinfo : EIATTR_CTAIDZ_USED
	.align		4
.L_782:
        /*056c*/ 	.byte	0x01, 0x04
	.zero		2


	//----- nvinfo : EIATTR_CRS_STACK_SIZE
	.align		4
        /*0570*/ 	.byte	0x04, 0x1e
        /*0572*/ 	.short	(.L_784 - .L_783)
.L_783:
        /*0574*/ 	.word	0x00000000
.L_784:


//--------------------- .nv.info._ZN5flash16flash_fwd_kernelI23Flash_fwd_kernel_traitsILi128ELi128ELi32ELi4ELb0ELb0EN7cutlass10bfloat16_tE19Flash_kernel_traitsILi128ELi128ELi32ELi4ES3_EELb0ELb0ELb1ELb0ELb0ELb1ELb1ELb0EEEvNS_16Flash_fwd_paramsE --------------------------
	.section	.nv.info._ZN5flash16flash_fwd_kernelI23Flash_fwd_kernel_traitsILi128ELi128ELi32ELi4ELb0ELb0EN7cutlass10bfloat16_tE19Flash_kernel_traitsILi128ELi128ELi32ELi4ES3_EELb0ELb0ELb1ELb0ELb0ELb1ELb1ELb0EEEvNS_16Flash_fwd_paramsE,"",@"SHT_CUDA_INFO"
	.sectionflags	@""
	.align	4


	//----- nvinfo : EIATTR_CUDA_API_VERSION
	.align		4
        /*0000*/ 	.byte	0x04, 0x37
        /*0002*/ 	.short	(.L_786 - .L_785)
.L_785:
        /*0004*/ 	.word	0x00000082


	//----- nvinfo : EIATTR_SW2861232_WAR
	.align		4
.L_786:
        /*0008*/ 	.byte	0x01, 0x35
	.zero		2


	//----- nvinfo : EIATTR_PARAM_CBANK
	.align		4
        /*000c*/ 	.byte	0x04, 0x0a
        /*000e*/ 	.short	(.L_788 - .L_787)
	.align		4
.L_787:
        /*0010*/ 	.word	index@(.nv.constant0._ZN5flash16flash_fwd_kernelI23Flash_fwd_kernel_traitsILi128ELi128ELi32ELi4ELb0ELb0EN7cutlass10bfloat16_tE19Flash_kernel_traitsILi128ELi128ELi32ELi4ES3_EELb0ELb0ELb1ELb0ELb0ELb1ELb1ELb0EEEvNS_16Flash_fwd_paramsE)
        /*0014*/ 	.short	0x0160
        /*0016*/ 	.short	0x01d0


	//----- nvinfo : EIATTR_CBANK_PARAM_SIZE
	.align		4
.L_788:
        /*0018*/ 	.byte	0x03, 0x19
        /*001a*/ 	.short	0x01d0


	//----- nvinfo : EIATTR_KPARAM_INFO
	.align		4
        /*001c*/ 	.byte	0x04, 0x17
        /*001e*/ 	.short	(.L_790 - .L_789)
.L_789:
        /*0020*/ 	.word	0x00000000
        /*0024*/ 	.short	0x0000
        /*0026*/ 	.short	0x0000
        /*0028*/ 	.byte	0x00, 0xf0, 0x41, 0x07


	//----- nvinfo : EIATTR_MAXREG_COUNT
	.align		4
.L_790:
        /*002c*/ 	.byte	0x03, 0x1b
        /*002e*/ 	.short	0x00ff


	//----- nvinfo : EIATTR_NUM_BARRIERS
	.align		4
        /*0030*/ 	.byte	0x02, 0x4c
        /*0032*/ 	.byte	0x01
	.zero		1


	//----- nvinfo : EIATTR_ANNOTATIONS
	.align		4
        /*0034*/ 	.byte	0x04, 0x55
        /*0036*/ 	.short	(.L_792 - .L_791)


	//   ....[0]....
.L_791:
        /* <DEDUP_REMOVED lines=23> */


	//----- nvinfo : EIATTR_MERCURY_ISA_VERSION
	.align		4
.L_792:
        /*0190*/ 	.byte	0x03, 0x5f
        /*0192*/ 	.short	0x0000


	//----- nvinfo : EIATTR_COOP_GROUP_MASK_REGIDS
	.align		4
        /*0194*/ 	.byte	0x04, 0x29
        /*0196*/ 	.short	(.L_794 - .L_793)


	//   ....[0]....
.L_793:
        /*0198*/ 	.word	0xffffffff


	//   ....[1]....
        /*019c*/ 	.word	0xffffffff


	//   ....[2]....
        /*01a0*/ 	.word	0xffffffff


	//   ....[3]....
        /*01a4*/ 	.word	0xffffffff


	//   ....[4]....
        /*01a8*/ 	.word	0xffffffff


	//   ....[5]....
        /*01ac*/ 	.word	0xffffffff


	//   ....[6]....
        /*01b0*/ 	.word	0xffffffff


	//   ....[7]....
        /*01b4*/ 	.word	0xffffffff


	//   ....[8]....
        /*01b8*/ 	.word	0xffffffff


	//   ....[9]....
        /*01bc*/ 	.word	0xffffffff


	//   ....[10]....
        /*01c0*/ 	.word	0xffffffff


	//   ....[11]....
        /*01c4*/ 	.word	0xffffffff


	//   ....[12]....
        /*01c8*/ 	.word	0xffffffff


	//   ....[13]....
        /*01cc*/ 	.word	0xffffffff


	//   ....[14]....
        /*01d0*/ 	.word	0xffffffff


	//   ....[15]....
        /*01d4*/ 	.word	0xffffffff


	//   ....[16]....
        /*01d8*/ 	.word	0xffffffff


	//   ....[17]....
        /*01dc*/ 	.word	0xffffffff


	//   ....[18]....
        /*01e0*/ 	.word	0xffffffff


	//   ....[19]....
        /*01e4*/ 	.word	0xffffffff


	//   ....[20]....
        /*01e8*/ 	.word	0xffffffff


	//   ....[21]....
        /*01ec*/ 	.word	0xffffffff


	//   ....[22]....
        /*01f0*/ 	.word	0xffffffff


	//   ....[23]....
        /*01f4*/ 	.word	0xffffffff


	//   ....[24]....
        /*01f8*/ 	.word	0xffffffff


	//   ....[25]....
        /*01fc*/ 	.word	0xffffffff


	//   ....[26]....
        /*0200*/ 	.word	0xffffffff


	//   ....[27]....
        /*0204*/ 	.word	0xffffffff


	//   ....[28]....
        /*0208*/ 	.word	0xffffffff


	//   ....[29]....
        /*020c*/ 	.word	0xffffffff


	//   ....[30]....
        /*0210*/ 	.word	0xffffffff


	//   ....[31]....
        /*0214*/ 	.word	0xffffffff


	//   ....[32]....
        /*0218*/ 	.word	0xffffffff


	//   ....[33]....
        /*021c*/ 	.word	0xffffffff


	//   ....[34]....
        /*0220*/ 	.word	0xffffffff


	//   ....[35]....
        /*0224*/ 	.word	0xffffffff


	//   ....[36]....
        /*0228*/ 	.word	0xffffffff


	//   ....[37]....
        /*022c*/ 	.word	0xffffffff


	//   ....[38]....
        /*0230*/ 	.word	0xffffffff


	//   ....[39]....
        /*0234*/ 	.word	0xffffffff


	//   ....[40]....
        /*0238*/ 	.word	0xffffffff


	//   ....[41]....
        /*023c*/ 	.word	0xffffffff


	//   ....[42]....
        /*0240*/ 	.word	0xffffffff


	//   ....[43]....
        /*0244*/ 	.word	0xffffffff


	//   ....[44]....
        /*0248*/ 	.word	0xffffffff


	//   ....[45]....
        /*024c*/ 	.word	0xffffffff


	//   ....[46]....
        /*0250*/ 	.word	0xffffffff


	//   ....[47]....
        /*0254*/ 	.word	0xffffffff


	//   ....[48]....
        /*0258*/ 	.word	0xffffffff


	//   ....[49]....
        /*025c*/ 	.word	0xffffffff


	//   ....[50]....
        /*0260*/ 	.word	0xffffffff


	//   ....[51]....
        /*0264*/ 	.word	0xffffffff


	//   ....[52]....
        /*0268*/ 	.word	0xffffffff


	//   ....[53]....
        /*026c*/ 	.word	0xffffffff


	//   ....[54]....
        /*0270*/ 	.word	0xffffffff


	//   ....[55]....
        /*0274*/ 	.word	0xffffffff


	//----- nvinfo : EIATTR_COOP_GROUP_INSTR_OFFSETS
	.align		4
.L_794:
        /*0278*/ 	.byte	0x04, 0x28
        /*027a*/ 	.short	(.L_796 - .L_795)


	//   ....[0]....
.L_795:
        /*027c*/ 	.word	0x000041b0


	//   ....[1]....
        /*0280*/ 	.word	0x00004260


	//   ....[2]....
        /*0284*/ 	.word	0x00004270


	//   ....[3]....
        /*0288*/ 	.word	0x000042f0


	//   ....[4]....
        /*028c*/ 	.word	0x00004520


	//   ....[5]....
        /*0290*/ 	.word	0x00004620


	//   ....[6]....
        /*0294*/ 	.word	0x00004710


	//   ....[7]....
        /*0298*/ 	.word	0x00004830


	//   ....[8]....
        /*029c*/ 	.word	0x00006570


	//   ....[9]....
        /*02a0*/ 	.word	0x000065b0


	//   ....[10]....
        /*02a4*/ 	.word	0x00006640


	//   ....[11]....
        /*02a8*/ 	.word	0x00006670


	//   ....[12]....
        /*02ac*/ 	.word	0x000066a0


	//   ....[13]....
        /*02b0*/ 	.word	0x00006730


	//   ....[14]....
        /*02b4*/ 	.word	0x000067c0


	//   ....[15]....
        /*02b8*/ 	.word	0x00006830


	//   ....[16]....
        /*02bc*/ 	.word	0x00009230


	//   ....[17]....
        /*02c0*/ 	.word	0x00009360


	//   ....[18]....
        /*02c4*/ 	.word	0x000093b0


	//   ....[19]....
        /*02c8*/ 	.word	0x00009580


	//   ....[20]....
        /*02cc*/ 	.word	0x000095b0


	//   ....[21]....
        /*02d0*/ 	.word	0x000096a0


	//   ....[22]....
        /*02d4*/ 	.word	0x000096e0


	//   ....[23]....
        /*02d8*/ 	.word	0x00009810


	//   ....[24]....
        /*02dc*/ 	.word	0x0000c090


	//   ....[25]....
        /*02e0*/ 	.word	0x0000c2b0


	//   ....[26]....
        /*02e4*/ 	.word	0x0000c410


	//   ....[27]....
        /*02e8*/ 	.word	0x0000c540


	//   ....[28]....
        /*02ec*/ 	.word	0x0000c560


	//   ....[29]....
        /*02f0*/ 	.word	0x0000c590


	//   ....[30]....
        /*02f4*/ 	.word	0x0000c640


	//   ....[31]....
        /*02f8*/ 	.word	0x0000c660


	//   ....[32]....
        /*02fc*/ 	.word	0x0000f0a0


	//   ....[33]....
        /*0300*/ 	.word	0x0000f270


	//   ....[34]....
        /*0304*/ 	.word	0x0000f450


	//   ....[35]....
        /*0308*/ 	.word	0x0000f4b0


	//   ....[36]....
        /*030c*/ 	.word	0x0000f510


	//   ....[37]....
        /*0310*/ 	.word	0x0000f570


	//   ....[38]....
        /*0314*/ 	.word	0x0000f5b0


	//   ....[39]....
        /*0318*/ 	.word	0x0000f5e0


	//   ....[40]....
        /*031c*/ 	.word	0x00011e60


	//   ....[41]....
        /*0320*/ 	.word	0x00012120


	//   ....[42]....
        /*0324*/ 	.word	0x00012170


	//   ....[43]....
        /*0328*/ 	.word	0x00012300


	//   ....[44]....
        /*032c*/ 	.word	0x00012420


	//   ....[45]....
        /*0330*/ 	.word	0x00012450


	//   ....[46]....
        /*0334*/ 	.word	0x00012480


	//   ....[47]....
        /*0338*/ 	.word	0x00012530


	//   ....[48]....
        /*033c*/ 	.word	0x00013ab0


	//   ....[49]....
        /*0340*/ 	.word	0x00013af0


	//   ....[50]....
        /*0344*/ 	.word	0x00013b20


	//   ....[51]....
        /*0348*/ 	.word	0x00013b60


	//   ....[52]....
        /*034c*/ 	.word	0x00013c20


	//   ....[53]....
        /*0350*/ 	.word	0x00013c50


	//   ....[54]....
        /*0354*/ 	.word	0x00013c90


	//   ....[55]....
        /*0358*/ 	.word	0x00013cc0


	//----- nvinfo : EIATTR_EXIT_INSTR_OFFSETS
	.align		4
.L_796:
        /*035c*/ 	.byte	0x04, 0x1c
        /*035e*/ 	.short	(.L_798 - .L_797)


	//   ....[0]....
.L_797:
        /*0360*/ 	.word	0x000004d0


	//   ....[1]....
        /*0364*/ 	.word	0x000015f0


	//   ....[2]....
        /*0368*/ 	.word	0x00001670


	//   ....[3]....
        /*036c*/ 	.word	0x00015e10


	//   ....[4]....
        /*0370*/ 	.word	0x00015ee0


	//----- nvinfo : EIATTR_CTAIDZ_USED
	.align		4
.L_798:
        /*0374*/ 	.byte	0x01, 0x04
	.zero		2


	//----- nvinfo : EIATTR_CRS_STACK_SIZE
	.align		4
        /*0378*/ 	.byte	0x04, 0x1e
        /*037a*/ 	.short	(.L_800 - .L_799)
.L_799:
        /*037c*/ 	.word	0x00000000
.L_800:


//--------------------- .nv.info._ZN5flash16flash_fwd_kernelI23Flash_fwd_kernel_traitsILi128ELi128ELi32ELi4ELb0ELb0EN7cutlass10bfloat16_tE19Flash_kernel_traitsILi128ELi128ELi32ELi4ES3_EELb1ELb0ELb1ELb1ELb0ELb0ELb0ELb0EEEvNS_16Flash_fwd_paramsE --------------------------
	.section	.nv.info._ZN5flash16flash_fwd_kernelI23Flash_fwd_kernel_traitsILi128ELi128ELi32ELi4ELb0ELb0EN7cutlass10bfloat16_tE19Flash_kernel_traitsILi128ELi128ELi32ELi4ES3_EELb1ELb0ELb1ELb1ELb0ELb0ELb0ELb0EEEvNS_16Flash_fwd_paramsE,"",@"SHT_CUDA_INFO"
	.sectionflags	@""
	.align	4


	//----- nvinfo : EIATTR_CUDA_API_VERSION
	.align		4
        /*0000*/ 	.byte	0x04, 0x37
        /*0002*/ 	.short	(.L_802 - .L_801)
.L_801:
        /*0004*/ 	.word	0x00000082


	//----- nvinfo : EIATTR_SW2861232_WAR
	.align		4
.L_802:
        /*0008*/ 	.byte	0x01, 0x35
	.zero		2


	//----- nvinfo : EIATTR_PARAM_CBANK
	.align		4
        /*000c*/ 	.byte	0x04, 0x0a
        /*000e*/ 	.short	(.L_804 - .L_803)
	.align		4
.L_803:
        /*0010*/ 	.word	index@(.nv.constant0._ZN5flash16flash_fwd_kernelI23Flash_fwd_kernel_traitsILi128ELi128ELi32ELi4ELb0ELb0EN7cutlass10bfloat16_tE19Flash_kernel_traitsILi128ELi128ELi32ELi4ES3_EELb1ELb0ELb1ELb1ELb0ELb0ELb0ELb0EEEvNS_16Flash_fwd_paramsE)
        /*0014*/ 	.short	0x0160
        /*0016*/ 	.short	0x01d0


	//----- nvinfo : EIATTR_CBANK_PARAM_SIZE
	.align		4
.L_804:
        /*0018*/ 	.byte	0x03, 0x19
        /*001a*/ 	.short	0x01d0


	//----- nvinfo : EIATTR_KPARAM_INFO
	.align		4
        /*001c*/ 	.byte	0x04, 0x17
        /*001e*/ 	.short	(.L_806 - .L_805)
.L_805:
        /*0020*/ 	.word	0x00000000
        /*0024*/ 	.short	0x0000
        /*0026*/ 	.short	0x0000
        /*0028*/ 	.byte	0x00, 0xf0, 0x41, 0x07


	//----- nvinfo : EIATTR_MAXREG_COUNT
	.align		4
.L_806:
        /*002c*/ 	.byte	0x03, 0x1b
        /*002e*/ 	.short	0x00ff


	//----- nvinfo : EIATTR_NUM_BARRIERS
	.align		4
        /*0030*/ 	.byte	0x02, 0x4c
        /*0032*/ 	.byte	0x01
	.zero		1


	//----- nvinfo : EIATTR_ANNOTATIONS
	.align		4
        /*0034*/ 	.byte	0x04, 0x55
        /*0036*/ 	.short	(.L_808 - .L_807)


	//   ....[0]....
.L_807:
        /* <DEDUP_REMOVED lines=62> */


	//----- nvinfo : EIATTR_MERCURY_ISA_VERSION
	.align		4
.L_808:
        /*0400*/ 	.byte	0x03, 0x5f
        /*0402*/ 	.short	0x0000


	//----- nvinfo : EIATTR_COOP_GROUP_MASK_REGIDS
	.align		4
        /*0404*/ 	.byte	0x04, 0x29
        /*0406*/ 	.short	(.L_810 - .L_809)


	//   ....[0]....
.L_809:
        /*0408*/ 	.word	0xffffffff


	//   ....[1]....
        /*040c*/ 	.word	0xffffffff


	//   ....[2]....
        /*0410*/ 	.word	0xffffffff


	//   ....[3]....
        /*0414*/ 	.word	0xffffffff


	//   ....[4]....
        /*0418*/ 	.word	0xffffffff


	//   ....[5]....
        /*041c*/ 	.word	0xffffffff


	//   ....[6]....
        /*0420*/ 	.word	0xffffffff


	//   ....[7]....
        /*0424*/ 	.word	0xffffffff


	//   ....[8]....
        /*0428*/ 	.word	0xffffffff


	//   ....[9]....
        /*042c*/ 	.word	0xffffffff


	//   ....[10]....
        /*0430*/ 	.word	0xffffffff


	//   ....[11]....
        /*0434*/ 	.word	0xffffffff


	//   ....[12]....
        /*0438*/ 	.word	0xffffffff


	//   ....[13]....
        /*043c*/ 	.word	0xffffffff


	//   ....[14]....
        /*0440*/ 	.word	0xffffffff


	//   ....[15]....
        /*0444*/ 	.word	0xffffffff


	//   ....[16]....
        /*0448*/ 	.word	0xffffffff


	//   ....[17]....
        /*044c*/ 	.word	0xffffffff


	//   ....[18]....
        /*0450*/ 	.word	0xffffffff


	//   ....[19]....
        /*0454*/ 	.word	0xffffffff


	//   ....[20]....
        /*0458*/ 	.word	0xffffffff


	//   ....[21]....
        /*045c*/ 	.word	0xffffffff


	//   ....[22]....
        /*0460*/ 	.word	0xffffffff


	//   ....[23]....
        /*0464*/ 	.word	0xffffffff


	//   ....[24]....
        /*0468*/ 	.word	0xffffffff


	//   ....[25]....
        /*046c*/ 	.word	0xffffffff


	//   ....[26]....
        /*0470*/ 	.word	0xffffffff


	//   ....[27]....
        /*0474*/ 	.word	0xffffffff


	//   ....[28]....
        /*0478*/ 	.word	0xffffffff


	//   ....[29]....
        /*047c*/ 	.word	0xffffffff


	//   ....[30]....
        /*0480*/ 	.word	0xffffffff


	//   ....[31]....
        /*0484*/ 	.word	0xffffffff


	//   ....[32]....
        /*0488*/ 	.word	0xffffffff


	//   ....[33]....
        /*048c*/ 	.word	0xffffffff


	//   ....[34]....
        /*0490*/ 	.word	0xffffffff


	//   ....[35]....
        /*0494*/ 	.word	0xffffffff


	//   ....[36]....
        /*0498*/ 	.word	0xffffffff


	//   ....[37]....
        /*049c*/ 	.word	0xffffffff


	//   ....[38]....
        /*04a0*/ 	.word	0xffffffff


	//   ....[39]....
        /*04a4*/ 	.word	0xffffffff


	//   ....[40]....
        /*04a8*/ 	.word	0xffffffff


	//   ....[41]....
        /*04ac*/ 	.word	0xffffffff


	//   ....[42]....
        /*04b0*/ 	.word	0xffffffff


	//   ....[43]....
        /*04b4*/ 	.word	0xffffffff


	//   ....[44]....
        /*04b8*/ 	.word	0xffffffff


	//   ....[45]....
        /*04bc*/ 	.word	0xffffffff


	//   ....[46]....
        /*04c0*/ 	.word	0xffffffff


	//   ....[47]....
        /*04c4*/ 	.word	0xffffffff


	//   ....[48]....
        /*04c8*/ 	.word	0xffffffff


	//   ....[49]....
        /*04cc*/ 	.word	0xffffffff


	//   ....[50]....
        /*04d0*/ 	.word	0xffffffff


	//   ....[51]....
        /*04d4*/ 	.word	0xffffffff


	//   ....[52]....
        /*04d8*/ 	.word	0xffffffff


	//   ....[53]....
        /*04dc*/ 	.word	0xffffffff


	//   ....[54]....
        /*04e0*/ 	.word	0xffffffff


	//   ....[55]....
        /*04e4*/ 	.word	0xffffffff


	//----- nvinfo : EIATTR_COOP_GROUP_INSTR_OFFSETS
	.align		4
.L_810:
        /*04e8*/ 	.byte	0x04, 0x28
        /*04ea*/ 	.short	(.L_812 - .L_811)


	//   ....[0]....
.L_811:
        /*04ec*/ 	.word	0x00005ae0


	//   ....[1]....
        /*04f0*/ 	.word	0x00005b20


	//   ....[2]....
        /*04f4*/ 	.word	0x00005bc0


	//   ....[3]....
        /*04f8*/ 	.word	0x00005bd0


	//   ....[4]....
        /*04fc*/ 	.word	0x00006240


	//   ....[5]....
        /*0500*/ 	.word	0x000064d0


	//   ....[6]....
        /*0504*/ 	.word	0x00006730


	//   ....[7]....
        /*0508*/ 	.word	0x00006820


	//   ....[8]....
        /*050c*/ 	.word	0x000091d0


	//   ....[9]....
        /*0510*/ 	.word	0x00009430


	//   ....[10]....
        /*0514*/ 	.word	0x00009450


	//   ....[11]....
        /*0518*/ 	.word	0x00009490


	//   ....[12]....
        /*051c*/ 	.word	0x000094c0


	//   ....[13]....
        /*0520*/ 	.word	0x00009570


	//   ....[14]....
        /*0524*/ 	.word	0x000095e0


	//   ....[15]....
        /*0528*/ 	.word	0x00009620


	//   ....[16]....
        /*052c*/ 	.word	0x0000d3a0


	//   ....[17]....
        /*0530*/ 	.word	0x0000d6a0


	//   ....[18]....
        /*0534*/ 	.word	0x0000d6c0


	//   ....[19]....
        /*0538*/ 	.word	0x0000d6d0


	//   ....[20]....
        /*053c*/ 	.word	0x0000d6f0


	//   ....[21]....
        /*0540*/ 	.word	0x0000d7a0


	//   ....[22]....
        /*0544*/ 	.word	0x0000d7e0


	//   ....[23]....
        /*0548*/ 	.word	0x0000d830


	//   ....[24]....
        /*054c*/ 	.word	0x00011500


	//   ....[25]....
        /*0550*/ 	.word	0x000118f0


	//   ....[26]....
        /*0554*/ 	.word	0x00011930


	//   ....[27]....
        /*0558*/ 	.word	0x00011960


	//   ....[28]....
        /*055c*/ 	.word	0x000119f0


	//   ....[29]....
        /*0560*/ 	.word	0x00011a50


	//   ....[30]....
        /*0564*/ 	.word	0x00011a60


	//   ....[31]....
        /*0568*/ 	.word	0x00011be0


	//   ....[32]....
        /*056c*/ 	.word	0x00015ae0


	//   ....[33]....
        /*0570*/ 	.word	0x00015ca0


	//   ....[34]....
        /*0574*/ 	.word	0x00015d90


	//   ....[35]....
        /*0578*/ 	.word	0x00015dc0


	//   ....[36]....
        /*057c*/ 	.word	0x00015de0


	//   ....[37]....
        /*0580*/ 	.word	0x00015e50


	//   ....[38]....
        /*0584*/ 	.word	0x00015e90


	//   ....[39]....
        /*0588*/ 	.word	0x00016010


	//   ....[40]....
        /*058c*/ 	.word	0x00019760


	//   ....[41]....
        /*0590*/ 	.word	0x00019840


	//   ....[42]....
        /*0594*/ 	.word	0x00019a00


	//   ....[43]....
        /*0598*/ 	.word	0x00019a70


	//   ....[44]....
        /*059c*/ 	.word	0x00019b70


	//   ....[45]....
        /*05a0*/ 	.word	0x00019e90


	//   ....[46]....
        /*05a4*/ 	.word	0x00019ef0


	//   ....[47]....
        /*05a8*/ 	.word	0x00019f70


	//   ....[48]....
        /*05ac*/ 	.word	0x0001c040


	//   ....[49]....
        /*05b0*/ 	.word	0x0001c050


	//   ....[50]....
        /*05b4*/ 	.word	0x0001c060


	//   ....[51]....
        /*05b8*/ 	.word	0x0001c080


	//   ....[52]....
        /*05bc*/ 	.word	0x0001c090


	//   ....[53]....
        /*05c0*/ 	.word	0x0001c0b0


	//   ....[54]....
        /*05c4*/ 	.word	0x0001c110


	//   ....[55]....
        /*05c8*/ 	.word	0x0001c150


	//----- nvinfo : EIATTR_EXIT_INSTR_OFFSETS
	.align		4
.L_812:
        /*05cc*/ 	.byte	0x04, 0x1c
        /*05ce*/ 	.short	(.L_814 - .L_813)


	//   ....[0]....
.L_813:
        /*05d0*/ 	.word	0x00000730


	//   ....[1]....
        /*05d4*/ 	.word	0x00001960


	//   ....[2]....
        /*05d8*/ 	.word	0x000019e0


	//   ....[3]....
        /*05dc*/ 	.word	0x0001e200


	//   ....[4]....
        /*05e0*/ 	.word	0x0001e2e0


	//   ....[5]....
        /*05e4*/ 	.word	0x0001e300


	//----- nvinfo : EIATTR_CTAIDZ_USED
	.align		4
.L_814:
        /*05e8*/ 	.byte	0x01, 0x04
	.zero		2


	//----- nvinfo : EIATTR_CRS_STACK_SIZE
	.align		4
        /*05ec*/ 	.byte	0x04, 0x1e
        /*05ee*/ 	.short	(.L_816 - .L_815)
.L_815:
        /*05f0*/ 	.word	0x00000000
.L_816:


//--------------------- .nv.info._ZN5flash16flash_fwd_kernelI23Flash_fwd_kernel_traitsILi128ELi128ELi32ELi4ELb0ELb0EN7cutlass10bfloat16_tE19Flash_kernel_traitsILi128ELi128ELi32ELi4ES3_EELb1ELb0ELb1ELb0ELb0ELb0ELb0ELb1EEEvNS_16Flash_fwd_paramsE --------------------------
	.section	.nv.info._ZN5flash16flash_fwd_kernelI23Flash_fwd_kernel_traitsILi128ELi128ELi32ELi4ELb0ELb0EN7cutlass10bfloat16_tE19Flash_kernel_traitsILi128ELi128ELi32ELi4ES3_EELb1ELb0ELb1ELb0ELb0ELb0ELb0ELb1EEEvNS_16Flash_fwd_paramsE,"",@"SHT_CUDA_INFO"
	.sectionflags	@""
	.align	4


	//----- nvinfo : EIATTR_CUDA_API_VERSION
	.align		4
        /*0000*/ 	.byte	0x04, 0x37
        /*0002*/ 	.short	(.L_818 - .L_817)
.L_817:
        /*0004*/ 	.word	0x00000082


	//----- nvinfo : EIATTR_SW2861232_WAR
	.align		4
.L_818:
        /*0008*/ 	.byte	0x01, 0x35
	.zero		2


	//----- nvinfo : EIATTR_PARAM_CBANK
	.align		4
        /*000c*/ 	.byte	0x04, 0x0a
        /*000e*/ 	.short	(.L_820 - .L_819)
	.align		4
.L_819:
        /*0010*/ 	.word	index@(.nv.constant0._ZN5flash16flash_fwd_kernelI23Flash_fwd_kernel_traitsILi128ELi128ELi32ELi4ELb0ELb0EN7cutlass10bfloat16_tE19Flash_kernel_traitsILi128ELi128ELi32ELi4ES3_EELb1ELb0ELb1ELb0ELb0ELb0ELb0ELb1EEEvNS_16Flash_fwd_paramsE)
        /*0014*/ 	.short	0x0160
        /*0016*/ 	.short	0x01d0


	//----- nvinfo : EIATTR_CBANK_PARAM_SIZE
	.align		4
.L_820:
        /*0018*/ 	.byte	0x03, 0x19
        /*001a*/ 	.short	0x01d0


	//----- nvinfo : EIATTR_KPARAM_INFO
	.align		4
        /*001c*/ 	.byte	0x04, 0x17
        /*001e*/ 	.short	(.L_822 - .L_821)
.L_821:
        /*0020*/ 	.word	0x00000000
        /*0024*/ 	.short	0x0000
        /*0026*/ 	.short	0x0000
        /*0028*/ 	.byte	0x00, 0xf0, 0x41, 0x07


	//----- nvinfo : EIATTR_MAXREG_COUNT
	.align		4
.L_822:
        /*002c*/ 	.byte	0x03, 0x1b
        /*002e*/ 	.short	0x00ff


	//----- nvinfo : EIATTR_NUM_BARRIERS
	.align		4
        /*0030*/ 	.byte	0x02, 0x4c
        /*0032*/ 	.byte	0x01
	.zero		1


	//----- nvinfo : EIATTR_ANNOTATIONS
	.align		4
        /*0034*/ 	.byte	0x04, 0x55
        /*0036*/ 	.short	(.L_824 - .L_823)


	//   ....[0]....
.L_823:
        /* <DEDUP_REMOVED lines=147> */


	//----- nvinfo : EIATTR_MERCURY_ISA_VERSION
	.align		4
.L_824:
        /*0958*/ 	.byte	0x03, 0x5f
        /*095a*/ 	.short	0x0000


	//----- nvinfo : EIATTR_COOP_GROUP_MASK_REGIDS
	.align		4
        /*095c*/ 	.byte	0x04, 0x29
        /*095e*/ 	.short	(.L_826 - .L_825)


	//   ....[0]....
.L_825:
        /*0960*/ 	.word	0xffffffff


	//   ....[1]....
        /*0964*/ 	.word	0xffffffff


	//   ....[2]....
        /*0968*/ 	.word	0xffffffff


	//   ....[3]....
        /*096c*/ 	.word	0xffffffff


	//   ....[4]....
        /*0970*/ 	.word	0xffffffff


	//   ....[5]....
        /*0974*/ 	.word	0xffffffff


	//   ....[6]....
        /*0978*/ 	.word	0xffffffff


	//   ....[7]....
        /*097c*/ 	.word	0xffffffff


	//   ....[8]....
        /*0980*/ 	.word	0xffffffff


	//   ....[9]....
        /*0984*/ 	.word	0xffffffff


	//   ....[10]....
        /*0988*/ 	.word	0xffffffff


	//   ....[11]....
        /*098c*/ 	.word	0xffffffff


	//   ....[12]....
        /*0990*/ 	.word	0xffffffff


	//   ....[13]....
        /*0994*/ 	.word	0xffffffff


	//   ....[14]....
        /*0998*/ 	.word	0xffffffff


	//   ....[15]....
        /*099c*/ 	.word	0xffffffff


	//   ....[16]....
        /*09a0*/ 	.word	0xffffffff


	//   ....[17]....
        /*09a4*/ 	.word	0xffffffff


	//   ....[18]....
        /*09a8*/ 	.word	0xffffffff


	//   ....[19]....
        /*09ac*/ 	.word	0xffffffff


	//   ....[20]....
        /*09b0*/ 	.word	0xffffffff


	//   ....[21]....
        /*09b4*/ 	.word	0xffffffff


	//   ....[22]....
        /*09b8*/ 	.word	0xffffffff


	//   ....[23]....
        /*09bc*/ 	.word	0xffffffff


	//   ....[24]....
        /*09c0*/ 	.word	0xffffffff


	//   ....[25]....
        /*09c4*/ 	.word	0xffffffff


	//   ....[26]....
        /*09c8*/ 	.word	0xffffffff


	//   ....[27]....
        /*09cc*/ 	.word	0xffffffff


	//   ....[28]....
        /*09d0*/ 	.word	0xffffffff


	//   ....[29]....
        /*09d4*/ 	.word	0xffffffff


	//   ....[30]....
        /*09d8*/ 	.word	0xffffffff


	//   ....[31]....
        /*09dc*/ 	.word	0xffffffff


	//   ....[32]....
        /*09e0*/ 	.word	0xffffffff


	//   ....[33]....
        /*09e4*/ 	.word	0xffffffff


	//   ....[34]....
        /*09e8*/ 	.word	0xffffffff


	//   ....[35]....
        /*09ec*/ 	.word	0xffffffff


	//   ....[36]....
        /*09f0*/ 	.word	0xffffffff


	//   ....[37]....
        /*09f4*/ 	.word	0xffffffff


	//   ....[38]....
        /*09f8*/ 	.word	0xffffffff


	//   ....[39]....
        /*09fc*/ 	.word	0xffffffff


	//   ....[40]....
        /*0a00*/ 	.word	0xffffffff


	//   ....[41]....
        /*0a04*/ 	.word	0xffffffff


	//   ....[42]....
        /*0a08*/ 	.word	0xffffffff


	//   ....[43]....
        /*0a0c*/ 	.word	0xffffffff


	//   ....[44]....
        /*0a10*/ 	.word	0xffffffff


	//   ....[45]....
        /*0a14*/ 	.word	0xffffffff


	//   ....[46]....
        /*0a18*/ 	.word	0xffffffff


	//   ....[47]....
        /*0a1c*/ 	.word	0xffffffff


	//   ....[48]....
        /*0a20*/ 	.word	0xffffffff


	//   ....[49]....
        /*0a24*/ 	.word	0xffffffff


	//   ....[50]....
        /*0a28*/ 	.word	0xffffffff


	//   ....[51]....
        /*0a2c*/ 	.word	0xffffffff


	//   ....[52]....
        /*0a30*/ 	.word	0xffffffff


	//   ....[53]....
        /*0a34*/ 	.word	0xffffffff


	//   ....[54]....
        /*0a38*/ 	.word	0xffffffff


	//   ....[55]....
        /*0a3c*/ 	.word	0xffffffff


	//----- nvinfo : EIATTR_COOP_GROUP_INSTR_OFFSETS
	.align		4
.L_826:
        /*0a40*/ 	.byte	0x04, 0x28
        /*0a42*/ 	.short	(.L_828 - .L_827)


	//   ....[0]....
.L_827:
        /*0a44*/ 	.word	0x00004fd0


	//   ....[1]....
        /*0a48*/ 	.word	0x00005130


	//   ....[2]....
        /*0a4c*/ 	.word	0x00005160


	//   ....[3]....
        /*0a50*/ 	.word	0x00005470


	//   ....[4]....
        /*0a54*/ 	.word	0x000055a0


	//   ....[5]....
        /*0a58*/ 	.word	0x000055e0


	//   ....[6]....
        /*0a5c*/ 	.word	0x000057c0


	//   ....[7]....
        /*0a60*/ 	.word	0x00005af0


	//   ....[8]....
        /*0a64*/ 	.word	0x00008d30


	//   ....[9]....
        /*0a68*/ 	.word	0x00008d50


	//   ....[10]....
        /*0a6c*/ 	.word	0x000092f0


	//   ....[11]....
        /*0a70*/ 	.word	0x00009310


	//   ....[12]....
        /*0a74*/ 	.word	0x00009a50


	//   ....[13]....
        /*0a78*/ 	.word	0x00009a90


	//   ....[14]....
        /*0a7c*/ 	.word	0x00009ab0


	//   ....[15]....
        /*0a80*/ 	.word	0x00009ad0


	//   ....[16]....
        /*0a84*/ 	.word	0x0000e2b0


	//   ....[17]....
        /*0a88*/ 	.word	0x0000e2d0


	//   ....[18]....
        /*0a8c*/ 	.word	0x0000e880


	//   ....[19]....
        /*0a90*/ 	.word	0x0000e8a0


	//   ....[20]....
        /*0a94*/ 	.word	0x0000ef50


	//   ....[21]....
        /*0a98*/ 	.word	0x0000f080


	//   ....[22]....
        /*0a9c*/ 	.word	0x0000f090


	//   ....[23]....
        /*0aa0*/ 	.word	0x0000f0f0


	//   ....[24]....
        /*0aa4*/ 	.word	0x00013810


	//   ....[25]....
        /*0aa8*/ 	.word	0x00013830


	//   ....[26]....
        /*0aac*/ 	.word	0x00013d90


	//   ....[27]....
        /*0ab0*/ 	.word	0x00013db0


	//   ....[28]....
        /*0ab4*/ 	.word	0x00014570


	//   ....[29]....
        /*0ab8*/ 	.word	0x00014590


	//   ....[30]....
        /*0abc*/ 	.word	0x000145b0


	//   ....[31]....
        /*0ac0*/ 	.word	0x000145d0


	//   ....[32]....
        /*0ac4*/ 	.word	0x000190a0


	//   ....[33]....
        /*0ac8*/ 	.word	0x000190c0


	//   ....[34]....
        /*0acc*/ 	.word	0x00019260


	//   ....[35]....
        /*0ad0*/ 	.word	0x00019280


	//   ....[36]....
        /*0ad4*/ 	.word	0x000194f0


	//   ....[37]....
        /*0ad8*/ 	.word	0x00019510


	//   ....[38]....
        /*0adc*/ 	.word	0x00019990


	//   ....[39]....
        /*0ae0*/ 	.word	0x000199b0


	//   ....[40]....
        /*0ae4*/ 	.word	0x0001e980


	//   ....[41]....
        /*0ae8*/ 	.word	0x0001ea30


	//   ....[42]....
        /*0aec*/ 	.word	0x0001eaa0


	//   ....[43]....
        /*0af0*/ 	.word	0x0001eae0


	//   ....[44]....
        /*0af4*/ 	.word	0x0001eb30


	//   ....[45]....
        /*0af8*/ 	.word	0x0001eba0


	//   ....[46]....
        /*0afc*/ 	.word	0x0001ebf0


	//   ....[47]....
        /*0b00*/ 	.word	0x0001ec30


	//   ....[48]....
        /*0b04*/ 	.word	0x00021d40


	//   ....[49]....
        /*0b08*/ 	.word	0x00021d80


	//   ....[50]....
        /*0b0c*/ 	.word	0x00021db0


	//   ....[51]....
        /*0b10*/ 	.word	0x00021ea0


	//   ....[52]....
        /*0b14*/ 	.word	0x00021ed0


	//   ....[53]....
        /*0b18*/ 	.word	0x00021f00


	//   ....[54]....
        /*0b1c*/ 	.word	0x00021f30


	//   ....[55]....
        /*0b20*/ 	.word	0x00022040


	//----- nvinfo : EIATTR_EXIT_INSTR_OFFSETS
	.align		4
.L_828:
        /*0b24*/ 	.byte	0x04, 0x1c
        /*0b26*/ 	.short	(.L_830 - .L_829)


	//   ....[0]....
.L_829:
        /*0b28*/ 	.word	0x000006c0


	//   ....[1]....
        /*0b2c*/ 	.word	0x000018e0


	//   ....[2]....
        /*0b30*/ 	.word	0x00001960


	//   ....[3]....
        /*0b34*/ 	.word	0x000242e0


	//   ....[4]....
        /*0b38*/ 	.word	0x000243c0


	//   ....[5]....
        /*0b3c*/ 	.word	0x000243e0


	//----- nvinfo : EIATTR_CTAIDZ_USED
	.align		4
.L_830:
        /*0b40*/ 	.byte	0x01, 0x04
	.zero		2


	//----- nvinfo : EIATTR_CRS_STACK_SIZE
	.align		4
        /*0b44*/ 	.byte	0x04, 0x1e
        /*0b46*/ 	.short	(.L_832 - .L_831)
.L_831:
        /*0b48*/ 	.word	0x00000000
.L_832:


//--------------------- .nv.info._ZN5flash16flash_fwd_kernelI23Flash_fwd_kernel_traitsILi128ELi128ELi32ELi4ELb0ELb0EN7cutlass10bfloat16_tE19Flash_kernel_traitsILi128ELi128ELi32ELi4ES3_EELb0ELb0ELb1ELb0ELb0ELb0ELb1ELb0EEEvNS_16Flash_fwd_paramsE --------------------------
	.section	.nv.info._ZN5flash16flash_fwd_kernelI23Flash_fwd_kernel_traitsILi128ELi128ELi32ELi4ELb0ELb0EN7cutlass10bfloat16_tE19Flash_kernel_traitsILi128ELi128ELi32ELi4ES3_EELb0ELb0ELb1ELb0ELb0ELb0ELb1ELb0EEEvNS_16Flash_fwd_paramsE,"",@"SHT_CUDA_INFO"
	.sectionflags	@""
	.align	4


	//----- nvinfo : EIATTR_CUDA_API_VERSION
	.align		4
        /*0000*/ 	.byte	0x04, 0x37
        /*0002*/ 	.short	(.L_834 - .L_833)
.L_833:
        /*0004*/ 	.word	0x00000082


	//----- nvinfo : EIATTR_SW2861232_WAR
	.align		4
.L_834:
        /*0008*/ 	.byte	0x01, 0x35
	.zero		2


	//----- nvinfo : EIATTR_PARAM_CBANK
	.align		4
        /*000c*/ 	.byte	0x04, 0x0a
        /*000e*/ 	.short	(.L_836 - .L_835)
	.align		4
.L_835:
        /*0010*/ 	.word	index@(.nv.constant0._ZN5flash16flash_fwd_kernelI23Flash_fwd_kernel_traitsILi128ELi128ELi32ELi4ELb0ELb0EN7cutlass10bfloat16_tE19Flash_kernel_traitsILi128ELi128ELi32ELi4ES3_EELb0ELb0ELb1ELb0ELb0ELb0ELb1ELb0EEEvNS_16Flash_fwd_paramsE)
        /*0014*/ 	.short	0x0160
        /*0016*/ 	.short	0x01d0


	//----- nvinfo : EIATTR_CBANK_PARAM_SIZE
	.align		4
.L_836:
        /*0018*/ 	.byte	0x03, 0x19
        /*001a*/ 	.short	0x01d0


	//----- nvinfo : EIATTR_KPARAM_INFO
	.align		4
        /*001c*/ 	.byte	0x04, 0x17
        /*001e*/ 	.short	(.L_838 - .L_837)
.L_837:
        /*0020*/ 	.word	0x00000000
        /*0024*/ 	.short	0x0000
        /*0026*/ 	.short	0x0000
        /*0028*/ 	.byte	0x00, 0xf0, 0x41, 0x07


	//----- nvinfo : EIATTR_MAXREG_COUNT
	.align		4
.L_838:
        /*002c*/ 	.byte	0x03, 0x1b
        /*002e*/ 	.short	0x00ff


	//----- nvinfo : EIATTR_NUM_BARRIERS
	.align		4
        /*0030*/ 	.byte	0x02, 0x4c
        /*0032*/ 	.byte	0x01
	.zero		1


	//----- nvinfo : EIATTR_ANNOTATIONS
	.align		4
        /*0034*/ 	.byte	0x04, 0x55
        /*0036*/ 	.short	(.L_840 - .L_839)


	//   ....[0]....
.L_839:
        /* <DEDUP_REMOVED lines=39> */


	//----- nvinfo : EIATTR_MERCURY_ISA_VERSION
	.align		4
.L_840:
        /*0290*/ 	.byte	0x03, 0x5f
        /*0292*/ 	.short	0x0000


	//----- nvinfo : EIATTR_COOP_GROUP_MASK_REGIDS
	.align		4
        /*0294*/ 	.byte	0x04, 0x29
        /*0296*/ 	.short	(.L_842 - .L_841)


	//   ....[0]....
.L_841:
        /*0298*/ 	.word	0xffffffff


	//   ....[1]....
        /*029c*/ 	.word	0xffffffff


	//   ....[2]....
        /*02a0*/ 	.word	0xffffffff


	//   ....[3]....
        /*02a4*/ 	.word	0xffffffff


	//   ....[4]....
        /*02a8*/ 	.word	0xffffffff


	//   ....[5]....
        /*02ac*/ 	.word	0xffffffff


	//   ....[6]....
        /*02b0*/ 	.word	0xffffffff


	//   ....[7]....
        /*02b4*/ 	.word	0xffffffff


	//   ....[8]....
        /*02b8*/ 	.word	0xffffffff


	//   ....[9]....
        /*02bc*/ 	.word	0xffffffff


	//   ....[10]....
        /*02c0*/ 	.word	0xffffffff


	//   ....[11]....
        /*02c4*/ 	.word	0xffffffff


	//   ....[12]....
        /*02c8*/ 	.word	0xffffffff


	//   ....[13]....
        /*02cc*/ 	.word	0xffffffff


	//   ....[14]....
        /*02d0*/ 	.word	0xffffffff


	//   ....[15]....
        /*02d4*/ 	.word	0xffffffff


	//   ....[16]....
        /*02d8*/ 	.word	0xffffffff


	//   ....[17]....
        /*02dc*/ 	.word	0xffffffff


	//   ....[18]....
        /*02e0*/ 	.word	0xffffffff


	//   ....[19]....
        /*02e4*/ 	.word	0xffffffff


	//   ....[20]....
        /*02e8*/ 	.word	0xffffffff


	//   ....[21]....
        /*02ec*/ 	.word	0xffffffff


	//   ....[22]....
        /*02f0*/ 	.word	0xffffffff


	//   ....[23]....
        /*02f4*/ 	.word	0xffffffff


	//   ....[24]....
        /*02f8*/ 	.word	0xffffffff


	//   ....[25]....
        /*02fc*/ 	.word	0xffffffff


	//   ....[26]....
        /*0300*/ 	.word	0xffffffff


	//   ....[27]....
        /*0304*/ 	.word	0xffffffff


	//   ....[28]....
        /*0308*/ 	.word	0xffffffff


	//   ....[29]....
        /*030c*/ 	.word	0xffffffff


	//   ....[30]....
        /*0310*/ 	.word	0xffffffff


	//   ....[31]....
        /*0314*/ 	.word	0xffffffff


	//   ....[32]....
        /*0318*/ 	.word	0xffffffff


	//   ....[33]....
        /*031c*/ 	.word	0xffffffff


	//   ....[34]....
        /*0320*/ 	.word	0xffffffff


	//   ....[35]....
        /*0324*/ 	.word	0xffffffff


	//   ....[36]....
        /*0328*/ 	.word	0xffffffff


	//   ....[37]....
        /*032c*/ 	.word	0xffffffff


	//   ....[38]....
        /*0330*/ 	.word	0xffffffff


	//   ....[39]....
        /*0334*/ 	.word	0xffffffff


	//   ....[40]....
        /*0338*/ 	.word	0xffffffff


	//   ....[41]....
        /*033c*/ 	.word	0xffffffff


	//   ....[42]....
        /*0340*/ 	.word	0xffffffff


	//   ....[43]....
        /*0344*/ 	.word	0xffffffff


	//   ....[44]....
        /*0348*/ 	.word	0xffffffff


	//   ....[45]....
        /*034c*/ 	.word	0xffffffff


	//   ....[46]....
        /*0350*/ 	.word	0xffffffff


	//   ....[47]....
        /*0354*/ 	.word	0xffffffff


	//   ....[48]....
        /*0358*/ 	.word	0xffffffff


	//   ....[49]....
        /*035c*/ 	.word	0xffffffff


	//   ....[50]....
        /*0360*/ 	.word	0xffffffff


	//   ....[51]....
        /*0364*/ 	.word	0xffffffff


	//   ....[52]....
        /*0368*/ 	.word	0xffffffff


	//   ....[53]....
        /*036c*/ 	.word	0xffffffff


	//   ....[54]....
        /*0370*/ 	.word	0xffffffff


	//   ....[55]....
        /*0374*/ 	.word	0xffffffff


	//----- nvinfo : EIATTR_COOP_GROUP_INSTR_OFFSETS
	.align		4
.L_842:
        /*0378*/ 	.byte	0x04, 0x28
        /*037a*/ 	.short	(.L_844 - .L_843)


	//   ....[0]....
.L_843:
        /*037c*/ 	.word	0x00005120


	//   ....[1]....
        /*0380*/ 	.word	0x000051d0


	//   ....[2]....
        /*0384*/ 	.word	0x000051e0


	//   ....[3]....
        /*0388*/ 	.word	0x00005250


	//   ....[4]....
        /*038c*/ 	.word	0x000055d0


	//   ....[5]....
        /*0390*/ 	.word	0x00005690


	//   ....[6]....
        /*0394*/ 	.word	0x000056c0


	//   ....[7]....
        /*0398*/ 	.word	0x000057a0


	//   ....[8]....
        /*039c*/ 	.word	0x00007800


	//   ....[9]....
        /*03a0*/ 	.word	0x00007850


	//   ....[10]....
        /*03a4*/ 	.word	0x00007910


	//   ....[11]....
        /*03a8*/ 	.word	0x00007950


	//   ....[12]....
        /*03ac*/ 	.word	0x00007970


	//   ....[13]....
        /*03b0*/ 	.word	0x00007a30


	//   ....[14]....
        /*03b4*/ 	.word	0x00007a60


	//   ....[15]....
        /*03b8*/ 	.word	0x00007b40


	//   ....[16]....
        /*03bc*/ 	.word	0x0000a460


	//   ....[17]....
        /*03c0*/ 	.word	0x0000a6a0


	//   ....[18]....
        /*03c4*/ 	.word	0x0000aa90


	//   ....[19]....
        /*03c8*/ 	.word	0x0000aab0


	//   ....[20]....
        /*03cc*/ 	.word	0x0000aad0


	//   ....[21]....
        /*03d0*/ 	.word	0x0000ab10


	//   ....[22]....
        /*03d4*/ 	.word	0x0000ab40


	//   ....[23]....
        /*03d8*/ 	.word	0x0000ab60


	//   ....[24]....
        /*03dc*/ 	.word	0x0000d650


	//   ....[25]....
        /*03e0*/ 	.word	0x0000d9c0


	//   ....[26]....
        /*03e4*/ 	.word	0x0000db80


	//   ....[27]....
        /*03e8*/ 	.word	0x0000dcb0


	//   ....[28]....
        /*03ec*/ 	.word	0x0000dcd0


	//   ....[29]....
        /*03f0*/ 	.word	0x0000dcf0


	//   ....[30]....
        /*03f4*/ 	.word	0x0000dd80


	//   ....[31]....
        /*03f8*/ 	.word	0x0000ddb0


	//   ....[32]....
        /*03fc*/ 	.word	0x00010a20


	//   ....[33]....
        /*0400*/ 	.word	0x00010bf0


	//   ....[34]....
        /*0404*/ 	.word	0x00010e10


	//   ....[35]....
        /*0408*/ 	.word	0x00010e30


	//   ....[36]....
        /*040c*/ 	.word	0x00010e60


	//   ....[37]....
        /*0410*/ 	.word	0x00010f10


	//   ....[38]....
        /*0414*/ 	.word	0x00010f20


	//   ....[39]....
        /*0418*/ 	.word	0x00010f40


	//   ....[40]....
        /*041c*/ 	.word	0x00013b90


	//   ....[41]....
        /*0420*/ 	.word	0x00013d00


	//   ....[42]....
        /*0424*/ 	.word	0x00013d60


	//   ....[43]....
        /*0428*/ 	.word	0x00013ee0


	//   ....[44]....
        /*042c*/ 	.word	0x00013fd0


	//   ....[45]....
        /*0430*/ 	.word	0x000140f0


	//   ....[46]....
        /*0434*/ 	.word	0x00014150


	//   ....[47]....
        /*0438*/ 	.word	0x00014270


	//   ....[48]....
        /*043c*/ 	.word	0x00015b70


	//   ....[49]....
        /*0440*/ 	.word	0x00015b80


	//   ....[50]....
        /*0444*/ 	.word	0x00015b90


	//   ....[51]....
        /*0448*/ 	.word	0x00015bb0


	//   ....[52]....
        /*044c*/ 	.word	0x00015bc0


	//   ....[53]....
        /*0450*/ 	.word	0x00015bf0


	//   ....[54]....
        /*0454*/ 	.word	0x00015c00


	//   ....[55]....
        /*0458*/ 	.word	0x00015c40


	//----- nvinfo : EIATTR_EXIT_INSTR_OFFSETS
	.align		4
.L_844:
        /*045c*/ 	.byte	0x04, 0x1c
        /*045e*/ 	.short	(.L_846 - .L_845)


	//   ....[0]....
.L_845:
        /*0460*/ 	.word	0x000004d0


	//   ....[1]....
        /*0464*/ 	.word	0x00001710


	//   ....[2]....
        /*0468*/ 	.word	0x00001790


	//   ....[3]....
        /*046c*/ 	.word	0x00017cb0


	//   ....[4]....
        /*0470*/ 	.word	0x00017d90


	//   ....[5]....
        /*0474*/ 	.word	0x00017db0


	//----- nvinfo : EIATTR_CTAIDZ_USED
	.align		4
.L_846:
        /*0478*/ 	.byte	0x01, 0x04
	.zero		2


	//----- nvinfo : EIATTR_CRS_STACK_SIZE
	.align		4
        /*047c*/ 	.byte	0x04, 0x1e
        /*047e*/ 	.short	(.L_848 - .L_847)
.L_847:
        /*0480*/ 	.word	0x00000000
.L_848:


//--------------------- .nv.info._ZN5flash16flash_fwd_kernelI23Flash_fwd_kernel_traitsILi128ELi128ELi32ELi4ELb0ELb0EN7cutlass10bfloat16_tE19Flash_kernel_traitsILi128ELi128ELi32ELi4ES3_EELb1ELb0ELb1ELb1ELb0ELb0ELb0ELb1EEEvNS_16Flash_fwd_paramsE --------------------------
	.section	.nv.info._ZN5flash16flash_fwd_kernelI23Flash_fwd_kernel_traitsILi128ELi128ELi32ELi4ELb0ELb0EN7cutlass10bfloat16_tE19Flash_kernel_traitsILi128ELi128ELi32ELi4ES3_EELb1ELb0ELb1ELb1ELb0ELb0ELb0ELb1EEEvNS_16Flash_fwd_paramsE,"",@"SHT_CUDA_INFO"
	.sectionflags	@""
	.align	4


	//----- nvinfo : EIATTR_CUDA_API_VERSION
	.align		4
        /*0000*/ 	.byte	0x04, 0x37
        /*0002*/ 	.short	(.L_850 - .L_849)
.L_849:
        /*0004*/ 	.word	0x00000082


	//----- nvinfo : EIATTR_SW2861232_WAR
	.align		4
.L_850:
        /*0008*/ 	.byte	0x01, 0x35
	.zero		2


	//----- nvinfo : EIATTR_PARAM_CBANK
	.align		4
        /*000c*/ 	.byte	0x04, 0x0a
        /*000e*/ 	.short	(.L_852 - .L_851)
	.align		4
.L_851:
        /*0010*/ 	.word	index@(.nv.constant0._ZN5flash16flash_fwd_kernelI23Flash_fwd_kernel_traitsILi128ELi128ELi32ELi4ELb0ELb0EN7cutlass10bfloat16_tE19Flash_kernel_traitsILi128ELi128ELi32ELi4ES3_EELb1ELb0ELb1ELb1ELb0ELb0ELb0ELb1EEEvNS_16Flash_fwd_paramsE)
        /*0014*/ 	.short	0x0160
        /*0016*/ 	.short	0x01d0


	//----- nvinfo : EIATTR_CBANK_PARAM_SIZE
	.align		4
.L_852:
        /*0018*/ 	.byte	0x03, 0x19
        /*001a*/ 	.short	0x01d0


	//----- nvinfo : EIATTR_KPARAM_INFO
	.align		4
        /*001c*/ 	.byte	0x04, 0x17
        /*001e*/ 	.short	(.L_854 - .L_853)
.L_853:
        /*0020*/ 	.word	0x00000000
        /*0024*/ 	.short	0x0000
        /*0026*/ 	.short	0x0000
        /*0028*/ 	.byte	0x00, 0xf0, 0x41, 0x07


	//----- nvinfo : EIATTR_MAXREG_COUNT
	.align		4
.L_854:
        /*002c*/ 	.byte	0x03, 0x1b
        /*002e*/ 	.short	0x00ff


	//----- nvinfo : EIATTR_NUM_BARRIERS
	.align		4
        /*0030*/ 	.byte	0x02, 0x4c
        /*0032*/ 	.byte	0x01
	.zero		1


	//----- nvinfo : EIATTR_ANNOTATIONS
	.align		4
        /*0034*/ 	.byte	0x04, 0x55
        /*0036*/ 	.short	(.L_856 - .L_855)


	//   ....[0]....
.L_855:
        /* <DEDUP_REMOVED lines=244> */


	//----- nvinfo : EIATTR_MERCURY_ISA_VERSION
	.align		4
.L_856:
        /*0f68*/ 	.byte	0x03, 0x5f
        /*0f6a*/ 	.short	0x0000


	//----- nvinfo : EIATTR_COOP_GROUP_MASK_REGIDS
	.align		4
        /*0f6c*/ 	.byte	0x04, 0x29
        /*0f6e*/ 	.short	(.L_858 - .L_857)


	//   ....[0]....
.L_857:
        /*0f70*/ 	.word	0xffffffff


	//   ....[1]....
        /*0f74*/ 	.word	0xffffffff


	//   ....[2]....
        /*0f78*/ 	.word	0xffffffff


	//   ....[3]....
        /*0f7c*/ 	.word	0xffffffff


	//   ....[4]....
        /*0f80*/ 	.word	0xffffffff


	//   ....[5]....
        /*0f84*/ 	.word	0xffffffff


	//   ....[6]....
        /*0f88*/ 	.word	0xffffffff


	//   ....[7]....
        /*0f8c*/ 	.word	0xffffffff


	//   ....[8]....
        /*0f90*/ 	.word	0xffffffff


	//   ....[9]....
        /*0f94*/ 	.word	0xffffffff


	//   ....[10]....
        /*0f98*/ 	.word	0xffffffff


	//   ....[11]....
        /*0f9c*/ 	.word	0xffffffff


	//   ....[12]....
        /*0fa0*/ 	.word	0xffffffff


	//   ....[13]....
        /*0fa4*/ 	.word	0xffffffff


	//   ....[14]....
        /*0fa8*/ 	.word	0xffffffff


	//   ....[15]....
        /*0fac*/ 	.word	0xffffffff


	//   ....[16]....
        /*0fb0*/ 	.word	0xffffffff


	//   ....[17]....
        /*0fb4*/ 	.word	0xffffffff


	//   ....[18]....
        /*0fb8*/ 	.word	0xffffffff


	//   ....[19]....
        /*0fbc*/ 	.word	0xffffffff


	//   ....[20]....
        /*0fc0*/ 	.word	0xffffffff


	//   ....[21]....
        /*0fc4*/ 	.word	0xffffffff


	//   ....[22]....
        /*0fc8*/ 	.word	0xffffffff


	//   ....[23]....
        /*0fcc*/ 	.word	0xffffffff


	//   ....[24]....
        /*0fd0*/ 	.word	0xffffffff


	//   ....[25]....
        /*0fd4*/ 	.word	0xffffffff


	//   ....[26]....
        /*0fd8*/ 	.word	0xffffffff


	//   ....[27]....
        /*0fdc*/ 	.word	0xffffffff


	//   ....[28]....
        /*0fe0*/ 	.word	0xffffffff


	//   ....[29]....
        /*0fe4*/ 	.word	0xffffffff


	//   ....[30]....
        /*0fe8*/ 	.word	0xffffffff


	//   ....[31]....
        /*0fec*/ 	.word	0xffffffff


	//   ....[32]....
        /*0ff0*/ 	.word	0xffffffff


	//   ....[33]....
        /*0ff4*/ 	.word	0xffffffff


	//   ....[34]....
        /*0ff8*/ 	.word	0xffffffff


	//   ....[35]....
        /*0ffc*/ 	.word	0xffffffff


	//   ....[36]....
        /*1000*/ 	.word	0xffffffff


	//   ....[37]....
        /*1004*/ 	.word	0xffffffff


	//   ....[38]....
        /*1008*/ 	.word	0xffffffff


	//   ....[39]....
        /*100c*/ 	.word	0xffffffff


	//   ....[40]....
        /*1010*/ 	.word	0xffffffff


	//   ....[41]....
        /*1014*/ 	.word	0xffffffff


	//   ....[42]....
        /*1018*/ 	.word	0xffffffff


	//   ....[43]....
        /*101c*/ 	.word	0xffffffff


	//   ....[44]....
        /*1020*/ 	.word	0xffffffff


	//   ....[45]....
        /*1024*/ 	.word	0xffffffff


	//   ....[46]....
        /*1028*/ 	.word	0xffffffff


	//   ....[47]....
        /*102c*/ 	.word	0xffffffff


	//   ....[48]....
        /*1030*/ 	.word	0xffffffff


	//   ....[49]....
        /*1034*/ 	.word	0xffffffff


	//   ....[50]....
        /*1038*/ 	.word	0xffffffff


	//   ....[51]....
        /*103c*/ 	.word	0xffffffff


	//   ....[52]....
        /*1040*/ 	.word	0xffffffff


	//   ....[53]....
        /*1044*/ 	.word	0xffffffff


	//   ....[54]....
        /*1048*/ 	.word	0xffffffff


	//   ....[55]....
        /*104c*/ 	.word	0xffffffff


	//   ....[56]....
        /*1050*/ 	.word	0xffffffff


	//   ....[57]....
        /*1054*/ 	.word	0xffffffff


	//   ....[58]....
        /*1058*/ 	.word	0xffffffff


	//   ....[59]....
        /*105c*/ 	.word	0xffffffff


	//   ....[60]....
        /*1060*/ 	.word	0xffffffff


	//   ....[61]....
        /*1064*/ 	.word	0xffffffff


	//   ....[62]....
        /*1068*/ 	.word	0xffffffff


	//   ....[63]....
        /*106c*/ 	.word	0xffffffff


	//----- nvinfo : EIATTR_COOP_GROUP_INSTR_OFFSETS
	.align		4
.L_858:
        /*1070*/ 	.byte	0x04, 0x28
        /*1072*/ 	.short	(.L_860 - .L_859)


	//   ....[0]....
.L_859:
        /*1074*/ 	.word	0x000059b0


	//   ....[1]....
        /*1078*/ 	.word	0x00005a60


	//   ....[2]....
        /*107c*/ 	.word	0x00005c20


	//   ....[3]....
        /*1080*/ 	.word	0x00005d60


	//   ....[4]....
        /*1084*/ 	.word	0x00006e30


	//   ....[5]....
        /*1088*/ 	.word	0x00006f00


	//   ....[6]....
        /*108c*/ 	.word	0x000070b0


	//   ....[7]....
        /*1090*/ 	.word	0x00007250


	//   ....[8]....
        /*1094*/ 	.word	0x0000a950


	//   ....[9]....
        /*1098*/ 	.word	0x0000a990


	//   ....[10]....
        /*109c*/ 	.word	0x0000ae20


	//   ....[11]....
        /*10a0*/ 	.word	0x0000ae40


	//   ....[12]....
        /*10a4*/ 	.word	0x0000b210


	//   ....[13]....
        /*10a8*/ 	.word	0x0000b230


	//   ....[14]....
        /*10ac*/ 	.word	0x0000b680


	//   ....[15]....
        /*10b0*/ 	.word	0x0000b6a0


	//   ....[16]....
        /*10b4*/ 	.word	0x00010170


	//   ....[17]....
        /*10b8*/ 	.word	0x00010190


	//   ....[18]....
        /*10bc*/ 	.word	0x000112d0


	//   ....[19]....
        /*10c0*/ 	.word	0x000113c0


	//   ....[20]....
        /*10c4*/ 	.word	0x00011410


	//   ....[21]....
        /*10c8*/ 	.word	0x00011420


	//   ....[22]....
        /*10cc*/ 	.word	0x00011440


	//   ....[23]....
        /*10d0*/ 	.word	0x00011470


	//   ....[24]....
        /*10d4*/ 	.word	0x000166d0


	//   ....[25]....
        /*10d8*/ 	.word	0x000166f0


	//   ....[26]....
        /*10dc*/ 	.word	0x00017680


	//   ....[27]....
        /*10e0*/ 	.word	0x00017770


	//   ....[28]....
        /*10e4*/ 	.word	0x000177c0


	//   ....[29]....
        /*10e8*/ 	.word	0x000177d0


	//   ....[30]....
        /*10ec*/ 	.word	0x000177f0


	//   ....[31]....
        /*10f0*/ 	.word	0x00017820


	//   ....[32]....
        /*10f4*/ 	.word	0x0001cf00


	//   ....[33]....
        /*10f8*/ 	.word	0x0001cf40


	//   ....[34]....
        /*10fc*/ 	.word	0x0001d570


	//   ....[35]....
        /*1100*/ 	.word	0x0001d590


	//   ....[36]....
        /*1104*/ 	.word	0x0001da00


	//   ....[37]....
        /*1108*/ 	.word	0x0001da20


	//   ....[38]....
        /*110c*/ 	.word	0x0001df00


	//   ....[39]....
        /*1110*/ 	.word	0x0001df20


	//   ....[40]....
        /*1114*/ 	.word	0x00023440


	//   ....[41]....
        /*1118*/ 	.word	0x00023490


	//   ....[42]....
        /*111c*/ 	.word	0x000234b0


	//   ....[43]....
        /*1120*/ 	.word	0x000234d0


	//   ....[44]....
        /*1124*/ 	.word	0x000234f0


	//   ....[45]....
        /*1128*/ 	.word	0x00023510


	//   ....[46]....
        /*112c*/ 	.word	0x00023530


	//   ....[47]....
        /*1130*/ 	.word	0x00023550


	//   ....[48]....
        /*1134*/ 	.word	0x00026bc0


	//   ....[49]....
        /*1138*/ 	.word	0x00026c30


	//   ....[50]....
        /*113c*/ 	.word	0x00026c50


	//   ....[51]....
        /*1140*/ 	.word	0x00026c60


	//   ....[52]....
        /*1144*/ 	.word	0x00026c70


	//   ....[53]....
        /*1148*/ 	.word	0x00026ca0


	//   ....[54]....
        /*114c*/ 	.word	0x00026cc0


	//   ....[55]....
        /*1150*/ 	.word	0x00026cd0


	//   ....[56]....
        /*1154*/ 	.word	0x00029580


	//   ....[57]....
        /*1158*/ 	.word	0x000295e0


	//   ....[58]....
        /*115c*/ 	.word	0x00029630


	//   ....[59]....
        /*1160*/ 	.word	0x00029680


	//   ....[60]....
        /*1164*/ 	.word	0x000296d0


	//   ....[61]....
        /*1168*/ 	.word	0x00029730


	//   ....[62]....
        /*116c*/ 	.word	0x00029780


	//   ....[63]....
        /*1170*/ 	.word	0x000297e0


	//----- nvinfo : EIATTR_EXIT_INSTR_OFFSETS
	.align		4
.L_860:
        /*1174*/ 	.byte	0x04, 0x1c
        /*1176*/ 	.short	(.L_862 - .L_861)


	//   ....[0]....
.L_861:
        /*1178*/ 	.word	0x00000080


	//----- nvinfo : EIATTR_CTAIDZ_USED
	.align		4
.L_862:
        /*117c*/ 	.byte	0x01, 0x04
	.zero		2


	//----- nvinfo : EIATTR_CRS_STACK_SIZE
	.align		4
        /*1180*/ 	.byte	0x04, 0x1e
        /*1182*/ 	.short	(.L_864 - .L_863)
.L_863:
        /*1184*/ 	.word	0x00000000
.L_864:


//--------------------- .nv.info._ZN5flash16flash_fwd_kernelI23Flash_fwd_kernel_traitsILi128ELi128ELi32ELi4ELb0ELb0EN7cutlass10bfloat16_tE19Flash_kernel_traitsILi128ELi128ELi32ELi4ES3_EELb0ELb0ELb1ELb1ELb0ELb0ELb1ELb0EEEvNS_16Flash_fwd_paramsE --------------------------
	.section	.nv.info._ZN5flash16flash_fwd_kernelI23Flash_fwd_kernel_traitsILi128ELi128ELi32ELi4ELb0ELb0EN7cutlass10bfloat16_tE19Flash_kernel_traitsILi128ELi128ELi32ELi4ES3_EELb0ELb0ELb1ELb1ELb0ELb0ELb1ELb0EEEvNS_16Flash_fwd_paramsE,"",@"SHT_CUDA_INFO"
	.sectionflags	@""
	.align	4


	//----- nvinfo : EIATTR_CUDA_API_VERSION
	.align		4
        /*0000*/ 	.byte	0x04, 0x37
        /*0002*/ 	.short	(.L_866 - .L_865)
.L_865:
        /*0004*/ 	.word	0x00000082


	//----- nvinfo : EIATTR_SW2861232_WAR
	.align		4
.L_866:
        /*0008*/ 	.byte	0x01, 0x35
	.zero		2


	//----- nvinfo : EIATTR_PARAM_CBANK
	.align		4
        /*000c*/ 	.byte	0x04, 0x0a
        /*000e*/ 	.short	(.L_868 - .L_867)
	.align		4
.L_867:
        /*0010*/ 	.word	index@(.nv.constant0._ZN5flash16flash_fwd_kernelI23Flash_fwd_kernel_traitsILi128ELi128ELi32ELi4ELb0ELb0EN7cutlass10bfloat16_tE19Flash_kernel_traitsILi128ELi128ELi32ELi4ES3_EELb0ELb0ELb1ELb1ELb0ELb0ELb1ELb0EEEvNS_16Flash_fwd_paramsE)
        /*0014*/ 	.short	0x0160
        /*0016*/ 	.short	0x01d0


	//----- nvinfo : EIATTR_CBANK_PARAM_SIZE
	.align		4
.L_868:
        /*0018*/ 	.byte	0x03, 0x19
        /*001a*/ 	.short	0x01d0


	//----- nvinfo : EIATTR_KPARAM_INFO
	.align		4
        /*001c*/ 	.byte	0x04, 0x17
        /*001e*/ 	.short	(.L_870 - .L_869)
.L_869:
        /*0020*/ 	.word	0x00000000
        /*0024*/ 	.short	0x0000
        /*0026*/ 	.short	0x0000
        /*0028*/ 	.byte	0x00, 0xf0, 0x41, 0x07


	//----- nvinfo : EIATTR_MAXREG_COUNT
	.align		4
.L_870:
        /*002c*/ 	.byte	0x03, 0x1b
        /*002e*/ 	.short	0x00ff


	//----- nvinfo : EIATTR_NUM_BARRIERS
	.align		4
        /*0030*/ 	.byte	0x02, 0x4c
        /*0032*/ 	.byte	0x01
	.zero		1


	//----- nvinfo : EIATTR_ANNOTATIONS
	.align		4
        /*0034*/ 	.byte	0x04, 0x55
        /*0036*/ 	.short	(.L_872 - .L_871)


	//   ....[0]....
.L_871:
        /* <DEDUP_REMOVED lines=39> */


	//----- nvinfo : EIATTR_MERCURY_ISA_VERSION
	.align		4
.L_872:
        /*0290*/ 	.byte	0x03, 0x5f
        /*0292*/ 	.short	0x0000


	//----- nvinfo : EIATTR_COOP_GROUP_MASK_REGIDS
	.align		4
        /*0294*/ 	.byte	0x04, 0x29
        /*0296*/ 	.short	(.L_874 - .L_873)


	//   ....[0]....
.L_873:
        /*0298*/ 	.word	0xffffffff


	//   ....[1]....
        /*029c*/ 	.word	0xffffffff


	//   ....[2]....
        /*02a0*/ 	.word	0xffffffff


	//   ....[3]....
        /*02a4*/ 	.word	0xffffffff


	//   ....[4]....
        /*02a8*/ 	.word	0xffffffff


	//   ....[5]....
        /*02ac*/ 	.word	0xffffffff


	//   ....[6]....
        /*02b0*/ 	.word	0xffffffff


	//   ....[7]....
        /*02b4*/ 	.word	0xffffffff


	//   ....[8]....
        /*02b8*/ 	.word	0xffffffff


	//   ....[9]....
        /*02bc*/ 	.word	0xffffffff


	//   ....[10]....
        /*02c0*/ 	.word	0xffffffff


	//   ....[11]....
        /*02c4*/ 	.word	0xffffffff


	//   ....[12]....
        /*02c8*/ 	.word	0xffffffff


	//   ....[13]....
        /*02cc*/ 	.word	0xffffffff


	//   ....[14]....
        /*02d0*/ 	.word	0xffffffff


	//   ....[15]....
        /*02d4*/ 	.word	0xffffffff


	//   ....[16]....
        /*02d8*/ 	.word	0xffffffff


	//   ....[17]....
        /*02dc*/ 	.word	0xffffffff


	//   ....[18]....
        /*02e0*/ 	.word	0xffffffff


	//   ....[19]....
        /*02e4*/ 	.word	0xffffffff


	//   ....[20]....
        /*02e8*/ 	.word	0xffffffff


	//   ....[21]....
        /*02ec*/ 	.word	0xffffffff


	//   ....[22]....
        /*02f0*/ 	.word	0xffffffff


	//   ....[23]....
        /*02f4*/ 	.word	0xffffffff


	//   ....[24]....
        /*02f8*/ 	.word	0xffffffff


	//   ....[25]....
        /*02fc*/ 	.word	0xffffffff


	//   ....[26]....
        /*0300*/ 	.word	0xffffffff


	//   ....[27]....
        /*0304*/ 	.word	0xffffffff


	//   ....[28]....
        /*0308*/ 	.word	0xffffffff


	//   ....[29]....
        /*030c*/ 	.word	0xffffffff


	//   ....[30]....
        /*0310*/ 	.word	0xffffffff


	//   ....[31]....
        /*0314*/ 	.word	0xffffffff


	//   ....[32]....
        /*0318*/ 	.word	0xffffffff


	//   ....[33]....
        /*031c*/ 	.word	0xffffffff


	//   ....[34]....
        /*0320*/ 	.word	0xffffffff


	//   ....[35]....
        /*0324*/ 	.word	0xffffffff


	//   ....[36]....
        /*0328*/ 	.word	0xffffffff


	//   ....[37]....
        /*032c*/ 	.word	0xffffffff


	//   ....[38]....
        /*0330*/ 	.word	0xffffffff


	//   ....[39]....
        /*0334*/ 	.word	0xffffffff


	//   ....[40]....
        /*0338*/ 	.word	0xffffffff


	//   ....[41]....
        /*033c*/ 	.word	0xffffffff


	//   ....[42]....
        /*0340*/ 	.word	0xffffffff


	//   ....[43]....
        /*0344*/ 	.word	0xffffffff


	//   ....[44]....
        /*0348*/ 	.word	0xffffffff


	//   ....[45]....
        /*034c*/ 	.word	0xffffffff


	//   ....[46]....
        /*0350*/ 	.word	0xffffffff


	//   ....[47]....
        /*0354*/ 	.word	0xffffffff


	//   ....[48]....
        /*0358*/ 	.word	0xffffffff


	//   ....[49]....
        /*035c*/ 	.word	0xffffffff


	//   ....[50]....
        /*0360*/ 	.word	0xffffffff


	//   ....[51]....
        /*0364*/ 	.word	0xffffffff


	//   ....[52]....
        /*0368*/ 	.word	0xffffffff


	//   ....[53]....
        /*036c*/ 	.word	0xffffffff


	//   ....[54]....
        /*0370*/ 	.word	0xffffffff


	//   ....[55]....
        /*0374*/ 	.word	0xffffffff


	//----- nvinfo : EIATTR_COOP_GROUP_INSTR_OFFSETS
	.align		4
.L_874:
        /*0378*/ 	.byte	0x04, 0x28
        /*037a*/ 	.short	(.L_876 - .L_875)


	//   ....[0]....
.L_875:
        /*037c*/ 	.word	0x00005bd0


	//   ....[1]....
        /*0380*/ 	.word	0x00005c80


	//   ....[2]....
        /*0384*/ 	.word	0x00005c90


	//   ....[3]....
        /*0388*/ 	.word	0x00005d10


	//   ....[4]....
        /*038c*/ 	.word	0x00006060


	//   ....[5]....
        /*0390*/ 	.word	0x00006120


	//   ....[6]....
        /*0394*/ 	.word	0x00006150


	//   ....[7]....
        /*0398*/ 	.word	0x00006250


	//   ....[8]....
        /*039c*/ 	.word	0x00008d10


	//   ....[9]....
        /*03a0*/ 	.word	0x00008d60


	//   ....[10]....
        /*03a4*/ 	.word	0x00008df0


	//   ....[11]....
        /*03a8*/ 	.word	0x00008e20


	//   ....[12]....
        /*03ac*/ 	.word	0x00008e30


	//   ....[13]....
        /*03b0*/ 	.word	0x00008ef0


	//   ....[14]....
        /*03b4*/ 	.word	0x00008f10


	//   ....[15]....
        /*03b8*/ 	.word	0x00009000


	//   ....[16]....
        /*03bc*/ 	.word	0x0000c950


	//   ....[17]....
        /*03c0*/ 	.word	0x0000ca30


	//   ....[18]....
        /*03c4*/ 	.word	0x0000ca60


	//   ....[19]....
        /*03c8*/ 	.word	0x0000ca90


	//   ....[20]....
        /*03cc*/ 	.word	0x0000caf0


	//   ....[21]....
        /*03d0*/ 	.word	0x0000cb20


	//   ....[22]....
        /*03d4*/ 	.word	0x0000cb40


	//   ....[23]....
        /*03d8*/ 	.word	0x0000cc10


	//   ....[24]....
        /*03dc*/ 	.word	0x000104f0


	//   ....[25]....
        /*03e0*/ 	.word	0x00010530


	//   ....[26]....
        /*03e4*/ 	.word	0x000105c0


	//   ....[27]....
        /*03e8*/ 	.word	0x000105f0


	//   ....[28]....
        /*03ec*/ 	.word	0x00010600


	//   ....[29]....
        /*03f0*/ 	.word	0x000106c0


	//   ....[30]....
        /*03f4*/ 	.word	0x000106e0


	//   ....[31]....
        /*03f8*/ 	.word	0x000107d0


	//   ....[32]....
        /*03fc*/ 	.word	0x00014120


	//   ....[33]....
        /*0400*/ 	.word	0x00014200


	//   ....[34]....
        /*0404*/ 	.word	0x00014230


	//   ....[35]....
        /*0408*/ 	.word	0x00014260


	//   ....[36]....
        /*040c*/ 	.word	0x000142d0


	//   ....[37]....
        /*0410*/ 	.word	0x00014300


	//   ....[38]....
        /*0414*/ 	.word	0x00014320


	//   ....[39]....
        /*0418*/ 	.word	0x00014430


	//   ....[40]....
        /*041c*/ 	.word	0x00017980


	//   ....[41]....
        /*0420*/ 	.word	0x000179d0


	//   ....[42]....
        /*0424*/ 	.word	0x00017ac0


	//   ....[43]....
        /*0428*/ 	.word	0x00017c10


	//   ....[44]....
        /*042c*/ 	.word	0x00017d80


	//   ....[45]....
        /*0430*/ 	.word	0x00017ee0


	//   ....[46]....
        /*0434*/ 	.word	0x00017f00


	//   ....[47]....
        /*0438*/ 	.word	0x00017f40


	//   ....[48]....
        /*043c*/ 	.word	0x000197b0


	//   ....[49]....
        /*0440*/ 	.word	0x000197c0


	//   ....[50]....
        /*0444*/ 	.word	0x000197d0


	//   ....[51]....
        /*0448*/ 	.word	0x000197e0


	//   ....[52]....
        /*044c*/ 	.word	0x00019810


	//   ....[53]....
        /*0450*/ 	.word	0x00019830


	//   ....[54]....
        /*0454*/ 	.word	0x00019870


	//   ....[55]....
        /*0458*/ 	.word	0x000198a0


	//----- nvinfo : EIATTR_EXIT_INSTR_OFFSETS
	.align		4
.L_876:
        /*045c*/ 	.byte	0x04, 0x1c
        /*045e*/ 	.short	(.L_878 - .L_877)


	//   ....[0]....
.L_877:
        /*0460*/ 	.word	0x000004d0


	//   ....[1]....
        /*0464*/ 	.word	0x00001710


	//   ....[2]....
        /*0468*/ 	.word	0x00001790


	//   ....[3]....
        /*046c*/ 	.word	0x0001b970


	//   ....[4]....
        /*0470*/ 	.word	0x0001ba50


	//   ....[5]....
        /*0474*/ 	.word	0x0001ba70


	//----- nvinfo : EIATTR_CTAIDZ_USED
	.align		4
.L_878:
        /*0478*/ 	.byte	0x01, 0x04
	.zero		2


	//----- nvinfo : EIATTR_CRS_STACK_SIZE
	.align		4
        /*047c*/ 	.byte	0x04, 0x1e
        /*047e*/ 	.short	(.L_880 - .L_879)
.L_879:
        /*0480*/ 	.word	0x00000000
.L_880:


//--------------------- .nv.callgraph             --------------------------
	.section	.nv.callgraph,"",@"SHT_CUDA_CALLGRAPH"
	.align	4
	.sectionentsize	8
	.align		4
        /*0000*/ 	.word	0x00000000
	.align		4
        /*0004*/ 	.word	0xffffffff
	.align		4
        /*0008*/ 	.word	0x00000000
	.align		4
        /*000c*/ 	.word	0xfffffffe
	.align		4
        /*0010*/ 	.word	0x00000000
	.align		4
        /*0014*/ 	.word	0xfffffffd
	.align		4
        /*0018*/ 	.word	0x00000000
	.align		4
        /*001c*/ 	.word	0xfffffffc


//--------------------- .nv.rel.action            --------------------------
	.section	.nv.rel.action,"",@"SHT_CUDA_RELOCINFO"
	.align	8
	.sectionentsize	8
        /*0000*/ 	.byte	0x73, 0x00, 0x00, 0x00, 0x00, 0x00, 0x00, 0x00, 0x00, 0x00, 0x00, 0x11, 0x25, 0x00, 0x05, 0x36


//--------------------- .nv.constant4             --------------------------
	.section	.nv.constant4,"a",@progbits
	.align	8
	.align		8
.nv.constant4:
        /*0000*/ 	.dword	_ZN66_INTERNAL_9d8789de_30_flash_fwd_hdim128_bf16_sm80_cu_9949e2e8_35164cuda3std3__45__cpo5beginE
	.align		8
        /*0008*/ 	.dword	_ZN66_INTERNAL_9d8789de_30_flash_fwd_hdim128_bf16_sm80_cu_9949e2e8_35164cuda3std3__45__cpo3endE
	.align		8
        /*0010*/ 	.dword	_ZN66_INTERNAL_9d8789de_30_flash_fwd_hdim128_bf16_sm80_cu_9949e2e8_35164cuda3std3__45__cpo6cbeginE
	.align		8
        /*0018*/ 	.dword	_ZN66_INTERNAL_9d8789de_30_flash_fwd_hdim128_bf16_sm80_cu_9949e2e8_35164cuda3std3__45__cpo4cendE
	.align		8
        /*0020*/ 	.dword	_ZN66_INTERNAL_9d8789de_30_flash_fwd_hdim128_bf16_sm80_cu_9949e2e8_35164cuda3std3__468_GLOBAL__N__9d8789de_30_flash_fwd_hdim128_bf16_sm80_cu_9949e2e8_35166ignoreE
	.align		8
        /*0028*/ 	.dword	_ZN66_INTERNAL_9d8789de_30_flash_fwd_hdim128_bf16_sm80_cu_9949e2e8_35164cuda3std3__419piecewise_constructE
	.align		8
        /*0030*/ 	.dword	_ZN66_INTERNAL_9d8789de_30_flash_fwd_hdim128_bf16_sm80_cu_9949e2e8_35164cuda3std3__48in_placeE
	.align		8
        /*0038*/ 	.dword	_ZN66_INTERNAL_9d8789de_30_flash_fwd_hdim128_bf16_sm80_cu_9949e2e8_35164cuda3std6ranges3__45__cpo4swapE
	.align		8
        /*0040*/ 	.dword	_ZN66_INTERNAL_9d8789de_30_flash_fwd_hdim128_bf16_sm80_cu_9949e2e8_35164cuda3std6ranges3__45__cpo9iter_moveE
	.align		8
        /*0048*/ 	.dword	_ZN66_INTERNAL_9d8789de_30_flash_fwd_hdim128_bf16_sm80_cu_9949e2e8_35164cute7productE
	.align		8
        /*0050*/ 	.dword	_ZN66_INTERNAL_9d8789de_30_flash_fwd_hdim128_bf16_sm80_cu_9949e2e8_35164cute1_E


//--------------------- .nv.constant0._ZN5flash16flash_fwd_kernelI23Flash_fwd_kernel_traitsILi128ELi128ELi64ELi4ELb0ELb0EN7cutlass10bfloat16_tE19Flash_kernel_traitsILi128ELi128ELi64ELi4ES3_EELb0ELb0ELb0ELb0ELb0ELb1ELb0ELb0EEEvNS_16Flash_fwd_paramsE --------------------------
	.section	.nv.constant0._ZN5flash16flash_fwd_kernelI23Flash_fwd_kernel_traitsILi128ELi128ELi64ELi4ELb0ELb0EN7cutlass10bfloat16_tE19Flash_kernel_traitsILi128ELi128ELi64ELi4ES3_EELb0ELb0ELb0ELb0ELb0ELb1ELb0ELb0EEEvNS_16Flash_fwd_paramsE,"a",@progbits
	.sectionflags	@""
	.align	4
.nv.constant0._ZN5flash16flash_fwd_kernelI23Flash_fwd_kernel_traitsILi128ELi128ELi64ELi4ELb0ELb0EN7cutlass10bfloat16_tE19Flash_kernel_traitsILi128ELi128ELi64ELi4ES3_EELb0ELb0ELb0ELb0ELb0ELb1ELb0ELb0EEEvNS_16Flash_fwd_paramsE:
	.zero		816


//--------------------- .nv.constant0._ZN5flash16flash_fwd_kernelI23Flash_fwd_kernel_traitsILi128ELi128ELi64ELi4ELb0ELb0EN7cutlass10bfloat16_tE19Flash_kernel_traitsILi128ELi128ELi64ELi4ES3_EELb0ELb0ELb0ELb0ELb0ELb1ELb1ELb0EEEvNS_16Flash_fwd_paramsE --------------------------
	.section	.nv.constant0._ZN5flash16flash_fwd_kernelI23Flash_fwd_kernel_traitsILi128ELi128ELi64ELi4ELb0ELb0EN7cutlass10bfloat16_tE19Flash_kernel_traitsILi128ELi128ELi64ELi4ES3_EELb0ELb0ELb0ELb0ELb0ELb1ELb1ELb0EEEvNS_16Flash_fwd_paramsE,"a",@progbits
	.sectionflags	@""
	.align	4
.nv.constant0._ZN5flash16flash_fwd_kernelI23Flash_fwd_kernel_traitsILi128ELi128ELi64ELi4ELb0ELb0EN7cutlass10bfloat16_tE19Flash_kernel_traitsILi128ELi128ELi64ELi4ES3_EELb0ELb0ELb0ELb0ELb0ELb1ELb1ELb0EEEvNS_16Flash_fwd_paramsE:
	.zero		816


//--------------------- .nv.constant0._ZN5flash16flash_fwd_kernelI23Flash_fwd_kernel_traitsILi128ELi128ELi64ELi4ELb0ELb0EN7cutlass10bfloat16_tE19Flash_kernel_traitsILi128ELi128ELi64ELi4ES3_EELb0ELb0ELb0ELb0ELb1ELb1ELb0ELb0EEEvNS_16Flash_fwd_paramsE --------------------------
	.section	.nv.constant0._ZN5flash16flash_fwd_kernelI23Flash_fwd_kernel_traitsILi128ELi128ELi64ELi4ELb0ELb0EN7cutlass10bfloat16_tE19Flash_kernel_traitsILi128ELi128ELi64ELi4ES3_EELb0ELb0ELb0ELb0ELb1ELb1ELb0ELb0EEEvNS_16Flash_fwd_paramsE,"a",@progbits
	.sectionflags	@""
	.align	4
.nv.constant0._ZN5flash16flash_fwd_kernelI23Flash_fwd_kernel_traitsILi128ELi128ELi64ELi4ELb0ELb0EN7cutlass10bfloat16_tE19Flash_kernel_traitsILi128ELi128ELi64ELi4ES3_EELb0ELb0ELb0ELb0ELb1ELb1ELb0ELb0EEEvNS_16Flash_fwd_paramsE:
	.zero		816


//--------------------- .nv.constant0._ZN5flash16flash_fwd_kernelI23Flash_fwd_kernel_traitsILi128ELi128ELi64ELi4ELb0ELb0EN7cutlass10bfloat16_tE19Flash_kernel_traitsILi128ELi128ELi64ELi4ES3_EELb0ELb0ELb0ELb0ELb1ELb1ELb1ELb0EEEvNS_16Flash_fwd_paramsE --------------------------
	.section	.nv.constant0._ZN5flash16flash_fwd_kernelI23Flash_fwd_kernel_traitsILi128ELi128ELi64ELi4ELb0ELb0EN7cutlass10bfloat16_tE19Flash_kernel_traitsILi128ELi128ELi64ELi4ES3_EELb0ELb0ELb0ELb0ELb1ELb1ELb1ELb0EEEvNS_16Flash_fwd_paramsE,"a",@progbits
	.sectionflags	@""
	.align	4
.nv.constant0._ZN5flash16flash_fwd_kernelI23Flash_fwd_kernel_traitsILi128ELi128ELi64ELi4ELb0ELb0EN7cutlass10bfloat16_tE19Flash_kernel_traitsILi128ELi128ELi64ELi4ES3_EELb0ELb0ELb0ELb0ELb1ELb1ELb1ELb0EEEvNS_16Flash_fwd_paramsE:
	.zero		816


//--------------------- .nv.constant0._ZN5flash16flash_fwd_kernelI23Flash_fwd_kernel_traitsILi128ELi128ELi64ELi4ELb0ELb0EN7cutlass10bfloat16_tE19Flash_kernel_traitsILi128ELi128ELi64ELi4ES3_EELb0ELb0ELb0ELb0ELb0ELb0ELb0ELb0EEEvNS_16Flash_fwd_paramsE --------------------------
	.section	.nv.constant0._ZN5flash16flash_fwd_kernelI23Flash_fwd_kernel_traitsILi128ELi128ELi64ELi4ELb0ELb0EN7cutlass10bfloat16_tE19Flash_kernel_traitsILi128ELi128ELi64ELi4ES3_EELb0ELb0ELb0ELb0ELb0ELb0ELb0ELb0EEEvNS_16Flash_fwd_paramsE,"a",@progbits
	.sectionflags	@""
	.align	4
.nv.constant0._ZN5flash16flash_fwd_kernelI23Flash_fwd_kernel_traitsILi128ELi128ELi64ELi4ELb0ELb0EN7cutlass10bfloat16_tE19Flash_kernel_traitsILi128ELi128ELi64ELi4ES3_EELb0ELb0ELb0ELb0ELb0ELb0ELb0ELb0EEEvNS_16Flash_fwd_paramsE:
	.zero		816


//--------------------- .nv.constant0._ZN5flash16flash_fwd_kernelI23Flash_fwd_kernel_traitsILi128ELi128ELi64ELi4ELb0ELb0EN7cutlass10bfloat16_tE19Flash_kernel_traitsILi128ELi128ELi64ELi4ES3_EELb0ELb0ELb0ELb0ELb0ELb0ELb1ELb0EEEvNS_16Flash_fwd_paramsE --------------------------
	.section	.nv.constant0._ZN5flash16flash_fwd_kernelI23Flash_fwd_kernel_traitsILi128ELi128ELi64ELi4ELb0ELb0EN7cutlass10bfloat16_tE19Flash_kernel_traitsILi128ELi128ELi64ELi4ES3_EELb0ELb0ELb0ELb0ELb0ELb0ELb1ELb0EEEvNS_16Flash_fwd_paramsE,"a",@progbits
	.sectionflags	@""
	.align	4
.nv.constant0._ZN5flash16flash_fwd_kernelI23Flash_fwd_kernel_traitsILi128ELi128ELi64ELi4ELb0ELb0EN7cutlass10bfloat16_tE19Flash_kernel_traitsILi128ELi128ELi64ELi4ES3_EELb0ELb0ELb0ELb0ELb0ELb0ELb1ELb0EEEvNS_16Flash_fwd_paramsE:
	.zero		816


//--------------------- .nv.constant0._ZN5flash16flash_fwd_kernelI23Flash_fwd_kernel_traitsILi128ELi128ELi64ELi4ELb0ELb0EN7cutlass10bfloat16_tE19Flash_kernel_traitsILi128ELi128ELi64ELi4ES3_EELb0ELb0ELb0ELb1ELb0ELb0ELb0ELb0EEEvNS_16Flash_fwd_paramsE --------------------------
	.section	.nv.constant0._ZN5flash16flash_fwd_kernelI23Flash_fwd_kernel_traitsILi128ELi128ELi64ELi4ELb0ELb0EN7cutlass10bfloat16_tE19Flash_kernel_traitsILi128ELi128ELi64ELi4ES3_EELb0ELb0ELb0ELb1ELb0ELb0ELb0ELb0EEEvNS_16Flash_fwd_paramsE,"a",@progbits
	.sectionflags	@""
	.align	4
.nv.constant0._ZN5flash16flash_fwd_kernelI23Flash_fwd_kernel_traitsILi128ELi128ELi64ELi4ELb0ELb0EN7cutlass10bfloat16_tE19Flash_kernel_traitsILi128ELi128ELi64ELi4ES3_EELb0ELb0ELb0ELb1ELb0ELb0ELb0ELb0EEEvNS_16Flash_fwd_paramsE:
	.zero		816


//--------------------- .nv.constant0._ZN5flash16flash_fwd_kernelI23Flash_fwd_kernel_traitsILi128ELi128ELi64ELi4ELb0ELb0EN7cutlass10bfloat16_tE19Flash_kernel_traitsILi128ELi128ELi64ELi4ES3_EELb0ELb0ELb0ELb1ELb0ELb0ELb1ELb0EEEvNS_16Flash_fwd_paramsE --------------------------
	.section	.nv.constant0._ZN5flash16flash_fwd_kernelI23Flash_fwd_kernel_traitsILi128ELi128ELi64ELi4ELb0ELb0EN7cutlass10bfloat16_tE19Flash_kernel_traitsILi128ELi128ELi64ELi4ES3_EELb0ELb0ELb0ELb1ELb0ELb0ELb1ELb0EEEvNS_16Flash_fwd_paramsE,"a",@progbits
	.sectionflags	@""
	.align	4
.nv.constant0._ZN5flash16flash_fwd_kernelI23Flash_fwd_kernel_traitsILi128ELi128ELi64ELi4ELb0ELb0EN7cutlass10bfloat16_tE19Flash_kernel_traitsILi128ELi128ELi64ELi4ES3_EELb0ELb0ELb0ELb1ELb0ELb0ELb1ELb0EEEvNS_16Flash_fwd_paramsE:
	.zero		816


//--------------------- .nv.constant0._ZN5flash16flash_fwd_kernelI23Flash_fwd_kernel_traitsILi128ELi128ELi64ELi4ELb0ELb0EN7cutlass10bfloat16_tE19Flash_kernel_traitsILi128ELi128ELi64ELi4ES3_EELb0ELb0ELb1ELb0ELb0ELb1ELb0ELb0EEEvNS_16Flash_fwd_paramsE --------------------------
	.section	.nv.constant0._ZN5flash16flash_fwd_kernelI23Flash_fwd_kernel_traitsILi128ELi128ELi64ELi4ELb0ELb0EN7cutlass10bfloat16_tE19Flash_kernel_traitsILi128ELi128ELi64ELi4ES3_EELb0ELb0ELb1ELb0ELb0ELb1ELb0ELb0EEEvNS_16Flash_fwd_paramsE,"a",@progbits
	.sectionflags	@""
	.align	4
.nv.constant0._ZN5flash16flash_fwd_kernelI23Flash_fwd_kernel_traitsILi128ELi128ELi64ELi4ELb0ELb0EN7cutlass10bfloat16_tE19Flash_kernel_traitsILi128ELi128ELi64ELi4ES3_EELb0ELb0ELb1ELb0ELb0ELb1ELb0ELb0EEEvNS_16Flash_fwd_paramsE:
	.zero		816


//--------------------- .nv.constant0._ZN5flash16flash_fwd_kernelI23Flash_fwd_kernel_traitsILi128ELi128ELi64ELi4ELb0ELb0EN7cutlass10bfloat16_tE19Flash_kernel_traitsILi128ELi128ELi64ELi4ES3_EELb0ELb0ELb1ELb0ELb0ELb1ELb1ELb0EEEvNS_16Flash_fwd_paramsE --------------------------
	.section	.nv.constant0._ZN5flash16flash_fwd_kernelI23Flash_fwd_kernel_traitsILi128ELi128ELi64ELi4ELb0ELb0EN7cutlass10bfloat16_tE19Flash_kernel_traitsILi128ELi128ELi64ELi4ES3_EELb0ELb0ELb1ELb0ELb0ELb1ELb1ELb0EEEvNS_16Flash_fwd_paramsE,"a",@progbits
	.sectionflags	@""
	.align	4
.nv.constant0._ZN5flash16flash_fwd_kernelI23Flash_fwd_kernel_traitsILi128ELi128ELi64ELi4ELb0ELb0EN7cutlass10bfloat16_tE19Flash_kernel_traitsILi128ELi128ELi64ELi4ES3_EELb0ELb0ELb1ELb0ELb0ELb1ELb1ELb0EEEvNS_16Flash_fwd_paramsE:
	.zero		816


//--------------------- .nv.constant0._ZN5flash16flash_fwd_kernelI23Flash_fwd_kernel_traitsILi128ELi128ELi64ELi4ELb0ELb0EN7cutlass10bfloat16_tE19Flash_kernel_traitsILi128ELi128ELi64ELi4ES3_EELb0ELb0ELb1ELb0ELb0ELb0ELb0ELb0EEEvNS_16Flash_fwd_paramsE --------------------------
	.section	.nv.constant0._ZN5flash16flash_fwd_kernelI23Flash_fwd_kernel_traitsILi128ELi128ELi64ELi4ELb0ELb0EN7cutlass10bfloat16_tE19Flash_kernel_traitsILi128ELi128ELi64ELi4ES3_EELb0ELb0ELb1ELb0ELb0ELb0ELb0ELb0EEEvNS_16Flash_fwd_paramsE,"a",@progbits
	.sectionflags	@""
	.align	4
.nv.constant0._ZN5flash16flash_fwd_kernelI23Flash_fwd_kernel_traitsILi128ELi128ELi64ELi4ELb0ELb0EN7cutlass10bfloat16_tE19Flash_kernel_traitsILi128ELi128ELi64ELi4ES3_EELb0ELb0ELb1ELb0ELb0ELb0ELb0ELb0EEEvNS_16Flash_fwd_paramsE:
	.zero		816


//--------------------- .nv.constant0._ZN5flash16flash_fwd_kernelI23Flash_fwd_kernel_traitsILi128ELi128ELi64ELi4ELb0ELb0EN7cutlass10bfloat16_tE19Flash_kernel_traitsILi128ELi128ELi64ELi4ES3_EELb0ELb0ELb1ELb0ELb0ELb0ELb1ELb0EEEvNS_16Flash_fwd_paramsE --------------------------
	.section	.nv.constant0._ZN5flash16flash_fwd_kernelI23Flash_fwd_kernel_traitsILi128ELi128ELi64ELi4ELb0ELb0EN7cutlass10bfloat16_tE19Flash_kernel_traitsILi128ELi128ELi64ELi4ES3_EELb0ELb0ELb1ELb0ELb0ELb0ELb1ELb0EEEvNS_16Flash_fwd_paramsE,"a",@progbits
	.sectionflags	@""
	.align	4
.nv.constant0._ZN5flash16flash_fwd_kernelI23Flash_fwd_kernel_traitsILi128ELi128ELi64ELi4ELb0ELb0EN7cutlass10bfloat16_tE19Flash_kernel_traitsILi128ELi128ELi64ELi4ES3_EELb0ELb0ELb1ELb0ELb0ELb0ELb1ELb0EEEvNS_16Flash_fwd_paramsE:
	.zero		816


//--------------------- .nv.constant0._ZN5flash16flash_fwd_kernelI23Flash_fwd_kernel_traitsILi128ELi128ELi64ELi4ELb0ELb0EN7cutlass10bfloat16_tE19Flash_kernel_traitsILi128ELi128ELi64ELi4ES3_EELb0ELb0ELb1ELb1ELb0ELb0ELb0ELb0EEEvNS_16Flash_fwd_paramsE --------------------------
	.section	.nv.constant0._ZN5flash16flash_fwd_kernelI23Flash_fwd_kernel_traitsILi128ELi128ELi64ELi4ELb0ELb0EN7cutlass10bfloat16_tE19Flash_kernel_traitsILi128ELi128ELi64ELi4ES3_EELb0ELb0ELb1ELb1ELb0ELb0ELb0ELb0EEEvNS_16Flash_fwd_paramsE,"a",@progbits
	.sectionflags	@""
	.align	4
.nv.constant0._ZN5flash16flash_fwd_kernelI23Flash_fwd_kernel_traitsILi128ELi128ELi64ELi4ELb0ELb0EN7cutlass10bfloat16_tE19Flash_kernel_traitsILi128ELi128ELi64ELi4ES3_EELb0ELb0ELb1ELb1ELb0ELb0ELb0ELb0EEEvNS_16Flash_fwd_paramsE:
	.zero		816


//--------------------- .nv.constant0._ZN5flash16flash_fwd_kernelI23Flash_fwd_kernel_traitsILi128ELi128ELi64ELi4ELb0ELb0EN7cutlass10bfloat16_tE19Flash_kernel_traitsILi128ELi128ELi64ELi4ES3_EELb0ELb0ELb1ELb1ELb0ELb0ELb1ELb0EEEvNS_16Flash_fwd_paramsE --------------------------
	.section	.nv.constant0._ZN5flash16flash_fwd_kernelI23Flash_fwd_kernel_traitsILi128ELi128ELi64ELi4ELb0ELb0EN7cutlass10bfloat16_tE19Flash_kernel_traitsILi128ELi128ELi64ELi4ES3_EELb0ELb0ELb1ELb1ELb0ELb0ELb1ELb0EEEvNS_16Flash_fwd_paramsE,"a",@progbits
	.sectionflags	@""
	.align	4
.nv.constant0._ZN5flash16flash_fwd_kernelI23Flash_fwd_kernel_traitsILi128ELi128ELi64ELi4ELb0ELb0EN7cutlass10bfloat16_tE19Flash_kernel_traitsILi128ELi128ELi64ELi4ES3_EELb0ELb0ELb1ELb1ELb0ELb0ELb1ELb0EEEvNS_16Flash_fwd_paramsE:
	.zero		816


//--------------------- .nv.constant0._ZN5flash16flash_fwd_kernelI23Flash_fwd_kernel_traitsILi128ELi128ELi32ELi4ELb0ELb0EN7cutlass10bfloat16_tE19Flash_kernel_traitsILi128ELi128ELi32ELi4ES3_EELb0ELb0ELb0ELb0ELb0ELb1ELb0ELb0EEEvNS_16Flash_fwd_paramsE --------------------------
	.section	.nv.constant0._ZN5flash16flash_fwd_kernelI23Flash_fwd_kernel_traitsILi128ELi128ELi32ELi4ELb0ELb0EN7cutlass10bfloat16_tE19Flash_kernel_traitsILi128ELi128ELi32ELi4ES3_EELb0ELb0ELb0ELb0ELb0ELb1ELb0ELb0EEEvNS_16Flash_fwd_paramsE,"a",@progbits
	.sectionflags	@""
	.align	4
.nv.constant0._ZN5flash16flash_fwd_kernelI23Flash_fwd_kernel_traitsILi128ELi128ELi32ELi4ELb0ELb0EN7cutlass10bfloat16_tE19Flash_kernel_traitsILi128ELi128ELi32ELi4ES3_EELb0ELb0ELb0ELb0ELb0ELb1ELb0ELb0EEEvNS_16Flash_fwd_paramsE:
	.zero		816


//--------------------- .nv.constant0._ZN5flash16flash_fwd_kernelI23Flash_fwd_kernel_traitsILi128ELi128ELi32ELi4ELb0ELb0EN7cutlass10bfloat16_tE19Flash_kernel_traitsILi128ELi128ELi32ELi4ES3_EELb0ELb0ELb0ELb0ELb1ELb1ELb0ELb0EEEvNS_16Flash_fwd_paramsE --------------------------
	.section	.nv.constant0._ZN5flash16flash_fwd_kernelI23Flash_fwd_kernel_traitsILi128ELi128ELi32ELi4ELb0ELb0EN7cutlass10bfloat16_tE19Flash_kernel_traitsILi128ELi128ELi32ELi4ES3_EELb0ELb0ELb0ELb0ELb1ELb1ELb0ELb0EEEvNS_16Flash_fwd_paramsE,"a",@progbits
	.sectionflags	@""
	.align	4
.nv.constant0._ZN5flash16flash_fwd_kernelI23Flash_fwd_kernel_traitsILi128ELi128ELi32ELi4ELb0ELb0EN7cutlass10bfloat16_tE19Flash_kernel_traitsILi128ELi128ELi32ELi4ES3_EELb0ELb0ELb0ELb0ELb1ELb1ELb0ELb0EEEvNS_16Flash_fwd_paramsE:
	.zero		816


//--------------------- .nv.constant0._ZN5flash16flash_fwd_kernelI23Flash_fwd_kernel_traitsILi128ELi128ELi32ELi4ELb0ELb0EN7cutlass10bfloat16_tE19Flash_kernel_traitsILi128ELi128ELi32ELi4ES3_EELb0ELb0ELb0ELb0ELb0ELb0ELb0ELb0EEEvNS_16Flash_fwd_paramsE --------------------------
	.section	.nv.constant0._ZN5flash16flash_fwd_kernelI23Flash_fwd_kernel_traitsILi128ELi128ELi32ELi4ELb0ELb0EN7cutlass10bfloat16_tE19Flash_kernel_traitsILi128ELi128ELi32ELi4ES3_EELb0ELb0ELb0ELb0ELb0ELb0ELb0ELb0EEEvNS_16Flash_fwd_paramsE,"a",@progbits
	.sectionflags	@""
	.align	4
.nv.constant0._ZN5flash16flash_fwd_kernelI23Flash_fwd_kernel_traitsILi128ELi128ELi32ELi4ELb0ELb0EN7cutlass10bfloat16_tE19Flash_kernel_traitsILi128ELi128ELi32ELi4ES3_EELb0ELb0ELb0ELb0ELb0ELb0ELb0ELb0EEEvNS_16Flash_fwd_paramsE:
	.zero		816


//--------------------- .nv.constant0._ZN5flash16flash_fwd_kernelI23Flash_fwd_kernel_traitsILi128ELi128ELi32ELi4ELb0ELb0EN7cutlass10bfloat16_tE19Flash_kernel_traitsILi128ELi128ELi32ELi4ES3_EELb0ELb0ELb0ELb1ELb0ELb0ELb0ELb0EEEvNS_16Flash_fwd_paramsE --------------------------
	.section	.nv.constant0._ZN5flash16flash_fwd_kernelI23Flash_fwd_kernel_traitsILi128ELi128ELi32ELi4ELb0ELb0EN7cutlass10bfloat16_tE19Flash_kernel_traitsILi128ELi128ELi32ELi4ES3_EELb0ELb0ELb0ELb1ELb0ELb0ELb0ELb0EEEvNS_16Flash_fwd_paramsE,"a",@progbits
	.sectionflags	@""
	.align	4
.nv.constant0._ZN5flash16flash_fwd_kernelI23Flash_fwd_kernel_traitsILi128ELi128ELi32ELi4ELb0ELb0EN7cutlass10bfloat16_tE19Flash_kernel_traitsILi128ELi128ELi32ELi4ES3_EELb0ELb0ELb0ELb1ELb0ELb0ELb0ELb0EEEvNS_16Flash_fwd_paramsE:
	.zero		816


//--------------------- .nv.constant0._ZN5flash16flash_fwd_kernelI23Flash_fwd_kernel_traitsILi128ELi128ELi32ELi4ELb0ELb0EN7cutlass10bfloat16_tE19Flash_kernel_traitsILi128ELi128ELi32ELi4ES3_EELb0ELb0ELb1ELb0ELb0ELb1ELb0ELb0EEEvNS_16Flash_fwd_paramsE --------------------------
	.section	.nv.constant0._ZN5flash16flash_fwd_kernelI23Flash_fwd_kernel_traitsILi128ELi128ELi32ELi4ELb0ELb0EN7cutlass10bfloat16_tE19Flash_kernel_traitsILi128ELi128ELi32ELi4ES3_EELb0ELb0ELb1ELb0ELb0ELb1ELb0ELb0EEEvNS_16Flash_fwd_paramsE,"a",@progbits
	.sectionflags	@""
	.align	4
.nv.constant0._ZN5flash16flash_fwd_kernelI23Flash_fwd_kernel_traitsILi128ELi128ELi32ELi4ELb0ELb0EN7cutlass10bfloat16_tE19Flash_kernel_traitsILi128ELi128ELi32ELi4ES3_EELb0ELb0ELb1ELb0ELb0ELb1ELb0ELb0EEEvNS_16Flash_fwd_paramsE:
	.zero		816


//--------------------- .nv.constant0._ZN5flash16flash_fwd_kernelI23Flash_fwd_kernel_traitsILi128ELi128ELi32ELi4ELb0ELb0EN7cutlass10bfloat16_tE19Flash_kernel_traitsILi128ELi128ELi32ELi4ES3_EELb0ELb0ELb1ELb0ELb0ELb0ELb0ELb0EEEvNS_16Flash_fwd_paramsE --------------------------
	.section	.nv.constant0._ZN5flash16flash_fwd_kernelI23Flash_fwd_kernel_traitsILi128ELi128ELi32ELi4ELb0ELb0EN7cutlass10bfloat16_tE19Flash_kernel_traitsILi128ELi128ELi32ELi4ES3_EELb0ELb0ELb1ELb0ELb0ELb0ELb0ELb0EEEvNS_16Flash_fwd_paramsE,"a",@progbits
	.sectionflags	@""
	.align	4
.nv.constant0._ZN5flash16flash_fwd_kernelI23Flash_fwd_kernel_traitsILi128ELi128ELi32ELi4ELb0ELb0EN7cutlass10bfloat16_tE19Flash_kernel_traitsILi128ELi128ELi32ELi4ES3_EELb0ELb0ELb1ELb0ELb0ELb0ELb0ELb0EEEvNS_16Flash_fwd_paramsE:
	.zero		816


//--------------------- .nv.constant0._ZN5flash16flash_fwd_kernelI23Flash_fwd_kernel_traitsILi128ELi128ELi32ELi4ELb0ELb0EN7cutlass10bfloat16_tE19Flash_kernel_traitsILi128ELi128ELi32ELi4ES3_EELb0ELb0ELb1ELb1ELb0ELb0ELb0ELb0EEEvNS_16Flash_fwd_paramsE --------------------------
	.section	.nv.constant0._ZN5flash16flash_fwd_kernelI23Flash_fwd_kernel_traitsILi128ELi128ELi32ELi4ELb0ELb0EN7cutlass10bfloat16_tE19Flash_kernel_traitsILi128ELi128ELi32ELi4ES3_EELb0ELb0ELb1ELb1ELb0ELb0ELb0ELb0EEEvNS_16Flash_fwd_paramsE,"a",@progbits
	.sectionflags	@""
	.align	4
.nv.constant0._ZN5flash16flash_fwd_kernelI23Flash_fwd_kernel_traitsILi128ELi128ELi32ELi4ELb0ELb0EN7cutlass10bfloat16_tE19Flash_kernel_traitsILi128ELi128ELi32ELi4ES3_EELb0ELb0ELb1ELb1ELb0ELb0ELb0ELb0EEEvNS_16Flash_fwd_paramsE:
	.zero		816


//--------------------- .nv.constant0._ZN5flash16flash_fwd_kernelI23Flash_fwd_kernel_traitsILi128ELi128ELi32ELi4ELb0ELb0EN7cutlass10bfloat16_tE19Flash_kernel_traitsILi128ELi128ELi32ELi4ES3_EELb1ELb0ELb0ELb0ELb0ELb1ELb0ELb0EEEvNS_16Flash_fwd_paramsE --------------------------
	.section	.nv.constant0._ZN5flash16flash_fwd_kernelI23Flash_fwd_kernel_traitsILi128ELi128ELi32ELi4ELb0ELb0EN7cutlass10bfloat16_tE19Flash_kernel_traitsILi128ELi128ELi32ELi4ES3_EELb1ELb0ELb0ELb0ELb0ELb1ELb0ELb0EEEvNS_16Flash_fwd_paramsE,"a",@progbits
	.sectionflags	@""
	.align	4
.nv.constant0._ZN5flash16flash_fwd_kernelI23Flash_fwd_kernel_traitsILi128ELi128ELi32ELi4ELb0ELb0EN7cutlass10bfloat16_tE19Flash_kernel_traitsILi128ELi128ELi32ELi4ES3_EELb1ELb0ELb0ELb0ELb0ELb1ELb0ELb0EEEvNS_16Flash_fwd_paramsE:
	.zero		816


//--------------------- .nv.constant0._ZN5flash16flash_fwd_kernelI23Flash_fwd_kernel_traitsILi128ELi128ELi32ELi4ELb0ELb0EN7cutlass10bfloat16_tE19Flash_kernel_traitsILi128ELi128ELi32ELi4ES3_EELb0ELb0ELb0ELb0ELb0ELb1ELb1ELb0EEEvNS_16Flash_fwd_paramsE --------------------------
	.section	.nv.constant0._ZN5flash16flash_fwd_kernelI23Flash_fwd_kernel_traitsILi128ELi128ELi32ELi4ELb0ELb0EN7cutlass10bfloat16_tE19Flash_kernel_traitsILi128ELi128ELi32ELi4ES3_EELb0ELb0ELb0ELb0ELb0ELb1ELb1ELb0EEEvNS_16Flash_fwd_paramsE,"a",@progbits
	.sectionflags	@""
	.align	4
.nv.constant0._ZN5flash16flash_fwd_kernelI23Flash_fwd_kernel_traitsILi128ELi128ELi32ELi4ELb0ELb0EN7cutlass10bfloat16_tE19Flash_kernel_traitsILi128ELi128ELi32ELi4ES3_EELb0ELb0ELb0ELb0ELb0ELb1ELb1ELb0EEEvNS_16Flash_fwd_paramsE:
	.zero		816


//--------------------- .nv.constant0._ZN5flash16flash_fwd_kernelI23Flash_fwd_kernel_traitsILi128ELi128ELi32ELi4ELb0ELb0EN7cutlass10bfloat16_tE19Flash_kernel_traitsILi128ELi128ELi32ELi4ES3_EELb1ELb0ELb0ELb0ELb0ELb0ELb0ELb0EEEvNS_16Flash_fwd_paramsE --------------------------
	.section	.nv.constant0._ZN5flash16flash_fwd_kernelI23Flash_fwd_kernel_traitsILi128ELi128ELi32ELi4ELb0ELb0EN7cutlass10bfloat16_tE19Flash_kernel_traitsILi128ELi128ELi32ELi4ES3_EELb1ELb0ELb0ELb0ELb0ELb0ELb0ELb0EEEvNS_16Flash_fwd_paramsE,"a",@progbits
	.sectionflags	@""
	.align	4
.nv.constant0._ZN5flash16flash_fwd_kernelI23Flash_fwd_kernel_traitsILi128ELi128ELi32ELi4ELb0ELb0EN7cutlass10bfloat16_tE19Flash_kernel_traitsILi128ELi128ELi32ELi4ES3_EELb1ELb0ELb0ELb0ELb0ELb0ELb0ELb0EEEvNS_16Flash_fwd_paramsE:
	.zero		816


//--------------------- .nv.constant0._ZN5flash16flash_fwd_kernelI23Flash_fwd_kernel_traitsILi128ELi128ELi32ELi4ELb0ELb0EN7cutlass10bfloat16_tE19Flash_kernel_traitsILi128ELi128ELi32ELi4ES3_EELb1ELb0ELb1ELb0ELb0ELb0ELb0ELb0EEEvNS_16Flash_fwd_paramsE --------------------------
	.section	.nv.constant0._ZN5flash16flash_fwd_kernelI23Flash_fwd_kernel_traitsILi128ELi128ELi32ELi4ELb0ELb0EN7cutlass10bfloat16_tE19Flash_kernel_traitsILi128ELi128ELi32ELi4ES3_EELb1ELb0ELb1ELb0ELb0ELb0ELb0ELb0EEEvNS_16Flash_fwd_paramsE,"a",@progbits
	.sectionflags	@""
	.align	4
.nv.constant0._ZN5flash16flash_fwd_kernelI23Flash_fwd_kernel_traitsILi128ELi128ELi32ELi4ELb0ELb0EN7cutlass10bfloat16_tE19Flash_kernel_traitsILi128ELi128ELi32ELi4ES3_EELb1ELb0ELb1ELb0ELb0ELb0ELb0ELb0EEEvNS_16Flash_fwd_paramsE:
	.zero		816


//--------------------- .nv.constant0._ZN5flash16flash_fwd_kernelI23Flash_fwd_kernel_traitsILi128ELi128ELi32ELi4ELb0ELb0EN7cutlass10bfloat16_tE19Flash_kernel_traitsILi128ELi128ELi32ELi4ES3_EELb1ELb0ELb0ELb0ELb1ELb1ELb0ELb0EEEvNS_16Flash_fwd_paramsE --------------------------
	.section	.nv.constant0._ZN5flash16flash_fwd_kernelI23Flash_fwd_kernel_traitsILi128ELi128ELi32ELi4ELb0ELb0EN7cutlass10bfloat16_tE19Flash_kernel_traitsILi128ELi128ELi32ELi4ES3_EELb1ELb0ELb0ELb0ELb1ELb1ELb0ELb0EEEvNS_16Flash_fwd_paramsE,"a",@progbits
	.sectionflags	@""
	.align	4
.nv.constant0._ZN5flash16flash_fwd_kernelI23Flash_fwd_kernel_traitsILi128ELi128ELi32ELi4ELb0ELb0EN7cutlass10bfloat16_tE19Flash_kernel_traitsILi128ELi128ELi32ELi4ES3_EELb1ELb0ELb0ELb0ELb1ELb1ELb0ELb0EEEvNS_16Flash_fwd_paramsE:
	.zero		816


//--------------------- .nv.constant0._ZN5flash16flash_fwd_kernelI23Flash_fwd_kernel_traitsILi128ELi128ELi32ELi4ELb0ELb0EN7cutlass10bfloat16_tE19Flash_kernel_traitsILi128ELi128ELi32ELi4ES3_EELb0ELb0ELb0ELb0ELb1ELb1ELb1ELb0EEEvNS_16Flash_fwd_paramsE --------------------------
	.section	.nv.constant0._ZN5flash16flash_fwd_kernelI23Flash_fwd_kernel_traitsILi128ELi128ELi32ELi4ELb0ELb0EN7cutlass10bfloat16_tE19Flash_kernel_traitsILi128ELi128ELi32ELi4ES3_EELb0ELb0ELb0ELb0ELb1ELb1ELb1ELb0EEEvNS_16Flash_fwd_paramsE,"a",@progbits
	.sectionflags	@""
	.align	4
.nv.constant0._ZN5flash16flash_fwd_kernelI23Flash_fwd_kernel_traitsILi128ELi128ELi32ELi4ELb0ELb0EN7cutlass10bfloat16_tE19Flash_kernel_traitsILi128ELi128ELi32ELi4ES3_EELb0ELb0ELb0ELb0ELb1ELb1ELb1ELb0EEEvNS_16Flash_fwd_paramsE:
	.zero		816


//--------------------- .nv.constant0._ZN5flash16flash_fwd_kernelI23Flash_fwd_kernel_traitsILi128ELi128ELi32ELi4ELb0ELb0EN7cutlass10bfloat16_tE19Flash_kernel_traitsILi128ELi128ELi32ELi4ES3_EELb1ELb0ELb0ELb1ELb0ELb0ELb0ELb0EEEvNS_16Flash_fwd_paramsE --------------------------
	.section	.nv.constant0._ZN5flash16flash_fwd_kernelI23Flash_fwd_kernel_traitsILi128ELi128ELi32ELi4ELb0ELb0EN7cutlass10bfloat16_tE19Flash_kernel_traitsILi128ELi128ELi32ELi4ES3_EELb1ELb0ELb0ELb1ELb0ELb0ELb0ELb0EEEvNS_16Flash_fwd_paramsE,"a",@progbits
	.sectionflags	@""
	.align	4
.nv.constant0._ZN5flash16flash_fwd_kernelI23Flash_fwd_kernel_traitsILi128ELi128ELi32ELi4ELb0ELb0EN7cutlass10bfloat16_tE19Flash_kernel_traitsILi128ELi128ELi32ELi4ES3_EELb1ELb0ELb0ELb1ELb0ELb0ELb0ELb0EEEvNS_16Flash_fwd_paramsE:
	.zero		816


//--------------------- .nv.constant0._ZN5flash16flash_fwd_kernelI23Flash_fwd_kernel_traitsILi128ELi128ELi32ELi4ELb0ELb0EN7cutlass10bfloat16_tE19Flash_kernel_traitsILi128ELi128ELi32ELi4ES3_EELb1ELb0ELb0ELb0ELb0ELb0ELb0ELb1EEEvNS_16Flash_fwd_paramsE --------------------------
	.section	.nv.constant0._ZN5flash16flash_fwd_kernelI23Flash_fwd_kernel_traitsILi128ELi128ELi32ELi4ELb0ELb0EN7cutlass10bfloat16_tE19Flash_kernel_traitsILi128ELi128ELi32ELi4ES3_EELb1ELb0ELb0ELb0ELb0ELb0ELb0ELb1EEEvNS_16Flash_fwd_paramsE,"a",@progbits
	.sectionflags	@""
	.align	4
.nv.constant0._ZN5flash16flash_fwd_kernelI23Flash_fwd_kernel_traitsILi128ELi128ELi32ELi4ELb0ELb0EN7cutlass10bfloat16_tE19Flash_kernel_traitsILi128ELi128ELi32ELi4ES3_EELb1ELb0ELb0ELb0ELb0ELb0ELb0ELb1EEEvNS_16Flash_fwd_paramsE:
	.zero		816


//--------------------- .nv.constant0._ZN5flash16flash_fwd_kernelI23Flash_fwd_kernel_traitsILi128ELi128ELi32ELi4ELb0ELb0EN7cutlass10bfloat16_tE19Flash_kernel_traitsILi128ELi128ELi32ELi4ES3_EELb0ELb0ELb0ELb0ELb0ELb0ELb1ELb0EEEvNS_16Flash_fwd_paramsE --------------------------
	.section	.nv.constant0._ZN5flash16flash_fwd_kernelI23Flash_fwd_kernel_traitsILi128ELi128ELi32ELi4ELb0ELb0EN7cutlass10bfloat16_tE19Flash_kernel_traitsILi128ELi128ELi32ELi4ES3_EELb0ELb0ELb0ELb0ELb0ELb0ELb1ELb0EEEvNS_16Flash_fwd_paramsE,"a",@progbits
	.sectionflags	@""
	.align	4
.nv.constant0._ZN5flash16flash_fwd_kernelI23Flash_fwd_kernel_traitsILi128ELi128ELi32ELi4ELb0ELb0EN7cutlass10bfloat16_tE19Flash_kernel_traitsILi128ELi128ELi32ELi4ES3_EELb0ELb0ELb0ELb0ELb0ELb0ELb1ELb0EEEvNS_16Flash_fwd_paramsE:
	.zero		816


//--------------------- .nv.constant0._ZN5flash16flash_fwd_kernelI23Flash_fwd_kernel_traitsILi128ELi128ELi32ELi4ELb0ELb0EN7cutlass10bfloat16_tE19Flash_kernel_traitsILi128ELi128ELi32ELi4ES3_EELb1ELb0ELb0ELb1ELb0ELb0ELb0ELb1EEEvNS_16Flash_fwd_paramsE --------------------------
	.section	.nv.constant0._ZN5flash16flash_fwd_kernelI23Flash_fwd_kernel_traitsILi128ELi128ELi32ELi4ELb0ELb0EN7cutlass10bfloat16_tE19Flash_kernel_traitsILi128ELi128ELi32ELi4ES3_EELb1ELb0ELb0ELb1ELb0ELb0ELb0ELb1EEEvNS_16Flash_fwd_paramsE,"a",@progbits
	.sectionflags	@""
	.align	4
.nv.constant0._ZN5flash16flash_fwd_kernelI23Flash_fwd_kernel_traitsILi128ELi128ELi32ELi4ELb0ELb0EN7cutlass10bfloat16_tE19Flash_kernel_traitsILi128ELi128ELi32ELi4ES3_EELb1ELb0ELb0ELb1ELb0ELb0ELb0ELb1EEEvNS_16Flash_fwd_paramsE:
	.zero		816


//--------------------- .nv.constant0._ZN5flash16flash_fwd_kernelI23Flash_fwd_kernel_traitsILi128ELi128ELi32ELi4ELb0ELb0EN7cutlass10bfloat16_tE19Flash_kernel_traitsILi128ELi128ELi32ELi4ES3_EELb0ELb0ELb0ELb1ELb0ELb0ELb1ELb0EEEvNS_16Flash_fwd_paramsE --------------------------
	.section	.nv.constant0._ZN5flash16flash_fwd_kernelI23Flash_fwd_kernel_traitsILi128ELi128ELi32ELi4ELb0ELb0EN7cutlass10bfloat16_tE19Flash_kernel_traitsILi128ELi128ELi32ELi4ES3_EELb0ELb0ELb0ELb1ELb0ELb0ELb1ELb0EEEvNS_16Flash_fwd_paramsE,"a",@progbits
	.sectionflags	@""
	.align	4
.nv.constant0._ZN5flash16flash_fwd_kernelI23Flash_fwd_kernel_traitsILi128ELi128ELi32ELi4ELb0ELb0EN7cutlass10bfloat16_tE19Flash_kernel_traitsILi128ELi128ELi32ELi4ES3_EELb0ELb0ELb0ELb1ELb0ELb0ELb1ELb0EEEvNS_16Flash_fwd_paramsE:
	.zero		816


//--------------------- .nv.constant0._ZN5flash16flash_fwd_kernelI23Flash_fwd_kernel_traitsILi128ELi128ELi32ELi4ELb0ELb0EN7cutlass10bfloat16_tE19Flash_kernel_traitsILi128ELi128ELi32ELi4ES3_EELb1ELb0ELb1ELb0ELb0ELb1ELb0ELb0EEEvNS_16Flash_fwd_paramsE --------------------------
	.section	.nv.constant0._ZN5flash16flash_fwd_kernelI23Flash_fwd_kernel_traitsILi128ELi128ELi32ELi4ELb0ELb0EN7cutlass10bfloat16_tE19Flash_kernel_traitsILi128ELi128ELi32ELi4ES3_EELb1ELb0ELb1ELb0ELb0ELb1ELb0ELb0EEEvNS_16Flash_fwd_paramsE,"a",@progbits
	.sectionflags	@""
	.align	4
.nv.constant0._ZN5flash16flash_fwd_kernelI23Flash_fwd_kernel_traitsILi128ELi128ELi32ELi4ELb0ELb0EN7cutlass10bfloat16_tE19Flash_kernel_traitsILi128ELi128ELi32ELi4ES3_EELb1ELb0ELb1ELb0ELb0ELb1ELb0ELb0EEEvNS_16Flash_fwd_paramsE:
	.zero		816


//--------------------- .nv.constant0._ZN5flash16flash_fwd_kernelI23Flash_fwd_kernel_traitsILi128ELi128ELi32ELi4ELb0ELb0EN7cutlass10bfloat16_tE19Flash_kernel_traitsILi128ELi128ELi32ELi4ES3_EELb0ELb0ELb1ELb0ELb0ELb1ELb1ELb0EEEvNS_16Flash_fwd_paramsE --------------------------
	.section	.nv.constant0._ZN5flash16flash_fwd_kernelI23Flash_fwd_kernel_traitsILi128ELi128ELi32ELi4ELb0ELb0EN7cutlass10bfloat16_tE19Flash_kernel_traitsILi128ELi128ELi32ELi4ES3_EELb0ELb0ELb1ELb0ELb0ELb1ELb1ELb0EEEvNS_16Flash_fwd_paramsE,"a",@progbits
	.sectionflags	@""
	.align	4
.nv.constant0._ZN5flash16flash_fwd_kernelI23Flash_fwd_kernel_traitsILi128ELi128ELi32ELi4ELb0ELb0EN7cutlass10bfloat16_tE19Flash_kernel_traitsILi128ELi128ELi32ELi4ES3_EELb0ELb0ELb1ELb0ELb0ELb1ELb1ELb0EEEvNS_16Flash_fwd_paramsE:
	.zero		816


//--------------------- .nv.constant0._ZN5flash16flash_fwd_kernelI23Flash_fwd_kernel_traitsILi128ELi128ELi32ELi4ELb0ELb0EN7cutlass10bfloat16_tE19Flash_kernel_traitsILi128ELi128ELi32ELi4ES3_EELb1ELb0ELb1ELb1ELb0ELb0ELb0ELb0EEEvNS_16Flash_fwd_paramsE --------------------------
	.section	.nv.constant0._ZN5flash16flash_fwd_kernelI23Flash_fwd_kernel_traitsILi128ELi128ELi32ELi4ELb0ELb0EN7cutlass10bfloat16_tE19Flash_kernel_traitsILi128ELi128ELi32ELi4ES3_EELb1ELb0ELb1ELb1ELb0ELb0ELb0ELb0EEEvNS_16Flash_fwd_paramsE,"a",@progbits
	.sectionflags	@""
	.align	4
.nv.constant0._ZN5flash16flash_fwd_kernelI23Flash_fwd_kernel_traitsILi128ELi128ELi32ELi4ELb0ELb0EN7cutlass10bfloat16_tE19Flash_kernel_traitsILi128ELi128ELi32ELi4ES3_EELb1ELb0ELb1ELb1ELb0ELb0ELb0ELb0EEEvNS_16Flash_fwd_paramsE:
	.zero		816


//--------------------- .nv.constant0._ZN5flash16flash_fwd_kernelI23Flash_fwd_kernel_traitsILi128ELi128ELi32ELi4ELb0ELb0EN7cutlass10bfloat16_tE19Flash_kernel_traitsILi128ELi128ELi32ELi4ES3_EELb1ELb0ELb1ELb0ELb0ELb0ELb0ELb1EEEvNS_16Flash_fwd_paramsE --------------------------
	.section	.nv.constant0._ZN5flash16flash_fwd_kernelI23Flash_fwd_kernel_traitsILi128ELi128ELi32ELi4ELb0ELb0EN7cutlass10bfloat16_tE19Flash_kernel_traitsILi128ELi128ELi32ELi4ES3_EELb1ELb0ELb1ELb0ELb0ELb0ELb0ELb1EEEvNS_16Flash_fwd_paramsE,"a",@progbits
	.sectionflags	@""
	.align	4
.nv.constant0._ZN5flash16flash_fwd_kernelI23Flash_fwd_kernel_traitsILi128ELi128ELi32ELi4ELb0ELb0EN7cutlass10bfloat16_tE19Flash_kernel_traitsILi128ELi128ELi32ELi4ES3_EELb1ELb0ELb1ELb0ELb0ELb0ELb0ELb1EEEvNS_16Flash_fwd_paramsE:
	.zero		816


//--------------------- .nv.constant0._ZN5flash16flash_fwd_kernelI23Flash_fwd_kernel_traitsILi128ELi128ELi32ELi4ELb0ELb0EN7cutlass10bfloat16_tE19Flash_kernel_traitsILi128ELi128ELi32ELi4ES3_EELb0ELb0ELb1ELb0ELb0ELb0ELb1ELb0EEEvNS_16Flash_fwd_paramsE --------------------------
	.section	.nv.constant0._ZN5flash16flash_fwd_kernelI23Flash_fwd_kernel_traitsILi128ELi128ELi32ELi4ELb0ELb0EN7cutlass10bfloat16_tE19Flash_kernel_traitsILi128ELi128ELi32ELi4ES3_EELb0ELb0ELb1ELb0ELb0ELb0ELb1ELb0EEEvNS_16Flash_fwd_paramsE,"a",@progbits
	.sectionflags	@""
	.align	4
.nv.constant0._ZN5flash16flash_fwd_kernelI23Flash_fwd_kernel_traitsILi128ELi128ELi32ELi4ELb0ELb0EN7cutlass10bfloat16_tE19Flash_kernel_traitsILi128ELi128ELi32ELi4ES3_EELb0ELb0ELb1ELb0ELb0ELb0ELb1ELb0EEEvNS_16Flash_fwd_paramsE:
	.zero		816


//--------------------- .nv.constant0._ZN5flash16flash_fwd_kernelI23Flash_fwd_kernel_traitsILi128ELi128ELi32ELi4ELb0ELb0EN7cutlass10bfloat16_tE19Flash_kernel_traitsILi128ELi128ELi32ELi4ES3_EELb1ELb0ELb1ELb1ELb0ELb0ELb0ELb1EEEvNS_16Flash_fwd_paramsE --------------------------
	.section	.nv.constant0._ZN5flash16flash_fwd_kernelI23Flash_fwd_kernel_traitsILi128ELi128ELi32ELi4ELb0ELb0EN7cutlass10bfloat16_tE19Flash_kernel_traitsILi128ELi128ELi32ELi4ES3_EELb1ELb0ELb1ELb1ELb0ELb0ELb0ELb1EEEvNS_16Flash_fwd_paramsE,"a",@progbits
	.sectionflags	@""
	.align	4
.nv.constant0._ZN5flash16flash_fwd_kernelI23Flash_fwd_kernel_traitsILi128ELi128ELi32ELi4ELb0ELb0EN7cutlass10bfloat16_tE19Flash_kernel_traitsILi128ELi128ELi32ELi4ES3_EELb1ELb0ELb1ELb1ELb0ELb0ELb0ELb1EEEvNS_16Flash_fwd_paramsE:
	.zero		816


//--------------------- .nv.constant0._ZN5flash16flash_fwd_kernelI23Flash_fwd_kernel_traitsILi128ELi128ELi32ELi4ELb0ELb0EN7cutlass10bfloat16_tE19Flash_kernel_traitsILi128ELi128ELi32ELi4ES3_EELb0ELb0ELb1ELb1ELb0ELb0ELb1ELb0EEEvNS_16Flash_fwd_paramsE --------------------------
	.section	.nv.constant0._ZN5flash16flash_fwd_kernelI23Flash_fwd_kernel_traitsILi128ELi128ELi32ELi4ELb0ELb0EN7cutlass10bfloat16_tE19Flash_kernel_traitsILi128ELi128ELi32ELi4ES3_EELb0ELb0ELb1ELb1ELb0ELb0ELb1ELb0EEEvNS_16Flash_fwd_paramsE,"a",@progbits
	.sectionflags	@""
	.align	4
.nv.constant0._ZN5flash16flash_fwd_kernelI23Flash_fwd_kernel_traitsILi128ELi128ELi32ELi4ELb0ELb0EN7cutlass10bfloat16_tE19Flash_kernel_traitsILi128ELi128ELi32ELi4ES3_EELb0ELb0ELb1ELb1ELb0ELb0ELb1ELb0EEEvNS_16Flash_fwd_paramsE:
	.zero		816


//--------------------- .text._ZN5flash16flash_fwd_kernelI23Flash_fwd_kernel_traitsILi128ELi128ELi64ELi4ELb0ELb0EN7cutlass10bfloat16_tE19Flash_kernel_traitsILi128ELi128ELi64ELi4ES3_EELb0ELb0ELb0ELb0ELb0ELb1ELb0ELb0EEEvNS_16Flash_fwd_paramsE --------------------------
	.section	.text._ZN5flash16flash_fwd_kernelI23Flash_fwd_kernel_traitsILi128ELi128ELi64ELi4ELb0ELb0EN7cutlass10bfloat16_tE19Flash_kernel_traitsILi128ELi128ELi64ELi4ES3_EELb0ELb0ELb0ELb0ELb0ELb1ELb0ELb0EEEvNS_16Flash_fwd_paramsE,"ax",@progbits
	.sectioninfo	@"SHI_REGISTERS=255"
	.align	128
        .global         _ZN5flash16flash_fwd_kernelI23Flash_fwd_kernel_traitsILi128ELi128ELi64ELi4ELb0ELb0EN7cutlass10bfloat16_tE19Flash_kernel_traitsILi128ELi128ELi64ELi4ES3_EELb0ELb0ELb0ELb0ELb0ELb1ELb0ELb0EEEvNS_16Flash_fwd_paramsE
        .type           _ZN5flash16flash_fwd_kernelI23Flash_fwd_kernel_traitsILi128ELi128ELi64ELi4ELb0ELb0EN7cutlass10bfloat16_tE19Flash_kernel_traitsILi128ELi128ELi64ELi4ES3_EELb0ELb0ELb0ELb0ELb0ELb1ELb0ELb0EEEvNS_16Flash_fwd_paramsE,@function
        .size           _ZN5flash16flash_fwd_kernelI23Flash_fwd_kernel_traitsILi128ELi128ELi64ELi4ELb0ELb0EN7cutlass10bfloat16_tE19Flash_kernel_traitsILi128ELi128ELi64ELi4ES3_EELb0ELb0ELb0ELb0ELb0ELb1ELb0ELb0EEEvNS_16Flash_fwd_paramsE,(.L_x_2372 - _ZN5flash16flash_fwd_kernelI23Flash_fwd_kernel_traitsILi128ELi128ELi64ELi4ELb0ELb0EN7cutlass10bfloat16_tE19Flash_kernel_traitsILi128ELi128ELi64ELi4ES3_EELb0ELb0ELb0ELb0ELb0ELb1ELb0ELb0EEEvNS_16Flash_fwd_paramsE)
        .other          _ZN5flash16flash_fwd_kernelI23Flash_fwd_kernel_traitsILi128ELi128ELi64ELi4ELb0ELb0EN7cutlass10bfloat16_tE19Flash_kernel_traitsILi128ELi128ELi64ELi4ES3_EELb0ELb0ELb0ELb0ELb0ELb1ELb0ELb0EEEvNS_16Flash_fwd_paramsE,@"STO_CUDA_ENTRY STV_DEFAULT"
_ZN5flash16flash_fwd_kernelI23Flash_fwd_kernel_traitsILi128ELi128ELi64ELi4ELb0ELb0EN7cutlass10bfloat16_tE19Flash_kernel_traitsILi128ELi128ELi64ELi4ES3_EELb0ELb0ELb0ELb0ELb0ELb1ELb0ELb0EEEvNS_16Flash_fwd_paramsE:
.text._ZN5flash16flash_fwd_kernelI23Flash_fwd_kernel_traitsILi128ELi128ELi64ELi4ELb0ELb0EN7cutlass10bfloat16_tE19Flash_kernel_traitsILi128ELi128ELi64ELi4ES3_EELb0ELb0ELb0ELb0ELb0ELb1ELb0ELb0EEEvNS_16Flash_fwd_paramsE:
[----:B------:R-:W-:Y:S02]  /*0000*/  MOV R1, c[0x0][0x28] ;  /* 0x00000a0000017a02 */ /* 0x000fe40000000f00 */
[----:B------:R-:W1:Y:S01]  /*0010*/  S2R R8, SR_CTAID.Y ;  /* 0x0000000000087919 */ /* 0x000e620000002600 */
[----:B------:R-:W-:Y:S01]  /*0020*/  ULDC.64 UR4, c[0x0][0x240] ;  /* 0x0000900000047ab9 */ /* 0x000fe20000000a00 */
[----:B------:R-:W-:Y:S01]  /*0030*/  IMAD.MOV.U32 R9, RZ, RZ, 0x4 ;  /* 0x00000004ff097424 */ /* 0x000fe200078e00ff */
[----:B------:R-:W-:Y:S01]  /*0040*/  UISETP.NE.U32.AND UP1, UPT, URZ, UR4, UPT ;  /* 0x000000043f00728c */ /* 0x000fe2000bf25070 */
[----:B------:R-:W-:Y:S01]  /*0050*/  ISETP.NE.U32.AND P2, PT, RZ, c[0x0][0x250], PT ;  /* 0x00009400ff007a0c */ /* 0x000fe20003f45070 */
[----:B------:R-:W-:Y:S01]  /*0060*/  ULDC.U8 UR6, c[0x0][0x312] ;  /* 0x0000c48000067ab9 */ /* 0x000fe20000000000 */
[----:B------:R-:W-:Y:S01]  /*0070*/  IMAD.MOV.U32 R4, RZ, RZ, -0x1 ;  /* 0xffffffffff047424 */ /* 0x000fe200078e00ff */
[----:B------:R-:W-:Y:S01]  /*0080*/  UISETP.NE.AND.EX UP1, UPT, URZ, UR5, UPT, UP1 ;  /* 0x000000053f00728c */ /* 0x000fe2000bf25310 */
[----:B------:R-:W-:Y:S01]  /*0090*/  ISETP.NE.AND.EX P2, PT, RZ, c[0x0][0x254], PT, P2 ;  /* 0x00009500ff007a0c */ /* 0x000fe20003f45320 */
[----:B------:R-:W-:Y:S01]  /*00a0*/  UISETP.NE.AND UP2, UPT, UR6, URZ, UPT ;  /* 0x0000003f0600728c */ /* 0x000fe2000bf45270 */
[----:B------:R-:W-:Y:S01]  /*00b0*/  IADD3 R1, R1, -0xa8, RZ ;  /* 0xffffff5801017810 */ /* 0x000fe20007ffe0ff */
[----:B------:R-:W-:-:S02]  /*00c0*/  ULDC.64 UR4, c[0x0][0x248] ;  /* 0x0000920000047ab9 */ /* 0x000fc40000000a00 */
[----:B------:R-:W-:Y:S01]  /*00d0*/  PLOP3.LUT P1, PT, PT, PT, UP1, 0x80, 0x0 ;  /* 0x000000000000781c */ /* 0x000fe20003f2f018 */
[----:B------:R-:W-:Y:S02]  /*00e0*/  UISETP.EQ.U32.AND UP0, UPT, URZ, UR4, UPT ;  /* 0x000000043f00728c */ /* 0x000fe4000bf02070 */
[----:B------:R-:W-:Y:S02]  /*00f0*/  ULDC.64 UR16, c[0x0][0x118] ;  /* 0x0000460000107ab9 */ /* 0x000fe40000000a00 */
[----:B------:R-:W-:Y:S01]  /*0100*/  UISETP.EQ.OR.EX UP0, UPT, URZ, UR5, !UP2, UP0 ;  /* 0x000000053f00728c */ /* 0x000fe2000d702700 */
[----:B-1----:R-:W-:-:S05]  /*0110*/  IMAD.WIDE R2, R8, R9, c[0x0][0x240] ;  /* 0x0000900008027625 */ /* 0x002fca00078e0209 */
[----:B------:R-:W-:Y:S02]  /*0120*/  PLOP3.LUT P0, PT, PT, PT, UP0, 0x80, 0x0 ;  /* 0x000000000000781c */ /* 0x000fe40003f0f008 */
[----:B------:R1:W2:Y:S04]  /*0130*/  @P1 LDG.E R4, [R2.64] ;  /* 0x0000001002041981 */ /* 0x0002a8000c1e1900 */
[----:B------:R1:W3:Y:S01]  /*0140*/  @P1 LDG.E R5, [R2.64+0x4] ;  /* 0x0000041002051981 */ /* 0x0002e2000c1e1900 */
[----:B------:R-:W-:-:S04]  /*0150*/  IMAD.WIDE R6, R8, R9, c[0x0][0x248] ;  /* 0x0000920008067625 */ /* 0x000fc800078e0209 */
[----:B-1----:R-:W-:-:S05]  /*0160*/  @P2 IMAD.WIDE R2, R8, R9, c[0x0][0x250] ;  /* 0x0000940008022625 */ /* 0x002fca00078e0209 */
[----:B------:R1:W4:Y:S04]  /*0170*/  @P2 LDG.E R0, [R2.64] ;  /* 0x0000001002002981 */ /* 0x000328000c1e1900 */
[----:B-1----:R-:W5:Y:S01]  /*0180*/  @!P0 LDG.E R2, [R6.64] ;  /* 0x0000001006028981 */ /* 0x002f62000c1e1900 */
[----:B------:R-:W-:Y:S01]  /*0190*/  UMOV UR19, 0xffffffff ;  /* 0xffffffff00137882 */ /* 0x000fe20000000000 */
[----:B------:R-:W1:Y:S01]  /*01a0*/  S2UR UR12, SR_CTAID.X ;  /* 0x00000000000c79c3 */ /* 0x000e620000002500 */
[----:B------:R-:W-:Y:S01]  /*01b0*/  UMOV UR14, URZ ;  /* 0x0000003f000e7c82 */ /* 0x000fe20008000000 */
[----:B------:R-:W1:Y:S06]  /*01c0*/  S2R R154, SR_TID.X ;  /* 0x00000000009a7919 */ /* 0x000e6c0000002100 */
[----:B------:R-:W1:Y:S08]  /*01d0*/  S2UR UR11, SR_CTAID.Z ;  /* 0x00000000000b79c3 */ /* 0x000e700000002700 */
[----:B------:R-:W1:Y:S08]  /*01e0*/  S2UR UR10, SR_CTAID.Y ;  /* 0x00000000000a79c3 */ /* 0x000e700000002600 */
[----:B--2---:R-:W2:Y:S08]  /*01f0*/  R2UR UR9, R4 ;  /* 0x00000000040973c2 */ /* 0x004eb000000e0000 */
[----:B---3--:R-:W2:Y:S02]  /*0200*/  @P1 R2UR UR15, R5 ;  /* 0x00000000050f13c2 */ /* 0x008ea400000e0000 */
[----:B--2---:R-:W-:-:S06]  /*0210*/  @UP1 UIADD3 UR15, UR15, -UR9, URZ ;  /* 0x800000090f0f1290 */ /* 0x004fcc000fffe03f */
[----:B----4-:R2:W3:Y:S01]  /*0220*/  @P2 R2UR UR14, R0 ;  /* 0x00000000000e23c2 */ /* 0x0104e200000e0000 */
[----:B------:R-:W-:-:S07]  /*0230*/  @!UP1 ULDC UR15, c[0x0][0x214] ;  /* 0x00008500000f9ab9 */ /* 0x000fce0000000800 */
[----:B-----5:R2:W4:Y:S01]  /*0240*/  @!P0 R2UR UR19, R2 ;  /* 0x00000000021383c2 */ /* 0x02052200000e0000 */
[----:B------:R-:W-:-:S04]  /*0250*/  ISETP.NE.U32.AND P0, PT, RZ, c[0x0][0x248], PT ;  /* 0x00009200ff007a0c */ /* 0x000fc80003f05070 */
[----:B------:R-:W-:-:S13]  /*0260*/  ISETP.NE.AND.EX P0, PT, RZ, c[0x0][0x24c], PT, P0 ;  /* 0x00009300ff007a0c */ /* 0x000fda0003f05300 */
[----:B-1234-:R-:W-:Y:S05]  /*0270*/  @!P0 BRA `(.L_x_0) ;  /* 0x0000007000008947 */ /* 0x01efea0003800000 */
[----:B------:R-:W-:-:S13]  /*0280*/  PLOP3.LUT P0, PT, PT, PT, UP2, 0x80, 0x0 ;  /* 0x000000000000781c */ /* 0x000fda0003f0f028 */
[----:B------:R-:W2:Y:S04]  /*0290*/  @P0 LDG.E R0, [R6.64+0x4] ;  /* 0x0000041006000981 */ /* 0x000ea8000c1e1900 */
[----:B------:R-:W3:Y:S01]  /*02a0*/  @!P0 LDG.E R2, [R6.64] ;  /* 0x0000001006028981 */ /* 0x000ee2000c1e1900 */
[----:B--2---:R-:W1:Y:S02]  /*02b0*/  @P0 R2UR UR4, R0 ;  /* 0x00000000000403c2 */ /* 0x004e6400000e0000 */
[----:B-1----:R-:W-:-:S11]  /*02c0*/  @UP2 UIADD3 UR4, UR4, -UR19, URZ ;  /* 0x8000001304042290 */ /* 0x002fd6000fffe03f */
[----:B---3--:R1:W2:Y:S02]  /*02d0*/  @!P0 R2UR UR4, R2 ;  /* 0x00000000020483c2 */ /* 0x0082a400000e0000 */
[----:B-12---:R-:W-:Y:S05]  /*02e0*/  BRA `(.L_x_1) ;  /* 0x0000001000007947 */ /* 0x006fea0003800000 */
.L_x_0:
[----:B------:R-:W-:Y:S02]  /*02f0*/  ULDC UR4, c[0x0][0x218] ;  /* 0x0000860000047ab9 */ /* 0x000fe40000000800 */
.L_x_1:
[----:B------:R-:W-:-:S04]  /*0300*/  ISETP.NE.U32.AND P0, PT, RZ, c[0x0][0x258], PT ;  /* 0x00009600ff007a0c */ /* 0x000fc80003f05070 */
[----:B------:R-:W-:-:S13]  /*0310*/  ISETP.NE.AND.EX P0, PT, RZ, c[0x0][0x25c], PT, P0 ;  /* 0x00009700ff007a0c */ /* 0x000fda0003f05300 */
[----:B------:R-:W-:-:S05]  /*0320*/  @P0 IMAD.WIDE R2, R8, R9, c[0x0][0x258] ;  /* 0x0000960008020625 */ /* 0x000fca00078e0209 */
[----:B------:R-:W2:Y:S01]  /*0330*/  @P0 LDG.E R0, [R2.64] ;  /* 0x0000001002000981 */ /* 0x000ea2000c1e1900 */
[----:B------:R-:W-:Y:S02]  /*0340*/  USHF.L.U32 UR12, UR12, 0x7, URZ ;  /* 0x000000070c0c7899 */ /* 0x000fe4000800063f */
[----:B------:R-:W-:Y:S02]  /*0350*/  VOTEU.ALL UP0, P0 ;  /* 0x00000000003f7886 */ /* 0x000fe40000000000 */
[----:B------:R-:W-:Y:S02]  /*0360*/  UISETP.GT.AND UP2, UPT, UR15, UR12, UPT ;  /* 0x0000000c0f00728c */ /* 0x000fe4000bf44270 */
[----:B------:R-:W-:Y:S02]  /*0370*/  ULDC UR7, c[0x0][0x268] ;  /* 0x00009a0000077ab9 */ /* 0x000fe40000000800 */
[----:B------:R-:W-:Y:S02]  /*0380*/  VOTEU.ANY UP1, P0 ;  /* 0x00000000003f7886 */ /* 0x000fe40000020100 */
[----:B------:R-:W-:-:S02]  /*0390*/  @!UP0 UISETP.NE.U32.AND UP3, UPT, URZ, UR7, UPT ;  /* 0x000000073f00828c */ /* 0x000fc4000bf65070 */
[----:B------:R-:W-:Y:S02]  /*03a0*/  ULDC UR6, c[0x0][0x26c] ;  /* 0x00009b0000067ab9 */ /* 0x000fe40000000800 */
[----:B------:R-:W-:Y:S02]  /*03b0*/  @!UP0 UISETP.NE.AND.EX UP3, UPT, URZ, UR6, UPT, UP3 ;  /* 0x000000063f00828c */ /* 0x000fe4000bf65330 */
[----:B------:R-:W-:Y:S02]  /*03c0*/  ULDC UR5, c[0x0][0x21c] ;  /* 0x0000870000057ab9 */ /* 0x000fe40000000800 */
[----:B------:R-:W-:Y:S01]  /*03d0*/  @!UP0 USEL UR5, URZ, UR5, !UP3 ;  /* 0x000000053f058287 */ /* 0x000fe2000d800000 */
[----:B--2---:R-:W1:Y:S01]  /*03e0*/  @P0 R2UR UR13, R0 ;  /* 0x00000000000d03c2 */ /* 0x004e6200000e0000 */
[----:B------:R-:W-:Y:S01]  /*03f0*/  PLOP3.LUT P0, PT, PT, PT, UP2, 0x80, 0x0 ;  /* 0x000000000000781c */ /* 0x000fe20003f0f028 */
[----:B-1----:R-:W-:Y:S02]  /*0400*/  @UP1 UIADD3 UR13, UR13, -UR14, URZ ;  /* 0x8000000e0d0d1290 */ /* 0x002fe4000fffe03f */
[----:B------:R-:W-:-:S10]  /*0410*/  @!UP0 UIADD3 UR13, UR5, UR4, -UR14 ;  /* 0x00000004050d8290 */ /* 0x000fd4000fffe80e */
[----:B------:R-:W-:Y:S05]  /*0420*/  @!P0 EXIT ;  /* 0x000000000000894d */ /* 0x000fea0003800000 */
[----:B------:R-:W-:Y:S02]  /*0430*/  UISETP.GE.AND UP0, UPT, UR13, 0x1, UPT ;  /* 0x000000010d00788c */ /* 0x000fe4000bf06270 */
[----:B------:R-:W-:-:S04]  /*0440*/  UIADD3 UR4, UR13, 0x3f, URZ ;  /* 0x0000003f0d047890 */ /* 0x000fc8000fffe03f */
[----:B------:R-:W-:Y:S01]  /*0450*/  PLOP3.LUT P0, PT, PT, PT, UP0, 0x80, 0x0 ;  /* 0x000000000000781c */ /* 0x000fe20003f0f008 */
[----:B------:R-:W-:-:S04]  /*0460*/  USHF.R.S32.HI UR8, URZ, 0x1f, UR4 ;  /* 0x0000001f3f087899 */ /* 0x000fc80008011404 */
[----:B------:R-:W-:-:S08]  /*0470*/  ULEA.HI UR8, UR8, UR4, URZ, 0x6 ;  /* 0x0000000408087291 */ /* 0x000fd0000f8f303f */
[----:B------:R-:W-:Y:S05]  /*0480*/  @!P0 BRA `(.L_x_2) ;  /* 0x0000b8d000008947 */ /* 0x000fea0003800000 */
[----:B------:R-:W-:Y:S02]  /*0490*/  UISETP.NE.AND UP1, UPT, UR9, -0x1, UPT ;  /* 0xffffffff0900788c */ /* 0x000fe4000bf25270 */
[----:B------:R-:W-:Y:S02]  /*04a0*/  UISETP.NE.AND UP0, UPT, UR19, -0x1, UPT ;  /* 0xffffffff1300788c */ /* 0x000fe4000bf05270 */
[----:B------:R-:W-:Y:S02]  /*04b0*/  ULDC.64 UR4, c[0x0][0x190] ;  /* 0x0000640000047ab9 */ /* 0x000fe40000000a00 */
[----:B------:R-:W-:Y:S02]  /*04c0*/  ULDC.64 UR6, c[0x0][0x178] ;  /* 0x00005e0000067ab9 */ /* 0x000fe40000000a00 */
[----:B------:R-:W-:-:S03]  /*04d0*/  PLOP3.LUT P0, PT, PT, PT, UP0, 0x80, 0x0 ;  /* 0x000000000000781c */ /* 0x000fc60003f0f008 */
[----:B------:R-:W-:Y:S02]  /*04e0*/  @UP1 UIMAD.WIDE.U32 UR24, UR9, UR4, URZ ;  /* 0x00000004091812a5 */ /* 0x000fe4000f8e003f */
[----:B------:R-:W-:Y:S02]  /*04f0*/  @!UP1 USHF.R.S32.HI UR22, URZ, 0x1f, UR10 ;  /* 0x0000001f3f169899 */ /* 0x000fe4000801140a */
[----:B------:R-:W-:Y:S02]  /*0500*/  @UP0 UIADD3 UR23, UR14, UR19, URZ ;  /* 0x000000130e170290 */ /* 0x000fe4000fffe03f */
[----:B------:R-:W-:Y:S02]  /*0510*/  @UP1 UIMAD UR18, UR9, UR5, UR25 ;  /* 0x00000005091212a4 */ /* 0x000fe4000f8e0219 */
[----:B------:R-:W-:Y:S02]  /*0520*/  @!UP1 UIMAD.WIDE.U32 UR20, UR10, UR6, URZ ;  /* 0x000000060a1492a5 */ /* 0x000fe4000f8e003f */
[----:B------:R-:W-:-:S02]  /*0530*/  ULDC.64 UR4, c[0x0][0x198] ;  /* 0x0000660000047ab9 */ /* 0x000fc40000000a00 */
[----:B------:R-:W-:Y:S02]  /*0540*/  @!UP1 UIMAD UR22, UR22, UR6, URZ ;  /* 0x00000006161692a4 */ /* 0x000fe4000f8e023f */
[----:B------:R-:W-:Y:S02]  /*0550*/  @UP0 UIMAD.WIDE.U32 UR26, UR23, UR4, URZ ;  /* 0x00000004171a02a5 */ /* 0x000fe4000f8e003f */
[----:B------:R-:W-:Y:S02]  /*0560*/  @!UP1 UIMAD UR22, UR10, UR7, UR22 ;  /* 0x000000070a1692a4 */ /* 0x000fe4000f8e0216 */
[----:B------:R-:W-:Y:S02]  /*0570*/  @UP1 UMOV UR6, UR24 ;  /* 0x0000001800061c82 */ /* 0x000fe40008000000 */
[----:B------:R-:W-:Y:S02]  /*0580*/  @!UP1 UMOV UR6, UR20 ;  /* 0x0000001400069c82 */ /* 0x000fe40008000000 */
[----:B------:R-:W-:-:S02]  /*0590*/  @UP0 UIMAD UR7, UR23, UR5, UR27 ;  /* 0x00000005170702a4 */ /* 0x000fc4000f8e021b */
[----:B------:R-:W-:Y:S02]  /*05a0*/  @!UP1 UIADD3 UR18, UR21, UR22, URZ ;  /* 0x0000001615129290 */ /* 0x000fe4000fffe03f */
[----:B------:R-:W-:Y:S01]  /*05b0*/  @UP0 UMOV UR20, UR26 ;  /* 0x0000001a00140c82 */ /* 0x000fe20008000000 */
[----:B------:R-:W-:Y:S05]  /*05c0*/  @P0 BRA `(.L_x_3) ;  /* 0x000000d000000947 */ /* 0x000fea0003800000 */
[----:B------:R-:W-:Y:S02]  /*05d0*/  USHF.R.S32.HI UR20, URZ, 0x1f, UR14 ;  /* 0x0000001f3f147899 */ /* 0x000fe4000801140e */
[----:B------:R-:W-:Y:S02]  /*05e0*/  ULDC.64 UR4, c[0x0][0x198] ;  /* 0x0000660000047ab9 */ /* 0x000fe40000000a00 */
[----:B------:R-:W-:Y:S02]  /*05f0*/  UIMAD UR20, UR20, UR4, URZ ;  /* 0x00000004141472a4 */ /* 0x000fe4000f8e023f */
[----:B------:R-:W-:Y:S02]  /*0600*/  UIMAD.WIDE.U32 UR22, UR14, UR4, URZ ;  /* 0x000000040e1672a5 */ /* 0x000fe4000f8e003f */
[----:B------:R-:W-:-:S02]  /*0610*/  UIMAD UR20, UR14, UR5, UR20 ;  /* 0x000000050e1472a4 */ /* 0x000fc4000f8e0214 */
[----:B------:R-:W-:Y:S02]  /*0620*/  USHF.R.S32.HI UR7, URZ, 0x1f, UR10 ;  /* 0x0000001f3f077899 */ /* 0x000fe4000801140a */
[----:B------:R-:W-:Y:S02]  /*0630*/  ULDC.64 UR4, c[0x0][0x180] ;  /* 0x0000600000047ab9 */ /* 0x000fe40000000a00 */
[----:B------:R-:W-:Y:S02]  /*0640*/  UIADD3 UR21, UR23, UR20, URZ ;  /* 0x0000001417157290 */ /* 0x000fe4000fffe03f */
[----:B------:R-:W-:Y:S02]  /*0650*/  UIMAD UR7, UR7, UR4, URZ ;  /* 0x00000004070772a4 */ /* 0x000fe4000f8e023f */
[----:B------:R-:W-:Y:S02]  /*0660*/  UMOV UR20, UR22 ;  /* 0x0000001600147c82 */ /* 0x000fe40008000000 */
[----:B------:R-:W-:-:S02]  /*0670*/  UIMAD UR7, UR10, UR5, UR7 ;  /* 0x000000050a0772a4 */ /* 0x000fc4000f8e0207 */
[----:B------:R-:W-:-:S04]  /*0680*/  UIMAD.WIDE.U32 UR20, UR10, UR4, UR20 ;  /* 0x000000040a1472a5 */ /* 0x000fc8000f8e0014 */
[----:B------:R-:W-:Y:S02]  /*0690*/  UIADD3 UR7, UR21, UR7, URZ ;  /* 0x0000000715077290 */ /* 0x000fe4000fffe03f */
.L_x_3:
[----:B------:R-:W-:Y:S01]  /*06a0*/  IABS R0, c[0x0][0x1c8] ;  /* 0x0000720000007a13 */ /* 0x000fe20000000000 */
[----:B------:R-:W1:Y:S01]  /*06b0*/  S2R R5, SR_CTAID.Z ;  /* 0x0000000000057919 */ /* 0x000e620000002700 */
[----:B------:R-:W-:Y:S02]  /*06c0*/  ULDC UR4, c[0x0][0x1c8] ;  /* 0x0000720000047ab9 */ /* 0x000fe40000000800 */
[----:B------:R-:W-:Y:S01]  /*06d0*/  ULOP3.LUT UR4, UR11, UR4, URZ, 0x3c, !UPT ;  /* 0x000000040b047292 */ /* 0x000fe2000f8e3c3f */
[----:B------:R-:W-:Y:S01]  /*06e0*/  IMAD.MOV.U32 R4, RZ, RZ, R0 ;  /* 0x000000ffff047224 */ /* 0x000fe200078e0000 */
[----:B------:R-:W-:-:S03]  /*06f0*/  @UP0 UIADD3 UR19, UR14, UR19, URZ ;  /* 0x000000130e130290 */ /* 0x000fc6000fffe03f */
[----:B------:R-:W2:Y:S01]  /*0700*/  I2F.RP R2, R4 ;  /* 0x0000000400027306 */ /* 0x000ea20000209400 */
[----:B------:R-:W-:Y:S01]  /*0710*/  ISETP.LE.AND P1, PT, RZ, UR4, PT ;  /* 0x00000004ff007c0c */ /* 0x000fe2000bf23270 */
[----:B------:R-:W-:Y:S02]  /*0720*/  ULDC.64 UR4, c[0x0][0x1a0] ;  /* 0x0000680000047ab9 */ /* 0x000fe40000000a00 */
[----:B------:R-:W-:-:S04]  /*0730*/  @UP0 UIMAD.WIDE.U32 UR22, UR19, UR4, URZ ;  /* 0x00000004131602a5 */ /* 0x000fc8000f8e003f */
[----:B------:R-:W-:Y:S02]  /*0740*/  @UP0 UIMAD UR21, UR19, UR5, UR23 ;  /* 0x00000005131502a4 */ /* 0x000fe4000f8e0217 */
[----:B------:R-:W-:Y:S01]  /*0750*/  USHF.R.S32.HI UR19, URZ, 0x1f, UR11 ;  /* 0x0000001f3f137899 */ /* 0x000fe2000801140b */
[----:B--2---:R-:W2:Y:S01]  /*0760*/  MUFU.RCP R2, R2 ;  /* 0x0000000200027308 */ /* 0x004ea20000001000 */
[----:B-1----:R-:W-:Y:S02]  /*0770*/  IABS R5, R5 ;  /* 0x0000000500057213 */ /* 0x002fe40000000000 */
[----:B--2---:R-:W-:-:S05]  /*0780*/  IADD3 R2, R2, 0xffffffe, RZ ;  /* 0x0ffffffe02027810 */ /* 0x004fca0007ffe0ff */
[----:B------:R-:W1:Y:S02]  /*0790*/  F2I.FTZ.U32.TRUNC.NTZ R3, R2 ;  /* 0x0000000200037305 */ /* 0x000e64000021f000 */
[----:B-1----:R-:W-:Y:S02]  /*07a0*/  IMAD.MOV R0, RZ, RZ, -R3 ;  /* 0x000000ffff007224 */ /* 0x002fe400078e0a03 */
[----:B------:R-:W-:Y:S02]  /*07b0*/  IMAD.MOV.U32 R2, RZ, RZ, RZ ;  /* 0x000000ffff027224 */ /* 0x000fe400078e00ff */
[----:B------:R-:W-:-:S04]  /*07c0*/  IMAD R0, R0, R4, RZ ;  /* 0x0000000400007224 */ /* 0x000fc800078e02ff */
[----:B------:R-:W-:-:S04]  /*07d0*/  IMAD.HI.U32 R0, R3, R0, R2 ;  /* 0x0000000003007227 */ /* 0x000fc800078e0002 */
[----:B------:R-:W-:-:S04]  /*07e0*/  IMAD.MOV.U32 R3, RZ, RZ, R5 ;  /* 0x000000ffff037224 */ /* 0x000fc800078e0005 */
[----:B------:R-:W-:-:S05]  /*07f0*/  IMAD.HI.U32 R0, R0, R3, RZ ;  /* 0x0000000300007227 */ /* 0x000fca00078e00ff */
[----:B------:R-:W-:-:S05]  /*0800*/  IADD3 R2, -R0, RZ, RZ ;  /* 0x000000ff00027210 */ /* 0x000fca0007ffe1ff */
[----:B------:R-:W-:-:S05]  /*0810*/  IMAD R2, R4, R2, R3 ;  /* 0x0000000204027224 */ /* 0x000fca00078e0203 */
[----:B------:R-:W-:-:S13]  /*0820*/  ISETP.GT.U32.AND P2, PT, R4, R2, PT ;  /* 0x000000020400720c */ /* 0x000fda0003f44070 */
[----:B------:R-:W-:Y:S01]  /*0830*/  @!P2 IMAD.IADD R2, R2, 0x1, -R4 ;  /* 0x000000010202a824 */ /* 0x000fe200078e0a04 */
[----:B------:R-:W-:Y:S02]  /*0840*/  @!P2 IADD3 R0, R0, 0x1, RZ ;  /* 0x000000010000a810 */ /* 0x000fe40007ffe0ff */
[----:B------:R-:W-:Y:S02]  /*0850*/  ISETP.NE.AND P2, PT, RZ, c[0x0][0x1c8], PT ;  /* 0x00007200ff007a0c */ /* 0x000fe40003f45270 */
[----:B------:R-:W-:-:S13]  /*0860*/  ISETP.GE.U32.AND P3, PT, R2, R4, PT ;  /* 0x000000040200720c */ /* 0x000fda0003f66070 */
[----:B------:R-:W-:-:S05]  /*0870*/  @P3 IADD3 R0, R0, 0x1, RZ ;  /* 0x0000000100003810 */ /* 0x000fca0007ffe0ff */
[----:B------:R-:W-:-:S05]  /*0880*/  IMAD.MOV.U32 R22, RZ, RZ, R0 ;  /* 0x000000ffff167224 */ /* 0x000fca00078e0000 */
[----:B------:R-:W-:Y:S02]  /*0890*/  @!P1 IADD3 R22, -R22, RZ, RZ ;  /* 0x000000ff16169210 */ /* 0x000fe40007ffe1ff */
[----:B------:R-:W-:Y:S01]  /*08a0*/  @!P2 LOP3.LUT R22, RZ, c[0x0][0x1c8], RZ, 0x33, !PT ;  /* 0x00007200ff16aa12 */ /* 0x000fe200078e33ff */
        /* <DEDUP_REMOVED lines=10> */
[----:B------:R-:W-:Y:S02]  /*0950*/  UIMAD.WIDE.U32 UR22, UR10, UR4, UR22 ;  /* 0x000000040a1672a5 */ /* 0x000fe4000f8e0016 */
[----:B------:R-:W-:-:S04]  /*0960*/  UIMAD UR5, UR10, UR5, UR14 ;  /* 0x000000050a0572a4 */ /* 0x000fc8000f8e020e */
[----:B------:R-:W-:Y:S02]  /*0970*/  UIADD3 UR21, UR23, UR5, URZ ;  /* 0x0000000517157290 */ /* 0x000fe4000fffe03f */
.L_x_4:
[----:B------:R-:W1:Y:S01]  /*0980*/  S2R R4, SR_CTAID.X ;  /* 0x0000000000047919 */ /* 0x000e620000002500 */
[----:B------:R-:W-:Y:S01]  /*0990*/  SHF.R.S32.HI R24, RZ, 0x1f, R154 ;  /* 0x0000001fff187819 */ /* 0x000fe2000001149a */
[----:B------:R-:W-:Y:S01]  /*09a0*/  UIADD3 UR12, -UR12, UR15, URZ ;  /* 0x0000000f0c0c7290 */ /* 0x000fe2000fffe13f */
[----:B------:R-:W-:Y:S01]  /*09b0*/  IMAD.MOV.U32 R156, RZ, RZ, c[0x0][0x198] ;  /* 0x00006600ff9c7624 */ /* 0x000fe200078e00ff */
[----:B------:R-:W2:Y:S01]  /*09c0*/  S2R R7, SR_CTAID.Z ;  /* 0x0000000000077919 */ /* 0x000ea20000002700 */
[CC--:B------:R-:W-:Y:S01]  /*09d0*/  LEA.HI R0, R24.reuse, R154.reuse, RZ, 0x3 ;  /* 0x0000009a18007211 */ /* 0x0c0fe200078f18ff */
[----:B------:R-:W-:Y:S01]  /*09e0*/  ULDC.64 UR4, c[0x0][0x1a8] ;  /* 0x00006a0000047ab9 */ /* 0x000fe20000000a00 */
[----:B------:R-:W-:Y:S01]  /*09f0*/  LEA.HI R11, R24, R154, RZ, 0x6 ;  /* 0x0000009a180b7211 */ /* 0x000fe200078f30ff */
[----:B------:R-:W-:Y:S01]  /*0a00*/  UIMAD UR4, UR19, UR4, URZ ;  /* 0x00000004130472a4 */ /* 0x000fe2000f8e023f */
[----:B------:R-:W-:Y:S01]  /*0a10*/  SHF.R.S32.HI R2, RZ, 0x3, R0 ;  /* 0x00000003ff027819 */ /* 0x000fe20000011400 */
[----:B------:R-:W-:Y:S01]  /*0a20*/  ULEA.HI.SX32 UR10, UR8, 0xffffffff, 0x1a ;  /* 0xffffffff080a7891 */ /* 0x000fe2000f8fd23f */
[----:B------:R-:W-:Y:S01]  /*0a30*/  LOP3.LUT R0, R0, 0xfffffff8, RZ, 0xc0, !PT ;  /* 0xfffffff800007812 */ /* 0x000fe200078ec0ff */
[----:B------:R-:W-:Y:S01]  /*0a40*/  UIMAD UR4, UR11, UR5, UR4 ;  /* 0x000000050b0472a4 */ /* 0x000fe2000f8e0204 */
[----:B------:R-:W-:Y:S01]  /*0a50*/  IADD3 R23, R2, 0x10, RZ ;  /* 0x0000001002177810 */ /* 0x000fe20007ffe0ff */
[----:B------:R-:W-:Y:S01]  /*0a60*/  IMAD.SHL.U32 R11, R11, 0x8, RZ ;  /* 0x000000080b0b7824 */ /* 0x000fe200078e00ff */
[----:B------:R-:W-:Y:S01]  /*0a70*/  SHF.R.S32.HI R3, RZ, 0x1f, R2 ;  /* 0x0000001fff037819 */ /* 0x000fe20000011402 */
[----:B------:R-:W-:Y:S01]  /*0a80*/  IMAD.IADD R29, R154, 0x1, -R0 ;  /* 0x000000019a1d7824 */ /* 0x000fe200078e0a00 */
[----:B------:R-:W-:Y:S01]  /*0a90*/  ISETP.GE.AND P0, PT, R23, UR12, PT ;  /* 0x0000000c17007c0c */ /* 0x000fe2000bf06270 */
[C---:B------:R-:W-:Y:S01]  /*0aa0*/  IMAD.SHL.U32 R0, R2.reuse, 0x40, RZ ;  /* 0x0000004002007824 */ /* 0x040fe200078e00ff */
[C---:B------:R-:W-:Y:S01]  /*0ab0*/  IADD3 R25, R2.reuse, 0x20, RZ ;  /* 0x0000002002197810 */ /* 0x040fe20007ffe0ff */
[----:B------:R-:W-:Y:S01]  /*0ac0*/  IMAD.SHL.U32 R32, R29, 0x8, RZ ;  /* 0x000000081d207824 */ /* 0x000fe200078e00ff */
[----:B------:R-:W-:Y:S01]  /*0ad0*/  ISETP.GE.AND P1, PT, R2, UR12, PT ;  /* 0x0000000c02007c0c */ /* 0x000fe2000bf26270 */
[----:B------:R-:W-:Y:S01]  /*0ae0*/  IMAD.SHL.U32 R161, R156, 0x40, RZ ;  /* 0x000000409ca17824 */ /* 0x000fe200078e00ff */
[----:B------:R-:W-:Y:S01]  /*0af0*/  LOP3.LUT R0, R0, 0x1c0, RZ, 0xc0, !PT ;  /* 0x000001c000007812 */ /* 0x000fe200078ec0ff */
[----:B-1----:R-:W-:Y:S01]  /*0b00*/  IMAD.WIDE R30, R4, 0x80, R2 ;  /* 0x00000080041e7825 */ /* 0x002fe200078e0202 */
[----:B------:R-:W-:-:S02]  /*0b10*/  SHF.R.S32.HI R33, RZ, 0x1f, R32 ;  /* 0x0000001fff217819 */ /* 0x000fc40000011420 */
[----:B------:R-:W-:Y:S01]  /*0b20*/  IADD3 R4, P2, R32, UR6, RZ ;  /* 0x0000000620047c10 */ /* 0x000fe2000ff5e0ff */
[----:B------:R-:W-:Y:S01]  /*0b30*/  UIMAD UR6, UR10, -0x40, UR13 ;  /* 0xffffffc00a0678a4 */ /* 0x000fe2000f8e020d */
[----:B------:R-:W-:Y:S01]  /*0b40*/  ISETP.GE.AND P5, PT, R25, UR12, PT ;  /* 0x0000000c19007c0c */ /* 0x000fe2000bfa6270 */
[----:B------:R-:W-:Y:S01]  /*0b50*/  STL.64 [R1+0x18], R30 ;  /* 0x0000181e01007387 */ /* 0x000fe20000100a00 */
[----:B------:R-:W-:Y:S01]  /*0b60*/  IADD3.X R5, R33, UR18, RZ, P2, !PT ;  /* 0x0000001221057c10 */ /* 0x000fe200097fe4ff */
[----:B------:R-:W-:Y:S01]  /*0b70*/  IMAD.MOV.U32 R160, RZ, RZ, c[0x0][0x19c] ;  /* 0x00006700ffa07624 */ /* 0x000fe200078e00ff */
[----:B------:R-:W-:Y:S01]  /*0b80*/  SHF.R.U32.HI R6, RZ, 0x3, R0 ;  /* 0x00000003ff067819 */ /* 0x000fe20000011600 */
[----:B------:R-:W-:Y:S01]  /*0b90*/  STL.64 [R1+0x38], R32 ;  /* 0x0000382001007387 */ /* 0x000fe20000100a00 */
[----:B------:R-:W-:Y:S01]  /*0ba0*/  LOP3.LUT R0, R0, 0x38, R32, 0xf8, !PT ;  /* 0x0000003800007812 */ /* 0x000fe200078ef820 */
[----:B--2---:R-:W-:Y:S01]  /*0bb0*/  IMAD.WIDE.U32 R4, R7, c[0x0][0x1a8], R4 ;  /* 0x00006a0007047a25 */ /* 0x004fe200078e0004 */
[----:B------:R-:W-:Y:S01]  /*0bc0*/  @!P0 IADD3 R9, P2, R30, 0x10, RZ ;  /* 0x000000101e098810 */ /* 0x000fe20007f5e0ff */
[----:B------:R-:W-:Y:S01]  /*0bd0*/  STL [R1+0x44], R25 ;  /* 0x0000441901007387 */ /* 0x000fe20000100800 */
[----:B------:R-:W-:Y:S01]  /*0be0*/  LOP3.LUT R10, R0, R6, RZ, 0x3c, !PT ;  /* 0x00000006000a7212 */ /* 0x000fe200078e3cff */
[----:B------:R-:W-:Y:S01]  /*0bf0*/  @!P1 IMAD R0, R31, c[0x0][0x190], RZ ;  /* 0x000064001f009a24 */ /* 0x000fe200078e02ff */
[----:B------:R-:W-:Y:S01]  /*0c00*/  IADD3 R5, R5, UR4, RZ ;  /* 0x0000000405057c10 */ /* 0x000fe2000fffe0ff */
[----:B------:R-:W-:Y:S01]  /*0c10*/  @!P0 IMAD.X R6, RZ, RZ, R31, P2 ;  /* 0x000000ffff068224 */ /* 0x000fe200010e061f */
[C---:B------:R-:W-:Y:S01]  /*0c20*/  @!P5 IADD3 R12, P2, R30.reuse, 0x20, RZ ;  /* 0x000000201e0cd810 */ /* 0x040fe20007f5e0ff */
[----:B------:R-:W-:Y:S01]  /*0c30*/  @!P1 IMAD R0, R30, c[0x0][0x194], R0 ;  /* 0x000065001e009a24 */ /* 0x000fe200078e0200 */
[----:B------:R-:W-:Y:S01]  /*0c40*/  LOP3.LUT R235, R10, 0xfffffe00, R11, 0xf8, !PT ;  /* 0xfffffe000aeb7812 */ /* 0x000fe200078ef80b */
[----:B------:R-:W-:Y:S01]  /*0c50*/  @!P0 IMAD R8, R6, c[0x0][0x190], RZ ;  /* 0x0000640006088a24 */ /* 0x000fe200078e02ff */
[----:B------:R-:W-:Y:S01]  /*0c60*/  IADD3 R26, R2, 0x30, RZ ;  /* 0x00000030021a7810 */ /* 0x000fe20007ffe0ff */
[----:B------:R-:W-:Y:S01]  /*0c70*/  @!P1 IMAD.WIDE.U32 R6, R30, c[0x0][0x190], R4 ;  /* 0x000064001e069a25 */ /* 0x000fe200078e0004 */
[----:B------:R-:W-:Y:S01]  /*0c80*/  IADD3 R16, R2, 0x40, RZ ;  /* 0x0000004002107810 */ /* 0x000fe20007ffe0ff */
[----:B------:R-:W-:Y:S01]  /*0c90*/  ULDC.64 UR4, c[0x0][0x1a0] ;  /* 0x0000680000047ab9 */ /* 0x000fe20000000a00 */
[----:B------:R-:W-:Y:S01]  /*0ca0*/  ISETP.GE.AND P4, PT, R26, UR12, PT ;  /* 0x0000000c1a007c0c */ /* 0x000fe2000bf86270 */
[----:B------:R-:W-:Y:S01]  /*0cb0*/  @!P5 IMAD.X R13, RZ, RZ, R31, P2 ;  /* 0x000000ffff0dd224 */ /* 0x000fe200010e061f */
[----:B------:R-:W-:Y:S01]  /*0cc0*/  @!P1 LEA R10, P2, R6, c[0x0][0x160], 0x1 ;  /* 0x00005800060a9a11 */ /* 0x000fe200078408ff */
[----:B------:R-:W-:Y:S01]  /*0cd0*/  @!P1 IMAD.IADD R0, R7, 0x1, R0 ;  /* 0x0000000107009824 */ /* 0x000fe200078e0200 */
[----:B------:R-:W-:Y:S01]  /*0ce0*/  STL [R1+0x40], R26 ;  /* 0x0000401a01007387 */ /* 0x000fe20000100800 */
[----:B------:R-:W-:Y:S01]  /*0cf0*/  IMAD.SHL.U32 R235, R235, 0x2, RZ ;  /* 0x00000002ebeb7824 */ /* 0x000fe200078e00ff */
[----:B------:R-:W-:Y:S01]  /*0d00*/  ISETP.GE.AND P3, PT, R16, UR12, PT ;  /* 0x0000000c10007c0c */ /* 0x000fe2000bf66270 */
[----:B------:R-:W-:Y:S01]  /*0d10*/  @!P0 IMAD R14, R9, c[0x0][0x194], R8 ;  /* 0x00006500090e8a24 */ /* 0x000fe200078e0208 */
[----:B------:R-:W-:Y:S01]  /*0d20*/  @!P1 LEA.HI.X R11, R6, c[0x0][0x164], R0, 0x1, P2 ;  /* 0x00005900060b9a11 */ /* 0x000fe200010f0c00 */
[----:B------:R-:W-:Y:S01]  /*0d30*/  @!P5 IMAD R0, R13, c[0x0][0x190], RZ ;  /* 0x000064000d00da24 */ /* 0x000fe200078e02ff */
[----:B------:R1:W-:Y:S01]  /*0d40*/  STL [R1+0x4c], R16 ;  /* 0x00004c1001007387 */ /* 0x0003e20000100800 */
[----:B------:R-:W-:Y:S01]  /*0d50*/  @!P0 IMAD.WIDE.U32 R8, R9, c[0x0][0x190], R4 ;  /* 0x0000640009088a25 */ /* 0x000fe200078e0004 */
[----:B------:R-:W-:Y:S01]  /*0d60*/  IADD3 R15, R2, 0x50, RZ ;  /* 0x00000050020f7810 */ /* 0x000fe20007ffe0ff */
[----:B------:R-:W-:Y:S01]  /*0d70*/  UIMAD.WIDE.U32 UR14, UR10, UR4, URZ ;  /* 0x000000040a0e72a5 */ /* 0x000fe2000f8e003f */
[----:B------:R-:W-:Y:S01]  /*0d80*/  @!PT LDS RZ, [RZ] ;  /* 0x00000000fffff984 */ /* 0x000fe20000000800 */
[----:B------:R-:W-:Y:S01]  /*0d90*/  @!PT LDS RZ, [RZ] ;  /* 0x00000000fffff984 */ /* 0x000fe20000000800 */
[----:B------:R-:W-:Y:S01]  /*0da0*/  @!PT LDS RZ, [RZ] ;  /* 0x00000000fffff984 */ /* 0x000fe20000000800 */
[----:B------:R2:W-:Y:S01]  /*0db0*/  @!P1 LDGSTS.E.BYPASS.LTC128B.128 [R235], [R10.64] ;  /* 0x000000000aeb9fae */ /* 0x0005e2000b901d50 */
[C---:B------:R-:W-:Y:S01]  /*0dc0*/  @!P5 IMAD R13, R12.reuse, c[0x0][0x194], R0 ;  /* 0x000065000c0dda24 */ /* 0x040fe200078e0200 */
[----:B------:R-:W-:Y:S01]  /*0dd0*/  ISETP.GE.AND P2, PT, R15, UR12, PT ;  /* 0x0000000c0f007c0c */ /* 0x000fe2000bf46270 */
[----:B------:R-:W-:Y:S01]  /*0de0*/  @!P0 IMAD.IADD R0, R9, 0x1, R14 ;  /* 0x0000000109008824 */ /* 0x000fe200078e020e */
[----:B------:R2:W-:Y:S01]  /*0df0*/  @!P1 LDGSTS.E.BYPASS.LTC128B.128 [R235+0x4000], [R10.64+0x80] ;  /* 0x040000800aeb9fae */ /* 0x0005e2000b901d50 */
[----:B------:R-:W-:Y:S01]  /*0e00*/  @!P5 IMAD.WIDE.U32 R6, R12, c[0x0][0x190], R4 ;  /* 0x000064000c06da25 */ /* 0x000fe200078e0004 */
[----:B------:R-:W-:-:S02]  /*0e10*/  IADD3 R27, R2, 0x70, RZ ;  /* 0x00000070021b7810 */ /* 0x000fc40007ffe0ff */
[----:B------:R-:W-:Y:S01]  /*0e20*/  STL [R1+0x50], R15 ;  /* 0x0000500f01007387 */ /* 0x000fe20000100800 */
[----:B------:R-:W-:Y:S01]  /*0e30*/  @!P5 IMAD.IADD R9, R7, 0x1, R13 ;  /* 0x000000010709d824 */ /* 0x000fe200078e020d */
[----:B------:R-:W-:-:S04]  /*0e40*/  @!P5 LEA R18, P6, R6, c[0x0][0x160], 0x1 ;  /* 0x000058000612da11 */ /* 0x000fc800078c08ff */
[----:B------:R-:W-:Y:S02]  /*0e50*/  @!P5 LEA.HI.X R19, R6, c[0x0][0x164], R9, 0x1, P6 ;  /* 0x000059000613da11 */ /* 0x000fe400030f0c09 */
[----:B-1----:R-:W-:-:S04]  /*0e60*/  @!P0 LEA R16, P1, R8, c[0x0][0x160], 0x1 ;  /* 0x0000580008108a11 */ /* 0x002fc800078208ff */
[----:B------:R-:W-:Y:S02]  /*0e70*/  @!P0 LEA.HI.X R17, R8, c[0x0][0x164], R0, 0x1, P1 ;  /* 0x0000590008118a11 */ /* 0x000fe400008f0c00 */
[----:B------:R-:W-:-:S03]  /*0e80*/  @!P4 IADD3 R7, P1, R30, 0x30, RZ ;  /* 0x000000301e07c810 */ /* 0x000fc60007f3e0ff */
[----:B------:R1:W-:Y:S01]  /*0e90*/  @!P0 LDGSTS.E.BYPASS.LTC128B.128 [R235+0x800], [R16.64] ;  /* 0x0080000010eb8fae */ /* 0x0003e2000b901d50 */
[----:B--2---:R-:W-:Y:S01]  /*0ea0*/  IADD3 R11, R2, 0x60, RZ ;  /* 0x00000060020b7810 */ /* 0x004fe20007ffe0ff */
[--C-:B------:R-:W-:Y:S01]  /*0eb0*/  @!P4 IMAD.X R0, RZ, RZ, R31.reuse, P1 ;  /* 0x000000ffff00c224 */ /* 0x100fe200008e061f */
[----:B------:R-:W-:Y:S01]  /*0ec0*/  @!P3 IADD3 R10, P6, R30, 0x40, RZ ;  /* 0x000000401e0ab810 */ /* 0x000fe20007fde0ff */
[----:B------:R1:W-:Y:S01]  /*0ed0*/  @!P0 LDGSTS.E.BYPASS.LTC128B.128 [R235+0x4800], [R16.64+0x80] ;  /* 0x0480008010eb8fae */ /* 0x0003e2000b901d50 */
[----:B------:R-:W-:Y:S01]  /*0ee0*/  ISETP.GE.AND P1, PT, R11, UR12, PT ;  /* 0x0000000c0b007c0c */ /* 0x000fe2000bf26270 */
[----:B------:R-:W-:Y:S01]  /*0ef0*/  @!P4 IMAD R0, R0, c[0x0][0x190], RZ ;  /* 0x000064000000ca24 */ /* 0x000fe200078e02ff */
[----:B------:R-:W-:Y:S01]  /*0f00*/  ISETP.GE.AND P0, PT, R27, UR12, PT ;  /* 0x0000000c1b007c0c */ /* 0x000fe2000bf06270 */
[----:B------:R-:W-:Y:S01]  /*0f10*/  @!P3 IMAD.X R6, RZ, RZ, R31, P6 ;  /* 0x000000ffff06b224 */ /* 0x000fe200030e061f */
[----:B------:R-:W-:Y:S01]  /*0f20*/  @!P2 IADD3 R8, P6, R30, 0x50, RZ ;  /* 0x000000501e08a810 */ /* 0x000fe20007fde0ff */
[----:B------:R2:W-:Y:S01]  /*0f30*/  STL [R1+0x54], R11 ;  /* 0x0000540b01007387 */ /* 0x0005e20000100800 */
[----:B------:R-:W-:-:S03]  /*0f40*/  @!P4 IMAD R13, R7, c[0x0][0x194], R0 ;  /* 0x00006500070dca24 */ /* 0x000fc600078e0200 */
[--C-:B------:R-:W-:Y:S01]  /*0f50*/  @!P2 IMAD.X R9, RZ, RZ, R31.reuse, P6 ;  /* 0x000000ffff09a224 */ /* 0x100fe200030e061f */
[----:B------:R3:W-:Y:S03]  /*0f60*/  @!P5 LDGSTS.E.BYPASS.LTC128B.128 [R235+0x1000], [R18.64] ;  /* 0x0100000012ebdfae */ /* 0x0007e6000b901d50 */
[----:B------:R-:W-:Y:S01]  /*0f70*/  @!P1 IADD3 R0, P6, R30, 0x60, RZ ;  /* 0x000000601e009810 */ /* 0x000fe20007fde0ff */
[----:B------:R-:W-:Y:S01]  /*0f80*/  @!P2 IMAD R9, R9, c[0x0][0x190], RZ ;  /* 0x000064000909aa24 */ /* 0x000fe200078e02ff */
[----:B------:R3:W-:Y:S01]  /*0f90*/  @!P5 LDGSTS.E.BYPASS.LTC128B.128 [R235+0x5000], [R18.64+0x80] ;  /* 0x0500008012ebdfae */ /* 0x0007e2000b901d50 */
[----:B------:R-:W-:Y:S02]  /*0fa0*/  ISETP.GE.AND P5, PT, R23, UR6, PT ;  /* 0x0000000617007c0c */ /* 0x000fe4000bfa6270 */
[----:B------:R-:W-:Y:S01]  /*0fb0*/  @!P1 IMAD.X R12, RZ, RZ, R31, P6 ;  /* 0x000000ffff0c9224 */ /* 0x000fe200030e061f */
[----:B------:R-:W-:Y:S01]  /*0fc0*/  STL [R1+0x48], R27 ;  /* 0x0000481b01007387 */ /* 0x000fe20000100800 */
[----:B------:R-:W-:-:S02]  /*0fd0*/  @!P2 IMAD R21, R8, c[0x0][0x194], R9 ;  /* 0x000065000815aa24 */ /* 0x000fc400078e0209 */
[----:B------:R-:W-:-:S04]  /*0fe0*/  @!P2 IMAD.WIDE.U32 R8, R8, c[0x0][0x190], R4 ;  /* 0x000064000808aa25 */ /* 0x000fc800078e0004 */
[----:B--2---:R-:W-:Y:S02]  /*0ff0*/  @!P3 IMAD R11, R6, c[0x0][0x190], RZ ;  /* 0x00006400060bba24 */ /* 0x004fe400078e02ff */
[----:B------:R-:W-:-:S04]  /*1000*/  @!P4 IMAD.WIDE.U32 R6, R7, c[0x0][0x190], R4 ;  /* 0x000064000706ca25 */ /* 0x000fc800078e0004 */
[----:B------:R-:W-:Y:S01]  /*1010*/  @!P3 IMAD R20, R10, c[0x0][0x194], R11 ;  /* 0x000065000a14ba24 */ /* 0x000fe200078e020b */
[----:B------:R-:W-:Y:S01]  /*1020*/  @!P4 LEA R14, P6, R6, c[0x0][0x160], 0x1 ;  /* 0x00005800060eca11 */ /* 0x000fe200078c08ff */
[----:B------:R-:W-:Y:S02]  /*1030*/  @!P4 IMAD.IADD R7, R7, 0x1, R13 ;  /* 0x000000010707c824 */ /* 0x000fe400078e020d */
[----:B------:R-:W-:Y:S01]  /*1040*/  @!P3 IMAD.WIDE.U32 R10, R10, c[0x0][0x190], R4 ;  /* 0x000064000a0aba25 */ /* 0x000fe200078e0004 */
[----:B---3--:R-:W-:-:S03]  /*1050*/  SHF.R.S32.HI R18, RZ, 0x1f, R22 ;  /* 0x0000001fff127819 */ /* 0x008fc60000011416 */
[----:B------:R-:W-:Y:S01]  /*1060*/  @!P1 IMAD R13, R12, c[0x0][0x190], RZ ;  /* 0x000064000c0d9a24 */ /* 0x000fe200078e02ff */
[----:B------:R-:W-:Y:S01]  /*1070*/  @!P4 LEA.HI.X R15, R6, c[0x0][0x164], R7, 0x1, P6 ;  /* 0x00005900060fca11 */ /* 0x000fe200030f0c07 */
[----:B------:R-:W-:Y:S01]  /*1080*/  @!P3 IMAD.IADD R11, R11, 0x1, R20 ;  /* 0x000000010b0bb824 */ /* 0x000fe200078e0214 */
[----:B------:R-:W-:Y:S01]  /*1090*/  @!P3 LEA R12, P6, R10, c[0x0][0x160], 0x1 ;  /* 0x000058000a0cba11 */ /* 0x000fe200078c08ff */
[C---:B------:R-:W-:Y:S02]  /*10a0*/  @!P1 IMAD R20, R0.reuse, c[0x0][0x194], R13 ;  /* 0x0000650000149a24 */ /* 0x040fe400078e020d */
[----:B------:R-:W-:Y:S01]  /*10b0*/  @!P1 IMAD.WIDE.U32 R6, R0, c[0x0][0x190], R4 ;  /* 0x0000640000069a25 */ /* 0x000fe200078e0004 */
[----:B------:R-:W-:Y:S01]  /*10c0*/  @!P3 LEA.HI.X R13, R10, c[0x0][0x164], R11, 0x1, P6 ;  /* 0x000059000a0dba11 */ /* 0x000fe200030f0c0b */
[----:B------:R2:W-:Y:S01]  /*10d0*/  @!P4 LDGSTS.E.BYPASS.LTC128B.128 [R235+0x1800], [R14.64] ;  /* 0x018000000eebcfae */ /* 0x0005e2000b901d50 */
[----:B------:R-:W-:Y:S01]  /*10e0*/  @!P2 LEA R10, P6, R8, c[0x0][0x160], 0x1 ;  /* 0x00005800080aaa11 */ /* 0x000fe200078c08ff */
[----:B------:R-:W-:-:S02]  /*10f0*/  @!P2 IMAD.IADD R0, R9, 0x1, R21 ;  /* 0x000000010900a824 */ /* 0x000fc400078e0215 */
[----:B------:R2:W-:Y:S01]  /*1100*/  @!P4 LDGSTS.E.BYPASS.LTC128B.128 [R235+0x5800], [R14.64+0x80] ;  /* 0x058000800eebcfae */ /* 0x0005e2000b901d50 */
[----:B------:R-:W-:Y:S02]  /*1110*/  IMAD.U32 R19, RZ, RZ, UR15 ;  /* 0x0000000fff137e24 */ /* 0x000fe4000f8e00ff */
[----:B------:R-:W-:Y:S01]  /*1120*/  @!P2 LEA.HI.X R11, R8, c[0x0][0x164], R0, 0x1, P6 ;  /* 0x00005900080baa11 */ /* 0x000fe200030f0c00 */
[----:B------:R-:W-:Y:S01]  /*1130*/  @!P1 IMAD.IADD R0, R7, 0x1, R20 ;  /* 0x0000000107009824 */ /* 0x000fe200078e0214 */
[C---:B------:R-:W-:Y:S01]  /*1140*/  @!P1 LEA R20, P6, R6.reuse, c[0x0][0x160], 0x1 ;  /* 0x0000580006149a11 */ /* 0x040fe200078c08ff */
[----:B------:R3:W-:Y:S01]  /*1150*/  @!P3 LDGSTS.E.BYPASS.LTC128B.128 [R235+0x2000], [R12.64] ;  /* 0x020000000cebbfae */ /* 0x0007e2000b901d50 */
[----:B------:R-:W-:Y:S02]  /*1160*/  IMAD.U32 R19, RZ, RZ, UR5 ;  /* 0x00000005ff137e24 */ /* 0x000fe4000f8e00ff */
[----:B------:R-:W-:Y:S01]  /*1170*/  @!P1 LEA.HI.X R21, R6, c[0x0][0x164], R0, 0x1, P6 ;  /* 0x0000590006159a11 */ /* 0x000fe200030f0c00 */
[----:B------:R-:W-:Y:S01]  /*1180*/  IMAD R0, R3, c[0x0][0x198], RZ ;  /* 0x0000660003007a24 */ /* 0x000fe200078e02ff */
[----:B------:R-:W-:Y:S01]  /*1190*/  @!P0 IADD3 R8, P6, R30, 0x70, RZ ;  /* 0x000000701e088810 */ /* 0x000fe20007fde0ff */
[----:B------:R-:W-:Y:S01]  /*11a0*/  IMAD.WIDE.U32 R6, R2, c[0x0][0x198], R32 ;  /* 0x0000660002067a25 */ /* 0x000fe200078e0020 */
[----:B------:R3:W-:Y:S03]  /*11b0*/  @!P3 LDGSTS.E.BYPASS.LTC128B.128 [R235+0x6000], [R12.64+0x80] ;  /* 0x060000800cebbfae */ /* 0x0007e6000b901d50 */
[----:B------:R-:W-:Y:S01]  /*11c0*/  @!P0 IMAD.X R9, RZ, RZ, R31, P6 ;  /* 0x000000ffff098224 */ /* 0x000fe200030e061f */
[----:B------:R-:W-:Y:S01]  /*11d0*/  IADD3 R6, P6, R6, UR20, RZ ;  /* 0x0000001406067c10 */ /* 0x000fe2000ffde0ff */
[----:B------:R-:W-:Y:S01]  /*11e0*/  IMAD R0, R2, c[0x0][0x19c], R0 ;  /* 0x0000670002007a24 */ /* 0x000fe200078e0200 */
[----:B------:R4:W-:Y:S01]  /*11f0*/  @!P2 LDGSTS.E.BYPASS.LTC128B.128 [R235+0x2800], [R10.64] ;  /* 0x028000000aebafae */ /* 0x0009e2000b901d50 */
[----:B------:R-:W-:-:S03]  /*1200*/  @!P0 IMAD R9, R9, c[0x0][0x190], RZ ;  /* 0x0000640009098a24 */ /* 0x000fc600078e02ff */
[----:B------:R-:W-:Y:S01]  /*1210*/  IADD3.X R7, R7, UR7, R0, P6, !PT ;  /* 0x0000000707077c10 */ /* 0x000fe2000b7fe400 */
[----:B------:R-:W-:Y:S01]  /*1220*/  IMAD.MOV.U32 R0, RZ, RZ, 0x6 ;  /* 0x00000006ff007424 */ /* 0x000fe200078e00ff */
[----:B------:R-:W-:Y:S01]  /*1230*/  USHF.R.S32.HI UR7, URZ, 0x1f, UR10 ;  /* 0x0000001f3f077899 */ /* 0x000fe2000801140a */
[----:B-1----:R-:W-:Y:S01]  /*1240*/  @!P0 IMAD R16, R8, c[0x0][0x194], R9 ;  /* 0x0000650008108a24 */ /* 0x002fe200078e0209 */
[----:B------:R-:W-:Y:S01]  /*1250*/  ISETP.GE.AND P6, PT, R2, UR6, PT ;  /* 0x0000000602007c0c */ /* 0x000fe2000bfc6270 */
[----:B------:R-:W-:Y:S01]  /*1260*/  @!P0 IMAD.WIDE.U32 R8, R8, c[0x0][0x190], R4 ;  /* 0x0000640008088a25 */ /* 0x000fe200078e0004 */
[----:B------:R-:W-:Y:S01]  /*1270*/  SHF.L.U64.HI R155, R156, R0, c[0x0][0x19c] ;  /* 0x000067009c9b7619 */ /* 0x000fe20000010200 */
[----:B------:R4:W-:Y:S02]  /*1280*/  @!P2 LDGSTS.E.BYPASS.LTC128B.128 [R235+0x6800], [R10.64+0x80] ;  /* 0x068000800aebafae */ /* 0x0009e4000b901d50 */
[----:B------:R-:W-:Y:S02]  /*1290*/  IMAD R4, R18, c[0x0][0x1b0], RZ ;  /* 0x00006c0012047a24 */ /* 0x000fe400078e02ff */
[C---:B------:R-:W-:Y:S01]  /*12a0*/  IMAD.WIDE.U32 R30, R22.reuse, c[0x0][0x1b0], R6 ;  /* 0x00006c00161e7a25 */ /* 0x040fe200078e0006 */
[----:B------:R1:W-:Y:S03]  /*12b0*/  @!P1 LDGSTS.E.BYPASS.LTC128B.128 [R235+0x3000], [R20.64] ;  /* 0x0300000014eb9fae */ /* 0x0003e6000b901d50 */
[----:B------:R-:W-:Y:S01]  /*12c0*/  IMAD R4, R22, c[0x0][0x1b4], R4 ;  /* 0x00006d0016047a24 */ /* 0x000fe200078e0204 */
[----:B------:R5:W-:Y:S01]  /*12d0*/  STL.64 [R1+0x30], R30 ;  /* 0x0000301e01007387 */ /* 0x000be20000100a00 */
[----:B------:R-:W-:-:S02]  /*12e0*/  IMAD R0, R155, UR10, RZ ;  /* 0x0000000a9b007c24 */ /* 0x000fc4000f8e02ff */
[----:B------:R-:W-:Y:S01]  /*12f0*/  IMAD.IADD R163, R31, 0x1, R4 ;  /* 0x000000011fa37824 */ /* 0x000fe200078e0204 */
[----:B------:R1:W-:Y:S01]  /*1300*/  @!P1 LDGSTS.E.BYPASS.LTC128B.128 [R235+0x7000], [R20.64+0x80] ;  /* 0x0700008014eb9fae */ /* 0x0003e2000b901d50 */
[----:B------:R-:W-:Y:S02]  /*1310*/  IMAD.MOV.U32 R162, RZ, RZ, R30 ;  /* 0x000000ffffa27224 */ /* 0x000fe400078e001e */
[----:B------:R-:W-:Y:S01]  /*1320*/  @!P0 IMAD.IADD R9, R9, 0x1, R16 ;  /* 0x0000000109098824 */ /* 0x000fe200078e0210 */
[----:B------:R-:W-:Y:S01]  /*1330*/  @!P0 LEA R16, P4, R8, c[0x0][0x160], 0x1 ;  /* 0x0000580008108a11 */ /* 0x000fe200078808ff */
[----:B------:R-:W-:Y:S01]  /*1340*/  IMAD.WIDE.U32 R6, R2, c[0x0][0x1a0], R32 ;  /* 0x0000680002067a25 */ /* 0x000fe200078e0020 */
[----:B------:R-:W-:Y:S02]  /*1350*/  STL.64 [R1+0x20], R162 ;  /* 0x000020a201007387 */ /* 0x000fe40000100a00 */
[----:B------:R-:W-:Y:S01]  /*1360*/  @!P0 LEA.HI.X R17, R8, c[0x0][0x164], R9, 0x1, P4 ;  /* 0x0000590008118a11 */ /* 0x000fe200020f0c09 */
[----:B------:R-:W-:Y:S01]  /*1370*/  IMAD.WIDE.U32 R4, R161, UR10, R162 ;  /* 0x0000000aa1047c25 */ /* 0x000fe2000f8e00a2 */
[----:B------:R-:W-:-:S02]  /*1380*/  IADD3 R6, P3, R6, UR22, RZ ;  /* 0x0000001606067c10 */ /* 0x000fc4000ff7e0ff */
[----:B------:R-:W-:Y:S01]  /*1390*/  ISETP.GE.AND P4, PT, R25, UR6, PT ;  /* 0x0000000619007c0c */ /* 0x000fe2000bf86270 */
[----:B------:R-:W-:Y:S01]  /*13a0*/  IMAD.WIDE.U32 R8, R156, 0x20, RZ ;  /* 0x000000209c087825 */ /* 0x000fe200078e00ff */
[----:B------:R3:W-:Y:S03]  /*13b0*/  @!P0 LDGSTS.E.BYPASS.LTC128B.128 [R235+0x3800], [R16.64] ;  /* 0x0380000010eb8fae */ /* 0x0007e6000b901d50 */
[----:B----4-:R-:W-:Y:S01]  /*13c0*/  IMAD R10, R161, UR7, R0 ;  /* 0x00000007a10a7c24 */ /* 0x010fe2000f8e0200 */
[----:B------:R-:W-:Y:S01]  /*13d0*/  UIMAD UR7, UR7, UR4, URZ ;  /* 0x00000004070772a4 */ /* 0x000fe2000f8e023f */
[----:B------:R-:W-:Y:S01]  /*13e0*/  IMAD R0, R3, c[0x0][0x1a0], RZ ;  /* 0x0000680003007a24 */ /* 0x000fe200078e02ff */
[----:B------:R4:W-:Y:S01]  /*13f0*/  @!P0 LDGSTS.E.BYPASS.LTC128B.128 [R235+0x7800], [R16.64+0x80] ;  /* 0x0780008010eb8fae */ /* 0x0009e2000b901d50 */
[----:B------:R-:W-:Y:S01]  /*1400*/  IMAD.IADD R5, R5, 0x1, R10 ;  /* 0x0000000105057824 */ /* 0x000fe200078e020a */
[----:B------:R-:W-:Y:S01]  /*1410*/  UIMAD UR7, UR10, UR5, UR7 ;  /* 0x000000050a0772a4 */ /* 0x000fe2000f8e0207 */
[----:B------:R-:W-:Y:S01]  /*1420*/  IMAD R3, R2, c[0x0][0x1a4], R0 ;  /* 0x0000690002037a24 */ /* 0x000fe200078e0200 */
[----:B------:R-:W-:Y:S01]  /*1430*/  @!P5 LEA R0, P2, R156, R4, 0x4 ;  /* 0x000000049c00d211 */ /* 0x000fe200078420ff */
[----:B------:R-:W-:-:S02]  /*1440*/  IMAD.SHL.U32 R10, R160, 0x20, RZ ;  /* 0x00000020a00a7824 */ /* 0x000fc400078e00ff */
[----:B-1----:R-:W-:Y:S01]  /*1450*/  IMAD.U32 R20, RZ, RZ, UR4 ;  /* 0x00000004ff147e24 */ /* 0x002fe2000f8e00ff */
[----:B------:R-:W-:Y:S02]  /*1460*/  IADD3.X R7, R7, UR21, R3, P3, !PT ;  /* 0x0000001507077c10 */ /* 0x000fe40009ffe403 */
[----:B--2---:R-:W-:Y:S02]  /*1470*/  @!P6 LEA R14, P3, R4, c[0x0][0x168], 0x1 ;  /* 0x00005a00040eea11 */ /* 0x004fe400078608ff */
[----:B------:R-:W-:Y:S01]  /*1480*/  @!P5 LEA.HI.X R3, R156, R5, R160, 0x4, P2 ;  /* 0x000000059c03d211 */ /* 0x000fe200010f24a0 */
[----:B-----5:R-:W-:Y:S01]  /*1490*/  IMAD.WIDE.U32 R30, R22, c[0x0][0x1b8], R6 ;  /* 0x00006e00161e7a25 */ /* 0x020fe200078e0006 */
[----:B---3--:R-:W-:Y:S02]  /*14a0*/  @!P5 LEA R12, P2, R0, c[0x0][0x168], 0x1 ;  /* 0x00005a00000cda11 */ /* 0x008fe400078408ff */
[----:B------:R-:W-:Y:S02]  /*14b0*/  @!P6 LEA.HI.X R15, R4, c[0x0][0x16c], R5, 0x1, P3 ;  /* 0x00005b00040fea11 */ /* 0x000fe400018f0c05 */
[----:B------:R-:W-:Y:S01]  /*14c0*/  ISETP.GE.AND P3, PT, R26, UR6, PT ;  /* 0x000000061a007c0c */ /* 0x000fe2000bf66270 */
[----:B------:R-:W-:Y:S01]  /*14d0*/  STL.64 [R1+0x28], R30 ;  /* 0x0000281e01007387 */ /* 0x000fe20000100a00 */
[----:B------:R-:W-:Y:S01]  /*14e0*/  @!P5 LEA.HI.X R13, R0, c[0x0][0x16c], R3, 0x1, P2 ;  /* 0x00005b00000dda11 */ /* 0x000fe200010f0c03 */
[----:B------:R-:W-:Y:S01]  /*14f0*/  IMAD R3, R18, c[0x0][0x1b8], RZ ;  /* 0x00006e0012037a24 */ /* 0x000fe200078e02ff */
[----:B------:R-:W-:Y:S01]  /*1500*/  @!P4 IADD3 R0, P2, R4, R8, RZ ;  /* 0x000000080400c210 */ /* 0x000fe20007f5e0ff */
[----:B------:R-:W-:Y:S01]  /*1510*/  IMAD.U32 R18, RZ, RZ, UR14 ;  /* 0x0000000eff127e24 */ /* 0x000fe2000f8e00ff */
[----:B------:R1:W-:Y:S02]  /*1520*/  @!P6 LDGSTS.E.BYPASS.LTC128B.128 [R235+0x8000], [R14.64] ;  /* 0x080000000eebefae */ /* 0x0003e4000b901d50 */
[----:B------:R-:W-:Y:S01]  /*1530*/  @!P4 IADD3.X R8, R5, R9, R10, P2, !PT ;  /* 0x000000090508c210 */ /* 0x000fe200017fe40a */
[----:B------:R-:W-:Y:S01]  /*1540*/  IMAD R9, R22, c[0x0][0x1bc], R3 ;  /* 0x00006f0016097a24 */ /* 0x000fe200078e0203 */
[----:B------:R-:W-:Y:S01]  /*1550*/  @!P4 LEA R10, P2, R0, c[0x0][0x168], 0x1 ;  /* 0x00005a00000aca11 */ /* 0x000fe200078408ff */
[----:B------:R-:W-:Y:S01]  /*1560*/  IMAD.U32 R3, RZ, RZ, UR7 ;  /* 0x00000007ff037e24 */ /* 0x000fe2000f8e00ff */
[----:B------:R1:W-:Y:S01]  /*1570*/  @!P6 LDGSTS.E.BYPASS.LTC128B.128 [R235+0xa000], [R14.64+0x80] ;  /* 0x0a0000800eebefae */ /* 0x0003e2000b901d50 */
[----:B------:R-:W-:Y:S01]  /*1580*/  @!P3 IMAD.WIDE.U32 R6, R156, 0x30, R4 ;  /* 0x000000309c06b825 */ /* 0x000fe200078e0004 */
[----:B------:R-:W-:Y:S01]  /*1590*/  @!P4 LEA.HI.X R11, R0, c[0x0][0x16c], R8, 0x1, P2 ;  /* 0x00005b00000bca11 */ /* 0x000fe200010f0c08 */
[----:B------:R-:W-:Y:S01]  /*15a0*/  USHF.L.U32 UR7, UR5, 0x5, URZ ;  /* 0x0000000505077899 */ /* 0x000fe2000800063f */
[----:B------:R-:W-:Y:S01]  /*15b0*/  IADD3 R3, R3, UR15, RZ ;  /* 0x0000000f03037c10 */ /* 0x000fe2000fffe0ff */
[----:B------:R-:W-:Y:S01]  /*15c0*/  @!P3 IMAD R0, R160, 0x30, RZ ;  /* 0x00000030a000b824 */ /* 0x000fe200078e02ff */
[----:B------:R-:W-:Y:S01]  /*15d0*/  @!P3 LEA R8, P2, R6, c[0x0][0x168], 0x1 ;  /* 0x00005a000608ba11 */ /* 0x000fe200078408ff */
[----:B------:R-:W-:Y:S01]  /*15e0*/  IMAD.IADD R27, R31, 0x1, R9 ;  /* 0x000000011f1b7824 */ /* 0x000fe200078e0209 */
[----:B------:R-:W-:Y:S01]  /*15f0*/  LEA R4, P1, R18, R30, 0x6 ;  /* 0x0000001e12047211 */ /* 0x000fe200078230ff */
[----:B------:R-:W-:Y:S01]  /*1600*/  @!P3 IMAD.IADD R0, R7, 0x1, R0 ;  /* 0x000000010700b824 */ /* 0x000fe200078e0200 */
[----:B------:R-:W-:Y:S01]  /*1610*/  LEA.HI R7, R24, R154, RZ, 0x4 ;  /* 0x0000009a18077211 */ /* 0x000fe200078f20ff */
[----:B------:R2:W-:Y:S01]  /*1620*/  @!P5 LDGSTS.E.BYPASS.LTC128B.128 [R235+0x8800], [R12.64] ;  /* 0x088000000cebdfae */ /* 0x0005e2000b901d50 */
[----:B----4-:R-:W-:Y:S01]  /*1630*/  IMAD.SHL.U32 R16, R29, 0x40, RZ ;  /* 0x000000401d107824 */ /* 0x010fe200078e00ff */
[----:B------:R-:W-:Y:S01]  /*1640*/  LEA.HI.X R5, R18, R27, R3, 0x6, P1 ;  /* 0x0000001b12057211 */ /* 0x000fe200008f3403 */
[----:B------:R-:W-:Y:S01]  /*1650*/  IMAD.U32 R17, RZ, RZ, UR4 ;  /* 0x00000004ff117e24 */ /* 0x000fe2000f8e00ff */
[----:B------:R-:W-:Y:S01]  /*1660*/  @!P3 LEA.HI.X R9, R6, c[0x0][0x16c], R0, 0x1, P2 ;  /* 0x00005b000609ba11 */ /* 0x000fe200010f0c00 */
[----:B------:R2:W-:Y:S01]  /*1670*/  @!P5 LDGSTS.E.BYPASS.LTC128B.128 [R235+0xa800], [R12.64+0x80] ;  /* 0x0a8000800cebdfae */ /* 0x0005e2000b901d50 */
[----:B------:R-:W-:Y:S01]  /*1680*/  LOP3.LUT R0, R7, 0xfffffff0, RZ, 0xc0, !PT ;  /* 0xfffffff007007812 */ /* 0x000fe200078ec0ff */
[C---:B------:R-:W-:Y:S01]  /*1690*/  IMAD.SHL.U32 R6, R2.reuse, 0x8, RZ ;  /* 0x0000000802067824 */ /* 0x040fe200078e00ff */
[----:B------:R-:W-:Y:S01]  /*16a0*/  ISETP.GE.AND P2, PT, R23, UR6, PT ;  /* 0x0000000617007c0c */ /* 0x000fe2000bf46270 */
[----:B------:R3:W-:Y:S01]  /*16b0*/  @!P4 LDGSTS.E.BYPASS.LTC128B.128 [R235+0x9000], [R10.64] ;  /* 0x090000000aebcfae */ /* 0x0007e2000b901d50 */
[----:B------:R-:W-:Y:S01]  /*16c0*/  ISETP.GE.AND P1, PT, R2, UR6, PT ;  /* 0x0000000602007c0c */ /* 0x000fe2000bf26270 */
[----:B------:R-:W-:Y:S01]  /*16d0*/  IMAD.IADD R0, R154, 0x1, -R0 ;  /* 0x000000019a007824 */ /* 0x000fe200078e0a00 */
[----:B------:R-:W-:Y:S01]  /*16e0*/  LOP3.LUT R2, R16, 0x1c0, RZ, 0xc0, !PT ;  /* 0x000001c010027812 */ /* 0x000fe200078ec0ff */
[----:B------:R3:W-:Y:S01]  /*16f0*/  @!P4 LDGSTS.E.BYPASS.LTC128B.128 [R235+0xb000], [R10.64+0x80] ;  /* 0x0b0000800aebcfae */ /* 0x0007e2000b901d50 */
[----:B------:R-:W-:Y:S01]  /*1700*/  SHF.R.S32.HI R3, RZ, 0x4, R7 ;  /* 0x00000004ff037819 */ /* 0x000fe20000011407 */
[----:B------:R-:W-:Y:S01]  /*1710*/  UIMAD.WIDE.U32 UR14, UR4, 0x20, URZ ;  /* 0x00000020040e78a5 */ /* 0x000fe2000f8e003f */
[----:B------:R-:W-:Y:S01]  /*1720*/  SHF.R.S32.HI R18, RZ, 0x1f, R0 ;  /* 0x0000001fff127819 */ /* 0x000fe20000011400 */
[----:B------:R4:W-:Y:S01]  /*1730*/  @!P3 LDGSTS.E.BYPASS.LTC128B.128 [R235+0x9800], [R8.64] ;  /* 0x0980000008ebbfae */ /* 0x0009e2000b901d50 */
[----:B------:R-:W-:-:S02]  /*1740*/  LOP3.LUT R16, R2, 0x8, R6, 0xf8, !PT ;  /* 0x0000000802107812 */ /* 0x000fc400078ef806 */
[----:B------:R-:W-:Y:S01]  /*1750*/  LEA.HI R18, R18, R0, RZ, 0x3 ;  /* 0x0000000012127211 */ /* 0x000fe200078f18ff */
[----:B------:R4:W-:Y:S01]  /*1760*/  @!P3 LDGSTS.E.BYPASS.LTC128B.128 [R235+0xb800], [R8.64+0x80] ;  /* 0x0b80008008ebbfae */ /* 0x0009e2000b901d50 */
[----:B------:R-:W-:Y:S02]  /*1770*/  SHF.R.U32.HI R2, RZ, 0x3, R2 ;  /* 0x00000003ff027819 */ /* 0x000fe40000011602 */
[----:B------:R-:W-:Y:S01]  /*1780*/  LOP3.LUT R6, R18, 0xfffffff8, RZ, 0xc0, !PT ;  /* 0xfffffff812067812 */ /* 0x000fe200078ec0ff */
[----:B------:R-:W0:Y:S01]  /*1790*/  LDGDEPBAR ;  /* 0x00000000000079af */ /* 0x000e220000000000 */
[----:B------:R-:W-:Y:S02]  /*17a0*/  @!P2 LEA R17, P0, R17, R4, 0x4 ;  /* 0x000000041111a211 */ /* 0x000fe400078020ff */
[----:B------:R-:W-:Y:S01]  /*17b0*/  LEA.HI R7, R7, R3, RZ, 0x1 ;  /* 0x0000000307077211 */ /* 0x000fe200078f08ff */
[----:B------:R-:W-:Y:S01]  /*17c0*/  IMAD.IADD R28, R0, 0x1, -R6 ;  /* 0x00000001001c7824 */ /* 0x000fe200078e0a06 */
[----:B------:R-:W-:Y:S01]  /*17d0*/  LOP3.LUT R0, R16, R2, RZ, 0x3c, !PT ;  /* 0x0000000210007212 */ /* 0x000fe200078e3cff */
[----:B------:R-:W-:Y:S01]  /*17e0*/  STL [R1+0x14], R27 ;  /* 0x0000141b01007387 */ /* 0x000fe20000100800 */
[----:B------:R-:W-:Y:S01]  /*17f0*/  @!P2 LEA.HI.X R16, R20, R5, R19, 0x4, P0 ;  /* 0x000000051410a211 */ /* 0x000fe200000f2413 */
[----:B------:R-:W-:Y:S01]  /*1800*/  IMAD.SHL.U32 R2, R28, 0x40, RZ ;  /* 0x000000401c027824 */ /* 0x000fe200078e00ff */
[----:B------:R-:W-:Y:S01]  /*1810*/  ISETP.GE.AND P0, PT, R26, UR6, PT ;  /* 0x000000061a007c0c */ /* 0x000fe2000bf06270 */
[----:B--2---:R-:W-:Y:S01]  /*1820*/  IMAD.U32 R12, RZ, RZ, UR4 ;  /* 0x00000004ff0c7e24 */ /* 0x004fe2000f8e00ff */
[----:B------:R-:W-:Y:S01]  /*1830*/  LOP3.LUT R7, R7, 0xfffffffe, RZ, 0xc0, !PT ;  /* 0xfffffffe07077812 */ /* 0x000fe200078ec0ff */
[----:B------:R-:W-:Y:S01]  /*1840*/  IMAD.U32 R13, RZ, RZ, UR7 ;  /* 0x00000007ff0d7e24 */ /* 0x000fe2000f8e00ff */
[----:B------:R-:W-:-:S02]  /*1850*/  ISETP.GE.AND P5, PT, R25, UR6, PT ;  /* 0x0000000619007c0c */ /* 0x000fc4000bfa6270 */
[----:B------:R-:W-:Y:S01]  /*1860*/  LOP3.LUT R2, R2, 0x1c0, RZ, 0xc0, !PT ;  /* 0x000001c002027812 */ /* 0x000fe200078ec0ff */
[----:B------:R-:W-:-:S03]  /*1870*/  IMAD.IADD R3, R3, 0x1, -R7 ;  /* 0x0000000103037824 */ /* 0x000fc600078e0a07 */
[----:B------:R-:W-:Y:S01]  /*1880*/  SHF.R.U32.HI R7, RZ, 0x3, R2 ;  /* 0x00000003ff077819 */ /* 0x000fe20000011602 */
[C---:B------:R-:W-:Y:S02]  /*1890*/  IMAD R0, R3.reuse, 0x200, R0 ;  /* 0x0000020003007824 */ /* 0x040fe400078e0200 */
[----:B------:R-:W-:Y:S01]  /*18a0*/  IMAD.SHL.U32 R3, R3, 0x8, RZ ;  /* 0x0000000803037824 */ /* 0x000fe200078e00ff */
[----:B------:R-:W-:Y:S01]  /*18b0*/  VOTEU.ALL UP0, P0 ;  /* 0x00000000003f7886 */ /* 0x000fe20000000000 */
[----:B------:R-:W-:-:S04]  /*18c0*/  DEPBAR.LE SB0, 0x0 ;  /* 0x000080000000791a */ /* 0x000fc80000000000 */
[----:B------:R-:W-:Y:S01]  /*18d0*/  BAR.SYNC.DEFER_BLOCKING 0x0 ;  /* 0x0000000000007b1d */ /* 0x000fe20000010000 */
[----:B----4-:R-:W-:Y:S01]  /*18e0*/  @!P1 LEA R8, P4, R4, c[0x0][0x170], 0x1 ;  /* 0x00005c0004089a11 */ /* 0x010fe200078808ff */
[----:B------:R-:W-:Y:S01]  /*18f0*/  @!UP0 UIMAD UR6, UR5, 0x30, URZ ;  /* 0x00000030050688a4 */ /* 0x000fe2000f8e023f */
[----:B---3--:R-:W-:Y:S01]  /*1900*/  LOP3.LUT R10, R2, 0x8, R3, 0xf8, !PT ;  /* 0x00000008020a7812 */ /* 0x008fe200078ef803 */
[----:B------:R-:W-:Y:S01]  /*1910*/  @!P0 IMAD.WIDE.U32 R2, R12, 0x30, R4 ;  /* 0x000000300c028825 */ /* 0x000fe200078e0004 */
[----:B------:R-:W-:Y:S01]  /*1920*/  @!P1 LEA.HI.X R9, R4, c[0x0][0x174], R5, 0x1, P4 ;  /* 0x00005d0004099a11 */ /* 0x000fe200020f0c05 */
[----:B------:R-:W-:Y:S01]  /*1930*/  UISETP.GE.AND UP0, UPT, UR13, 0x41, UPT ;  /* 0x000000410d00788c */ /* 0x000fe2000bf06270 */
[----:B------:R-:W-:Y:S01]  /*1940*/  @!P2 LEA R6, P4, R17, c[0x0][0x170], 0x1 ;  /* 0x00005c001106aa11 */ /* 0x000fe200078808ff */
[----:B------:R-:W-:Y:S01]  /*1950*/  IMAD.SHL.U32 R12, R18, 0x40, RZ ;  /* 0x00000040120c7824 */ /* 0x000fe200078e00ff */
[----:B------:R-:W-:Y:S01]  /*1960*/  @!P5 IADD3 R11, P3, R4, UR14, RZ ;  /* 0x0000000e040bdc10 */ /* 0x000fe2000ff7e0ff */
[----:B------:R-:W-:Y:S01]  /*1970*/  IMAD.SHL.U32 R216, R0, 0x2, RZ ;  /* 0x0000000200d87824 */ /* 0x000fe200078e00ff */
[----:B------:R-:W-:-:S02]  /*1980*/  LOP3.LUT R153, R10, R7, RZ, 0x3c, !PT ;  /* 0x000000070a997212 */ /* 0x000fc400078e3cff */
[----:B------:R-:W-:Y:S02]  /*1990*/  @!P2 LEA.HI.X R7, R17, c[0x0][0x174], R16, 0x1, P4 ;  /* 0x00005d001107aa11 */ /* 0x000fe400020f0c10 */
[----:B------:R-:W-:Y:S02]  /*19a0*/  @!P5 IADD3.X R5, R5, UR15, R13, P3, !PT ;  /* 0x0000000f0505dc10 */ /* 0x000fe40009ffe40d */
[----:B------:R-:W-:Y:S02]  /*19b0*/  @!P5 LEA R4, P4, R11, c[0x0][0x170], 0x1 ;  /* 0x00005c000b04da11 */ /* 0x000fe400078808ff */
[----:B------:R-:W-:Y:S02]  /*19c0*/  @!P0 IADD3 R3, R3, UR6, RZ ;  /* 0x0000000603038c10 */ /* 0x000fe4000fffe0ff */
[----:B------:R-:W-:Y:S02]  /*19d0*/  @!P0 LEA R10, P3, R2, c[0x0][0x170], 0x1 ;  /* 0x00005c00020a8a11 */ /* 0x000fe400078608ff */
[----:B------:R-:W-:Y:S01]  /*19e0*/  LEA.HI R13, R24, R154, RZ, 0x5 ;  /* 0x0000009a180d7211 */ /* 0x000fe200078f28ff */
[----:B------:R-:W-:Y:S01]  /*19f0*/  @P1 STS.128 [R235+0xc000], RZ ;  /* 0x00c000ffeb001388 */ /* 0x000fe20000000c00 */
[----:B------:R-:W-:-:S02]  /*1a00*/  @!P5 LEA.HI.X R5, R11, c[0x0][0x174], R5, 0x1, P4 ;  /* 0x00005d000b05da11 */ /* 0x000fc400020f0c05 */
[----:B------:R-:W-:Y:S01]  /*1a10*/  @!P0 LEA.HI.X R11, R2, c[0x0][0x174], R3, 0x1, P3 ;  /* 0x00005d00020b8a11 */ /* 0x000fe200018f0c03 */
[----:B------:R-:W-:Y:S01]  /*1a20*/  @P1 STS.128 [R235+0xe000], RZ ;  /* 0x00e000ffeb001388 */ /* 0x000fe20000000c00 */
[----:B------:R-:W-:Y:S01]  /*1a30*/  SHF.R.S32.HI R2, RZ, 0x5, R13 ;  /* 0x00000005ff027819 */ /* 0x000fe2000001140d */
[----:B------:R-:W-:Y:S01]  /*1a40*/  IMAD.SHL.U32 R3, R154, 0x2, RZ ;  /* 0x000000029a037824 */ /* 0x000fe200078e00ff */
[----:B------:R-:W-:Y:S01]  /*1a50*/  LOP3.LUT R152, R12, 0xfffffe00, RZ, 0xc0, !PT ;  /* 0xfffffe000c987812 */ /* 0x000fe200078ec0ff */
[----:B------:R-:W-:Y:S01]  /*1a60*/  @!PT LDS RZ, [RZ] ;  /* 0x00000000fffff984 */ /* 0x000fe20000000800 */
[----:B------:R-:W-:Y:S01]  /*1a70*/  @!PT LDS RZ, [RZ] ;  /* 0x00000000fffff984 */ /* 0x000fe20000000800 */
[----:B------:R-:W-:Y:S01]  /*1a80*/  @!PT LDS RZ, [RZ] ;  /* 0x00000000fffff984 */ /* 0x000fe20000000800 */
[----:B------:R2:W-:Y:S01]  /*1a90*/  @!P1 LDGSTS.E.BYPASS.LTC128B.128 [R235+0xc000], [R8.64] ;  /* 0x0c00000008eb9fae */ /* 0x0005e2000b901d50 */
[C---:B------:R-:W-:Y:S02]  /*1aa0*/  IADD3 R0, R216.reuse, 0x8000, RZ ;  /* 0x00008000d8007810 */ /* 0x040fe40007ffe0ff */
[----:B------:R-:W-:Y:S01]  /*1ab0*/  IADD3 R227, R216, 0x8020, RZ ;  /* 0x00008020d8e37810 */ /* 0x000fe20007ffe0ff */
[----:B------:R-:W-:Y:S01]  /*1ac0*/  IMAD R2, R2, 0x400, R152 ;  /* 0x0000040002027824 */ /* 0x000fe200078e0298 */
[----:B------:R2:W-:Y:S01]  /*1ad0*/  @!P1 LDGSTS.E.BYPASS.LTC128B.128 [R235+0xe000], [R8.64+0x80] ;  /* 0x0e00008008eb9fae */ /* 0x0005e2000b901d50 */
[----:B------:R-:W-:-:S02]  /*1ae0*/  LOP3.LUT R3, R3, 0x6, RZ, 0xc0, !PT ;  /* 0x0000000603037812 */ /* 0x000fc400078ec0ff */
[----:B------:R-:W-:Y:S01]  /*1af0*/  IMAD.IADD R2, R153, 0x1, R2 ;  /* 0x0000000199027824 */ /* 0x000fe200078e0202 */
[----:B------:R-:W-:Y:S03]  /*1b00*/  @P2 STS.128 [R235+0xc800], RZ ;  /* 0x00c800ffeb002388 */ /* 0x000fe60000000c00 */
[----:B------:R-:W-:Y:S01]  /*1b10*/  IMAD.SHL.U32 R223, R2, 0x2, RZ ;  /* 0x0000000202df7824 */ /* 0x000fe200078e00ff */
[----:B------:R-:W-:Y:S01]  /*1b20*/  @P2 STS.128 [R235+0xe800], RZ ;  /* 0x00e800ffeb002388 */ /* 0x000fe20000000c00 */
[----:B------:R-:W-:-:S03]  /*1b30*/  IMAD.MOV.U32 R2, RZ, RZ, 0x20 ;  /* 0x00000020ff027424 */ /* 0x000fc600078e00ff */
[----:B------:R-:W-:Y:S01]  /*1b40*/  @!PT LDS RZ, [RZ] ;  /* 0x00000000fffff984 */ /* 0x000fe20000000800 */
[----:B------:R-:W-:Y:S01]  /*1b50*/  @!PT LDS RZ, [RZ] ;  /* 0x00000000fffff984 */ /* 0x000fe20000000800 */
[----:B------:R-:W-:Y:S01]  /*1b60*/  @!PT LDS RZ, [RZ] ;  /* 0x00000000fffff984 */ /* 0x000fe20000000800 */
[----:B------:R3:W-:Y:S04]  /*1b70*/  @!P2 LDGSTS.E.BYPASS.LTC128B.128 [R235+0xc800], [R6.64] ;  /* 0x0c80000006ebafae */ /* 0x0007e8000b901d50 */
[----:B------:R3:W-:Y:S01]  /*1b80*/  @!P2 LDGSTS.E.BYPASS.LTC128B.128 [R235+0xe800], [R6.64+0x80] ;  /* 0x0e80008006ebafae */ /* 0x0007e2000b901d50 */
[----:B------:R-:W-:-:S03]  /*1b90*/  R2P PR, R28, 0x6 ;  /* 0x000000061c007804 */ /* 0x000fc60000000000 */
[----:B------:R-:W-:Y:S02]  /*1ba0*/  @P5 STS.128 [R235+0xd000], RZ ;  /* 0x00d000ffeb005388 */ /* 0x000fe40000000c00 */
[----:B------:R-:W-:Y:S02]  /*1bb0*/  SEL R2, R2, 0xffffffe0, !P2 ;  /* 0xffffffe002027807 */ /* 0x000fe40005000000 */
[----:B------:R-:W-:Y:S03]  /*1bc0*/  @P5 STS.128 [R235+0xf000], RZ ;  /* 0x00f000ffeb005388 */ /* 0x000fe60000000c00 */
[----:B------:R-:W-:Y:S01]  /*1bd0*/  IMAD R226, R2, 0x2, R223 ;  /* 0x0000000202e27824 */ /* 0x000fe200078e02df */
[----:B------:R-:W-:Y:S01]  /*1be0*/  @!PT LDS RZ, [RZ] ;  /* 0x00000000fffff984 */ /* 0x000fe20000000800 */
[----:B------:R-:W-:Y:S01]  /*1bf0*/  @!PT LDS RZ, [RZ] ;  /* 0x00000000fffff984 */ /* 0x000fe20000000800 */
[----:B------:R-:W-:Y:S01]  /*1c00*/  @!PT LDS RZ, [RZ] ;  /* 0x00000000fffff984 */ /* 0x000fe20000000800 */
[----:B------:R3:W-:Y:S04]  /*1c10*/  @!P5 LDGSTS.E.BYPASS.LTC128B.128 [R235+0xd000], [R4.64] ;  /* 0x0d00000004ebdfae */ /* 0x0007e8000b901d50 */
[----:B------:R3:W-:Y:S04]  /*1c20*/  @!P5 LDGSTS.E.BYPASS.LTC128B.128 [R235+0xf000], [R4.64+0x80] ;  /* 0x0f00008004ebdfae */ /* 0x0007e8000b901d50 */
[----:B------:R-:W-:Y:S04]  /*1c30*/  @P0 STS.128 [R235+0xd800], RZ ;  /* 0x00d800ffeb000388 */ /* 0x000fe80000000c00 */
[----:B------:R-:W-:Y:S04]  /*1c40*/  @P0 STS.128 [R235+0xf800], RZ ;  /* 0x00f800ffeb000388 */ /* 0x000fe80000000c00 */
[----:B------:R-:W-:Y:S01]  /*1c50*/  @!PT LDS RZ, [RZ] ;  /* 0x00000000fffff984 */ /* 0x000fe20000000800 */
[----:B------:R-:W-:Y:S01]  /*1c60*/  @!PT LDS RZ, [RZ] ;  /* 0x00000000fffff984 */ /* 0x000fe20000000800 */
[----:B------:R-:W-:Y:S01]  /*1c70*/  @!PT LDS RZ, [RZ] ;  /* 0x00000000fffff984 */ /* 0x000fe20000000800 */
[----:B------:R2:W-:Y:S04]  /*1c80*/  @!P0 LDGSTS.E.BYPASS.LTC128B.128 [R235+0xd800], [R10.64] ;  /* 0x0d8000000aeb8fae */ /* 0x0005e8000b901d50 */
[----:B------:R2:W-:Y:S04]  /*1c90*/  @!P0 LDGSTS.E.BYPASS.LTC128B.128 [R235+0xf800], [R10.64+0x80] ;  /* 0x0f8000800aeb8fae */ /* 0x0005e8000b901d50 */
[----:B------:R-:W-:Y:S04]  /*1ca0*/  LDSM.16.M88.4 R20, [R223] ;  /* 0x00000000df14783b */ /* 0x000fe80000000200 */
[----:B------:R-:W4:Y:S04]  /*1cb0*/  LDSM.16.M88.4 R16, [R216+0x8800] ;  /* 0x00880000d810783b */ /* 0x000f280000000200 */
[----:B---3--:R-:W3:Y:S04]  /*1cc0*/  LDSM.16.M88.4 R4, [R216+0x8000] ;  /* 0x00800000d804783b */ /* 0x008ee80000000200 */
[----:B------:R-:W-:Y:S04]  /*1cd0*/  LDSM.16.M88.4 R24, [R216+0x9000] ;  /* 0x00900000d818783b */ /* 0x000fe80000000200 */
[----:B------:R-:W-:Y:S04]  /*1ce0*/  LDSM.16.M88.4 R48, [R216+0x9800] ;  /* 0x00980000d830783b */ /* 0x000fe80000000200 */
[----:B------:R-:W0:Y:S04]  /*1cf0*/  LDGDEPBAR ;  /* 0x00000000000079af */ /* 0x000e280000000000 */
[----:B--2---:R-:W2:Y:S01]  /*1d00*/  LDSM.16.M88.4 R8, [R223+0x2000] ;  /* 0x00200000df08783b */ /* 0x004ea20000000200 */
[C---:B----4-:R-:W-:Y:S08]  /*1d10*/  HMMA.16816.F32.BF16 R104, R20.reuse, R16, RZ ;  /* 0x000000101468723c */ /* 0x050ff000000418ff */
[C---:B---3--:R-:W-:Y:S08]  /*1d20*/  HMMA.16816.F32.BF16 R112, R20.reuse, R4, RZ ;  /* 0x000000041470723c */ /* 0x048ff000000418ff */
[----:B------:R-:W-:Y:S08]  /*1d30*/  HMMA.16816.F32.BF16 R132, R20, R18, RZ ;  /* 0x000000121484723c */ /* 0x000ff000000418ff */
[C---:B--2---:R-:W-:Y:S07]  /*1d40*/  HMMA.16816.F32.BF16 R68, R8.reuse, R4, RZ ;  /* 0x000000040844723c */ /* 0x044fee00000418ff */
[----:B------:R-:W-:Y:S01]  /*1d50*/  IMAD.MOV.U32 R4, RZ, RZ, 0x10 ;  /* 0x00000010ff047424 */ /* 0x000fe200078e00ff */
[----:B------:R-:W-:Y:S04]  /*1d60*/  HMMA.16816.F32.BF16 R64, R8, R16, RZ ;  /* 0x000000100840723c */ /* 0x000fe800000418ff */
[----:B------:R-:W-:-:S02]  /*1d70*/  SEL R4, R4, 0xfffffff0, !P1 ;  /* 0xfffffff004047807 */ /* 0x000fc40004800000 */
[----:B------:R-:W-:Y:S02]  /*1d80*/  R2P PR, R29, 0x6 ;  /* 0x000000061d007804 */ /* 0x000fe40000000000 */
[----:B------:R-:W-:Y:S01]  /*1d90*/  HMMA.16816.F32.BF16 R72, R8, R18, RZ ;  /* 0x000000120848723c */ /* 0x000fe200000418ff */
[----:B------:R-:W-:-:S04]  /*1da0*/  IMAD R224, R4, 0x2, R223 ;  /* 0x0000000204e07824 */ /* 0x000fc800078e02df */
[----:B------:R-:W-:Y:S01]  /*1db0*/  IMAD R225, R2, 0x2, R224 ;  /* 0x0000000202e17824 */ /* 0x000fe200078e02e0 */
[----:B-1----:R-:W-:Y:S02]  /*1dc0*/  LDSM.16.M88.4 R12, [R224+0x2000] ;  /* 0x00200000e00c783b */ /* 0x002fe40000000200 */
[----:B------:R-:W-:Y:S02]  /*1dd0*/  HMMA.16816.F32.BF16 R56, R8, R24, RZ ;  /* 0x000000180838723c */ /* 0x000fe400000418ff */
[----:B------:R-:W-:Y:S01]  /*1de0*/  LDSM.16.M88.4 R16, [R224] ;  /* 0x00000000e010783b */ /* 0x000fe20000000200 */
[----:B------:R-:W-:Y:S01]  /*1df0*/  @P1 IADD3 R227, R0, -0x20, RZ ;  /* 0xffffffe000e31810 */ /* 0x000fe20007ffe0ff */
[----:B------:R-:W-:-:S03]  /*1e00*/  IMAD.MOV.U32 R0, RZ, RZ, 0x40 ;  /* 0x00000040ff007424 */ /* 0x000fc600078e00ff */
[C---:B------:R-:W-:Y:S01]  /*1e10*/  IADD3 R234, R227.reuse, 0x800, RZ ;  /* 0x00000800e3ea7810 */ /* 0x040fe20007ffe0ff */
[----:B------:R-:W1:Y:S01]  /*1e20*/  LDSM.16.M88.4 R44, [R227] ;  /* 0x00000000e32c783b */ /* 0x000e620000000200 */
[----:B------:R-:W-:Y:S01]  /*1e30*/  SEL R0, R0, 0xffffffc0, !P2 ;  /* 0xffffffc000007807 */ /* 0x000fe20005000000 */
[C---:B------:R-:W-:Y:S01]  /*1e40*/  HMMA.16816.F32.BF16 R76, R8.reuse, R6, RZ ;  /* 0x00000006084c723c */ /* 0x040fe200000418ff */
[C---:B------:R-:W-:Y:S01]  /*1e50*/  IADD3 R233, R227.reuse, 0x1000, RZ ;  /* 0x00001000e3e97810 */ /* 0x040fe20007ffe0ff */
[----:B------:R-:W2:Y:S01]  /*1e60*/  LDSM.16.M88.4 R36, [R227+0x1000] ;  /* 0x00100000e324783b */ /* 0x000ea20000000200 */
[C---:B------:R-:W-:Y:S01]  /*1e70*/  IADD3 R232, R227.reuse, 0x1800, RZ ;  /* 0x00001800e3e87810 */ /* 0x040fe20007ffe0ff */
[----:B------:R-:W-:Y:S01]  /*1e80*/  IMAD.IADD R222, R216, 0x1, R0 ;  /* 0x00000001d8de7824 */ /* 0x000fe200078e0200 */
[C---:B------:R-:W-:Y:S01]  /*1e90*/  IADD3 R231, R227.reuse, 0x2000, RZ ;  /* 0x00002000e3e77810 */ /* 0x040fe20007ffe0ff */
[----:B------:R-:W3:Y:S01]  /*1ea0*/  LDSM.16.M88.4 R40, [R227+0x800] ;  /* 0x00080000e328783b */ /* 0x000ee20000000200 */
[----:B------:R-:W-:Y:S01]  /*1eb0*/  IMAD.IADD R221, R0, 0x1, R227 ;  /* 0x0000000100dd7824 */ /* 0x000fe200078e02e3 */
[----:B------:R-:W-:Y:S01]  /*1ec0*/  HMMA.16816.F32.BF16 R60, R8, R48, RZ ;  /* 0x00000030083c723c */ /* 0x000fe200000418ff */
[----:B------:R-:W-:Y:S01]  /*1ed0*/  IMAD.U32 R0, RZ, RZ, UR10 ;  /* 0x0000000aff007e24 */ /* 0x000fe2000f8e00ff */
[----:B------:R-:W4:Y:S01]  /*1ee0*/  LDSM.16.M88.4 R32, [R227+0x1800] ;  /* 0x00180000e320783b */ /* 0x000f220000000200 */
[----:B------:R-:W-:-:S02]  /*1ef0*/  IADD3 R230, R227, 0x2800, RZ ;  /* 0x00002800e3e67810 */ /* 0x000fc40007ffe0ff */
[----:B------:R-:W-:Y:S01]  /*1f00*/  IMAD R0, R0, 0x40, R3 ;  /* 0x0000004000007824 */ /* 0x000fe200078e0203 */
[----:B------:R-:W-:Y:S01]  /*1f10*/  LDSM.16.M88.4 R88, [R222+0x9800] ;  /* 0x00980000de58783b */ /* 0x000fe20000000200 */
[C---:B------:R-:W-:Y:S01]  /*1f20*/  IADD3 R229, R227.reuse, 0x3000, RZ ;  /* 0x00003000e3e57810 */ /* 0x040fe20007ffe0ff */
[C---:B------:R-:W-:Y:S01]  /*1f30*/  HMMA.16816.F32.BF16 R84, R8.reuse, R26, RZ ;  /* 0x0000001a0854723c */ /* 0x040fe200000418ff */
[----:B------:R-:W-:Y:S01]  /*1f40*/  IADD3 R228, R227, 0x3800, RZ ;  /* 0x00003800e3e47810 */ /* 0x000fe20007ffe0ff */
[----:B------:R-:W-:Y:S01]  /*1f50*/  LDSM.16.M88.4 R28, [R222+0x8800] ;  /* 0x00880000de1c783b */ /* 0x000fe20000000200 */
[C---:B------:R-:W-:Y:S02]  /*1f60*/  IADD3 R3, R0.reuse, 0x1, RZ ;  /* 0x0000000100037810 */ /* 0x040fe40007ffe0ff */
[C---:B------:R-:W-:Y:S01]  /*1f70*/  ISETP.GE.AND P1, PT, R0.reuse, UR13, PT ;  /* 0x0000000d00007c0c */ /* 0x040fe2000bf26270 */
[----:B------:R-:W-:Y:S01]  /*1f80*/  LDSM.16.M88.4 R52, [R222+0x9000] ;  /* 0x00900000de34783b */ /* 0x000fe20000000200 */
[----:B------:R-:W-:Y:S01]  /*1f90*/  ISETP.GE.AND P0, PT, R3, UR13, PT ;  /* 0x0000000d03007c0c */ /* 0x000fe2000bf06270 */
[----:B------:R-:W-:Y:S01]  /*1fa0*/  HMMA.16816.F32.BF16 R80, R8, R50, RZ ;  /* 0x000000320850723c */ /* 0x000fe200000418ff */
[C---:B------:R-:W-:Y:S01]  /*1fb0*/  IADD3 R3, R0.reuse, 0x9, RZ ;  /* 0x0000000900037810 */ /* 0x040fe20007ffe0ff */
[----:B------:R-:W5:Y:S01]  /*1fc0*/  LDSM.16.M88.4 R8, [R226+0x2000] ;  /* 0x00200000e208783b */ /* 0x000f620000000200 */
[----:B------:R-:W-:-:S02]  /*1fd0*/  IADD3 R5, R0, 0x8, RZ ;  /* 0x0000000800057810 */ /* 0x000fc40007ffe0ff */
[----:B------:R-:W-:Y:S02]  /*1fe0*/  ISETP.GE.AND P5, PT, R3, UR13, PT ;  /* 0x0000000d03007c0c */ /* 0x000fe4000bfa6270 */
[C---:B------:R-:W-:Y:S01]  /*1ff0*/  IADD3 R3, R0.reuse, 0x18, RZ ;  /* 0x0000001800037810 */ /* 0x040fe20007ffe0ff */
[C---:B------:R-:W-:Y:S01]  /*2000*/  HMMA.16816.F32.BF16 R108, R20.reuse, R6, RZ ;  /* 0x00000006146c723c */ /* 0x040fe200000418ff */
[----:B------:R-:W-:Y:S02]  /*2010*/  ISETP.GE.AND P6, PT, R5, UR13, PT ;  /* 0x0000000d05007c0c */ /* 0x000fe4000bfc6270 */
[----:B------:R-:W-:Y:S02]  /*2020*/  ISETP.GE.AND P2, PT, R3, UR13, PT ;  /* 0x0000000d03007c0c */ /* 0x000fe4000bf46270 */
[C---:B------:R-:W-:Y:S02]  /*2030*/  IADD3 R3, R0.reuse, 0x19, RZ ;  /* 0x0000001900037810 */ /* 0x040fe40007ffe0ff */
[C---:B------:R-:W-:Y:S01]  /*2040*/  IADD3 R6, R0.reuse, 0x10, RZ ;  /* 0x0000001000067810 */ /* 0x040fe20007ffe0ff */
[----:B------:R-:W-:Y:S01]  /*2050*/  HMMA.16816.F32.BF16 R100, R20, R24, RZ ;  /* 0x000000181464723c */ /* 0x000fe200000418ff */
[----:B------:R-:W-:-:S02]  /*2060*/  IADD3 R5, R0, 0x11, RZ ;  /* 0x0000001100057810 */ /* 0x000fc40007ffe0ff */
[----:B------:R-:W-:Y:S02]  /*2070*/  ISETP.GE.AND P4, PT, R6, UR13, PT ;  /* 0x0000000d06007c0c */ /* 0x000fe4000bf86270 */
[----:B------:R-:W-:-:S03]  /*2080*/  ISETP.GE.AND P3, PT, R5, UR13, PT ;  /* 0x0000000d05007c0c */ /* 0x000fc6000bf66270 */
[C---:B------:R-:W-:Y:S01]  /*2090*/  HMMA.16816.F32.BF16 R128, R20.reuse, R26, RZ ;  /* 0x0000001a1480723c */ /* 0x040fe200000418ff */
[----:B------:R-:W4:Y:S07]  /*20a0*/  LDSM.16.M88.4 R24, [R222+0x8000] ;  /* 0x00800000de18783b */ /* 0x000f2e0000000200 */
[C---:B------:R-:W-:Y:S08]  /*20b0*/  HMMA.16816.F32.BF16 R96, R20.reuse, R48, RZ ;  /* 0x000000301460723c */ /* 0x040ff000000418ff */
[----:B------:R-:W-:Y:S01]  /*20c0*/  HMMA.16816.F32.BF16 R124, R20, R50, RZ ;  /* 0x00000032147c723c */ /* 0x000fe200000418ff */
[----:B------:R-:W5:Y:S07]  /*20d0*/  LDSM.16.M88.4 R20, [R226] ;  /* 0x00000000e214783b */ /* 0x000f6e0000000200 */
[C---:B-1----:R-:W-:Y:S08]  /*20e0*/  HMMA.16816.F32.BF16 R120, R12.reuse, R44, R68 ;  /* 0x0000002c0c78723c */ /* 0x042ff00000041844 */
[C---:B--2---:R-:W-:Y:S08]  /*20f0*/  HMMA.16816.F32.BF16 R92, R12.reuse, R36, R56 ;  /* 0x000000240c5c723c */ /* 0x044ff00000041838 */
[C---:B---3--:R-:W-:Y:S08]  /*2100*/  HMMA.16816.F32.BF16 R116, R12.reuse, R40, R64 ;  /* 0x000000280c74723c */ /* 0x048ff00000041840 */
[C---:B----4-:R-:W-:Y:S08]  /*2110*/  HMMA.16816.F32.BF16 R60, R12.reuse, R32, R60 ;  /* 0x000000200c3c723c */ /* 0x050ff0000004183c */
[C---:B------:R-:W-:Y:S08]  /*2120*/  HMMA.16816.F32.BF16 R76, R12.reuse, R46, R76 ;  /* 0x0000002e0c4c723c */ /* 0x040ff0000004184c */
[C---:B------:R-:W-:Y:S08]  /*2130*/  HMMA.16816.F32.BF16 R72, R12.reuse, R42, R72 ;  /* 0x0000002a0c48723c */ /* 0x040ff00000041848 */
[C---:B------:R-:W-:Y:S08]  /*2140*/  HMMA.16816.F32.BF16 R68, R12.reuse, R38, R84 ;  /* 0x000000260c44723c */ /* 0x040ff00000041854 */
[----:B------:R-:W-:Y:S08]  /*2150*/  HMMA.16816.F32.BF16 R56, R12, R34, R80 ;  /* 0x000000220c38723c */ /* 0x000ff00000041850 */
[C---:B------:R-:W-:Y:S08]  /*2160*/  HMMA.16816.F32.BF16 R12, R16.reuse, R40, R104 ;  /* 0x00000028100c723c */ /* 0x040ff00000041868 */
[C---:B------:R-:W-:Y:S08]  /*2170*/  HMMA.16816.F32.BF16 R48, R16.reuse, R44, R112 ;  /* 0x0000002c1030723c */ /* 0x040ff00000041870 */
[C---:B------:R-:W-:Y:S08]  /*2180*/  HMMA.16816.F32.BF16 R40, R16.reuse, R42, R132 ;  /* 0x0000002a1028723c */ /* 0x040ff00000041884 */
[C---:B------:R-:W-:Y:S08]  /*2190*/  HMMA.16816.F32.BF16 R44, R16.reuse, R46, R108 ;  /* 0x0000002e102c723c */ /* 0x040ff0000004186c */
[C---:B------:R-:W-:Y:S08]  /*21a0*/  HMMA.16816.F32.BF16 R84, R16.reuse, R32, R96 ;  /* 0x000000201054723c */ /* 0x040ff00000041860 */
[C---:B------:R-:W-:Y:S08]  /*21b0*/  HMMA.16816.F32.BF16 R80, R16.reuse, R36, R100 ;  /* 0x000000241050723c */ /* 0x040ff00000041864 */
[C---:B------:R-:W-:Y:S01]  /*21c0*/  HMMA.16816.F32.BF16 R64, R16.reuse, R38, R128 ;  /* 0x000000261040723c */ /* 0x040fe20000041880 */
[----:B------:R-:W-:Y:S07]  /*21d0*/  LDSM.16.M88.4 R36, [R221] ;  /* 0x00000000dd24783b */ /* 0x000fee0000000200 */
[----:B------:R-:W-:Y:S01]  /*21e0*/  HMMA.16816.F32.BF16 R96, R16, R34, R124 ;  /* 0x000000221060723c */ /* 0x000fe2000004187c */
[----:B------:R-:W-:Y:S04]  /*21f0*/  LDSM.16.M88.4 R32, [R221+0x800] ;  /* 0x00080000dd20783b */ /* 0x000fe80000000200 */
[----:B------:R-:W-:Y:S03]  /*2200*/  LDSM.16.M88.4 R16, [R223+0x6000] ;  /* 0x00600000df10783b */ /* 0x000fe60000000200 */
[C---:B-----5:R-:W-:Y:S08]  /*2210*/  HMMA.16816.F32.BF16 R132, R8.reuse, R88, R60 ;  /* 0x000000580884723c */ /* 0x060ff0000004183c */
[C---:B------:R-:W-:Y:S08]  /*2220*/  HMMA.16816.F32.BF16 R100, R8.reuse, R24, R120 ;  /* 0x000000180864723c */ /* 0x040ff00000041878 */
[C---:B------:R-:W-:Y:S08]  /*2230*/  HMMA.16816.F32.BF16 R124, R8.reuse, R28, R116 ;  /* 0x0000001c087c723c */ /* 0x040ff00000041874 */
[C---:B------:R-:W-:Y:S08]  /*2240*/  HMMA.16816.F32.BF16 R128, R8.reuse, R52, R92 ;  /* 0x000000340880723c */ /* 0x040ff0000004185c */
[C---:B------:R-:W-:Y:S08]  /*2250*/  HMMA.16816.F32.BF16 R60, R8.reuse, R26, R76 ;  /* 0x0000001a083c723c */ /* 0x040ff0000004184c */
[C---:B------:R-:W-:Y:S08]  /*2260*/  HMMA.16816.F32.BF16 R72, R8.reuse, R30, R72 ;  /* 0x0000001e0848723c */ /* 0x040ff00000041848 */
[C---:B------:R-:W-:Y:S08]  /*2270*/  HMMA.16816.F32.BF16 R92, R8.reuse, R54, R68 ;  /* 0x00000036085c723c */ /* 0x040ff00000041844 */
[----:B------:R-:W-:Y:S01]  /*2280*/  HMMA.16816.F32.BF16 R76, R8, R90, R56 ;  /* 0x0000005a084c723c */ /* 0x000fe20000041838 */
[----:B------:R-:W1:Y:S04]  /*2290*/  LDSM.16.M88.4 R8, [R225+0x2000] ;  /* 0x00200000e108783b */ /* 0x000e680000000200 */
[----:B------:R-:W-:Y:S03]  /*22a0*/  LDSM.16.M88.4 R56, [R216+0xb000] ;  /* 0x00b00000d838783b */ /* 0x000fe60000000200 */
[C---:B------:R-:W-:Y:S08]  /*22b0*/  HMMA.16816.F32.BF16 R120, R20.reuse, R24, R48 ;  /* 0x000000181478723c */ /* 0x040ff00000041830 */
[C---:B------:R-:W-:Y:S01]  /*22c0*/  HMMA.16816.F32.BF16 R108, R20.reuse, R28, R12 ;  /* 0x0000001c146c723c */ /* 0x040fe2000004180c */
[----:B------:R-:W-:Y:S07]  /*22d0*/  LDSM.16.M88.4 R12, [R225] ;  /* 0x00000000e10c783b */ /* 0x000fee0000000200 */
[C---:B------:R-:W-:Y:S01]  /*22e0*/  HMMA.16816.F32.BF16 R116, R20.reuse, R30, R40 ;  /* 0x0000001e1474723c */ /* 0x040fe20000041828 */
[----:B------:R-:W2:Y:S04]  /*22f0*/  LDSM.16.M88.4 R28, [R221+0x1000] ;  /* 0x00100000dd1c783b */ /* 0x000ea80000000200 */
[----:B------:R-:W-:Y:S03]  /*2300*/  LDSM.16.M88.4 R40, [R216+0xa000] ;  /* 0x00a00000d828783b */ /* 0x000fe60000000200 */
[C---:B------:R-:W-:Y:S01]  /*2310*/  HMMA.16816.F32.BF16 R48, R20.reuse, R26, R44 ;  /* 0x0000001a1430723c */ /* 0x040fe2000004182c */
[----:B------:R-:W3:Y:S04]  /*2320*/  LDSM.16.M88.4 R24, [R221+0x1800] ;  /* 0x00180000dd18783b */ /* 0x000ee80000000200 */
[----:B------:R-:W4:Y:S03]  /*2330*/  LDSM.16.M88.4 R44, [R216+0xa800] ;  /* 0x00a80000d82c783b */ /* 0x000f260000000200 */
[C---:B------:R-:W-:Y:S08]  /*2340*/  HMMA.16816.F32.BF16 R112, R20.reuse, R52, R80 ;  /* 0x000000341470723c */ /* 0x040ff00000041850 */
[C---:B------:R-:W-:Y:S01]  /*2350*/  HMMA.16816.F32.BF16 R104, R20.reuse, R54, R64 ;  /* 0x000000361468723c */ /* 0x040fe20000041840 */
[----:B------:R-:W5:Y:S07]  /*2360*/  LDSM.16.M88.4 R52, [R216+0xb800] ;  /* 0x00b80000d834783b */ /* 0x000f6e0000000200 */
[C---:B------:R-:W-:Y:S08]  /*2370*/  HMMA.16816.F32.BF16 R84, R20.reuse, R88, R84 ;  /* 0x000000581454723c */ /* 0x040ff00000041854 */
[----:B------:R-:W-:Y:S01]  /*2380*/  HMMA.16816.F32.BF16 R68, R20, R90, R96 ;  /* 0x0000005a1444723c */ /* 0x000fe20000041860 */
[----:B------:R-:W3:Y:S07]  /*2390*/  LDSM.16.M88.4 R20, [R223+0x4000] ;  /* 0x00400000df14783b */ /* 0x000eee0000000200 */
[C---:B-1----:R-:W-:Y:S08]  /*23a0*/  HMMA.16816.F32.BF16 R64, R8.reuse, R36, R100 ;  /* 0x000000240840723c */ /* 0x042ff00000041864 */
[C---:B------:R-:W-:Y:S08]  /*23b0*/  HMMA.16816.F32.BF16 R60, R8.reuse, R38, R60 ;  /* 0x00000026083c723c */ /* 0x040ff0000004183c */
[C---:B--2---:R-:W-:Y:S08]  /*23c0*/  HMMA.16816.F32.BF16 R96, R8.reuse, R28, R128 ;  /* 0x0000001c0860723c */ /* 0x044ff00000041880 */
[C---:B------:R-:W-:Y:S08]  /*23d0*/  HMMA.16816.F32.BF16 R92, R8.reuse, R30, R92 ;  /* 0x0000001e085c723c */ /* 0x040ff0000004185c */
[C---:B------:R-:W-:Y:S08]  /*23e0*/  HMMA.16816.F32.BF16 R80, R8.reuse, R32, R124 ;  /* 0x000000200850723c */ /* 0x040ff0000004187c */
[C---:B------:R-:W-:Y:S08]  /*23f0*/  HMMA.16816.F32.BF16 R100, R8.reuse, R34, R72 ;  /* 0x000000220864723c */ /* 0x040ff00000041848 */
[C---:B---3--:R-:W-:Y:S08]  /*2400*/  HMMA.16816.F32.BF16 R88, R8.reuse, R24, R132 ;  /* 0x000000180858723c */ /* 0x048ff00000041884 */
[----:B------:R-:W-:Y:S01]  /*2410*/  HMMA.16816.F32.BF16 R76, R8, R26, R76 ;  /* 0x0000001a084c723c */ /* 0x000fe2000004184c */
[----:B------:R-:W-:Y:S07]  /*2420*/  LDSM.16.M88.4 R8, [R224+0x6000] ;  /* 0x00600000e008783b */ /* 0x000fee0000000200 */
[C---:B------:R-:W-:Y:S08]  /*2430*/  HMMA.16816.F32.BF16 R72, R12.reuse, R36, R120 ;  /* 0x000000240c48723c */ /* 0x040ff00000041878 */
[C---:B------:R-:W-:Y:S01]  /*2440*/  HMMA.16816.F32.BF16 R48, R12.reuse, R38, R48 ;  /* 0x000000260c30723c */ /* 0x040fe20000041830 */
[----:B------:R-:W1:Y:S07]  /*2450*/  LDSM.16.M88.4 R36, [R227+0x2000] ;  /* 0x00200000e324783b */ /* 0x000e6e0000000200 */
[C---:B------:R-:W-:Y:S08]  /*2460*/  HMMA.16816.F32.BF16 R108, R12.reuse, R32, R108 ;  /* 0x000000200c6c723c */ /* 0x040ff0000004186c */
[C---:B------:R-:W-:Y:S01]  /*2470*/  HMMA.16816.F32.BF16 R120, R12.reuse, R34, R116 ;  /* 0x000000220c78723c */ /* 0x040fe20000041874 */
[----:B------:R-:W2:Y:S07]  /*2480*/  LDSM.16.M88.4 R32, [R227+0x2800] ;  /* 0x00280000e320783b */ /* 0x000eae0000000200 */
[C---:B------:R-:W-:Y:S08]  /*2490*/  HMMA.16816.F32.BF16 R132, R12.reuse, R28, R112 ;  /* 0x0000001c0c84723c */ /* 0x040ff00000041870 */
[C---:B------:R-:W-:Y:S01]  /*24a0*/  HMMA.16816.F32.BF16 R128, R12.reuse, R30, R104 ;  /* 0x0000001e0c80723c */ /* 0x040fe20000041868 */
[----:B------:R-:W3:Y:S07]  /*24b0*/  LDSM.16.M88.4 R28, [R227+0x3000] ;  /* 0x00300000e31c783b */ /* 0x000eee0000000200 */
[C---:B------:R-:W-:Y:S08]  /*24c0*/  HMMA.16816.F32.BF16 R124, R12.reuse, R24, R84 ;  /* 0x000000180c7c723c */ /* 0x040ff00000041854 */
[----:B------:R-:W-:Y:S01]  /*24d0*/  HMMA.16816.F32.BF16 R112, R12, R26, R68 ;  /* 0x0000001a0c70723c */ /* 0x000fe20000041844 */
[----:B------:R-:W1:Y:S04]  /*24e0*/  LDSM.16.M88.4 R24, [R227+0x3800] ;  /* 0x00380000e318783b */ /* 0x000e680000000200 */
[----:B------:R-:W1:Y:S03]  /*24f0*/  LDSM.16.M88.4 R12, [R224+0x4000] ;  /* 0x00400000e00c783b */ /* 0x000e660000000200 */
[C---:B------:R-:W-:Y:S08]  /*2500*/  HMMA.16816.F32.BF16 R104, R16.reuse, R40, R64 ;  /* 0x000000281068723c */ /* 0x040ff00000041840 */
[C---:B------:R-:W-:Y:S08]  /*2510*/  HMMA.16816.F32.BF16 R136, R16.reuse, R42, R60 ;  /* 0x0000002a1088723c */ /* 0x040ff0000004183c */
[C---:B------:R-:W-:Y:S08]  /*2520*/  HMMA.16816.F32.BF16 R140, R16.reuse, R56, R96 ;  /* 0x00000038108c723c */ /* 0x040ff00000041860 */
[C---:B------:R-:W-:Y:S08]  /*2530*/  HMMA.16816.F32.BF16 R116, R16.reuse, R58, R92 ;  /* 0x0000003a1074723c */ /* 0x040ff0000004185c */
[C---:B----4-:R-:W-:Y:S08]  /*2540*/  HMMA.16816.F32.BF16 R148, R16.reuse, R44, R80 ;  /* 0x0000002c1094723c */ /* 0x050ff00000041850 */
[C---:B------:R-:W-:Y:S08]  /*2550*/  HMMA.16816.F32.BF16 R144, R16.reuse, R46, R100 ;  /* 0x0000002e1090723c */ /* 0x040ff00000041864 */
[C---:B-----5:R-:W-:Y:S08]  /*2560*/  HMMA.16816.F32.BF16 R96, R16.reuse, R52, R88 ;  /* 0x000000341060723c */ /* 0x060ff00000041858 */
[----:B------:R-:W-:Y:S01]  /*2570*/  HMMA.16816.F32.BF16 R92, R16, R54, R76 ;  /* 0x00000036105c723c */ /* 0x000fe2000004184c */
[----:B------:R-:W-:Y:S07]  /*2580*/  LDSM.16.M88.4 R16, [R226+0x6000] ;  /* 0x00600000e210783b */ /* 0x000fee0000000200 */
[C---:B------:R-:W-:Y:S08]  /*2590*/  HMMA.16816.F32.BF16 R88, R20.reuse, R40, R72 ;  /* 0x000000281458723c */ /* 0x040ff00000041848 */
[C---:B------:R-:W-:Y:S01]  /*25a0*/  HMMA.16816.F32.BF16 R84, R20.reuse, R42, R48 ;  /* 0x0000002a1454723c */ /* 0x040fe20000041830 */
[----:B------:R-:W-:Y:S04]  /*25b0*/  LDSM.16.M88.4 R40, [R222+0xa800] ;  /* 0x00a80000de28783b */ /* 0x000fe80000000200 */
[----:B------:R-:W-:Y:S03]  /*25c0*/  LDSM.16.M88.4 R48, [R222+0xb800] ;  /* 0x00b80000de30783b */ /* 0x000fe60000000200 */
[C---:B------:R-:W-:Y:S08]  /*25d0*/  HMMA.16816.F32.BF16 R80, R20.reuse, R44, R108 ;  /* 0x0000002c1450723c */ /* 0x040ff0000004186c */
[C---:B------:R-:W-:Y:S01]  /*25e0*/  HMMA.16816.F32.BF16 R76, R20.reuse, R46, R120 ;  /* 0x0000002e144c723c */ /* 0x040fe20000041878 */
[----:B------:R-:W4:Y:S07]  /*25f0*/  LDSM.16.M88.4 R44, [R222+0xa000] ;  /* 0x00a00000de2c783b */ /* 0x000f2e0000000200 */
[C---:B------:R-:W-:Y:S08]  /*2600*/  HMMA.16816.F32.BF16 R68, R20.reuse, R58, R128 ;  /* 0x0000003a1444723c */ /* 0x040ff00000041880 */
[C---:B------:R-:W-:Y:S08]  /*2610*/  HMMA.16816.F32.BF16 R64, R20.reuse, R52, R124 ;  /* 0x000000341440723c */ /* 0x040ff0000004187c */
[C---:B------:R-:W-:Y:S01]  /*2620*/  HMMA.16816.F32.BF16 R60, R20.reuse, R54, R112 ;  /* 0x00000036143c723c */ /* 0x040fe20000041870 */
[----:B------:R-:W5:Y:S07]  /*2630*/  LDSM.16.M88.4 R52, [R222+0xb000] ;  /* 0x00b00000de34783b */ /* 0x000f6e0000000200 */
[----:B------:R-:W-:Y:S01]  /*2640*/  HMMA.16816.F32.BF16 R72, R20, R56, R132 ;  /* 0x000000381448723c */ /* 0x000fe20000041884 */
[----:B------:R-:W4:Y:S07]  /*2650*/  LDSM.16.M88.4 R20, [R226+0x4000] ;  /* 0x00400000e214783b */ /* 0x000f2e0000000200 */
[C---:B-1----:R-:W-:Y:S08]  /*2660*/  HMMA.16816.F32.BF16 R56, R8.reuse, R36, R104 ;  /* 0x000000240838723c */ /* 0x042ff00000041868 */
[C---:B------:R-:W-:Y:S08]  /*2670*/  HMMA.16816.F32.BF16 R100, R8.reuse, R38, R136 ;  /* 0x000000260864723c */ /* 0x040ff00000041888 */
[C---:B--2---:R-:W-:Y:S08]  /*2680*/  HMMA.16816.F32.BF16 R112, R8.reuse, R32, R148 ;  /* 0x000000200870723c */ /* 0x044ff00000041894 */
[C---:B------:R-:W-:Y:S08]  /*2690*/  HMMA.16816.F32.BF16 R120, R8.reuse, R34, R144 ;  /* 0x000000220878723c */ /* 0x040ff00000041890 */
[C---:B---3--:R-:W-:Y:S08]  /*26a0*/  HMMA.16816.F32.BF16 R124, R8.reuse, R28, R140 ;  /* 0x0000001c087c723c */ /* 0x048ff0000004188c */
[C---:B------:R-:W-:Y:S08]  /*26b0*/  HMMA.16816.F32.BF16 R116, R8.reuse, R30, R116 ;  /* 0x0000001e0874723c */ /* 0x040ff00000041874 */
[C---:B------:R-:W-:Y:S08]  /*26c0*/  HMMA.16816.F32.BF16 R108, R8.reuse, R24, R96 ;  /* 0x00000018086c723c */ /* 0x040ff00000041860 */
[----:B------:R-:W-:Y:S01]  /*26d0*/  HMMA.16816.F32.BF16 R104, R8, R26, R92 ;  /* 0x0000001a0868723c */ /* 0x000fe2000004185c */
[----:B------:R-:W-:Y:S07]  /*26e0*/  LDSM.16.M88.4 R8, [R225+0x6000] ;  /* 0x00600000e108783b */ /* 0x000fee0000000200 */
[C---:B------:R-:W-:Y:S08]  /*26f0*/  HMMA.16816.F32.BF16 R92, R12.reuse, R36, R88 ;  /* 0x000000240c5c723c */ /* 0x040ff00000041858 */
[C---:B------:R-:W-:Y:S08]  /*2700*/  HMMA.16816.F32.BF16 R88, R12.reuse, R38, R84 ;  /* 0x000000260c58723c */ /* 0x040ff00000041854 */
[C---:B------:R-:W-:Y:S08]  /*2710*/  HMMA.16816.F32.BF16 R36, R12.reuse, R32, R80 ;  /* 0x000000200c24723c */ /* 0x040ff00000041850 */
[C---:B------:R-:W-:Y:S08]  /*2720*/  HMMA.16816.F32.BF16 R80, R12.reuse, R30, R68 ;  /* 0x0000001e0c50723c */ /* 0x040ff00000041844 */
[C---:B------:R-:W-:Y:S08]  /*2730*/  HMMA.16816.F32.BF16 R68, R12.reuse, R24, R64 ;  /* 0x000000180c44723c */ /* 0x040ff00000041840 */
[C---:B------:R-:W-:Y:S08]  /*2740*/  HMMA.16816.F32.BF16 R32, R12.reuse, R34, R76 ;  /* 0x000000220c20723c */ /* 0x040ff0000004184c */
[C---:B------:R-:W-:Y:S01]  /*2750*/  HMMA.16816.F32.BF16 R84, R12.reuse, R28, R72 ;  /* 0x0000001c0c54723c */ /* 0x040fe20000041848 */
[----:B------:R-:W-:Y:S07]  /*2760*/  LDSM.16.M88.4 R28, [R221+0x2800] ;  /* 0x00280000dd1c783b */ /* 0x000fee0000000200 */
[----:B------:R-:W-:Y:S01]  /*2770*/  HMMA.16816.F32.BF16 R64, R12, R26, R60 ;  /* 0x0000001a0c40723c */ /* 0x000fe2000004183c */
[----:B------:R-:W-:Y:S04]  /*2780*/  LDSM.16.M88.4 R24, [R221+0x2000] ;  /* 0x00200000dd18783b */ /* 0x000fe80000000200 */
[----:B------:R-:W1:Y:S03]  /*2790*/  LDSM.16.M88.4 R12, [R225+0x4000] ;  /* 0x00400000e10c783b */ /* 0x000e660000000200 */
[C---:B----4-:R-:W-:Y:S08]  /*27a0*/  HMMA.16816.F32.BF16 R60, R16.reuse, R46, R100 ;  /* 0x0000002e103c723c */ /* 0x050ff00000041864 */
[C---:B------:R-:W-:Y:S08]  /*27b0*/  HMMA.16816.F32.BF16 R56, R16.reuse, R44, R56 ;  /* 0x0000002c1038723c */ /* 0x040ff00000041838 */
[C---:B------:R-:W-:Y:S08]  /*27c0*/  HMMA.16816.F32.BF16 R76, R16.reuse, R40, R112 ;  /* 0x00000028104c723c */ /* 0x040ff00000041870 */
[C---:B------:R-:W-:Y:S08]  /*27d0*/  HMMA.16816.F32.BF16 R96, R16.reuse, R42, R120 ;  /* 0x0000002a1060723c */ /* 0x040ff00000041878 */
[C---:B-----5:R-:W-:Y:S08]  /*27e0*/  HMMA.16816.F32.BF16 R100, R16.reuse, R52, R124 ;  /* 0x000000341064723c */ /* 0x060ff0000004187c */
[C---:B------:R-:W-:Y:S08]  /*27f0*/  HMMA.16816.F32.BF16 R116, R16.reuse, R54, R116 ;  /* 0x000000361074723c */ /* 0x040ff00000041874 */
[C---:B------:R-:W-:Y:S08]  /*2800*/  HMMA.16816.F32.BF16 R108, R16.reuse, R48, R108 ;  /* 0x00000030106c723c */ /* 0x040ff0000004186c */
[----:B------:R-:W-:Y:S08]  /*2810*/  HMMA.16816.F32.BF16 R104, R16, R50, R104 ;  /* 0x000000321068723c */ /* 0x000ff00000041868 */
[C---:B------:R-:W-:Y:S08]  /*2820*/  HMMA.16816.F32.BF16 R16, R20.reuse, R44, R92 ;  /* 0x0000002c1410723c */ /* 0x040ff0000004185c */
[C---:B------:R-:W-:Y:S08]  /*2830*/  HMMA.16816.F32.BF16 R44, R20.reuse, R46, R88 ;  /* 0x0000002e142c723c */ /* 0x040ff00000041858 */
[C---:B------:R-:W-:Y:S01]  /*2840*/  HMMA.16816.F32.BF16 R72, R20.reuse, R42, R32 ;  /* 0x0000002a1448723c */ /* 0x040fe20000041820 */
[----:B------:R-:W2:Y:S07]  /*2850*/  LDSM.16.M88.4 R32, [R221+0x3000] ;  /* 0x00300000dd20783b */ /* 0x000eae0000000200 */
[C---:B------:R-:W-:Y:S08]  /*2860*/  HMMA.16816.F32.BF16 R36, R20.reuse, R40, R36 ;  /* 0x000000281424723c */ /* 0x040ff00000041824 */
[C---:B------:R-:W-:Y:S08]  /*2870*/  HMMA.16816.F32.BF16 R84, R20.reuse, R52, R84 ;  /* 0x000000341454723c */ /* 0x040ff00000041854 */
[C---:B------:R-:W-:Y:S08]  /*2880*/  HMMA.16816.F32.BF16 R80, R20.reuse, R54, R80 ;  /* 0x000000361450723c */ /* 0x040ff00000041850 */
[C---:B------:R-:W-:Y:S08]  /*2890*/  HMMA.16816.F32.BF16 R88, R20.reuse, R48, R68 ;  /* 0x000000301458723c */ /* 0x040ff00000041844 */
[----:B------:R-:W-:Y:S08]  /*28a0*/  HMMA.16816.F32.BF16 R92, R20, R50, R64 ;  /* 0x00000032145c723c */ /* 0x000ff00000041840 */
[----:B-1----:R-:W-:Y:S01]  /*28b0*/  HMMA.16816.F32.BF16 R20, R12, R24, R16 ;  /* 0x000000180c14723c */ /* 0x002fe20000041810 */
[----:B------:R-:W1:Y:S01]  /*28c0*/  LDSM.16.M88.4 R16, [R221+0x3800] ;  /* 0x00380000dd10783b */ /* 0x000e620000000200 */
[----:B------:R-:W-:-:S06]  /*28d0*/  DEPBAR.LE SB0, 0x0 ;  /* 0x000080000000791a */ /* 0x000fcc0000000000 */
[C---:B------:R-:W-:Y:S08]  /*28e0*/  HMMA.16816.F32.BF16 R56, R8.reuse, R24, R56 ;  /* 0x000000180838723c */ /* 0x040ff00000041838 */
[-C--:B------:R-:W-:Y:S08]  /*28f0*/  HMMA.16816.F32.BF16 R60, R8, R26.reuse, R60 ;  /* 0x0000001a083c723c */ /* 0x080ff0000004183c */
[----:B------:R-:W-:Y:S01]  /*2900*/  HMMA.16816.F32.BF16 R24, R12, R26, R44 ;  /* 0x0000001a0c18723c */ /* 0x000fe2000004182c */
[----:B------:R-:W-:-:S02]  /*2910*/  FSEL R66, R22, -INF , !P1 ;  /* 0xff80000016427808 */ /* 0x000fc40004800000 */
[----:B------:R-:W-:Y:S02]  /*2920*/  FSEL R64, R20, -INF , !P1 ;  /* 0xff80000014407808 */ /* 0x000fe40004800000 */
[----:B------:R-:W-:-:S03]  /*2930*/  FSEL R65, R23, -INF , !P0 ;  /* 0xff80000017417808 */ /* 0x000fc60004000000 */
[----:B------:R-:W-:Y:S01]  /*2940*/  HMMA.16816.F32.BF16 R40, R12, R28, R36 ;  /* 0x0000001c0c28723c */ /* 0x000fe20000041824 */
[----:B------:R-:W-:-:S07]  /*2950*/  FSEL R67, R57, -INF , !P0 ;  /* 0xff80000039437808 */ /* 0x000fce0004000000 */
[C---:B------:R-:W-:Y:S07]  /*2960*/  HMMA.16816.F32.BF16 R36, R8.reuse, R28, R76 ;  /* 0x0000001c0824723c */ /* 0x040fee000004184c */
[----:B------:R-:W-:Y:S01]  /*2970*/  FSEL R79, R58, -INF , !P1 ;  /* 0xff8000003a4f7808 */ /* 0x000fe20004800000 */
[----:B------:R-:W-:Y:S01]  /*2980*/  HMMA.16816.F32.BF16 R52, R8, R30, R96 ;  /* 0x0000001e0834723c */ /* 0x000fe20000041860 */
[----:B------:R-:W-:Y:S02]  /*2990*/  FSEL R76, R56, -INF , !P1 ;  /* 0xff800000384c7808 */ /* 0x000fe40004800000 */
[----:B------:R-:W-:-:S02]  /*29a0*/  ISETP.GE.AND P1, PT, R3, UR13, PT ;  /* 0x0000000d03007c0c */ /* 0x000fc4000bf26270 */
[C---:B------:R-:W-:Y:S02]  /*29b0*/  IADD3 R3, R0.reuse, 0x20, RZ ;  /* 0x0000002000037810 */ /* 0x040fe40007ffe0ff */
[----:B------:R-:W-:Y:S01]  /*29c0*/  FSEL R78, R59, -INF , !P0 ;  /* 0xff8000003b4e7808 */ /* 0x000fe20004000000 */
[C---:B------:R-:W-:Y:S01]  /*29d0*/  HMMA.16816.F32.BF16 R48, R12.reuse, R30, R72 ;  /* 0x0000001e0c30723c */ /* 0x040fe20000041848 */
[----:B------:R-:W-:Y:S02]  /*29e0*/  FSEL R56, R21, -INF , !P0 ;  /* 0xff80000015387808 */ /* 0x000fe40004000000 */
[----:B------:R-:W-:Y:S02]  /*29f0*/  ISETP.GE.AND P0, PT, R3, UR13, PT ;  /* 0x0000000d03007c0c */ /* 0x000fe4000bf06270 */
[----:B------:R-:W-:Y:S02]  /*2a00*/  IADD3 R3, R0, 0x21, RZ ;  /* 0x0000002100037810 */ /* 0x000fe40007ffe0ff */
[----:B------:R-:W-:Y:S01]  /*2a10*/  FSEL R75, R60, -INF , !P6 ;  /* 0xff8000003c4b7808 */ /* 0x000fe20007000000 */
[----:B--2---:R-:W-:Y:S01]  /*2a20*/  HMMA.16816.F32.BF16 R68, R12, R32, R84 ;  /* 0x000000200c44723c */ /* 0x004fe20000041854 */
[----:B------:R-:W-:-:S02]  /*2a30*/  FSEL R60, R26, -INF , !P6 ;  /* 0xff8000001a3c7808 */ /* 0x000fc40007000000 */
[----:B------:R-:W-:Y:S02]  /*2a40*/  FSEL R58, R24, -INF , !P6 ;  /* 0xff800000183a7808 */ /* 0x000fe40007000000 */
[----:B------:R-:W-:Y:S02]  /*2a50*/  FSEL R77, R63, -INF , !P5 ;  /* 0xff8000003f4d7808 */ /* 0x000fe40006800000 */
[----:B------:R-:W-:Y:S01]  /*2a60*/  FSEL R84, R62, -INF , !P6 ;  /* 0xff8000003e547808 */ /* 0x000fe20007000000 */
[----:B-1----:R-:W-:Y:S01]  /*2a70*/  HMMA.16816.F32.BF16 R20, R8, R16, R108 ;  /* 0x000000100814723c */ /* 0x002fe2000004186c */
[----:B------:R-:W-:Y:S02]  /*2a80*/  ISETP.GE.AND P6, PT, R3, UR13, PT ;  /* 0x0000000d03007c0c */ /* 0x000fe4000bfc6270 */
[----:B------:R-:W-:Y:S02]  /*2a90*/  IADD3 R3, R0, 0x28, RZ ;  /* 0x0000002800037810 */ /* 0x000fe40007ffe0ff */
[----:B------:R-:W-:-:S02]  /*2aa0*/  FSEL R63, R61, -INF , !P5 ;  /* 0xff8000003d3f7808 */ /* 0x000fc40006800000 */
[----:B------:R-:W-:Y:S01]  /*2ab0*/  FSEL R59, R27, -INF , !P5 ;  /* 0xff8000001b3b7808 */ /* 0x000fe20006800000 */
[C---:B------:R-:W-:Y:S01]  /*2ac0*/  HMMA.16816.F32.BF16 R44, R8.reuse, R32, R100 ;  /* 0x00000020082c723c */ /* 0x040fe20000041864 */
[----:B------:R-:W-:Y:S02]  /*2ad0*/  FSEL R57, R25, -INF , !P5 ;  /* 0xff80000019397808 */ /* 0x000fe40006800000 */
[----:B------:R-:W-:Y:S02]  /*2ae0*/  ISETP.GE.AND P5, PT, R3, UR13, PT ;  /* 0x0000000d03007c0c */ /* 0x000fe4000bfa6270 */
[----:B------:R-:W-:Y:S02]  /*2af0*/  IADD3 R3, R0, 0x29, RZ ;  /* 0x0000002900037810 */ /* 0x000fe40007ffe0ff */
[----:B------:R-:W-:Y:S01]  /*2b00*/  FSEL R73, R38, -INF , !P4 ;  /* 0xff80000026497808 */ /* 0x000fe20006000000 */
[----:B------:R-:W-:Y:S01]  /*2b10*/  HMMA.16816.F32.BF16 R28, R8, R34, R116 ;  /* 0x00000022081c723c */ /* 0x000fe20000041874 */
[----:B------:R-:W-:-:S02]  /*2b20*/  FSEL R42, R42, -INF , !P4 ;  /* 0xff8000002a2a7808 */ /* 0x000fc40006000000 */
[----:B------:R-:W-:Y:S02]  /*2b30*/  FSEL R62, R36, -INF , !P4 ;  /* 0xff800000243e7808 */ /* 0x000fe40006000000 */
[----:B------:R-:W-:Y:S02]  /*2b40*/  FSEL R38, R40, -INF , !P4 ;  /* 0xff80000028267808 */ /* 0x000fe40006000000 */
[----:B------:R-:W-:Y:S01]  /*2b50*/  ISETP.GE.AND P4, PT, R3, UR13, PT ;  /* 0x0000000d03007c0c */ /* 0x000fe2000bf86270 */
[----:B------:R-:W-:Y:S01]  /*2b60*/  HMMA.16816.F32.BF16 R8, R8, R18, R104 ;  /* 0x000000120808723c */ /* 0x000fe20000041868 */
[----:B------:R-:W-:Y:S02]  /*2b70*/  IADD3 R3, R0, 0x30, RZ ;  /* 0x0000003000037810 */ /* 0x000fe40007ffe0ff */
[----:B------:R-:W-:Y:S02]  /*2b80*/  FSEL R74, R39, -INF , !P3 ;  /* 0xff800000274a7808 */ /* 0x000fe40005800000 */
        /* <DEDUP_REMOVED lines=11> */
[----:B------:R-:W-:Y:S01]  /*2c40*/  FSEL R17, R48, -INF , !P2 ;  /* 0xff80000030117808 */ /* 0x000fe20005000000 */
[----:B------:R-:W-:Y:S01]  /*2c50*/  HMMA.16816.F32.BF16 R12, R12, R18, R92 ;  /* 0x000000120c0c723c */ /* 0x000fe2000004185c */
[----:B------:R-:W-:Y:S02]  /*2c60*/  ISETP.GE.AND P2, PT, R3, UR13, PT ;  /* 0x0000000d03007c0c */ /* 0x000fe4000bf46270 */
[----:B------:R-:W-:Y:S02]  /*2c70*/  IADD3 R3, R0, 0x38, RZ ;  /* 0x0000003800037810 */ /* 0x000fe40007ffe0ff */
[----:B------:R-:W-:-:S02]  /*2c80*/  FSEL R48, R55, -INF , !P1 ;  /* 0xff80000037307808 */ /* 0x000fc40004800000 */
[----:B------:R-:W-:Y:S02]  /*2c90*/  FSEL R37, R51, -INF , !P1 ;  /* 0xff80000033257808 */ /* 0x000fe40004800000 */
[----:B------:R-:W-:Y:S02]  /*2ca0*/  FSEL R16, R49, -INF , !P1 ;  /* 0xff80000031107808 */ /* 0x000fe40004800000 */
[----:B------:R-:W-:Y:S02]  /*2cb0*/  IADD3 R0, R0, 0x39, RZ ;  /* 0x0000003900007810 */ /* 0x000fe40007ffe0ff */
[----:B------:R-:W-:Y:S02]  /*2cc0*/  ISETP.GE.AND P1, PT, R3, UR13, PT ;  /* 0x0000000d03007c0c */ /* 0x000fe4000bf26270 */
[----:B------:R-:W-:Y:S02]  /*2cd0*/  FSEL R3, R23, -INF , !P2 ;  /* 0xff80000017037808 */ /* 0x000fe40005000000 */
[----:B------:R-:W-:-:S02]  /*2ce0*/  FSEL R145, R70, -INF , !P0 ;  /* 0xff80000046917808 */ /* 0x000fc40004000000 */
[----:B------:R-:W-:Y:S01]  /*2cf0*/  FSEL R147, R46, -INF , !P0 ;  /* 0xff8000002e937808 */ /* 0x000fe20004000000 */
[----:B------:R1:W-:Y:S01]  /*2d00*/  STL [R1+0x8], R3 ;  /* 0x0000080301007387 */ /* 0x0003e20000100800 */
[----:B------:R-:W-:Y:S02]  /*2d10*/  FSEL R146, R44, -INF , !P0 ;  /* 0xff8000002c927808 */ /* 0x000fe40004000000 */
[----:B------:R-:W-:Y:S02]  /*2d20*/  FSEL R141, R68, -INF , !P0 ;  /* 0xff800000448d7808 */ /* 0x000fe40004000000 */
[----:B------:R-:W-:Y:S01]  /*2d30*/  ISETP.GE.AND P0, PT, R0, UR13, PT ;  /* 0x0000000d00007c0c */ /* 0x000fe2000bf06270 */
[----:B------:R-:W-:Y:S01]  /*2d40*/  IMAD.IADD R0, R152, 0x1, R153 ;  /* 0x0000000198007824 */ /* 0x000fe200078e0299 */
[----:B------:R-:W-:Y:S02]  /*2d50*/  FSEL R5, R10, -INF , !P1 ;  /* 0xff8000000a057808 */ /* 0x000fe40004800000 */
[----:B------:R-:W-:-:S02]  /*2d60*/  FSEL R249, R9, -INF , !P0 ;  /* 0xff80000009f97808 */ /* 0x000fc40004000000 */
[----:B------:R-:W-:Y:S01]  /*2d70*/  FSEL R157, R15, -INF , !P0 ;  /* 0xff8000000f9d7808 */ /* 0x000fe20004000000 */
[----:B------:R2:W-:Y:S01]  /*2d80*/  STL [R1+0x4], R5 ;  /* 0x0000040501007387 */ /* 0x0005e20000100800 */
[----:B------:R-:W-:Y:S02]  /*2d90*/  FSEL R152, R13, -INF , !P0 ;  /* 0xff8000000d987808 */ /* 0x000fe40004000000 */
[----:B------:R-:W-:Y:S02]  /*2da0*/  FSEL R144, R47, -INF , !P6 ;  /* 0xff8000002f907808 */ /* 0x000fe40007000000 */
[----:B------:R-:W-:Y:S02]  /*2db0*/  FSEL R140, R45, -INF , !P6 ;  /* 0xff8000002d8c7808 */ /* 0x000fe40007000000 */
[----:B------:R-:W-:Y:S02]  /*2dc0*/  FSEL R137, R71, -INF , !P6 ;  /* 0xff80000047897808 */ /* 0x000fe40007000000 */
[----:B------:R-:W-:-:S02]  /*2dd0*/  FSEL R136, R69, -INF , !P6 ;  /* 0xff80000045887808 */ /* 0x000fc40007000000 */
[----:B------:R-:W-:Y:S02]  /*2de0*/  FSEL R143, R30, -INF , !P5 ;  /* 0xff8000001e8f7808 */ /* 0x000fe40006800000 */
[----:B-1----:R-:W-:Y:S02]  /*2df0*/  FSEL R3, R11, -INF , !P0 ;  /* 0xff8000000b037808 */ /* 0x002fe40004000000 */
[----:B------:R-:W-:Y:S02]  /*2e00*/  PLOP3.LUT P0, PT, PT, PT, UP0, 0x80, 0x0 ;  /* 0x000000000000781c */ /* 0x000fe40003f0f008 */
[----:B------:R-:W-:Y:S01]  /*2e10*/  FSEL R139, R28, -INF , !P5 ;  /* 0xff8000001c8b7808 */ /* 0x000fe20006800000 */
[----:B------:R2:W-:Y:S01]  /*2e20*/  STL [R1], R3 ;  /* 0x0000000301007387 */ /* 0x0005e20000100800 */
[----:B------:R-:W-:Y:S02]  /*2e30*/  FSEL R142, R31, -INF , !P4 ;  /* 0xff8000001f8e7808 */ /* 0x000fe40006000000 */
[----:B------:R-:W-:-:S02]  /*2e40*/  FSEL R138, R29, -INF , !P4 ;  /* 0xff8000001d8a7808 */ /* 0x000fc40006000000 */
[----:B------:R-:W-:Y:S02]  /*2e50*/  FSEL R135, R34, -INF , !P5 ;  /* 0xff80000022877808 */ /* 0x000fe40006800000 */
[----:B------:R-:W-:Y:S02]  /*2e60*/  FSEL R133, R32, -INF , !P5 ;  /* 0xff80000020857808 */ /* 0x000fe40006800000 */
[----:B------:R-:W-:Y:S02]  /*2e70*/  FSEL R134, R35, -INF , !P4 ;  /* 0xff80000023867808 */ /* 0x000fe40006000000 */
[----:B------:R-:W-:Y:S02]  /*2e80*/  FSEL R132, R33, -INF , !P4 ;  /* 0xff80000021847808 */ /* 0x000fe40006000000 */
        /* <DEDUP_REMOVED lines=9> */
[----:B------:R-:W-:Y:S01]  /*2f20*/  FSEL R153, R12, -INF , !P1 ;  /* 0xff8000000c997808 */ /* 0x000fe20004800000 */
[----:B------:R-:W-:Y:S06]  /*2f30*/  BAR.SYNC.DEFER_BLOCKING 0x0 ;  /* 0x0000000000007b1d */ /* 0x000fec0000010000 */
[----:B------:R-:W-:Y:S05]  /*2f40*/  @!P0 BRA `(.L_x_5) ;  /* 0x000001d000008947 */ /* 0x000fea0003800000 */
[----:B--2---:R-:W-:Y:S01]  /*2f50*/  ULEA.HI.SX32 UR6, UR8, 0xfffffffe, 0x1a ;  /* 0xfffffffe08067891 */ /* 0x004fe2000f8fd23f */
[----:B------:R-:W-:-:S05]  /*2f60*/  IMAD.SHL.U32 R12, R156, 0x20, RZ ;  /* 0x000000209c0c7824 */ /* 0x000fca00078e00ff */
[----:B------:R-:W-:Y:S02]  /*2f70*/  IMAD.U32 R3, RZ, RZ, UR6 ;  /* 0x00000006ff037e24 */ /* 0x000fe4000f8e00ff */
[----:B------:R-:W-:-:S03]  /*2f80*/  IMAD.WIDE.U32 R6, R161, UR6, R162 ;  /* 0x00000006a1067c25 */ /* 0x000fc6000f8e00a2 */
[----:B------:R-:W-:Y:S01]  /*2f90*/  SHF.R.S32.HI R5, RZ, 0x1f, R3 ;  /* 0x0000001fff057819 */ /* 0x000fe20000011403 */
[----:B------:R-:W-:Y:S01]  /*2fa0*/  IMAD R3, R155, UR6, RZ ;  /* 0x000000069b037c24 */ /* 0x000fe2000f8e02ff */
[----:B------:R-:W-:-:S03]  /*2fb0*/  LEA R10, P2, R6, c[0x0][0x168], 0x1 ;  /* 0x00005a00060a7a11 */ /* 0x000fc600078408ff */
[----:B------:R-:W-:Y:S01]  /*2fc0*/  IMAD R3, R5, R161, R3 ;  /* 0x000000a105037224 */ /* 0x000fe200078e0203 */
[----:B------:R-:W-:Y:S02]  /*2fd0*/  SHF.L.U64.HI R5, R156, 0x5, R160 ;  /* 0x000000059c057819 */ /* 0x000fe400000102a0 */
[----:B------:R-:W-:Y:S01]  /*2fe0*/  IADD3 R8, P1, R12, R10, RZ ;  /* 0x0000000a0c087210 */ /* 0x000fe20007f3e0ff */
[----:B------:R-:W-:-:S05]  /*2ff0*/  IMAD.IADD R3, R7, 0x1, R3 ;  /* 0x0000000107037824 */ /* 0x000fca00078e0203 */
[----:B------:R-:W-:Y:S02]  /*3000*/  LEA.HI.X R11, R6, c[0x0][0x16c], R3, 0x1, P2 ;  /* 0x00005b00060b7a11 */ /* 0x000fe400010f0c03 */
[-C--:B------:R-:W-:Y:S02]  /*3010*/  IADD3 R6, P2, R8, R12.reuse, RZ ;  /* 0x0000000c08067210 */ /* 0x080fe40007f5e0ff */
[----:B------:R-:W-:Y:S01]  /*3020*/  IADD3.X R9, R5, R11, RZ, P1, !PT ;  /* 0x0000000b05097210 */ /* 0x000fe20000ffe4ff */
[----:B------:R-:W-:Y:S01]  /*3030*/  @!PT LDS RZ, [RZ] ;  /* 0x00000000fffff984 */ /* 0x000fe20000000800 */
[----:B------:R-:W-:Y:S01]  /*3040*/  @!PT LDS RZ, [RZ] ;  /* 0x00000000fffff984 */ /* 0x000fe20000000800 */
[----:B------:R-:W-:Y:S01]  /*3050*/  @!PT LDS RZ, [RZ] ;  /* 0x00000000fffff984 */ /* 0x000fe20000000800 */
[----:B------:R1:W-:Y:S01]  /*3060*/  LDGSTS.E.BYPASS.LTC128B.128 [R235+0x8000], [R10.64] ;  /* 0x080000000aeb7fae */ /* 0x0003e2000b901d50 */
[----:B------:R-:W-:-:S03]  /*3070*/  IADD3 R12, P1, R6, R12, RZ ;  /* 0x0000000c060c7210 */ /* 0x000fc60007f3e0ff */
[----:B------:R-:W-:Y:S01]  /*3080*/  IMAD.X R7, R9, 0x1, R5, P2 ;  /* 0x0000000109077824 */ /* 0x000fe200010e0605 */
[----:B------:R1:W-:Y:S04]  /*3090*/  LDGSTS.E.BYPASS.LTC128B.128 [R235+0xa000], [R10.64+0x80] ;  /* 0x0a0000800aeb7fae */ /* 0x0003e8000b901d50 */
[----:B------:R-:W-:Y:S01]  /*30a0*/  IADD3.X R13, R7, R5, RZ, P1, !PT ;  /* 0x00000005070d7210 */ /* 0x000fe20000ffe4ff */
[----:B------:R1:W-:Y:S04]  /*30b0*/  LDGSTS.E.BYPASS.LTC128B.128 [R235+0x8800], [R8.64] ;  /* 0x0880000008eb7fae */ /* 0x0003e8000b901d50 */
[----:B------:R1:W-:Y:S04]  /*30c0*/  LDGSTS.E.BYPASS.LTC128B.128 [R235+0xa800], [R8.64+0x80] ;  /* 0x0a80008008eb7fae */ /* 0x0003e8000b901d50 */
[----:B------:R1:W-:Y:S04]  /*30d0*/  LDGSTS.E.BYPASS.LTC128B.128 [R235+0x9000], [R6.64] ;  /* 0x0900000006eb7fae */ /* 0x0003e8000b901d50 */
[----:B------:R1:W-:Y:S04]  /*30e0*/  LDGSTS.E.BYPASS.LTC128B.128 [R235+0xb000], [R6.64+0x80] ;  /* 0x0b00008006eb7fae */ /* 0x0003e8000b901d50 */
[----:B------:R1:W-:Y:S04]  /*30f0*/  LDGSTS.E.BYPASS.LTC128B.128 [R235+0x9800], [R12.64] ;  /* 0x098000000ceb7fae */ /* 0x0003e8000b901d50 */
[----:B------:R1:W-:Y:S04]  /*3100*/  LDGSTS.E.BYPASS.LTC128B.128 [R235+0xb800], [R12.64+0x80] ;  /* 0x0b8000800ceb7fae */ /* 0x0003e8000b901d50 */
[----:B------:R-:W0:Y:S02]  /*3110*/  LDGDEPBAR ;  /* 0x00000000000079af */ /* 0x000e240000000000 */
.L_x_5:
[----:B--2---:R-:W-:Y:S01]  /*3120*/  FMNMX.FTZ R156, R64, R56, !PT ;  /* 0x00000038409c7209 */ /* 0x004fe20007810000 */
[----:B------:R2:W-:Y:S03]  /*3130*/  STL [R1+0x94], R235 ;  /* 0x000094eb01007387 */ /* 0x0005e60000100800 */
[----:B------:R-:W-:-:S04]  /*3140*/  FMNMX.FTZ R156, R58, R156, !PT ;  /* 0x0000009c3a9c7209 */ /* 0x000fc80007810000 */
[----:B------:R-:W-:-:S04]  /*3150*/  FMNMX.FTZ R156, R57, R156, !PT ;  /* 0x0000009c399c7209 */ /* 0x000fc80007810000 */
[----:B------:R-:W-:-:S04]  /*3160*/  FMNMX.FTZ R156, R38, R156, !PT ;  /* 0x0000009c269c7209 */ /* 0x000fc80007810000 */
[----:B------:R-:W-:-:S04]  /*3170*/  FMNMX.FTZ R156, R36, R156, !PT ;  /* 0x0000009c249c7209 */ /* 0x000fc80007810000 */
[----:B------:R-:W-:-:S04]  /*3180*/  FMNMX.FTZ R156, R17, R156, !PT ;  /* 0x0000009c119c7209 */ /* 0x000fc80007810000 */
[----:B------:R-:W-:Y:S02]  /*3190*/  FMNMX.FTZ R156, R16, R156, !PT ;  /* 0x0000009c109c7209 */ /* 0x000fe40007810000 */
[----:B------:R-:W-:Y:S01]  /*31a0*/  FMNMX.FTZ R3, R66, R65, !PT ;  /* 0x0000004142037209 */ /* 0x000fe20007810000 */
[----:B-12---:R-:W2:Y:S01]  /*31b0*/  LDL.LU R235, [R1] ;  /* 0x0000000001eb7983 */ /* 0x006ea20000300800 */
[----:B------:R-:W-:Y:S02]  /*31c0*/  FMNMX.FTZ R156, R141, R156, !PT ;  /* 0x0000009c8d9c7209 */ /* 0x000fe40007810000 */
[----:B------:R-:W-:Y:S01]  /*31d0*/  FMNMX.FTZ R3, R60, R3, !PT ;  /* 0x000000033c037209 */ /* 0x000fe20007810000 */
[----:B------:R-:W-:Y:S01]  /*31e0*/  STL [R1+0x90], R234 ;  /* 0x000090ea01007387 */ /* 0x000fe20000100800 */
[----:B------:R-:W-:Y:S02]  /*31f0*/  FMNMX.FTZ R156, R136, R156, !PT ;  /* 0x0000009c889c7209 */ /* 0x000fe40007810000 */
[----:B------:R-:W-:Y:S01]  /*3200*/  FMNMX.FTZ R3, R59, R3, !PT ;  /* 0x000000033b037209 */ /* 0x000fe20007810000 */
[----:B------:R-:W-:Y:S01]  /*3210*/  STL [R1+0x8c], R233 ;  /* 0x00008ce901007387 */ /* 0x000fe20000100800 */
[----:B------:R-:W-:-:S02]  /*3220*/  FMNMX.FTZ R156, R133, R156, !PT ;  /* 0x0000009c859c7209 */ /* 0x000fc40007810000 */
[----:B------:R-:W-:Y:S01]  /*3230*/  FMNMX.FTZ R3, R42, R3, !PT ;  /* 0x000000032a037209 */ /* 0x000fe20007810000 */
[----:B------:R-:W-:Y:S01]  /*3240*/  STL [R1+0x88], R232 ;  /* 0x000088e801007387 */ /* 0x000fe20000100800 */
        /* <DEDUP_REMOVED lines=14> */
[----:B------:R-:W-:Y:S03]  /*3330*/  STL [R1+0x74], R227 ;  /* 0x000074e301007387 */ /* 0x000fe60000100800 */
[----:B------:R-:W-:Y:S01]  /*3340*/  FMNMX.FTZ R3, R135, R3, !PT ;  /* 0x0000000387037209 */ /* 0x000fe20007810000 */
[----:B------:R-:W1:Y:S03]  /*3350*/  SHFL.BFLY PT, R5, R156, 0x2, 0x1f ;  /* 0x0c401f009c057f89 */ /* 0x000e6600000e0000 */
[----:B------:R-:W-:Y:S01]  /*3360*/  FMNMX.FTZ R3, R134, R3, !PT ;  /* 0x0000000386037209 */ /* 0x000fe20007810000 */
[----:B------:R-:W-:Y:S04]  /*3370*/  STL [R1+0x70], R226 ;  /* 0x000070e201007387 */ /* 0x000fe80000100800 */
[----:B------:R-:W-:Y:S04]  /*3380*/  STL [R1+0x6c], R225 ;  /* 0x00006ce101007387 */ /* 0x000fe80000100800 */
[----:B------:R-:W-:Y:S04]  /*3390*/  STL [R1+0x68], R224 ;  /* 0x000068e001007387 */ /* 0x000fe80000100800 */
[----:B------:R-:W-:Y:S04]  /*33a0*/  STL [R1+0x64], R223 ;  /* 0x000064df01007387 */ /* 0x000fe80000100800 */
[----:B------:R-:W-:Y:S01]  /*33b0*/  STL [R1+0x60], R222 ;  /* 0x000060de01007387 */ /* 0x000fe20000100800 */
[----:B-1----:R-:W-:-:S03]  /*33c0*/  FMNMX.FTZ R156, R156, R5, !PT ;  /* 0x000000059c9c7209 */ /* 0x002fc60007810000 */
[----:B------:R-:W-:Y:S01]  /*33d0*/  STL [R1+0x5c], R221 ;  /* 0x00005cdd01007387 */ /* 0x000fe20000100800 */
[----:B------:R-:W-:Y:S02]  /*33e0*/  FMNMX.FTZ R5, R172, R3, !PT ;  /* 0x00000003ac057209 */ /* 0x000fe40007810000 */
[----:B------:R-:W-:Y:S01]  /*33f0*/  FMNMX.FTZ R3, R76, R67, !PT ;  /* 0x000000434c037209 */ /* 0x000fe20007810000 */
[----:B------:R-:W1:Y:S01]  /*3400*/  SHFL.BFLY PT, R6, R156, 0x1, 0x1f ;  /* 0x0c201f009c067f89 */ /* 0x000e6200000e0000 */
[----:B------:R-:W-:Y:S02]  /*3410*/  FMNMX.FTZ R5, R252, R5, !PT ;  /* 0x00000005fc057209 */ /* 0x000fe40007810000 */
[----:B------:R-:W-:Y:S01]  /*3420*/  FMNMX.FTZ R3, R75, R3, !PT ;  /* 0x000000034b037209 */ /* 0x000fe20007810000 */
[----:B------:R-:W-:Y:S01]  /*3430*/  STL [R1+0x58], R216 ;  /* 0x000058d801007387 */ /* 0x000fe20000100800 */
[----:B------:R-:W-:Y:S02]  /*3440*/  FMNMX.FTZ R5, R158, R5, !PT ;  /* 0x000000059e057209 */ /* 0x000fe40007810000 */
[----:B------:R-:W-:-:S02]  /*3450*/  FMNMX.FTZ R3, R63, R3, !PT ;  /* 0x000000033f037209 */ /* 0x000fc40007810000 */
[----:B------:R-:W-:Y:S02]  /*3460*/  FMNMX.FTZ R155, R157, R5, !PT ;  /* 0x000000059d9b7209 */ /* 0x000fe40007810000 */
[----:B-1----:R-:W-:-:S03]  /*3470*/  FMNMX.FTZ R156, R156, R6, !PT ;  /* 0x000000069c9c7209 */ /* 0x002fc60007810000 */
[----:B------:R-:W1:Y:S01]  /*3480*/  SHFL.BFLY PT, R6, R155, 0x2, 0x1f ;  /* 0x0c401f009b067f89 */ /* 0x000e6200000e0000 */
[C---:B------:R-:W-:Y:S01]  /*3490*/  FSETP.NEU.FTZ.AND P1, PT, R156.reuse, -INF , PT ;  /* 0xff8000009c00780b */ /* 0x040fe20003f3d000 */
[----:B------:R-:W-:Y:S02]  /*34a0*/  FMUL.FTZ R23, R156, c[0x0][0x23c] ;  /* 0x00008f009c177a20 */ /* 0x000fe40000410000 */
[----:B------:R3:W-:Y:S01]  /*34b0*/  STL [R1+0x98], R156 ;  /* 0x0000989c01007387 */ /* 0x0007e20000100800 */
[----:B-1----:R-:W-:-:S05]  /*34c0*/  FMNMX.FTZ R155, R155, R6, !PT ;  /* 0x000000069b9b7209 */ /* 0x002fca0007810000 */
[----:B------:R-:W1:Y:S01]  /*34d0*/  SHFL.BFLY PT, R7, R155, 0x1, 0x1f ;  /* 0x0c201f009b077f89 */ /* 0x000e6200000e0000 */
[----:B------:R-:W-:-:S03]  /*34e0*/  FSEL R23, R23, RZ, P1 ;  /* 0x000000ff17177208 */ /* 0x000fc60000800000 */
[----:B---3--:R-:W3:Y:S01]  /*34f0*/  LDL.LU R156, [R1+0x4] ;  /* 0x00000400019c7983 */ /* 0x008ee20000300800 */
[----:B------:R-:W-:Y:S01]  /*3500*/  FMNMX.FTZ R3, R62, R3, !PT ;  /* 0x000000033e037209 */ /* 0x000fe20007810000 */
[--C-:B------:R-:W-:Y:S02]  /*3510*/  FFMA.FTZ R5, R64, c[0x0][0x23c], -R23.reuse ;  /* 0x00008f0040057a23 */ /* 0x100fe40000010817 */
[----:B------:R-:W-:Y:S01]  /*3520*/  STL [R1+0xa4], R251 ;  /* 0x0000a4fb01007387 */ /* 0x000fe20000100800 */
[----:B------:R-:W-:Y:S01]  /*3530*/  FMNMX.FTZ R3, R61, R3, !PT ;  /* 0x000000033d037209 */ /* 0x000fe20007810000 */
[----:B------:R4:W-:Y:S01]  /*3540*/  MUFU.EX2 R186, R5 ;  /* 0x0000000500ba7308 */ /* 0x0009e20000000800 */
[----:B------:R-:W-:Y:S02]  /*3550*/  FFMA.FTZ R6, R57, c[0x0][0x23c], -R23 ;  /* 0x00008f0039067a23 */ /* 0x000fe40000010817 */
[----:B------:R-:W-:-:S04]  /*3560*/  FMNMX.FTZ R3, R41, R3, !PT ;  /* 0x0000000329037209 */ /* 0x000fc80007810000 */
[----:B------:R-:W-:Y:S01]  /*3570*/  FMNMX.FTZ R3, R40, R3, !PT ;  /* 0x0000000328037209 */ /* 0x000fe20007810000 */
[----:B------:R-:W-:Y:S03]  /*3580*/  MUFU.EX2 R225, R6 ;  /* 0x0000000600e17308 */ /* 0x000fe60000000800 */
[----:B------:R-:W-:Y:S02]  /*3590*/  FMNMX.FTZ R3, R146, R3, !PT ;  /* 0x0000000392037209 */ /* 0x000fe40007810000 */
[----:B-1----:R-:W-:Y:S01]  /*35a0*/  FMNMX.FTZ R155, R155, R7, !PT ;  /* 0x000000079b9b7209 */ /* 0x002fe20007810000 */
[----:B----4-:R-:W-:Y:S01]  /*35b0*/  FFMA.FTZ R5, R56, c[0x0][0x23c], -R23 ;  /* 0x00008f0038057a23 */ /* 0x010fe20000010817 */
[----:B------:R-:W-:-:S03]  /*35c0*/  FMNMX.FTZ R3, R140, R3, !PT ;  /* 0x000000038c037209 */ /* 0x000fc60007810000 */
[C---:B------:R-:W-:Y:S01]  /*35d0*/  FMUL.FTZ R22, R155.reuse, c[0x0][0x23c] ;  /* 0x00008f009b167a20 */ /* 0x040fe20000410000 */
[----:B------:R-:W-:Y:S01]  /*35e0*/  FSETP.NEU.FTZ.AND P1, PT, R155, -INF , PT ;  /* 0xff8000009b00780b */ /* 0x000fe20003f3d000 */
[----:B------:R1:W-:Y:S01]  /*35f0*/  STL [R1+0x9c], R155 ;  /* 0x00009c9b01007387 */ /* 0x0003e20000100800 */
[----:B------:R4:W1:Y:S01]  /*3600*/  MUFU.EX2 R185, R5 ;  /* 0x0000000500b97308 */ /* 0x0008620000000800 */
[----:B------:R-:W-:Y:S01]  /*3610*/  FMNMX.FTZ R3, R139, R3, !PT ;  /* 0x000000038b037209 */ /* 0x000fe20007810000 */
[----:B----4-:R-:W-:-:S06]  /*3620*/  FFMA.FTZ R5, R58, c[0x0][0x23c], -R23 ;  /* 0x00008f003a057a23 */ /* 0x010fcc0000010817 */
[----:B------:R4:W2:Y:S01]  /*3630*/  MUFU.EX2 R228, R5 ;  /* 0x0000000500e47308 */ /* 0x0008a20000000800 */
[----:B-1----:R-:W3:Y:S01]  /*3640*/  LDL.LU R155, [R1+0x8] ;  /* 0x00000800019b7983 */ /* 0x002ee20000300800 */
[----:B----4-:R-:W-:Y:S02]  /*3650*/  FMNMX.FTZ R5, R138, R3, !PT ;  /* 0x000000038a057209 */ /* 0x010fe40007810000 */
[----:B------:R-:W-:Y:S02]  /*3660*/  FMNMX.FTZ R3, R79, R78, !PT ;  /* 0x0000004e4f037209 */ /* 0x000fe40007810000 */
[----:B------:R-:W-:Y:S02]  /*3670*/  FMNMX.FTZ R5, R200, R5, !PT ;  /* 0x00000005c8057209 */ /* 0x000fe40007810000 */
[----:B------:R-:W-:Y:S02]  /*3680*/  FMNMX.FTZ R3, R84, R3, !PT ;  /* 0x0000000354037209 */ /* 0x000fe40007810000 */
[----:B------:R-:W-:-:S02]  /*3690*/  FMNMX.FTZ R154, R251, R5, !PT ;  /* 0x00000005fb9a7209 */ /* 0x000fc40007810000 */
[----:B------:R-:W-:Y:S01]  /*36a0*/  FMNMX.FTZ R5, R77, R3, !PT ;  /* 0x000000034d057209 */ /* 0x000fe20007810000 */
[----:B------:R-:W-:Y:S01]  /*36b0*/  FFMA.FTZ R3, R38, c[0x0][0x23c], -R23 ;  /* 0x00008f0026037a23 */ /* 0x000fe20000010817 */
[----:B------:R-:W-:Y:S02]  /*36c0*/  FMNMX.FTZ R154, R250, R154, !PT ;  /* 0x0000009afa9a7209 */ /* 0x000fe40007810000 */
[----:B------:R-:W-:Y:S01]  /*36d0*/  FMNMX.FTZ R5, R73, R5, !PT ;  /* 0x0000000549057209 */ /* 0x000fe20007810000 */
[----:B------:R1:W-:Y:S01]  /*36e0*/  MUFU.EX2 R221, R3 ;  /* 0x0000000300dd7308 */ /* 0x0003e20000000800 */
[----:B------:R-:W-:Y:S02]  /*36f0*/  FMNMX.FTZ R154, R249, R154, !PT ;  /* 0x0000009af99a7209 */ /* 0x000fe40007810000 */
[----:B------:R-:W-:Y:S02]  /*3700*/  FMNMX.FTZ R5, R74, R5, !PT ;  /* 0x000000054a057209 */ /* 0x000fe40007810000 */
[----:B------:R-:W-:Y:S01]  /*3710*/  FSEL R22, R22, RZ, P1 ;  /* 0x000000ff16167208 */ /* 0x000fe20000800000 */
[----:B------:R-:W4:Y:S01]  /*3720*/  SHFL.BFLY PT, R6, R154, 0x2, 0x1f ;  /* 0x0c401f009a067f89 */ /* 0x000f2200000e0000 */
[----:B------:R-:W-:-:S04]  /*3730*/  FMNMX.FTZ R5, R72, R5, !PT ;  /* 0x0000000548057209 */ /* 0x000fc80007810000 */
[----:B------:R-:W-:Y:S01]  /*3740*/  FMNMX.FTZ R5, R48, R5, !PT ;  /* 0x0000000530057209 */ /* 0x000fe20007810000 */
[----:B-1----:R-:W-:-:S04]  /*3750*/  FFMA.FTZ R3, R36, c[0x0][0x23c], -R23 ;  /* 0x00008f0024037a23 */ /* 0x002fc80000010817 */
[----:B------:R1:W-:Y:S02]  /*3760*/  MUFU.EX2 R123, R3 ;  /* 0x00000003007b7308 */ /* 0x0003e40000000800 */
[----:B-1----:R-:W-:-:S06]  /*3770*/  FFMA.FTZ R3, R17, c[0x0][0x23c], -R23 ;  /* 0x00008f0011037a23 */ /* 0x002fcc0000010817 */
[----:B------:R1:W-:Y:S02]  /*3780*/  MUFU.EX2 R127, R3 ;  /* 0x00000003007f7308 */ /* 0x0003e40000000800 */
[----:B-1----:R-:W-:Y:S01]  /*3790*/  FMNMX.FTZ R3, R147, R5, !PT ;  /* 0x0000000593037209 */ /* 0x002fe20007810000 */
[----:B------:R-:W-:-:S03]  /*37a0*/  FFMA.FTZ R5, R16, c[0x0][0x23c], -R23 ;  /* 0x00008f0010057a23 */ /* 0x000fc60000010817 */
[----:B------:R-:W-:Y:S02]  /*37b0*/  FMNMX.FTZ R3, R144, R3, !PT ;  /* 0x0000000390037209 */ /* 0x000fe40007810000 */
[----:B------:R1:W-:Y:S02]  /*37c0*/  MUFU.EX2 R226, R5 ;  /* 0x0000000500e27308 */ /* 0x0003e40000000800 */
[----:B------:R-:W-:-:S04]  /*37d0*/  FMNMX.FTZ R3, R143, R3, !PT ;  /* 0x000000038f037209 */ /* 0x000fc80007810000 */
[----:B------:R-:W-:Y:S01]  /*37e0*/  FMNMX.FTZ R3, R142, R3, !PT ;  /* 0x000000038e037209 */ /* 0x000fe20007810000 */
[----:B-1----:R-:W-:-:S04]  /*37f0*/  FFMA.FTZ R5, R66, c[0x0][0x23c], -R22 ;  /* 0x00008f0042057a23 */ /* 0x002fc80000010816 */
[----:B------:R1:W-:Y:S02]  /*3800*/  MUFU.EX2 R187, R5 ;  /* 0x0000000500bb7308 */ /* 0x0003e40000000800 */
[----:B-1----:R-:W-:Y:S01]  /*3810*/  FMNMX.FTZ R5, R170, R3, !PT ;  /* 0x00000003aa057209 */ /* 0x002fe20007810000 */
[----:B------:R-:W-:-:S05]  /*3820*/  FFMA.FTZ R3, R65, c[0x0][0x23c], -R22 ;  /* 0x00008f0041037a23 */ /* 0x000fca0000010816 */
[----:B------:R3:W1:Y:S01]  /*3830*/  MUFU.EX2 R168, R3 ;  /* 0x0000000300a87308 */ /* 0x0006620000000800 */
[----:B----4-:R-:W-:-:S05]  /*3840*/  FMNMX.FTZ R154, R154, R6, !PT ;  /* 0x000000069a9a7209 */ /* 0x010fca0007810000 */
[----:B------:R-:W4:Y:S02]  /*3850*/  SHFL.BFLY PT, R6, R154, 0x1, 0x1f ;  /* 0x0c201f009a067f89 */ /* 0x000f2400000e0000 */
[----:B----4-:R-:W-:-:S04]  /*3860*/  FMNMX.FTZ R154, R154, R6, !PT ;  /* 0x000000069a9a7209 */ /* 0x010fc80007810000 */
[C---:B------:R-:W-:Y:S01]  /*3870*/  FSETP.NEU.FTZ.AND P1, PT, R154.reuse, -INF , PT ;  /* 0xff8000009a00780b */ /* 0x040fe20003f3d000 */
[----:B------:R-:W-:-:S05]  /*3880*/  FMUL.FTZ R21, R154, c[0x0][0x23c] ;  /* 0x00008f009a157a20 */ /* 0x000fca0000410000 */
[----:B------:R-:W-:Y:S02]  /*3890*/  FSEL R21, R21, RZ, P1 ;  /* 0x000000ff15157208 */ /* 0x000fe40000800000 */
[----:B------:R-:W-:-:S05]  /*38a0*/  SHF.L.U32 R217, R0, 0x1, RZ ;  /* 0x0000000100d97819 */ /* 0x000fca00000006ff */
[----:B------:R-:W-:Y:S01]  /*38b0*/  LDSM.16.MT88.4 R44, [R217+0xc000] ;  /* 0x00c00000d92c783b */ /* 0x000fe20000004200 */
[----:B------:R-:W-:-:S05]  /*38c0*/  IMAD R218, R4, 0x2, R217 ;  /* 0x0000000204da7824 */ /* 0x000fca00078e02d9 */
[----:B------:R-:W-:Y:S01]  /*38d0*/  LDSM.16.MT88.4 R52, [R218+0xc000] ;  /* 0x00c00000da34783b */ /* 0x000fe20000004200 */
[----:B------:R-:W-:Y:S02]  /*38e0*/  F2FP.BF16.PACK_AB R16, R185, R186 ;  /* 0x000000bab910723e */ /* 0x000fe400000010ff */
[----:B--2---:R-:W-:Y:S02]  /*38f0*/  F2FP.BF16.PACK_AB R18, R225, R228 ;  /* 0x000000e4e112723e */ /* 0x004fe400000010ff */
[----:B---3--:R-:W-:Y:S01]  /*3900*/  FMNMX.FTZ R3, R155, R5, !PT ;  /* 0x000000059b037209 */ /* 0x008fe20007810000 */
[----:B------:R-:W-:Y:S03]  /*3910*/  STL [R1+0xa0], R155 ;  /* 0x0000a09b01007387 */ /* 0x000fe60000100800 */
[----:B------:R-:W-:Y:S01]  /*3920*/  FMNMX.FTZ R3, R156, R3, !PT ;  /* 0x000000039c037209 */ /* 0x000fe20007810000 */
[----:B------:R-:W-:Y:S03]  /*3930*/  LDSM.16.MT88.4 R68, [R218+0xe000] ;  /* 0x00e00000da44783b */ /* 0x000fe60000004200 */
[----:B------:R-:W-:Y:S01]  /*3940*/  FMNMX.FTZ R3, R235, R3, !PT ;  /* 0x00000003eb037209 */ /* 0x000fe20007810000 */
[----:B------:R-:W-:Y:S04]  /*3950*/  LDSM.16.MT88.4 R28, [R218+0xc800] ;  /* 0x00c80000da1c783b */ /* 0x000fe80000004200 */
[----:B------:R-:W2:Y:S01]  /*3960*/  SHFL.BFLY PT, R7, R3, 0x2, 0x1f ;  /* 0x0c401f0003077f89 */ /* 0x000ea200000e0000 */
[----:B------:R-:W-:Y:S01]  /*3970*/  FFMA.FTZ R5, R60, c[0x0][0x23c], -R22 ;  /* 0x00008f003c057a23 */ /* 0x000fe20000010816 */
[----:B-1----:R-:W-:-:S02]  /*3980*/  F2FP.BF16.PACK_AB R17, R168, R187 ;  /* 0x000000bba811723e */ /* 0x002fc400000010ff */
[----:B------:R-:W-:Y:S01]  /*3990*/  LEA R220, R2, R217, 0x1 ;  /* 0x000000d902dc7211 */ /* 0x000fe200078e08ff */
[----:B------:R1:W-:Y:S01]  /*39a0*/  MUFU.EX2 R227, R5 ;  /* 0x0000000500e37308 */ /* 0x0003e20000000800 */
[----:B------:R-:W-:Y:S01]  /*39b0*/  F2FP.BF16.PACK_AB R10, R226, R127 ;  /* 0x0000007fe20a723e */ /* 0x000fe200000010ff */
[----:B------:R-:W-:Y:S01]  /*39c0*/  LDSM.16.MT88.4 R80, [R218+0xe800] ;  /* 0x00e80000da50783b */ /* 0x000fe20000004200 */
[----:B--2---:R-:W-:-:S05]  /*39d0*/  FMNMX.FTZ R3, R3, R7, !PT ;  /* 0x0000000703037209 */ /* 0x004fca0007810000 */
[----:B------:R-:W2:Y:S01]  /*39e0*/  SHFL.BFLY PT, R6, R3, 0x1, 0x1f ;  /* 0x0c201f0003067f89 */ /* 0x000ea200000e0000 */
[----:B-1----:R-:W-:-:S03]  /*39f0*/  FFMA.FTZ R5, R59, c[0x0][0x23c], -R22 ;  /* 0x00008f003b057a23 */ /* 0x002fc60000010816 */
[----:B------:R-:W1:Y:S01]  /*3a00*/  LDSM.16.MT88.4 R56, [R217+0xc800] ;  /* 0x00c80000d938783b */ /* 0x000e620000004200 */
[----:B------:R3:W4:Y:S02]  /*3a10*/  MUFU.EX2 R128, R5 ;  /* 0x0000000500807308 */ /* 0x0007240000000800 */
[----:B---3--:R-:W-:Y:S01]  /*3a20*/  FFMA.FTZ R5, R42, c[0x0][0x23c], -R22 ;  /* 0x00008f002a057a23 */ /* 0x008fe20000010816 */
[----:B--2---:R-:W-:-:S05]  /*3a30*/  FMNMX.FTZ R3, R3, R6, !PT ;  /* 0x0000000603037209 */ /* 0x004fca0007810000 */
[----:B------:R2:W-:Y:S01]  /*3a40*/  MUFU.EX2 R216, R5 ;  /* 0x0000000500d87308 */ /* 0x0005e20000000800 */
[C---:B------:R-:W-:Y:S01]  /*3a50*/  FSETP.NEU.FTZ.AND P1, PT, R3.reuse, -INF , PT ;  /* 0xff8000000300780b */ /* 0x040fe20003f3d000 */
[----:B------:R-:W-:Y:S02]  /*3a60*/  FMUL.FTZ R20, R3, c[0x0][0x23c] ;  /* 0x00008f0003147a20 */ /* 0x000fe40000410000 */
[----:B--2---:R-:W-:-:S04]  /*3a70*/  FFMA.FTZ R5, R43, c[0x0][0x23c], -R22 ;  /* 0x00008f002b057a23 */ /* 0x004fc80000010816 */
[----:B------:R2:W3:Y:S01]  /*3a80*/  MUFU.EX2 R124, R5 ;  /* 0x00000005007c7308 */ /* 0x0004e20000000800 */
[----:B------:R-:W-:-:S05]  /*3a90*/  FSEL R20, R20, RZ, P1 ;  /* 0x000000ff14147208 */ /* 0x000fca0000800000 */
[----:B------:R-:W-:Y:S02]  /*3aa0*/  FFMA.FTZ R0, R79, c[0x0][0x23c], -R20 ;  /* 0x00008f004f007a23 */ /* 0x000fe40000010814 */
[----:B--2---:R-:W-:-:S04]  /*3ab0*/  FFMA.FTZ R5, R39, c[0x0][0x23c], -R22 ;  /* 0x00008f0027057a23 */ /* 0x004fc80000010816 */
[----:B------:R2:W-:Y:S02]  /*3ac0*/  MUFU.EX2 R224, R5 ;  /* 0x0000000500e07308 */ /* 0x0005e40000000800 */
[----:B--2---:R-:W-:-:S06]  /*3ad0*/  FFMA.FTZ R5, R37, c[0x0][0x23c], -R22 ;  /* 0x00008f0025057a23 */ /* 0x004fcc0000010816 */
[----:B------:R2:W-:Y:S01]  /*3ae0*/  MUFU.EX2 R122, R0 ;  /* 0x00000000007a7308 */ /* 0x0005e20000000800 */
[----:B----4-:R-:W-:Y:S01]  /*3af0*/  F2FP.BF16.PACK_AB R19, R128, R227 ;  /* 0x000000e38013723e */ /* 0x010fe200000010ff */
[----:B------:R-:W-:Y:S01]  /*3b00*/  IMAD R219, R2, 0x2, R218 ;  /* 0x0000000202db7824 */ /* 0x000fe200078e02da */
[----:B------:R-:W-:Y:S05]  /*3b10*/  LDSM.16.MT88.4 R36, [R217+0xe000] ;  /* 0x00e00000d924783b */ /* 0x000fea0000004200 */
[----:B------:R4:W-:Y:S01]  /*3b20*/  MUFU.EX2 R230, R5 ;  /* 0x0000000500e67308 */ /* 0x0009e20000000800 */
[----:B--2---:R-:W-:Y:S02]  /*3b30*/  FFMA.FTZ R0, R78, c[0x0][0x23c], -R20 ;  /* 0x00008f004e007a23 */ /* 0x004fe40000010814 */
[----:B----4-:R-:W-:-:S05]  /*3b40*/  FFMA.FTZ R5, R76, c[0x0][0x23c], -R21 ;  /* 0x00008f004c057a23 */ /* 0x010fca0000010815 */
[----:B------:R2:W-:Y:S08]  /*3b50*/  MUFU.EX2 R169, R5 ;  /* 0x0000000500a97308 */ /* 0x0005f00000000800 */
[----:B------:R4:W1:Y:S01]  /*3b60*/  MUFU.EX2 R8, R0 ;  /* 0x0000000000087308 */ /* 0x0008620000000800 */
[--C-:B--2---:R-:W-:Y:S01]  /*3b70*/  FFMA.FTZ R5, R67, c[0x0][0x23c], -R21.reuse ;  /* 0x00008f0043057a23 */ /* 0x104fe20000010815 */
[----:B------:R-:W-:Y:S01]  /*3b80*/  HMMA.16816.F32.BF16 R32, R16, R44, RZ ;  /* 0x0000002c1020723c */ /* 0x000fe200000418ff */
[----:B---3--:R-:W-:Y:S01]  /*3b90*/  F2FP.BF16.PACK_AB R9, R124, R216 ;  /* 0x000000d87c09723e */ /* 0x008fe200000010ff */
[----:B------:R-:W-:Y:S04]  /*3ba0*/  LDSM.16.MT88.4 R64, [R220+0xc800] ;  /* 0x00c80000dc40783b */ /* 0x000fe80000004200 */
[----:B------:R2:W3:Y:S01]  /*3bb0*/  MUFU.EX2 R120, R5 ;  /* 0x0000000500787308 */ /* 0x0004e20000000800 */
[----:B----4-:R-:W-:Y:S01]  /*3bc0*/  FFMA.FTZ R0, R84, c[0x0][0x23c], -R20 ;  /* 0x00008f0054007a23 */ /* 0x010fe20000010814 */
[----:B-1----:R-:W-:Y:S01]  /*3bd0*/  F2FP.BF16.PACK_AB R13, R8, R122 ;  /* 0x0000007a080d723e */ /* 0x002fe200000010ff */
[----:B------:R-:W-:Y:S05]  /*3be0*/  LDSM.16.MT88.4 R84, [R217+0xe800] ;  /* 0x00e80000d954783b */ /* 0x000fea0000004200 */
[----:B------:R1:W-:Y:S01]  /*3bf0*/  MUFU.EX2 R251, R0 ;  /* 0x0000000000fb7308 */ /* 0x0003e20000000800 */
[----:B--2---:R-:W-:-:S07]  /*3c00*/  FFMA.FTZ R5, R75, c[0x0][0x23c], -R21 ;  /* 0x00008f004b057a23 */ /* 0x004fce0000010815 */
[----:B------:R2:W-:Y:S01]  /*3c10*/  MUFU.EX2 R233, R5 ;  /* 0x0000000500e97308 */ /* 0x0005e20000000800 */
[----:B-1----:R-:W-:Y:S01]  /*3c20*/  FFMA.FTZ R0, R77, c[0x0][0x23c], -R20 ;  /* 0x00008f004d007a23 */ /* 0x002fe20000010814 */
[----:B---3--:R-:W-:Y:S01]  /*3c30*/  F2FP.BF16.PACK_AB R12, R120, R169 ;  /* 0x000000a9780c723e */ /* 0x008fe200000010ff */
[----:B------:R-:W-:Y:S05]  /*3c40*/  LDSM.16.MT88.4 R76, [R219+0xe000] ;  /* 0x00e00000db4c783b */ /* 0x000fea0000004200 */
[----:B------:R1:W-:Y:S01]  /*3c50*/  MUFU.EX2 R222, R0 ;  /* 0x0000000000de7308 */ /* 0x0003e20000000800 */
[----:B--2---:R-:W-:-:S07]  /*3c60*/  FFMA.FTZ R5, R63, c[0x0][0x23c], -R21 ;  /* 0x00008f003f057a23 */ /* 0x004fce0000010815 */
[----:B------:R2:W3:Y:S01]  /*3c70*/  MUFU.EX2 R223, R5 ;  /* 0x0000000500df7308 */ /* 0x0004e20000000800 */
[----:B-1----:R-:W-:-:S07]  /*3c80*/  FFMA.FTZ R0, R73, c[0x0][0x23c], -R20 ;  /* 0x00008f0049007a23 */ /* 0x002fce0000010814 */
[----:B------:R1:W-:Y:S01]  /*3c90*/  MUFU.EX2 R129, R0 ;  /* 0x0000000000817308 */ /* 0x0003e20000000800 */
[----:B--2---:R-:W-:-:S07]  /*3ca0*/  FFMA.FTZ R5, R62, c[0x0][0x23c], -R21 ;  /* 0x00008f003e057a23 */ /* 0x004fce0000010815 */
[----:B------:R2:W-:Y:S01]  /*3cb0*/  MUFU.EX2 R155, R5 ;  /* 0x00000005009b7308 */ /* 0x0005e20000000800 */
[----:B-1----:R-:W-:Y:S01]  /*3cc0*/  FFMA.FTZ R0, R74, c[0x0][0x23c], -R20 ;  /* 0x00008f004a007a23 */ /* 0x002fe20000010814 */
[----:B---3--:R-:W-:-:S06]  /*3cd0*/  F2FP.BF16.PACK_AB R14, R223, R233 ;  /* 0x000000e9df0e723e */ /* 0x008fcc00000010ff */
[----:B------:R1:W-:Y:S01]  /*3ce0*/  MUFU.EX2 R126, R0 ;  /* 0x00000000007e7308 */ /* 0x0003e20000000800 */
[----:B------:R-:W-:Y:S01]  /*3cf0*/  F2FP.BF16.PACK_AB R15, R222, R251 ;  /* 0x000000fbde0f723e */ /* 0x000fe200000010ff */
[----:B--2---:R-:W-:Y:S02]  /*3d00*/  FFMA.FTZ R5, R61, c[0x0][0x23c], -R21 ;  /* 0x00008f003d057a23 */ /* 0x004fe40000010815 */
[----:B-1----:R-:W-:-:S04]  /*3d10*/  FFMA.FTZ R0, R72, c[0x0][0x23c], -R20 ;  /* 0x00008f0048007a23 */ /* 0x002fc80000010814 */
[----:B------:R1:W2:Y:S01]  /*3d20*/  MUFU.EX2 R125, R5 ;  /* 0x00000005007d7308 */ /* 0x0002a20000000800 */
[----:B------:R-:W-:Y:S01]  /*3d30*/  HMMA.16816.F32.BF16 R24, R12, R44, RZ ;  /* 0x0000002c0c18723c */ /* 0x000fe200000418ff */
[----:B------:R-:W-:Y:S01]  /*3d40*/  MOV R2, R8 ;  /* 0x0000000800027202 */ /* 0x000fe20000000f00 */
[----:B------:R-:W-:Y:S01]  /*3d50*/  LDSM.16.MT88.4 R60, [R219+0xc800] ;  /* 0x00c80000db3c783b */ /* 0x000fe20000004200 */
[----:B------:R-:W-:-:S03]  /*3d60*/  F2FP.BF16.PACK_AB R11, R230, R224 ;  /* 0x000000e0e60b723e */ /* 0x000fc600000010ff */
[----:B------:R-:W-:Y:S01]  /*3d70*/  LDSM.16.MT88.4 R72, [R220+0xe000] ;  /* 0x00e00000dc48783b */ /* 0x000fe20000004200 */
[----:B------:R3:W-:Y:S01]  /*3d80*/  MUFU.EX2 R184, R0 ;  /* 0x0000000000b87308 */ /* 0x0007e20000000800 */
[----:B-1----:R-:W-:-:S07]  /*3d90*/  FFMA.FTZ R5, R41, c[0x0][0x23c], -R21 ;  /* 0x00008f0029057a23 */ /* 0x002fce0000010815 */
[----:B------:R1:W-:Y:S01]  /*3da0*/  MUFU.EX2 R171, R5 ;  /* 0x0000000500ab7308 */ /* 0x0003e20000000800 */
[----:B---3--:R-:W-:Y:S02]  /*3db0*/  FFMA.FTZ R0, R48, c[0x0][0x23c], -R20 ;  /* 0x00008f0030007a23 */ /* 0x008fe40000010814 */
[----:B------:R-:W3:Y:S05]  /*3dc0*/  LDSM.16.MT88.4 R48, [R220+0xc000] ;  /* 0x00c00000dc30783b */ /* 0x000eea0000004200 */
[----:B------:R-:W4:Y:S01]  /*3dd0*/  MUFU.EX2 R229, R0 ;  /* 0x0000000000e57308 */ /* 0x000f220000000800 */
[----:B-1----:R-:W-:Y:S02]  /*3de0*/  FFMA.FTZ R5, R40, c[0x0][0x23c], -R21 ;  /* 0x00008f0028057a23 */ /* 0x002fe40000010815 */
[----:B------:R-:W1:Y:S05]  /*3df0*/  LDSM.16.MT88.4 R40, [R219+0xc000] ;  /* 0x00c00000db28783b */ /* 0x000e6a0000004200 */
[----:B------:R3:W3:Y:S01]  /*3e00*/  MUFU.EX2 R121, R5 ;  /* 0x0000000500797308 */ /* 0x0006e20000000800 */
[----:B------:R-:W-:-:S02]  /*3e10*/  F2FP.BF16.PACK_AB R8, R123, R221 ;  /* 0x000000dd7b08723e */ /* 0x000fc400000010ff */
[----:B--2---:R-:W-:Y:S02]  /*3e20*/  F2FP.BF16.PACK_AB R4, R125, R155 ;  /* 0x0000009b7d04723e */ /* 0x004fe400000010ff */
[----:B----4-:R-:W-:-:S03]  /*3e30*/  F2FP.BF16.PACK_AB R7, R229, R184 ;  /* 0x000000b8e507723e */ /* 0x010fc600000010ff */
[----:B------:R-:W-:Y:S01]  /*3e40*/  HMMA.16816.F32.BF16 R164, R8, R56, R32 ;  /* 0x0000003808a4723c */ /* 0x000fe20000041820 */
[----:B---3--:R-:W-:Y:S02]  /*3e50*/  F2FP.BF16.PACK_AB R5, R126, R129 ;  /* 0x000000817e05723e */ /* 0x008fe400000010ff */
[----:B------:R-:W-:-:S05]  /*3e60*/  F2FP.BF16.PACK_AB R6, R121, R171 ;  /* 0x000000ab7906723e */ /* 0x000fca00000010ff */
[----:B------:R-:W-:Y:S08]  /*3e70*/  HMMA.16816.F32.BF16 R32, R16, R52, RZ ;  /* 0x000000341020723c */ /* 0x000ff000000418ff */
[----:B------:R-:W-:Y:S08]  /*3e80*/  HMMA.16816.F32.BF16 R160, R4, R56, R24 ;  /* 0x0000003804a0723c */ /* 0x000ff00000041818 */
[----:B------:R-:W-:Y:S08]  /*3e90*/  HMMA.16816.F32.BF16 R24, R12, R52, RZ ;  /* 0x000000340c18723c */ /* 0x000ff000000418ff */
[-C--:B------:R-:W-:Y:S08]  /*3ea0*/  HMMA.16816.F32.BF16 R116, R16, R48.reuse, RZ ;  /* 0x000000301074723c */ /* 0x080ff000000418ff */
[----:B------:R-:W-:Y:S08]  /*3eb0*/  HMMA.16816.F32.BF16 R112, R12, R48, RZ ;  /* 0x000000300c70723c */ /* 0x000ff000000418ff */
[-C--:B-1----:R-:W-:Y:S08]  /*3ec0*/  HMMA.16816.F32.BF16 R108, R16, R40.reuse, RZ ;  /* 0x00000028106c723c */ /* 0x082ff000000418ff */
[----:B------:R-:W-:Y:S08]  /*3ed0*/  HMMA.16816.F32.BF16 R104, R12, R40, RZ ;  /* 0x000000280c68723c */ /* 0x000ff000000418ff */
[-C--:B------:R-:W-:Y:S08]  /*3ee0*/  HMMA.16816.F32.BF16 R100, R16, R36.reuse, RZ ;  /* 0x000000241064723c */ /* 0x080ff000000418ff */
[----:B------:R-:W-:Y:S08]  /*3ef0*/  HMMA.16816.F32.BF16 R96, R12, R36, RZ ;  /* 0x000000240c60723c */ /* 0x000ff000000418ff */
[----:B------:R-:W-:Y:S08]  /*3f00*/  HMMA.16816.F32.BF16 R92, R16, R68, RZ ;  /* 0x00000044105c723c */ /* 0x000ff000000418ff */
[-C--:B------:R-:W-:Y:S01]  /*3f10*/  HMMA.16816.F32.BF16 R180, R8, R28.reuse, R32 ;  /* 0x0000001c08b4723c */ /* 0x080fe20000041820 */
[----:B------:R-:W1:Y:S07]  /*3f20*/  LDSM.16.MT88.4 R32, [R220+0xe800] ;  /* 0x00e80000dc20783b */ /* 0x000e6e0000004200 */
[----:B------:R-:W-:Y:S01]  /*3f30*/  HMMA.16816.F32.BF16 R176, R4, R28, R24 ;  /* 0x0000001c04b0723c */ /* 0x000fe20000041818 */
[----:B------:R-:W2:Y:S01]  /*3f40*/  LDSM.16.MT88.4 R24, [R219+0xe800] ;  /* 0x00e80000db18783b */ /* 0x000ea20000004200 */
[----:B------:R-:W-:Y:S01]  /*3f50*/  IMAD.MOV.U32 R56, RZ, RZ, R121 ;  /* 0x000000ffff387224 */ /* 0x000fe200078e0079 */
[----:B------:R-:W-:-:S05]  /*3f60*/  MOV R57, R120 ;  /* 0x0000007800397202 */ /* 0x000fca0000000f00 */
[----:B------:R-:W-:Y:S01]  /*3f70*/  HMMA.16816.F32.BF16 R88, R12, R68, RZ ;  /* 0x000000440c58723c */ /* 0x000fe200000418ff */
[----:B------:R-:W-:Y:S01]  /*3f80*/  IMAD.MOV.U32 R29, RZ, RZ, R128 ;  /* 0x000000ffff1d7224 */ /* 0x000fe200078e0080 */
[----:B------:R-:W-:-:S05]  /*3f90*/  MOV R28, R127 ;  /* 0x0000007f001c7202 */ /* 0x000fca0000000f00 */
[----:B------:R-:W-:Y:S01]  /*3fa0*/  IMAD.MOV.U32 R69, RZ, RZ, R172 ;  /* 0x000000ffff457224 */ /* 0x000fe200078e00ac */
[----:B------:R-:W-:Y:S01]  /*3fb0*/  HMMA.16816.F32.BF16 R196, R8, R64, R116 ;  /* 0x0000004008c4723c */ /* 0x000fe20000041874 */
[----:B------:R-:W-:-:S07]  /*3fc0*/  MOV R68, R129 ;  /* 0x0000008100447202 */ /* 0x000fce0000000f00 */
[----:B------:R-:W-:Y:S07]  /*3fd0*/  HMMA.16816.F32.BF16 R192, R4, R64, R112 ;  /* 0x0000004004c0723c */ /* 0x000fee0000041870 */
[----:B------:R-:W-:Y:S01]  /*3fe0*/  IMAD.MOV.U32 R65, RZ, RZ, R126 ;  /* 0x000000ffff417224 */ /* 0x000fe200078e007e */
[----:B------:R-:W-:Y:S01]  /*3ff0*/  HMMA.16816.F32.BF16 R188, R8, R60, R108 ;  /* 0x0000003c08bc723c */ /* 0x000fe2000004186c */
[----:B------:R-:W-:-:S07]  /*4000*/  MOV R64, R125 ;  /* 0x0000007d00407202 */ /* 0x000fce0000000f00 */
[----:B------:R-:W-:Y:S07]  /*4010*/  HMMA.16816.F32.BF16 R172, R4, R60, R104 ;  /* 0x0000003c04ac723c */ /* 0x000fee0000041868 */
[----:B------:R-:W-:Y:S01]  /*4020*/  MOV R61, R122 ;  /* 0x0000007a003d7202 */ /* 0x000fe20000000f00 */
[-C--:B------:R-:W-:Y:S08]  /*4030*/  HMMA.16816.F32.BF16 R208, R8, R84.reuse, R100 ;  /* 0x0000005408d0723c */ /* 0x080ff00000041864 */
[----:B------:R-:W-:Y:S07]  /*4040*/  HMMA.16816.F32.BF16 R204, R4, R84, R96 ;  /* 0x0000005404cc723c */ /* 0x000fee0000041860 */
[----:B------:R-:W-:Y:S01]  /*4050*/  IMAD.MOV.U32 R85, RZ, RZ, R124 ;  /* 0x000000ffff557224 */ /* 0x000fe200078e007c */
[----:B------:R-:W-:Y:S01]  /*4060*/  MOV R84, R123 ;  /* 0x0000007b00547202 */ /* 0x000fe20000000f00 */
[----:B------:R-:W-:Y:S08]  /*4070*/  HMMA.16816.F32.BF16 R236, R8, R80, R92 ;  /* 0x0000005008ec723c */ /* 0x000ff0000004185c */
[C---:B------:R-:W-:Y:S08]  /*4080*/  HMMA.16816.F32.BF16 R104, R12.reuse, R72, RZ ;  /* 0x000000480c68723c */ /* 0x040ff000000418ff */
        /* <DEDUP_REMOVED lines=8> */
[----:B------:R-:W-:Y:S08]  /*4110*/  HMMA.16816.F32.BF16 R92, R12, R78, RZ ;  /* 0x0000004e0c5c723c */ /* 0x000ff000000418ff */
[----:B------:R-:W-:Y:S01]  /*4120*/  HMMA.16816.F32.BF16 R12, R16, R76, RZ ;  /* 0x0000004c100c723c */ /* 0x000fe200000418ff */
[----:B------:R-:W-:-:S02]  /*4130*/  FFMA.FTZ R0, R141, c[0x0][0x23c], -R23 ;  /* 0x00008f008d007a23 */ /* 0x000fc40000010817 */
[----:B------:R-:W-:-:S05]  /*4140*/  IMAD.MOV.U32 R60, RZ, RZ, R200 ;  /* 0x000000ffff3c7224 */ /* 0x000fca00078e00c8 */
[C---:B-1----:R-:W-:Y:S08]  /*4150*/  HMMA.16816.F32.BF16 R244, R4.reuse, R32, R104 ;  /* 0x0000002004f4723c */ /* 0x042ff00000041868 */
[C---:B------:R-:W-:Y:S08]  /*4160*/  HMMA.16816.F32.BF16 R212, R4.reuse, R80, R88 ;  /* 0x0000005004d4723c */ /* 0x040ff00000041858 */
[C---:B--2---:R-:W-:Y:S08]  /*4170*/  HMMA.16816.F32.BF16 R240, R4.reuse, R24, R96 ;  /* 0x0000001804f0723c */ /* 0x044ff00000041860 */
[C---:B------:R-:W-:Y:S08]  /*4180*/  HMMA.16816.F32.BF16 R128, R4.reuse, R58, R128 ;  /* 0x0000003a0480723c */ /* 0x040ff00000041880 */
[C---:B------:R-:W-:Y:S08]  /*4190*/  HMMA.16816.F32.BF16 R124, R4.reuse, R30, R124 ;  /* 0x0000001e047c723c */ /* 0x040ff0000004187c */
[C---:B------:R-:W-:Y:S08]  /*41a0*/  HMMA.16816.F32.BF16 R120, R4.reuse, R66, R120 ;  /* 0x000000420478723c */ /* 0x040ff00000041878 */
[C---:B------:R-:W-:Y:S08]  /*41b0*/  HMMA.16816.F32.BF16 R116, R4.reuse, R62, R116 ;  /* 0x0000003e0474723c */ /* 0x040ff00000041874 */
[C---:B------:R-:W-:Y:S08]  /*41c0*/  HMMA.16816.F32.BF16 R112, R4.reuse, R86, R112 ;  /* 0x000000560470723c */ /* 0x040ff00000041870 */
[C---:B------:R-:W-:Y:S08]  /*41d0*/  HMMA.16816.F32.BF16 R108, R4.reuse, R82, R108 ;  /* 0x00000052046c723c */ /* 0x040ff0000004186c */
[C---:B------:R-:W-:Y:S08]  /*41e0*/  HMMA.16816.F32.BF16 R200, R4.reuse, R34, R100 ;  /* 0x0000002204c8723c */ /* 0x040ff00000041864 */
[----:B------:R-:W-:Y:S08]  /*41f0*/  HMMA.16816.F32.BF16 R104, R4, R26, R92 ;  /* 0x0000001a0468723c */ /* 0x000ff0000004185c */
[----:B------:R-:W-:Y:S01]  /*4200*/  HMMA.16816.F32.BF16 R4, R16, R74, RZ ;  /* 0x0000004a1004723c */ /* 0x000fe200000418ff */
[----:B------:R1:W-:Y:S07]  /*4210*/  MUFU.EX2 R74, R0 ;  /* 0x00000000004a7308 */ /* 0x0003ee0000000800 */
[----:B------:R-:W-:Y:S01]  /*4220*/  HMMA.16816.F32.BF16 R148, R8, R24, R12 ;  /* 0x000000180894723c */ /* 0x000fe2000004180c */
[----:B-1----:R-:W-:-:S07]  /*4230*/  FFMA.FTZ R0, R136, c[0x0][0x23c], -R23 ;  /* 0x00008f0088007a23 */ /* 0x002fce0000010817 */
[C---:B------:R-:W-:Y:S01]  /*4240*/  HMMA.16816.F32.BF16 R88, R16.reuse, R72, RZ ;  /* 0x000000481058723c */ /* 0x040fe200000418ff */
[----:B------:R1:W-:Y:S07]  /*4250*/  MUFU.EX2 R72, R0 ;  /* 0x0000000000487308 */ /* 0x0003ee0000000800 */
[C---:B------:R-:W-:Y:S08]  /*4260*/  HMMA.16816.F32.BF16 R44, R16.reuse, R46, RZ ;  /* 0x0000002e102c723c */ /* 0x040ff000000418ff */
[----:B------:R-:W-:Y:S01]  /*4270*/  HMMA.16816.F32.BF16 R52, R16, R54, RZ ;  /* 0x000000361034723c */ /* 0x000fe200000418ff */
[----:B-1----:R-:W-:-:S07]  /*4280*/  FFMA.FTZ R0, R133, c[0x0][0x23c], -R23 ;  /* 0x00008f0085007a23 */ /* 0x002fce0000010817 */
[C---:B------:R-:W-:Y:S01]  /*4290*/  HMMA.16816.F32.BF16 R48, R16.reuse, R50, RZ ;  /* 0x000000321030723c */ /* 0x040fe200000418ff */
[----:B------:R1:W-:Y:S07]  /*42a0*/  MUFU.EX2 R234, R0 ;  /* 0x0000000000ea7308 */ /* 0x0003ee0000000800 */
[C---:B------:R-:W-:Y:S08]  /*42b0*/  HMMA.16816.F32.BF16 R40, R16.reuse, R42, RZ ;  /* 0x0000002a1028723c */ /* 0x040ff000000418ff */
[----:B------:R-:W-:Y:S01]  /*42c0*/  HMMA.16816.F32.BF16 R36, R16, R38, RZ ;  /* 0x000000261024723c */ /* 0x000fe200000418ff */
[----:B-1----:R-:W-:-:S07]  /*42d0*/  FFMA.FTZ R0, R132, c[0x0][0x23c], -R23 ;  /* 0x00008f0084007a23 */ /* 0x002fce0000010817 */
[C---:B------:R-:W-:Y:S08]  /*42e0*/  HMMA.16816.F32.BF16 R12, R16.reuse, R70, RZ ;  /* 0x00000046100c723c */ /* 0x040ff000000418ff */
[----:B------:R-:W-:Y:S01]  /*42f0*/  HMMA.16816.F32.BF16 R16, R16, R78, RZ ;  /* 0x0000004e1010723c */ /* 0x000fe200000418ff */
[----:B------:R1:W-:Y:S02]  /*4300*/  MUFU.EX2 R77, R0 ;  /* 0x00000000004d7308 */ /* 0x0003e40000000800 */
[----:B-1----:R-:W-:-:S06]  /*4310*/  FFMA.FTZ R0, R145, c[0x0][0x23c], -R22 ;  /* 0x00008f0091007a23 */ /* 0x002fcc0000010816 */
[----:B------:R1:W-:Y:S11]  /*4320*/  MUFU.EX2 R73, R0 ;  /* 0x0000000000497308 */ /* 0x0003f60000000800 */
[----:B------:R-:W-:Y:S04]  /*4330*/  @!UPT UIADD3 URZ, URZ, URZ, URZ ;  /* 0x0000003f3f3ff290 */ /* 0x000fe8000fffe03f */
[----:B------:R-:W-:Y:S01]  /*4340*/  HMMA.16816.F32.BF16 R24, R8, R26, R16 ;  /* 0x0000001a0818723c */ /* 0x000fe20000041810 */
[----:B-1----:R-:W-:-:S04]  /*4350*/  FFMA.FTZ R0, R137, c[0x0][0x23c], -R22 ;  /* 0x00008f0089007a23 */ /* 0x002fc80000010816 */
[----:B------:R1:W-:Y:S02]  /*4360*/  MUFU.EX2 R231, R0 ;  /* 0x0000000000e77308 */ /* 0x0003e40000000800 */
[----:B-1----:R-:W-:-:S06]  /*4370*/  FFMA.FTZ R0, R135, c[0x0][0x23c], -R22 ;  /* 0x00008f0087007a23 */ /* 0x002fcc0000010816 */
[----:B------:R1:W-:Y:S02]  /*4380*/  MUFU.EX2 R18, R0 ;  /* 0x0000000000127308 */ /* 0x0003e40000000800 */
[----:B-1----:R-:W-:-:S06]  /*4390*/  FFMA.FTZ R0, R134, c[0x0][0x23c], -R22 ;  /* 0x00008f0086007a23 */ /* 0x002fcc0000010816 */
[----:B------:R1:W2:Y:S02]  /*43a0*/  MUFU.EX2 R232, R0 ;  /* 0x0000000000e87308 */ /* 0x0002a40000000800 */
[----:B-1----:R-:W-:-:S06]  /*43b0*/  FFMA.FTZ R0, R146, c[0x0][0x23c], -R21 ;  /* 0x00008f0092007a23 */ /* 0x002fcc0000010815 */
[----:B------:R1:W-:Y:S02]  /*43c0*/  MUFU.EX2 R75, R0 ;  /* 0x00000000004b7308 */ /* 0x0003e40000000800 */
[----:B-1----:R-:W-:Y:S01]  /*43d0*/  FFMA.FTZ R0, R140, c[0x0][0x23c], -R21 ;  /* 0x00008f008c007a23 */ /* 0x002fe20000010815 */
[----:B--2---:R-:W-:-:S05]  /*43e0*/  MOV R140, R232 ;  /* 0x000000e8008c7202 */ /* 0x004fca0000000f00 */
[----:B------:R1:W2:Y:S01]  /*43f0*/  MUFU.EX2 R232, R0 ;  /* 0x0000000000e87308 */ /* 0x0002a20000000800 */
[----:B------:R-:W-:Y:S01]  /*4400*/  HMMA.16816.F32.BF16 R80, R8, R82, R12 ;  /* 0x000000520850723c */ /* 0x000fe2000004180c */
[----:B------:R-:W3:Y:S01]  /*4410*/  LDSM.16.MT88.4 R12, [R217+0xd000] ;  /* 0x00d00000d90c783b */ /* 0x000ee20000004200 */
[----:B-1----:R-:W-:-:S05]  /*4420*/  FFMA.FTZ R0, R139, c[0x0][0x23c], -R21 ;  /* 0x00008f008b007a23 */ /* 0x002fca0000010815 */
[----:B------:R1:W-:Y:S01]  /*4430*/  MUFU.EX2 R19, R0 ;  /* 0x0000000000137308 */ /* 0x0003e20000000800 */
[----:B------:R-:W-:Y:S01]  /*4440*/  HMMA.16816.F32.BF16 R44, R8, R58, R44 ;  /* 0x0000003a082c723c */ /* 0x000fe2000004182c */
[----:B-1----:R-:W-:-:S06]  /*4450*/  FFMA.FTZ R0, R138, c[0x0][0x23c], -R21 ;  /* 0x00008f008a007a23 */ /* 0x002fcc0000010815 */
[----:B------:R1:W-:Y:S01]  /*4460*/  MUFU.EX2 R139, R0 ;  /* 0x00000000008b7308 */ /* 0x0003e20000000800 */
[----:B------:R-:W-:Y:S02]  /*4470*/  IMAD.MOV.U32 R59, RZ, RZ, R233 ;  /* 0x000000ffff3b7224 */ /* 0x000fe400078e00e9 */
[----:B-1----:R-:W-:-:S05]  /*4480*/  FFMA.FTZ R0, R147, c[0x0][0x23c], -R20 ;  /* 0x00008f0093007a23 */ /* 0x002fca0000010814 */
[----:B------:R1:W-:Y:S02]  /*4490*/  MUFU.EX2 R147, R0 ;  /* 0x0000000000937308 */ /* 0x0003e40000000800 */
[----:B-1----:R-:W-:-:S06]  /*44a0*/  FFMA.FTZ R0, R144, c[0x0][0x23c], -R20 ;  /* 0x00008f0090007a23 */ /* 0x002fcc0000010814 */
[----:B------:R1:W4:Y:S02]  /*44b0*/  MUFU.EX2 R233, R0 ;  /* 0x0000000000e97308 */ /* 0x0003240000000800 */
[----:B-1----:R-:W-:-:S06]  /*44c0*/  FFMA.FTZ R0, R143, c[0x0][0x23c], -R20 ;  /* 0x00008f008f007a23 */ /* 0x002fcc0000010814 */
[----:B------:R1:W-:Y:S01]  /*44d0*/  MUFU.EX2 R134, R0 ;  /* 0x0000000000867308 */ /* 0x0003e20000000800 */
[----:B------:R-:W-:Y:S02]  /*44e0*/  IMAD.MOV.U32 R146, RZ, RZ, R77 ;  /* 0x000000ffff927224 */ /* 0x000fe400078e004d */
[----:B-1----:R-:W-:-:S05]  /*44f0*/  FFMA.FTZ R0, R142, c[0x0][0x23c], -R20 ;  /* 0x00008f008e007a23 */ /* 0x002fca0000010814 */
[----:B------:R-:W1:Y:S01]  /*4500*/  MUFU.EX2 R138, R0 ;  /* 0x00000000008a7308 */ /* 0x000e620000000800 */
[----:B------:R-:W-:Y:S01]  /*4510*/  IMAD.MOV.U32 R144, RZ, RZ, R72 ;  /* 0x000000ffff907224 */ /* 0x000fe200078e0048 */
[----:B------:R-:W-:Y:S01]  /*4520*/  HMMA.16816.F32.BF16 R88, R8, R32, R88 ;  /* 0x000000200858723c */ /* 0x000fe20000041858 */
[----:B------:R-:W-:Y:S01]  /*4530*/  MOV R72, R84 ;  /* 0x0000005400487202 */ /* 0x000fe20000000f00 */
[----:B------:R-:W-:-:S06]  /*4540*/  IMAD.MOV.U32 R99, RZ, RZ, R85 ;  /* 0x000000ffff637224 */ /* 0x000fcc00078e0055 */
[----:B------:R-:W-:Y:S01]  /*4550*/  HMMA.16816.F32.BF16 R52, R8, R30, R52 ;  /* 0x0000001e0834723c */ /* 0x000fe20000041834 */
[----:B------:R-:W-:-:S07]  /*4560*/  MOV R98, R64 ;  /* 0x0000004000627202 */ /* 0x000fce0000000f00 */
[----:B------:R-:W-:Y:S01]  /*4570*/  HMMA.16816.F32.BF16 R48, R8, R66, R48 ;  /* 0x000000420830723c */ /* 0x000fe20000041830 */
[----:B------:R-:W-:-:S07]  /*4580*/  MOV R100, R2 ;  /* 0x0000000200647202 */ /* 0x000fce0000000f00 */
[----:B------:R-:W-:Y:S01]  /*4590*/  HMMA.16816.F32.BF16 R40, R8, R62, R40 ;  /* 0x0000003e0828723c */ /* 0x000fe20000041828 */
[----:B------:R-:W-:-:S07]  /*45a0*/  MOV R84, R171 ;  /* 0x000000ab00547202 */ /* 0x000fce0000000f00 */
[----:B------:R-:W-:Y:S01]  /*45b0*/  HMMA.16816.F32.BF16 R36, R8, R86, R36 ;  /* 0x000000560824723c */ /* 0x000fe20000041824 */
[----:B------:R-:W-:-:S07]  /*45c0*/  IMAD.MOV.U32 R2, RZ, RZ, R170 ;  /* 0x000000ffff027224 */ /* 0x000fce00078e00aa */
[----:B------:R-:W-:Y:S01]  /*45d0*/  HMMA.16816.F32.BF16 R32, R8, R34, R4 ;  /* 0x000000220820723c */ /* 0x000fe20000041804 */
[----:B------:R-:W-:-:S06]  /*45e0*/  MOV R85, R169 ;  /* 0x000000a900557202 */ /* 0x000fcc0000000f00 */
[----:B------:R-:W-:Y:S02]  /*45f0*/  F2FP.BF16.PACK_AB R8, R144, R74 ;  /* 0x0000004a9008723e */ /* 0x000fe400000010ff */
[----:B------:R-:W-:Y:S02]  /*4600*/  F2FP.BF16.PACK_AB R9, R231, R73 ;  /* 0x00000049e709723e */ /* 0x000fe400000010ff */
[----:B------:R-:W-:Y:S02]  /*4610*/  F2FP.BF16.PACK_AB R10, R146, R234 ;  /* 0x000000ea920a723e */ /* 0x000fe400000010ff */
[----:B------:R-:W-:Y:S02]  /*4620*/  F2FP.BF16.PACK_AB R11, R140, R18 ;  /* 0x000000128c0b723e */ /* 0x000fe400000010ff */
[----:B--2---:R-:W-:Y:S02]  /*4630*/  F2FP.BF16.PACK_AB R4, R232, R75 ;  /* 0x0000004be804723e */ /* 0x004fe400000010ff */
[----:B----4-:R-:W-:-:S02]  /*4640*/  F2FP.BF16.PACK_AB R5, R233, R147 ;  /* 0x00000093e905723e */ /* 0x010fc400000010ff */
[----:B------:R-:W-:Y:S02]  /*4650*/  F2FP.BF16.PACK_AB R6, R139, R19 ;  /* 0x000000138b06723e */ /* 0x000fe400000010ff */
[----:B-1----:R-:W-:Y:S01]  /*4660*/  F2FP.BF16.PACK_AB R7, R138, R134 ;  /* 0x000000868a07723e */ /* 0x002fe200000010ff */
[----:B------:R-:W-:Y:S01]  /*4670*/  IMAD.MOV.U32 R64, RZ, RZ, R168 ;  /* 0x000000ffff407224 */ /* 0x000fe200078e00a8 */
[-C--:B---3--:R-:W-:Y:S08]  /*4680*/  HMMA.16816.F32.BF16 R164, R8, R12.reuse, R164 ;  /* 0x0000000c08a4723c */ /* 0x088ff000000418a4 */
[C---:B------:R-:W-:Y:S08]  /*4690*/  HMMA.16816.F32.BF16 R160, R4.reuse, R12, R160 ;  /* 0x0000000c04a0723c */ /* 0x040ff000000418a0 */
[-C--:B------:R-:W-:Y:S08]  /*46a0*/  HMMA.16816.F32.BF16 R168, R4, R14.reuse, R128 ;  /* 0x0000000e04a8723c */ /* 0x080ff00000041880 */
[C---:B------:R-:W-:Y:S01]  /*46b0*/  HMMA.16816.F32.BF16 R44, R8.reuse, R14, R44 ;  /* 0x0000000e082c723c */ /* 0x040fe2000004182c */
[----:B------:R-:W1:Y:S01]  /*46c0*/  LDSM.16.MT88.4 R12, [R218+0xd000] ;  /* 0x00d00000da0c783b */ /* 0x000e620000004200 */
[----:B------:R-:W-:Y:S01]  /*46d0*/  IMAD.MOV.U32 R97, RZ, RZ, R65 ;  /* 0x000000ffff617224 */ /* 0x000fe200078e0041 */
[----:B------:R-:W-:Y:S01]  /*46e0*/  MOV R96, R28 ;  /* 0x0000001c00607202 */ /* 0x000fe20000000f00 */
[----:B------:R-:W-:Y:S01]  /*46f0*/  IMAD.MOV.U32 R103, RZ, RZ, R29 ;  /* 0x000000ffff677224 */ /* 0x000fe200078e001d */
[----:B------:R-:W-:Y:S01]  /*4700*/  MOV R29, R187 ;  /* 0x000000bb001d7202 */ /* 0x000fe20000000f00 */
[----:B------:R-:W-:Y:S01]  /*4710*/  IMAD.MOV.U32 R28, RZ, RZ, R186 ;  /* 0x000000ffff1c7224 */ /* 0x000fe200078e00ba */
[----:B------:R-:W-:Y:S01]  /*4720*/  MOV R65, R185 ;  /* 0x000000b900417202 */ /* 0x000fe20000000f00 */
[----:B------:R-:W-:Y:S01]  /*4730*/  IMAD.MOV.U32 R77, RZ, RZ, R184 ;  /* 0x000000ffff4d7224 */ /* 0x000fe200078e00b8 */
[-C--:B-1----:R-:W-:Y:S08]  /*4740*/  HMMA.16816.F32.BF16 R180, R8, R12.reuse, R180 ;  /* 0x0000000c08b4723c */ /* 0x082ff000000418b4 */
[C---:B------:R-:W-:Y:S08]  /*4750*/  HMMA.16816.F32.BF16 R176, R4.reuse, R12, R176 ;  /* 0x0000000c04b0723c */ /* 0x040ff000000418b0 */
[-C--:B------:R-:W-:Y:S08]  /*4760*/  HMMA.16816.F32.BF16 R184, R4, R14.reuse, R124 ;  /* 0x0000000e04b8723c */ /* 0x080ff0000004187c */
[----:B------:R-:W-:Y:S01]  /*4770*/  HMMA.16816.F32.BF16 R52, R8, R14, R52 ;  /* 0x0000000e0834723c */ /* 0x000fe20000041834 */
[----:B------:R-:W1:Y:S01]  /*4780*/  LDSM.16.MT88.4 R12, [R220+0xd000] ;  /* 0x00d00000dc0c783b */ /* 0x000e620000004200 */
[----:B------:R-:W-:Y:S01]  /*4790*/  MOV R102, R68 ;  /* 0x0000004400667202 */ /* 0x000fe20000000f00 */
[----:B------:R-:W-:-:S05]  /*47a0*/  IMAD.MOV.U32 R101, RZ, RZ, R69 ;  /* 0x000000ffff657224 */ /* 0x000fca00078e0045 */
[-C--:B-1----:R-:W-:Y:S08]  /*47b0*/  HMMA.16816.F32.BF16 R196, R8, R12.reuse, R196 ;  /* 0x0000000c08c4723c */ /* 0x082ff000000418c4 */
[C---:B------:R-:W-:Y:S08]  /*47c0*/  HMMA.16816.F32.BF16 R192, R4.reuse, R12, R192 ;  /* 0x0000000c04c0723c */ /* 0x040ff000000418c0 */
[-C--:B------:R-:W-:Y:S08]  /*47d0*/  HMMA.16816.F32.BF16 R68, R4, R14.reuse, R120 ;  /* 0x0000000e0444723c */ /* 0x080ff00000041878 */
[C---:B------:R-:W-:Y:S01]  /*47e0*/  HMMA.16816.F32.BF16 R48, R8.reuse, R14, R48 ;  /* 0x0000000e0830723c */ /* 0x040fe20000041830 */
[----:B------:R-:W1:Y:S01]  /*47f0*/  LDSM.16.MT88.4 R12, [R219+0xd000] ;  /* 0x00d00000db0c783b */ /* 0x000e620000004200 */
[----:B------:R-:W-:Y:S01]  /*4800*/  MOV R121, R77 ;  /* 0x0000004d00797202 */ /* 0x000fe20000000f00 */
[----:B------:R-:W-:Y:S01]  /*4810*/  IMAD.MOV.U32 R122, RZ, RZ, R84 ;  /* 0x000000ffff7a7224 */ /* 0x000fe200078e0054 */
[----:B------:R-:W-:Y:S01]  /*4820*/  MOV R143, R85 ;  /* 0x00000055008f7202 */ /* 0x000fe20000000f00 */
[----:B------:R-:W-:Y:S01]  /*4830*/  IMAD.MOV.U32 R130, RZ, RZ, R64 ;  /* 0x000000ffff827224 */ /* 0x000fe200078e0040 */
[----:B------:R-:W-:Y:S01]  /*4840*/  MOV R131, R65 ;  /* 0x0000004100837202 */ /* 0x000fe20000000f00 */
[----:B------:R-:W-:Y:S01]  /*4850*/  IMAD.MOV.U32 R0, RZ, RZ, R28 ;  /* 0x000000ffff007224 */ /* 0x000fe200078e001c */
[----:B------:R-:W-:Y:S01]  /*4860*/  MOV R142, R29 ;  /* 0x0000001d008e7202 */ /* 0x000fe20000000f00 */
[-C--:B-1----:R-:W-:Y:S08]  /*4870*/  HMMA.16816.F32.BF16 R76, R8, R12.reuse, R188 ;  /* 0x0000000c084c723c */ /* 0x082ff000000418bc */
[C---:B------:R-:W-:Y:S08]  /*4880*/  HMMA.16816.F32.BF16 R28, R4.reuse, R12, R172 ;  /* 0x0000000c041c723c */ /* 0x040ff000000418ac */
[-C--:B------:R-:W-:Y:S08]  /*4890*/  HMMA.16816.F32.BF16 R84, R4, R14.reuse, R116 ;  /* 0x0000000e0454723c */ /* 0x080ff00000041874 */
[----:B------:R-:W-:Y:S01]  /*48a0*/  HMMA.16816.F32.BF16 R64, R8, R14, R40 ;  /* 0x0000000e0840723c */ /* 0x000fe20000041828 */
        /* <DEDUP_REMOVED lines=8> */
[----:B------:R-:W-:-:S02]  /*4930*/  IMAD.MOV.U32 R145, RZ, RZ, R103 ;  /* 0x000000ffff917224 */ /* 0x000fc400078e0067 */
[----:B------:R-:W-:Y:S01]  /*4940*/  IMAD.MOV.U32 R72, RZ, RZ, R56 ;  /* 0x000000ffff487224 */ /* 0x000fe200078e0038 */
[-C--:B-1----:R-:W-:Y:S07]  /*4950*/  HMMA.16816.F32.BF16 R92, R8, R12.reuse, R208 ;  /* 0x0000000c085c723c */ /* 0x082fee00000418d0 */
[----:B------:R-:W-:Y:S01]  /*4960*/  IMAD.MOV.U32 R209, RZ, RZ, R59 ;  /* 0x000000ffffd17224 */ /* 0x000fe200078e003b */
[----:B------:R-:W-:Y:S01]  /*4970*/  HMMA.16816.F32.BF16 R96, R4, R12, R204 ;  /* 0x0000000c0460723c */ /* 0x000fe200000418cc */
[----:B------:R-:W-:-:S06]  /*4980*/  MOV R208, R100 ;  /* 0x0000006400d07202 */ /* 0x000fcc0000000f00 */
[----:B------:R-:W-:Y:S01]  /*4990*/  MOV R206, R57 ;  /* 0x0000003900ce7202 */ /* 0x000fe20000000f00 */
[-C--:B------:R-:W-:Y:S08]  /*49a0*/  HMMA.16816.F32.BF16 R100, R4, R14.reuse, R112 ;  /* 0x0000000e0464723c */ /* 0x080ff00000041870 */
[----:B------:R-:W-:Y:S01]  /*49b0*/  HMMA.16816.F32.BF16 R56, R8, R14, R36 ;  /* 0x0000000e0838723c */ /* 0x000fe20000041824 */
[----:B------:R-:W1:Y:S01]  /*49c0*/  LDSM.16.MT88.4 R12, [R218+0xf000] ;  /* 0x00f00000da0c783b */ /* 0x000e620000004200 */
[----:B------:R-:W-:-:S02]  /*49d0*/  IMAD.MOV.U32 R17, RZ, RZ, R60 ;  /* 0x000000ffff117224 */ /* 0x000fc400078e003c */
[----:B------:R-:W-:Y:S01]  /*49e0*/  IMAD.MOV.U32 R173, RZ, RZ, R139 ;  /* 0x000000ffffad7224 */ /* 0x000fe200078e008b */
[----:B------:R-:W-:Y:S01]  /*49f0*/  MOV R139, R136 ;  /* 0x00000088008b7202 */ /* 0x000fe20000000f00 */
[----:B------:R-:W-:Y:S01]  /*4a00*/  IMAD.MOV.U32 R189, RZ, RZ, R19 ;  /* 0x000000ffffbd7224 */ /* 0x000fe200078e0013 */
[----:B------:R-:W-:Y:S02]  /*4a10*/  MOV R136, R16 ;  /* 0x0000001000887202 */ /* 0x000fe40000000f00 */
[----:B------:R-:W-:Y:S02]  /*4a20*/  MOV R190, R18 ;  /* 0x0000001200be7202 */ /* 0x000fe40000000f00 */
[----:B------:R-:W-:Y:S01]  /*4a30*/  MOV R207, R61 ;  /* 0x0000003d00cf7202 */ /* 0x000fe20000000f00 */
[----:B-1----:R-:W-:Y:S07]  /*4a40*/  HMMA.16816.F32.BF16 R112, R4, R12, R212 ;  /* 0x0000000c0470723c */ /* 0x002fee00000418d4 */
[----:B------:R-:W-:-:S02]  /*4a50*/  IMAD.MOV.U32 R214, RZ, RZ, R17 ;  /* 0x000000ffffd67224 */ /* 0x000fc400078e0011 */
[----:B------:R-:W1:Y:S01]  /*4a60*/  LDSM.16.MT88.4 R16, [R220+0xf000] ;  /* 0x00f00000dc10783b */ /* 0x000e620000004200 */
[----:B------:R-:W-:Y:S07]  /*4a70*/  HMMA.16816.F32.BF16 R60, R8, R12, R236 ;  /* 0x0000000c083c723c */ /* 0x000fee00000418ec */
[----:B------:R-:W-:Y:S02]  /*4a80*/  IMAD.MOV.U32 R237, RZ, RZ, R0 ;  /* 0x000000ffffed7224 */ /* 0x000fe400078e0000 */
[----:B------:R-:W-:-:S04]  /*4a90*/  FFMA.FTZ R0, R248, c[0x0][0x23c], -R23 ;  /* 0x00008f00f8007a23 */ /* 0x000fc80000010817 */
[----:B------:R2:W-:Y:S01]  /*4aa0*/  MUFU.EX2 R204, R0 ;  /* 0x0000000000cc7308 */ /* 0x0005e20000000800 */
[----:B------:R-:W-:Y:S02]  /*4ab0*/  IMAD.MOV.U32 R213, RZ, RZ, R135 ;  /* 0x000000ffffd57224 */ /* 0x000fe400078e0087 */
[----:B--2---:R-:W-:-:S05]  /*4ac0*/  FFMA.FTZ R0, R159, c[0x0][0x23c], -R23 ;  /* 0x00008f009f007a23 */ /* 0x004fca0000010817 */
[----:B------:R2:W3:Y:S01]  /*4ad0*/  MUFU.EX2 R159, R0 ;  /* 0x00000000009f7308 */ /* 0x0004e20000000800 */
[----:B------:R-:W-:Y:S01]  /*4ae0*/  MOV R172, R138 ;  /* 0x0000008a00ac7202 */ /* 0x000fe20000000f00 */
[----:B------:R-:W-:Y:S01]  /*4af0*/  IMAD.MOV.U32 R138, RZ, RZ, R133 ;  /* 0x000000ffff8a7224 */ /* 0x000fe200078e0085 */
[----:B------:R-:W-:Y:S01]  /*4b00*/  MOV R188, R134 ;  /* 0x0000008600bc7202 */ /* 0x000fe20000000f00 */
[----:B--2---:R-:W-:-:S04]  /*4b10*/  FFMA.FTZ R0, R153, c[0x0][0x23c], -R23 ;  /* 0x00008f0099007a23 */ /* 0x004fc80000010817 */
[----:B------:R2:W-:Y:S01]  /*4b20*/  MUFU.EX2 R153, R0 ;  /* 0x0000000000997308 */ /* 0x0005e20000000800 */
[----:B------:R-:W-:Y:S01]  /*4b30*/  MOV R123, R132 ;  /* 0x00000084007b7202 */ /* 0x000fe20000000f00 */
[----:B-1----:R-:W-:Y:S01]  /*4b40*/  HMMA.16816.F32.BF16 R32, R8, R18, R32 ;  /* 0x000000120820723c */ /* 0x002fe20000041820 */
[----:B--2---:R-:W-:-:S05]  /*4b50*/  FFMA.FTZ R0, R152, c[0x0][0x23c], -R23 ;  /* 0x00008f0098007a23 */ /* 0x004fca0000010817 */
[----:B------:R1:W-:Y:S02]  /*4b60*/  MUFU.EX2 R205, R0 ;  /* 0x0000000000cd7308 */ /* 0x0003e40000000800 */
[----:B------:R-:W-:Y:S01]  /*4b70*/  HMMA.16816.F32.BF16 R132, R4, R18, R200 ;  /* 0x000000120484723c */ /* 0x000fe200000418c8 */
[----:B------:R-:W-:Y:S02]  /*4b80*/  IMAD.MOV.U32 R215, RZ, RZ, R143 ;  /* 0x000000ffffd77224 */ /* 0x000fe400078e008f */
[----:B-1----:R-:W-:-:S04]  /*4b90*/  FFMA.FTZ R0, R213, c[0x0][0x23c], -R22 ;  /* 0x00008f00d5007a23 */ /* 0x002fc80000010816 */
[----:B------:R1:W-:Y:S01]  /*4ba0*/  MUFU.EX2 R19, R0 ;  /* 0x0000000000137308 */ /* 0x0003e20000000800 */
[----:B------:R-:W-:Y:S02]  /*4bb0*/  MOV R236, R142 ;  /* 0x0000008e00ec7202 */ /* 0x000fe40000000f00 */
[----:B------:R-:W-:Y:S01]  /*4bc0*/  MOV R213, R214 ;  /* 0x000000d600d57202 */ /* 0x000fe20000000f00 */
[----:B------:R-:W-:Y:S01]  /*4bd0*/  IMAD.MOV.U32 R239, RZ, RZ, R130 ;  /* 0x000000ffffef7224 */ /* 0x000fe200078e0082 */
[----:B------:R-:W-:Y:S01]  /*4be0*/  MOV R238, R131 ;  /* 0x0000008300ee7202 */ /* 0x000fe20000000f00 */
[----:B-1----:R-:W-:-:S04]  /*4bf0*/  FFMA.FTZ R0, R252, c[0x0][0x23c], -R22 ;  /* 0x00008f00fc007a23 */ /* 0x002fc80000010816 */
[----:B------:R1:W2:Y:S01]  /*4c00*/  MUFU.EX2 R23, R0 ;  /* 0x0000000000177308 */ /* 0x0002a20000000800 */
[----:B------:R-:W-:Y:S01]  /*4c10*/  IMAD.MOV.U32 R214, RZ, RZ, R215 ;  /* 0x000000ffffd67224 */ /* 0x000fe200078e00d7 */
[----:B------:R-:W-:Y:S01]  /*4c20*/  MOV R215, R236 ;  /* 0x000000ec00d77202 */ /* 0x000fe20000000f00 */
[----:B------:R-:W-:Y:S01]  /*4c30*/  IMAD.MOV.U32 R236, RZ, RZ, R237 ;  /* 0x000000ffffec7224 */ /* 0x000fe200078e00ed */
[----:B------:R-:W-:Y:S01]  /*4c40*/  MOV R237, R238 ;  /* 0x000000ee00ed7202 */ /* 0x000fe20000000f00 */
[----:B------:R-:W-:Y:S02]  /*4c50*/  IMAD.MOV.U32 R238, RZ, RZ, R239 ;  /* 0x000000ffffee7224 */ /* 0x000fe400078e00ef */
[----:B-1----:R-:W-:-:S04]  /*4c60*/  FFMA.FTZ R0, R158, c[0x0][0x23c], -R22 ;  /* 0x00008f009e007a23 */ /* 0x002fc80000010816 */
[----:B------:R1:W-:Y:S01]  /*4c70*/  MUFU.EX2 R152, R0 ;  /* 0x0000000000987308 */ /* 0x0003e20000000800 */
[----:B------:R-:W-:Y:S01]  /*4c80*/  MOV R239, R206 ;  /* 0x000000ce00ef7202 */ /* 0x000fe20000000f00 */
[----:B------:R-:W-:Y:S01]  /*4c90*/  IMAD.MOV.U32 R206, RZ, RZ, R207 ;  /* 0x000000ffffce7224 */ /* 0x000fe200078e00cf */
[----:B------:R-:W-:Y:S01]  /*4ca0*/  MOV R207, R208 ;  /* 0x000000d000cf7202 */ /* 0x000fe20000000f00 */
[----:B------:R-:W-:Y:S01]  /*4cb0*/  IMAD.MOV.U32 R208, RZ, RZ, R209 ;  /* 0x000000ffffd07224 */ /* 0x000fe200078e00d1 */
[----:B------:R-:W-:Y:S01]  /*4cc0*/  MOV R209, R251 ;  /* 0x000000fb00d17202 */ /* 0x000fe20000000f00 */
[----:B------:R-:W-:Y:S01]  /*4cd0*/  IMAD.MOV.U32 R210, RZ, RZ, R145 ;  /* 0x000000ffffd27224 */ /* 0x000fe200078e0091 */
[----:B------:R-:W-:Y:S01]  /*4ce0*/  MOV R211, R137 ;  /* 0x0000008900d37202 */ /* 0x000fe20000000f00 */
[----:B------:R-:W4:Y:S01]  /*4cf0*/  LDL.LU R251, [R1+0xa4] ;  /* 0x0000a40001fb7983 */ /* 0x000f220000300800 */
[----:B-1----:R-:W-:-:S04]  /*4d00*/  FFMA.FTZ R0, R157, c[0x0][0x23c], -R22 ;  /* 0x00008f009d007a23 */ /* 0x002fc80000010816 */
[----:B------:R1:W1:Y:S02]  /*4d10*/  MUFU.EX2 R22, R0 ;  /* 0x0000000000167308 */ /* 0x0002640000000800 */
[----:B-1----:R-:W-:Y:S02]  /*4d20*/  FFMA.FTZ R0, R213, c[0x0][0x23c], -R21 ;  /* 0x00008f00d5007a23 */ /* 0x002fe40000010815 */
[----:B------:R-:W-:Y:S01]  /*4d30*/  IMAD.MOV.U32 R213, RZ, RZ, R214 ;  /* 0x000000ffffd57224 */ /* 0x000fe200078e00d6 */
[----:B------:R-:W-:Y:S01]  /*4d40*/  MOV R214, R215 ;  /* 0x000000d700d67202 */ /* 0x000fe20000000f00 */
        /* <DEDUP_REMOVED lines=11> */
[----:B------:R-:W4:Y:S01]  /*4e00*/  LDL.LU R155, [R1+0xa0] ;  /* 0x0000a000019b7983 */ /* 0x000f220000300800 */
[-C--:B------:R-:W-:Y:S08]  /*4e10*/  HMMA.16816.F32.BF16 R116, R4, R14.reuse, R108 ;  /* 0x0000000e0474723c */ /* 0x080ff0000004186c */
[----:B------:R-:W-:Y:S01]  /*4e20*/  HMMA.16816.F32.BF16 R40, R8, R14, R80 ;  /* 0x0000000e0828723c */ /* 0x000fe20000041850 */
[----:B------:R-:W1:Y:S01]  /*4e30*/  LDSM.16.MT88.4 R12, [R219+0xf000] ;  /* 0x00f00000db0c783b */ /* 0x000e620000004200 */
[----:B------:R-:W-:Y:S01]  /*4e40*/  MOV R110, R213 ;  /* 0x000000d5006e7202 */ /* 0x000fe20000000f00 */
[----:B------:R-:W-:Y:S01]  /*4e50*/  IMAD.MOV.U32 R109, RZ, RZ, R238 ;  /* 0x000000ffff6d7224 */ /* 0x000fe200078e00ee */
[----:B------:R-:W-:Y:S01]  /*4e60*/  MOV R191, R144 ;  /* 0x0000009000bf7202 */ /* 0x000fe20000000f00 */
[----:B------:R-:W-:-:S02]  /*4e70*/  IMAD.MOV.U32 R108, RZ, RZ, R214 ;  /* 0x000000ffff6c7224 */ /* 0x000fc400078e00d6 */
[----:B------:R-:W-:Y:S01]  /*4e80*/  IMAD.MOV.U32 R212, RZ, RZ, R206 ;  /* 0x000000ffffd47224 */ /* 0x000fe200078e00ce */
[----:B------:R-:W-:Y:S01]  /*4e90*/  HMMA.16816.F32.BF16 R128, R4, R16, R244 ;  /* 0x000000100480723c */ /* 0x000fe200000418f4 */
[----:B------:R-:W-:Y:S01]  /*4ea0*/  IMAD.MOV.U32 R120, RZ, RZ, R147 ;  /* 0x000000ffff787224 */ /* 0x000fe200078e0093 */
[----:B------:R-:W-:Y:S01]  /*4eb0*/  MOV R111, R239 ;  /* 0x000000ef006f7202 */ /* 0x000fe20000000f00 */
[----:B------:R-:W-:Y:S02]  /*4ec0*/  IMAD.MOV.U32 R175, RZ, RZ, R146 ;  /* 0x000000ffffaf7224 */ /* 0x000fe400078e0092 */
[----:B------:R-:W-:Y:S01]  /*4ed0*/  IMAD.MOV.U32 R214, RZ, RZ, R208 ;  /* 0x000000ffffd67224 */ /* 0x000fe200078e00d0 */
[----:B------:R-:W-:Y:S01]  /*4ee0*/  MOV R82, R215 ;  /* 0x000000d700527202 */ /* 0x000fe20000000f00 */
[----:B------:R-:W-:Y:S01]  /*4ef0*/  IMAD.MOV.U32 R81, RZ, RZ, R236 ;  /* 0x000000ffff517224 */ /* 0x000fe200078e00ec */
[----:B------:R-:W-:Y:S01]  /*4f00*/  MOV R213, R207 ;  /* 0x000000cf00d57202 */ /* 0x000fe20000000f00 */
[----:B------:R-:W-:Y:S01]  /*4f10*/  IMAD.MOV.U32 R236, RZ, RZ, R210 ;  /* 0x000000ffffec7224 */ /* 0x000fe200078e00d2 */
[----:B------:R-:W-:-:S02]  /*4f20*/  MOV R83, R237 ;  /* 0x000000ed00537202 */ /* 0x000fc40000000f00 */
[----:B------:R-:W-:Y:S01]  /*4f30*/  MOV R215, R209 ;  /* 0x000000d100d77202 */ /* 0x000fe20000000f00 */
[----:B------:R-:W-:Y:S01]  /*4f40*/  IMAD.MOV.U32 R207, RZ, RZ, R188 ;  /* 0x000000ffffcf7224 */ /* 0x000fe200078e00bc */
[----:B------:R-:W-:Y:S01]  /*4f50*/  MOV R237, R211 ;  /* 0x000000d300ed7202 */ /* 0x000fe20000000f00 */
[----:B------:R-:W-:Y:S01]  /*4f60*/  IMAD.MOV.U32 R239, RZ, RZ, R190 ;  /* 0x000000ffffef7224 */ /* 0x000fe200078e00be */
[----:B------:R-:W-:Y:S01]  /*4f70*/  MOV R206, R189 ;  /* 0x000000bd00ce7202 */ /* 0x000fe20000000f00 */
[----:B------:R-:W-:Y:S02]  /*4f80*/  IMAD.MOV.U32 R188, RZ, RZ, R233 ;  /* 0x000000ffffbc7224 */ /* 0x000fe400078e00e9 */
[----:B------:R-:W-:Y:S01]  /*4f90*/  IMAD.MOV.U32 R190, RZ, RZ, R231 ;  /* 0x000000ffffbe7224 */ /* 0x000fe200078e00e7 */
[----:B------:R-:W-:Y:S01]  /*4fa0*/  MOV R174, R140 ;  /* 0x0000008c00ae7202 */ /* 0x000fe20000000f00 */
[----:B------:R-:W-:Y:S01]  /*4fb0*/  IMAD.MOV.U32 R137, RZ, RZ, R141 ;  /* 0x000000ffff897224 */ /* 0x000fe200078e008d */
[----:B------:R-:W-:Y:S01]  /*4fc0*/  MOV R189, R232 ;  /* 0x000000e800bd7202 */ /* 0x000fe20000000f00 */
[----:B------:R-:W-:Y:S01]  /*4fd0*/  HMMA.16816.F32.BF16 R124, R8, R16, R88 ;  /* 0x00000010087c723c */ /* 0x000fe20000041858 */
[----:B------:R-:W-:-:S07]  /*4fe0*/  FFMA.FTZ R2, R2, c[0x0][0x23c], -R20 ;  /* 0x00008f0002027a23 */ /* 0x000fce0000010814 */
[C---:B-1----:R-:W-:Y:S08]  /*4ff0*/  HMMA.16816.F32.BF16 R144, R4.reuse, R12, R240 ;  /* 0x0000000c0490723c */ /* 0x042ff000000418f0 */
[-C--:B------:R-:W-:Y:S08]  /*5000*/  HMMA.16816.F32.BF16 R36, R4, R14.reuse, R104 ;  /* 0x0000000e0424723c */ /* 0x080ff00000041868 */
[C---:B------:R-:W-:Y:S01]  /*5010*/  HMMA.16816.F32.BF16 R24, R8.reuse, R14, R24 ;  /* 0x0000000e0818723c */ /* 0x040fe20000041818 */
[----:B------:R-:W-:Y:S01]  /*5020*/  FADD.FTZ R7, R110, R109 ;  /* 0x0000006d6e077221 */ /* 0x000fe20000010000 */
[----:B------:R-:W-:Y:S01]  /*5030*/  MOV R210, R173 ;  /* 0x000000ad00d27202 */ /* 0x000fe20000000f00 */
[----:B------:R-:W-:Y:S01]  /*5040*/  IMAD.MOV.U32 R109, RZ, RZ, R212 ;  /* 0x000000ffff6d7224 */ /* 0x000fe200078e00d4 */
[----:B------:R-:W-:Y:S01]  /*5050*/  MOV R110, R111 ;  /* 0x0000006f006e7202 */ /* 0x000fe20000000f00 */
[----:B------:R-:W-:Y:S01]  /*5060*/  IMAD.MOV.U32 R212, RZ, RZ, R214 ;  /* 0x000000ffffd47224 */ /* 0x000fe200078e00d6 */
[----:B------:R-:W-:Y:S01]  /*5070*/  MOV R111, R213 ;  /* 0x000000d5006f7202 */ /* 0x000fe20000000f00 */
[----:B------:R-:W-:Y:S01]  /*5080*/  IMAD.MOV.U32 R214, RZ, RZ, R236 ;  /* 0x000000ffffd67224 */ /* 0x000fe200078e00ec */
[----:B------:R-:W-:Y:S01]  /*5090*/  MOV R213, R215 ;  /* 0x000000d700d57202 */ /* 0x000fe20000000f00 */
[----:B------:R-:W-:Y:S01]  /*50a0*/  FADD.FTZ R6, R108, R83 ;  /* 0x000000536c067221 */ /* 0x000fe20000010000 */
[----:B------:R-:W-:Y:S01]  /*50b0*/  MOV R215, R237 ;  /* 0x000000ed00d77202 */ /* 0x000fe20000000f00 */
[----:B------:R-:W-:Y:S01]  /*50c0*/  HMMA.16816.F32.BF16 R140, R8, R12, R148 ;  /* 0x0000000c088c723c */ /* 0x000fe20000041894 */
[----:B------:R-:W-:Y:S01]  /*50d0*/  MOV R108, R212 ;  /* 0x000000d4006c7202 */ /* 0x000fe20000000f00 */
[----:B------:R-:W-:Y:S01]  /*50e0*/  IMAD.MOV.U32 R237, RZ, RZ, R188 ;  /* 0x000000ffffed7224 */ /* 0x000fe200078e00bc */
[----:B------:R-:W-:Y:S01]  /*50f0*/  MOV R188, R190 ;  /* 0x000000be00bc7202 */ /* 0x000fe20000000f00 */
[----:B------:R-:W-:Y:S01]  /*5100*/  IMAD.MOV.U32 R83, RZ, RZ, R111 ;  /* 0x000000ffff537224 */ /* 0x000fe200078e006f */
[----:B------:R-:W-:Y:S01]  /*5110*/  MOV R236, R189 ;  /* 0x000000bd00ec7202 */ /* 0x000fe20000000f00 */
[----:B------:R-:W-:Y:S01]  /*5120*/  FFMA.FTZ R4, R156, c[0x0][0x23c], -R20 ;  /* 0x00008f009c047a23 */ /* 0x000fe20000010814 */
[----:B------:R-:W-:Y:S01]  /*5130*/  MOV R208, R175 ;  /* 0x000000af00d07202 */ /* 0x000fe20000000f00 */
[----:B------:R-:W-:Y:S01]  /*5140*/  FADD.FTZ R8, R110, R109 ;  /* 0x0000006d6e087221 */ /* 0x000fe20000010000 */
[----:B------:R-:W-:Y:S01]  /*5150*/  MOV R109, R213 ;  /* 0x000000d5006d7202 */ /* 0x000fe20000000f00 */
[----:B------:R-:W-:Y:S01]  /*5160*/  IMAD.MOV.U32 R110, RZ, RZ, R214 ;  /* 0x000000ffff6e7224 */ /* 0x000fe200078e00d6 */
[----:B------:R-:W-:Y:S01]  /*5170*/  MOV R190, R120 ;  /* 0x0000007800be7202 */ /* 0x000fe20000000f00 */
[----:B------:R-:W-:Y:S01]  /*5180*/  IMAD.MOV.U32 R189, RZ, RZ, R191 ;  /* 0x000000ffffbd7224 */ /* 0x000fe200078e00bf */
[----:B------:R-:W-:Y:S01]  /*5190*/  MOV R111, R215 ;  /* 0x000000d7006f7202 */ /* 0x000fe20000000f00 */
[----:B------:R-:W-:Y:S01]  /*51a0*/  IMAD.MOV.U32 R120, RZ, RZ, R73 ;  /* 0x000000ffff787224 */ /* 0x000fe200078e0049 */
[----:B------:R1:W-:Y:S01]  /*51b0*/  MUFU.EX2 R11, R2 ;  /* 0x00000002000b7308 */ /* 0x0003e20000000800 */
[----:B------:R-:W-:Y:S01]  /*51c0*/  MOV R191, R75 ;  /* 0x0000004b00bf7202 */ /* 0x000fe20000000f00 */
[----:B------:R-:W-:Y:S01]  /*51d0*/  IMAD.MOV.U32 R247, RZ, RZ, R108 ;  /* 0x000000fffff77224 */ /* 0x000fe200078e006c */
[----:B------:R-:W-:Y:S01]  /*51e0*/  MOV R75, R229 ;  /* 0x000000e5004b7202 */ /* 0x000fe20000000f00 */
[----:B------:R-:W-:Y:S01]  /*51f0*/  IMAD.MOV.U32 R211, RZ, RZ, R172 ;  /* 0x000000ffffd37224 */ /* 0x000fe200078e00ac */
[----:B------:R-:W-:Y:S01]  /*5200*/  MOV R80, R109 ;  /* 0x0000006d00507202 */ /* 0x000fe20000000f00 */
[----:B------:R-:W-:Y:S01]  /*5210*/  FADD.FTZ R10, R247, R8 ;  /* 0x00000008f70a7221 */ /* 0x000fe20000010000 */
[----:B------:R-:W-:Y:S01]  /*5220*/  MOV R73, R230 ;  /* 0x000000e600497202 */ /* 0x000fe20000000f00 */
[----:B------:R-:W-:Y:S01]  /*5230*/  IMAD.MOV.U32 R109, RZ, RZ, R75 ;  /* 0x000000ffff6d7224 */ /* 0x000fe200078e004b */
[----:B------:R-:W-:Y:S01]  /*5240*/  MOV R108, R74 ;  /* 0x0000004a006c7202 */ /* 0x000fe20000000f00 */
[----:B------:R-:W-:Y:S01]  /*5250*/  IMAD.MOV.U32 R209, RZ, RZ, R174 ;  /* 0x000000ffffd17224 */ /* 0x000fe200078e00ae */
[----:B------:R-:W-:Y:S01]  /*5260*/  MOV R247, R80 ;  /* 0x0000005000f77202 */ /* 0x000fe20000000f00 */
[----:B------:R-:W-:Y:S01]  /*5270*/  FADD.FTZ R6, R227, R6 ;  /* 0x00000006e3067221 */ /* 0x000fe20000010000 */
[----:B------:R-:W-:Y:S01]  /*5280*/  MOV R158, R138 ;  /* 0x0000008a009e7202 */ /* 0x000fe20000000f00 */
[----:B------:R4:W-:Y:S01]  /*5290*/  MUFU.EX2 R15, R0 ;  /* 0x00000000000f7308 */ /* 0x0009e20000000800 */
[----:B------:R-:W-:Y:S01]  /*52a0*/  IMAD.MOV.U32 R252, RZ, RZ, R123 ;  /* 0x000000fffffc7224 */ /* 0x000fe200078e007b */
[----:B------:R-:W-:Y:S01]  /*52b0*/  MOV R157, R139 ;  /* 0x0000008b009d7202 */ /* 0x000fe20000000f00 */
[----:B-1----:R-:W-:Y:S01]  /*52c0*/  FADD.FTZ R2, R82, R81 ;  /* 0x0000005152027221 */ /* 0x002fe20000010000 */
[----:B------:R-:W-:Y:S01]  /*52d0*/  MOV R81, R110 ;  /* 0x0000006e00517202 */ /* 0x000fe20000000f00 */
[----:B------:R-:W-:Y:S01]  /*52e0*/  IMAD.MOV.U32 R82, RZ, RZ, R111 ;  /* 0x000000ffff527224 */ /* 0x000fe200078e006f */
[----:B------:R-:W-:Y:S01]  /*52f0*/  MOV R110, R72 ;  /* 0x00000048006e7202 */ /* 0x000fe20000000f00 */
[----:B------:R-:W1:Y:S01]  /*5300*/  LDSM.16.MT88.4 R88, [R219+0xd800] ;  /* 0x00d80000db58783b */ /* 0x000e620000004200 */
[----:B------:R-:W-:Y:S01]  /*5310*/  MOV R80, R81 ;  /* 0x0000005100507202 */ /* 0x000fe20000000f00 */
[----:B------:R-:W-:Y:S01]  /*5320*/  IMAD.MOV.U32 R81, RZ, RZ, R82 ;  /* 0x000000ffff517224 */ /* 0x000fe200078e0052 */
[----:B------:R-:W-:Y:S01]  /*5330*/  MOV R111, R73 ;  /* 0x00000049006f7202 */ /* 0x000fe20000000f00 */
[----:B------:R-:W-:Y:S01]  /*5340*/  FADD.FTZ R2, R228, R2 ;  /* 0x00000002e4027221 */ /* 0x000fe20000010000 */
[----:B------:R-:W-:Y:S01]  /*5350*/  MUFU.EX2 R12, R4 ;  /* 0x00000004000c7308 */ /* 0x000fe20000000800 */
[----:B------:R-:W-:Y:S01]  /*5360*/  MOV R215, R188 ;  /* 0x000000bc00d77202 */ /* 0x000fe20000000f00 */
[----:B------:R-:W-:Y:S01]  /*5370*/  IMAD.MOV.U32 R214, RZ, RZ, R189 ;  /* 0x000000ffffd67224 */ /* 0x000fe200078e00bd */
[----:B------:R-:W-:Y:S01]  /*5380*/  MOV R213, R190 ;  /* 0x000000be00d57202 */ /* 0x000fe20000000f00 */
[----:B------:R-:W-:Y:S01]  /*5390*/  FADD.FTZ R9, R225, R2 ;  /* 0x00000002e1097221 */ /* 0x000fe20000010000 */
[----:B------:R-:W-:Y:S01]  /*53a0*/  MOV R212, R191 ;  /* 0x000000bf00d47202 */ /* 0x000fe20000000f00 */
[----:B------:R-:W-:Y:S01]  /*53b0*/  FADD.FTZ R2, R247, R6 ;  /* 0x00000006f7027221 */ /* 0x000fe20000010000 */
[----:B------:R-:W1:Y:S04]  /*53c0*/  LDSM.16.MT88.4 R172, [R217+0xd800] ;  /* 0x00d80000d9ac783b */ /* 0x000e680000004200 */
[----:B------:R-:W1:Y:S04]  /*53d0*/  LDSM.16.MT88.4 R188, [R218+0xd800] ;  /* 0x00d80000dabc783b */ /* 0x000e680000004200 */
[----:B------:R-:W1:Y:S04]  /*53e0*/  LDSM.16.MT88.4 R72, [R220+0xd800] ;  /* 0x00d80000dc48783b */ /* 0x000e680000004200 */
[----:B------:R-:W1:Y:S01]  /*53f0*/  LDSM.16.MT88.4 R104, [R217+0xf800] ;  /* 0x00f80000d968783b */ /* 0x000e620000004200 */
[----:B---3--:R-:W-:-:S02]  /*5400*/  F2FP.BF16.PACK_AB R200, R159, R204 ;  /* 0x000000cc9fc8723e */ /* 0x008fc400000010ff */
[----:B--2---:R-:W-:Y:S02]  /*5410*/  F2FP.BF16.PACK_AB R201, R23, R19 ;  /* 0x0000001317c9723e */ /* 0x004fe400000010ff */
[----:B------:R-:W-:Y:S02]  /*5420*/  F2FP.BF16.PACK_AB R202, R205, R153 ;  /* 0x00000099cdca723e */ /* 0x000fe400000010ff */
[----:B------:R-:W-:Y:S01]  /*5430*/  F2FP.BF16.PACK_AB R203, R22, R152 ;  /* 0x0000009816cb723e */ /* 0x000fe200000010ff */
[----:B------:R-:W-:-:S06]  /*5440*/  FADD.FTZ R2, R216, R2 ;  /* 0x00000002d8027221 */ /* 0x000fcc0000010000 */
[C---:B-1----:R-:W-:Y:S08]  /*5450*/  HMMA.16816.F32.BF16 R76, R200.reuse, R88, R76 ;  /* 0x00000058c84c723c */ /* 0x042ff0000004184c */
[C---:B------:R-:W-:Y:S08]  /*5460*/  HMMA.16816.F32.BF16 R164, R200.reuse, R172, R164 ;  /* 0x000000acc8a4723c */ /* 0x040ff000000418a4 */
[C---:B------:R-:W-:Y:S08]  /*5470*/  HMMA.16816.F32.BF16 R180, R200.reuse, R188, R180 ;  /* 0x000000bcc8b4723c */ /* 0x040ff000000418b4 */
[C---:B------:R-:W-:Y:S08]  /*5480*/  HMMA.16816.F32.BF16 R196, R200.reuse, R72, R196 ;  /* 0x00000048c8c4723c */ /* 0x040ff000000418c4 */
[----:B------:R-:W-:Y:S01]  /*5490*/  HMMA.16816.F32.BF16 R92, R200, R104, R92 ;  /* 0x00000068c85c723c */ /* 0x000fe2000004185c */
[----:B------:R-:W-:Y:S01]  /*54a0*/  MOV R238, R234 ;  /* 0x000000ea00ee7202 */ /* 0x000fe20000000f00 */
[----:B----4-:R-:W-:-:S04]  /*54b0*/  FFMA.FTZ R0, R251, c[0x0][0x23c], -R21 ;  /* 0x00008f00fb007a23 */ /* 0x010fc80000010815 */
[----:B------:R1:W2:Y:S01]  /*54c0*/  MUFU.EX2 R16, R0 ;  /* 0x0000000000107308 */ /* 0x0002a20000000800 */
[----:B------:R-:W-:Y:S02]  /*54d0*/  IMAD.MOV.U32 R251, RZ, RZ, R137 ;  /* 0x000000fffffb7224 */ /* 0x000fe400078e0089 */
[----:B-1----:R-:W-:Y:S01]  /*54e0*/  FFMA.FTZ R0, R250, c[0x0][0x23c], -R21 ;  /* 0x00008f00fa007a23 */ /* 0x002fe20000010815 */
[----:B------:R-:W-:Y:S02]  /*54f0*/  MOV R250, R136 ;  /* 0x0000008800fa7202 */ /* 0x000fe40000000f00 */
[----:B------:R-:W1:Y:S01]  /*5500*/  LDSM.16.MT88.4 R136, [R220+0xf800] ;  /* 0x00f80000dc88783b */ /* 0x000e620000004200 */
[----:B------:R-:W-:Y:S01]  /*5510*/  FFMA.FTZ R5, R155, c[0x0][0x23c], -R20 ;  /* 0x00008f009b057a23 */ /* 0x000fe20000010814 */
[----:B------:R-:W-:Y:S01]  /*5520*/  MUFU.EX2 R17, R0 ;  /* 0x0000000000117308 */ /* 0x000fe20000000800 */
[----:B--2---:R-:W-:Y:S01]  /*5530*/  F2FP.BF16.PACK_AB R148, R16, R15 ;  /* 0x0000000f1094723e */ /* 0x004fe200000010ff */
[----:B------:R-:W-:Y:S01]  /*5540*/  FADD.FTZ R2, R251, R2 ;  /* 0x00000002fb027221 */ /* 0x000fe20000010000 */
[----:B------:R2:W5:Y:S04]  /*5550*/  LDL.LU R155, [R1+0x9c] ;  /* 0x00009c00019b7983 */ /* 0x0005680000300800 */
[----:B------:R2:W5:Y:S01]  /*5560*/  LDL.LU R156, [R1+0x98] ;  /* 0x00009800019c7983 */ /* 0x0005620000300800 */
[----:B------:R3:W4:Y:S02]  /*5570*/  MUFU.EX2 R13, R5 ;  /* 0x00000005000d7308 */ /* 0x0007240000000800 */
[----:B---3--:R-:W-:Y:S01]  /*5580*/  FADD.FTZ R5, R83, R7 ;  /* 0x0000000753057221 */ /* 0x008fe20000010000 */
[----:B------:R-:W-:Y:S01]  /*5590*/  MOV R83, R120 ;  /* 0x0000007800537202 */ /* 0x000fe20000000f00 */
[----:B------:R-:W-:-:S03]  /*55a0*/  IMAD.MOV.U32 R120, RZ, RZ, R226 ;  /* 0x000000ffff787224 */ /* 0x000fc600078e00e2 */
[----:B------:R-:W-:Y:S02]  /*55b0*/  MOV R82, R83 ;  /* 0x0000005300527202 */ /* 0x000fe40000000f00 */
[----:B------:R-:W-:Y:S01]  /*55c0*/  MOV R83, R108 ;  /* 0x0000006c00537202 */ /* 0x000fe20000000f00 */
[----:B------:R-:W-:Y:S01]  /*55d0*/  IMAD.MOV.U32 R108, RZ, RZ, R109 ;  /* 0x000000ffff6c7224 */ /* 0x000fe200078e006d */
[----:B------:R-:W-:Y:S02]  /*55e0*/  MOV R109, R110 ;  /* 0x0000006e006d7202 */ /* 0x000fe40000000f00 */
[----:B------:R-:W-:Y:S01]  /*55f0*/  MOV R110, R111 ;  /* 0x0000006f006e7202 */ /* 0x000fe20000000f00 */
[----:B------:R-:W-:Y:S01]  /*5600*/  IMAD.MOV.U32 R111, RZ, RZ, R120 ;  /* 0x000000ffff6f7224 */ /* 0x000fe200078e0078 */
[----:B------:R-:W-:Y:S01]  /*5610*/  MOV R120, R121 ;  /* 0x0000007900787202 */ /* 0x000fe20000000f00 */
[----:B------:R-:W-:Y:S01]  /*5620*/  FADD.FTZ R8, R223, R5 ;  /* 0x00000005df087221 */ /* 0x000fe20000010000 */
[----:B------:R-:W-:Y:S01]  /*5630*/  MOV R121, R122 ;  /* 0x0000007a00797202 */ /* 0x000fe20000000f00 */
[----:B------:R-:W3:Y:S01]  /*5640*/  LDSM.16.MT88.4 R4, [R219+0xf800] ;  /* 0x00f80000db04783b */ /* 0x000ee20000004200 */
[----:B------:R-:W-:-:S02]  /*5650*/  IMAD.MOV.U32 R122, RZ, RZ, R224 ;  /* 0x000000ffff7a7224 */ /* 0x000fc400078e00e0 */
[----:B------:R-:W-:Y:S01]  /*5660*/  IMAD.MOV.U32 R241, RZ, RZ, R120 ;  /* 0x000000fffff17224 */ /* 0x000fe200078e0078 */
[----:B------:R-:W-:Y:S02]  /*5670*/  MOV R240, R121 ;  /* 0x0000007900f07202 */ /* 0x000fe40000000f00 */
[----:B------:R-:W-:Y:S01]  /*5680*/  MOV R248, R122 ;  /* 0x0000007a00f87202 */ /* 0x000fe20000000f00 */
[----:B------:R-:W-:Y:S01]  /*5690*/  FFMA.FTZ R0, R249, c[0x0][0x23c], -R21 ;  /* 0x00008f00f9007a23 */ /* 0x000fe20000010815 */
[----:B------:R-:W2:Y:S03]  /*56a0*/  LDSM.16.MT88.4 R120, [R218+0xf800] ;  /* 0x00f80000da78783b */ /* 0x000ea60000004200 */
[----:B------:R1:W1:Y:S02]  /*56b0*/  MUFU.EX2 R18, R0 ;  /* 0x0000000000127308 */ /* 0x0002640000000800 */
[----:B-1----:R-:W-:Y:S01]  /*56c0*/  FFMA.FTZ R0, R235, c[0x0][0x23c], -R20 ;  /* 0x00008f00eb007a23 */ /* 0x002fe20000010814 */
[----:B----4-:R-:W-:Y:S01]  /*56d0*/  F2FP.BF16.PACK_AB R149, R13, R11 ;  /* 0x0000000b0d95723e */ /* 0x010fe200000010ff */
[----:B------:R-:W-:Y:S01]  /*56e0*/  IMAD.MOV.U32 R247, RZ, RZ, R82 ;  /* 0x000000fffff77224 */ /* 0x000fe200078e0052 */
[----:B------:R-:W-:-:S03]  /*56f0*/  F2FP.BF16.PACK_AB R150, R18, R17 ;  /* 0x000000111296723e */ /* 0x000fc600000010ff */
[----:B------:R-:W1:Y:S01]  /*5700*/  MUFU.EX2 R14, R0 ;  /* 0x00000000000e7308 */ /* 0x000e620000000800 */
[----:B------:R-:W-:Y:S01]  /*5710*/  MOV R20, R222 ;  /* 0x000000de00147202 */ /* 0x000fe20000000f00 */
[----:B------:R-:W-:Y:S01]  /*5720*/  IMAD.MOV.U32 R244, RZ, RZ, R109 ;  /* 0x000000fffff47224 */ /* 0x000fe200078e006d */
[----:B------:R-:W-:Y:S01]  /*5730*/  MOV R249, R81 ;  /* 0x0000005100f97202 */ /* 0x000fe20000000f00 */
[C---:B------:R-:W-:Y:S01]  /*5740*/  HMMA.16816.F32.BF16 R124, R200.reuse, R136, R124 ;  /* 0x00000088c87c723c */ /* 0x040fe2000004187c */
[----:B------:R-:W-:Y:S01]  /*5750*/  MOV R21, R80 ;  /* 0x0000005000157202 */ /* 0x000fe20000000f00 */
[----:B------:R4:W5:Y:S01]  /*5760*/  LDL.LU R235, [R1+0x94] ;  /* 0x0000940001eb7983 */ /* 0x0009620000300800 */
[----:B------:R-:W-:Y:S02]  /*5770*/  MOV R246, R83 ;  /* 0x0000005300f67202 */ /* 0x000fe40000000f00 */
[----:B------:R-:W-:Y:S01]  /*5780*/  MOV R245, R108 ;  /* 0x0000006c00f57202 */ /* 0x000fe20000000f00 */
[----:B------:R4:W5:Y:S02]  /*5790*/  LDL.LU R234, [R1+0x90] ;  /* 0x0000900001ea7983 */ /* 0x0009640000300800 */
[-C--:B---3--:R-:W-:Y:S01]  /*57a0*/  HMMA.16816.F32.BF16 R140, R200, R4.reuse, R140 ;  /* 0x00000004c88c723c */ /* 0x088fe2000004188c */
[----:B------:R-:W-:Y:S01]  /*57b0*/  MOV R243, R110 ;  /* 0x0000006e00f37202 */ /* 0x000fe20000000f00 */
[----:B------:R4:W5:Y:S01]  /*57c0*/  LDL.LU R233, [R1+0x8c] ;  /* 0x00008c0001e97983 */ /* 0x0009620000300800 */
[----:B-1----:R-:W-:Y:S01]  /*57d0*/  F2FP.BF16.PACK_AB R151, R14, R12 ;  /* 0x0000000c0e97723e */ /* 0x002fe200000010ff */
[----:B------:R-:W-:Y:S01]  /*57e0*/  FADD.FTZ R0, R221, R9 ;  /* 0x00000009dd007221 */ /* 0x000fe20000010000 */
[----:B------:R-:W-:Y:S01]  /*57f0*/  MOV R242, R111 ;  /* 0x0000006f00f27202 */ /* 0x000fe20000000f00 */
[----:B------:R4:W5:Y:S04]  /*5800*/  LDL.LU R232, [R1+0x88] ;  /* 0x0000880001e87983 */ /* 0x0009680000300800 */
[----:B------:R-:W-:Y:S01]  /*5810*/  HMMA.16816.F32.BF16 R144, R148, R4, R144 ;  /* 0x000000049490723c */ /* 0x000fe20000041890 */
[----:B------:R4:W5:Y:S04]  /*5820*/  LDL.LU R231, [R1+0x84] ;  /* 0x0000840001e77983 */ /* 0x0009680000300800 */
[----:B------:R4:W5:Y:S02]  /*5830*/  LDL.LU R230, [R1+0x80] ;  /* 0x0000800001e67983 */ /* 0x0009640000300800 */
[----:B------:R-:W-:-:S02]  /*5840*/  FADD.FTZ R4, R20, R10 ;  /* 0x0000000a14047221 */ /* 0x000fc40000010000 */
[----:B------:R-:W-:Y:S01]  /*5850*/  FADD.FTZ R5, R249, R8 ;  /* 0x00000008f9057221 */ /* 0x000fe20000010000 */
[C---:B------:R-:W-:Y:S01]  /*5860*/  HMMA.16816.F32.BF16 R160, R148.reuse, R172, R160 ;  /* 0x000000ac94a0723c */ /* 0x040fe200000418a0 */
[----:B------:R-:W-:Y:S01]  /*5870*/  FADD.FTZ R8, R21, R4 ;  /* 0x0000000415087221 */ /* 0x000fe20000010000 */
[----:B------:R4:W5:Y:S01]  /*5880*/  LDL.LU R229, [R1+0x7c] ;  /* 0x00007c0001e57983 */ /* 0x0009620000300800 */
[----:B------:R-:W-:Y:S02]  /*5890*/  FADD.FTZ R4, R250, R0 ;  /* 0x00000000fa047221 */ /* 0x000fe40000010000 */
[----:B------:R-:W-:Y:S01]  /*58a0*/  FADD.FTZ R0, R157, R5 ;  /* 0x000000059d007221 */ /* 0x000fe20000010000 */
[----:B------:R4:W5:Y:S02]  /*58b0*/  LDL.LU R228, [R1+0x78] ;  /* 0x0000780001e47983 */ /* 0x0009640000300800 */
[C---:B------:R-:W-:Y:S01]  /*58c0*/  HMMA.16816.F32.BF16 R168, R148.reuse, R174, R168 ;  /* 0x000000ae94a8723c */ /* 0x040fe200000418a8 */
[----:B------:R-:W-:Y:S01]  /*58d0*/  FADD.FTZ R5, R158, R8 ;  /* 0x000000089e057221 */ /* 0x000fe20000010000 */
[----:B------:R4:W5:Y:S04]  /*58e0*/  LDL.LU R227, [R1+0x74] ;  /* 0x0000740001e37983 */ /* 0x0009680000300800 */
[----:B------:R4:W5:Y:S02]  /*58f0*/  LDL.LU R226, [R1+0x70] ;  /* 0x0000700001e27983 */ /* 0x0009640000300800 */
[C---:B------:R-:W-:Y:S02]  /*5900*/  HMMA.16816.F32.BF16 R176, R148.reuse, R188, R176 ;  /* 0x000000bc94b0723c */ /* 0x040fe400000418b0 */
        /* <DEDUP_REMOVED lines=8> */
[C---:B------:R-:W-:Y:S08]  /*5990*/  HMMA.16816.F32.BF16 R68, R148.reuse, R74, R68 ;  /* 0x0000004a9444723c */ /* 0x040ff00000041844 */
[C---:B------:R-:W-:Y:S08]  /*59a0*/  HMMA.16816.F32.BF16 R80, R148.reuse, R88, R28 ;  /* 0x000000589450723c */ /* 0x040ff0000004181c */
[C---:B------:R-:W-:Y:S08]  /*59b0*/  HMMA.16816.F32.BF16 R84, R148.reuse, R90, R84 ;  /* 0x0000005a9454723c */ /* 0x040ff00000041854 */
[C---:B------:R-:W-:Y:S08]  /*59c0*/  HMMA.16816.F32.BF16 R96, R148.reuse, R104, R96 ;  /* 0x000000689460723c */ /* 0x040ff00000041860 */
[C---:B------:R-:W-:Y:S08]  /*59d0*/  HMMA.16816.F32.BF16 R100, R148.reuse, R106, R100 ;  /* 0x0000006a9464723c */ /* 0x040ff00000041864 */
[C---:B--2---:R-:W-:Y:S08]  /*59e0*/  HMMA.16816.F32.BF16 R112, R148.reuse, R120, R112 ;  /* 0x000000789470723c */ /* 0x044ff00000041870 */
        /* <DEDUP_REMOVED lines=11> */
[-C--:B------:R-:W-:Y:S08]  /*5aa0*/  HMMA.16816.F32.BF16 R148, R148, R6.reuse, R36 ;  /* 0x000000069494723c */ /* 0x080ff00000041824 */
[----:B------:R-:W-:Y:S07]  /*5ab0*/  HMMA.16816.F32.BF16 R200, R200, R6, R24 ;  /* 0x00000006c8c8723c */ /* 0x000fee0000041818 */
[----:B------:R-:W-:-:S02]  /*5ac0*/  FADD.FTZ R6, R252, R4 ;  /* 0x00000004fc067221 */ /* 0x000fc40000010000 */
[----:B------:R-:W-:Y:S02]  /*5ad0*/  FADD.FTZ R4, R248, R2 ;  /* 0x00000002f8047221 */ /* 0x000fe40000010000 */
[----:B------:R-:W-:Y:S02]  /*5ae0*/  FADD.FTZ R2, R240, R0 ;  /* 0x00000000f0027221 */ /* 0x000fe40000010000 */
[----:B------:R-:W-:Y:S02]  /*5af0*/  FADD.FTZ R0, R241, R5 ;  /* 0x00000005f1007221 */ /* 0x000fe40000010000 */
[----:B------:R-:W-:Y:S02]  /*5b00*/  FADD.FTZ R5, R242, R6 ;  /* 0x00000006f2057221 */ /* 0x000fe40000010000 */
[----:B------:R-:W-:Y:S02]  /*5b10*/  FADD.FTZ R4, R243, R4 ;  /* 0x00000004f3047221 */ /* 0x000fe40000010000 */
        /* <DEDUP_REMOVED lines=33> */
[----:B------:R-:W-:Y:S01]  /*5d30*/  FADD.FTZ R2, R18, R2 ;  /* 0x0000000212027221 */ /* 0x000fe20000010000 */
[----:B------:R4:W-:Y:S04]  /*5d40*/  STL [R1+0x8], R5 ;  /* 0x0000080501007387 */ /* 0x0009e80000100800 */
[----:B------:R4:W-:Y:S04]  /*5d50*/  STL [R1+0x4], R4 ;  /* 0x0000040401007387 */ /* 0x0009e80000100800 */
[----:B------:R4:W-:Y:S04]  /*5d60*/  STL [R1+0xc], R0 ;  /* 0x00000c0001007387 */ /* 0x0009e80000100800 */
[----:B------:R4:W-:Y:S01]  /*5d70*/  STL [R1+0x10], R2 ;  /* 0x0000100201007387 */ /* 0x0009e20000100800 */
[----:B------:R-:W-:Y:S05]  /*5d80*/  @!P0 BRA `(.L_x_6) ;  /* 0x00003af000008947 */ /* 0x000fea0003800000 */
[----:B-----5:R-:W-:Y:S01]  /*5d90*/  IMAD.MOV.U32 R157, RZ, RZ, R155 ;  /* 0x000000ffff9d7224 */ /* 0x020fe200078e009b */
[----:B------:R-:W-:Y:S01]  /*5da0*/  MOV R159, R3 ;  /* 0x00000003009f7202 */ /* 0x000fe20000000f00 */
[----:B------:R-:W-:Y:S01]  /*5db0*/  IMAD.MOV.U32 R152, RZ, RZ, R156 ;  /* 0x000000ffff987224 */ /* 0x000fe200078e009c */
[----:B------:R-:W-:Y:S01]  /*5dc0*/  MOV R158, R154 ;  /* 0x0000009a009e7202 */ /* 0x000fe20000000f00 */
[----:B------:R-:W-:-:S02]  /*5dd0*/  USHF.L.U64.HI UR10, UR4, 0x5, UR5 ;  /* 0x00000005040a7899 */ /* 0x000fc40008010205 */
[----:B------:R-:W-:Y:S02]  /*5de0*/  USHF.L.U32 UR11, UR4, 0x5, URZ ;  /* 0x00000005040b7899 */ /* 0x000fe4000800063f */
[----:B------:R-:W-:Y:S02]  /*5df0*/  ULEA.HI.SX32 UR14, UR8, 0xfffffffe, 0x1a ;  /* 0xfffffffe080e7891 */ /* 0x000fe4000f8fd23f */
[----:B------:R-:W-:Y:S01]  /*5e00*/  ULDC.64 UR6, c[0x0][0x1a0] ;  /* 0x0000680000067ab9 */ /* 0x000fe20000000a00 */
[----:B------:R-:W-:Y:S05]  /*5e10*/  BRA `(.L_x_7) ;  /* 0x0000025000007947 */ /* 0x000fea0003800000 */
.L_x_9:
[----:B------:R-:W2:Y:S01]  /*5e20*/  LDL.64 R238, [R1+0x30] ;  /* 0x0000300001ee7983 */ /* 0x000ea20000100a00 */
[----:B------:R-:W-:Y:S02]  /*5e30*/  ULDC.64 UR4, c[0x0][0x198] ;  /* 0x0000660000047ab9 */ /* 0x000fe40000000a00 */
[----:B------:R-:W-:Y:S01]  /*5e40*/  UIADD3 UR13, UR14, -0x1, URZ ;  /* 0xffffffff0e0d7890 */ /* 0x000fe2000fffe03f */
[----:B------:R-:W3:Y:S03]  /*5e50*/  LDL.64 R236, [R1+0x20] ;  /* 0x0000200001ec7983 */ /* 0x000ee60000100a00 */
[----:B------:R-:W-:Y:S02]  /*5e60*/  USHF.R.S32.HI UR8, URZ, 0x1f, UR13 ;  /* 0x0000001f3f087899 */ /* 0x000fe4000801140d */
[----:B------:R-:W-:Y:S02]  /*5e70*/  UIMAD.WIDE.U32 UR18, UR13, UR4, URZ ;  /* 0x000000040d1272a5 */ /* 0x000fe4000f8e003f */
[----:B------:R-:W-:Y:S04]  /*5e80*/  UIMAD UR8, UR8, UR4, URZ ;  /* 0x00000004080872a4 */ /* 0x000fe8000f8e023f */
[----:B------:R-:W-:Y:S01]  /*5e90*/  UIMAD UR8, UR13, UR5, UR8 ;  /* 0x000000050d0872a4 */ /* 0x000fe2000f8e0208 */
[----:B------:R-:W-:Y:S02]  /*5ea0*/  IMAD.U32 R0, RZ, RZ, UR18 ;  /* 0x00000012ff007e24 */ /* 0x000fe4000f8e00ff */
[----:B------:R-:W-:Y:S01]  /*5eb0*/  IMAD.U32 R3, RZ, RZ, UR18 ;  /* 0x00000012ff037e24 */ /* 0x000fe2000f8e00ff */
[----:B------:R-:W-:Y:S06]  /*5ec0*/  UIADD3 UR8, UR19, UR8, URZ ;  /* 0x0000000813087290 */ /* 0x000fec000fffe03f */
[----:B------:R-:W-:Y:S01]  /*5ed0*/  IMAD.U32 R2, RZ, RZ, UR8 ;  /* 0x00000008ff027e24 */ /* 0x000fe2000f8e00ff */
[----:B------:R-:W-:Y:S02]  /*5ee0*/  USHF.L.U32 UR8, UR4, 0x5, URZ ;  /* 0x0000000504087899 */ /* 0x000fe4000800063f */
[----:B------:R-:W-:Y:S01]  /*5ef0*/  USHF.L.U64.HI UR4, UR4, 0x5, UR5 ;  /* 0x0000000504047899 */ /* 0x000fe20008010205 */
[----:B--2---:R-:W-:Y:S04]  /*5f00*/  LEA R0, P1, R0, R238, 0x6 ;  /* 0x000000ee00007211 */ /* 0x004fe800078230ff */
[----:B------:R-:W-:Y:S02]  /*5f10*/  LEA R204, P2, R0, c[0x0][0x168], 0x1 ;  /* 0x00005a0000cc7a11 */ /* 0x000fe400078408ff */
[----:B---3--:R-:W-:Y:S02]  /*5f20*/  LEA.HI.X R2, R3, R237, R2, 0x6, P1 ;  /* 0x000000ed03027211 */ /* 0x008fe400008f3402 */
[----:B------:R-:W-:Y:S02]  /*5f30*/  IADD3 R154, P1, R204, UR8, RZ ;  /* 0x00000008cc9a7c10 */ /* 0x000fe4000ff3e0ff */
[----:B------:R-:W-:Y:S02]  /*5f40*/  LEA.HI.X R205, R0, c[0x0][0x16c], R2, 0x1, P2 ;  /* 0x00005b0000cd7a11 */ /* 0x000fe400010f0c02 */
[----:B------:R-:W-:Y:S02]  /*5f50*/  IADD3 R2, P2, R154, UR8, RZ ;  /* 0x000000089a027c10 */ /* 0x000fe4000ff5e0ff */
[----:B------:R-:W-:Y:S01]  /*5f60*/  IADD3.X R155, R205, UR4, RZ, P1, !PT ;  /* 0x00000004cd9b7c10 */ /* 0x000fe20008ffe4ff */
[----:B------:R-:W-:Y:S01]  /*5f70*/  @!PT LDS RZ, [RZ] ;  /* 0x00000000fffff984 */ /* 0x000fe20000000800 */
[----:B------:R-:W-:Y:S01]  /*5f80*/  @!PT LDS RZ, [RZ] ;  /* 0x00000000fffff984 */ /* 0x000fe20000000800 */
[----:B------:R-:W-:Y:S01]  /*5f90*/  @!PT LDS RZ, [RZ] ;  /* 0x00000000fffff984 */ /* 0x000fe20000000800 */
[----:B------:R1:W-:Y:S01]  /*5fa0*/  LDGSTS.E.BYPASS.LTC128B.128 [R235+0x8000], [R204.64] ;  /* 0x08000000cceb7fae */ /* 0x0003e2000b901d50 */
[----:B------:R-:W-:Y:S02]  /*5fb0*/  IADD3 R206, P1, R2, UR8, RZ ;  /* 0x0000000802ce7c10 */ /* 0x000fe4000ff3e0ff */
[----:B------:R-:W-:Y:S01]  /*5fc0*/  IADD3.X R3, R155, UR4, RZ, P2, !PT ;  /* 0x000000049b037c10 */ /* 0x000fe200097fe4ff */
[----:B------:R1:W-:Y:S03]  /*5fd0*/  LDGSTS.E.BYPASS.LTC128B.128 [R235+0xa000], [R204.64+0x80] ;  /* 0x0a000080cceb7fae */ /* 0x0003e6000b901d50 */
[----:B------:R-:W-:Y:S01]  /*5fe0*/  IADD3.X R207, R3, UR4, RZ, P1, !PT ;  /* 0x0000000403cf7c10 */ /* 0x000fe20008ffe4ff */
[----:B------:R1:W-:Y:S04]  /*5ff0*/  LDGSTS.E.BYPASS.LTC128B.128 [R235+0x8800], [R154.64] ;  /* 0x088000009aeb7fae */ /* 0x0003e8000b901d50 */
[----:B------:R1:W-:Y:S04]  /*6000*/  LDGSTS.E.BYPASS.LTC128B.128 [R235+0xa800], [R154.64+0x80] ;  /* 0x0a8000809aeb7fae */ /* 0x0003e8000b901d50 */
[----:B------:R1:W-:Y:S04]  /*6010*/  LDGSTS.E.BYPASS.LTC128B.128 [R235+0x9000], [R2.64] ;  /* 0x0900000002eb7fae */ /* 0x0003e8000b901d50 */
[----:B------:R1:W-:Y:S04]  /*6020*/  LDGSTS.E.BYPASS.LTC128B.128 [R235+0xb000], [R2.64+0x80] ;  /* 0x0b00008002eb7fae */ /* 0x0003e8000b901d50 */
[----:B------:R1:W-:Y:S04]  /*6030*/  LDGSTS.E.BYPASS.LTC128B.128 [R235+0x9800], [R206.64] ;  /* 0x09800000ceeb7fae */ /* 0x0003e8000b901d50 */
[----:B------:R1:W-:Y:S04]  /*6040*/  LDGSTS.E.BYPASS.LTC128B.128 [R235+0xb800], [R206.64+0x80] ;  /* 0x0b800080ceeb7fae */ /* 0x0003e8000b901d50 */
[----:B------:R-:W0:Y:S01]  /*6050*/  LDGDEPBAR ;  /* 0x00000000000079af */ /* 0x000e220000000000 */
[----:B------:R-:W-:-:S05]  /*6060*/  BRA `(.L_x_8) ;  /* 0x00000d6000007947 */ /* 0x000fca0003800000 */
.L_x_7:
[----:B------:R-:W2:Y:S01]  /*6070*/  LDL.64 R8, [R1+0x28] ;  /* 0x0000280001087983 */ /* 0x000ea20000100a00 */
[----:B------:R-:W-:Y:S01]  /*6080*/  USHF.R.S32.HI UR4, URZ, 0x1f, UR14 ;  /* 0x0000001f3f047899 */ /* 0x000fe2000801140e */
[----:B------:R-:W-:Y:S04]  /*6090*/  DEPBAR.LE SB0, 0x0 ;  /* 0x000080000000791a */ /* 0x000fe80000000000 */
[----:B----4-:R-:W3:Y:S01]  /*60a0*/  LDL R4, [R1+0x14] ;  /* 0x0000140001047983 */ /* 0x010ee20000100800 */
[----:B------:R-:W-:Y:S02]  /*60b0*/  UIMAD UR4, UR4, UR6, URZ ;  /* 0x00000006040472a4 */ /* 0x000fe4000f8e023f */
[----:B------:R-:W-:Y:S02]  /*60c0*/  UIMAD.WIDE.U32 UR18, UR14, UR6, URZ ;  /* 0x000000060e1272a5 */ /* 0x000fe4000f8e003f */
[----:B------:R-:W-:Y:S01]  /*60d0*/  UIMAD UR4, UR14, UR7, UR4 ;  /* 0x000000070e0472a4 */ /* 0x000fe2000f8e0204 */
[----:B------:R-:W-:Y:S03]  /*60e0*/  BAR.SYNC.DEFER_BLOCKING 0x0 ;  /* 0x0000000000007b1d */ /* 0x000fe60000010000 */
[----:B------:R-:W-:Y:S01]  /*60f0*/  UIADD3 UR4, UR19, UR4, URZ ;  /* 0x0000000413047290 */ /* 0x000fe2000fffe03f */
[----:B------:R-:W-:Y:S02]  /*6100*/  IMAD.U32 R2, RZ, RZ, UR18 ;  /* 0x00000012ff027e24 */ /* 0x000fe4000f8e00ff */
[----:B------:R-:W-:Y:S03]  /*6110*/  IMAD.U32 R3, RZ, RZ, UR19 ;  /* 0x00000013ff037e24 */ /* 0x000fe6000f8e00ff */
[----:B------:R-:W-:Y:S01]  /*6120*/  IMAD.U32 R3, RZ, RZ, UR4 ;  /* 0x00000004ff037e24 */ /* 0x000fe2000f8e00ff */
        /* <DEDUP_REMOVED lines=12> */
[----:B------:R-:W-:Y:S03]  /*61f0*/  IADD3.X R3, R5, UR10, RZ, P1, !PT ;  /* 0x0000000a05037c10 */ /* 0x000fe60008ffe4ff */
[----:B------:R1:W-:Y:S01]  /*6200*/  LDGSTS.E.BYPASS.LTC128B.128 [R235+0xe000], [R6.64+0x80] ;  /* 0x0e00008006eb7fae */ /* 0x0003e2000b901d50 */
[----:B------:R-:W-:Y:S02]  /*6210*/  IADD3.X R9, R3, UR10, RZ, P0, !PT ;  /* 0x0000000a03097c10 */ /* 0x000fe400087fe4ff */
[----:B------:R-:W-:Y:S03]  /*6220*/  ISETP.LT.AND P0, PT, RZ, UR14, PT ;  /* 0x0000000eff007c0c */ /* 0x000fe6000bf01270 */
[----:B------:R1:W-:Y:S06]  /*6230*/  LDGSTS.E.BYPASS.LTC128B.128 [R235+0xc800], [R4.64] ;  /* 0x0c80000004eb7fae */ /* 0x0003ec000b901d50 */
[----:B------:R1:W-:Y:S06]  /*6240*/  LDGSTS.E.BYPASS.LTC128B.128 [R235+0xe800], [R4.64+0x80] ;  /* 0x0e80008004eb7fae */ /* 0x0003ec000b901d50 */
[----:B------:R2:W-:Y:S06]  /*6250*/  LDGSTS.E.BYPASS.LTC128B.128 [R235+0xd000], [R2.64] ;  /* 0x0d00000002eb7fae */ /* 0x0005ec000b901d50 */
[----:B------:R2:W-:Y:S06]  /*6260*/  LDGSTS.E.BYPASS.LTC128B.128 [R235+0xf000], [R2.64+0x80] ;  /* 0x0f00008002eb7fae */ /* 0x0005ec000b901d50 */
[----:B------:R3:W-:Y:S06]  /*6270*/  LDGSTS.E.BYPASS.LTC128B.128 [R235+0xd800], [R8.64] ;  /* 0x0d80000008eb7fae */ /* 0x0007ec000b901d50 */
[----:B------:R3:W-:Y:S06]  /*6280*/  LDGSTS.E.BYPASS.LTC128B.128 [R235+0xf800], [R8.64+0x80] ;  /* 0x0f80008008eb7fae */ /* 0x0007ec000b901d50 */
[----:B------:R-:W-:Y:S06]  /*6290*/  LDSM.16.M88.4 R64, [R223] ;  /* 0x00000000df40783b */ /* 0x000fec0000000200 */
[----:B------:R-:W1:Y:S06]  /*62a0*/  LDSM.16.M88.4 R16, [R216+0x8000] ;  /* 0x00800000d810783b */ /* 0x000e6c0000000200 */
[----:B------:R-:W3:Y:S06]  /*62b0*/  LDSM.16.M88.4 R60, [R223+0x2000] ;  /* 0x00200000df3c783b */ /* 0x000eec0000000200 */
[----:B------:R-:W4:Y:S06]  /*62c0*/  LDSM.16.M88.4 R32, [R216+0x8800] ;  /* 0x00880000d820783b */ /* 0x000f2c0000000200 */
[----:B------:R-:W0:Y:S06]  /*62d0*/  LDGDEPBAR ;  /* 0x00000000000079af */ /* 0x000e2c0000000000 */
[----:B------:R-:W5:Y:S06]  /*62e0*/  LDSM.16.M88.4 R48, [R216+0x9000] ;  /* 0x00900000d830783b */ /* 0x000f6c0000000200 */
[----:B------:R-:W2:Y:S06]  /*62f0*/  LDSM.16.M88.4 R204, [R216+0x9800] ;  /* 0x00980000d8cc783b */ /* 0x000eac0000000200 */
[----:B------:R-:W-:Y:S01]  /*6300*/  LDSM.16.M88.4 R208, [R224] ;  /* 0x00000000e0d0783b */ /* 0x000fe20000000200 */
[-C--:B-1----:R-:W-:Y:S05]  /*6310*/  HMMA.16816.F32.BF16 R4, R64, R16.reuse, RZ ;  /* 0x000000104004723c */ /* 0x082fea00000418ff */
[----:B------:R-:W1:Y:S03]  /*6320*/  LDSM.16.M88.4 R212, [R227] ;  /* 0x00000000e3d4783b */ /* 0x000e660000000200 */
[C---:B---3--:R-:W-:Y:S08]  /*6330*/  HMMA.16816.F32.BF16 R8, R60.reuse, R16, RZ ;  /* 0x000000103c08723c */ /* 0x048ff000000418ff */
[-C--:B------:R-:W-:Y:S08]  /*6340*/  HMMA.16816.F32.BF16 R12, R60, R18.reuse, RZ ;  /* 0x000000123c0c723c */ /* 0x080ff000000418ff */
[C---:B------:R-:W-:Y:S08]  /*6350*/  HMMA.16816.F32.BF16 R16, R64.reuse, R18, RZ ;  /* 0x000000124010723c */ /* 0x040ff000000418ff */
[-C--:B----4-:R-:W-:Y:S08]  /*6360*/  HMMA.16816.F32.BF16 R20, R64, R32.reuse, RZ ;  /* 0x000000204014723c */ /* 0x090ff000000418ff */
[C---:B------:R-:W-:Y:S08]  /*6370*/  HMMA.16816.F32.BF16 R24, R60.reuse, R32, RZ ;  /* 0x000000203c18723c */ /* 0x040ff000000418ff */
[-C--:B------:R-:W-:Y:S08]  /*6380*/  HMMA.16816.F32.BF16 R28, R60, R34.reuse, RZ ;  /* 0x000000223c1c723c */ /* 0x080ff000000418ff */
[C---:B------:R-:W-:Y:S08]  /*6390*/  HMMA.16816.F32.BF16 R32, R64.reuse, R34, RZ ;  /* 0x000000224020723c */ /* 0x040ff000000418ff */
[-C--:B-----5:R-:W-:Y:S08]  /*63a0*/  HMMA.16816.F32.BF16 R36, R64, R48.reuse, RZ ;  /* 0x000000304024723c */ /* 0x0a0ff000000418ff */
[C---:B------:R-:W-:Y:S08]  /*63b0*/  HMMA.16816.F32.BF16 R40, R60.reuse, R48, RZ ;  /* 0x000000303c28723c */ /* 0x040ff000000418ff */
[-C--:B------:R-:W-:Y:S08]  /*63c0*/  HMMA.16816.F32.BF16 R44, R60, R50.reuse, RZ ;  /* 0x000000323c2c723c */ /* 0x080ff000000418ff */
[C---:B------:R-:W-:Y:S08]  /*63d0*/  HMMA.16816.F32.BF16 R48, R64.reuse, R50, RZ ;  /* 0x000000324030723c */ /* 0x040ff000000418ff */
[-C--:B--2---:R-:W-:Y:S08]  /*63e0*/  HMMA.16816.F32.BF16 R52, R64, R204.reuse, RZ ;  /* 0x000000cc4034723c */ /* 0x084ff000000418ff */
[C---:B------:R-:W-:Y:S08]  /*63f0*/  HMMA.16816.F32.BF16 R56, R60.reuse, R204, RZ ;  /* 0x000000cc3c38723c */ /* 0x040ff000000418ff */
[-C--:B------:R-:W-:Y:S08]  /*6400*/  HMMA.16816.F32.BF16 R60, R60, R206.reuse, RZ ;  /* 0x000000ce3c3c723c */ /* 0x080ff000000418ff */
[----:B------:R-:W-:Y:S01]  /*6410*/  HMMA.16816.F32.BF16 R64, R64, R206, RZ ;  /* 0x000000ce4040723c */ /* 0x000fe200000418ff */
[----:B------:R-:W2:Y:S07]  /*6420*/  LDSM.16.M88.4 R204, [R224+0x2000] ;  /* 0x00200000e0cc783b */ /* 0x000eae0000000200 */
[-C--:B-1----:R-:W-:Y:S08]  /*6430*/  HMMA.16816.F32.BF16 R4, R208, R212.reuse, R4 ;  /* 0x000000d4d004723c */ /* 0x082ff00000041804 */
[C---:B--2---:R-:W-:Y:S08]  /*6440*/  HMMA.16816.F32.BF16 R8, R204.reuse, R212, R8 ;  /* 0x000000d4cc08723c */ /* 0x044ff00000041808 */
[-C--:B------:R-:W-:Y:S08]  /*6450*/  HMMA.16816.F32.BF16 R12, R204, R214.reuse, R12 ;  /* 0x000000d6cc0c723c */ /* 0x080ff0000004180c */
[C---:B------:R-:W-:Y:S01]  /*6460*/  HMMA.16816.F32.BF16 R16, R208.reuse, R214, R16 ;  /* 0x000000d6d010723c */ /* 0x040fe20000041810 */
[----:B------:R-:W1:Y:S07]  /*6470*/  LDSM.16.M88.4 R212, [R234] ;  /* 0x00000000ead4783b */ /* 0x000e6e0000000200 */
[-C--:B-1----:R-:W-:Y:S08]  /*6480*/  HMMA.16816.F32.BF16 R20, R208, R212.reuse, R20 ;  /* 0x000000d4d014723c */ /* 0x082ff00000041814 */
[C---:B------:R-:W-:Y:S08]  /*6490*/  HMMA.16816.F32.BF16 R24, R204.reuse, R212, R24 ;  /* 0x000000d4cc18723c */ /* 0x040ff00000041818 */
        /* <DEDUP_REMOVED lines=10> */
[-C--:B------:R-:W-:Y:S01]  /*6540*/  HMMA.16816.F32.BF16 R60, R204, R214.reuse, R60 ;  /* 0x000000d6cc3c723c */ /* 0x080fe2000004183c */
[----:B------:R-:W-:Y:S07]  /*6550*/  LDSM.16.M88.4 R204, [R226] ;  /* 0x00000000e2cc783b */ /* 0x000fee0000000200 */
[----:B------:R-:W-:Y:S01]  /*6560*/  HMMA.16816.F32.BF16 R64, R208, R214, R64 ;  /* 0x000000d6d040723c */ /* 0x000fe20000041840 */
[----:B------:R-:W1:Y:S06]  /*6570*/  LDSM.16.M88.4 R208, [R222+0x8000] ;  /* 0x00800000ded0783b */ /* 0x000e6c0000000200 */
[----:B------:R-:W2:Y:S01]  /*6580*/  LDSM.16.M88.4 R212, [R226+0x2000] ;  /* 0x00200000e2d4783b */ /* 0x000ea20000000200 */
[-C--:B-1----:R-:W-:Y:S08]  /*6590*/  HMMA.16816.F32.BF16 R4, R204, R208.reuse, R4 ;  /* 0x000000d0cc04723c */ /* 0x082ff00000041804 */
[C---:B--2---:R-:W-:Y:S08]  /*65a0*/  HMMA.16816.F32.BF16 R8, R212.reuse, R208, R8 ;  /* 0x000000d0d408723c */ /* 0x044ff00000041808 */
[-C--:B------:R-:W-:Y:S08]  /*65b0*/  HMMA.16816.F32.BF16 R12, R212, R210.reuse, R12 ;  /* 0x000000d2d40c723c */ /* 0x080ff0000004180c */
[C---:B------:R-:W-:Y:S01]  /*65c0*/  HMMA.16816.F32.BF16 R16, R204.reuse, R210, R16 ;  /* 0x000000d2cc10723c */ /* 0x040fe20000041810 */
[----:B------:R-:W1:Y:S07]  /*65d0*/  LDSM.16.M88.4 R208, [R222+0x8800] ;  /* 0x00880000ded0783b */ /* 0x000e6e0000000200 */
[-C--:B-1----:R-:W-:Y:S08]  /*65e0*/  HMMA.16816.F32.BF16 R20, R204, R208.reuse, R20 ;  /* 0x000000d0cc14723c */ /* 0x082ff00000041814 */
[C---:B------:R-:W-:Y:S08]  /*65f0*/  HMMA.16816.F32.BF16 R24, R212.reuse, R208, R24 ;  /* 0x000000d0d418723c */ /* 0x040ff00000041818 */
        /* <DEDUP_REMOVED lines=10> */
[-C--:B------:R-:W-:Y:S01]  /*66a0*/  HMMA.16816.F32.BF16 R60, R212, R210.reuse, R60 ;  /* 0x000000d2d43c723c */ /* 0x080fe2000004183c */
[----:B------:R-:W-:Y:S07]  /*66b0*/  LDSM.16.M88.4 R212, [R225] ;  /* 0x00000000e1d4783b */ /* 0x000fee0000000200 */
[----:B------:R-:W-:Y:S01]  /*66c0*/  HMMA.16816.F32.BF16 R64, R204, R210, R64 ;  /* 0x000000d2cc40723c */ /* 0x000fe20000041840 */
[----:B------:R-:W1:Y:S06]  /*66d0*/  LDSM.16.M88.4 R204, [R221] ;  /* 0x00000000ddcc783b */ /* 0x000e6c0000000200 */
        /* <DEDUP_REMOVED lines=19> */
[----:B------:R-:W-:Y:S07]  /*6810*/  LDSM.16.M88.4 R208, [R223+0x4000] ;  /* 0x00400000dfd0783b */ /* 0x000fee0000000200 */
        /* <DEDUP_REMOVED lines=23> */
[----:B------:R-:W1:Y:S06]  /*6990*/  LDSM.16.M88.4 R204, [R231] ;  /* 0x00000000e7cc783b */ /* 0x000e6c0000000200 */
[----:B------:R-:W2:Y:S01]  /*69a0*/  LDSM.16.M88.4 R208, [R224+0x6000] ;  /* 0x00600000e0d0783b */ /* 0x000ea20000000200 */
        /* <DEDUP_REMOVED lines=58> */
[----:B------:R-:W1:Y:S01]  /*6d50*/  LDSM.16.M88.4 R204, [R221+0x3800] ;  /* 0x00380000ddcc783b */ /* 0x000e620000000200 */
[----:B------:R-:W-:Y:S05]  /*6d60*/  DEPBAR.LE SB0, 0x0 ;  /* 0x000080000000791a */ /* 0x000fea0000000000 */
[----:B------:R-:W-:Y:S01]  /*6d70*/  BAR.SYNC.DEFER_BLOCKING 0x0 ;  /* 0x0000000000007b1d */ /* 0x000fe20000010000 */
[-C--:B-1----:R-:W-:Y:S08]  /*6d80*/  HMMA.16816.F32.BF16 R52, R212, R204.reuse, R52 ;  /* 0x000000ccd434723c */ /* 0x082ff00000041834 */
[C---:B------:R-:W-:Y:S08]  /*6d90*/  HMMA.16816.F32.BF16 R56, R208.reuse, R204, R56 ;  /* 0x000000ccd038723c */ /* 0x040ff00000041838 */
[-C--:B------:R-:W-:Y:S08]  /*6da0*/  HMMA.16816.F32.BF16 R60, R208, R206.reuse, R60 ;  /* 0x000000ced03c723c */ /* 0x080ff0000004183c */
[----:B------:R-:W-:Y:S01]  /*6db0*/  HMMA.16816.F32.BF16 R64, R212, R206, R64 ;  /* 0x000000ced440723c */ /* 0x000fe20000041840 */
[----:B------:R-:W-:-:S07]  /*6dc0*/  @P0 BRA `(.L_x_9) ;  /* 0xfffff05000000947 */ /* 0x000fce000383ffff */
.L_x_8:
[----:B------:R-:W-:Y:S01]  /*6dd0*/  FMNMX.FTZ R0, R4, R152, !PT ;  /* 0x0000009804007209 */ /* 0x000fe20007810000 */
[----:B------:R-:W-:Y:S01]  /*6de0*/  STL [R1+0x68], R224 ;  /* 0x000068e001007387 */ /* 0x000fe20000100800 */
[----:B------:R-:W-:Y:S02]  /*6df0*/  UIADD3 UR14, UR14, -0x1, URZ ;  /* 0xffffffff0e0e7890 */ /* 0x000fe4000fffe03f */
[----:B-1----:R-:W-:Y:S01]  /*6e00*/  FMNMX.FTZ R2, R5, R0, !PT ;  /* 0x0000000005027209 */ /* 0x002fe20007810000 */
[----:B------:R-:W-:Y:S01]  /*6e10*/  STL [R1+0x64], R223 ;  /* 0x000064df01007387 */ /* 0x000fe20000100800 */
[----:B------:R-:W-:Y:S02]  /*6e20*/  FMNMX.FTZ R0, R6, R157, !PT ;  /* 0x0000009d06007209 */ /* 0x000fe40007810000 */
        /* <DEDUP_REMOVED lines=37> */
[----:B------:R-:W-:Y:S01]  /*7080*/  FMNMX.FTZ R0, R31, R0, !PT ;  /* 0x000000001f007209 */ /* 0x000fe20007810000 */
[----:B------:R-:W1:Y:S01]  /*7090*/  SHFL.BFLY PT, R204, R156, 0x2, 0x1f ;  /* 0x0c401f009ccc7f89 */ /* 0x000e6200000e0000 */
        /* <DEDUP_REMOVED lines=20> */
[----:B-1----:R-:W-:Y:S02]  /*71e0*/  FMNMX.FTZ R156, R156, R204, !PT ;  /* 0x000000cc9c9c7209 */ /* 0x002fe40007810000 */
[----:B------:R-:W-:Y:S02]  /*71f0*/  FMNMX.FTZ R0, R62, R0, !PT ;  /* 0x000000003e007209 */ /* 0x000fe40007810000 */
[----:B------:R-:W-:Y:S01]  /*7200*/  FMNMX.FTZ R2, R57, R2, !PT ;  /* 0x0000000239027209 */ /* 0x000fe20007810000 */
[----:B------:R-:W1:Y:S01]  /*7210*/  SHFL.BFLY PT, R204, R156, 0x1, 0x1f ;  /* 0x0c201f009ccc7f89 */ /* 0x000e6200000e0000 */
[----:B------:R-:W-:Y:S02]  /*7220*/  FMNMX.FTZ R3, R67, R3, !PT ;  /* 0x0000000343037209 */ /* 0x000fe40007810000 */
[----:B------:R-:W-:Y:S02]  /*7230*/  FMNMX.FTZ R0, R63, R0, !PT ;  /* 0x000000003f007209 */ /* 0x000fe40007810000 */
[----:B------:R-:W-:Y:S03]  /*7240*/  FMNMX.FTZ R153, R60, R2, !PT ;  /* 0x000000023c997209 */ /* 0x000fe60007810000 */
[----:B------:R-:W2:Y:S01]  /*7250*/  SHFL.BFLY PT, R155, R3, 0x2, 0x1f ;  /* 0x0c401f00039b7f89 */ /* 0x000ea200000e0000 */
[----:B------:R-:W-:Y:S07]  /*7260*/  FMNMX.FTZ R153, R61, R153, !PT ;  /* 0x000000993d997209 */ /* 0x000fee0007810000 */
[----:B------:R-:W3:Y:S08]  /*7270*/  SHFL.BFLY PT, R2, R0, 0x2, 0x1f ;  /* 0x0c401f0000027f89 */ /* 0x000ef000000e0000 */
[----:B------:R-:W4:Y:S01]  /*7280*/  SHFL.BFLY PT, R154, R153, 0x2, 0x1f ;  /* 0x0c401f00999a7f89 */ /* 0x000f2200000e0000 */
[----:B-1----:R-:W-:Y:S04]  /*7290*/  FMNMX.FTZ R156, R156, R204, !PT ;  /* 0x000000cc9c9c7209 */ /* 0x002fe80007810000 */
[----:B------:R-:W-:Y:S02]  /*72a0*/  FSETP.NEU.FTZ.AND P1, PT, R156, -INF , PT ;  /* 0xff8000009c00780b */ /* 0x000fe40003f3d000 */
[----:B--2---:R-:W-:Y:S05]  /*72b0*/  FMNMX.FTZ R155, R3, R155, !PT ;  /* 0x0000009b039b7209 */ /* 0x004fea0007810000 */
[----:B------:R-:W1:Y:S01]  /*72c0*/  SHFL.BFLY PT, R205, R155, 0x1, 0x1f ;  /* 0x0c201f009bcd7f89 */ /* 0x000e6200000e0000 */
[----:B---3--:R-:W-:Y:S01]  /*72d0*/  FMNMX.FTZ R2, R0, R2, !PT ;  /* 0x0000000200027209 */ /* 0x008fe20007810000 */
[----:B------:R-:W-:Y:S04]  /*72e0*/  FADD.FTZ R0, -R156, R152 ;  /* 0x000000989c007221 */ /* 0x000fe80000010100 */
[----:B------:R-:W-:Y:S02]  /*72f0*/  FMUL.FTZ R0, R0, c[0x0][0x23c] ;  /* 0x00008f0000007a20 */ /* 0x000fe40000410000 */
[----:B------:R-:W2:Y:S01]  /*7300*/  SHFL.BFLY PT, R3, R2, 0x1, 0x1f ;  /* 0x0c201f0002037f89 */ /* 0x000ea200000e0000 */
[----:B----4-:R-:W-:Y:S02]  /*7310*/  FMNMX.FTZ R154, R153, R154, !PT ;  /* 0x0000009a999a7209 */ /* 0x010fe40007810000 */
[----:B------:R3:W4:Y:S05]  /*7320*/  MUFU.EX2 R153, R0 ;  /* 0x0000000000997308 */ /* 0x00072a0000000800 */
[----:B------:R-:W4:Y:S01]  /*7330*/  SHFL.BFLY PT, R206, R154, 0x1, 0x1f ;  /* 0x0c201f009ace7f89 */ /* 0x000f2200000e0000 */
[----:B-1----:R-:W-:Y:S02]  /*7340*/  FMNMX.FTZ R155, R155, R205, !PT ;  /* 0x000000cd9b9b7209 */ /* 0x002fe40007810000 */
[----:B--2---:R-:W-:Y:S03]  /*7350*/  FMNMX.FTZ R3, R2, R3, !PT ;  /* 0x0000000302037209 */ /* 0x004fe60007810000 */
[----:B---3--:R-:W-:Y:S02]  /*7360*/  FADD.FTZ R0, -R155, R157 ;  /* 0x0000009d9b007221 */ /* 0x008fe40000010100 */
[----:B------:R-:W-:Y:S02]  /*7370*/  FMUL.FTZ R157, R156, c[0x0][0x23c] ;  /* 0x00008f009c9d7a20 */ /* 0x000fe40000410000 */
[----:B------:R-:W-:Y:S01]  /*7380*/  FMUL.FTZ R0, R0, c[0x0][0x23c] ;  /* 0x00008f0000007a20 */ /* 0x000fe20000410000 */
[----:B----4-:R-:W-:Y:S01]  /*7390*/  FMNMX.FTZ R154, R154, R206, !PT ;  /* 0x000000ce9a9a7209 */ /* 0x010fe20007810000 */
[----:B------:R-:W-:Y:S01]  /*73a0*/  FMUL.FTZ R72, R153, R72 ;  /* 0x0000004899487220 */ /* 0x000fe20000410000 */
[----:B------:R-:W-:Y:S01]  /*73b0*/  FSEL R157, R157, RZ, P1 ;  /* 0x000000ff9d9d7208 */ /* 0x000fe20000800000 */
[----:B------:R1:W-:Y:S01]  /*73c0*/  MUFU.EX2 R152, R0 ;  /* 0x0000000000987308 */ /* 0x0003e20000000800 */
[----:B------:R-:W-:Y:S01]  /*73d0*/  FSETP.NEU.FTZ.AND P1, PT, R155, -INF , PT ;  /* 0xff8000009b00780b */ /* 0x000fe20003f3d000 */
[----:B------:R-:W-:Y:S02]  /*73e0*/  FMUL.FTZ R73, R153, R73 ;  /* 0x0000004999497220 */ /* 0x000fe40000410000 */
[--C-:B------:R-:W-:Y:S02]  /*73f0*/  FFMA.FTZ R4, R4, c[0x0][0x23c], -R157.reuse ;  /* 0x00008f0004047a23 */ /* 0x100fe4000001089d */
[--C-:B------:R-:W-:Y:S02]  /*7400*/  FFMA.FTZ R5, R5, c[0x0][0x23c], -R157.reuse ;  /* 0x00008f0005057a23 */ /* 0x100fe4000001089d */
[--C-:B------:R-:W-:Y:S02]  /*7410*/  FFMA.FTZ R211, R20, c[0x0][0x23c], -R157.reuse ;  /* 0x00008f0014d37a23 */ /* 0x100fe4000001089d */
[----:B------:R2:W3:Y:S01]  /*7420*/  MUFU.EX2 R214, R4 ;  /* 0x0000000400d67308 */ /* 0x0004e20000000800 */
[--C-:B------:R-:W-:Y:S02]  /*7430*/  FFMA.FTZ R210, R21, c[0x0][0x23c], -R157.reuse ;  /* 0x00008f0015d27a23 */ /* 0x100fe4000001089d */
[--C-:B------:R-:W-:Y:S02]  /*7440*/  FFMA.FTZ R248, R52, c[0x0][0x23c], -R157.reuse ;  /* 0x00008f0034f87a23 */ /* 0x100fe4000001089d */
[--C-:B------:R-:W-:Y:S02]  /*7450*/  FFMA.FTZ R249, R53, c[0x0][0x23c], -R157.reuse ;  /* 0x00008f0035f97a23 */ /* 0x100fe4000001089d */
[--C-:B------:R-:W-:Y:S02]  /*7460*/  FFMA.FTZ R16, R16, c[0x0][0x23c], -R157.reuse ;  /* 0x00008f0010107a23 */ /* 0x100fe4000001089d */
[--C-:B------:R-:W-:Y:S01]  /*7470*/  FFMA.FTZ R17, R17, c[0x0][0x23c], -R157.reuse ;  /* 0x00008f0011117a23 */ /* 0x100fe2000001089d */
[----:B------:R4:W-:Y:S01]  /*7480*/  MUFU.EX2 R244, R5 ;  /* 0x0000000500f47308 */ /* 0x0009e20000000800 */
[--C-:B------:R-:W-:Y:S02]  /*7490*/  FFMA.FTZ R209, R32, c[0x0][0x23c], -R157.reuse ;  /* 0x00008f0020d17a23 */ /* 0x100fe4000001089d */
[--C-:B------:R-:W-:Y:S02]  /*74a0*/  FFMA.FTZ R239, R48, c[0x0][0x23c], -R157.reuse ;  /* 0x00008f0030ef7a23 */ /* 0x100fe4000001089d */
[----:B-1----:R-:W-:Y:S02]  /*74b0*/  FADD.FTZ R0, -R154, R158 ;  /* 0x0000009e9a007221 */ /* 0x002fe40000010100 */
[----:B------:R-:W-:Y:S02]  /*74c0*/  FMUL.FTZ R158, R3, c[0x0][0x23c] ;  /* 0x00008f00039e7a20 */ /* 0x000fe40000410000 */
[----:B------:R-:W-:Y:S01]  /*74d0*/  FMUL.FTZ R0, R0, c[0x0][0x23c] ;  /* 0x00008f0000007a20 */ /* 0x000fe20000410000 */
[----:B------:R-:W1:Y:S01]  /*74e0*/  MUFU.EX2 R212, R16 ;  /* 0x0000001000d47308 */ /* 0x000e620000000800 */
[--C-:B------:R-:W-:Y:S02]  /*74f0*/  FFMA.FTZ R208, R33, c[0x0][0x23c], -R157.reuse ;  /* 0x00008f0021d07a23 */ /* 0x100fe4000001089d */
[--C-:B------:R-:W-:Y:S02]  /*7500*/  FFMA.FTZ R241, R36, c[0x0][0x23c], -R157.reuse ;  /* 0x00008f0024f17a23 */ /* 0x100fe4000001089d */
[----:B--2---:R-:W-:Y:S02]  /*7510*/  FMUL.FTZ R4, R155, c[0x0][0x23c] ;  /* 0x00008f009b047a20 */ /* 0x004fe40000410000 */
[--C-:B------:R-:W-:Y:S02]  /*7520*/  FFMA.FTZ R240, R37, c[0x0][0x23c], -R157.reuse ;  /* 0x00008f0025f07a23 */ /* 0x100fe4000001089d */
[--C-:B------:R-:W-:Y:S01]  /*7530*/  FFMA.FTZ R238, R49, c[0x0][0x23c], -R157.reuse ;  /* 0x00008f0031ee7a23 */ /* 0x100fe2000001089d */
[----:B------:R2:W-:Y:S01]  /*7540*/  MUFU.EX2 R2, R0 ;  /* 0x0000000000027308 */ /* 0x0005e20000000800 */
[--C-:B------:R-:W-:Y:S01]  /*7550*/  FFMA.FTZ R250, R64, c[0x0][0x23c], -R157.reuse ;  /* 0x00008f0040fa7a23 */ /* 0x100fe2000001089d */
[----:B---3--:R-:W-:Y:S01]  /*7560*/  MOV R64, R214 ;  /* 0x000000d600407202 */ /* 0x008fe20000000f00 */
[----:B------:R-:W-:Y:S01]  /*7570*/  FFMA.FTZ R157, R65, c[0x0][0x23c], -R157 ;  /* 0x00008f00419d7a23 */ /* 0x000fe2000001089d */
[----:B----4-:R-:W-:Y:S01]  /*7580*/  FSEL R5, R4, RZ, P1 ;  /* 0x000000ff04057208 */ /* 0x010fe20000800000 */
[C---:B------:R-:W-:Y:S01]  /*7590*/  FMUL.FTZ R4, R154.reuse, c[0x0][0x23c] ;  /* 0x00008f009a047a20 */ /* 0x040fe20000410000 */
[----:B------:R-:W-:Y:S01]  /*75a0*/  FSETP.NEU.FTZ.AND P1, PT, R154, -INF , PT ;  /* 0xff8000009a00780b */ /* 0x000fe20003f3d000 */
[----:B------:R-:W-:Y:S02]  /*75b0*/  FMUL.FTZ R48, R153, R188 ;  /* 0x000000bc99307220 */ /* 0x000fe40000410000 */
[--C-:B------:R-:W-:Y:S01]  /*75c0*/  FFMA.FTZ R6, R6, c[0x0][0x23c], -R5.reuse ;  /* 0x00008f0006067a23 */ /* 0x100fe20000010805 */
[----:B------:R-:W-:Y:S01]  /*75d0*/  FSEL R4, R4, RZ, P1 ;  /* 0x000000ff04047208 */ /* 0x000fe20000800000 */
[--C-:B------:R-:W-:Y:S01]  /*75e0*/  FFMA.FTZ R206, R23, c[0x0][0x23c], -R5.reuse ;  /* 0x00008f0017ce7a23 */ /* 0x100fe20000010805 */
[----:B------:R-:W-:Y:S01]  /*75f0*/  FSETP.NEU.FTZ.AND P1, PT, R3, -INF , PT ;  /* 0xff8000000300780b */ /* 0x000fe20003f3d000 */
[----:B------:R-:W3:Y:S01]  /*7600*/  MUFU.EX2 R207, R6 ;  /* 0x0000000600cf7308 */ /* 0x000ee20000000800 */
[--C-:B------:R-:W-:Y:S01]  /*7610*/  FFMA.FTZ R7, R7, c[0x0][0x23c], -R5.reuse ;  /* 0x00008f0007077a23 */ /* 0x100fe20000010805 */
[----:B-1----:R-:W-:Y:S01]  /*7620*/  MOV R36, R212 ;  /* 0x000000d400247202 */ /* 0x002fe20000000f00 */
[--C-:B------:R-:W-:Y:S01]  /*7630*/  FFMA.FTZ R18, R18, c[0x0][0x23c], -R5.reuse ;  /* 0x00008f0012127a23 */ /* 0x100fe20000010805 */
[----:B------:R-:W-:Y:S01]  /*7640*/  FSEL R158, R158, RZ, P1 ;  /* 0x000000ff9e9e7208 */ /* 0x000fe20000800000 */
[----:B------:R-:W-:Y:S02]  /*7650*/  FFMA.FTZ R19, R19, c[0x0][0x23c], -R5 ;  /* 0x00008f0013137a23 */ /* 0x000fe40000010805 */
[----:B------:R-:W-:Y:S02]  /*7660*/  FFMA.FTZ R8, R8, c[0x0][0x23c], -R4 ;  /* 0x00008f0008087a23 */ /* 0x000fe40000010804 */
[----:B------:R-:W-:Y:S01]  /*7670*/  FFMA.FTZ R11, R11, c[0x0][0x23c], -R158 ;  /* 0x00008f000b0b7a23 */ /* 0x000fe2000001089e */
[----:B------:R-:W1:Y:S01]  /*7680*/  MUFU.EX2 R251, R7 ;  /* 0x0000000700fb7308 */ /* 0x000e620000000800 */
[----:B------:R-:W-:Y:S02]  /*7690*/  FFMA.FTZ R9, R9, c[0x0][0x23c], -R4 ;  /* 0x00008f0009097a23 */ /* 0x000fe40000010804 */
[----:B--2---:R-:W-:Y:S02]  /*76a0*/  FADD.FTZ R0, -R3, R159 ;  /* 0x0000009f03007221 */ /* 0x004fe40000010100 */
[----:B------:R-:W-:Y:S02]  /*76b0*/  FFMA.FTZ R10, R10, c[0x0][0x23c], -R158 ;  /* 0x00008f000a0a7a23 */ /* 0x000fe4000001089e */
[----:B------:R-:W-:Y:S02]  /*76c0*/  FMUL.FTZ R0, R0, c[0x0][0x23c] ;  /* 0x00008f0000007a20 */ /* 0x000fe40000410000 */
[--C-:B------:R-:W-:Y:S01]  /*76d0*/  FFMA.FTZ R12, R12, c[0x0][0x23c], -R4.reuse ;  /* 0x00008f000c0c7a23 */ /* 0x100fe20000010804 */
[----:B------:R-:W2:Y:S01]  /*76e0*/  MUFU.EX2 R213, R18 ;  /* 0x0000001200d57308 */ /* 0x000ea20000000800 */
[----:B------:R-:W-:Y:S02]  /*76f0*/  FFMA.FTZ R13, R13, c[0x0][0x23c], -R4 ;  /* 0x00008f000d0d7a23 */ /* 0x000fe40000010804 */
[--C-:B------:R-:W-:Y:S01]  /*7700*/  FFMA.FTZ R14, R14, c[0x0][0x23c], -R158.reuse ;  /* 0x00008f000e0e7a23 */ /* 0x100fe2000001089e */
[----:B---3--:R-:W-:Y:S01]  /*7710*/  MOV R65, R207 ;  /* 0x000000cf00417202 */ /* 0x008fe20000000f00 */
[--C-:B------:R-:W-:Y:S02]  /*7720*/  FFMA.FTZ R207, R22, c[0x0][0x23c], -R5.reuse ;  /* 0x00008f0016cf7a23 */ /* 0x100fe40000010805 */
[----:B------:R-:W3:Y:S01]  /*7730*/  LDSM.16.MT88.4 R20, [R217+0xc000] ;  /* 0x00c00000d914783b */ /* 0x000ee20000004200 */
[----:B------:R-:W-:Y:S02]  /*7740*/  FFMA.FTZ R15, R15, c[0x0][0x23c], -R158 ;  /* 0x00008f000f0f7a23 */ /* 0x000fe4000001089e */
[----:B------:R-:W-:Y:S01]  /*7750*/  MUFU.EX2 R223, R17 ;  /* 0x0000001100df7308 */ /* 0x000fe20000000800 */
[--C-:B------:R-:W-:Y:S01]  /*7760*/  FFMA.FTZ R243, R56, c[0x0][0x23c], -R4.reuse ;  /* 0x00008f0038f37a23 */ /* 0x100fe20000010804 */
[----:B------:R-:W-:Y:S01]  /*7770*/  MOV R56, R244 ;  /* 0x000000f400387202 */ /* 0x000fe20000000f00 */
[--C-:B------:R-:W-:Y:S01]  /*7780*/  FFMA.FTZ R244, R57, c[0x0][0x23c], -R4.reuse ;  /* 0x00008f0039f47a23 */ /* 0x100fe20000010804 */
[----:B-1----:R-:W-:Y:S01]  /*7790*/  MOV R57, R251 ;  /* 0x000000fb00397202 */ /* 0x002fe20000000f00 */
[--C-:B------:R-:W-:Y:S02]  /*77a0*/  FFMA.FTZ R205, R34, c[0x0][0x23c], -R5.reuse ;  /* 0x00008f0022cd7a23 */ /* 0x100fe40000010805 */
[--C-:B------:R-:W-:Y:S02]  /*77b0*/  FFMA.FTZ R246, R54, c[0x0][0x23c], -R5.reuse ;  /* 0x00008f0036f67a23 */ /* 0x100fe40000010805 */
[--C-:B------:R-:W-:Y:S01]  /*77c0*/  FFMA.FTZ R242, R55, c[0x0][0x23c], -R5.reuse ;  /* 0x00008f0037f27a23 */ /* 0x100fe20000010805 */
[----:B------:R-:W1:Y:S01]  /*77d0*/  MUFU.EX2 R222, R19 ;  /* 0x0000001300de7308 */ /* 0x000e620000000800 */
[--C-:B------:R-:W-:Y:S01]  /*77e0*/  FFMA.FTZ R40, R40, c[0x0][0x23c], -R4.reuse ;  /* 0x00008f0028287a23 */ /* 0x100fe20000010804 */
[----:B------:R-:W4:Y:S01]  /*77f0*/  LDSM.16.MT88.4 R52, [R218+0xc000] ;  /* 0x00c00000da34783b */ /* 0x000f220000004200 */
[--C-:B------:R-:W-:Y:S01]  /*7800*/  FFMA.FTZ R41, R41, c[0x0][0x23c], -R4.reuse ;  /* 0x00008f0029297a23 */ /* 0x100fe20000010804 */
[----:B--2---:R-:W-:Y:S01]  /*7810*/  MOV R33, R213 ;  /* 0x000000d500217202 */ /* 0x004fe20000000f00 */
[--C-:B------:R-:W-:Y:S02]  /*7820*/  FFMA.FTZ R212, R44, c[0x0][0x23c], -R4.reuse ;  /* 0x00008f002cd47a23 */ /* 0x100fe40000010804 */
[--C-:B------:R-:W-:Y:S02]  /*7830*/  FFMA.FTZ R204, R35, c[0x0][0x23c], -R5.reuse ;  /* 0x00008f0023cc7a23 */ /* 0x100fe40000010805 */
[--C-:B------:R-:W-:Y:S01]  /*7840*/  FFMA.FTZ R214, R50, c[0x0][0x23c], -R5.reuse ;  /* 0x00008f0032d67a23 */ /* 0x100fe20000010805 */
[----:B------:R-:W2:Y:S01]  /*7850*/  MUFU.EX2 R215, R8 ;  /* 0x0000000800d77308 */ /* 0x000ea20000000800 */
[--C-:B------:R-:W-:Y:S02]  /*7860*/  FFMA.FTZ R29, R29, c[0x0][0x23c], -R4.reuse ;  /* 0x00008f001d1d7a23 */ /* 0x100fe40000010804 */
[--C-:B------:R-:W-:Y:S02]  /*7870*/  FFMA.FTZ R251, R60, c[0x0][0x23c], -R4.reuse ;  /* 0x00008f003cfb7a23 */ /* 0x100fe40000010804 */
[----:B------:R-:W-:Y:S02]  /*7880*/  FMUL.FTZ R7, R152, R167 ;  /* 0x000000a798077220 */ /* 0x000fe40000410000 */
[--C-:B------:R-:W-:Y:S02]  /*7890*/  FFMA.FTZ R237, R38, c[0x0][0x23c], -R5.reuse ;  /* 0x00008f0026ed7a23 */ /* 0x100fe40000010805 */
[--C-:B------:R-:W-:Y:S01]  /*78a0*/  FFMA.FTZ R236, R39, c[0x0][0x23c], -R5.reuse ;  /* 0x00008f0027ec7a23 */ /* 0x100fe20000010805 */
[----:B------:R-:W3:Y:S01]  /*78b0*/  MUFU.EX2 R252, R9 ;  /* 0x0000000900fc7308 */ /* 0x000ee20000000800 */
[--C-:B------:R-:W-:Y:S02]  /*78c0*/  FFMA.FTZ R213, R51, c[0x0][0x23c], -R5.reuse ;  /* 0x00008f0033d57a23 */ /* 0x100fe40000010805 */
[--C-:B------:R-:W-:Y:S01]  /*78d0*/  FFMA.FTZ R247, R66, c[0x0][0x23c], -R5.reuse ;  /* 0x00008f0042f77a23 */ /* 0x100fe20000010805 */
[----:B-1----:R-:W-:Y:S01]  /*78e0*/  F2FP.BF16.PACK_AB R167, R222, R33 ;  /* 0x00000021dea7723e */ /* 0x002fe200000010ff */
[----:B------:R-:W-:Y:S02]  /*78f0*/  FFMA.FTZ R245, R67, c[0x0][0x23c], -R5 ;  /* 0x00008f0043f57a23 */ /* 0x000fe40000010805 */
[----:B------:R-:W-:Y:S01]  /*7900*/  FMUL.FTZ R5, R153, R165 ;  /* 0x000000a599057220 */ /* 0x000fe20000410000 */
[----:B------:R-:W-:Y:S01]  /*7910*/  F2FP.BF16.PACK_AB R165, R57, R65 ;  /* 0x0000004139a5723e */ /* 0x000fe200000010ff */
[--C-:B------:R-:W-:Y:S01]  /*7920*/  FFMA.FTZ R24, R24, c[0x0][0x23c], -R4.reuse ;  /* 0x00008f0018187a23 */ /* 0x100fe20000010804 */
[----:B------:R-:W1:Y:S01]  /*7930*/  MUFU.EX2 R6, R11 ;  /* 0x0000000b00067308 */ /* 0x000e620000000800 */
[--C-:B------:R-:W-:Y:S02]  /*7940*/  FFMA.FTZ R25, R25, c[0x0][0x23c], -R4.reuse ;  /* 0x00008f0019197a23 */ /* 0x100fe40000010804 */
[--C-:B------:R-:W-:Y:S01]  /*7950*/  FFMA.FTZ R28, R28, c[0x0][0x23c], -R4.reuse ;  /* 0x00008f001c1c7a23 */ /* 0x100fe20000010804 */
[----:B--2---:R-:W-:Y:S01]  /*7960*/  MOV R50, R215 ;  /* 0x000000d700327202 */ /* 0x004fe20000000f00 */
[--C-:B------:R-:W-:Y:S02]  /*7970*/  FFMA.FTZ R215, R45, c[0x0][0x23c], -R4.reuse ;  /* 0x00008f002dd77a23 */ /* 0x100fe40000010804 */
[----:B------:R-:W-:Y:S01]  /*7980*/  FMUL.FTZ R8, R2, R160 ;  /* 0x000000a002087220 */ /* 0x000fe20000410000 */
[----:B------:R-:W2:Y:S01]  /*7990*/  LDL.LU R45, [R1+0x10] ;  /* 0x00001000012d7983 */ /* 0x000ea20000300800 */
[C---:B------:R-:W-:Y:S01]  /*79a0*/  FMUL.FTZ R16, R153.reuse, R172 ;  /* 0x000000ac99107220 */ /* 0x040fe20000410000 */
[----:B------:R4:W-:Y:S01]  /*79b0*/  MUFU.EX2 R221, R13 ;  /* 0x0000000d00dd7308 */ /* 0x0009e20000000800 */
[----:B------:R-:W-:Y:S01]  /*79c0*/  FMUL.FTZ R17, R153, R173 ;  /* 0x000000ad99117220 */ /* 0x000fe20000410000 */
[----:B------:R-:W2:Y:S01]  /*79d0*/  LDL.LU R188, [R1+0xc] ;  /* 0x00000c0001bc7983 */ /* 0x000ea20000300800 */
[----:B------:R-:W-:Y:S01]  /*79e0*/  FMUL.FTZ R18, R152, R174 ;  /* 0x000000ae98127220 */ /* 0x000fe20000410000 */
[----:B---3--:R-:W-:Y:S01]  /*79f0*/  MOV R60, R252 ;  /* 0x000000fc003c7202 */ /* 0x008fe20000000f00 */
[----:B------:R-:W-:Y:S01]  /*7a00*/  FFMA.FTZ R252, R61, c[0x0][0x23c], -R4 ;  /* 0x00008f003dfc7a23 */ /* 0x000fe20000010804 */
[----:B------:R-:W-:Y:S01]  /*7a10*/  MOV R174, R33 ;  /* 0x0000002100ae7202 */ /* 0x000fe20000000f00 */
[----:B------:R-:W-:Y:S01]  /*7a20*/  FMUL.FTZ R4, R153, R164 ;  /* 0x000000a499047220 */ /* 0x000fe20000410000 */
[----:B------:R-:W-:Y:S01]  /*7a30*/  F2FP.BF16.PACK_AB R164, R56, R64 ;  /* 0x0000004038a4723e */ /* 0x000fe200000010ff */
[----:B------:R-:W-:Y:S01]  /*7a40*/  FMUL.FTZ R9, R2, R161 ;  /* 0x000000a102097220 */ /* 0x000fe20000410000 */
[----:B------:R-:W-:Y:S01]  /*7a50*/  MUFU.EX2 R224, R14 ;  /* 0x0000000e00e07308 */ /* 0x000fe20000000800 */
[----:B------:R-:W-:Y:S01]  /*7a60*/  F2FP.BF16.PACK_AB R160, R60, R50 ;  /* 0x000000323ca0723e */ /* 0x000fe200000010ff */
[----:B------:R-:W-:Y:S01]  /*7a70*/  FMUL.FTZ R19, R152, R175 ;  /* 0x000000af98137220 */ /* 0x000fe20000410000 */
[----:B------:R-:W-:Y:S01]  /*7a80*/  MOV R175, R36 ;  /* 0x0000002400af7202 */ /* 0x000fe20000000f00 */
[----:B------:R-:W-:Y:S01]  /*7a90*/  FMUL.FTZ R33, R2, R177 ;  /* 0x000000b102217220 */ /* 0x000fe20000410000 */
[----:B-1----:R-:W-:Y:S01]  /*7aa0*/  MOV R61, R6 ;  /* 0x00000006003d7202 */ /* 0x002fe20000000f00 */
[----:B------:R-:W-:Y:S01]  /*7ab0*/  FMUL.FTZ R6, R152, R166 ;  /* 0x000000a698067220 */ /* 0x000fe20000410000 */
[----:B------:R-:W-:Y:S01]  /*7ac0*/  F2FP.BF16.PACK_AB R166, R223, R36 ;  /* 0x00000024dfa6723e */ /* 0x000fe200000010ff */
[----:B------:R-:W3:Y:S01]  /*7ad0*/  LDL.LU R172, [R1+0x4] ;  /* 0x0000040001ac7983 */ /* 0x000ee20000300800 */
[--C-:B------:R-:W-:Y:S01]  /*7ae0*/  FFMA.FTZ R42, R42, c[0x0][0x23c], -R158.reuse ;  /* 0x00008f002a2a7a23 */ /* 0x100fe2000001089e */
[----:B------:R-:W-:Y:S01]  /*7af0*/  MUFU.EX2 R216, R15 ;  /* 0x0000000f00d87308 */ /* 0x000fe20000000800 */
[----:B------:R-:W-:Y:S01]  /*7b00*/  FFMA.FTZ R43, R43, c[0x0][0x23c], -R158 ;  /* 0x00008f002b2b7a23 */ /* 0x000fe2000001089e */
[----:B------:R-:W2:Y:S01]  /*7b10*/  LDL.LU R44, [R1+0x8] ;  /* 0x00000800012c7983 */ /* 0x000ea20000300800 */
[C---:B------:R-:W-:Y:S01]  /*7b20*/  FMUL.FTZ R36, R2.reuse, R184 ;  /* 0x000000b802247220 */ /* 0x040fe20000410000 */
[-C--:B------:R-:W-:Y:S05]  /*7b30*/  HMMA.16816.F32.BF16 R4, R164, R20.reuse, R4 ;  /* 0x00000014a404723c */ /* 0x080fea0000041804 */
[C---:B----4-:R-:W-:Y:S01]  /*7b40*/  FMUL.FTZ R13, R2.reuse, R169 ;  /* 0x000000a9020d7220 */ /* 0x050fe20000410000 */
[----:B------:R-:W1:Y:S01]  /*7b50*/  MUFU.EX2 R0, R0 ;  /* 0x0000000000007308 */ /* 0x000e620000000800 */
[----:B------:R-:W-:Y:S02]  /*7b60*/  FMUL.FTZ R37, R2, R185 ;  /* 0x000000b902257220 */ /* 0x000fe40000410000 */
[----:B------:R-:W-:Y:S03]  /*7b70*/  FMUL.FTZ R49, R153, R189 ;  /* 0x000000bd99317220 */ /* 0x000fe60000410000 */
[----:B------:R-:W-:Y:S01]  /*7b80*/  MOV R189, R50 ;  /* 0x0000003200bd7202 */ /* 0x000fe20000000f00 */
[C---:B------:R-:W-:Y:S01]  /*7b90*/  FMUL.FTZ R50, R152.reuse, R190 ;  /* 0x000000be98327220 */ /* 0x040fe20000410000 */
[----:B------:R-:W-:Y:S01]  /*7ba0*/  MOV R190, R65 ;  /* 0x0000004100be7202 */ /* 0x000fe20000000f00 */
[----:B------:R-:W-:Y:S01]  /*7bb0*/  FMUL.FTZ R51, R152, R191 ;  /* 0x000000bf98337220 */ /* 0x000fe20000410000 */
[----:B------:R-:W4:Y:S01]  /*7bc0*/  MUFU.EX2 R159, R10 ;  /* 0x0000000a009f7308 */ /* 0x000f220000000800 */
[----:B------:R-:W-:Y:S01]  /*7bd0*/  MOV R191, R64 ;  /* 0x0000004000bf7202 */ /* 0x000fe20000000f00 */
[C---:B------:R-:W-:Y:S02]  /*7be0*/  FMUL.FTZ R64, R2.reuse, R192 ;  /* 0x000000c002407220 */ /* 0x040fe40000410000 */
[C---:B------:R-:W-:Y:S02]  /*7bf0*/  FMUL.FTZ R65, R2.reuse, R193 ;  /* 0x000000c102417220 */ /* 0x040fe40000410000 */
[C---:B------:R-:W-:Y:S02]  /*7c00*/  FMUL.FTZ R68, R2.reuse, R68 ;  /* 0x0000004402447220 */ /* 0x040fe40000410000 */
[----:B------:R-:W-:Y:S02]  /*7c10*/  FMUL.FTZ R69, R2, R69 ;  /* 0x0000004502457220 */ /* 0x000fe40000410000 */
[----:B------:R-:W4:Y:S01]  /*7c20*/  MUFU.EX2 R32, R12 ;  /* 0x0000000c00207308 */ /* 0x000f220000000800 */
[C---:B------:R-:W-:Y:S02]  /*7c30*/  FMUL.FTZ R74, R152.reuse, R74 ;  /* 0x0000004a984a7220 */ /* 0x040fe40000410000 */
[----:B------:R-:W-:Y:S02]  /*7c40*/  FMUL.FTZ R75, R152, R75 ;  /* 0x0000004b984b7220 */ /* 0x000fe40000410000 */
[----:B-1----:R-:W-:Y:S01]  /*7c50*/  FMUL.FTZ R11, R0, R163 ;  /* 0x000000a3000b7220 */ /* 0x002fe20000410000 */
[----:B------:R-:W-:Y:S01]  /*7c60*/  F2FP.BF16.PACK_AB R163, R216, R224 ;  /* 0x000000e0d8a3723e */ /* 0x000fe200000010ff */
[C---:B------:R-:W-:Y:S02]  /*7c70*/  FMUL.FTZ R14, R0.reuse, R170 ;  /* 0x000000aa000e7220 */ /* 0x040fe40000410000 */
[C---:B------:R-:W-:Y:S01]  /*7c80*/  FMUL.FTZ R15, R0.reuse, R171 ;  /* 0x000000ab000f7220 */ /* 0x040fe20000410000 */
[----:B------:R-:W-:Y:S01]  /*7c90*/  MUFU.EX2 R207, R207 ;  /* 0x000000cf00cf7308 */ /* 0x000fe20000000800 */
[C---:B------:R-:W-:Y:S02]  /*7ca0*/  FMUL.FTZ R34, R0.reuse, R178 ;  /* 0x000000b200227220 */ /* 0x040fe40000410000 */
[C---:B------:R-:W-:Y:S01]  /*7cb0*/  FMUL.FTZ R35, R0.reuse, R179 ;  /* 0x000000b300237220 */ /* 0x040fe20000410000 */
[----:B----4-:R-:W-:Y:S01]  /*7cc0*/  F2FP.BF16.PACK_AB R161, R61, R159 ;  /* 0x0000009f3da1723e */ /* 0x010fe200000010ff */
[C---:B------:R-:W-:Y:S02]  /*7cd0*/  FMUL.FTZ R10, R0.reuse, R162 ;  /* 0x000000a2000a7220 */ /* 0x040fe40000410000 */
[C---:B------:R-:W-:Y:S02]  /*7ce0*/  FMUL.FTZ R38, R0.reuse, R186 ;  /* 0x000000ba00267220 */ /* 0x040fe40000410000 */
[C---:B------:R-:W-:Y:S01]  /*7cf0*/  FMUL.FTZ R39, R0.reuse, R187 ;  /* 0x000000bb00277220 */ /* 0x040fe20000410000 */
[----:B------:R-:W1:Y:S01]  /*7d00*/  MUFU.EX2 R206, R206 ;  /* 0x000000ce00ce7308 */ /* 0x000e620000000800 */
[C---:B------:R-:W-:Y:S02]  /*7d10*/  FMUL.FTZ R66, R0.reuse, R194 ;  /* 0x000000c200427220 */ /* 0x040fe40000410000 */
[----:B------:R-:W-:Y:S01]  /*7d20*/  FMUL.FTZ R67, R0, R195 ;  /* 0x000000c300437220 */ /* 0x000fe20000410000 */
[----:B------:R-:W-:Y:S01]  /*7d30*/  F2FP.BF16.PACK_AB R162, R221, R32 ;  /* 0x00000020dda2723e */ /* 0x000fe200000010ff */
[C---:B------:R-:W-:Y:S01]  /*7d40*/  FMUL.FTZ R12, R2.reuse, R168 ;  /* 0x000000a8020c7220 */ /* 0x040fe20000410000 */
[----:B------:R-:W-:Y:S01]  /*7d50*/  MOV R173, R32 ;  /* 0x0000002000ad7202 */ /* 0x000fe20000000f00 */
[----:B------:R-:W4:Y:S01]  /*7d60*/  LDSM.16.MT88.4 R168, [R220+0xc000] ;  /* 0x00c00000dca8783b */ /* 0x000f220000004200 */
[----:B------:R-:W-:Y:S02]  /*7d70*/  FMUL.FTZ R32, R2, R176 ;  /* 0x000000b002207220 */ /* 0x000fe40000410000 */
[----:B------:R-:W-:Y:S01]  /*7d80*/  MUFU.EX2 R194, R40 ;  /* 0x0000002800c27308 */ /* 0x000fe20000000800 */
[C---:B------:R-:W-:Y:S04]  /*7d90*/  HMMA.16816.F32.BF16 R8, R160.reuse, R20, R8 ;  /* 0x00000014a008723c */ /* 0x040fe80000041808 */
[C---:B------:R-:W-:Y:S02]  /*7da0*/  FMUL.FTZ R70, R0.reuse, R70 ;  /* 0x0000004600467220 */ /* 0x040fe40000410000 */
[----:B------:R-:W-:Y:S02]  /*7db0*/  FMUL.FTZ R71, R0, R71 ;  /* 0x0000004700477220 */ /* 0x000fe40000410000 */
[-C--:B------:R-:W-:Y:S01]  /*7dc0*/  HMMA.16816.F32.BF16 R12, R160, R22.reuse, R12 ;  /* 0x00000016a00c723c */ /* 0x080fe2000004180c */
[----:B------:R-:W-:Y:S03]  /*7dd0*/  MUFU.EX2 R195, R42 ;  /* 0x0000002a00c37308 */ /* 0x000fe60000000800 */
[C---:B------:R-:W-:Y:S02]  /*7de0*/  FMUL.FTZ R20, R153.reuse, R180 ;  /* 0x000000b499147220 */ /* 0x040fe40000410000 */
[C---:B------:R-:W-:Y:S02]  /*7df0*/  FMUL.FTZ R21, R153.reuse, R181 ;  /* 0x000000b599157220 */ /* 0x040fe40000410000 */
[C---:B------:R-:W-:Y:S03]  /*7e00*/  HMMA.16816.F32.BF16 R16, R164.reuse, R22, R16 ;  /* 0x00000016a410723c */ /* 0x040fe60000041810 */
[----:B------:R1:W-:Y:S01]  /*7e10*/  MUFU.EX2 R177, R211 ;  /* 0x000000d300b17308 */ /* 0x0003e20000000800 */
[C---:B------:R-:W-:Y:S02]  /*7e20*/  FMUL.FTZ R76, R153.reuse, R76 ;  /* 0x0000004c994c7220 */ /* 0x040fe40000410000 */
[C---:B------:R-:W-:Y:S02]  /*7e30*/  FMUL.FTZ R77, R153.reuse, R77 ;  /* 0x0000004d994d7220 */ /* 0x040fe40000410000 */
[C---:B------:R-:W-:Y:S04]  /*7e40*/  FMUL.FTZ R22, R152.reuse, R182 ;  /* 0x000000b698167220 */ /* 0x040fe80000410000 */
[C---:B------:R-:W-:Y:S01]  /*7e50*/  FMUL.FTZ R23, R152.reuse, R183 ;  /* 0x000000b798177220 */ /* 0x040fe20000410000 */
[----:B------:R4:W4:Y:S01]  /*7e60*/  MUFU.EX2 R179, R210 ;  /* 0x000000d200b37308 */ /* 0x0009220000000800 */
[C---:B------:R-:W-:Y:S02]  /*7e70*/  FMUL.FTZ R78, R152.reuse, R78 ;  /* 0x0000004e984e7220 */ /* 0x040fe40000410000 */
[----:B------:R-:W-:Y:S02]  /*7e80*/  FMUL.FTZ R79, R152, R79 ;  /* 0x0000004f984f7220 */ /* 0x000fe40000410000 */
[C---:B------:R-:W-:Y:S01]  /*7e90*/  FMUL.FTZ R80, R2.reuse, R80 ;  /* 0x0000005002507220 */ /* 0x040fe20000410000 */
[-C--:B------:R-:W-:Y:S03]  /*7ea0*/  HMMA.16816.F32.BF16 R20, R164, R52.reuse, R20 ;  /* 0x00000034a414723c */ /* 0x080fe60000041814 */
[----:B------:R-:W-:Y:S01]  /*7eb0*/  FMUL.FTZ R81, R2, R81 ;  /* 0x0000005102517220 */ /* 0x000fe20000410000 */
[----:B------:R-:W-:Y:S01]  /*7ec0*/  MUFU.EX2 R183, R205 ;  /* 0x000000cd00b77308 */ /* 0x000fe20000000800 */
[C---:B------:R-:W-:Y:S02]  /*7ed0*/  FMUL.FTZ R82, R0.reuse, R82 ;  /* 0x0000005200527220 */ /* 0x040fe40000410000 */
[----:B------:R-:W-:Y:S01]  /*7ee0*/  FMUL.FTZ R83, R0, R83 ;  /* 0x0000005300537220 */ /* 0x000fe20000410000 */
[C---:B------:R-:W-:Y:S04]  /*7ef0*/  HMMA.16816.F32.BF16 R32, R160.reuse, R52, R32 ;  /* 0x00000034a020723c */ /* 0x040fe80000041820 */
[----:B-1----:R-:W-:Y:S01]  /*7f00*/  MOV R211, R61 ;  /* 0x0000003d00d37202 */ /* 0x002fe20000000f00 */
[C---:B------:R-:W-:Y:S01]  /*7f10*/  FMUL.FTZ R84, R2.reuse, R84 ;  /* 0x0000005402547220 */ /* 0x040fe20000410000 */
[----:B------:R1:W-:Y:S01]  /*7f20*/  MUFU.EX2 R186, R209 ;  /* 0x000000d100ba7308 */ /* 0x0003e20000000800 */
[C---:B------:R-:W-:Y:S01]  /*7f30*/  FMUL.FTZ R52, R153.reuse, R196 ;  /* 0x000000c499347220 */ /* 0x040fe20000410000 */
[-C--:B------:R-:W-:Y:S04]  /*7f40*/  HMMA.16816.F32.BF16 R36, R160, R54.reuse, R36 ;  /* 0x00000036a024723c */ /* 0x080fe80000041824 */
[----:B----4-:R-:W-:Y:S01]  /*7f50*/  MOV R210, R60 ;  /* 0x0000003c00d27202 */ /* 0x010fe20000000f00 */
[C---:B------:R-:W-:Y:S02]  /*7f60*/  FMUL.FTZ R53, R153.reuse, R197 ;  /* 0x000000c599357220 */ /* 0x040fe40000410000 */
[----:B------:R-:W-:Y:S01]  /*7f70*/  FMUL.FTZ R85, R2, R85 ;  /* 0x0000005502557220 */ /* 0x000fe20000410000 */
[C---:B------:R-:W-:Y:S01]  /*7f80*/  HMMA.16816.F32.BF16 R48, R164.reuse, R54, R48 ;  /* 0x00000036a430723c */ /* 0x040fe20000041830 */
[----:B------:R-:W-:Y:S03]  /*7f90*/  MUFU.EX2 R185, R204 ;  /* 0x000000cc00b97308 */ /* 0x000fe60000000800 */
[C---:B------:R-:W-:Y:S02]  /*7fa0*/  FMUL.FTZ R86, R0.reuse, R86 ;  /* 0x0000005600567220 */ /* 0x040fe40000410000 */
[----:B------:R-:W-:Y:S02]  /*7fb0*/  FMUL.FTZ R87, R0, R87 ;  /* 0x0000005700577220 */ /* 0x000fe40000410000 */
[C---:B------:R-:W-:Y:S03]  /*7fc0*/  FMUL.FTZ R54, R152.reuse, R198 ;  /* 0x000000c698367220 */ /* 0x040fe60000410000 */
[----:B------:R-:W4:Y:S01]  /*7fd0*/  MUFU.EX2 R204, R215 ;  /* 0x000000d700cc7308 */ /* 0x000f220000000800 */
[C---:B------:R-:W-:Y:S01]  /*7fe0*/  FMUL.FTZ R55, R152.reuse, R199 ;  /* 0x000000c798377220 */ /* 0x040fe20000410000 */
[----:B-1----:R-:W-:Y:S01]  /*7ff0*/  MOV R209, R57 ;  /* 0x0000003900d17202 */ /* 0x002fe20000000f00 */
[C---:B------:R-:W-:Y:S02]  /*8000*/  FMUL.FTZ R88, R153.reuse, R88 ;  /* 0x0000005899587220 */ /* 0x040fe40000410000 */
[C---:B------:R-:W-:Y:S03]  /*8010*/  FMUL.FTZ R89, R153.reuse, R89 ;  /* 0x0000005999597220 */ /* 0x040fe60000410000 */
[-C--:B------:R-:W-:Y:S02]  /*8020*/  HMMA.16816.F32.BF16 R52, R164, R168.reuse, R52 ;  /* 0x000000a8a434723c */ /* 0x080fe40000041834 */
[----:B------:R1:W-:Y:S01]  /*8030*/  MUFU.EX2 R196, R29 ;  /* 0x0000001d00c47308 */ /* 0x0003e20000000800 */
[C---:B------:R-:W-:Y:S02]  /*8040*/  FMUL.FTZ R90, R152.reuse, R90 ;  /* 0x0000005a985a7220 */ /* 0x040fe40000410000 */
[C---:B------:R-:W-:Y:S02]  /*8050*/  FMUL.FTZ R91, R152.reuse, R91 ;  /* 0x0000005b985b7220 */ /* 0x040fe40000410000 */
[C---:B------:R-:W-:Y:S01]  /*8060*/  FMUL.FTZ R92, R153.reuse, R92 ;  /* 0x0000005c995c7220 */ /* 0x040fe20000410000 */
[C---:B------:R-:W-:Y:S04]  /*8070*/  HMMA.16816.F32.BF16 R64, R160.reuse, R168, R64 ;  /* 0x000000a8a040723c */ /* 0x040fe80000041840 */
[C---:B------:R-:W-:Y:S01]  /*8080*/  FMUL.FTZ R93, R153.reuse, R93 ;  /* 0x0000005d995d7220 */ /* 0x040fe20000410000 */
[----:B------:R-:W-:Y:S01]  /*8090*/  MUFU.EX2 R178, R24 ;  /* 0x0000001800b27308 */ /* 0x000fe20000000800 */
[C---:B------:R-:W-:Y:S02]  /*80a0*/  FMUL.FTZ R94, R152.reuse, R94 ;  /* 0x0000005e985e7220 */ /* 0x040fe40000410000 */
[-C--:B------:R-:W-:Y:S04]  /*80b0*/  HMMA.16816.F32.BF16 R68, R160, R170.reuse, R68 ;  /* 0x000000aaa044723c */ /* 0x080fe80000041844 */
[----:B------:R-:W-:Y:S02]  /*80c0*/  FMUL.FTZ R95, R152, R95 ;  /* 0x0000005f985f7220 */ /* 0x000fe40000410000 */
[----:B------:R-:W-:Y:S01]  /*80d0*/  FMUL.FTZ R96, R2, R96 ;  /* 0x0000006002607220 */ /* 0x000fe20000410000 */
[----:B------:R-:W-:Y:S01]  /*80e0*/  MUFU.EX2 R180, R25 ;  /* 0x0000001900b47308 */ /* 0x000fe20000000800 */
[C---:B------:R-:W-:Y:S01]  /*80f0*/  HMMA.16816.F32.BF16 R72, R164.reuse, R170, R72 ;  /* 0x000000aaa448723c */ /* 0x040fe20000041848 */
[----:B------:R-:W4:Y:S03]  /*8100*/  LDSM.16.MT88.4 R168, [R219+0xc000] ;  /* 0x00c00000dba8783b */ /* 0x000f260000004200 */
[----:B-1----:R-:W-:Y:S01]  /*8110*/  F2FP.BF16.PACK_AB R29, R206, R207 ;  /* 0x000000cfce1d723e */ /* 0x002fe200000010ff */
[----:B------:R-:W-:Y:S02]  /*8120*/  FMUL.FTZ R97, R2, R97 ;  /* 0x0000006102617220 */ /* 0x000fe40000410000 */
[C---:B------:R-:W-:Y:S02]  /*8130*/  FMUL.FTZ R98, R0.reuse, R98 ;  /* 0x0000006200627220 */ /* 0x040fe40000410000 */
[----:B------:R-:W-:Y:S01]  /*8140*/  FMUL.FTZ R99, R0, R99 ;  /* 0x0000006300637220 */ /* 0x000fe20000410000 */
[----:B------:R-:W-:Y:S02]  /*8150*/  MUFU.EX2 R181, R208 ;  /* 0x000000d000b57308 */ /* 0x000fe40000000800 */
[C---:B------:R-:W-:Y:S02]  /*8160*/  FMUL.FTZ R100, R2.reuse, R100 ;  /* 0x0000006402647220 */ /* 0x040fe40000410000 */
[----:B------:R-:W-:Y:S02]  /*8170*/  FMUL.FTZ R101, R2, R101 ;  /* 0x0000006502657220 */ /* 0x000fe40000410000 */
[C---:B------:R-:W-:Y:S02]  /*8180*/  FMUL.FTZ R102, R0.reuse, R102 ;  /* 0x0000006600667220 */ /* 0x040fe40000410000 */
[----:B------:R-:W-:Y:S02]  /*8190*/  FMUL.FTZ R103, R0, R103 ;  /* 0x0000006700677220 */ /* 0x000fe40000410000 */
[C---:B------:R-:W-:Y:S01]  /*81a0*/  FMUL.FTZ R104, R153.reuse, R104 ;  /* 0x0000006899687220 */ /* 0x040fe20000410000 */
[----:B------:R1:W-:Y:S01]  /*81b0*/  MUFU.EX2 R184, R28 ;  /* 0x0000001c00b87308 */ /* 0x0003e20000000800 */
[C---:B------:R-:W-:Y:S02]  /*81c0*/  FMUL.FTZ R105, R153.reuse, R105 ;  /* 0x0000006999697220 */ /* 0x040fe40000410000 */
[C---:B------:R-:W-:Y:S02]  /*81d0*/  FMUL.FTZ R106, R152.reuse, R106 ;  /* 0x0000006a986a7220 */ /* 0x040fe40000410000 */
[C---:B------:R-:W-:Y:S02]  /*81e0*/  FMUL.FTZ R107, R152.reuse, R107 ;  /* 0x0000006b986b7220 */ /* 0x040fe40000410000 */
[C---:B------:R-:W-:Y:S02]  /*81f0*/  FMUL.FTZ R108, R153.reuse, R108 ;  /* 0x0000006c996c7220 */ /* 0x040fe40000410000 */
[----:B------:R-:W-:Y:S01]  /*8200*/  FMUL.FTZ R109, R153, R109 ;  /* 0x0000006d996d7220 */ /* 0x000fe20000410000 */
[----:B------:R-:W-:Y:S01]  /*8210*/  MUFU.EX2 R192, R241 ;  /* 0x000000f100c07308 */ /* 0x000fe20000000800 */
[C---:B------:R-:W-:Y:S02]  /*8220*/  FMUL.FTZ R110, R152.reuse, R110 ;  /* 0x0000006e986e7220 */ /* 0x040fe40000410000 */
[----:B------:R-:W-:Y:S02]  /*8230*/  FMUL.FTZ R111, R152, R111 ;  /* 0x0000006f986f7220 */ /* 0x000fe40000410000 */
[C---:B------:R-:W-:Y:S02]  /*8240*/  FMUL.FTZ R112, R2.reuse, R112 ;  /* 0x0000007002707220 */ /* 0x040fe40000410000 */
[----:B------:R-:W-:Y:S02]  /*8250*/  FMUL.FTZ R113, R2, R113 ;  /* 0x0000007102717220 */ /* 0x000fe40000410000 */
[C---:B------:R-:W-:Y:S01]  /*8260*/  FMUL.FTZ R114, R0.reuse, R114 ;  /* 0x0000007200727220 */ /* 0x040fe20000410000 */
[-C--:B----4-:R-:W-:Y:S01]  /*8270*/  HMMA.16816.F32.BF16 R76, R164, R168.reuse, R76 ;  /* 0x000000a8a44c723c */ /* 0x090fe2000004184c */
[----:B------:R-:W-:Y:S02]  /*8280*/  MUFU.EX2 R241, R245 ;  /* 0x000000f500f17308 */ /* 0x000fe40000000800 */
[----:B------:R-:W-:Y:S01]  /*8290*/  FMUL.FTZ R115, R0, R115 ;  /* 0x0000007300737220 */ /* 0x000fe20000410000 */
[----:B-1----:R-:W-:Y:S01]  /*82a0*/  F2FP.BF16.PACK_AB R28, R179, R177 ;  /* 0x000000b1b31c723e */ /* 0x002fe200000010ff */
[C---:B------:R-:W-:Y:S02]  /*82b0*/  FMUL.FTZ R116, R2.reuse, R116 ;  /* 0x0000007402747220 */ /* 0x040fe40000410000 */
[----:B------:R-:W-:Y:S01]  /*82c0*/  FMUL.FTZ R117, R2, R117 ;  /* 0x0000007502757220 */ /* 0x000fe20000410000 */
[C---:B------:R-:W-:Y:S03]  /*82d0*/  HMMA.16816.F32.BF16 R80, R160.reuse, R168, R80 ;  /* 0x000000a8a050723c */ /* 0x040fe60000041850 */
[----:B------:R-:W-:Y:S01]  /*82e0*/  MUFU.EX2 R198, R240 ;  /* 0x000000f000c67308 */ /* 0x000fe20000000800 */
[C---:B------:R-:W-:Y:S02]  /*82f0*/  FMUL.FTZ R118, R0.reuse, R118 ;  /* 0x0000007600767220 */ /* 0x040fe40000410000 */
[----:B------:R-:W-:Y:S02]  /*8300*/  FMUL.FTZ R119, R0, R119 ;  /* 0x0000007700777220 */ /* 0x000fe40000410000 */
[-C--:B------:R-:W-:Y:S04]  /*8310*/  HMMA.16816.F32.BF16 R84, R160, R170.reuse, R84 ;  /* 0x000000aaa054723c */ /* 0x080fe80000041854 */
[C---:B------:R-:W-:Y:S01]  /*8320*/  FMUL.FTZ R120, R153.reuse, R120 ;  /* 0x0000007899787220 */ /* 0x040fe20000410000 */
[----:B------:R-:W-:Y:S01]  /*8330*/  MUFU.EX2 R193, R237 ;  /* 0x000000ed00c17308 */ /* 0x000fe20000000800 */
[C---:B------:R-:W-:Y:S02]  /*8340*/  FMUL.FTZ R121, R153.reuse, R121 ;  /* 0x0000007999797220 */ /* 0x040fe40000410000 */
[C---:B------:R-:W-:Y:S01]  /*8350*/  HMMA.16816.F32.BF16 R88, R164.reuse, R170, R88 ;  /* 0x000000aaa458723c */ /* 0x040fe20000041858 */
[----:B------:R-:W1:Y:S03]  /*8360*/  LDSM.16.MT88.4 R168, [R217+0xe000] ;  /* 0x00e00000d9a8783b */ /* 0x000e660000004200 */
[C---:B------:R-:W-:Y:S02]  /*8370*/  FMUL.FTZ R122, R152.reuse, R122 ;  /* 0x0000007a987a7220 */ /* 0x040fe40000410000 */
[C---:B------:R-:W-:Y:S01]  /*8380*/  FMUL.FTZ R123, R152.reuse, R123 ;  /* 0x0000007b987b7220 */ /* 0x040fe20000410000 */
[----:B------:R4:W-:Y:S01]  /*8390*/  MUFU.EX2 R237, R249 ;  /* 0x000000f900ed7308 */ /* 0x0009e20000000800 */
[C---:B------:R-:W-:Y:S04]  /*83a0*/  FMUL.FTZ R124, R153.reuse, R124 ;  /* 0x0000007c997c7220 */ /* 0x040fe80000410000 */
        /* <DEDUP_REMOVED lines=9> */
[----:B------:R-:W-:Y:S01]  /*8440*/  MUFU.EX2 R236, R243 ;  /* 0x000000f300ec7308 */ /* 0x000fe20000000800 */
[----:B------:R-:W-:Y:S02]  /*8450*/  FMUL.FTZ R133, R2, R133 ;  /* 0x0000008502857220 */ /* 0x000fe40000410000 */
[C---:B------:R-:W-:Y:S01]  /*8460*/  FMUL.FTZ R134, R0.reuse, R134 ;  /* 0x0000008600867220 */ /* 0x040fe20000410000 */
[----:B----4-:R-:W-:Y:S01]  /*8470*/  MOV R249, R204 ;  /* 0x000000cc00f97202 */ /* 0x010fe20000000f00 */
[----:B------:R-:W-:Y:S02]  /*8480*/  FMUL.FTZ R135, R0, R135 ;  /* 0x0000008700877220 */ /* 0x000fe40000410000 */
[C---:B------:R-:W-:Y:S02]  /*8490*/  FMUL.FTZ R136, R153.reuse, R136 ;  /* 0x0000008899887220 */ /* 0x040fe40000410000 */
[C---:B------:R-:W-:Y:S01]  /*84a0*/  FMUL.FTZ R137, R153.reuse, R137 ;  /* 0x0000008999897220 */ /* 0x040fe20000410000 */
[----:B------:R-:W-:Y:S01]  /*84b0*/  MUFU.EX2 R215, R246 ;  /* 0x000000f600d77308 */ /* 0x000fe20000000800 */
[C---:B------:R-:W-:Y:S02]  /*84c0*/  FMUL.FTZ R138, R152.reuse, R138 ;  /* 0x0000008a988a7220 */ /* 0x040fe40000410000 */
[C---:B------:R-:W-:Y:S01]  /*84d0*/  FMUL.FTZ R139, R152.reuse, R139 ;  /* 0x0000008b988b7220 */ /* 0x040fe20000410000 */
[-C--:B-1----:R-:W-:Y:S03]  /*84e0*/  HMMA.16816.F32.BF16 R92, R164, R168.reuse, R92 ;  /* 0x000000a8a45c723c */ /* 0x082fe6000004185c */
[C---:B------:R-:W-:Y:S02]  /*84f0*/  FMUL.FTZ R140, R153.reuse, R140 ;  /* 0x0000008c998c7220 */ /* 0x040fe40000410000 */
[----:B------:R-:W-:Y:S01]  /*8500*/  FMUL.FTZ R141, R153, R141 ;  /* 0x0000008d998d7220 */ /* 0x000fe20000410000 */
[----:B------:R-:W-:Y:S01]  /*8510*/  MUFU.EX2 R240, R247 ;  /* 0x000000f700f07308 */ /* 0x000fe20000000800 */
[C---:B------:R-:W-:Y:S01]  /*8520*/  FMUL.FTZ R142, R152.reuse, R142 ;  /* 0x0000008e988e7220 */ /* 0x040fe20000410000 */
[C---:B------:R-:W-:Y:S04]  /*8530*/  HMMA.16816.F32.BF16 R96, R160.reuse, R168, R96 ;  /* 0x000000a8a060723c */ /* 0x040fe80000041860 */
[----:B------:R-:W-:Y:S02]  /*8540*/  FMUL.FTZ R143, R152, R143 ;  /* 0x0000008f988f7220 */ /* 0x000fe40000410000 */
[C---:B------:R-:W-:Y:S02]  /*8550*/  FMUL.FTZ R144, R2.reuse, R144 ;  /* 0x0000009002907220 */ /* 0x040fe40000410000 */
[-C--:B------:R-:W-:Y:S04]  /*8560*/  HMMA.16816.F32.BF16 R100, R160, R170.reuse, R100 ;  /* 0x000000aaa064723c */ /* 0x080fe80000041864 */
[----:B------:R-:W-:Y:S02]  /*8570*/  FMUL.FTZ R145, R2, R145 ;  /* 0x0000009102917220 */ /* 0x000fe40000410000 */
[C---:B------:R-:W-:Y:S02]  /*8580*/  FMUL.FTZ R146, R0.reuse, R146 ;  /* 0x0000009200927220 */ /* 0x040fe40000410000 */
[C---:B------:R-:W-:Y:S01]  /*8590*/  HMMA.16816.F32.BF16 R104, R164.reuse, R170, R104 ;  /* 0x000000aaa468723c */ /* 0x040fe20000041868 */
[----:B------:R-:W1:Y:S03]  /*85a0*/  LDSM.16.MT88.4 R168, [R218+0xe000] ;  /* 0x00e00000daa8783b */ /* 0x000e660000004200 */
[----:B------:R-:W-:Y:S02]  /*85b0*/  FMUL.FTZ R147, R0, R147 ;  /* 0x0000009300937220 */ /* 0x000fe40000410000 */
[----:B---3--:R-:W-:Y:S02]  /*85c0*/  FFMA.FTZ R172, R152, R172, R190 ;  /* 0x000000ac98ac7223 */ /* 0x008fe400000100be */
[----:B------:R-:W-:Y:S01]  /*85d0*/  MUFU.EX2 R190, R239 ;  /* 0x000000ef00be7308 */ /* 0x000fe20000000800 */
[C---:B------:R-:W-:Y:S03]  /*85e0*/  FMUL.FTZ R148, R2.reuse, R148 ;  /* 0x0000009402947220 */ /* 0x040fe60000410000 */
[----:B------:R-:W-:Y:S02]  /*85f0*/  FMUL.FTZ R149, R2, R149 ;  /* 0x0000009502957220 */ /* 0x000fe40000410000 */
[C---:B------:R-:W-:Y:S02]  /*8600*/  FMUL.FTZ R150, R0.reuse, R150 ;  /* 0x0000009600967220 */ /* 0x040fe40000410000 */
[----:B------:R-:W-:Y:S02]  /*8610*/  FMUL.FTZ R151, R0, R151 ;  /* 0x0000009700977220 */ /* 0x000fe40000410000 */
[--C-:B------:R-:W-:Y:S01]  /*8620*/  FFMA.FTZ R26, R26, c[0x0][0x23c], -R158.reuse ;  /* 0x00008f001a1a7a23 */ /* 0x100fe2000001089e */
[----:B------:R-:W-:Y:S01]  /*8630*/  MUFU.EX2 R239, R250 ;  /* 0x000000fa00ef7308 */ /* 0x000fe20000000800 */
[--C-:B------:R-:W-:Y:S02]  /*8640*/  FFMA.FTZ R27, R27, c[0x0][0x23c], -R158.reuse ;  /* 0x00008f001b1b7a23 */ /* 0x100fe4000001089e */
[--C-:B------:R-:W-:Y:S02]  /*8650*/  FFMA.FTZ R30, R30, c[0x0][0x23c], -R158.reuse ;  /* 0x00008f001e1e7a23 */ /* 0x100fe4000001089e */
[----:B------:R-:W-:Y:S02]  /*8660*/  FFMA.FTZ R31, R31, c[0x0][0x23c], -R158 ;  /* 0x00008f001f1f7a23 */ /* 0x000fe4000001089e */
[C---:B------:R-:W-:Y:S02]  /*8670*/  FMUL.FTZ R24, R153.reuse, R200 ;  /* 0x000000c899187220 */ /* 0x040fe40000410000 */
[----:B------:R-:W-:Y:S01]  /*8680*/  FMUL.FTZ R25, R153, R201 ;  /* 0x000000c999197220 */ /* 0x000fe20000410000 */
[----:B------:R-:W3:Y:S01]  /*8690*/  MUFU.EX2 R200, R212 ;  /* 0x000000d400c87308 */ /* 0x000ee20000000800 */
[----:B--2---:R-:W-:Y:S02]  /*86a0*/  FFMA.FTZ R45, R2, R45, R189 ;  /* 0x0000002d022d7223 */ /* 0x004fe400000100bd */
[----:B------:R-:W-:Y:S02]  /*86b0*/  FFMA.FTZ R159, R0, R188, R159 ;  /* 0x000000bc009f7223 */ /* 0x000fe4000001009f */
[----:B------:R-:W-:Y:S02]  /*86c0*/  FADD.FTZ R0, R209, R172 ;  /* 0x000000acd1007221 */ /* 0x000fe40000010000 */
[----:B------:R-:W-:Y:S02]  /*86d0*/  FFMA.FTZ R44, R153, R44, R191 ;  /* 0x0000002c992c7223 */ /* 0x000fe400000100bf */
[----:B------:R-:W-:Y:S01]  /*86e0*/  FFMA.FTZ R153, R59, c[0x0][0x23c], -R158 ;  /* 0x00008f003b997a23 */ /* 0x000fe2000001089e */
[----:B------:R-:W-:Y:S01]  /*86f0*/  MUFU.EX2 R188, R41 ;  /* 0x0000002900bc7308 */ /* 0x000fe20000000800 */
[----:B------:R-:W-:Y:S01]  /*8700*/  FADD.FTZ R2, R56, R44 ;  /* 0x0000002c38027221 */ /* 0x000fe20000010000 */
[-C--:B-1----:R-:W-:Y:S03]  /*8710*/  HMMA.16816.F32.BF16 R108, R164, R168.reuse, R108 ;  /* 0x000000a8a46c723c */ /* 0x082fe6000004186c */
[--C-:B------:R-:W-:Y:S02]  /*8720*/  FFMA.FTZ R46, R46, c[0x0][0x23c], -R158.reuse ;  /* 0x00008f002e2e7a23 */ /* 0x100fe4000001089e */
[--C-:B------:R-:W-:Y:S02]  /*8730*/  FFMA.FTZ R47, R47, c[0x0][0x23c], -R158.reuse ;  /* 0x00008f002f2f7a23 */ /* 0x100fe4000001089e */
[----:B------:R-:W-:Y:S01]  /*8740*/  FADD.FTZ R44, R210, R45 ;  /* 0x0000002dd22c7221 */ /* 0x000fe20000010000 */
[C---:B------:R-:W-:Y:S01]  /*8750*/  HMMA.16816.F32.BF16 R112, R160.reuse, R168, R112 ;  /* 0x000000a8a070723c */ /* 0x040fe20000041870 */
[----:B------:R1:W2:Y:S03]  /*8760*/  MUFU.EX2 R189, R43 ;  /* 0x0000002b00bd7308 */ /* 0x0002a60000000800 */
[----:B------:R-:W-:Y:S01]  /*8770*/  FADD.FTZ R159, R211, R159 ;  /* 0x0000009fd39f7221 */ /* 0x000fe20000010000 */
[-C--:B---3--:R-:W-:Y:S03]  /*8780*/  MOV R245, R200.reuse ;  /* 0x000000c800f57202 */ /* 0x088fe60000000f00 */
[-C--:B------:R-:W-:Y:S03]  /*8790*/  HMMA.16816.F32.BF16 R116, R160, R170.reuse, R116 ;  /* 0x000000aaa074723c */ /* 0x080fe60000041874 */
[----:B------:R-:W3:Y:S05]  /*87a0*/  MUFU.EX2 R191, R214 ;  /* 0x000000d600bf7308 */ /* 0x000eea0000000800 */
[C---:B------:R-:W-:Y:S01]  /*87b0*/  HMMA.16816.F32.BF16 R120, R164.reuse, R170, R120 ;  /* 0x000000aaa478723c */ /* 0x040fe20000041878 */
[----:B------:R-:W4:Y:S04]  /*87c0*/  LDSM.16.MT88.4 R168, [R220+0xe000] ;  /* 0x00e00000dca8783b */ /* 0x000f280000004200 */
[----:B------:R3:W3:Y:S04]  /*87d0*/  MUFU.EX2 R201, R46 ;  /* 0x0000002e00c97308 */ /* 0x0006e80000000800 */
[----:B-1----:R-:W-:Y:S03]  /*87e0*/  LDSM.16.MT88.4 R40, [R217+0xd000] ;  /* 0x00d00000d928783b */ /* 0x002fe60000004200 */
[----:B--2---:R-:W-:Y:S03]  /*87f0*/  F2FP.BF16.PACK_AB R45, R189, R195 ;  /* 0x000000c3bd2d723e */ /* 0x004fe600000010ff */
[----:B------:R1:W-:Y:S01]  /*8800*/  MUFU.EX2 R210, R251 ;  /* 0x000000fb00d27308 */ /* 0x0003e20000000800 */
[----:B---3--:R-:W-:Y:S09]  /*8810*/  MOV R243, R191 ;  /* 0x000000bf00f37202 */ /* 0x008ff20000000f00 */
[----:B------:R2:W-:Y:S01]  /*8820*/  MUFU.EX2 R209, R252 ;  /* 0x000000fc00d17308 */ /* 0x0005e20000000800 */
[----:B------:R-:W-:Y:S02]  /*8830*/  F2FP.BF16.PACK_AB R46, R204, R200 ;  /* 0x000000c8cc2e723e */ /* 0x000fe400000010ff */
[----:B------:R-:W-:Y:S07]  /*8840*/  MOV R247, R201 ;  /* 0x000000c900f77202 */ /* 0x000fee0000000f00 */
[----:B------:R3:W-:Y:S01]  /*8850*/  MUFU.EX2 R176, R26 ;  /* 0x0000001a00b07308 */ /* 0x0007e20000000800 */
[----:B-1----:R-:W-:Y:S01]  /*8860*/  MOV R251, R189 ;  /* 0x000000bd00fb7202 */ /* 0x002fe20000000f00 */
[-C--:B----4-:R-:W-:Y:S08]  /*8870*/  HMMA.16816.F32.BF16 R124, R164, R168.reuse, R124 ;  /* 0x000000a8a47c723c */ /* 0x090ff0000004187c */
[----:B------:R1:W-:Y:S01]  /*8880*/  MUFU.EX2 R187, R27 ;  /* 0x0000001b00bb7308 */ /* 0x0003e20000000800 */
[C---:B------:R-:W-:Y:S04]  /*8890*/  HMMA.16816.F32.BF16 R128, R160.reuse, R168, R128 ;  /* 0x000000a8a080723c */ /* 0x040fe80000041880 */
[----:B--2---:R-:W-:Y:S05]  /*88a0*/  MOV R252, R188 ;  /* 0x000000bc00fc7202 */ /* 0x004fea0000000f00 */
[----:B------:R2:W-:Y:S01]  /*88b0*/  MUFU.EX2 R182, R30 ;  /* 0x0000001e00b67308 */ /* 0x0005e20000000800 */
[-C--:B------:R-:W-:Y:S03]  /*88c0*/  HMMA.16816.F32.BF16 R132, R160, R170.reuse, R132 ;  /* 0x000000aaa084723c */ /* 0x080fe60000041884 */
[C---:B---3--:R-:W-:Y:S05]  /*88d0*/  FMUL.FTZ R26, R152.reuse, R202 ;  /* 0x000000ca981a7220 */ /* 0x048fea0000410000 */
[C---:B------:R-:W-:Y:S01]  /*88e0*/  HMMA.16816.F32.BF16 R136, R164.reuse, R170, R136 ;  /* 0x000000aaa488723c */ /* 0x040fe20000041888 */
[----:B------:R-:W3:Y:S01]  /*88f0*/  LDSM.16.MT88.4 R168, [R219+0xe000] ;  /* 0x00e00000dba8783b */ /* 0x000ee20000004200 */
[----:B------:R-:W4:Y:S02]  /*8900*/  MUFU.EX2 R202, R238 ;  /* 0x000000ee00ca7308 */ /* 0x000f240000000800 */
[----:B-1----:R-:W-:Y:S02]  /*8910*/  FMUL.FTZ R27, R152, R203 ;  /* 0x000000cb981b7220 */ /* 0x002fe40000410000 */
[--C-:B------:R-:W-:Y:S03]  /*8920*/  FFMA.FTZ R152, R58, c[0x0][0x23c], -R158.reuse ;  /* 0x00008f003a987a23 */ /* 0x100fe6000001089e */
[----:B------:R-:W-:Y:S03]  /*8930*/  LDSM.16.MT88.4 R56, [R218+0xd000] ;  /* 0x00d00000da38783b */ /* 0x000fe60000004200 */
[----:B------:R-:W1:Y:S01]  /*8940*/  MUFU.EX2 R203, R213 ;  /* 0x000000d500cb7308 */ /* 0x000e620000000800 */
[----:B--2---:R-:W-:Y:S09]  /*8950*/  F2FP.BF16.PACK_AB R30, R181, R186 ;  /* 0x000000bab51e723e */ /* 0x004ff200000010ff */
[----:B------:R2:W-:Y:S01]  /*8960*/  MUFU.EX2 R213, R244 ;  /* 0x000000f400d57308 */ /* 0x0005e20000000800 */
[----:B----4-:R-:W-:Y:S09]  /*8970*/  MOV R250, R202 ;  /* 0x000000ca00fa7202 */ /* 0x010ff20000000f00 */
[----:B------:R-:W-:Y:S01]  /*8980*/  MUFU.EX2 R212, R152 ;  /* 0x0000009800d47308 */ /* 0x000fe20000000800 */
[----:B-1----:R-:W-:Y:S01]  /*8990*/  MOV R246, R203 ;  /* 0x000000cb00f67202 */ /* 0x002fe20000000f00 */
[-C--:B---3--:R-:W-:Y:S08]  /*89a0*/  HMMA.16816.F32.BF16 R140, R164, R168.reuse, R140 ;  /* 0x000000a8a48c723c */ /* 0x088ff0000004188c */
[----:B------:R1:W3:Y:S01]  /*89b0*/  MUFU.EX2 R197, R31 ;  /* 0x0000001f00c57308 */ /* 0x0002e20000000800 */
[----:B--2---:R-:W-:Y:S01]  /*89c0*/  MOV R244, R190 ;  /* 0x000000be00f47202 */ /* 0x004fe20000000f00 */
[C---:B------:R-:W-:Y:S08]  /*89d0*/  HMMA.16816.F32.BF16 R144, R160.reuse, R168, R144 ;  /* 0x000000a8a090723c */ /* 0x040ff00000041890 */
[----:B------:R-:W2:Y:S01]  /*89e0*/  MUFU.EX2 R214, R248 ;  /* 0x000000f800d67308 */ /* 0x000ea20000000800 */
[-C--:B------:R-:W-:Y:S01]  /*89f0*/  HMMA.16816.F32.BF16 R148, R160, R170.reuse, R148 ;  /* 0x000000aaa094723c */ /* 0x080fe20000041894 */
[----:B------:R-:W4:Y:S08]  /*8a00*/  LDSM.16.MT88.4 R160, [R217+0xc800] ;  /* 0x00c80000d9a0783b */ /* 0x000f300000004200 */
[----:B------:R-:W-:Y:S01]  /*8a10*/  MUFU.EX2 R238, R242 ;  /* 0x000000f200ee7308 */ /* 0x000fe20000000800 */
[----:B------:R-:W-:Y:S01]  /*8a20*/  HMMA.16816.F32.BF16 R24, R164, R170, R24 ;  /* 0x000000aaa418723c */ /* 0x000fe20000041818 */
[----:B------:R-:W4:Y:S03]  /*8a30*/  LDSM.16.MT88.4 R168, [R218+0xc800] ;  /* 0x00c80000daa8783b */ /* 0x000f260000004200 */
[----:B-1----:R-:W-:Y:S03]  /*8a40*/  F2FP.BF16.PACK_AB R31, R185, R183 ;  /* 0x000000b7b91f723e */ /* 0x002fe600000010ff */
[----:B------:R-:W-:Y:S02]  /*8a50*/  F2FP.BF16.PACK_AB R164, R180, R178 ;  /* 0x000000b2b4a4723e */ /* 0x000fe400000010ff */
[----:B------:R-:W-:Y:S03]  /*8a60*/  MUFU.EX2 R242, R157 ;  /* 0x0000009d00f27308 */ /* 0x000fe60000000800 */
[----:B------:R-:W-:Y:S02]  /*8a70*/  F2FP.BF16.PACK_AB R165, R187, R176 ;  /* 0x000000b0bba5723e */ /* 0x000fe400000010ff */
[----:B------:R-:W-:Y:S02]  /*8a80*/  F2FP.BF16.PACK_AB R166, R196, R184 ;  /* 0x000000b8c4a6723e */ /* 0x000fe400000010ff */
[----:B---3--:R-:W-:Y:S02]  /*8a90*/  F2FP.BF16.PACK_AB R167, R197, R182 ;  /* 0x000000b6c5a7723e */ /* 0x008fe400000010ff */
[----:B--2---:R-:W-:Y:S01]  /*8aa0*/  F2FP.BF16.PACK_AB R200, R237, R214 ;  /* 0x000000d6edc8723e */ /* 0x004fe200000010ff */
[----:B------:R-:W-:Y:S01]  /*8ab0*/  MUFU.EX2 R211, R153 ;  /* 0x0000009900d37308 */ /* 0x000fe20000000800 */
[-C--:B----4-:R-:W-:Y:S08]  /*8ac0*/  HMMA.16816.F32.BF16 R4, R28, R160.reuse, R4 ;  /* 0x000000a01c04723c */ /* 0x090ff00000041804 */
[C---:B------:R-:W-:Y:S08]  /*8ad0*/  HMMA.16816.F32.BF16 R8, R164.reuse, R160, R8 ;  /* 0x000000a0a408723c */ /* 0x040ff00000041808 */
[-C--:B------:R-:W-:Y:S08]  /*8ae0*/  HMMA.16816.F32.BF16 R12, R164, R162.reuse, R12 ;  /* 0x000000a2a40c723c */ /* 0x080ff0000004180c */
[C---:B------:R-:W-:Y:S01]  /*8af0*/  HMMA.16816.F32.BF16 R16, R28.reuse, R162, R16 ;  /* 0x000000a21c10723c */ /* 0x040fe20000041810 */
[----:B------:R-:W1:Y:S07]  /*8b00*/  LDSM.16.MT88.4 R160, [R220+0xc800] ;  /* 0x00c80000dca0783b */ /* 0x000e6e0000004200 */
[-C--:B------:R-:W-:Y:S08]  /*8b10*/  HMMA.16816.F32.BF16 R20, R28, R168.reuse, R20 ;  /* 0x000000a81c14723c */ /* 0x080ff00000041814 */
[C---:B------:R-:W-:Y:S08]  /*8b20*/  HMMA.16816.F32.BF16 R32, R164.reuse, R168, R32 ;  /* 0x000000a8a420723c */ /* 0x040ff00000041820 */
[-C--:B------:R-:W-:Y:S08]  /*8b30*/  HMMA.16816.F32.BF16 R36, R164, R170.reuse, R36 ;  /* 0x000000aaa424723c */ /* 0x080ff00000041824 */
[C---:B------:R-:W-:Y:S01]  /*8b40*/  HMMA.16816.F32.BF16 R48, R28.reuse, R170, R48 ;  /* 0x000000aa1c30723c */ /* 0x040fe20000041830 */
[----:B------:R-:W2:Y:S07]  /*8b50*/  LDSM.16.MT88.4 R168, [R219+0xc800] ;  /* 0x00c80000dba8783b */ /* 0x000eae0000004200 */
[-C--:B-1----:R-:W-:Y:S08]  /*8b60*/  HMMA.16816.F32.BF16 R52, R28, R160.reuse, R52 ;  /* 0x000000a01c34723c */ /* 0x082ff00000041834 */
[C---:B------:R-:W-:Y:S08]  /*8b70*/  HMMA.16816.F32.BF16 R64, R164.reuse, R160, R64 ;  /* 0x000000a0a440723c */ /* 0x040ff00000041840 */
[-C--:B------:R-:W-:Y:S08]  /*8b80*/  HMMA.16816.F32.BF16 R68, R164, R162.reuse, R68 ;  /* 0x000000a2a444723c */ /* 0x080ff00000041844 */
[C---:B------:R-:W-:Y:S01]  /*8b90*/  HMMA.16816.F32.BF16 R72, R28.reuse, R162, R72 ;  /* 0x000000a21c48723c */ /* 0x040fe20000041848 */
[----:B------:R-:W1:Y:S07]  /*8ba0*/  LDSM.16.MT88.4 R160, [R217+0xe800] ;  /* 0x00e80000d9a0783b */ /* 0x000e6e0000004200 */
[-C--:B--2---:R-:W-:Y:S08]  /*8bb0*/  HMMA.16816.F32.BF16 R76, R28, R168.reuse, R76 ;  /* 0x000000a81c4c723c */ /* 0x084ff0000004184c */
        /* <DEDUP_REMOVED lines=18> */
[----:B------:R-:W-:Y:S07]  /*8ce0*/  LDSM.16.MT88.4 R160, [R219+0xd000] ;  /* 0x00d00000dba0783b */ /* 0x000fee0000004200 */
[-C--:B--2---:R-:W-:Y:S08]  /*8cf0*/  HMMA.16816.F32.BF16 R140, R28, R168.reuse, R140 ;  /* 0x000000a81c8c723c */ /* 0x084ff0000004188c */
[C---:B------:R-:W-:Y:S01]  /*8d00*/  HMMA.16816.F32.BF16 R144, R164.reuse, R168, R144 ;  /* 0x000000a8a490723c */ /* 0x040fe20000041890 */
[----:B------:R-:W1:Y:S06]  /*8d10*/  MUFU.EX2 R169, R47 ;  /* 0x0000002f00a97308 */ /* 0x000e6c0000000800 */
[--C-:B------:R-:W-:Y:S01]  /*8d20*/  FFMA.FTZ R168, R62, c[0x0][0x23c], -R158.reuse ;  /* 0x00008f003ea87a23 */ /* 0x100fe2000001089e */
[-C--:B------:R-:W-:Y:S03]  /*8d30*/  HMMA.16816.F32.BF16 R148, R164, R170.reuse, R148 ;  /* 0x000000aaa494723c */ /* 0x080fe60000041894 */
[----:B------:R-:W-:Y:S01]  /*8d40*/  MUFU.EX2 R208, R168 ;  /* 0x000000a800d07308 */ /* 0x000fe20000000800 */
[----:B------:R-:W-:Y:S02]  /*8d50*/  FFMA.FTZ R158, R63, c[0x0][0x23c], -R158 ;  /* 0x00008f003f9e7a23 */ /* 0x000fe4000001089e */
[----:B------:R-:W2:Y:S01]  /*8d60*/  LDSM.16.MT88.4 R60, [R220+0xd000] ;  /* 0x00d00000dc3c783b */ /* 0x000ea20000004200 */
[----:B------:R-:W-:Y:S01]  /*8d70*/  FADD.FTZ R165, R175, R2 ;  /* 0x00000002afa57221 */ /* 0x000fe20000010000 */
[----:B------:R-:W-:Y:S04]  /*8d80*/  HMMA.16816.F32.BF16 R24, R28, R170, R24 ;  /* 0x000000aa1c18723c */ /* 0x000fe80000041818 */
[----:B------:R-:W-:Y:S01]  /*8d90*/  FADD.FTZ R2, R173, R44 ;  /* 0x0000002cad027221 */ /* 0x000fe20000010000 */
[----:B------:R-:W-:Y:S01]  /*8da0*/  F2FP.BF16.PACK_AB R44, R188, R194 ;  /* 0x000000c2bc2c723e */ /* 0x000fe200000010ff */
[----:B------:R-:W-:Y:S01]  /*8db0*/  FADD.FTZ R164, R174, R0 ;  /* 0x00000000aea47221 */ /* 0x000fe20000010000 */
[----:B------:R-:W-:Y:S01]  /*8dc0*/  F2FP.BF16.PACK_AB R30, R202, R190 ;  /* 0x000000beca1e723e */ /* 0x000fe200000010ff */
[----:B------:R-:W-:Y:S01]  /*8dd0*/  LDSM.16.MT88.4 R172, [R217+0xd800] ;  /* 0x00d80000d9ac783b */ /* 0x000fe20000004200 */
[----:B------:R-:W-:Y:S03]  /*8de0*/  F2FP.BF16.PACK_AB R31, R203, R191 ;  /* 0x000000bfcb1f723e */ /* 0x000fe600000010ff */
[----:B------:R-:W-:Y:S01]  /*8df0*/  F2FP.BF16.PACK_AB R28, R198, R192 ;  /* 0x000000c0c61c723e */ /* 0x000fe200000010ff */
[----:B------:R-:W-:Y:S01]  /*8e00*/  FADD.FTZ R0, R224, R159 ;  /* 0x0000009fe0007221 */ /* 0x000fe20000010000 */
[----:B------:R-:W-:Y:S01]  /*8e10*/  F2FP.BF16.PACK_AB R29, R199, R193 ;  /* 0x000000c1c71d723e */ /* 0x000fe200000010ff */
[----:B------:R-:W-:Y:S01]  /*8e20*/  FADD.FTZ R152, R221, R2 ;  /* 0x00000002dd987221 */ /* 0x000fe20000010000 */
[----:B------:R-:W-:Y:S01]  /*8e30*/  LDSM.16.MT88.4 R188, [R218+0xd800] ;  /* 0x00d80000dabc783b */ /* 0x000fe20000004200 */
[----:B-1----:R-:W-:Y:S01]  /*8e40*/  F2FP.BF16.PACK_AB R47, R169, R201 ;  /* 0x000000c9a92f723e */ /* 0x002fe200000010ff */
[----:B------:R-:W-:Y:S01]  /*8e50*/  FADD.FTZ R2, R216, R0 ;  /* 0x00000000d8027221 */ /* 0x000fe20000010000 */
[----:B------:R1:W3:Y:S01]  /*8e60*/  MUFU.EX2 R159, R158 ;  /* 0x0000009e009f7308 */ /* 0x0002e20000000800 */
[----:B------:R-:W-:Y:S01]  /*8e70*/  F2FP.BF16.PACK_AB R201, R238, R215 ;  /* 0x000000d7eec9723e */ /* 0x000fe200000010ff */
[-C--:B------:R-:W-:Y:S03]  /*8e80*/  HMMA.16816.F32.BF16 R4, R28, R40.reuse, R4 ;  /* 0x000000281c04723c */ /* 0x080fe60000041804 */
[----:B------:R4:W5:Y:S01]  /*8e90*/  LDL.LU R224, [R1+0x68] ;  /* 0x0000680001e07983 */ /* 0x0009620000300800 */
[----:B------:R-:W-:Y:S01]  /*8ea0*/  F2FP.BF16.PACK_AB R202, R242, R239 ;  /* 0x000000eff2ca723e */ /* 0x000fe200000010ff */
[----:B------:R-:W-:Y:S01]  /*8eb0*/  FADD.FTZ R152, R178, R152 ;  /* 0x00000098b2987221 */ /* 0x000fe20000010000 */
[----:B------:R-:W-:Y:S01]  /*8ec0*/  F2FP.BF16.PACK_AB R203, R241, R240 ;  /* 0x000000f0f1cb723e */ /* 0x000fe200000010ff */
[----:B------:R-:W-:Y:S01]  /*8ed0*/  FADD.FTZ R153, R176, R2 ;  /* 0x00000002b0997221 */ /* 0x000fe20000010000 */
[C---:B------:R-:W-:Y:S04]  /*8ee0*/  HMMA.16816.F32.BF16 R8, R44.reuse, R40, R8 ;  /* 0x000000282c08723c */ /* 0x040fe80000041808 */
[----:B------:R-:W-:Y:S01]  /*8ef0*/  MOV R248, R169 ;  /* 0x000000a900f87202 */ /* 0x000fe20000000f00 */
[----:B------:R-:W-:Y:S01]  /*8f00*/  FADD.FTZ R2, R180, R152 ;  /* 0x00000098b4027221 */ /* 0x000fe20000010000 */
[----:B------:R-:W-:Y:S02]  /*8f10*/  MOV R152, R199 ;  /* 0x000000c700987202 */ /* 0x000fe40000000f00 */
[-C--:B------:R-:W-:Y:S08]  /*8f20*/  HMMA.16816.F32.BF16 R12, R44, R42.reuse, R12 ;  /* 0x0000002a2c0c723c */ /* 0x080ff0000004180c */
[C---:B------:R-:W-:Y:S01]  /*8f30*/  HMMA.16816.F32.BF16 R16, R28.reuse, R42, R16 ;  /* 0x0000002a1c10723c */ /* 0x040fe20000041810 */
[----:B------:R-:W1:Y:S07]  /*8f40*/  LDSM.16.MT88.4 R40, [R217+0xf000] ;  /* 0x00f00000d928783b */ /* 0x000e6e0000004200 */
[-C--:B------:R-:W-:Y:S08]  /*8f50*/  HMMA.16816.F32.BF16 R20, R28, R56.reuse, R20 ;  /* 0x000000381c14723c */ /* 0x080ff00000041814 */
        /* <DEDUP_REMOVED lines=9> */
[-C--:B------:R-:W-:Y:S08]  /*8ff0*/  HMMA.16816.F32.BF16 R76, R28, R160.reuse, R76 ;  /* 0x000000a01c4c723c */ /* 0x080ff0000004184c */
[C---:B------:R-:W-:Y:S08]  /*9000*/  HMMA.16816.F32.BF16 R80, R44.reuse, R160, R80 ;  /* 0x000000a02c50723c */ /* 0x040ff00000041850 */
[-C--:B------:R-:W-:Y:S08]  /*9010*/  HMMA.16816.F32.BF16 R84, R44, R162.reuse, R84 ;  /* 0x000000a22c54723c */ /* 0x080ff00000041854 */
[C---:B------:R-:W-:Y:S01]  /*9020*/  HMMA.16816.F32.BF16 R88, R28.reuse, R162, R88 ;  /* 0x000000a21c58723c */ /* 0x040fe20000041858 */
[----:B------:R-:W2:Y:S07]  /*9030*/  LDSM.16.MT88.4 R160, [R219+0xf000] ;  /* 0x00f00000dba0783b */ /* 0x000eae0000004200 */
[-C--:B-1----:R-:W-:Y:S08]  /*9040*/  HMMA.16816.F32.BF16 R92, R28, R40.reuse, R92 ;  /* 0x000000281c5c723c */ /* 0x082ff0000004185c */
[C---:B------:R-:W-:Y:S07]  /*9050*/  HMMA.16816.F32.BF16 R96, R44.reuse, R40, R96 ;  /* 0x000000282c60723c */ /* 0x040fee0000041860 */
[----:B------:R-:W-:Y:S01]  /*9060*/  FADD.FTZ R40, R222, R164 ;  /* 0x000000a4de287221 */ /* 0x000fe20000010000 */
[-C--:B------:R-:W-:Y:S04]  /*9070*/  HMMA.16816.F32.BF16 R100, R44, R42.reuse, R100 ;  /* 0x0000002a2c64723c */ /* 0x080fe80000041864 */
[----:B------:R-:W-:Y:S04]  /*9080*/  FADD.FTZ R0, R207, R40 ;  /* 0x00000028cf007221 */ /* 0x000fe80000010000 */
[C---:B------:R-:W-:Y:S01]  /*9090*/  HMMA.16816.F32.BF16 R104, R28.reuse, R42, R104 ;  /* 0x0000002a1c68723c */ /* 0x040fe20000041868 */
[----:B------:R-:W1:Y:S03]  /*90a0*/  LDSM.16.MT88.4 R40, [R220+0xd800] ;  /* 0x00d80000dc28783b */ /* 0x000e660000004200 */
[----:B------:R-:W-:Y:S01]  /*90b0*/  FADD.FTZ R158, R206, R0 ;  /* 0x00000000ce9e7221 */ /* 0x000fe20000010000 */
[----:B------:R-:W-:Y:S03]  /*90c0*/  MOV R0, R187 ;  /* 0x000000bb00007202 */ /* 0x000fe60000000f00 */
[-C--:B------:R-:W-:Y:S01]  /*90d0*/  HMMA.16816.F32.BF16 R108, R28, R56.reuse, R108 ;  /* 0x000000381c6c723c */ /* 0x080fe2000004186c */
[----:B------:R-:W-:Y:S03]  /*90e0*/  LDSM.16.MT88.4 R204, [R220+0xf800] ;  /* 0x00f80000dccc783b */ /* 0x000fe60000004200 */
[----:B------:R-:W-:Y:S04]  /*90f0*/  FADD.FTZ R0, R0, R153 ;  /* 0x0000009900007221 */ /* 0x000fe80000010000 */
[C---:B------:R-:W-:Y:S07]  /*9100*/  HMMA.16816.F32.BF16 R112, R44.reuse, R56, R112 ;  /* 0x000000382c70723c */ /* 0x040fee0000041870 */
[----:B------:R-:W-:Y:S01]  /*9110*/  FADD.FTZ R56, R223, R165 ;  /* 0x000000a5df387221 */ /* 0x000fe20000010000 */
[-C--:B------:R-:W-:Y:S01]  /*9120*/  HMMA.16816.F32.BF16 R116, R44, R58.reuse, R116 ;  /* 0x0000003a2c74723c */ /* 0x080fe20000041874 */
[----:B------:R4:W5:Y:S03]  /*9130*/  LDL.LU R223, [R1+0x64] ;  /* 0x0000640001df7983 */ /* 0x0009660000300800 */
[----:B------:R-:W-:Y:S01]  /*9140*/  FADD.FTZ R56, R177, R56 ;  /* 0x00000038b1387221 */ /* 0x000fe20000010000 */
[----:B------:R4:W5:Y:S03]  /*9150*/  LDL.LU R222, [R1+0x60] ;  /* 0x0000600001de7983 */ /* 0x0009660000300800 */
[C---:B------:R-:W-:Y:S01]  /*9160*/  HMMA.16816.F32.BF16 R120, R28.reuse, R58, R120 ;  /* 0x0000003a1c78723c */ /* 0x040fe20000041878 */
[----:B------:R4:W5:Y:S03]  /*9170*/  LDL.LU R221, [R1+0x5c] ;  /* 0x00005c0001dd7983 */ /* 0x0009660000300800 */
[----:B------:R-:W-:Y:S01]  /*9180*/  FADD.FTZ R157, R179, R56 ;  /* 0x00000038b39d7221 */ /* 0x000fe20000010000 */
[----:B------:R4:W5:Y:S03]  /*9190*/  LDL.LU R216, [R1+0x58] ;  /* 0x0000580001d87983 */ /* 0x0009660000300800 */
[-C--:B--2---:R-:W-:Y:S01]  /*91a0*/  HMMA.16816.F32.BF16 R124, R28, R60.reuse, R124 ;  /* 0x0000003c1c7c723c */ /* 0x084fe2000004187c */
[----:B------:R-:W-:Y:S07]  /*91b0*/  LDSM.16.MT88.4 R56, [R217+0xf800] ;  /* 0x00f80000d938783b */ /* 0x000fee0000004200 */
[C---:B------:R-:W-:Y:S08]  /*91c0*/  HMMA.16816.F32.BF16 R128, R44.reuse, R60, R128 ;  /* 0x0000003c2c80723c */ /* 0x040ff00000041880 */
[-C--:B------:R-:W-:Y:S08]  /*91d0*/  HMMA.16816.F32.BF16 R132, R44, R62.reuse, R132 ;  /* 0x0000003e2c84723c */ /* 0x080ff00000041884 */
[C---:B------:R-:W-:Y:S01]  /*91e0*/  HMMA.16816.F32.BF16 R136, R28.reuse, R62, R136 ;  /* 0x0000003e1c88723c */ /* 0x040fe20000041888 */
[----:B------:R-:W-:Y:S07]  /*91f0*/  LDSM.16.MT88.4 R60, [R218+0xf800] ;  /* 0x00f80000da3c783b */ /* 0x000fee0000004200 */
[-C--:B------:R-:W-:Y:S08]  /*9200*/  HMMA.16816.F32.BF16 R140, R28, R160.reuse, R140 ;  /* 0x000000a01c8c723c */ /* 0x080ff0000004188c */
[C---:B------:R-:W-:Y:S08]  /*9210*/  HMMA.16816.F32.BF16 R144, R44.reuse, R160, R144 ;  /* 0x000000a02c90723c */ /* 0x040ff00000041890 */
[-C--:B------:R-:W-:Y:S01]  /*9220*/  HMMA.16816.F32.BF16 R148, R44, R162.reuse, R148 ;  /* 0x000000a22c94723c */ /* 0x080fe20000041894 */
[----:B------:R-:W2:Y:S07]  /*9230*/  LDSM.16.MT88.4 R44, [R219+0xd800] ;  /* 0x00d80000db2c783b */ /* 0x000eae0000004200 */
[----:B------:R-:W-:Y:S07]  /*9240*/  HMMA.16816.F32.BF16 R24, R28, R162, R24 ;  /* 0x000000a21c18723c */ /* 0x000fee0000041818 */
[----:B------:R-:W-:Y:S01]  /*9250*/  F2FP.BF16.PACK_AB R28, R213, R236 ;  /* 0x000000ecd51c723e */ /* 0x000fe200000010ff */
[-C--:B------:R-:W-:Y:S01]  /*9260*/  HMMA.16816.F32.BF16 R164, R200, R172.reuse, R4 ;  /* 0x000000acc8a4723c */ /* 0x080fe20000041804 */
[----:B------:R-:W1:Y:S04]  /*9270*/  LDSM.16.MT88.4 R4, [R219+0xf800] ;  /* 0x00f80000db04783b */ /* 0x000e680000004200 */
[----:B------:R-:W-:Y:S02]  /*9280*/  F2FP.BF16.PACK_AB R29, R211, R212 ;  /* 0x000000d4d31d723e */ /* 0x000fe400000010ff */
[----:B------:R-:W-:Y:S02]  /*9290*/  F2FP.BF16.PACK_AB R30, R209, R210 ;  /* 0x000000d2d11e723e */ /* 0x000fe400000010ff */
[----:B---3--:R-:W-:Y:S07]  /*92a0*/  F2FP.BF16.PACK_AB R31, R159, R208 ;  /* 0x000000d09f1f723e */ /* 0x008fee00000010ff */
[C---:B------:R-:W-:Y:S07]  /*92b0*/  HMMA.16816.F32.BF16 R160, R28.reuse, R172, R8 ;  /* 0x000000ac1ca0723c */ /* 0x040fee0000041808 */
[----:B------:R-:W-:Y:S01]  /*92c0*/  MOV R8, R183 ;  /* 0x000000b700087202 */ /* 0x000fe20000000f00 */
[-C--:B------:R-:W-:Y:S04]  /*92d0*/  HMMA.16816.F32.BF16 R168, R28, R174.reuse, R12 ;  /* 0x000000ae1ca8723c */ /* 0x080fe8000004180c */
[----:B------:R-:W-:Y:S01]  /*92e0*/  MOV R9, R197 ;  /* 0x000000c500097202 */ /* 0x000fe20000000f00 */
[----:B------:R-:W-:Y:S01]  /*92f0*/  FADD.FTZ R8, R8, R158 ;  /* 0x0000009e08087221 */ /* 0x000fe20000010000 */
[----:B------:R-:W-:Y:S02]  /*9300*/  MOV R10, R196 ;  /* 0x000000c4000a7202 */ /* 0x000fe40000000f00 */
[C---:B------:R-:W-:Y:S04]  /*9310*/  HMMA.16816.F32.BF16 R172, R200.reuse, R174, R16 ;  /* 0x000000aec8ac723c */ /* 0x040fe80000041810 */
[----:B------:R-:W-:Y:S02]  /*9320*/  MOV R12, R186 ;  /* 0x000000ba000c7202 */ /* 0x000fe40000000f00 */
[----:B------:R-:W-:Y:S02]  /*9330*/  MOV R11, R185 ;  /* 0x000000b9000b7202 */ /* 0x000fe40000000f00 */
[----:B------:R-:W-:Y:S01]  /*9340*/  MOV R16, R182 ;  /* 0x000000b600107202 */ /* 0x000fe20000000f00 */
[----:B------:R-:W-:Y:S03]  /*9350*/  FADD.FTZ R12, R12, R157 ;  /* 0x0000009d0c0c7221 */ /* 0x000fe60000010000 */
[----:B------:R-:W-:Y:S01]  /*9360*/  MOV R17, R181 ;  /* 0x000000b500117202 */ /* 0x000fe20000000f00 */
[----:B------:R-:W-:Y:S01]  /*9370*/  FADD.FTZ R0, R16, R0 ;  /* 0x0000000010007221 */ /* 0x000fe20000010000 */
[-C--:B------:R-:W-:Y:S03]  /*9380*/  HMMA.16816.F32.BF16 R180, R200, R188.reuse, R20 ;  /* 0x000000bcc8b4723c */ /* 0x080fe60000041814 */
[----:B------:R-:W-:Y:S01]  /*9390*/  MOV R15, R198 ;  /* 0x000000c6000f7202 */ /* 0x000fe20000000f00 */
[----:B------:R-:W-:Y:S01]  /*93a0*/  FADD.FTZ R12, R17, R12 ;  /* 0x0000000c110c7221 */ /* 0x000fe20000010000 */
[----:B------:R-:W-:Y:S01]  /*93b0*/  MOV R13, R194 ;  /* 0x000000c2000d7202 */ /* 0x000fe20000000f00 */
[----:B------:R-:W-:Y:S01]  /*93c0*/  FADD.FTZ R11, R11, R8 ;  /* 0x000000080b0b7221 */ /* 0x000fe20000010000 */
[----:B------:R-:W-:Y:S01]  /*93d0*/  MOV R23, R184 ;  /* 0x000000b800177202 */ /* 0x000fe20000000f00 */
[C---:B------:R-:W-:Y:S04]  /*93e0*/  HMMA.16816.F32.BF16 R176, R28.reuse, R188, R32 ;  /* 0x000000bc1cb0723c */ /* 0x040fe80000041820 */
[----:B------:R-:W-:Y:S01]  /*93f0*/  MOV R18, R192 ;  /* 0x000000c000127202 */ /* 0x000fe20000000f00 */
[----:B------:R-:W-:Y:S01]  /*9400*/  FADD.FTZ R2, R23, R2 ;  /* 0x0000000217027221 */ /* 0x000fe20000010000 */
[----:B------:R-:W-:Y:S01]  /*9410*/  MOV R14, R195 ;  /* 0x000000c3000e7202 */ /* 0x000fe20000000f00 */
[----:B------:R-:W-:Y:S01]  /*9420*/  FADD.FTZ R9, R9, R0 ;  /* 0x0000000009097221 */ /* 0x000fe20000010000 */
[-C--:B------:R-:W-:Y:S04]  /*9430*/  HMMA.16816.F32.BF16 R184, R28, R190.reuse, R36 ;  /* 0x000000be1cb8723c */ /* 0x080fe80000041824 */
[----:B------:R-:W-:Y:S01]  /*9440*/  FADD.FTZ R10, R10, R2 ;  /* 0x000000020a0a7221 */ /* 0x000fe20000010000 */
[----:B------:R-:W-:Y:S01]  /*9450*/  MOV R19, R193 ;  /* 0x000000c100137202 */ /* 0x000fe20000000f00 */
[----:B------:R-:W-:Y:S01]  /*9460*/  FADD.FTZ R8, R18, R12 ;  /* 0x0000000c12087221 */ /* 0x000fe20000010000 */
[----:B------:R-:W-:Y:S01]  /*9470*/  MOV R157, R155 ;  /* 0x0000009b009d7202 */ /* 0x000fe20000000f00 */
[C---:B------:R-:W-:Y:S04]  /*9480*/  HMMA.16816.F32.BF16 R188, R200.reuse, R190, R48 ;  /* 0x000000bec8bc723c */ /* 0x040fe80000041830 */
[----:B------:R-:W-:Y:S01]  /*9490*/  FADD.FTZ R0, R13, R10 ;  /* 0x0000000a0d007221 */ /* 0x000fe20000010000 */
[----:B------:R-:W-:Y:S01]  /*94a0*/  MOV R158, R154 ;  /* 0x0000009a009e7202 */ /* 0x000fe20000000f00 */
[----:B------:R-:W-:Y:S02]  /*94b0*/  FADD.FTZ R10, R15, R8 ;  /* 0x000000080f0a7221 */ /* 0x000fe40000010000 */
[-C--:B-1----:R-:W-:Y:S04]  /*94c0*/  HMMA.16816.F32.BF16 R196, R200, R40.reuse, R52 ;  /* 0x00000028c8c4723c */ /* 0x082fe80000041834 */
[----:B------:R-:W-:Y:S02]  /*94d0*/  FADD.FTZ R8, R252, R0 ;  /* 0x00000000fc087221 */ /* 0x000fe40000010000 */
[----:B------:R-:W-:Y:S02]  /*94e0*/  FADD.FTZ R9, R14, R9 ;  /* 0x000000090e097221 */ /* 0x000fe40000010000 */
[C---:B------:R-:W-:Y:S04]  /*94f0*/  HMMA.16816.F32.BF16 R192, R28.reuse, R40, R64 ;  /* 0x000000281cc0723c */ /* 0x040fe80000041840 */
[----:B------:R-:W-:Y:S02]  /*9500*/  FADD.FTZ R0, R251, R9 ;  /* 0x00000009fb007221 */ /* 0x000fe40000010000 */
[----:B------:R-:W-:Y:S02]  /*9510*/  FADD.FTZ R2, R19, R11 ;  /* 0x0000000b13027221 */ /* 0x000fe40000010000 */
[-C--:B------:R-:W-:Y:S04]  /*9520*/  HMMA.16816.F32.BF16 R68, R28, R42.reuse, R68 ;  /* 0x0000002a1c44723c */ /* 0x080fe80000041844 */
[----:B------:R-:W-:Y:S02]  /*9530*/  FADD.FTZ R0, R247, R0 ;  /* 0x00000000f7007221 */ /* 0x000fe40000010000 */
[----:B------:R-:W-:Y:S01]  /*9540*/  FADD.FTZ R2, R152, R2 ;  /* 0x0000000298027221 */ /* 0x000fe20000010000 */
[----:B------:R-:W-:Y:S01]  /*9550*/  MOV R152, R156 ;  /* 0x0000009c00987202 */ /* 0x000fe20000000f00 */
[C---:B------:R-:W-:Y:S04]  /*9560*/  HMMA.16816.F32.BF16 R72, R200.reuse, R42, R72 ;  /* 0x0000002ac848723c */ /* 0x040fe80000041848 */
[----:B------:R-:W-:Y:S02]  /*9570*/  FADD.FTZ R0, R248, R0 ;  /* 0x00000000f8007221 */ /* 0x000fe40000010000 */
[----:B------:R-:W-:Y:S02]  /*9580*/  FADD.FTZ R2, R243, R2 ;  /* 0x00000002f3027221 */ /* 0x000fe40000010000 */
[-C--:B--2---:R-:W-:Y:S04]  /*9590*/  HMMA.16816.F32.BF16 R76, R200, R44.reuse, R76 ;  /* 0x0000002cc84c723c */ /* 0x084fe8000004184c */
[----:B------:R-:W-:Y:S04]  /*95a0*/  FADD.FTZ R9, R246, R2 ;  /* 0x00000002f6097221 */ /* 0x000fe80000010000 */
[C---:B------:R-:W-:Y:S04]  /*95b0*/  HMMA.16816.F32.BF16 R80, R28.reuse, R44, R80 ;  /* 0x0000002c1c50723c */ /* 0x040fe80000041850 */
[----:B------:R-:W-:Y:S04]  /*95c0*/  FADD.FTZ R9, R215, R9 ;  /* 0x00000009d7097221 */ /* 0x000fe80000010000 */
[-C--:B------:R-:W-:Y:S08]  /*95d0*/  HMMA.16816.F32.BF16 R84, R28, R46.reuse, R84 ;  /* 0x0000002e1c54723c */ /* 0x080ff00000041854 */
[C---:B------:R-:W-:Y:S08]  /*95e0*/  HMMA.16816.F32.BF16 R88, R200.reuse, R46, R88 ;  /* 0x0000002ec858723c */ /* 0x040ff00000041858 */
        /* <DEDUP_REMOVED lines=13> */
[C---:B------:R-:W-:Y:S07]  /*96c0*/  HMMA.16816.F32.BF16 R144, R28.reuse, R4, R144 ;  /* 0x000000041c90723c */ /* 0x040fee0000041890 */
[----:B------:R-:W-:Y:S01]  /*96d0*/  FADD.FTZ R4, R244, R10 ;  /* 0x0000000af4047221 */ /* 0x000fe20000010000 */
[-C--:B------:R-:W-:Y:S04]  /*96e0*/  HMMA.16816.F32.BF16 R148, R28, R6.reuse, R148 ;  /* 0x000000061c94723c */ /* 0x080fe80000041894 */
[----:B------:R-:W-:Y:S02]  /*96f0*/  FADD.FTZ R4, R250, R4 ;  /* 0x00000004fa047221 */ /* 0x000fe40000010000 */
[----:B------:R-:W-:Y:S02]  /*9700*/  FADD.FTZ R5, R245, R8 ;  /* 0x00000008f5057221 */ /* 0x000fe40000010000 */
[----:B------:R-:W-:Y:S01]  /*9710*/  FADD.FTZ R4, R214, R4 ;  /* 0x00000004d6047221 */ /* 0x000fe20000010000 */
[----:B------:R-:W-:Y:S04]  /*9720*/  HMMA.16816.F32.BF16 R200, R200, R6, R24 ;  /* 0x00000006c8c8723c */ /* 0x000fe80000041818 */
[----:B------:R-:W-:Y:S02]  /*9730*/  FADD.FTZ R2, R249, R5 ;  /* 0x00000005f9027221 */ /* 0x000fe40000010000 */
[----:B------:R-:W-:Y:S02]  /*9740*/  FADD.FTZ R10, R237, R4 ;  /* 0x00000004ed0a7221 */ /* 0x000fe40000010000 */
[----:B------:R-:W-:Y:S04]  /*9750*/  FADD.FTZ R8, R236, R2 ;  /* 0x00000002ec087221 */ /* 0x000fe80000010000 */
[----:B------:R-:W-:Y:S02]  /*9760*/  FADD.FTZ R5, R212, R0 ;  /* 0x00000000d4057221 */ /* 0x000fe40000010000 */
[----:B------:R-:W-:Y:S02]  /*9770*/  FADD.FTZ R2, R238, R9 ;  /* 0x00000009ee027221 */ /* 0x000fe40000010000 */
[----:B------:R-:W-:Y:S02]  /*9780*/  FADD.FTZ R6, R239, R10 ;  /* 0x0000000aef067221 */ /* 0x000fe40000010000 */
[----:B------:R-:W-:Y:S02]  /*9790*/  FADD.FTZ R0, R213, R8 ;  /* 0x00000008d5007221 */ /* 0x000fe40000010000 */
[----:B------:R-:W-:Y:S02]  /*97a0*/  FADD.FTZ R6, R242, R6 ;  /* 0x00000006f2067221 */ /* 0x000fe40000010000 */
[----:B------:R-:W-:Y:S02]  /*97b0*/  FADD.FTZ R4, R211, R5 ;  /* 0x00000005d3047221 */ /* 0x000fe40000010000 */
[----:B------:R-:W-:Y:S01]  /*97c0*/  FADD.FTZ R5, R240, R2 ;  /* 0x00000002f0057221 */ /* 0x000fe20000010000 */
[----:B------:R4:W-:Y:S01]  /*97d0*/  STL [R1+0x8], R6 ;  /* 0x0000080601007387 */ /* 0x0009e20000100800 */
[----:B------:R-:W-:Y:S02]  /*97e0*/  FADD.FTZ R2, R210, R0 ;  /* 0x00000000d2027221 */ /* 0x000fe40000010000 */
[----:B------:R-:W-:Y:S02]  /*97f0*/  FADD.FTZ R0, R208, R4 ;  /* 0x00000004d0007221 */ /* 0x000fe40000010000 */
[----:B------:R-:W-:Y:S02]  /*9800*/  FADD.FTZ R4, R241, R5 ;  /* 0x00000005f1047221 */ /* 0x000fe40000010000 */
[----:B------:R-:W-:Y:S02]  /*9810*/  FADD.FTZ R2, R209, R2 ;  /* 0x00000002d1027221 */ /* 0x000fe40000010000 */
[----:B------:R-:W-:Y:S01]  /*9820*/  FADD.FTZ R0, R159, R0 ;  /* 0x000000009f007221 */ /* 0x000fe20000010000 */
[----:B------:R4:W-:Y:S01]  /*9830*/  STL [R1+0x4], R4 ;  /* 0x0000040401007387 */ /* 0x0009e20000100800 */
[----:B------:R-:W-:Y:S03]  /*9840*/  MOV R159, R3 ;  /* 0x00000003009f7202 */ /* 0x000fe60000000f00 */
[----:B------:R4:W-:Y:S04]  /*9850*/  STL [R1+0x10], R2 ;  /* 0x0000100201007387 */ /* 0x0009e80000100800 */
[----:B------:R4:W-:Y:S02]  /*9860*/  STL [R1+0xc], R0 ;  /* 0x00000c0001007387 */ /* 0x0009e40000100800 */
[----:B----45:R-:W-:-:S05]  /*9870*/  @P0 BRA `(.L_x_7) ;  /* 0xffffc7f000000947 */ /* 0x030fca000383ffff */
.L_x_6:
[----:B----4-:R-:W2:Y:S04]  /*9880*/  LDL.LU R2, [R1+0x8] ;  /* 0x0000080001027983 */ /* 0x010ea80000300800 */
[----:B------:R-:W1:Y:S01]  /*9890*/  S2R R159, SR_TID.X ;  /* 0x00000000009f7919 */ /* 0x000e620000002100 */
[----:B------:R-:W3:Y:S01]  /*98a0*/  S2UR UR6, SR_CTAID.Y ;  /* 0x00000000000679c3 */ /* 0x000ee20000002600 */
[----:B------:R-:W-:-:S02]  /*98b0*/  UISETP.NE.AND UP0, UPT, UR9, -0x1, UPT ;  /* 0xffffffff0900788c */ /* 0x000fc4000bf05270 */
[----:B------:R-:W4:Y:S01]  /*98c0*/  LDL.LU R8, [R1+0x4] ;  /* 0x0000040001087983 */ /* 0x000f220000300800 */
[----:B------:R-:W-:-:S03]  /*98d0*/  ULDC.64 UR4, c[0x0][0x1e8] ;  /* 0x00007a0000047ab9 */ /* 0x000fc60000000a00 */
[----:B------:R-:W4:Y:S04]  /*98e0*/  LDL.LU R7, [R1+0x10] ;  /* 0x0000100001077983 */ /* 0x000f280000300800 */
[----:B------:R-:W4:Y:S01]  /*98f0*/  LDL.LU R6, [R1+0xc] ;  /* 0x00000c0001067983 */ /* 0x000f220000300800 */
[----:B------:R-:W-:Y:S01]  /*9900*/  @UP0 UIMAD.WIDE.U32 UR14, UR9, UR4, URZ ;  /* 0x00000004090e02a5 */ /* 0x000fe2000f8e003f */
[----:B------:R-:W3:Y:S01]  /*9910*/  S2UR UR10, SR_CTAID.X ;  /* 0x00000000000a79c3 */ /* 0x000ee20000002500 */
[----:B------:R-:W-:Y:S01]  /*9920*/  ULDC UR8, c[0x0][0x214] ;  /* 0x0000850000087ab9 */ /* 0x000fe20000000800 */
[----:B------:R-:W-:Y:S01]  /*9930*/  BSSY B0, `(.L_x_10) ;  /* 0x00001b2000007945 */ /* 0x000fe20003800000 */
[----:B------:R-:W-:Y:S02]  /*9940*/  @UP0 UIMAD UR7, UR9, UR5, UR15 ;  /* 0x00000005090702a4 */ /* 0x000fe4000f8e020f */
[----:B------:R-:W-:-:S02]  /*9950*/  UMOV UR24, URZ ;  /* 0x0000003f00187c82 */ /* 0x000fc40008000000 */
[----:B------:R-:W-:Y:S01]  /*9960*/  ULDC.64 UR4, c[0x0][0x1e0] ;  /* 0x0000780000047ab9 */ /* 0x000fe20000000a00 */
[----:B------:R-:W3:Y:S01]  /*9970*/  S2UR UR11, SR_CTAID.Z ;  /* 0x00000000000b79c3 */ /* 0x000ee20000002700 */
[----:B------:R-:W-:Y:S01]  /*9980*/  UMOV UR25, URZ ;  /* 0x0000003f00197c82 */ /* 0x000fe20008000000 */
[----:B-1----:R-:W-:Y:S01]  /*9990*/  SHF.R.S32.HI R28, RZ, 0x1f, R159 ;  /* 0x0000001fff1c7819 */ /* 0x002fe2000001149f */
[----:B---3--:R-:W-:Y:S02]  /*99a0*/  @!UP0 USHF.R.S32.HI UR13, URZ, 0x1f, UR6 ;  /* 0x0000001f3f0d8899 */ /* 0x008fe40008011406 */
[----:B------:R-:W-:Y:S02]  /*99b0*/  @!UP0 UIMAD.WIDE.U32 UR22, UR6, UR4, URZ ;  /* 0x00000004061682a5 */ /* 0x000fe4000f8e003f */
[----:B------:R-:W-:-:S03]  /*99c0*/  @!UP0 UIMAD UR13, UR13, UR4, URZ ;  /* 0x000000040d0d82a4 */ /* 0x000fc6000f8e023f */
[----:B------:R-:W-:Y:S02]  /*99d0*/  ULDC.U8 UR4, c[0x0][0x329] ;  /* 0x0000ca4000047ab9 */ /* 0x000fe40000000000 */
[----:B------:R-:W-:Y:S02]  /*99e0*/  UISETP.NE.AND UP1, UPT, UR4, URZ, UPT ;  /* 0x0000003f0400728c */ /* 0x000fe4000bf25270 */
[----:B------:R-:W-:Y:S02]  /*99f0*/  @!UP0 UIMAD UR13, UR6, UR5, UR13 ;  /* 0x00000005060d82a4 */ /* 0x000fe4000f8e020d */
[----:B------:R-:W-:Y:S02]  /*9a00*/  @!UP0 UMOV UR14, UR22 ;  /* 0x00000016000e8c82 */ /* 0x000fe40008000000 */
[----:B------:R-:W-:Y:S02]  /*9a10*/  ULDC.U8 UR5, c[0x0][0x328] ;  /* 0x0000ca0000057ab9 */ /* 0x000fe40000000000 */
[----:B------:R-:W-:-:S02]  /*9a20*/  UISETP.NE.AND UP2, UPT, UR5, URZ, UPT ;  /* 0x0000003f0500728c */ /* 0x000fc4000bf45270 */
[----:B------:R-:W-:Y:S02]  /*9a30*/  @!UP0 UIADD3 UR7, UR23, UR13, URZ ;  /* 0x0000000d17078290 */ /* 0x000fe4000fffe03f */
[----:B------:R-:W-:Y:S02]  /*9a40*/  UISETP.NE.OR UP3, UPT, UR4, URZ, !UP2 ;  /* 0x0000003f0400728c */ /* 0x000fe4000d765670 */
[----:B------:R-:W-:Y:S02]  /*9a50*/  @UP1 ULDC UR15, c[0x0][0x210] ;  /* 0x00008400000f1ab9 */ /* 0x000fe40000000800 */
[----:B------:R-:W-:Y:S02]  /*9a60*/  ULDC UR5, c[0x0][0x234] ;  /* 0x00008d0000057ab9 */ /* 0x000fe40000000800 */
[----:B------:R-:W-:Y:S02]  /*9a70*/  @UP1 UIMAD UR15, UR15, UR8, URZ ;  /* 0x000000080f0f12a4 */ /* 0x000fe4000f8e023f */
[----:B------:R-:W-:-:S02]  /*9a80*/  @!UP1 USEL UR15, UR8, UR5, !UP2 ;  /* 0x00000005080f9287 */ /* 0x000fc4000d000000 */
[----:B------:R-:W-:Y:S02]  /*9a90*/  ULDC UR4, c[0x0][0x1c0] ;  /* 0x0000700000047ab9 */ /* 0x000fe40000000800 */
[----:B------:R-:W-:Y:S02]  /*9aa0*/  @UP1 UMOV UR18, 0x1 ;  /* 0x0000000100121882 */ /* 0x000fe40000000000 */
[----:B------:R-:W-:Y:S02]  /*9ab0*/  @!UP1 UIMAD UR18, UR15, UR4, URZ ;  /* 0x000000040f1292a4 */ /* 0x000fe4000f8e023f */
[----:B------:R-:W-:Y:S02]  /*9ac0*/  @!UP3 UIMAD UR20, UR6, UR8, URZ ;  /* 0x000000080614b2a4 */ /* 0x000fe4000f8e023f */
[----:B------:R-:W-:Y:S02]  /*9ad0*/  @UP1 ULDC UR19, c[0x0][0x210] ;  /* 0x0000840000131ab9 */ /* 0x000fe40000000800 */
[----:B------:R-:W-:-:S02]  /*9ae0*/  UIMAD UR4, UR6, UR18, URZ ;  /* 0x00000012060472a4 */ /* 0x000fc4000f8e023f */
[----:B------:R-:W-:Y:S02]  /*9af0*/  @!UP1 UMOV UR19, 0x1 ;  /* 0x0000000100139882 */ /* 0x000fe40000000000 */
[----:B------:R-:W-:Y:S02]  /*9b00*/  @!UP3 USEL UR20, UR20, UR9, !UP0 ;  /* 0x000000091414b287 */ /* 0x000fe4000c000000 */
[----:B------:R-:W-:Y:S02]  /*9b10*/  UIMAD UR10, UR10, UR19, URZ ;  /* 0x000000130a0a72a4 */ /* 0x000fe4000f8e023f */
[----:B------:R-:W-:Y:S02]  /*9b20*/  USEL UR4, UR4, URZ, UP3 ;  /* 0x0000003f04047287 */ /* 0x000fe40009800000 */
[----:B------:R-:W-:Y:S02]  /*9b30*/  USHF.L.U32 UR10, UR10, 0x7, URZ ;  /* 0x000000070a0a7899 */ /* 0x000fe4000800063f */
[----:B------:R-:W-:-:S02]  /*9b40*/  UIMAD UR15, UR11, UR15, UR4 ;  /* 0x0000000f0b0f72a4 */ /* 0x000fc4000f8e0204 */
[----:B------:R-:W-:Y:S02]  /*9b50*/  @!UP3 UMOV UR24, UR20 ;  /* 0x000000140018bc82 */ /* 0x000fe40008000000 */
[----:B------:R-:W-:Y:S02]  /*9b60*/  USHF.R.S32.HI UR4, URZ, 0x1f, UR10 ;  /* 0x0000001f3f047899 */ /* 0x000fe4000801140a */
[----:B------:R-:W-:Y:S02]  /*9b70*/  @!UP3 USHF.R.S32.HI UR25, URZ, 0x1f, UR20 ;  /* 0x0000001f3f19b899 */ /* 0x000fe40008011414 */
[----:B------:R-:W-:Y:S02]  /*9b80*/  USHF.R.S32.HI UR5, URZ, 0x1f, UR15 ;  /* 0x0000001f3f057899 */ /* 0x000fe4000801140f */
[----:B------:R-:W-:-:S04]  /*9b90*/  UIADD3 UR10, UP2, UP1, UR10, UR24, UR15 ;  /* 0x000000180a0a7290 */ /* 0x000fc8000f95e00f */
[----:B------:R-:W-:Y:S01]  /*9ba0*/  UIADD3.X UR4, UR4, UR25, UR5, UP2, UP1 ;  /* 0x0000001904047290 */ /* 0x000fe200097e2405 */
[----:B--2---:R-:W1:Y:S04]  /*9bb0*/  SHFL.BFLY PT, R0, R2, 0x2, 0x1f ;  /* 0x0c401f0002007f89 */ /* 0x004e6800000e0000 */
[----:B----4-:R-:W2:Y:S04]  /*9bc0*/  SHFL.BFLY PT, R5, R8, 0x2, 0x1f ;  /* 0x0c401f0008057f89 */ /* 0x010ea800000e0000 */
[----:B------:R-:W3:Y:S01]  /*9bd0*/  SHFL.BFLY PT, R4, R7, 0x2, 0x1f ;  /* 0x0c401f0007047f89 */ /* 0x000ee200000e0000 */
[----:B-1----:R-:W-:-:S03]  /*9be0*/  FADD.FTZ R0, R0, R2 ;  /* 0x0000000200007221 */ /* 0x002fc60000010000 */
[----:B------:R-:W1:Y:S04]  /*9bf0*/  SHFL.BFLY PT, R2, R6, 0x2, 0x1f ;  /* 0x0c401f0006027f89 */ /* 0x000e6800000e0000 */
[----:B------:R-:W4:Y:S01]  /*9c00*/  SHFL.BFLY PT, R153, R0, 0x1, 0x1f ;  /* 0x0c201f0000997f89 */ /* 0x000f2200000e0000 */
[----:B--2---:R-:W-:Y:S02]  /*9c10*/  FADD.FTZ R5, R5, R8 ;  /* 0x0000000805057221 */ /* 0x004fe40000010000 */
[----:B---3--:R-:W-:-:S03]  /*9c20*/  FADD.FTZ R4, R4, R7 ;  /* 0x0000000704047221 */ /* 0x008fc60000010000 */
[----:B------:R-:W2:Y:S01]  /*9c30*/  SHFL.BFLY PT, R152, R5, 0x1, 0x1f ;  /* 0x0c201f0005987f89 */ /* 0x000ea200000e0000 */
[----:B-1----:R-:W-:-:S03]  /*9c40*/  FADD.FTZ R2, R2, R6 ;  /* 0x0000000602027221 */ /* 0x002fc60000010000 */
[----:B------:R-:W1:Y:S01]  /*9c50*/  SHFL.BFLY PT, R6, R4, 0x1, 0x1f ;  /* 0x0c201f0004067f89 */ /* 0x000e6200000e0000 */
[----:B----4-:R-:W-:Y:S01]  /*9c60*/  FADD.FTZ R153, R0, R153 ;  /* 0x0000009900997221 */ /* 0x010fe20000010000 */
[----:B------:R-:W-:Y:S02]  /*9c70*/  MOV R0, 0x3f800000 ;  /* 0x3f80000000007802 */ /* 0x000fe40000000f00 */
[----:B------:R-:W3:Y:S02]  /*9c80*/  SHFL.BFLY PT, R7, R2, 0x1, 0x1f ;  /* 0x0c201f0002077f89 */ /* 0x000ee400000e0000 */
[----:B------:R-:W-:Y:S01]  /*9c90*/  FSETP.NE.FTZ.AND P5, PT, R153, RZ, PT ;  /* 0x000000ff9900720b */ /* 0x000fe20003fb5000 */
[----:B--2---:R-:W-:Y:S01]  /*9ca0*/  FADD.FTZ R152, R5, R152 ;  /* 0x0000009805987221 */ /* 0x004fe20000010000 */
[CC--:B------:R-:W-:Y:S02]  /*9cb0*/  LEA.HI R5, R28.reuse, R159.reuse, RZ, 0x2 ;  /* 0x0000009f1c057211 */ /* 0x0c0fe400078f10ff */
[----:B------:R-:W-:-:S02]  /*9cc0*/  LEA.HI R28, R28, R159, RZ, 0x5 ;  /* 0x0000009f1c1c7211 */ /* 0x000fc400078f28ff */
[----:B------:R-:W-:-:S07]  /*9cd0*/  FSETP.NE.FTZ.AND P4, PT, R152, RZ, PT ;  /* 0x000000ff9800720b */ /* 0x000fce0003f95000 */
[----:B------:R-:W2:Y:S01]  /*9ce0*/  @P5 MUFU.RCP R0, R153 ;  /* 0x0000009900005308 */ /* 0x000ea20000001000 */
[----:B-1----:R-:W-:Y:S01]  /*9cf0*/  FADD.FTZ R157, R4, R6 ;  /* 0x00000006049d7221 */ /* 0x002fe20000010000 */
[----:B------:R-:W-:Y:S02]  /*9d00*/  MOV R4, 0x3f800000 ;  /* 0x3f80000000047802 */ /* 0x000fe40000000f00 */
[----:B------:R-:W-:Y:S01]  /*9d10*/  LOP3.LUT R6, R5, 0x3ffffffc, RZ, 0xc0, !PT ;  /* 0x3ffffffc05067812 */ /* 0x000fe200078ec0ff */
[----:B---3--:R-:W-:Y:S01]  /*9d20*/  FADD.FTZ R158, R2, R7 ;  /* 0x00000007029e7221 */ /* 0x008fe20000010000 */
[----:B------:R-:W-:Y:S02]  /*9d30*/  FSETP.NE.FTZ.AND P3, PT, R157, RZ, PT ;  /* 0x000000ff9d00720b */ /* 0x000fe40003f75000 */
[----:B------:R-:W-:Y:S01]  /*9d40*/  MOV R2, 0x3f800000 ;  /* 0x3f80000000027802 */ /* 0x000fe20000000f00 */
[----:B------:R-:W1:Y:S01]  /*9d50*/  @P4 MUFU.RCP R4, R152 ;  /* 0x0000009800044308 */ /* 0x000e620000001000 */
[----:B------:R-:W-:-:S02]  /*9d60*/  FSETP.NE.FTZ.AND P0, PT, R158, RZ, PT ;  /* 0x000000ff9e00720b */ /* 0x000fc40003f15000 */
[----:B------:R-:W-:Y:S01]  /*9d70*/  IADD3 R159, -R6, R159, RZ ;  /* 0x0000009f069f7210 */ /* 0x000fe20007ffe1ff */
[C---:B--2---:R-:W-:Y:S02]  /*9d80*/  FMUL.FTZ R164, R0.reuse, R164 ;  /* 0x000000a400a47220 */ /* 0x044fe40000410000 */
[C---:B------:R-:W-:Y:S02]  /*9d90*/  FMUL.FTZ R7, R0.reuse, R165 ;  /* 0x000000a500077220 */ /* 0x040fe40000410000 */
[C---:B------:R-:W-:Y:S02]  /*9da0*/  FMUL.FTZ R172, R0.reuse, R172 ;  /* 0x000000ac00ac7220 */ /* 0x040fe40000410000 */
[----:B------:R-:W2:Y:S01]  /*9db0*/  @P3 MUFU.RCP R2, R157 ;  /* 0x0000009d00023308 */ /* 0x000ea20000001000 */
[C---:B------:R-:W-:Y:S01]  /*9dc0*/  FMUL.FTZ R173, R0.reuse, R173 ;  /* 0x000000ad00ad7220 */ /* 0x040fe20000410000 */
[----:B------:R-:W-:Y:S01]  /*9dd0*/  F2FP.BF16.PACK_AB R7, R7, R164 ;  /* 0x000000a40707723e */ /* 0x000fe200000010ff */
[----:B------:R-:W-:-:S02]  /*9de0*/  FMUL.FTZ R180, R0, R180 ;  /* 0x000000b400b47220 */ /* 0x000fc40000410000 */
[C---:B------:R-:W-:Y:S02]  /*9df0*/  FMUL.FTZ R13, R0.reuse, R181 ;  /* 0x000000b5000d7220 */ /* 0x040fe40000410000 */
[C---:B------:R-:W-:Y:S02]  /*9e00*/  FMUL.FTZ R188, R0.reuse, R188 ;  /* 0x000000bc00bc7220 */ /* 0x040fe40000410000 */
[C---:B------:R-:W-:Y:S01]  /*9e10*/  FMUL.FTZ R16, R0.reuse, R189 ;  /* 0x000000bd00107220 */ /* 0x040fe20000410000 */
[----:B------:R-:W-:Y:S01]  /*9e20*/  F2FP.BF16.PACK_AB R13, R13, R180 ;  /* 0x000000b40d0d723e */ /* 0x000fe200000010ff */
[C---:B------:R-:W-:Y:S02]  /*9e30*/  FMUL.FTZ R196, R0.reuse, R196 ;  /* 0x000000c400c47220 */ /* 0x040fe40000410000 */
[----:B------:R-:W-:Y:S01]  /*9e40*/  FMUL.FTZ R24, R0, R197 ;  /* 0x000000c500187220 */ /* 0x000fe20000410000 */
[----:B------:R-:W-:Y:S01]  /*9e50*/  F2FP.BF16.PACK_AB R16, R16, R188 ;  /* 0x000000bc1010723e */ /* 0x000fe200000010ff */
[----:B------:R-:W-:-:S02]  /*9e60*/  FMUL.FTZ R72, R0, R72 ;  /* 0x0000004800487220 */ /* 0x000fc40000410000 */
[----:B------:R-:W-:Y:S01]  /*9e70*/  FMUL.FTZ R21, R0, R73 ;  /* 0x0000004900157220 */ /* 0x000fe20000410000 */
[----:B------:R-:W-:Y:S01]  /*9e80*/  F2FP.BF16.PACK_AB R24, R24, R196 ;  /* 0x000000c41818723e */ /* 0x000fe200000010ff */
[C---:B------:R-:W-:Y:S02]  /*9e90*/  FMUL.FTZ R76, R0.reuse, R76 ;  /* 0x0000004c004c7220 */ /* 0x040fe40000410000 */
[C---:B------:R-:W-:Y:S01]  /*9ea0*/  FMUL.FTZ R67, R0.reuse, R77 ;  /* 0x0000004d00437220 */ /* 0x040fe20000410000 */
[----:B------:R-:W-:Y:S01]  /*9eb0*/  F2FP.BF16.PACK_AB R21, R21, R72 ;  /* 0x000000481515723e */ /* 0x000fe200000010ff */
[C---:B------:R-:W-:Y:S02]  /*9ec0*/  FMUL.FTZ R88, R0.reuse, R88 ;  /* 0x0000005800587220 */ /* 0x040fe40000410000 */
[C---:B------:R-:W-:Y:S01]  /*9ed0*/  FMUL.FTZ R63, R0.reuse, R89 ;  /* 0x00000059003f7220 */ /* 0x040fe20000410000 */
[----:B------:R-:W-:Y:S01]  /*9ee0*/  F2FP.BF16.PACK_AB R67, R67, R76 ;  /* 0x0000004c4343723e */ /* 0x000fe200000010ff */
[----:B------:R-:W-:-:S02]  /*9ef0*/  FMUL.FTZ R92, R0, R92 ;  /* 0x0000005c005c7220 */ /* 0x000fc40000410000 */
[C---:B------:R-:W-:Y:S01]  /*9f00*/  FMUL.FTZ R59, R0.reuse, R93 ;  /* 0x0000005d003b7220 */ /* 0x040fe20000410000 */
        /* <DEDUP_REMOVED lines=20> */
[----:B------:R-:W-:Y:S01]  /*a050*/  FMUL.FTZ R31, R0, R201 ;  /* 0x000000c9001f7220 */ /* 0x000fe20000410000 */
[----:B------:R-:W-:Y:S01]  /*a060*/  MOV R0, 0x3f800000 ;  /* 0x3f80000000007802 */ /* 0x000fe20000000f00 */
[C---:B-1----:R-:W-:Y:S01]  /*a070*/  FMUL.FTZ R166, R4.reuse, R166 ;  /* 0x000000a604a67220 */ /* 0x042fe20000410000 */
[----:B------:R-:W-:Y:S01]  /*a080*/  F2FP.BF16.PACK_AB R35, R35, R140 ;  /* 0x0000008c2323723e */ /* 0x000fe200000010ff */
[C---:B------:R-:W-:Y:S01]  /*a090*/  FMUL.FTZ R6, R4.reuse, R167 ;  /* 0x000000a704067220 */ /* 0x040fe20000410000 */
[----:B------:R-:W-:Y:S01]  /*a0a0*/  F2FP.BF16.PACK_AB R31, R31, R200 ;  /* 0x000000c81f1f723e */ /* 0x000fe200000010ff */
[C---:B------:R-:W-:Y:S01]  /*a0b0*/  FMUL.FTZ R174, R4.reuse, R174 ;  /* 0x000000ae04ae7220 */ /* 0x040fe20000410000 */
[----:B------:R-:W1:Y:S01]  /*a0c0*/  @P0 MUFU.RCP R0, R158 ;  /* 0x0000009e00000308 */ /* 0x000e620000001000 */
[----:B------:R-:W-:Y:S01]  /*a0d0*/  FMUL.FTZ R8, R4, R175 ;  /* 0x000000af04087220 */ /* 0x000fe20000410000 */
[----:B------:R-:W-:Y:S01]  /*a0e0*/  F2FP.BF16.PACK_AB R6, R6, R166 ;  /* 0x000000a60606723e */ /* 0x000fe200000010ff */
[----:B------:R-:W-:-:S02]  /*a0f0*/  FMUL.FTZ R182, R4, R182 ;  /* 0x000000b604b67220 */ /* 0x000fc40000410000 */
[----:B------:R-:W-:Y:S01]  /*a100*/  FMUL.FTZ R12, R4, R183 ;  /* 0x000000b7040c7220 */ /* 0x000fe20000410000 */
[----:B------:R-:W-:Y:S01]  /*a110*/  F2FP.BF16.PACK_AB R8, R8, R174 ;  /* 0x000000ae0808723e */ /* 0x000fe200000010ff */
[C---:B------:R-:W-:Y:S02]  /*a120*/  FMUL.FTZ R190, R4.reuse, R190 ;  /* 0x000000be04be7220 */ /* 0x040fe40000410000 */
[----:B------:R-:W-:Y:S01]  /*a130*/  FMUL.FTZ R15, R4, R191 ;  /* 0x000000bf040f7220 */ /* 0x000fe20000410000 */
        /* <DEDUP_REMOVED lines=36> */
[----:B------:R-:W-:Y:S01]  /*a380*/  SHF.R.S32.HI R4, RZ, 0x1f, R5 ;  /* 0x0000001fff047819 */ /* 0x000fe20000011405 */
[----:B--2---:R-:W-:Y:S01]  /*a390*/  FMUL.FTZ R160, R2, R160 ;  /* 0x000000a002a07220 */ /* 0x004fe20000410000 */
[----:B------:R-:W-:Y:S01]  /*a3a0*/  F2FP.BF16.PACK_AB R34, R34, R142 ;  /* 0x0000008e2222723e */ /* 0x000fe200000010ff */
        /* <DEDUP_REMOVED lines=20> */
[C---:B------:R-:W-:Y:S01]  /*a4f0*/  FMUL.FTZ R84, R2.reuse, R84 ;  /* 0x0000005402547220 */ /* 0x040fe20000410000 */
[----:B------:R-:W-:Y:S01]  /*a500*/  SHF.R.S32.HI R19, RZ, 0x5, R28 ;  /* 0x00000005ff137819 */ /* 0x000fe2000001141c */
        /* <DEDUP_REMOVED lines=25> */
[----:B------:R-:W-:Y:S01]  /*a6a0*/  SHF.R.S32.HI R2, RZ, 0x2, R5 ;  /* 0x00000002ff027819 */ /* 0x000fe20000011405 */
[C---:B-1----:R-:W-:Y:S01]  /*a6b0*/  FMUL.FTZ R163, R0.reuse, R163 ;  /* 0x000000a300a37220 */ /* 0x042fe20000410000 */
[----:B------:R-:W-:Y:S01]  /*a6c0*/  F2FP.BF16.PACK_AB R5, R173, R172 ;  /* 0x000000acad05723e */ /* 0x000fe200000010ff */
[----:B------:R-:W-:Y:S01]  /*a6d0*/  FMUL.FTZ R9, R0, R162 ;  /* 0x000000a200097220 */ /* 0x000fe20000410000 */
[----:B------:R-:W-:Y:S01]  /*a6e0*/  LEA.HI R4, R4, R2, RZ, 0x3 ;  /* 0x0000000204047211 */ /* 0x000fe200078f18ff */
[C---:B------:R-:W-:Y:S01]  /*a6f0*/  FMUL.FTZ R171, R0.reuse, R171 ;  /* 0x000000ab00ab7220 */ /* 0x040fe20000410000 */
[----:B------:R-:W-:Y:S01]  /*a700*/  F2FP.BF16.PACK_AB R33, R33, R144 ;  /* 0x000000902121723e */ /* 0x000fe200000010ff */
[----:B------:R-:W-:Y:S01]  /*a710*/  FMUL.FTZ R14, R0, R170 ;  /* 0x000000aa000e7220 */ /* 0x000fe20000410000 */
[----:B------:R-:W-:Y:S01]  /*a720*/  LOP3.LUT R4, R4, 0xfffffff8, RZ, 0xc0, !PT ;  /* 0xfffffff804047812 */ /* 0x000fe200078ec0ff */
[C---:B------:R-:W-:Y:S01]  /*a730*/  FMUL.FTZ R179, R0.reuse, R179 ;  /* 0x000000b300b37220 */ /* 0x040fe20000410000 */
[----:B------:R-:W-:Y:S01]  /*a740*/  F2FP.BF16.PACK_AB R9, R163, R9 ;  /* 0x00000009a309723e */ /* 0x000fe200000010ff */
[----:B------:R-:W-:Y:S01]  /*a750*/  FMUL.FTZ R18, R0, R178 ;  /* 0x000000b200127220 */ /* 0x000fe20000410000 */
[----:B------:R-:W-:Y:S01]  /*a760*/  IADD3 R4, R2, -R4, RZ ;  /* 0x8000000402047210 */ /* 0x000fe20007ffe0ff */
[C---:B------:R-:W-:Y:S01]  /*a770*/  FMUL.FTZ R187, R0.reuse, R187 ;  /* 0x000000bb00bb7220 */ /* 0x040fe20000410000 */
[----:B------:R-:W-:Y:S01]  /*a780*/  LEA R2, R19, R159, 0x9 ;  /* 0x0000009f13027211 */ /* 0x000fe200078e48ff */
[----:B------:R-:W-:Y:S01]  /*a790*/  FMUL.FTZ R25, R0, R186 ;  /* 0x000000ba00197220 */ /* 0x000fe20000410000 */
[----:B------:R-:W-:Y:S01]  /*a7a0*/  LOP3.LUT R28, R4, 0x1, RZ, 0xc0, !PT ;  /* 0x00000001041c7812 */ /* 0x000fe200078ec0ff */
[C---:B------:R-:W-:Y:S01]  /*a7b0*/  FMUL.FTZ R195, R0.reuse, R195 ;  /* 0x000000c300c37220 */ /* 0x040fe20000410000 */
[----:B------:R-:W-:Y:S01]  /*a7c0*/  F2FP.BF16.PACK_AB R14, R171, R14 ;  /* 0x0000000eab0e723e */ /* 0x000fe200000010ff */
[----:B------:R-:W-:Y:S01]  /*a7d0*/  FMUL.FTZ R27, R0, R194 ;  /* 0x000000c2001b7220 */ /* 0x000fe20000410000 */
[----:B------:R-:W-:Y:S01]  /*a7e0*/  ISETP.NE.U32.AND P1, PT, R28, 0x1, PT ;  /* 0x000000011c00780c */ /* 0x000fe20003f25070 */
[C---:B------:R-:W-:Y:S01]  /*a7f0*/  FMUL.FTZ R71, R0.reuse, R71 ;  /* 0x0000004700477220 */ /* 0x040fe20000410000 */
[----:B------:R-:W-:Y:S01]  /*a800*/  F2FP.BF16.PACK_AB R18, R179, R18 ;  /* 0x00000012b312723e */ /* 0x000fe200000010ff */
        /* <DEDUP_REMOVED lines=33> */
[----:B------:R-:W-:Y:S02]  /*aa20*/  SHF.L.U32 R0, R4, 0x6, RZ ;  /* 0x0000000604007819 */ /* 0x000fe400000006ff */
[----:B------:R-:W-:Y:S02]  /*aa30*/  F2FP.BF16.PACK_AB R32, R147, R32 ;  /* 0x000000209320723e */ /* 0x000fe400000010ff */
[----:B------:R-:W-:Y:S02]  /*aa40*/  LOP3.LUT R0, R0, 0x1c0, RZ, 0xc0, !PT ;  /* 0x000001c000007812 */ /* 0x000fe400078ec0ff */
[----:B------:R-:W-:-:S02]  /*aa50*/  F2FP.BF16.PACK_AB R28, R151, R150 ;  /* 0x00000096971c723e */ /* 0x000fc400000010ff */
[----:B------:R-:W-:-:S04]  /*aa60*/  LEA.HI R0, R0, R0, RZ, 0x1d ;  /* 0x0000000000007211 */ /* 0x000fc800078fe8ff */
[----:B------:R-:W-:-:S04]  /*aa70*/  LEA R0, R2, R0, 0x1 ;  /* 0x0000000002007211 */ /* 0x000fc800078e08ff */
[----:B------:R-:W-:-:S04]  /*aa80*/  SHF.L.U32 R0, R0, 0x1, RZ ;  /* 0x0000000100007819 */ /* 0x000fc800000006ff */
[C---:B------:R-:W-:Y:S01]  /*aa90*/  IADD3 R2, R0.reuse, -0x10, RZ ;  /* 0xfffffff000027810 */ /* 0x040fe20007ffe0ff */
[----:B------:R1:W-:Y:S01]  /*aaa0*/  STS [R0+0x400], R6 ;  /* 0x0004000600007388 */ /* 0x0003e20000000800 */
[----:B------:R-:W-:Y:S02]  /*aab0*/  @P1 IADD3 R2, R0, 0x10, RZ ;  /* 0x0000001000021810 */ /* 0x000fe40007ffe0ff */
[----:B------:R-:W-:Y:S01]  /*aac0*/  R2P PR, R4, 0x6 ;  /* 0x0000000604007804 */ /* 0x000fe20000000000 */
[----:B------:R-:W-:Y:S01]  /*aad0*/  STS [R0], R7 ;  /* 0x0000000700007388 */ /* 0x000fe20000000800 */
[----:B------:R-:W-:-:S03]  /*aae0*/  MOV R4, 0x20 ;  /* 0x0000002000047802 */ /* 0x000fc60000000f00 */
[----:B------:R2:W-:Y:S01]  /*aaf0*/  STS [R2], R5 ;  /* 0x0000000502007388 */ /* 0x0005e20000000800 */
[----:B------:R-:W-:-:S03]  /*ab00*/  SEL R4, R4, 0xffffffe0, !P1 ;  /* 0xffffffe004047807 */ /* 0x000fc60004800000 */
[----:B------:R3:W-:Y:S04]  /*ab10*/  STS [R2+0x400], R8 ;  /* 0x0004000802007388 */ /* 0x0007e80000000800 */
[----:B------:R-:W-:Y:S04]  /*ab20*/  STS [R0+0x2000], R10 ;  /* 0x0020000a00007388 */ /* 0x000fe80000000800 */
[----:B------:R4:W-:Y:S04]  /*ab30*/  STS [R0+0x2400], R9 ;  /* 0x0024000900007388 */ /* 0x0009e80000000800 */
[----:B------:R-:W-:Y:S01]  /*ab40*/  STS [R2+0x2000], R11 ;  /* 0x0020000b02007388 */ /* 0x000fe20000000800 */
[----:B-1----:R-:W-:-:S03]  /*ab50*/  MOV R6, 0x40 ;  /* 0x0000004000067802 */ /* 0x002fc60000000f00 */
[----:B------:R1:W-:Y:S01]  /*ab60*/  STS [R2+0x2400], R14 ;  /* 0x0024000e02007388 */ /* 0x0003e20000000800 */
[----:B------:R-:W-:Y:S02]  /*ab70*/  SEL R6, R6, 0xffffffc0, !P2 ;  /* 0xffffffc006067807 */ /* 0x000fe40005000000 */
[----:B--2---:R-:W-:Y:S02]  /*ab80*/  IADD3 R5, R0, R4, RZ ;  /* 0x0000000400057210 */ /* 0x004fe40007ffe0ff */
[----:B------:R-:W-:Y:S02]  /*ab90*/  IADD3 R4, R4, R2, RZ ;  /* 0x0000000204047210 */ /* 0x000fe40007ffe0ff */
[-C--:B---3--:R-:W-:Y:S01]  /*aba0*/  IADD3 R8, R0, R6.reuse, RZ ;  /* 0x0000000600087210 */ /* 0x088fe20007ffe0ff */
[----:B------:R2:W-:Y:S01]  /*abb0*/  STS [R5], R13 ;  /* 0x0000000d05007388 */ /* 0x0005e20000000800 */
[----:B------:R-:W-:-:S03]  /*abc0*/  IADD3 R7, R5, R6, RZ ;  /* 0x0000000605077210 */ /* 0x000fc60007ffe0ff */
[----:B------:R3:W-:Y:S01]  /*abd0*/  STS [R5+0x400], R12 ;  /* 0x0004000c05007388 */ /* 0x0007e20000000800 */
[----:B----4-:R-:W-:-:S03]  /*abe0*/  IADD3 R9, R6, R2, RZ ;  /* 0x0000000206097210 */ /* 0x010fc60007ffe0ff */
[----:B------:R-:W-:Y:S01]  /*abf0*/  STS [R4], R16 ;  /* 0x0000001004007388 */ /* 0x000fe20000000800 */
[----:B------:R-:W-:-:S03]  /*ac00*/  IADD3 R6, R4, R6, RZ ;  /* 0x0000000604067210 */ /* 0x000fc60007ffe0ff */
[----:B------:R-:W-:Y:S01]  /*ac10*/  STS [R4+0x400], R15 ;  /* 0x0004000f04007388 */ /* 0x000fe20000000800 */
[----:B-1----:R-:W-:-:S03]  /*ac20*/  MOV R14, 0x7f800000 ;  /* 0x7f800000000e7802 */ /* 0x002fc60000000f00 */
[----:B------:R-:W-:Y:S04]  /*ac30*/  STS [R5+0x2000], R17 ;  /* 0x0020001105007388 */ /* 0x000fe80000000800 */
[----:B------:R-:W-:Y:S04]  /*ac40*/  STS [R5+0x2400], R18 ;  /* 0x0024001205007388 */ /* 0x000fe80000000800 */
[----:B------:R-:W-:Y:S01]  /*ac50*/  STS [R4+0x2000], R26 ;  /* 0x0020001a04007388 */ /* 0x000fe20000000800 */
[----:B--2---:R-:W-:-:S03]  /*ac60*/  MOV R13, 0x7f800000 ;  /* 0x7f800000000d7802 */ /* 0x004fc60000000f00 */
[----:B------:R-:W-:Y:S01]  /*ac70*/  STS [R4+0x2400], R25 ;  /* 0x0024001904007388 */ /* 0x000fe20000000800 */
[----:B---3--:R-:W-:-:S03]  /*ac80*/  MOV R12, 0x7f800000 ;  /* 0x7f800000000c7802 */ /* 0x008fc60000000f00 */
[----:B------:R-:W-:Y:S04]  /*ac90*/  STS [R8], R24 ;  /* 0x0000001808007388 */ /* 0x000fe80000000800 */
[----:B------:R-:W-:Y:S04]  /*aca0*/  STS [R8+0x400], R23 ;  /* 0x0004001708007388 */ /* 0x000fe80000000800 */
[----:B------:R-:W-:Y:S04]  /*acb0*/  STS [R9], R21 ;  /* 0x0000001509007388 */ /* 0x000fe80000000800 */
[----:B------:R-:W-:Y:S04]  /*acc0*/  STS [R9+0x400], R20 ;  /* 0x0004001409007388 */ /* 0x000fe80000000800 */
[----:B------:R-:W-:Y:S04]  /*acd0*/  STS [R8+0x2000], R22 ;  /* 0x0020001608007388 */ /* 0x000fe80000000800 */
[----:B------:R-:W-:Y:S04]  /*ace0*/  STS [R8+0x2400], R27 ;  /* 0x0024001b08007388 */ /* 0x000fe80000000800 */
[----:B------:R-:W-:Y:S04]  /*acf0*/  STS [R9+0x2000], R69 ;  /* 0x0020004509007388 */ /* 0x000fe80000000800 */
[----:B------:R-:W-:Y:S04]  /*ad00*/  STS [R9+0x2400], R68 ;  /* 0x0024004409007388 */ /* 0x000fe80000000800 */
        /* <DEDUP_REMOVED lines=15> */
[----:B------:R1:W-:Y:S04]  /*ae00*/  STS [R2+0x6400], R52 ;  /* 0x0064003402007388 */ /* 0x0003e80000000800 */
[----:B------:R-:W-:Y:S04]  /*ae10*/  STS [R5+0x4000], R51 ;  /* 0x0040003305007388 */ /* 0x000fe80000000800 */
[----:B------:R-:W-:Y:S04]  /*ae20*/  STS [R5+0x4400], R50 ;  /* 0x0044003205007388 */ /* 0x000fe80000000800 */
[----:B------:R-:W-:Y:S04]  /*ae30*/  STS [R4+0x4000], R47 ;  /* 0x0040002f04007388 */ /* 0x000fe80000000800 */
[----:B------:R-:W-:Y:S04]  /*ae40*/  STS [R4+0x4400], R46 ;  /* 0x0044002e04007388 */ /* 0x000fe80000000800 */
[----:B------:R-:W-:Y:S04]  /*ae50*/  STS [R5+0x6000], R49 ;  /* 0x0060003105007388 */ /* 0x000fe80000000800 */
[----:B------:R2:W-:Y:S01]  /*ae60*/  STS [R5+0x6400], R48 ;  /* 0x0064003005007388 */ /* 0x0005e20000000800 */
[----:B-1----:R-:W2:Y:S03]  /*ae70*/  @P4 MUFU.LG2 R2, R152 ;  /* 0x0000009800024308 */ /* 0x002ea60000000c00 */
[----:B------:R-:W-:Y:S04]  /*ae80*/  STS [R4+0x6000], R45 ;  /* 0x0060002d04007388 */ /* 0x000fe80000000800 */
[----:B------:R1:W-:Y:S04]  /*ae90*/  STS [R4+0x6400], R44 ;  /* 0x0064002c04007388 */ /* 0x0003e80000000800 */
[----:B------:R-:W-:Y:S04]  /*aea0*/  STS [R8+0x4000], R43 ;  /* 0x0040002b08007388 */ /* 0x000fe80000000800 */
[----:B------:R-:W-:Y:S04]  /*aeb0*/  STS [R8+0x4400], R42 ;  /* 0x0044002a08007388 */ /* 0x000fe80000000800 */
[----:B------:R-:W-:Y:S04]  /*aec0*/  STS [R9+0x4000], R39 ;  /* 0x0040002709007388 */ /* 0x000fe80000000800 */
[----:B------:R-:W-:Y:S01]  /*aed0*/  STS [R9+0x4400], R38 ;  /* 0x0044002609007388 */ /* 0x000fe20000000800 */
[----:B--2---:R-:W-:-:S03]  /*aee0*/  @P4 FMUL.FTZ R5, R2, 0.69314718246459960938 ;  /* 0x3f31721802054820 */ /* 0x004fc60000410000 */
[----:B------:R-:W-:Y:S01]  /*aef0*/  STS [R8+0x6000], R41 ;  /* 0x0060002908007388 */ /* 0x000fe20000000800 */
[----:B-----5:R-:W-:-:S03]  /*af00*/  @P4 FFMA.FTZ R13, R155, c[0x0][0x238], R5 ;  /* 0x00008e009b0d4a23 */ /* 0x020fc60000010005 */
[----:B------:R2:W-:Y:S01]  /*af10*/  STS [R8+0x6400], R40 ;  /* 0x0064002808007388 */ /* 0x0005e20000000800 */
[----:B-1----:R-:W-:Y:S03]  /*af20*/  @P5 MUFU.LG2 R4, R153 ;  /* 0x0000009900045308 */ /* 0x002fe60000000c00 */
[----:B------:R-:W-:Y:S04]  /*af30*/  STS [R9+0x6000], R37 ;  /* 0x0060002509007388 */ /* 0x000fe80000000800 */
[----:B------:R1:W-:Y:S04]  /*af40*/  STS [R9+0x6400], R36 ;  /* 0x0064002409007388 */ /* 0x0003e80000000800 */
[----:B------:R-:W-:Y:S04]  /*af50*/  STS [R7+0x4000], R35 ;  /* 0x0040002307007388 */ /* 0x000fe80000000800 */
[----:B------:R-:W-:Y:S04]  /*af60*/  STS [R7+0x4400], R34 ;  /* 0x0044002207007388 */ /* 0x000fe80000000800 */
[----:B------:R-:W-:Y:S04]  /*af70*/  STS [R6+0x4000], R31 ;  /* 0x0040001f06007388 */ /* 0x000fe80000000800 */
[----:B------:R-:W-:Y:S01]  /*af80*/  STS [R6+0x4400], R30 ;  /* 0x0044001e06007388 */ /* 0x000fe20000000800 */
[----:B--2---:R-:W2:Y:S03]  /*af90*/  @P0 MUFU.LG2 R8, R158 ;  /* 0x0000009e00080308 */ /* 0x004ea60000000c00 */
[----:B------:R-:W-:Y:S04]  /*afa0*/  STS [R7+0x6000], R33 ;  /* 0x0060002107007388 */ /* 0x000fe80000000800 */
[----:B------:R3:W-:Y:S01]  /*afb0*/  STS [R7+0x6400], R32 ;  /* 0x0064002007007388 */ /* 0x0007e20000000800 */
[----:B-1----:R-:W-:-:S03]  /*afc0*/  MOV R9, 0x7f800000 ;  /* 0x7f80000000097802 */ /* 0x002fc60000000f00 */
[----:B------:R-:W-:Y:S04]  /*afd0*/  STS [R6+0x6000], R29 ;  /* 0x0060001d06007388 */ /* 0x000fe80000000800 */
[----:B------:R1:W-:Y:S01]  /*afe0*/  STS [R6+0x6400], R28 ;  /* 0x0064001c06007388 */ /* 0x0003e20000000800 */
[----:B--2---:R-:W-:-:S03]  /*aff0*/  @P0 FMUL.FTZ R2, R8, 0.69314718246459960938 ;  /* 0x3f31721808020820 */ /* 0x004fc60000410000 */
[----:B------:R-:W-:Y:S01]  /*b000*/  BAR.SYNC.DEFER_BLOCKING 0x0 ;  /* 0x0000000000007b1d */ /* 0x000fe20000010000 */
[----:B------:R-:W-:-:S05]  /*b010*/  @P0 FFMA.FTZ R9, R3, c[0x0][0x238], R2 ;  /* 0x00008e0003090a23 */ /* 0x000fca0000010002 */
[----:B------:R-:W2:Y:S01]  /*b020*/  S2R R15, SR_TID.X ;  /* 0x00000000000f7919 */ /* 0x000ea20000002100 */
[----:B---3--:R-:W-:-:S04]  /*b030*/  @P5 FMUL.FTZ R7, R4, 0.69314718246459960938 ;  /* 0x3f31721804075820 */ /* 0x008fc80000410000 */
[----:B------:R-:W-:Y:S01]  /*b040*/  @P5 FFMA.FTZ R14, R156, c[0x0][0x238], R7 ;  /* 0x00008e009c0e5a23 */ /* 0x000fe20000010007 */
[----:B-1----:R-:W1:Y:S01]  /*b050*/  @P3 MUFU.LG2 R6, R157 ;  /* 0x0000009d00063308 */ /* 0x002e620000000c00 */
[----:B------:R3:W4:Y:S04]  /*b060*/  LDS.128 R24, [R235] ;  /* 0x00000000eb187984 */ /* 0x0007280000000c00 */
[----:B------:R3:W3:Y:S01]  /*b070*/  LDS.128 R32, [R235+0x800] ;  /* 0x00080000eb207984 */ /* 0x0006e20000000c00 */
[----:B--2---:R-:W-:-:S03]  /*b080*/  SHF.R.S32.HI R16, RZ, 0x1f, R15 ;  /* 0x0000001fff107819 */ /* 0x004fc6000001140f */
[----:B------:R2:W2:Y:S01]  /*b090*/  LDS.128 R40, [R235+0x1000] ;  /* 0x00100000eb287984 */ /* 0x0004a20000000c00 */
[----:B------:R-:W-:-:S03]  /*b0a0*/  LEA.HI R0, R16, R15, RZ, 0x5 ;  /* 0x0000000f10007211 */ /* 0x000fc600078f28ff */
[----:B------:R2:W2:Y:S01]  /*b0b0*/  LDS.128 R48, [R235+0x1800] ;  /* 0x00180000eb307984 */ /* 0x0004a20000000c00 */
[----:B-1----:R-:W-:Y:S01]  /*b0c0*/  @P3 FMUL.FTZ R4, R6, 0.69314718246459960938 ;  /* 0x3f31721806043820 */ /* 0x002fe20000410000 */
[----:B------:R-:W-:Y:S02]  /*b0d0*/  LOP3.LUT R0, R0, 0xffffffe0, RZ, 0xc0, !PT ;  /* 0xffffffe000007812 */ /* 0x000fe400078ec0ff */
[----:B------:R1:W1:Y:S01]  /*b0e0*/  LDS.128 R56, [R235+0x2000] ;  /* 0x00200000eb387984 */ /* 0x0002620000000c00 */
[----:B------:R-:W-:Y:S01]  /*b0f0*/  @P3 FFMA.FTZ R12, R154, c[0x0][0x238], R4 ;  /* 0x00008e009a0c3a23 */ /* 0x000fe20000010004 */
[----:B------:R-:W-:Y:S02]  /*b100*/  IADD3 R0, -R0, R15, RZ ;  /* 0x0000000f00007210 */ /* 0x000fe40007ffe1ff */
[----:B------:R1:W1:Y:S02]  /*b110*/  LDS.128 R64, [R235+0x2800] ;  /* 0x00280000eb407984 */ /* 0x0002640000000c00 */
[----:B------:R-:W-:-:S02]  /*b120*/  LOP3.LUT P1, RZ, R0, 0x3, RZ, 0xc0, !PT ;  /* 0x0000000300ff7812 */ /* 0x000fc4000782c0ff */
[----:B------:R1:W1:Y:S04]  /*b130*/  LDS.128 R72, [R235+0x3000] ;  /* 0x00300000eb487984 */ /* 0x0002680000000c00 */
        /* <DEDUP_REMOVED lines=8> */
[----:B------:R1:W1:Y:S01]  /*b1c0*/  LDS.128 R76, [R235+0x7800] ;  /* 0x00780000eb4c7984 */ /* 0x0002620000000c00 */
[----:B------:R-:W-:Y:S05]  /*b1d0*/  @P1 BRA `(.L_x_11) ;  /* 0x0000027000001947 */ /* 0x000fea0003800000 */
[----:B--234-:R-:W-:Y:S02]  /*b1e0*/  SHF.R.S32.HI R2, RZ, 0x1f, R19 ;  /* 0x0000001fff027819 */ /* 0x01cfe40000011413 */
[----:B------:R-:W-:-:S02]  /*b1f0*/  SHF.R.S32.HI R3, RZ, 0x1f, R0 ;  /* 0x0000001fff037819 */ /* 0x000fc40000011400 */
[----:B------:R-:W-:Y:S02]  /*b200*/  LEA.HI R2, R2, R19, RZ, 0x2 ;  /* 0x0000001302027211 */ /* 0x000fe400078f10ff */
[----:B------:R-:W-:Y:S02]  /*b210*/  LEA.HI R0, R3, R0, RZ, 0x2 ;  /* 0x0000000003007211 */ /* 0x000fe400078f10ff */
[----:B------:R-:W-:Y:S02]  /*b220*/  LOP3.LUT R2, R2, 0xffffffc, RZ, 0xc0, !PT ;  /* 0x0ffffffc02027812 */ /* 0x000fe400078ec0ff */
[----:B------:R-:W-:-:S03]  /*b230*/  SHF.R.S32.HI R0, RZ, 0x2, R0 ;  /* 0x00000002ff007819 */ /* 0x000fc60000011400 */
[----:B------:R-:W-:-:S04]  /*b240*/  IMAD.IADD R2, R19, 0x1, -R2 ;  /* 0x0000000113027824 */ /* 0x000fc800078e0a02 */
[----:B------:R-:W-:-:S05]  /*b250*/  IMAD R0, R2, 0x10, R0 ;  /* 0x0000001002007824 */ /* 0x000fca00078e0200 */
[C---:B------:R-:W-:Y:S02]  /*b260*/  ISETP.GE.AND P6, PT, R0.reuse, UR12, PT ;  /* 0x0000000c00007c0c */ /* 0x040fe4000bfc6270 */
[C---:B------:R-:W-:Y:S02]  /*b270*/  IADD3 R2, R0.reuse, 0x8, RZ ;  /* 0x0000000800027810 */ /* 0x040fe40007ffe0ff */
[----:B------:R-:W-:Y:S02]  /*b280*/  IADD3 R5, R0, 0x40, RZ ;  /* 0x0000004000057810 */ /* 0x000fe40007ffe0ff */
[----:B------:R-:W-:Y:S02]  /*b290*/  ISETP.GE.AND P5, PT, R2, UR12, PT ;  /* 0x0000000c02007c0c */ /* 0x000fe4000bfa6270 */
[----:B------:R-:W-:Y:S02]  /*b2a0*/  IADD3 R4, R0, 0x48, RZ ;  /* 0x0000004800047810 */ /* 0x000fe40007ffe0ff */
[----:B------:R-:W-:-:S02]  /*b2b0*/  ISETP.GE.AND P4, PT, R5, UR12, PT ;  /* 0x0000000c05007c0c */ /* 0x000fc4000bf86270 */
[----:B------:R-:W-:Y:S01]  /*b2c0*/  ISETP.GE.AND P3, PT, R4, UR12, PT ;  /* 0x0000000c04007c0c */ /* 0x000fe2000bf66270 */
[----:B------:R-:W-:-:S05]  /*b2d0*/  @!P6 IMAD R3, R0, UR19, RZ ;  /* 0x000000130003ec24 */ /* 0x000fca000f8e02ff */
[----:B------:R-:W-:Y:S01]  /*b2e0*/  @!P6 IADD3 R0, P0, R3, UR10, RZ ;  /* 0x0000000a0300ec10 */ /* 0x000fe2000ff1e0ff */
[----:B------:R-:W-:-:S03]  /*b2f0*/  @!P5 IMAD R2, R2, UR19, RZ ;  /* 0x000000130202dc24 */ /* 0x000fc6000f8e02ff */
[----:B------:R-:W-:Y:S01]  /*b300*/  @!P6 LEA.HI.X.SX32 R6, R3, UR4, 0x1, P0 ;  /* 0x000000040306ec11 */ /* 0x000fe200080f0eff */
[----:B------:R-:W-:Y:S01]  /*b310*/  @!P4 IMAD R5, R5, UR19, RZ ;  /* 0x000000130505cc24 */ /* 0x000fe2000f8e02ff */
[----:B------:R-:W-:Y:S01]  /*b320*/  @!P6 LEA R10, P1, R0, c[0x0][0x200], 0x2 ;  /* 0x00008000000aea11 */ /* 0x000fe200078210ff */
[----:B------:R-:W-:Y:S01]  /*b330*/  @!P3 IMAD R3, R4, UR19, RZ ;  /* 0x000000130403bc24 */ /* 0x000fe2000f8e02ff */
[----:B------:R-:W-:Y:S02]  /*b340*/  @!P5 IADD3 R7, P0, R2, UR10, RZ ;  /* 0x0000000a0207dc10 */ /* 0x000fe4000ff1e0ff */
[----:B------:R-:W-:Y:S02]  /*b350*/  @!P6 LEA.HI.X R11, R0, c[0x0][0x204], R6, 0x2, P1 ;  /* 0x00008100000bea11 */ /* 0x000fe400008f1406 */
[----:B------:R-:W-:Y:S02]  /*b360*/  @!P5 LEA.HI.X.SX32 R2, R2, UR4, 0x1, P0 ;  /* 0x000000040202dc11 */ /* 0x000fe400080f0eff */
[----:B------:R-:W-:Y:S01]  /*b370*/  @!P4 IADD3 R0, P1, R5, UR10, RZ ;  /* 0x0000000a0500cc10 */ /* 0x000fe2000ff3e0ff */
[----:B------:R2:W-:Y:S01]  /*b380*/  @!P6 STG.E [R10.64], R14 ;  /* 0x0000000e0a00e986 */ /* 0x0005e2000c101910 */
[----:B------:R-:W-:-:S02]  /*b390*/  @!P5 LEA R6, P2, R7, c[0x0][0x200], 0x2 ;  /* 0x000080000706da11 */ /* 0x000fc400078410ff */
[----:B------:R-:W-:Y:S02]  /*b3a0*/  @!P3 IADD3 R8, P0, R3, UR10, RZ ;  /* 0x0000000a0308bc10 */ /* 0x000fe4000ff1e0ff */
[----:B------:R-:W-:Y:S02]  /*b3b0*/  @!P4 LEA.HI.X.SX32 R5, R5, UR4, 0x1, P1 ;  /* 0x000000040505cc11 */ /* 0x000fe400088f0eff */
[----:B------:R-:W-:Y:S02]  /*b3c0*/  @!P5 LEA.HI.X R7, R7, c[0x0][0x204], R2, 0x2, P2 ;  /* 0x000081000707da11 */ /* 0x000fe400010f1402 */
[----:B------:R-:W-:Y:S02]  /*b3d0*/  @!P3 LEA.HI.X.SX32 R3, R3, UR4, 0x1, P0 ;  /* 0x000000040303bc11 */ /* 0x000fe400080f0eff */
[----:B------:R-:W-:Y:S01]  /*b3e0*/  @!P4 LEA R4, P1, R0, c[0x0][0x200], 0x2 ;  /* 0x000080000004ca11 */ /* 0x000fe200078210ff */
[----:B------:R2:W-:Y:S01]  /*b3f0*/  @!P5 STG.E [R6.64], R13 ;  /* 0x0000000d0600d986 */ /* 0x0005e2000c101910 */
[----:B------:R-:W-:-:S02]  /*b400*/  @!P3 LEA R2, P0, R8, c[0x0][0x200], 0x2 ;  /* 0x000080000802ba11 */ /* 0x000fc400078010ff */
[----:B------:R-:W-:Y:S02]  /*b410*/  @!P4 LEA.HI.X R5, R0, c[0x0][0x204], R5, 0x2, P1 ;  /* 0x000081000005ca11 */ /* 0x000fe400008f1405 */
[----:B------:R-:W-:-:S03]  /*b420*/  @!P3 LEA.HI.X R3, R8, c[0x0][0x204], R3, 0x2, P0 ;  /* 0x000081000803ba11 */ /* 0x000fc600000f1403 */
[----:B------:R2:W-:Y:S04]  /*b430*/  @!P4 STG.E [R4.64], R12 ;  /* 0x0000000c0400c986 */ /* 0x0005e8000c101910 */
[----:B------:R2:W-:Y:S02]  /*b440*/  @!P3 STG.E [R2.64], R9 ;  /* 0x000000090200b986 */ /* 0x0005e4000c101910 */
.L_x_11:
[----:B--234-:R-:W-:Y:S05]  /*b450*/  BSYNC B0 ;  /* 0x0000000000007941 */ /* 0x01cfea0003800000 */
.L_x_10:
[----:B------:R-:W2:Y:S04]  /*b460*/  LDL.LU.64 R4, [R1+0x38] ;  /* 0x0000380001047983 */ /* 0x000ea80000300a00 */
[----:B------:R-:W3:Y:S01]  /*b470*/  S2R R8, SR_CTAID.Z ;  /* 0x0000000000087919 */ /* 0x000ee20000002700 */
[----:B------:R-:W-:Y:S01]  /*b480*/  LEA.HI R0, R16, R15, RZ, 0x3 ;  /* 0x0000000f10007211 */ /* 0x000fe200078f18ff */
[----:B------:R-:W-:-:S02]  /*b490*/  USHF.R.S32.HI UR6, URZ, 0x1f, UR11 ;  /* 0x0000001f3f067899 */ /* 0x000fc4000801140b */
[----:B------:R4:W5:Y:S01]  /*b4a0*/  LDL.64 R12, [R1+0x18] ;  /* 0x00001800010c7983 */ /* 0x0009620000100a00 */
[----:B------:R-:W-:Y:S01]  /*b4b0*/  SHF.R.S32.HI R10, RZ, 0x3, R0 ;  /* 0x00000003ff0a7819 */ /* 0x000fe20000011400 */
[----:B------:R-:W-:Y:S01]  /*b4c0*/  ULDC.64 UR4, c[0x0][0x1f0] ;  /* 0x00007c0000047ab9 */ /* 0x000fe20000000a00 */
[----:B------:R-:W-:Y:S01]  /*b4d0*/  BSSY B0, `(.L_x_12) ;  /* 0x0000012000007945 */ /* 0x000fe20003800000 */
[----:B------:R-:W-:-:S04]  /*b4e0*/  UIMAD UR4, UR6, UR4, URZ ;  /* 0x00000004060472a4 */ /* 0x000fc8000f8e023f */
[----:B------:R-:W-:Y:S01]  /*b4f0*/  UIMAD UR4, UR11, UR5, UR4 ;  /* 0x000000050b0472a4 */ /* 0x000fe2000f8e0204 */
[----:B--2---:R-:W-:-:S04]  /*b500*/  IADD3 R2, P0, R4, UR14, RZ ;  /* 0x0000000e04027c10 */ /* 0x004fc8000ff1e0ff */
[----:B------:R-:W-:Y:S02]  /*b510*/  IADD3.X R3, R5, UR7, RZ, P0, !PT ;  /* 0x0000000705037c10 */ /* 0x000fe400087fe4ff */
[----:B------:R-:W-:-:S03]  /*b520*/  ISETP.GE.AND P0, PT, R10, UR12, PT ;  /* 0x0000000c0a007c0c */ /* 0x000fc6000bf06270 */
[----:B---3--:R-:W-:-:S05]  /*b530*/  IMAD.WIDE.U32 R8, R8, c[0x0][0x1f0], R2 ;  /* 0x00007c0008087a25 */ /* 0x008fca00078e0002 */
[----:B------:R-:W-:-:S05]  /*b540*/  IADD3 R7, R9, UR4, RZ ;  /* 0x0000000409077c10 */ /* 0x000fca000fffe0ff */
[----:B------:R-:W-:Y:S05]  /*b550*/  @P0 BRA `(.L_x_13) ;  /* 0x0000009000000947 */ /* 0x000fea0003800000 */
[----:B----4-:R-:W-:Y:S01]  /*b560*/  MOV R6, R8 ;  /* 0x0000000800067202 */ /* 0x010fe20000000f00 */
[----:B-----5:R-:W-:-:S04]  /*b570*/  IMAD R0, R13, c[0x0][0x1e8], RZ ;  /* 0x00007a000d007a24 */ /* 0x020fc800078e02ff */
[----:B------:R-:W-:-:S04]  /*b580*/  IMAD.WIDE.U32 R2, R12, c[0x0][0x1e8], R6 ;  /* 0x00007a000c027a25 */ /* 0x000fc800078e0006 */
[----:B------:R-:W-:Y:S01]  /*b590*/  IMAD R0, R12, c[0x0][0x1ec], R0 ;  /* 0x00007b000c007a24 */ /* 0x000fe200078e0200 */
[----:B------:R-:W-:-:S04]  /*b5a0*/  LEA R4, P0, R2, c[0x0][0x1d0], 0x1 ;  /* 0x0000740002047a11 */ /* 0x000fc800078008ff */
[----:B------:R-:W-:-:S04]  /*b5b0*/  IADD3 R0, R3, R0, RZ ;  /* 0x0000000003007210 */ /* 0x000fc80007ffe0ff */
[----:B------:R-:W-:-:S05]  /*b5c0*/  LEA.HI.X R5, R2, c[0x0][0x1d4], R0, 0x1, P0 ;  /* 0x0000750002057a11 */ /* 0x000fca00000f0c00 */
[----:B------:R2:W-:Y:S04]  /*b5d0*/  STG.E.128 [R4.64], R24 ;  /* 0x0000001804007986 */ /* 0x0005e8000c101d10 */
[----:B-1----:R2:W-:Y:S02]  /*b5e0*/  STG.E.128 [R4.64+0x80], R20 ;  /* 0x0000801404007986 */ /* 0x0025e4000c101d10 */
.L_x_13:
[----:B----4-:R-:W-:Y:S05]  /*b5f0*/  BSYNC B0 ;  /* 0x0000000000007941 */ /* 0x010fea0003800000 */
.L_x_12:
[----:B------:R-:W-:Y:S01]  /*b600*/  IADD3 R0, R10, 0x10, RZ ;  /* 0x000000100a007810 */ /* 0x000fe20007ffe0ff */
[----:B------:R-:W-:Y:S03]  /*b610*/  BSSY B0, `(.L_x_14) ;  /* 0x000000f000007945 */ /* 0x000fe60003800000 */
[----:B------:R-:W-:-:S13]  /*b620*/  ISETP.GE.AND P0, PT, R0, UR12, PT ;  /* 0x0000000c00007c0c */ /* 0x000fda000bf06270 */
[----:B------:R-:W-:Y:S05]  /*b630*/  @P0 BRA `(.L_x_15) ;  /* 0x000000c000000947 */ /* 0x000fea0003800000 */
[----:B--2--5:R-:W-:Y:S01]  /*b640*/  IADD3 R4, P0, R12, 0x10, RZ ;  /* 0x000000100c047810 */ /* 0x024fe20007f1e0ff */
[----:B------:R-:W-:Y:S01]  /*b650*/  IMAD.MOV.U32 R2, RZ, RZ, R8 ;  /* 0x000000ffff027224 */ /* 0x000fe200078e0008 */
[----:B------:R-:W-:-:S03]  /*b660*/  MOV R3, R7 ;  /* 0x0000000700037202 */ /* 0x000fc60000000f00 */
[----:B------:R-:W-:Y:S02]  /*b670*/  IMAD.X R0, RZ, RZ, R13, P0 ;  /* 0x000000ffff007224 */ /* 0x000fe400000e060d */
[----:B------:R-:W-:-:S04]  /*b680*/  IMAD.WIDE.U32 R2, R4, c[0x0][0x1e8], R2 ;  /* 0x00007a0004027a25 */ /* 0x000fc800078e0002 */
[----:B------:R-:W-:-:S04]  /*b690*/  IMAD R0, R0, c[0x0][0x1e8], RZ ;  /* 0x00007a0000007a24 */ /* 0x000fc800078e02ff */
[----:B------:R-:W-:Y:S01]  /*b6a0*/  IMAD R0, R4, c[0x0][0x1ec], R0 ;  /* 0x00007b0004007a24 */ /* 0x000fe200078e0200 */
[----:B------:R-:W-:-:S04]  /*b6b0*/  LEA R4, P0, R2, c[0x0][0x1d0], 0x1 ;  /* 0x0000740002047a11 */ /* 0x000fc800078008ff */
[----:B------:R-:W-:-:S04]  /*b6c0*/  IADD3 R0, R3, R0, RZ ;  /* 0x0000000003007210 */ /* 0x000fc80007ffe0ff */
[----:B------:R-:W-:-:S05]  /*b6d0*/  LEA.HI.X R5, R2, c[0x0][0x1d4], R0, 0x1, P0 ;  /* 0x0000750002057a11 */ /* 0x000fca00000f0c00 */
[----:B------:R2:W-:Y:S04]  /*b6e0*/  STG.E.128 [R4.64], R32 ;  /* 0x0000002004007986 */ /* 0x0005e8000c101d10 */
[----:B-1----:R2:W-:Y:S02]  /*b6f0*/  STG.E.128 [R4.64+0x80], R28 ;  /* 0x0000801c04007986 */ /* 0x0025e4000c101d10 */
.L_x_15:
[----:B------:R-:W-:Y:S05]  /*b700*/  BSYNC B0 ;  /* 0x0000000000007941 */ /* 0x000fea0003800000 */
.L_x_14:
[----:B------:R-:W3:Y:S01]  /*b710*/  LDL.LU R0, [R1+0x44] ;  /* 0x0000440001007983 */ /* 0x000ee20000300800 */
[----:B------:R-:W-:Y:S01]  /*b720*/  BSSY B0, `(.L_x_16) ;  /* 0x000000f000007945 */ /* 0x000fe20003800000 */
[----:B---3--:R-:W-:-:S13]  /*b730*/  ISETP.GE.AND P0, PT, R0, UR12, PT ;  /* 0x0000000c00007c0c */ /* 0x008fda000bf06270 */
        /* <DEDUP_REMOVED lines=13> */
.L_x_17:
[----:B------:R-:W-:Y:S05]  /*b810*/  BSYNC B0 ;  /* 0x0000000000007941 */ /* 0x000fea0003800000 */
.L_x_16:
        /* <DEDUP_REMOVED lines=16> */
.L_x_19:
[----:B------:R-:W-:Y:S05]  /*b920*/  BSYNC B0 ;  /* 0x0000000000007941 */ /* 0x000fea0003800000 */
.L_x_18:
        /* <DEDUP_REMOVED lines=14> */
[----:B-1----:R1:W-:Y:S04]  /*ba10*/  STG.E.128 [R4.64], R56 ;  /* 0x0000003804007986 */ /* 0x0023e8000c101d10 */
[----:B------:R1:W-:Y:S02]  /*ba20*/  STG.E.128 [R4.64+0x80], R52 ;  /* 0x0000803404007986 */ /* 0x0003e4000c101d10 */
.L_x_21:
[----:B------:R-:W-:Y:S05]  /*ba30*/  BSYNC B0 ;  /* 0x0000000000007941 */ /* 0x000fea0003800000 */
.L_x_20:
[----:B------:R-:W3:Y:S01]  /*ba40*/  LDL.LU R0, [R1+0x50] ;  /* 0x0000500001007983 */ /* 0x000ee20000300800 */
[----:B------:R-:W-:Y:S01]  /*ba50*/  BSSY B0, `(.L_x_22) ;  /* 0x000000f000007945 */ /* 0x000fe20003800000 */
[----:B---3--:R-:W-:-:S13]  /*ba60*/  ISETP.GE.AND P0, PT, R0, UR12, PT ;  /* 0x0000000c00007c0c */ /* 0x008fda000bf06270 */
[----:B------:R-:W-:Y:S05]  /*ba70*/  @P0 BRA `(.L_x_23) ;  /* 0x000000c000000947 */ /* 0x000fea0003800000 */
[----:B-12--5:R-:W-:Y:S01]  /*ba80*/  IADD3 R4, P0, R12, 0x50, RZ ;  /* 0x000000500c047810 */ /* 0x026fe20007f1e0ff */
        /* <DEDUP_REMOVED lines=10> */
[----:B------:R1:W-:Y:S02]  /*bb30*/  STG.E.128 [R4.64+0x80], R60 ;  /* 0x0000803c04007986 */ /* 0x0003e4000c101d10 */
.L_x_23:
[----:B------:R-:W-:Y:S05]  /*bb40*/  BSYNC B0 ;  /* 0x0000000000007941 */ /* 0x000fea0003800000 */
.L_x_22:
        /* <DEDUP_REMOVED lines=16> */
.L_x_25:
[----:B------:R-:W-:Y:S05]  /*bc50*/  BSYNC B0 ;  /* 0x0000000000007941 */ /* 0x000fea0003800000 */
.L_x_24:
[----:B------:R-:W3:Y:S02]  /*bc60*/  LDL.LU R0, [R1+0x48] ;  /* 0x0000480001007983 */ /* 0x000ee40000300800 */
[----:B---3--:R-:W-:-:S13]  /*bc70*/  ISETP.GE.AND P0, PT, R0, UR12, PT ;  /* 0x0000000c00007c0c */ /* 0x008fda000bf06270 */
[----:B------:R-:W-:Y:S05]  /*bc80*/  @P0 EXIT ;  /* 0x000000000000094d */ /* 0x000fea0003800000 */
[----:B-----5:R-:W-:Y:S01]  /*bc90*/  IADD3 R6, P0, R12, 0x70, RZ ;  /* 0x000000700c067810 */ /* 0x020fe20007f1e0ff */
[----:B------:R-:W-:Y:S01]  /*bca0*/  IMAD.MOV.U32 R2, RZ, RZ, R8 ;  /* 0x000000ffff027224 */ /* 0x000fe200078e0008 */
[----:B------:R-:W-:-:S03]  /*bcb0*/  MOV R3, R7 ;  /* 0x0000000700037202 */ /* 0x000fc60000000f00 */
[----:B------:R-:W-:Y:S02]  /*bcc0*/  IMAD.X R0, RZ, RZ, R13, P0 ;  /* 0x000000ffff007224 */ /* 0x000fe400000e060d */
[----:B-12---:R-:W-:-:S04]  /*bcd0*/  IMAD.WIDE.U32 R4, R6, c[0x0][0x1e8], R2 ;  /* 0x00007a0006047a25 */ /* 0x006fc800078e0002 */
[----:B------:R-:W-:Y:S01]  /*bce0*/  IMAD R0, R0, c[0x0][0x1e8], RZ ;  /* 0x00007a0000007a24 */ /* 0x000fe200078e02ff */
[----:B------:R-:W-:-:S03]  /*bcf0*/  LEA R2, P0, R4, c[0x0][0x1d0], 0x1 ;  /* 0x0000740004027a11 */ /* 0x000fc600078008ff */
[----:B------:R-:W-:-:S05]  /*bd00*/  IMAD R0, R6, c[0x0][0x1ec], R0 ;  /* 0x00007b0006007a24 */ /* 0x000fca00078e0200 */
[----:B------:R-:W-:-:S04]  /*bd10*/  IADD3 R0, R5, R0, RZ ;  /* 0x0000000005007210 */ /* 0x000fc80007ffe0ff */
[----:B------:R-:W-:-:S05]  /*bd20*/  LEA.HI.X R3, R4, c[0x0][0x1d4], R0, 0x1, P0 ;  /* 0x0000750004037a11 */ /* 0x000fca00000f0c00 */
[----:B------:R-:W-:Y:S04]  /*bd30*/  STG.E.128 [R2.64], R80 ;  /* 0x0000005002007986 */ /* 0x000fe8000c101d10 */
[----:B------:R-:W-:Y:S01]  /*bd40*/  STG.E.128 [R2.64+0x80], R76 ;  /* 0x0000804c02007986 */ /* 0x000fe2000c101d10 */
[----:B------:R-:W-:Y:S05]  /*bd50*/  EXIT ;  /* 0x000000000000794d */ /* 0x000fea0003800000 */
.L_x_2:
[----:B------:R-:W-:Y:S01]  /*bd60*/  UISETP.NE.AND UP4, UPT, UR9, -0x1, UPT ;  /* 0xffffffff0900788c */ /* 0x000fe2000bf85270 */
[----:B------:R-:W-:Y:S01]  /*bd70*/  SHF.R.S32.HI R8, RZ, 0x1f, R154 ;  /* 0x0000001fff087819 */ /* 0x000fe2000001149a */
[----:B------:R-:W-:Y:S01]  /*bd80*/  ULDC.64 UR6, c[0x0][0x1e8] ;  /* 0x00007a0000067ab9 */ /* 0x000fe20000000a00 */
[----:B------:R-:W1:Y:S01]  /*bd90*/  S2R R12, SR_CTAID.Z ;  /* 0x00000000000c7919 */ /* 0x000e620000002700 */
[----:B------:R-:W-:Y:S01]  /*bda0*/  ULDC.64 UR4, c[0x0][0x1e0] ;  /* 0x0000780000047ab9 */ /* 0x000fe20000000a00 */
[----:B------:R-:W-:Y:S01]  /*bdb0*/  LEA.HI R8, R8, R154, RZ, 0x3 ;  /* 0x0000009a08087211 */ /* 0x000fe200078f18ff */
[----:B------:R-:W-:Y:S01]  /*bdc0*/  ULDC.U8 UR20, c[0x0][0x328] ;  /* 0x0000ca0000147ab9 */ /* 0x000fe20000000000 */
[----:B------:R-:W2:Y:S01]  /*bdd0*/  S2R R6, SR_CTAID.X ;  /* 0x0000000000067919 */ /* 0x000ea20000002500 */
[----:B------:R-:W-:Y:S01]  /*bde0*/  USHF.R.S32.HI UR14, URZ, 0x1f, UR11 ;  /* 0x0000001f3f0e7899 */ /* 0x000fe2000801140b */
[----:B------:R-:W-:Y:S01]  /*bdf0*/  LOP3.LUT R0, R8, 0x1ffffff8, RZ, 0xc0, !PT ;  /* 0x1ffffff808007812 */ /* 0x000fe200078ec0ff */
[----:B------:R-:W-:Y:S01]  /*be00*/  UISETP.NE.AND UP3, UPT, UR20, URZ, UPT ;  /* 0x0000003f1400728c */ /* 0x000fe2000bf65270 */
[----:B------:R-:W-:Y:S01]  /*be10*/  SHF.R.S32.HI R8, RZ, 0x3, R8 ;  /* 0x00000003ff087819 */ /* 0x000fe20000011408 */
[----:B------:R-:W-:Y:S01]  /*be20*/  @UP4 UIMAD.WIDE.U32 UR18, UR9, UR6, URZ ;  /* 0x00000006091242a5 */ /* 0x000fe2000f8e003f */
[----:B------:R-:W-:Y:S01]  /*be30*/  BSSY B0, `(.L_x_26) ;  /* 0x000003a000007945 */ /* 0x000fe20003800000 */
[----:B------:R-:W-:Y:S01]  /*be40*/  @!UP4 USHF.R.S32.HI UR21, URZ, 0x1f, UR10 ;  /* 0x0000001f3f15c899 */ /* 0x000fe2000801140a */
[----:B------:R-:W-:Y:S01]  /*be50*/  IMAD.IADD R0, R154, 0x1, -R0 ;  /* 0x000000019a007824 */ /* 0x000fe200078e0a00 */
[----:B------:R-:W-:Y:S01]  /*be60*/  @UP4 UIMAD UR7, UR9, UR7, UR19 ;  /* 0x00000007090742a4 */ /* 0x000fe2000f8e0213 */
[----:B------:R-:W-:Y:S01]  /*be70*/  SHF.R.S32.HI R9, RZ, 0x1f, R8 ;  /* 0x0000001fff097819 */ /* 0x000fe20000011408 */
[----:B------:R-:W-:Y:S01]  /*be80*/  @!UP4 UIMAD UR21, UR21, UR4, URZ ;  /* 0x000000041515c2a4 */ /* 0x000fe2000f8e023f */
[----:B------:R-:W-:Y:S01]  /*be90*/  IMAD.SHL.U32 R0, R0, 0x8, RZ ;  /* 0x0000000800007824 */ /* 0x000fe200078e00ff */
[----:B------:R-:W-:-:S02]  /*bea0*/  ULDC.U8 UR19, c[0x0][0x329] ;  /* 0x0000ca4000137ab9 */ /* 0x000fc40000000000 */
[----:B------:R-:W-:Y:S02]  /*beb0*/  UISETP.NE.AND UP1, UPT, UR19, URZ, UPT ;  /* 0x0000003f1300728c */ /* 0x000fe4000bf25270 */
[----:B------:R-:W-:Y:S02]  /*bec0*/  @!UP4 UIMAD.WIDE.U32 UR22, UR10, UR4, URZ ;  /* 0x000000040a16c2a5 */ /* 0x000fe4000f8e003f */
[----:B------:R-:W-:Y:S02]  /*bed0*/  @!UP4 UIMAD UR21, UR10, UR5, UR21 ;  /* 0x000000050a15c2a4 */ /* 0x000fe4000f8e0215 */
[----:B------:R-:W-:Y:S02]  /*bee0*/  UISETP.NE.OR UP2, UPT, UR19, URZ, !UP3 ;  /* 0x0000003f1300728c */ /* 0x000fe4000df45670 */
[----:B------:R-:W-:Y:S01]  /*bef0*/  ULDC.64 UR4, c[0x0][0x1f0] ;  /* 0x00007c0000047ab9 */ /* 0x000fe20000000a00 */
[----:B--2---:R-:W-:Y:S01]  /*bf00*/  IMAD.WIDE R6, R6, 0x80, R8 ;  /* 0x0000008006067825 */ /* 0x004fe200078e0208 */
[----:B------:R-:W-:-:S02]  /*bf10*/  UIMAD UR4, UR14, UR4, URZ ;  /* 0x000000040e0472a4 */ /* 0x000fc4000f8e023f */
[----:B------:R-:W-:Y:S02]  /*bf20*/  ULDC UR13, c[0x0][0x214] ;  /* 0x00008500000d7ab9 */ /* 0x000fe40000000800 */
[----:B------:R-:W-:Y:S02]  /*bf30*/  @UP1 ULDC UR14, c[0x0][0x210] ;  /* 0x00008400000e1ab9 */ /* 0x000fe40000000800 */
[----:B------:R-:W-:Y:S02]  /*bf40*/  ULDC UR8, c[0x0][0x234] ;  /* 0x00008d0000087ab9 */ /* 0x000fe40000000800 */
[----:B------:R-:W-:Y:S02]  /*bf50*/  @UP1 UIMAD UR14, UR14, UR13, URZ ;  /* 0x0000000d0e0e12a4 */ /* 0x000fe4000f8e023f */
[----:B------:R-:W-:Y:S02]  /*bf60*/  UISETP.NE.OR UP0, UPT, UR9, -0x1, UP2 ;  /* 0xffffffff0900788c */ /* 0x000fe40009705670 */
[----:B------:R-:W-:-:S02]  /*bf70*/  @!UP1 USEL UR14, UR13, UR8, !UP3 ;  /* 0x000000080d0e9287 */ /* 0x000fc4000d800000 */
[----:B------:R-:W-:Y:S02]  /*bf80*/  ULDC UR6, c[0x0][0x1c0] ;  /* 0x0000700000067ab9 */ /* 0x000fe40000000800 */
[----:B------:R-:W-:Y:S02]  /*bf90*/  @UP1 UMOV UR19, 0x1 ;  /* 0x0000000100131882 */ /* 0x000fe40000000000 */
[----:B------:R-:W-:Y:S02]  /*bfa0*/  @!UP1 UIMAD UR19, UR14, UR6, URZ ;  /* 0x000000060e1392a4 */ /* 0x000fe4000f8e023f */
[----:B------:R-:W-:Y:S02]  /*bfb0*/  @!UP4 UMOV UR18, UR22 ;  /* 0x000000160012cc82 */ /* 0x000fe40008000000 */
[----:B------:R-:W-:Y:S01]  /*bfc0*/  @!UP4 UIADD3 UR7, UR23, UR21, URZ ;  /* 0x000000151707c290 */ /* 0x000fe2000fffe03f */
[----:B------:R-:W-:Y:S01]  /*bfd0*/  IADD3 R2, P0, R0, UR18, RZ ;  /* 0x0000001200027c10 */ /* 0x000fe2000ff1e0ff */
[----:B------:R-:W-:-:S02]  /*bfe0*/  UIADD3 UR15, -UR12, UR15, URZ ;  /* 0x0000000f0c0f7290 */ /* 0x000fc4000fffe13f */
[----:B------:R-:W-:Y:S02]  /*bff0*/  UIMAD UR19, UR10, UR19, URZ ;  /* 0x000000130a1372a4 */ /* 0x000fe4000f8e023f */
[----:B------:R-:W-:Y:S01]  /*c000*/  @!UP0 UIMAD UR9, UR10, UR13, URZ ;  /* 0x0000000d0a0982a4 */ /* 0x000fe2000f8e023f */
[----:B------:R-:W-:Y:S01]  /*c010*/  LEA.HI.X.SX32 R3, R0, UR7, 0x1, P0 ;  /* 0x0000000700037c11 */ /* 0x000fe200080f0eff */
[----:B------:R-:W-:Y:S01]  /*c020*/  @UP1 ULDC UR20, c[0x0][0x210] ;  /* 0x0000840000141ab9 */ /* 0x000fe20000000800 */
[----:B------:R-:W-:Y:S01]  /*c030*/  ISETP.GE.AND P0, PT, R8, UR15, PT ;  /* 0x0000000f08007c0c */ /* 0x000fe2000bf06270 */
[----:B------:R-:W-:Y:S02]  /*c040*/  USEL UR19, UR19, URZ, UP2 ;  /* 0x0000003f13137287 */ /* 0x000fe40009000000 */
[----:B------:R-:W-:Y:S01]  /*c050*/  @!UP1 UMOV UR20, 0x1 ;  /* 0x0000000100149882 */ /* 0x000fe20000000000 */
[----:B-1----:R-:W-:Y:S01]  /*c060*/  IMAD.WIDE.U32 R12, R12, c[0x0][0x1f0], R2 ;  /* 0x00007c000c0c7a25 */ /* 0x002fe200078e0002 */
[----:B------:R-:W-:-:S02]  /*c070*/  UIMAD UR12, UR12, UR20, URZ ;  /* 0x000000140c0c72a4 */ /* 0x000fc4000f8e023f */
[----:B------:R-:W-:Y:S02]  /*c080*/  UIMAD UR19, UR11, UR14, UR19 ;  /* 0x0000000e0b1372a4 */ /* 0x000fe4000f8e0213 */
[----:B------:R-:W-:Y:S02]  /*c090*/  UMOV UR24, URZ ;  /* 0x0000003f00187c82 */ /* 0x000fe40008000000 */
[----:B------:R-:W-:Y:S02]  /*c0a0*/  @!UP2 UMOV UR24, UR9 ;  /* 0x000000090018ac82 */ /* 0x000fe40008000000 */
[----:B------:R-:W-:Y:S02]  /*c0b0*/  UIMAD UR4, UR11, UR5, UR4 ;  /* 0x000000050b0472a4 */ /* 0x000fe4000f8e0204 */
[----:B------:R-:W-:Y:S02]  /*c0c0*/  UMOV UR25, URZ ;  /* 0x0000003f00197c82 */ /* 0x000fe40008000000 */
[----:B------:R-:W-:-:S02]  /*c0d0*/  USHF.R.S32.HI UR6, URZ, 0x1f, UR12 ;  /* 0x0000001f3f067899 */ /* 0x000fc4000801140c */
[----:B------:R-:W-:Y:S01]  /*c0e0*/  @!UP2 USHF.R.S32.HI UR25, URZ, 0x1f, UR9 ;  /* 0x0000001f3f19a899 */ /* 0x000fe20008011409 */
[----:B------:R-:W-:Y:S01]  /*c0f0*/  IADD3 R11, R13, UR4, RZ ;  /* 0x000000040d0b7c10 */ /* 0x000fe2000fffe0ff */
[----:B------:R-:W-:Y:S02]  /*c100*/  USHF.R.S32.HI UR7, URZ, 0x1f, UR19 ;  /* 0x0000001f3f077899 */ /* 0x000fe40008011413 */
[----:B------:R-:W-:-:S04]  /*c110*/  UIADD3 UR12, UP1, UP0, UR12, UR24, UR19 ;  /* 0x000000180c0c7290 */ /* 0x000fc8000f83e013 */
[----:B------:R-:W-:Y:S01]  /*c120*/  UIADD3.X UR6, UR6, UR25, UR7, UP1, UP0 ;  /* 0x0000001906067290 */ /* 0x000fe20008fe0407 */
[----:B------:R-:W-:Y:S06]  /*c130*/  @P0 BRA `(.L_x_27) ;  /* 0x0000009000000947 */ /* 0x000fec0003800000 */
[----:B------:R-:W-:Y:S01]  /*c140*/  MOV R10, R12 ;  /* 0x0000000c000a7202 */ /* 0x000fe20000000f00 */
[----:B------:R-:W-:-:S04]  /*c150*/  IMAD R0, R7, c[0x0][0x1e8], RZ ;  /* 0x00007a0007007a24 */ /* 0x000fc800078e02ff */
[----:B------:R-:W-:-:S04]  /*c160*/  IMAD.WIDE.U32 R2, R6, c[0x0][0x1e8], R10 ;  /* 0x00007a0006027a25 */ /* 0x000fc800078e000a */
[----:B------:R-:W-:Y:S01]  /*c170*/  IMAD R0, R6, c[0x0][0x1ec], R0 ;  /* 0x00007b0006007a24 */ /* 0x000fe200078e0200 */
[----:B------:R-:W-:-:S04]  /*c180*/  LEA R4, P0, R2, c[0x0][0x1d0], 0x1 ;  /* 0x0000740002047a11 */ /* 0x000fc800078008ff */
[----:B------:R-:W-:-:S04]  /*c190*/  IADD3 R0, R0, R3, RZ ;  /* 0x0000000300007210 */ /* 0x000fc80007ffe0ff */
[----:B------:R-:W-:-:S05]  /*c1a0*/  LEA.HI.X R5, R2, c[0x0][0x1d4], R0, 0x1, P0 ;  /* 0x0000750002057a11 */ /* 0x000fca00000f0c00 */
[----:B------:R1:W-:Y:S04]  /*c1b0*/  STG.E.128 [R4.64], RZ ;  /* 0x000000ff04007986 */ /* 0x0003e8000c101d10 */
[----:B------:R1:W-:Y:S02]  /*c1c0*/  STG.E.128 [R4.64+0x80], RZ ;  /* 0x000080ff04007986 */ /* 0x0003e4000c101d10 */
.L_x_27:
[----:B------:R-:W-:Y:S05]  /*c1d0*/  BSYNC B0 ;  /* 0x0000000000007941 */ /* 0x000fea0003800000 */
.L_x_26:
[----:B------:R-:W-:Y:S01]  /*c1e0*/  IADD3 R20, R8, 0x10, RZ ;  /* 0x0000001008147810 */ /* 0x000fe20007ffe0ff */
[----:B------:R-:W-:Y:S03]  /*c1f0*/  BSSY B0, `(.L_x_28) ;  /* 0x000000f000007945 */ /* 0x000fe60003800000 */
[----:B------:R-:W-:-:S13]  /*c200*/  ISETP.GE.AND P0, PT, R20, UR15, PT ;  /* 0x0000000f14007c0c */ /* 0x000fda000bf06270 */
[----:B------:R-:W-:Y:S05]  /*c210*/  @P0 BRA `(.L_x_29) ;  /* 0x000000c000000947 */ /* 0x000fea0003800000 */
[----:B------:R-:W-:Y:S02]  /*c220*/  IADD3 R0, P0, R6, 0x10, RZ ;  /* 0x0000001006007810 */ /* 0x000fe40007f1e0ff */
[----:B------:R-:W-:-:S03]  /*c230*/  MOV R3, R11 ;  /* 0x0000000b00037202 */ /* 0x000fc60000000f00 */
[----:B------:R-:W-:-:S04]  /*c240*/  IMAD.X R2, RZ, RZ, R7, P0 ;  /* 0x000000ffff027224 */ /* 0x000fc800000e0607 */
[----:B-1----:R-:W-:Y:S02]  /*c250*/  IMAD R4, R2, c[0x0][0x1e8], RZ ;  /* 0x00007a0002047a24 */ /* 0x002fe400078e02ff */
[----:B------:R-:W-:-:S04]  /*c260*/  IMAD.MOV.U32 R2, RZ, RZ, R12 ;  /* 0x000000ffff027224 */ /* 0x000fc800078e000c */
[----:B------:R-:W-:-:S04]  /*c270*/  IMAD.WIDE.U32 R2, R0, c[0x0][0x1e8], R2 ;  /* 0x00007a0000027a25 */ /* 0x000fc800078e0002 */
[----:B------:R-:W-:Y:S01]  /*c280*/  IMAD R0, R0, c[0x0][0x1ec], R4 ;  /* 0x00007b0000007a24 */ /* 0x000fe200078e0204 */
[----:B------:R-:W-:-:S04]  /*c290*/  LEA R4, P0, R2, c[0x0][0x1d0], 0x1 ;  /* 0x0000740002047a11 */ /* 0x000fc800078008ff */
[----:B------:R-:W-:-:S04]  /*c2a0*/  IADD3 R0, R0, R3, RZ ;  /* 0x0000000300007210 */ /* 0x000fc80007ffe0ff */
[----:B------:R-:W-:-:S05]  /*c2b0*/  LEA.HI.X R5, R2, c[0x0][0x1d4], R0, 0x1, P0 ;  /* 0x0000750002057a11 */ /* 0x000fca00000f0c00 */
[----:B------:R1:W-:Y:S04]  /*c2c0*/  STG.E.128 [R4.64], RZ ;  /* 0x000000ff04007986 */ /* 0x0003e8000c101d10 */
[----:B------:R1:W-:Y:S02]  /*c2d0*/  STG.E.128 [R4.64+0x80], RZ ;  /* 0x000080ff04007986 */ /* 0x0003e4000c101d10 */
.L_x_29:
[----:B------:R-:W-:Y:S05]  /*c2e0*/  BSYNC B0 ;  /* 0x0000000000007941 */ /* 0x000fea0003800000 */
.L_x_28:
        /* <DEDUP_REMOVED lines=16> */
.L_x_31:
[----:B------:R-:W-:Y:S05]  /*c3f0*/  BSYNC B0 ;  /* 0x0000000000007941 */ /* 0x000fea0003800000 */
.L_x_30:
        /* <DEDUP_REMOVED lines=16> */
.L_x_33:
[----:B------:R-:W-:Y:S05]  /*c500*/  BSYNC B0 ;  /* 0x0000000000007941 */ /* 0x000fea0003800000 */
.L_x_32:
        /* <DEDUP_REMOVED lines=16> */
.L_x_35:
[----:B------:R-:W-:Y:S05]  /*c610*/  BSYNC B0 ;  /* 0x0000000000007941 */ /* 0x000fea0003800000 */
.L_x_34:
        /* <DEDUP_REMOVED lines=16> */
.L_x_37:
[----:B------:R-:W-:Y:S05]  /*c720*/  BSYNC B0 ;  /* 0x0000000000007941 */ /* 0x000fea0003800000 */
.L_x_36:
        /* <DEDUP_REMOVED lines=16> */
.L_x_39:
[----:B------:R-:W-:Y:S05]  /*c830*/  BSYNC B0 ;  /* 0x0000000000007941 */ /* 0x000fea0003800000 */
.L_x_38:
[----:B------:R-:W-:Y:S01]  /*c840*/  IADD3 R15, R8, 0x70, RZ ;  /* 0x00000070080f7810 */ /* 0x000fe20007ffe0ff */
[----:B------:R-:W-:Y:S03]  /*c850*/  BSSY B0, `(.L_x_40) ;  /* 0x000000f000007945 */ /* 0x000fe60003800000 */
[----:B------:R-:W-:-:S13]  /*c860*/  ISETP.GE.AND P0, PT, R15, UR15, PT ;  /* 0x0000000f0f007c0c */ /* 0x000fda000bf06270 */
[----:B------:R-:W-:Y:S05]  /*c870*/  @P0 BRA `(.L_x_41) ;  /* 0x000000c000000947 */ /* 0x000fea0003800000 */
[----:B------:R-:W-:Y:S01]  /*c880*/  IADD3 R0, P0, R6, 0x70, RZ ;  /* 0x0000007006007810 */ /* 0x000fe20007f1e0ff */
[----:B------:R-:W-:Y:S01]  /*c890*/  IMAD.MOV.U32 R2, RZ, RZ, R12 ;  /* 0x000000ffff027224 */ /* 0x000fe200078e000c */
[----:B------:R-:W-:-:S03]  /*c8a0*/  MOV R3, R11 ;  /* 0x0000000b00037202 */ /* 0x000fc60000000f00 */
[----:B------:R-:W-:Y:S02]  /*c8b0*/  IMAD.X R6, RZ, RZ, R7, P0 ;  /* 0x000000ffff067224 */ /* 0x000fe400000e0607 */
[----:B-1----:R-:W-:-:S04]  /*c8c0*/  IMAD.WIDE.U32 R4, R0, c[0x0][0x1e8], R2 ;  /* 0x00007a0000047a25 */ /* 0x002fc800078e0002 */
[----:B------:R-:W-:Y:S01]  /*c8d0*/  IMAD R6, R6, c[0x0][0x1e8], RZ ;  /* 0x00007a0006067a24 */ /* 0x000fe200078e02ff */
[----:B------:R-:W-:-:S03]  /*c8e0*/  LEA R2, P0, R4, c[0x0][0x1d0], 0x1 ;  /* 0x0000740004027a11 */ /* 0x000fc600078008ff */
[----:B------:R-:W-:-:S05]  /*c8f0*/  IMAD R0, R0, c[0x0][0x1ec], R6 ;  /* 0x00007b0000007a24 */ /* 0x000fca00078e0206 */
[----:B------:R-:W-:-:S04]  /*c900*/  IADD3 R0, R0, R5, RZ ;  /* 0x0000000500007210 */ /* 0x000fc80007ffe0ff */
[----:B------:R-:W-:-:S05]  /*c910*/  LEA.HI.X R3, R4, c[0x0][0x1d4], R0, 0x1, P0 ;  /* 0x0000750004037a11 */ /* 0x000fca00000f0c00 */
[----:B------:R1:W-:Y:S04]  /*c920*/  STG.E.128 [R2.64], RZ ;  /* 0x000000ff02007986 */ /* 0x0003e8000c101d10 */
[----:B------:R1:W-:Y:S02]  /*c930*/  STG.E.128 [R2.64+0x80], RZ ;  /* 0x000080ff02007986 */ /* 0x0003e4000c101d10 */
.L_x_41:
[----:B------:R-:W-:Y:S05]  /*c940*/  BSYNC B0 ;  /* 0x0000000000007941 */ /* 0x000fea0003800000 */
.L_x_40:
[----:B------:R-:W-:-:S04]  /*c950*/  LOP3.LUT P6, RZ, R154, 0x7, RZ, 0xc0, !PT ;  /* 0x000000079aff7812 */ /* 0x000fc800078cc0ff */
[----:B------:R-:W-:Y:S02]  /*c960*/  ISETP.GE.OR P2, PT, R8, UR15, P6 ;  /* 0x0000000f08007c0c */ /* 0x000fe4000b746670 */
[----:B------:R-:W-:Y:S02]  /*c970*/  ISETP.GE.OR P1, PT, R20, UR15, P6 ;  /* 0x0000000f14007c0c */ /* 0x000fe4000b726670 */
[----:B------:R-:W-:Y:S02]  /*c980*/  ISETP.GE.OR P5, PT, R19, UR15, P6 ;  /* 0x0000000f13007c0c */ /* 0x000fe4000b7a6670 */
[----:B------:R-:W-:Y:S02]  /*c990*/  ISETP.GE.OR P4, PT, R18, UR15, P6 ;  /* 0x0000000f12007c0c */ /* 0x000fe4000b786670 */
[----:B------:R-:W-:-:S05]  /*c9a0*/  ISETP.GE.OR P3, PT, R17, UR15, P6 ;  /* 0x0000000f11007c0c */ /* 0x000fca000b766670 */
[----:B------:R-:W-:Y:S02]  /*c9b0*/  @!P2 IMAD R0, R8, UR20, RZ ;  /* 0x000000140800ac24 */ /* 0x000fe4000f8e02ff */
[----:B-1----:R-:W-:Y:S02]  /*c9c0*/  @!P2 IMAD.MOV.U32 R5, RZ, RZ, 0x7f800000 ;  /* 0x7f800000ff05a424 */ /* 0x002fe400078e00ff */
[----:B------:R-:W-:Y:S01]  /*c9d0*/  @!P5 IMAD R6, R19, UR20, RZ ;  /* 0x000000141306dc24 */ /* 0x000fe2000f8e02ff */
[----:B------:R-:W-:Y:S01]  /*c9e0*/  @!P2 IADD3 R3, P0, R0, UR12, RZ ;  /* 0x0000000c0003ac10 */ /* 0x000fe2000ff1e0ff */
[----:B------:R-:W-:-:S03]  /*c9f0*/  @!P5 IMAD.MOV.U32 R12, RZ, RZ, 0x7f800000 ;  /* 0x7f800000ff0cd424 */ /* 0x000fc600078e00ff */
[----:B------:R-:W-:Y:S01]  /*ca00*/  @!P2 LEA.HI.X.SX32 R4, R0, UR6, 0x1, P0 ;  /* 0x000000060004ac11 */ /* 0x000fe200080f0eff */
[----:B------:R-:W-:Y:S01]  /*ca10*/  @!P1 IMAD R0, R20, UR20, RZ ;  /* 0x0000001414009c24 */ /* 0x000fe2000f8e02ff */
[----:B------:R-:W-:-:S04]  /*ca20*/  @!P2 LEA R2, P0, R3, c[0x0][0x200], 0x2 ;  /* 0x000080000302aa11 */ /* 0x000fc800078010ff */
[----:B------:R-:W-:Y:S02]  /*ca30*/  @!P2 LEA.HI.X R3, R3, c[0x0][0x204], R4, 0x2, P0 ;  /* 0x000081000303aa11 */ /* 0x000fe400000f1404 */
[----:B------:R-:W-:-:S03]  /*ca40*/  @!P1 IADD3 R4, P0, R0, UR12, RZ ;  /* 0x0000000c00049c10 */ /* 0x000fc6000ff1e0ff */
[----:B------:R1:W-:Y:S02]  /*ca50*/  @!P2 STG.E [R2.64], R5 ;  /* 0x000000050200a986 */ /* 0x0003e4000c101910 */
[----:B-1----:R-:W-:Y:S01]  /*ca60*/  @!P1 LEA.HI.X.SX32 R3, R0, UR6, 0x1, P0 ;  /* 0x0000000600039c11 */ /* 0x002fe200080f0eff */
[----:B------:R-:W-:Y:S01]  /*ca70*/  @!P4 IMAD R5, R18, UR20, RZ ;  /* 0x000000141205cc24 */ /* 0x000fe2000f8e02ff */
[----:B------:R-:W-:Y:S02]  /*ca80*/  @!P1 LEA R2, P2, R4, c[0x0][0x200], 0x2 ;  /* 0x0000800004029a11 */ /* 0x000fe400078410ff */
[----:B------:R-:W-:Y:S02]  /*ca90*/  @!P5 IADD3 R0, P0, R6, UR12, RZ ;  /* 0x0000000c0600dc10 */ /* 0x000fe4000ff1e0ff */
[----:B------:R-:W-:Y:S02]  /*caa0*/  @!P1 LEA.HI.X R3, R4, c[0x0][0x204], R3, 0x2, P2 ;  /* 0x0000810004039a11 */ /* 0x000fe400010f1403 */
[----:B------:R-:W-:-:S02]  /*cab0*/  @!P5 LEA.HI.X.SX32 R6, R6, UR6, 0x1, P0 ;  /* 0x000000060606dc11 */ /* 0x000fc400080f0eff */
[C---:B------:R-:W-:Y:S02]  /*cac0*/  @!P5 LEA R10, P2, R0.reuse, c[0x0][0x200], 0x2 ;  /* 0x00008000000ada11 */ /* 0x040fe400078410ff */
[C---:B------:R-:W-:Y:S02]  /*cad0*/  @!P4 IADD3 R4, P0, R5.reuse, UR12, RZ ;  /* 0x0000000c0504cc10 */ /* 0x040fe4000ff1e0ff */
[----:B------:R-:W-:Y:S01]  /*cae0*/  @!P5 LEA.HI.X R11, R0, c[0x0][0x204], R6, 0x2, P2 ;  /* 0x00008100000bda11 */ /* 0x000fe200010f1406 */
[----:B------:R-:W-:Y:S01]  /*caf0*/  @!P1 IMAD.MOV.U32 R6, RZ, RZ, 0x7f800000 ;  /* 0x7f800000ff069424 */ /* 0x000fe200078e00ff */
[----:B------:R-:W-:Y:S02]  /*cb00*/  ISETP.GE.OR P2, PT, R16, UR15, P6 ;  /* 0x0000000f10007c0c */ /* 0x000fe4000b746670 */
[----:B------:R-:W-:Y:S01]  /*cb10*/  @!P4 LEA.HI.X.SX32 R0, R5, UR6, 0x1, P0 ;  /* 0x000000060500cc11 */ /* 0x000fe200080f0eff */
[----:B------:R-:W-:Y:S01]  /*cb20*/  @!P3 IMAD R5, R17, UR20, RZ ;  /* 0x000000141105bc24 */ /* 0x000fe2000f8e02ff */
[----:B------:R-:W-:Y:S01]  /*cb30*/  @!P4 LEA R8, P0, R4, c[0x0][0x200], 0x2 ;  /* 0x000080000408ca11 */ /* 0x000fe200078010ff */
[----:B------:R1:W-:Y:S01]  /*cb40*/  @!P1 STG.E [R2.64], R6 ;  /* 0x0000000602009986 */ /* 0x0003e2000c101910 */
[----:B------:R-:W-:-:S02]  /*cb50*/  ISETP.GE.OR P1, PT, R14, UR15, P6 ;  /* 0x0000000f0e007c0c */ /* 0x000fc4000b726670 */
[----:B------:R-:W-:Y:S01]  /*cb60*/  @!P4 LEA.HI.X R9, R4, c[0x0][0x204], R0, 0x2, P0 ;  /* 0x000081000409ca11 */ /* 0x000fe200000f1400 */
[----:B------:R2:W-:Y:S01]  /*cb70*/  @!P5 STG.E [R10.64], R12 ;  /* 0x0000000c0a00d986 */ /* 0x0005e2000c101910 */
[----:B------:R-:W-:Y:S02]  /*cb80*/  @!P3 IADD3 R0, P0, R5, UR12, RZ ;  /* 0x0000000c0500bc10 */ /* 0x000fe4000ff1e0ff */
[----:B------:R-:W-:Y:S02]  /*cb90*/  ISETP.GE.OR P6, PT, R15, UR15, P6 ;  /* 0x0000000f0f007c0c */ /* 0x000fe4000b7c6670 */
[----:B-1----:R-:W-:Y:S01]  /*cba0*/  @!P3 LEA.HI.X.SX32 R3, R5, UR6, 0x1, P0 ;  /* 0x000000060503bc11 */ /* 0x002fe200080f0eff */
[----:B------:R-:W-:Y:S01]  /*cbb0*/  @!P2 IMAD R2, R16, UR20, RZ ;  /* 0x000000141002ac24 */ /* 0x000fe2000f8e02ff */
[----:B------:R-:W-:Y:S01]  /*cbc0*/  @!P3 LEA R6, P0, R0, c[0x0][0x200], 0x2 ;  /* 0x000080000006ba11 */ /* 0x000fe200078010ff */
[----:B--2---:R-:W-:-:S03]  /*cbd0*/  @!P3 IMAD.MOV.U32 R10, RZ, RZ, 0x7f800000 ;  /* 0x7f800000ff0ab424 */ /* 0x004fc600078e00ff */
[----:B------:R-:W-:Y:S01]  /*cbe0*/  @!P3 LEA.HI.X R7, R0, c[0x0][0x204], R3, 0x2, P0 ;  /* 0x000081000007ba11 */ /* 0x000fe200000f1403 */
[----:B------:R-:W-:Y:S01]  /*cbf0*/  @!P1 IMAD R3, R14, UR20, RZ ;  /* 0x000000140e039c24 */ /* 0x000fe2000f8e02ff */
[----:B------:R-:W-:-:S04]  /*cc00*/  @!P2 IADD3 R0, P0, R2, UR12, RZ ;  /* 0x0000000c0200ac10 */ /* 0x000fc8000ff1e0ff */
[----:B------:R-:W-:Y:S02]  /*cc10*/  @!P2 LEA.HI.X.SX32 R2, R2, UR6, 0x1, P0 ;  /* 0x000000060202ac11 */ /* 0x000fe400080f0eff */
[----:B------:R-:W-:-:S04]  /*cc20*/  @!P2 LEA R4, P0, R0, c[0x0][0x200], 0x2 ;  /* 0x000080000004aa11 */ /* 0x000fc800078010ff */
[----:B------:R-:W-:Y:S02]  /*cc30*/  @!P2 LEA.HI.X R5, R0, c[0x0][0x204], R2, 0x2, P0 ;  /* 0x000081000005aa11 */ /* 0x000fe400000f1402 */
[----:B------:R-:W-:-:S04]  /*cc40*/  @!P1 IADD3 R0, P0, R3, UR12, RZ ;  /* 0x0000000c03009c10 */ /* 0x000fc8000ff1e0ff */
[----:B------:R-:W-:Y:S02]  /*cc50*/  @!P1 LEA.HI.X.SX32 R3, R3, UR6, 0x1, P0 ;  /* 0x0000000603039c11 */ /* 0x000fe400080f0eff */
[----:B------:R-:W-:-:S04]  /*cc60*/  @!P1 LEA R2, P0, R0, c[0x0][0x200], 0x2 ;  /* 0x0000800000029a11 */ /* 0x000fc800078010ff */
[----:B------:R-:W-:Y:S01]  /*cc70*/  @!P1 LEA.HI.X R3, R0, c[0x0][0x204], R3, 0x2, P0 ;  /* 0x0000810000039a11 */ /* 0x000fe200000f1403 */
[----:B------:R-:W-:-:S05]  /*cc80*/  @!P4 IMAD.MOV.U32 R0, RZ, RZ, 0x7f800000 ;  /* 0x7f800000ff00c424 */ /* 0x000fca00078e00ff */
[----:B------:R1:W-:Y:S04]  /*cc90*/  @!P4 STG.E [R8.64], R0 ;  /* 0x000000000800c986 */ /* 0x0003e8000c101910 */
[----:B------:R2:W-:Y:S01]  /*cca0*/  @!P3 STG.E [R6.64], R10 ;  /* 0x0000000a0600b986 */ /* 0x0005e2000c101910 */
[----:B-1----:R-:W-:Y:S02]  /*ccb0*/  @!P2 IMAD.MOV.U32 R8, RZ, RZ, 0x7f800000 ;  /* 0x7f800000ff08a424 */ /* 0x002fe400078e00ff */
[----:B------:R-:W-:-:S03]  /*ccc0*/  @!P1 IMAD.MOV.U32 R0, RZ, RZ, 0x7f800000 ;  /* 0x7f800000ff009424 */ /* 0x000fc600078e00ff */
[----:B------:R2:W-:Y:S04]  /*ccd0*/  @!P2 STG.E [R4.64], R8 ;  /* 0x000000080400a986 */ /* 0x0005e8000c101910 */
[----:B------:R2:W-:Y:S01]  /*cce0*/  @!P1 STG.E [R2.64], R0 ;  /* 0x0000000002009986 */ /* 0x0005e2000c101910 */
[----:B------:R-:W-:Y:S05]  /*ccf0*/  @P6 EXIT ;  /* 0x000000000000694d */ /* 0x000fea0003800000 */
[----:B--2---:R-:W-:-:S05]  /*cd00*/  IMAD R0, R15, UR20, RZ ;  /* 0x000000140f007c24 */ /* 0x004fca000f8e02ff */
[----:B------:R-:W-:-:S04]  /*cd10*/  IADD3 R3, P0, R0, UR12, RZ ;  /* 0x0000000c00037c10 */ /* 0x000fc8000ff1e0ff */
[----:B------:R-:W-:Y:S02]  /*cd20*/  LEA.HI.X.SX32 R0, R0, UR6, 0x1, P0 ;  /* 0x0000000600007c11 */ /* 0x000fe400080f0eff */
[----:B------:R-:W-:-:S04]  /*cd30*/  LEA R2, P0, R3, c[0x0][0x200], 0x2 ;  /* 0x0000800003027a11 */ /* 0x000fc800078010ff */
[----:B------:R-:W-:Y:S01]  /*cd40*/  LEA.HI.X R3, R3, c[0x0][0x204], R0, 0x2, P0 ;  /* 0x0000810003037a11 */ /* 0x000fe200000f1400 */
[----:B------:R-:W-:-:S05]  /*cd50*/  IMAD.MOV.U32 R0, RZ, RZ, 0x7f800000 ;  /* 0x7f800000ff007424 */ /* 0x000fca00078e00ff */
[----:B------:R-:W-:Y:S01]  /*cd60*/  STG.E [R2.64], R0 ;  /* 0x0000000002007986 */ /* 0x000fe2000c101910 */
[----:B------:R-:W-:Y:S05]  /*cd70*/  EXIT ;  /* 0x000000000000794d */ /* 0x000fea0003800000 */
.L_x_42:
[----:B------:R-:W-:-:S00]  /*cd80*/  BRA `(.L_x_42) ;  /* 0xfffffff000007947 */ /* 0x000fc0000383ffff */
[----:B------:R-:W-:-:S00]  /*cd90*/  NOP ;  /* 0x0000000000007918 */ /* 0x000fc00000000000 */
        /* <DEDUP_REMOVED lines=14> */
.L_x_2372:


//--------------------- .text._ZN5flash16flash_fwd_kernelI23Flash_fwd_kernel_traitsILi128ELi128ELi64ELi4ELb0ELb0EN7cutlass10bfloat16_tE19Flash_kernel_traitsILi128ELi128ELi64ELi4ES3_EELb0ELb0ELb0ELb0ELb0ELb1ELb1ELb0EEEvNS_16Flash_fwd_paramsE --------------------------
	.section	.text._ZN5flash16flash_fwd_kernelI23Flash_fwd_kernel_traitsILi128ELi128ELi64ELi4ELb0ELb0EN7cutlass10bfloat16_tE19Flash_kernel_traitsILi128ELi128ELi64ELi4ES3_EELb0ELb0ELb0ELb0ELb0ELb1ELb1ELb0EEEvNS_16Flash_fwd_paramsE,"ax",@progbits
	.sectioninfo	@"SHI_REGISTERS=255"
	.align	128
        .global         _ZN5flash16flash_fwd_kernelI23Flash_fwd_kernel_traitsILi128ELi128ELi64ELi4ELb0ELb0EN7cutlass10bfloat16_tE19Flash_kernel_traitsILi128ELi128ELi64ELi4ES3_EELb0ELb0ELb0ELb0ELb0ELb1ELb1ELb0EEEvNS_16Flash_fwd_paramsE
        .type           _ZN5flash16flash_fwd_kernelI23Flash_fwd_kernel_traitsILi128ELi128ELi64ELi4ELb0ELb0EN7cutlass10bfloat16_tE19Flash_kernel_traitsILi128ELi128ELi64ELi4ES3_EELb0ELb0ELb0ELb0ELb0ELb1ELb1ELb0EEEvNS_16Flash_fwd_paramsE,@function
        .size           _ZN5flash16flash_fwd_kernelI23Flash_fwd_kernel_traitsILi128ELi128ELi64ELi4ELb0ELb0EN7cutlass10bfloat16_tE19Flash_kernel_traitsILi128ELi128ELi64ELi4ES3_EELb0ELb0ELb0ELb0ELb0ELb1ELb1ELb0EEEvNS_16Flash_fwd_paramsE,(.L_x_2373 - _ZN5flash16flash_fwd_kernelI23Flash_fwd_kernel_traitsILi128ELi128ELi64ELi4ELb0ELb0EN7cutlass10bfloat16_tE19Flash_kernel_traitsILi128ELi128ELi64ELi4ES3_EELb0ELb0ELb0ELb0ELb0ELb1ELb1ELb0EEEvNS_16Flash_fwd_paramsE)
        .other          _ZN5flash16flash_fwd_kernelI23Flash_fwd_kernel_traitsILi128ELi128ELi64ELi4ELb0ELb0EN7cutlass10bfloat16_tE19Flash_kernel_traitsILi128ELi128ELi64ELi4ES3_EELb0ELb0ELb0ELb0ELb0ELb1ELb1ELb0EEEvNS_16Flash_fwd_paramsE,@"STO_CUDA_ENTRY STV_DEFAULT"
_ZN5flash16flash_fwd_kernelI23Flash_fwd_kernel_traitsILi128ELi128ELi64ELi4ELb0ELb0EN7cutlass10bfloat16_tE19Flash_kernel_traitsILi128ELi128ELi64ELi4ES3_EELb0ELb0ELb0ELb0ELb0ELb1ELb1ELb0EEEvNS_16Flash_fwd_paramsE:
.text._ZN5flash16flash_fwd_kernelI23Flash_fwd_kernel_traitsILi128ELi128ELi64ELi4ELb0ELb0EN7cutlass10bfloat16_tE19Flash_kernel_traitsILi128ELi128ELi64ELi4ES3_EELb0ELb0ELb0ELb0ELb0ELb1ELb1ELb0EEEvNS_16Flash_fwd_paramsE:
        /* <DEDUP_REMOVED lines=47> */
.L_x_43:
[----:B------:R-:W-:Y:S02]  /*02f0*/  ULDC UR4, c[0x0][0x218] ;  /* 0x0000860000047ab9 */ /* 0x000fe40000000800 */
.L_x_44:
        /* <DEDUP_REMOVED lines=58> */
.L_x_46:
        /* <DEDUP_REMOVED lines=46> */
.L_x_47:
[----:B------:R-:W-:Y:S01]  /*0980*/  SHF.R.S32.HI R27, RZ, 0x1f, R160 ;  /* 0x0000001fff1b7819 */ /* 0x000fe200000114a0 */
[----:B------:R-:W1:Y:S01]  /*0990*/  S2R R5, SR_CTAID.X ;  /* 0x0000000000057919 */ /* 0x000e620000002500 */
[----:B------:R-:W-:Y:S01]  /*09a0*/  UIADD3 UR12, -UR12, UR15, URZ ;  /* 0x0000000f0c0c7290 */ /* 0x000fe2000fffe13f */
[----:B------:R-:W-:Y:S01]  /*09b0*/  IMAD.MOV.U32 R165, RZ, RZ, c[0x0][0x198] ;  /* 0x00006600ffa57624 */ /* 0x000fe200078e00ff */
[----:B------:R-:W-:Y:S01]  /*09c0*/  LEA.HI R0, R27, R160, RZ, 0x3 ;  /* 0x000000a01b007211 */ /* 0x000fe200078f18ff */
[----:B------:R-:W2:Y:S01]  /*09d0*/  S2R R6, SR_CTAID.Z ;  /* 0x0000000000067919 */ /* 0x000ea20000002700 */
[----:B------:R-:W-:Y:S01]  /*09e0*/  ULDC.64 UR4, c[0x0][0x1a8] ;  /* 0x00006a0000047ab9 */ /* 0x000fe20000000a00 */
[----:B------:R-:W-:Y:S01]  /*09f0*/  IMAD.SHL.U32 R172, R165, 0x40, RZ ;  /* 0x00000040a5ac7824 */ /* 0x000fe200078e00ff */
[----:B------:R-:W-:Y:S01]  /*0a00*/  SHF.R.S32.HI R2, RZ, 0x3, R0 ;  /* 0x00000003ff027819 */ /* 0x000fe20000011400 */
[----:B------:R-:W-:Y:S01]  /*0a10*/  UIMAD UR4, UR19, UR4, URZ ;  /* 0x00000004130472a4 */ /* 0x000fe2000f8e023f */
[----:B------:R-:W-:Y:S01]  /*0a20*/  LOP3.LUT R0, R0, 0xfffffff8, RZ, 0xc0, !PT ;  /* 0xfffffff800007812 */ /* 0x000fe200078ec0ff */
[----:B------:R-:W-:Y:S01]  /*0a30*/  ULEA.HI.SX32 UR10, UR8, 0xffffffff, 0x1a ;  /* 0xffffffff080a7891 */ /* 0x000fe2000f8fd23f */
[----:B------:R-:W-:Y:S01]  /*0a40*/  IADD3 R24, R2, 0x10, RZ ;  /* 0x0000001002187810 */ /* 0x000fe20007ffe0ff */
[----:B------:R-:W-:Y:S01]  /*0a50*/  UIMAD UR4, UR11, UR5, UR4 ;  /* 0x000000050b0472a4 */ /* 0x000fe2000f8e0204 */
[----:B------:R-:W-:Y:S01]  /*0a60*/  SHF.R.S32.HI R3, RZ, 0x1f, R2 ;  /* 0x0000001fff037819 */ /* 0x000fe20000011402 */
[----:B------:R-:W-:Y:S01]  /*0a70*/  IMAD.IADD R25, R160, 0x1, -R0 ;  /* 0x00000001a0197824 */ /* 0x000fe200078e0a00 */
[----:B------:R-:W-:Y:S01]  /*0a80*/  ISETP.GE.AND P0, PT, R24, UR12, PT ;  /* 0x0000000c18007c0c */ /* 0x000fe2000bf06270 */
[----:B------:R-:W-:Y:S01]  /*0a90*/  IMAD.MOV.U32 R166, RZ, RZ, c[0x0][0x19c] ;  /* 0x00006700ffa67624 */ /* 0x000fe200078e00ff */
[C---:B------:R-:W-:Y:S01]  /*0aa0*/  ISETP.GE.AND P1, PT, R2.reuse, UR12, PT ;  /* 0x0000000c02007c0c */ /* 0x040fe2000bf26270 */
[----:B------:R-:W-:Y:S01]  /*0ab0*/  IMAD.SHL.U32 R30, R25, 0x8, RZ ;  /* 0x00000008191e7824 */ /* 0x000fe200078e00ff */
[----:B------:R-:W-:-:S02]  /*0ac0*/  IADD3 R26, R2, 0x20, RZ ;  /* 0x00000020021a7810 */ /* 0x000fc40007ffe0ff */
[----:B------:R-:W-:Y:S02]  /*0ad0*/  IADD3 R28, R2, 0x30, RZ ;  /* 0x00000030021c7810 */ /* 0x000fe40007ffe0ff */
[----:B------:R-:W-:Y:S01]  /*0ae0*/  SHF.R.S32.HI R31, RZ, 0x1f, R30 ;  /* 0x0000001fff1f7819 */ /* 0x000fe2000001141e */
[----:B-1----:R-:W-:Y:S01]  /*0af0*/  IMAD.WIDE R32, R5, 0x80, R2 ;  /* 0x0000008005207825 */ /* 0x002fe200078e0202 */
[----:B------:R-:W-:Y:S01]  /*0b00*/  IADD3 R4, P2, R30, UR6, RZ ;  /* 0x000000061e047c10 */ /* 0x000fe2000ff5e0ff */
[----:B------:R-:W-:Y:S01]  /*0b10*/  UIMAD UR6, UR10, -0x40, UR13 ;  /* 0xffffffc00a0678a4 */ /* 0x000fe2000f8e020d */
[----:B------:R-:W-:Y:S01]  /*0b20*/  ISETP.GE.AND P5, PT, R26, UR12, PT ;  /* 0x0000000c1a007c0c */ /* 0x000fe2000bfa6270 */
[----:B------:R-:W-:Y:S01]  /*0b30*/  STL.64 [R1+0x58], R30 ;  /* 0x0000581e01007387 */ /* 0x000fe20000100a00 */
[----:B------:R-:W-:Y:S01]  /*0b40*/  IADD3.X R5, R31, UR18, RZ, P2, !PT ;  /* 0x000000121f057c10 */ /* 0x000fe200097fe4ff */
[----:B------:R-:W-:Y:S01]  /*0b50*/  @!P1 IMAD R0, R33, c[0x0][0x190], RZ ;  /* 0x0000640021009a24 */ /* 0x000fe200078e02ff */
[----:B------:R-:W-:Y:S01]  /*0b60*/  @!P0 IADD3 R7, P2, R32, 0x10, RZ ;  /* 0x0000001020078810 */ /* 0x000fe20007f5e0ff */
[----:B------:R-:W-:Y:S01]  /*0b70*/  STL.64 [R1+0x30], R32 ;  /* 0x0000302001007387 */ /* 0x000fe20000100a00 */
[----:B------:R-:W-:Y:S01]  /*0b80*/  ISETP.GE.AND P4, PT, R28, UR12, PT ;  /* 0x0000000c1c007c0c */ /* 0x000fe2000bf86270 */
[----:B--2---:R-:W-:Y:S01]  /*0b90*/  IMAD.WIDE.U32 R4, R6, c[0x0][0x1a8], R4 ;  /* 0x00006a0006047a25 */ /* 0x004fe200078e0004 */
[C---:B------:R-:W-:Y:S01]  /*0ba0*/  IADD3 R12, R2.reuse, 0x40, RZ ;  /* 0x00000040020c7810 */ /* 0x040fe20007ffe0ff */
[----:B------:R-:W-:Y:S01]  /*0bb0*/  STL [R1+0x60], R28 ;  /* 0x0000601c01007387 */ /* 0x000fe20000100800 */
[----:B------:R-:W-:Y:S01]  /*0bc0*/  IADD3 R11, R2, 0x50, RZ ;  /* 0x00000050020b7810 */ /* 0x000fe20007ffe0ff */
[----:B------:R-:W-:Y:S01]  /*0bd0*/  @!P0 IMAD.X R6, RZ, RZ, R33, P2 ;  /* 0x000000ffff068224 */ /* 0x000fe200010e0621 */
[----:B------:R-:W-:Y:S01]  /*0be0*/  IADD3 R5, R5, UR4, RZ ;  /* 0x0000000405057c10 */ /* 0x000fe2000fffe0ff */
[----:B------:R-:W-:Y:S01]  /*0bf0*/  @!P1 IMAD R0, R32, c[0x0][0x194], R0 ;  /* 0x0000650020009a24 */ /* 0x000fe200078e0200 */
[----:B------:R1:W-:Y:S01]  /*0c00*/  STL [R1+0x6c], R12 ;  /* 0x00006c0c01007387 */ /* 0x0003e20000100800 */
[----:B------:R-:W-:Y:S01]  /*0c10*/  @!P0 IMAD R6, R6, c[0x0][0x190], RZ ;  /* 0x0000640006068a24 */ /* 0x000fe200078e02ff */
[----:B------:R-:W-:Y:S01]  /*0c20*/  ISETP.GE.AND P3, PT, R12, UR12, PT ;  /* 0x0000000c0c007c0c */ /* 0x000fe2000bf66270 */
[----:B------:R-:W-:Y:S01]  /*0c30*/  @!P1 IMAD.WIDE.U32 R8, R32, c[0x0][0x190], R4 ;  /* 0x0000640020089a25 */ /* 0x000fe200078e0004 */
[----:B------:R2:W-:Y:S01]  /*0c40*/  STL [R1+0x70], R11 ;  /* 0x0000700b01007387 */ /* 0x0005e20000100800 */
[----:B------:R-:W-:Y:S01]  /*0c50*/  IADD3 R34, R2, 0x60, RZ ;  /* 0x0000006002227810 */ /* 0x000fe20007ffe0ff */
[----:B------:R-:W-:Y:S01]  /*0c60*/  ULDC.64 UR4, c[0x0][0x1a0] ;  /* 0x0000680000047ab9 */ /* 0x000fe20000000a00 */
[----:B------:R-:W-:Y:S01]  /*0c70*/  @!P1 IMAD.IADD R0, R9, 0x1, R0 ;  /* 0x0000000109009824 */ /* 0x000fe200078e0200 */
[----:B------:R-:W-:Y:S01]  /*0c80*/  @!P1 LEA R16, P2, R8, c[0x0][0x160], 0x1 ;  /* 0x0000580008109a11 */ /* 0x000fe200078408ff */
[C---:B------:R-:W-:Y:S01]  /*0c90*/  @!P0 IMAD R10, R7.reuse, c[0x0][0x194], R6 ;  /* 0x00006500070a8a24 */ /* 0x040fe200078e0206 */
[----:B------:R-:W-:Y:S01]  /*0ca0*/  IADD3 R29, R2, 0x70, RZ ;  /* 0x00000070021d7810 */ /* 0x000fe20007ffe0ff */
[----:B------:R-:W-:Y:S01]  /*0cb0*/  @!P0 IMAD.WIDE.U32 R6, R7, c[0x0][0x190], R4 ;  /* 0x0000640007068a25 */ /* 0x000fe200078e0004 */
[----:B------:R-:W-:Y:S01]  /*0cc0*/  @!P1 LEA.HI.X R17, R8, c[0x0][0x164], R0, 0x1, P2 ;  /* 0x0000590008119a11 */ /* 0x000fe200010f0c00 */
[----:B------:R-:W-:Y:S01]  /*0cd0*/  UIMAD.WIDE.U32 UR14, UR10, UR4, URZ ;  /* 0x000000040a0e72a5 */ /* 0x000fe2000f8e003f */
[----:B------:R-:W-:Y:S01]  /*0ce0*/  STL [R1+0x64], R34 ;  /* 0x0000642201007387 */ /* 0x000fe20000100800 */
[----:B------:R-:W-:Y:S01]  /*0cf0*/  @!P0 IMAD.IADD R0, R7, 0x1, R10 ;  /* 0x0000000107008824 */ /* 0x000fe200078e020a */
[----:B------:R-:W-:Y:S01]  /*0d00*/  @!P0 LEA R14, P2, R6, c[0x0][0x160], 0x1 ;  /* 0x00005800060e8a11 */ /* 0x000fe200078408ff */
[----:B------:R-:W-:Y:S01]  /*0d10*/  IMAD.SHL.U32 R7, R2, 0x40, RZ ;  /* 0x0000004002077824 */ /* 0x000fe200078e00ff */
[----:B------:R-:W-:Y:S02]  /*0d20*/  STL [R1+0x68], R29 ;  /* 0x0000681d01007387 */ /* 0x000fe40000100800 */
[----:B------:R-:W-:-:S02]  /*0d30*/  @!P0 LEA.HI.X R15, R6, c[0x0][0x164], R0, 0x1, P2 ;  /* 0x00005900060f8a11 */ /* 0x000fc400010f0c00 */
[----:B------:R-:W-:Y:S02]  /*0d40*/  LOP3.LUT R0, R7, 0x1c0, RZ, 0xc0, !PT ;  /* 0x000001c007007812 */ /* 0x000fe400078ec0ff */
[----:B------:R-:W-:Y:S02]  /*0d50*/  LEA.HI R7, R27, R160, RZ, 0x6 ;  /* 0x000000a01b077211 */ /* 0x000fe400078f30ff */
[----:B-1----:R-:W-:Y:S02]  /*0d60*/  @!P5 IADD3 R12, P6, R32, 0x20, RZ ;  /* 0x00000020200cd810 */ /* 0x002fe40007fde0ff */
[----:B------:R-:W-:Y:S02]  /*0d70*/  SHF.R.U32.HI R6, RZ, 0x3, R0 ;  /* 0x00000003ff067819 */ /* 0x000fe40000011600 */
[----:B------:R-:W-:Y:S01]  /*0d80*/  ISETP.GE.AND P2, PT, R11, UR12, PT ;  /* 0x0000000c0b007c0c */ /* 0x000fe2000bf46270 */
[----:B------:R-:W-:Y:S01]  /*0d90*/  @!P5 IMAD.X R9, RZ, RZ, R33, P6 ;  /* 0x000000ffff09d224 */ /* 0x000fe200030e0621 */
[----:B------:R-:W-:-:S02]  /*0da0*/  LOP3.LUT R0, R0, 0x38, R30, 0xf8, !PT ;  /* 0x0000003800007812 */ /* 0x000fc400078ef81e */
[----:B------:R-:W-:Y:S02]  /*0db0*/  @!P4 IADD3 R10, P6, R32, 0x30, RZ ;  /* 0x00000030200ac810 */ /* 0x000fe40007fde0ff */
[----:B------:R-:W-:Y:S01]  /*0dc0*/  LOP3.LUT R0, R0, R6, RZ, 0x3c, !PT ;  /* 0x0000000600007212 */ /* 0x000fe200078e3cff */
[----:B------:R-:W-:Y:S02]  /*0dd0*/  IMAD.SHL.U32 R6, R7, 0x8, RZ ;  /* 0x0000000807067824 */ /* 0x000fe400078e00ff */
[--C-:B------:R-:W-:Y:S01]  /*0de0*/  @!P4 IMAD.X R7, RZ, RZ, R33.reuse, P6 ;  /* 0x000000ffff07c224 */ /* 0x100fe200030e0621 */
[----:B------:R-:W-:Y:S02]  /*0df0*/  @!P3 IADD3 R8, P6, R32, 0x40, RZ ;  /* 0x000000402008b810 */ /* 0x000fe40007fde0ff */
[----:B------:R-:W-:Y:S01]  /*0e00*/  LOP3.LUT R243, R0, 0xfffffe00, R6, 0xf8, !PT ;  /* 0xfffffe0000f37812 */ /* 0x000fe200078ef806 */
[----:B------:R-:W-:Y:S02]  /*0e10*/  @!P5 IMAD R0, R9, c[0x0][0x190], RZ ;  /* 0x000064000900da24 */ /* 0x000fe400078e02ff */
[----:B------:R-:W-:Y:S01]  /*0e20*/  @!P3 IMAD.X R6, RZ, RZ, R33, P6 ;  /* 0x000000ffff06b224 */ /* 0x000fe200030e0621 */
[----:B------:R-:W-:Y:S01]  /*0e30*/  @!P2 IADD3 R19, P6, R32, 0x50, RZ ;  /* 0x000000502013a810 */ /* 0x000fe20007fde0ff */
[----:B------:R-:W-:-:S02]  /*0e40*/  @!P4 IMAD R9, R7, c[0x0][0x190], RZ ;  /* 0x000064000709ca24 */ /* 0x000fc400078e02ff */
[----:B------:R-:W-:Y:S02]  /*0e50*/  @!P5 IMAD R7, R12, c[0x0][0x194], R0 ;  /* 0x000065000c07da24 */ /* 0x000fe400078e0200 */
[----:B------:R-:W-:Y:S02]  /*0e60*/  @!P3 IMAD R6, R6, c[0x0][0x190], RZ ;  /* 0x000064000606ba24 */ /* 0x000fe400078e02ff */
[----:B------:R-:W-:Y:S02]  /*0e70*/  @!P2 IMAD.X R0, RZ, RZ, R33, P6 ;  /* 0x000000ffff00a224 */ /* 0x000fe400030e0621 */
[----:B------:R-:W-:-:S04]  /*0e80*/  @!P5 IMAD.WIDE.U32 R12, R12, c[0x0][0x190], R4 ;  /* 0x000064000c0cda25 */ /* 0x000fc800078e0004 */
[----:B------:R-:W-:Y:S01]  /*0e90*/  @!P3 IMAD R21, R8, c[0x0][0x194], R6 ;  /* 0x000065000815ba24 */ /* 0x000fe200078e0206 */
[----:B------:R-:W-:Y:S01]  /*0ea0*/  @!P5 LEA R18, P6, R12, c[0x0][0x160], 0x1 ;  /* 0x000058000c12da11 */ /* 0x000fe200078c08ff */
[----:B------:R-:W-:Y:S02]  /*0eb0*/  IMAD.SHL.U32 R243, R243, 0x2, RZ ;  /* 0x00000002f3f37824 */ /* 0x000fe400078e00ff */
[----:B------:R-:W-:Y:S02]  /*0ec0*/  @!P2 IMAD R6, R0, c[0x0][0x190], RZ ;  /* 0x000064000006aa24 */ /* 0x000fe400078e02ff */
[----:B------:R-:W-:Y:S01]  /*0ed0*/  @!P5 IMAD.IADD R0, R13, 0x1, R7 ;  /* 0x000000010d00d824 */ /* 0x000fe200078e0207 */
[----:B------:R-:W-:Y:S01]  /*0ee0*/  @!PT LDS RZ, [RZ] ;  /* 0x00000000fffff984 */ /* 0x000fe20000000800 */
[----:B------:R-:W-:Y:S01]  /*0ef0*/  @!PT LDS RZ, [RZ] ;  /* 0x00000000fffff984 */ /* 0x000fe20000000800 */
[----:B------:R-:W-:Y:S01]  /*0f00*/  @!PT LDS RZ, [RZ] ;  /* 0x00000000fffff984 */ /* 0x000fe20000000800 */
[----:B------:R1:W-:Y:S01]  /*0f10*/  @!P1 LDGSTS.E.BYPASS.LTC128B.128 [R243], [R16.64] ;  /* 0x0000000010f39fae */ /* 0x0003e2000b901d50 */
[C---:B------:R-:W-:Y:S02]  /*0f20*/  @!P4 IMAD R20, R10.reuse, c[0x0][0x194], R9 ;  /* 0x000065000a14ca24 */ /* 0x040fe400078e0209 */
[----:B--2---:R-:W-:Y:S01]  /*0f30*/  @!P4 IMAD.WIDE.U32 R10, R10, c[0x0][0x190], R4 ;  /* 0x000064000a0aca25 */ /* 0x004fe200078e0004 */
[----:B------:R1:W-:Y:S01]  /*0f40*/  @!P1 LDGSTS.E.BYPASS.LTC128B.128 [R243+0x4000], [R16.64+0x80] ;  /* 0x0400008010f39fae */ /* 0x0003e2000b901d50 */
[----:B------:R-:W-:-:S02]  /*0f50*/  ISETP.GE.AND P1, PT, R34, UR12, PT ;  /* 0x0000000c22007c0c */ /* 0x000fc4000bf26270 */
[----:B------:R-:W-:Y:S01]  /*0f60*/  @!P2 IMAD R23, R19, c[0x0][0x194], R6 ;  /* 0x000065001317aa24 */ /* 0x000fe200078e0206 */
[----:B------:R2:W-:Y:S01]  /*0f70*/  @!P0 LDGSTS.E.BYPASS.LTC128B.128 [R243+0x800], [R14.64] ;  /* 0x008000000ef38fae */ /* 0x0005e2000b901d50 */
[----:B------:R-:W-:-:S03]  /*0f80*/  @!P3 IMAD.WIDE.U32 R8, R8, c[0x0][0x190], R4 ;  /* 0x000064000808ba25 */ /* 0x000fc600078e0004 */
[----:B------:R2:W-:Y:S01]  /*0f90*/  @!P0 LDGSTS.E.BYPASS.LTC128B.128 [R243+0x4800], [R14.64+0x80] ;  /* 0x048000800ef38fae */ /* 0x0005e2000b901d50 */
[----:B------:R-:W-:Y:S01]  /*0fa0*/  @!P2 IMAD.WIDE.U32 R6, R19, c[0x0][0x190], R4 ;  /* 0x000064001306aa25 */ /* 0x000fe200078e0004 */
[----:B------:R-:W-:Y:S02]  /*0fb0*/  @!P5 LEA.HI.X R19, R12, c[0x0][0x164], R0, 0x1, P6 ;  /* 0x000059000c13da11 */ /* 0x000fe400030f0c00 */
[----:B------:R-:W-:Y:S01]  /*0fc0*/  @!P3 LEA R12, P6, R8, c[0x0][0x160], 0x1 ;  /* 0x00005800080cba11 */ /* 0x000fe200078c08ff */
[----:B------:R-:W-:Y:S01]  /*0fd0*/  @!P4 IMAD.IADD R0, R11, 0x1, R20 ;  /* 0x000000010b00c824 */ /* 0x000fe200078e0214 */
[C---:B------:R-:W-:Y:S01]  /*0fe0*/  @!P4 LEA R20, P0, R10.reuse, c[0x0][0x160], 0x1 ;  /* 0x000058000a14ca11 */ /* 0x040fe200078008ff */
[----:B------:R-:W-:Y:S01]  /*0ff0*/  @!P3 IMAD.IADD R9, R9, 0x1, R21 ;  /* 0x000000010909b824 */ /* 0x000fe200078e0215 */
[----:B------:R3:W-:Y:S02]  /*1000*/  @!P5 LDGSTS.E.BYPASS.LTC128B.128 [R243+0x1000], [R18.64] ;  /* 0x0100000012f3dfae */ /* 0x0007e4000b901d50 */
[----:B------:R-:W-:Y:S01]  /*1010*/  @!P4 LEA.HI.X R21, R10, c[0x0][0x164], R0, 0x1, P0 ;  /* 0x000059000a15ca11 */ /* 0x000fe200000f0c00 */
[----:B------:R-:W-:Y:S01]  /*1020*/  @!P2 IMAD.IADD R0, R7, 0x1, R23 ;  /* 0x000000010700a824 */ /* 0x000fe200078e0217 */
[----:B------:R-:W-:Y:S01]  /*1030*/  ISETP.GE.AND P0, PT, R29, UR12, PT ;  /* 0x0000000c1d007c0c */ /* 0x000fe2000bf06270 */
[----:B------:R3:W-:Y:S01]  /*1040*/  @!P5 LDGSTS.E.BYPASS.LTC128B.128 [R243+0x5000], [R18.64+0x80] ;  /* 0x0500008012f3dfae */ /* 0x0007e2000b901d50 */
[----:B------:R-:W-:Y:S01]  /*1050*/  @!P3 LEA.HI.X R13, R8, c[0x0][0x164], R9, 0x1, P6 ;  /* 0x00005900080dba11 */ /* 0x000fe200030f0c09 */
[----:B------:R-:W-:Y:S01]  /*1060*/  IMAD R8, R3, c[0x0][0x198], RZ ;  /* 0x0000660003087a24 */ /* 0x000fe200078e02ff */
[----:B------:R-:W-:Y:S01]  /*1070*/  @!P2 LEA R10, P6, R6, c[0x0][0x160], 0x1 ;  /* 0x00005800060aaa11 */ /* 0x000fe200078c08ff */
[----:B------:R4:W-:Y:S01]  /*1080*/  @!P4 LDGSTS.E.BYPASS.LTC128B.128 [R243+0x1800], [R20.64] ;  /* 0x0180000014f3cfae */ /* 0x0009e2000b901d50 */
[----:B------:R-:W-:Y:S01]  /*1090*/  SHF.R.S32.HI R23, RZ, 0x1f, R22 ;  /* 0x0000001fff177819 */ /* 0x000fe20000011416 */
[----:B------:R-:W-:Y:S01]  /*10a0*/  IMAD R9, R2, c[0x0][0x19c], R8 ;  /* 0x0000670002097a24 */ /* 0x000fe200078e0208 */
[----:B------:R-:W-:Y:S01]  /*10b0*/  @!P2 LEA.HI.X R11, R6, c[0x0][0x164], R0, 0x1, P6 ;  /* 0x00005900060baa11 */ /* 0x000fe200030f0c00 */
[----:B------:R-:W-:Y:S01]  /*10c0*/  IMAD.WIDE.U32 R6, R2, c[0x0][0x198], R30 ;  /* 0x0000660002067a25 */ /* 0x000fe200078e001e */
[----:B------:R-:W-:Y:S01]  /*10d0*/  @!P1 IADD3 R0, P6, R32, 0x60, RZ ;  /* 0x0000006020009810 */ /* 0x000fe20007fde0ff */
[----:B------:R4:W-:Y:S01]  /*10e0*/  @!P4 LDGSTS.E.BYPASS.LTC128B.128 [R243+0x5800], [R20.64+0x80] ;  /* 0x0580008014f3cfae */ /* 0x0009e2000b901d50 */
[----:B------:R-:W-:-:S02]  /*10f0*/  ISETP.GE.AND P5, PT, R24, UR6, PT ;  /* 0x0000000618007c0c */ /* 0x000fc4000bfa6270 */
[----:B------:R-:W-:Y:S01]  /*1100*/  ISETP.GE.AND P4, PT, R26, UR6, PT ;  /* 0x000000061a007c0c */ /* 0x000fe2000bf86270 */
[--C-:B-1----:R-:W-:Y:S01]  /*1110*/  @!P1 IMAD.X R16, RZ, RZ, R33.reuse, P6 ;  /* 0x000000ffff109224 */ /* 0x102fe200030e0621 */
[----:B--2---:R-:W-:Y:S01]  /*1120*/  @!P0 IADD3 R14, P6, R32, 0x70, RZ ;  /* 0x00000070200e8810 */ /* 0x004fe20007fde0ff */
[----:B------:R1:W-:Y:S02]  /*1130*/  @!P3 LDGSTS.E.BYPASS.LTC128B.128 [R243+0x2000], [R12.64] ;  /* 0x020000000cf3bfae */ /* 0x0003e4000b901d50 */
[----:B------:R-:W-:Y:S02]  /*1140*/  @!P1 IMAD R16, R16, c[0x0][0x190], RZ ;  /* 0x0000640010109a24 */ /* 0x000fe400078e02ff */
[----:B------:R-:W-:Y:S01]  /*1150*/  @!P0 IMAD.X R15, RZ, RZ, R33, P6 ;  /* 0x000000ffff0f8224 */ /* 0x000fe200030e0621 */
[----:B------:R-:W-:Y:S01]  /*1160*/  IADD3 R8, P6, R6, UR20, RZ ;  /* 0x0000001406087c10 */ /* 0x000fe2000ffde0ff */
[----:B------:R-:W-:Y:S01]  /*1170*/  @!P0 IMAD.MOV.U32 R6, RZ, RZ, R4 ;  /* 0x000000ffff068224 */ /* 0x000fe200078e0004 */
[----:B------:R1:W-:Y:S01]  /*1180*/  @!P3 LDGSTS.E.BYPASS.LTC128B.128 [R243+0x6000], [R12.64+0x80] ;  /* 0x060000800cf3bfae */ /* 0x0003e2000b901d50 */
[----:B------:R-:W-:Y:S01]  /*1190*/  @!P0 IMAD R17, R15, c[0x0][0x190], RZ ;  /* 0x000064000f118a24 */ /* 0x000fe200078e02ff */
[----:B------:R-:W-:Y:S01]  /*11a0*/  IADD3.X R9, R7, UR7, R9, P6, !PT ;  /* 0x0000000707097c10 */ /* 0x000fe2000b7fe409 */
[----:B------:R-:W-:Y:S01]  /*11b0*/  @!P0 IMAD.MOV.U32 R7, RZ, RZ, R5 ;  /* 0x000000ffff078224 */ /* 0x000fe200078e0005 */
[----:B------:R-:W-:Y:S01]  /*11c0*/  USHF.R.S32.HI UR7, URZ, 0x1f, UR10 ;  /* 0x0000001f3f077899 */ /* 0x000fe2000801140a */
[C---:B------:R-:W-:Y:S01]  /*11d0*/  @!P0 IMAD R17, R14.reuse, c[0x0][0x194], R17 ;  /* 0x000065000e118a24 */ /* 0x040fe200078e0211 */
[----:B------:R2:W-:Y:S01]  /*11e0*/  @!P2 LDGSTS.E.BYPASS.LTC128B.128 [R243+0x2800], [R10.64] ;  /* 0x028000000af3afae */ /* 0x0005e2000b901d50 */
[----:B------:R-:W-:Y:S01]  /*11f0*/  @!P0 IMAD.WIDE.U32 R6, R14, c[0x0][0x190], R6 ;  /* 0x000064000e068a25 */ /* 0x000fe200078e0006 */
[----:B------:R-:W-:-:S02]  /*1200*/  ISETP.GE.AND P3, PT, R28, UR6, PT ;  /* 0x000000061c007c0c */ /* 0x000fc4000bf66270 */
[----:B------:R2:W-:Y:S01]  /*1210*/  @!P2 LDGSTS.E.BYPASS.LTC128B.128 [R243+0x6800], [R10.64+0x80] ;  /* 0x068000800af3afae */ /* 0x0005e2000b901d50 */
[----:B------:R-:W-:Y:S01]  /*1220*/  IMAD.MOV.U32 R14, RZ, RZ, 0x6 ;  /* 0x00000006ff0e7424 */ /* 0x000fe200078e00ff */
[----:B---3--:R-:W-:Y:S01]  /*1230*/  LEA.HI R18, R27, R160, RZ, 0x4 ;  /* 0x000000a01b127211 */ /* 0x008fe200078f20ff */
[C---:B------:R-:W-:Y:S02]  /*1240*/  @!P1 IMAD R15, R0.reuse, c[0x0][0x194], R16 ;  /* 0x00006500000f9a24 */ /* 0x040fe400078e0210 */
[----:B------:R-:W-:Y:S01]  /*1250*/  @!P1 IMAD.WIDE.U32 R4, R0, c[0x0][0x190], R4 ;  /* 0x0000640000049a25 */ /* 0x000fe200078e0004 */
[----:B------:R-:W-:Y:S02]  /*1260*/  SHF.L.U64.HI R164, R165, R14, c[0x0][0x19c] ;  /* 0x00006700a5a47619 */ /* 0x000fe4000001020e */
[----:B------:R-:W-:Y:S01]  /*1270*/  SHF.R.S32.HI R19, RZ, 0x4, R18 ;  /* 0x00000004ff137819 */ /* 0x000fe20000011412 */
[----:B------:R-:W-:Y:S02]  /*1280*/  IMAD R0, R23, c[0x0][0x1b0], RZ ;  /* 0x00006c0017007a24 */ /* 0x000fe400078e02ff */
[----:B------:R-:W-:Y:S01]  /*1290*/  IMAD.WIDE.U32 R32, R22, c[0x0][0x1b0], R8 ;  /* 0x00006c0016207a25 */ /* 0x000fe200078e0008 */
[----:B------:R-:W-:-:S03]  /*12a0*/  @!P1 LEA R8, P6, R4, c[0x0][0x160], 0x1 ;  /* 0x0000580004089a11 */ /* 0x000fc600078c08ff */
[----:B------:R-:W-:Y:S01]  /*12b0*/  IMAD R14, R22, c[0x0][0x1b4], R0 ;  /* 0x00006d00160e7a24 */ /* 0x000fe200078e0200 */
[----:B------:R-:W-:Y:S01]  /*12c0*/  STL.64 [R1+0x48], R32 ;  /* 0x0000482001007387 */ /* 0x000fe20000100a00 */
[----:B------:R-:W-:Y:S02]  /*12d0*/  @!P1 IMAD.IADD R0, R5, 0x1, R15 ;  /* 0x0000000105009824 */ /* 0x000fe400078e020f */
[----:B------:R-:W-:Y:S02]  /*12e0*/  IMAD R16, R164, UR10, RZ ;  /* 0x0000000aa4107c24 */ /* 0x000fe4000f8e02ff */
[----:B------:R-:W-:Y:S01]  /*12f0*/  IMAD.IADD R175, R33, 0x1, R14 ;  /* 0x0000000121af7824 */ /* 0x000fe200078e020e */
[----:B------:R-:W-:Y:S01]  /*1300*/  @!P1 LEA.HI.X R9, R4, c[0x0][0x164], R0, 0x1, P6 ;  /* 0x0000590004099a11 */ /* 0x000fe200030f0c00 */
[----:B------:R-:W-:Y:S01]  /*1310*/  IMAD.MOV.U32 R174, RZ, RZ, R32 ;  /* 0x000000ffffae7224 */ /* 0x000fe200078e0020 */
[----:B------:R-:W-:Y:S01]  /*1320*/  @!P0 LEA R14, P6, R6, c[0x0][0x160], 0x1 ;  /* 0x00005800060e8a11 */ /* 0x000fe200078c08ff */
[----:B------:R-:W-:-:S02]  /*1330*/  @!P0 IMAD.IADD R0, R7, 0x1, R17 ;  /* 0x0000000107008824 */ /* 0x000fc400078e0211 */
[C---:B------:R-:W-:Y:S01]  /*1340*/  IMAD R16, R172.reuse, UR7, R16 ;  /* 0x00000007ac107c24 */ /* 0x040fe2000f8e0210 */
[----:B------:R3:W-:Y:S01]  /*1350*/  @!P1 LDGSTS.E.BYPASS.LTC128B.128 [R243+0x3000], [R8.64] ;  /* 0x0300000008f39fae */ /* 0x0007e2000b901d50 */
[----:B------:R-:W-:Y:S01]  /*1360*/  IMAD.WIDE.U32 R4, R172, UR10, R174 ;  /* 0x0000000aac047c25 */ /* 0x000fe2000f8e00ae */
[----:B------:R-:W-:Y:S01]  /*1370*/  @!P0 LEA.HI.X R15, R6, c[0x0][0x164], R0, 0x1, P6 ;  /* 0x00005900060f8a11 */ /* 0x000fe200030f0c00 */
[----:B------:R-:W-:Y:S01]  /*1380*/  UIMAD UR7, UR7, UR4, URZ ;  /* 0x00000004070772a4 */ /* 0x000fe2000f8e023f */
[----:B------:R3:W-:Y:S01]  /*1390*/  @!P1 LDGSTS.E.BYPASS.LTC128B.128 [R243+0x7000], [R8.64+0x80] ;  /* 0x0700008008f39fae */ /* 0x0007e2000b901d50 */
[----:B------:R-:W-:Y:S01]  /*13a0*/  IMAD.IADD R5, R5, 0x1, R16 ;  /* 0x0000000105057824 */ /* 0x000fe200078e0210 */
[C---:B------:R-:W-:Y:S01]  /*13b0*/  @!P5 LEA R0, P6, R165.reuse, R4, 0x4 ;  /* 0x00000004a500d211 */ /* 0x040fe200078c20ff */
[C---:B--2---:R-:W-:Y:S01]  /*13c0*/  IMAD.WIDE.U32 R10, R165.reuse, 0x20, RZ ;  /* 0x00000020a50a7825 */ /* 0x044fe200078e00ff */
[----:B------:R-:W-:Y:S01]  /*13d0*/  UIMAD UR7, UR10, UR5, UR7 ;  /* 0x000000050a0772a4 */ /* 0x000fe2000f8e0207 */
[----:B------:R2:W-:Y:S01]  /*13e0*/  @!P0 LDGSTS.E.BYPASS.LTC128B.128 [R243+0x3800], [R14.64] ;  /* 0x038000000ef38fae */ /* 0x0005e2000b901d50 */
[----:B------:R-:W-:-:S02]  /*13f0*/  @!P5 LEA.HI.X R6, R165, R5, R166, 0x4, P6 ;  /* 0x00000005a506d211 */ /* 0x000fc400030f24a6 */
[C---:B------:R-:W-:Y:S01]  /*1400*/  @!P5 LEA R16, P6, R0.reuse, c[0x0][0x168], 0x1 ;  /* 0x00005a000010da11 */ /* 0x040fe200078c08ff */
[----:B------:R2:W-:Y:S03]  /*1410*/  @!P0 LDGSTS.E.BYPASS.LTC128B.128 [R243+0x7800], [R14.64+0x80] ;  /* 0x078000800ef38fae */ /* 0x0005e6000b901d50 */
[----:B------:R-:W-:Y:S01]  /*1420*/  @!P5 LEA.HI.X R17, R0, c[0x0][0x16c], R6, 0x1, P6 ;  /* 0x00005b000011da11 */ /* 0x000fe200030f0c06 */
[----:B------:R-:W-:Y:S01]  /*1430*/  IMAD R0, R3, c[0x0][0x1a0], RZ ;  /* 0x0000680003007a24 */ /* 0x000fe200078e02ff */
[C---:B------:R-:W-:Y:S01]  /*1440*/  ISETP.GE.AND P6, PT, R2.reuse, UR6, PT ;  /* 0x0000000602007c0c */ /* 0x040fe2000bfc6270 */
[C---:B------:R-:W-:Y:S01]  /*1450*/  IMAD.WIDE.U32 R6, R2.reuse, c[0x0][0x1a0], R30 ;  /* 0x0000680002067a25 */ /* 0x040fe200078e001e */
[----:B------:R-:W-:Y:S03]  /*1460*/  STL.64 [R1+0x38], R174 ;  /* 0x000038ae01007387 */ /* 0x000fe60000100a00 */
[----:B------:R-:W-:Y:S01]  /*1470*/  IMAD R0, R2, c[0x0][0x1a4], R0 ;  /* 0x0000690002007a24 */ /* 0x000fe200078e0200 */
[----:B------:R-:W-:Y:S01]  /*1480*/  IADD3 R6, P2, R6, UR22, RZ ;  /* 0x0000001606067c10 */ /* 0x000fe2000ff5e0ff */
[----:B------:R-:W-:-:S03]  /*1490*/  IMAD R3, R23, c[0x0][0x1b8], RZ ;  /* 0x00006e0017037a24 */ /* 0x000fc600078e02ff */
[----:B------:R-:W-:Y:S02]  /*14a0*/  IADD3.X R7, R7, UR21, R0, P2, !PT ;  /* 0x0000001507077c10 */ /* 0x000fe400097fe400 */
[----:B------:R-:W-:Y:S01]  /*14b0*/  ISETP.GE.AND P2, PT, R24, UR6, PT ;  /* 0x0000000618007c0c */ /* 0x000fe2000bf46270 */
[----:B---3--:R-:W-:Y:S01]  /*14c0*/  IMAD.SHL.U32 R8, R166, 0x20, RZ ;  /* 0x00000020a6087824 */ /* 0x008fe200078e00ff */
[----:B-1----:R-:W-:Y:S01]  /*14d0*/  @!P6 LEA R12, P1, R4, c[0x0][0x168], 0x1 ;  /* 0x00005a00040cea11 */ /* 0x002fe200078208ff */
[C---:B------:R-:W-:Y:S02]  /*14e0*/  IMAD R9, R22.reuse, c[0x0][0x1bc], R3 ;  /* 0x00006f0016097a24 */ /* 0x040fe400078e0203 */
[----:B------:R-:W-:Y:S01]  /*14f0*/  IMAD.WIDE.U32 R30, R22, c[0x0][0x1b8], R6 ;  /* 0x00006e00161e7a25 */ /* 0x000fe200078e0006 */
[C-C-:B------:R-:W-:Y:S02]  /*1500*/  @!P6 LEA.HI.X R13, R4.reuse, c[0x0][0x16c], R5.reuse, 0x1, P1 ;  /* 0x00005b00040dea11 */ /* 0x140fe400008f0c05 */
[----:B------:R-:W-:Y:S01]  /*1510*/  @!P4 IADD3 R0, P1, R4, R10, RZ ;  /* 0x0000000a0400c210 */ /* 0x000fe20007f3e0ff */
[----:B------:R-:W-:Y:S01]  /*1520*/  @!P3 IMAD.WIDE.U32 R6, R165, 0x30, R4 ;  /* 0x00000030a506b825 */ /* 0x000fe200078e0004 */
[----:B------:R-:W-:Y:S02]  /*1530*/  STL.64 [R1+0x40], R30 ;  /* 0x0000401e01007387 */ /* 0x000fe40000100a00 */
[----:B------:R-:W-:Y:S01]  /*1540*/  @!P4 IADD3.X R3, R5, R11, R8, P1, !PT ;  /* 0x0000000b0503c210 */ /* 0x000fe20000ffe408 */
[----:B--2---:R-:W-:Y:S01]  /*1550*/  IMAD.U32 R14, RZ, RZ, UR14 ;  /* 0x0000000eff0e7e24 */ /* 0x004fe2000f8e00ff */
[----:B------:R-:W-:Y:S01]  /*1560*/  @!P4 LEA R10, P1, R0, c[0x0][0x168], 0x1 ;  /* 0x00005a00000aca11 */ /* 0x000fe200078208ff */
[----:B----4-:R-:W-:Y:S01]  /*1570*/  IMAD.IADD R20, R31, 0x1, R9 ;  /* 0x000000011f147824 */ /* 0x010fe200078e0209 */
[----:B------:R-:W-:Y:S01]  /*1580*/  LEA.HI R8, R18, R19, RZ, 0x1 ;  /* 0x0000001312087211 */ /* 0x000fe200078f08ff */
[----:B------:R1:W-:Y:S01]  /*1590*/  @!P6 LDGSTS.E.BYPASS.LTC128B.128 [R243+0x8000], [R12.64] ;  /* 0x080000000cf3efae */ /* 0x0003e2000b901d50 */
[----:B------:R-:W-:Y:S01]  /*15a0*/  @!P4 LEA.HI.X R11, R0, c[0x0][0x16c], R3, 0x1, P1 ;  /* 0x00005b00000bca11 */ /* 0x000fe200008f0c03 */
[----:B------:R-:W-:Y:S01]  /*15b0*/  @!P3 IMAD R3, R166, 0x30, RZ ;  /* 0x00000030a603b824 */ /* 0x000fe200078e02ff */
[----:B------:R-:W-:Y:S01]  /*15c0*/  LOP3.LUT R5, R8, 0xfffffffe, RZ, 0xc0, !PT ;  /* 0xfffffffe08057812 */ /* 0x000fe200078ec0ff */
[----:B------:R-:W-:Y:S01]  /*15d0*/  IMAD.U32 R0, RZ, RZ, UR7 ;  /* 0x00000007ff007e24 */ /* 0x000fe2000f8e00ff */
[----:B------:R-:W-:Y:S01]  /*15e0*/  @!P3 LEA R8, P1, R6, c[0x0][0x168], 0x1 ;  /* 0x00005a000608ba11 */ /* 0x000fe200078208ff */
[----:B------:R-:W-:Y:S01]  /*15f0*/  @!P3 IMAD.IADD R3, R7, 0x1, R3 ;  /* 0x000000010703b824 */ /* 0x000fe200078e0203 */
[----:B------:R-:W-:Y:S01]  /*1600*/  LEA R4, P0, R14, R30, 0x6 ;  /* 0x0000001e0e047211 */ /* 0x000fe200078030ff */
[----:B------:R-:W-:Y:S01]  /*1610*/  IMAD.IADD R7, R19, 0x1, -R5 ;  /* 0x0000000113077824 */ /* 0x000fe200078e0a05 */
[----:B------:R-:W-:Y:S01]  /*1620*/  IADD3 R0, R0, UR15, RZ ;  /* 0x0000000f00007c10 */ /* 0x000fe2000fffe0ff */
[----:B------:R1:W-:Y:S01]  /*1630*/  @!P6 LDGSTS.E.BYPASS.LTC128B.128 [R243+0xa000], [R12.64+0x80] ;  /* 0x0a0000800cf3efae */ /* 0x0003e2000b901d50 */
[----:B------:R-:W-:Y:S01]  /*1640*/  @!P3 LEA.HI.X R9, R6, c[0x0][0x16c], R3, 0x1, P1 ;  /* 0x00005b000609ba11 */ /* 0x000fe200008f0c03 */
[----:B------:R-:W-:Y:S01]  /*1650*/  IMAD.SHL.U32 R6, R25, 0x40, RZ ;  /* 0x0000004019067824 */ /* 0x000fe200078e00ff */
[----:B------:R-:W-:Y:S01]  /*1660*/  LEA.HI.X R5, R14, R20, R0, 0x6, P0 ;  /* 0x000000140e057211 */ /* 0x000fe200000f3400 */
[----:B------:R2:W-:Y:S01]  /*1670*/  @!P5 LDGSTS.E.BYPASS.LTC128B.128 [R243+0x8800], [R16.64] ;  /* 0x0880000010f3dfae */ /* 0x0005e2000b901d50 */
[----:B------:R-:W-:Y:S01]  /*1680*/  LOP3.LUT R0, R18, 0xfffffff0, RZ, 0xc0, !PT ;  /* 0xfffffff012007812 */ /* 0x000fe200078ec0ff */
[----:B------:R-:W-:Y:S01]  /*1690*/  IMAD.U32 R15, RZ, RZ, UR15 ;  /* 0x0000000fff0f7e24 */ /* 0x000fe2000f8e00ff */
[C---:B------:R-:W-:Y:S01]  /*16a0*/  ISETP.GE.AND P6, PT, R2.reuse, UR6, PT ;  /* 0x0000000602007c0c */ /* 0x040fe2000bfc6270 */
[----:B------:R2:W-:Y:S01]  /*16b0*/  @!P5 LDGSTS.E.BYPASS.LTC128B.128 [R243+0xa800], [R16.64+0x80] ;  /* 0x0a80008010f3dfae */ /* 0x0005e2000b901d50 */
[----:B------:R-:W-:Y:S01]  /*16c0*/  IMAD.SHL.U32 R3, R2, 0x8, RZ ;  /* 0x0000000802037824 */ /* 0x000fe200078e00ff */
[----:B------:R-:W-:Y:S01]  /*16d0*/  LOP3.LUT R2, R6, 0x1c0, RZ, 0xc0, !PT ;  /* 0x000001c006027812 */ /* 0x000fe200078ec0ff */
[----:B------:R-:W-:Y:S01]  /*16e0*/  IMAD.IADD R0, R160, 0x1, -R0 ;  /* 0x00000001a0007824 */ /* 0x000fe200078e0a00 */
[----:B------:R3:W-:Y:S01]  /*16f0*/  @!P4 LDGSTS.E.BYPASS.LTC128B.128 [R243+0x9000], [R10.64] ;  /* 0x090000000af3cfae */ /* 0x0007e2000b901d50 */
[----:B------:R-:W-:Y:S01]  /*1700*/  ISETP.GE.AND P5, PT, R28, UR6, PT ;  /* 0x000000061c007c0c */ /* 0x000fe2000bfa6270 */
[----:B------:R-:W-:Y:S01]  /*1710*/  UIMAD.WIDE.U32 UR14, UR4, 0x20, URZ ;  /* 0x00000020040e78a5 */ /* 0x000fe2000f8e003f */
[----:B------:R-:W-:Y:S01]  /*1720*/  LOP3.LUT R6, R2, 0x8, R3, 0xf8, !PT ;  /* 0x0000000802067812 */ /* 0x000fe200078ef803 */
[----:B------:R3:W-:Y:S01]  /*1730*/  @!P4 LDGSTS.E.BYPASS.LTC128B.128 [R243+0xb000], [R10.64+0x80] ;  /* 0x0b0000800af3cfae */ /* 0x0007e2000b901d50 */
[----:B------:R-:W-:-:S02]  /*1740*/  SHF.R.S32.HI R15, RZ, 0x1f, R0 ;  /* 0x0000001fff0f7819 */ /* 0x000fc40000011400 */
[----:B------:R-:W-:Y:S01]  /*1750*/  SHF.R.U32.HI R2, RZ, 0x3, R2 ;  /* 0x00000003ff027819 */ /* 0x000fe20000011602 */
[----:B------:R4:W-:Y:S01]  /*1760*/  @!P3 LDGSTS.E.BYPASS.LTC128B.128 [R243+0x9800], [R8.64] ;  /* 0x0980000008f3bfae */ /* 0x0009e2000b901d50 */
[----:B------:R-:W-:Y:S02]  /*1770*/  LEA.HI R15, R15, R0, RZ, 0x3 ;  /* 0x000000000f0f7211 */ /* 0x000fe400078f18ff */
[----:B------:R-:W-:Y:S01]  /*1780*/  ISETP.GE.AND P1, PT, R26, UR6, PT ;  /* 0x000000061a007c0c */ /* 0x000fe2000bf26270 */
[----:B------:R4:W-:Y:S01]  /*1790*/  @!P3 LDGSTS.E.BYPASS.LTC128B.128 [R243+0xb800], [R8.64+0x80] ;  /* 0x0b80008008f3bfae */ /* 0x0009e2000b901d50 */
[----:B------:R-:W-:Y:S01]  /*17a0*/  LOP3.LUT R3, R15, 0xfffffff8, RZ, 0xc0, !PT ;  /* 0xfffffff80f037812 */ /* 0x000fe200078ec0ff */
[----:B------:R-:W-:Y:S01]  /*17b0*/  USHF.L.U32 UR6, UR5, 0x5, URZ ;  /* 0x0000000505067899 */ /* 0x000fe2000800063f */
[----:B-1----:R-:W-:Y:S01]  /*17c0*/  IMAD.U32 R13, RZ, RZ, UR4 ;  /* 0x00000004ff0d7e24 */ /* 0x002fe2000f8e00ff */
[----:B------:R-:W0:Y:S01]  /*17d0*/  LDGDEPBAR ;  /* 0x00000000000079af */ /* 0x000e220000000000 */
[----:B------:R-:W-:Y:S01]  /*17e0*/  IMAD.U32 R12, RZ, RZ, UR4 ;  /* 0x00000004ff0c7e24 */ /* 0x000fe2000f8e00ff */
[----:B------:R-:W-:-:S02]  /*17f0*/  VOTEU.ALL UP0, P5 ;  /* 0x00000000003f7886 */ /* 0x000fc40002800000 */
[----:B------:R1:W-:Y:S01]  /*1800*/  STL [R1+0x50], R20 ;  /* 0x0000501401007387 */ /* 0x0003e20000100800 */
[----:B------:R-:W-:Y:S01]  /*1810*/  @!P2 LEA R13, P0, R13, R4, 0x4 ;  /* 0x000000040d0da211 */ /* 0x000fe200078020ff */
[----:B------:R-:W-:Y:S01]  /*1820*/  IMAD.U32 R14, RZ, RZ, UR6 ;  /* 0x00000006ff0e7e24 */ /* 0x000fe2000f8e00ff */
[----:B------:R-:W-:Y:S01]  /*1830*/  @!UP0 UIMAD UR6, UR5, 0x30, URZ ;  /* 0x00000030050688a4 */ /* 0x000fe2000f8e023f */
[----:B--2---:R-:W-:Y:S01]  /*1840*/  IMAD.U32 R16, RZ, RZ, UR5 ;  /* 0x00000005ff107e24 */ /* 0x004fe2000f8e00ff */
[----:B------:R-:W-:-:S04]  /*1850*/  UISETP.GE.AND UP0, UPT, UR13, 0x41, UPT ;  /* 0x000000410d00788c */ /* 0x000fc8000bf06270 */
[----:B------:R-:W-:Y:S02]  /*1860*/  @!P2 LEA.HI.X R16, R12, R5, R16, 0x4, P0 ;  /* 0x000000050c10a211 */ /* 0x000fe400000f2410 */
[C---:B---3--:R-:W-:Y:S02]  /*1870*/  @!P1 IADD3 R11, P0, R4.reuse, UR14, RZ ;  /* 0x0000000e040b9c10 */ /* 0x048fe4000ff1e0ff */
[----:B----4-:R-:W-:Y:S01]  /*1880*/  @!P6 LEA R8, P3, R4, c[0x0][0x170], 0x1 ;  /* 0x00005c000408ea11 */ /* 0x010fe200078608ff */
[----:B------:R-:W-:-:S04]  /*1890*/  DEPBAR.LE SB0, 0x0 ;  /* 0x000080000000791a */ /* 0x000fc80000000000 */
[----:B------:R-:W-:Y:S01]  /*18a0*/  BAR.SYNC.DEFER_BLOCKING 0x0 ;  /* 0x0000000000007b1d */ /* 0x000fe20000010000 */
[----:B-1----:R-:W-:Y:S01]  /*18b0*/  IMAD.IADD R20, R0, 0x1, -R3 ;  /* 0x0000000100147824 */ /* 0x002fe200078e0a03 */
[----:B------:R-:W-:Y:S01]  /*18c0*/  LOP3.LUT R0, R6, R2, RZ, 0x3c, !PT ;  /* 0x0000000206007212 */ /* 0x000fe200078e3cff */
[----:B------:R-:W-:Y:S01]  /*18d0*/  IMAD.SHL.U32 R3, R7, 0x8, RZ ;  /* 0x0000000807037824 */ /* 0x000fe200078e00ff */
[----:B------:R-:W-:Y:S01]  /*18e0*/  @!P6 LEA.HI.X R9, R4, c[0x0][0x174], R5, 0x1, P3 ;  /* 0x00005d000409ea11 */ /* 0x000fe200018f0c05 */
[----:B------:R-:W-:Y:S01]  /*18f0*/  IMAD.SHL.U32 R2, R20, 0x40, RZ ;  /* 0x0000004014027824 */ /* 0x000fe200078e00ff */
[----:B------:R-:W-:Y:S01]  /*1900*/  @!P2 LEA R6, P3, R13, c[0x0][0x170], 0x1 ;  /* 0x00005c000d06aa11 */ /* 0x000fe200078608ff */
[----:B------:R-:W-:-:S03]  /*1910*/  IMAD R0, R7, 0x200, R0 ;  /* 0x0000020007007824 */ /* 0x000fc600078e0200 */
[----:B------:R-:W-:Y:S01]  /*1920*/  LOP3.LUT R2, R2, 0x1c0, RZ, 0xc0, !PT ;  /* 0x000001c002027812 */ /* 0x000fe200078ec0ff */
[----:B------:R-:W-:Y:S02]  /*1930*/  IMAD.SHL.U32 R224, R0, 0x2, RZ ;  /* 0x0000000200e07824 */ /* 0x000fe400078e00ff */
[----:B------:R-:W-:Y:S01]  /*1940*/  IMAD.MOV.U32 R0, RZ, RZ, 0x20 ;  /* 0x00000020ff007424 */ /* 0x000fe200078e00ff */
[----:B------:R-:W-:Y:S02]  /*1950*/  LOP3.LUT R10, R2, 0x8, R3, 0xf8, !PT ;  /* 0x00000008020a7812 */ /* 0x000fe400078ef803 */
[----:B------:R-:W-:Y:S01]  /*1960*/  SHF.R.U32.HI R7, RZ, 0x3, R2 ;  /* 0x00000003ff077819 */ /* 0x000fe20000011602 */
[----:B------:R-:W-:Y:S01]  /*1970*/  @!P5 IMAD.WIDE.U32 R2, R12, 0x30, R4 ;  /* 0x000000300c02d825 */ /* 0x000fe200078e0004 */
[----:B------:R-:W-:Y:S02]  /*1980*/  @!P1 IADD3.X R5, R5, UR15, R14, P0, !PT ;  /* 0x0000000f05059c10 */ /* 0x000fe400087fe40e */
[----:B------:R-:W-:Y:S01]  /*1990*/  LOP3.LUT R159, R10, R7, RZ, 0x3c, !PT ;  /* 0x000000070a9f7212 */ /* 0x000fe200078e3cff */
[----:B------:R-:W-:Y:S01]  /*19a0*/  IMAD.SHL.U32 R12, R15, 0x40, RZ ;  /* 0x000000400f0c7824 */ /* 0x000fe200078e00ff */
[----:B------:R-:W-:-:S02]  /*19b0*/  @!P2 LEA.HI.X R7, R13, c[0x0][0x174], R16, 0x1, P3 ;  /* 0x00005d000d07aa11 */ /* 0x000fc400018f0c10 */
[----:B------:R-:W-:Y:S01]  /*19c0*/  @!P1 LEA R4, P3, R11, c[0x0][0x170], 0x1 ;  /* 0x00005c000b049a11 */ /* 0x000fe200078608ff */
[----:B------:R-:W-:Y:S01]  /*19d0*/  @P6 STS.128 [R243+0xc000], RZ ;  /* 0x00c000fff3006388 */ /* 0x000fe20000000c00 */
[----:B------:R-:W-:Y:S02]  /*19e0*/  @!P5 IADD3 R3, R3, UR6, RZ ;  /* 0x000000060303dc10 */ /* 0x000fe4000fffe0ff */
[C---:B------:R-:W-:Y:S01]  /*19f0*/  @!P5 LEA R10, P0, R2.reuse, c[0x0][0x170], 0x1 ;  /* 0x00005c00020ada11 */ /* 0x040fe200078008ff */
[----:B------:R-:W-:Y:S01]  /*1a00*/  @P6 STS.128 [R243+0xe000], RZ ;  /* 0x00e000fff3006388 */ /* 0x000fe20000000c00 */
[----:B------:R-:W-:Y:S02]  /*1a10*/  LEA.HI R13, R27, R160, RZ, 0x5 ;  /* 0x000000a01b0d7211 */ /* 0x000fe400078f28ff */
[----:B------:R-:W-:Y:S01]  /*1a20*/  @!P1 LEA.HI.X R5, R11, c[0x0][0x174], R5, 0x1, P3 ;  /* 0x00005d000b059a11 */ /* 0x000fe200018f0c05 */
[----:B------:R-:W-:Y:S01]  /*1a30*/  @!PT LDS RZ, [RZ] ;  /* 0x00000000fffff984 */ /* 0x000fe20000000800 */
[----:B------:R-:W-:Y:S01]  /*1a40*/  @!PT LDS RZ, [RZ] ;  /* 0x00000000fffff984 */ /* 0x000fe20000000800 */
[----:B------:R-:W-:Y:S01]  /*1a50*/  @!PT LDS RZ, [RZ] ;  /* 0x00000000fffff984 */ /* 0x000fe20000000800 */
[----:B------:R1:W-:Y:S01]  /*1a60*/  @!P6 LDGSTS.E.BYPASS.LTC128B.128 [R243+0xc000], [R8.64] ;  /* 0x0c00000008f3efae */ /* 0x0003e2000b901d50 */
[----:B------:R-:W-:-:S02]  /*1a70*/  @!P5 LEA.HI.X R11, R2, c[0x0][0x174], R3, 0x1, P0 ;  /* 0x00005d00020bda11 */ /* 0x000fc400000f0c03 */
[----:B------:R-:W-:Y:S01]  /*1a80*/  SHF.R.S32.HI R2, RZ, 0x5, R13 ;  /* 0x00000005ff027819 */ /* 0x000fe2000001140d */
[----:B------:R1:W-:Y:S01]  /*1a90*/  @!P6 LDGSTS.E.BYPASS.LTC128B.128 [R243+0xe000], [R8.64+0x80] ;  /* 0x0e00008008f3efae */ /* 0x0003e2000b901d50 */
[----:B------:R-:W-:Y:S02]  /*1aa0*/  LOP3.LUT R158, R12, 0xfffffe00, RZ, 0xc0, !PT ;  /* 0xfffffe000c9e7812 */ /* 0x000fe400078ec0ff */
[----:B------:R-:W-:Y:S01]  /*1ab0*/  IADD3 R235, R224, 0x8020, RZ ;  /* 0x00008020e0eb7810 */ /* 0x000fe20007ffe0ff */
[----:B------:R-:W-:Y:S02]  /*1ac0*/  @P2 STS.128 [R243+0xc800], RZ ;  /* 0x00c800fff3002388 */ /* 0x000fe40000000c00 */
[----:B------:R-:W-:Y:S02]  /*1ad0*/  IMAD R2, R2, 0x400, R158 ;  /* 0x0000040002027824 */ /* 0x000fe400078e029e */
[----:B------:R-:W-:Y:S02]  /*1ae0*/  @P2 STS.128 [R243+0xe800], RZ ;  /* 0x00e800fff3002388 */ /* 0x000fe40000000c00 */
[----:B------:R-:W-:-:S02]  /*1af0*/  IMAD.IADD R2, R159, 0x1, R2 ;  /* 0x000000019f027824 */ /* 0x000fc400078e0202 */
[----:B------:R-:W-:Y:S01]  /*1b00*/  @!PT LDS RZ, [RZ] ;  /* 0x00000000fffff984 */ /* 0x000fe20000000800 */
[----:B------:R-:W-:Y:S01]  /*1b10*/  @!PT LDS RZ, [RZ] ;  /* 0x00000000fffff984 */ /* 0x000fe20000000800 */
[----:B------:R-:W-:Y:S01]  /*1b20*/  @!PT LDS RZ, [RZ] ;  /* 0x00000000fffff984 */ /* 0x000fe20000000800 */
[----:B------:R2:W-:Y:S02]  /*1b30*/  @!P2 LDGSTS.E.BYPASS.LTC128B.128 [R243+0xc800], [R6.64] ;  /* 0x0c80000006f3afae */ /* 0x0005e4000b901d50 */
[----:B------:R-:W-:Y:S01]  /*1b40*/  IMAD.SHL.U32 R231, R2, 0x2, RZ ;  /* 0x0000000202e77824 */ /* 0x000fe200078e00ff */
[----:B------:R-:W-:Y:S01]  /*1b50*/  IADD3 R2, R224, 0x8000, RZ ;  /* 0x00008000e0027810 */ /* 0x000fe20007ffe0ff */
[----:B------:R2:W-:Y:S04]  /*1b60*/  @!P2 LDGSTS.E.BYPASS.LTC128B.128 [R243+0xe800], [R6.64+0x80] ;  /* 0x0e80008006f3afae */ /* 0x0005e8000b901d50 */
[----:B------:R-:W-:Y:S04]  /*1b70*/  @P1 STS.128 [R243+0xd000], RZ ;  /* 0x00d000fff3001388 */ /* 0x000fe80000000c00 */
[----:B------:R-:W-:Y:S04]  /*1b80*/  @P1 STS.128 [R243+0xf000], RZ ;  /* 0x00f000fff3001388 */ /* 0x000fe80000000c00 */
        /* <DEDUP_REMOVED lines=15> */
[----:B------:R-:W-:Y:S04]  /*1c80*/  LDSM.16.M88.4 R12, [R231] ;  /* 0x00000000e70c783b */ /* 0x000fe80000000200 */
[----:B------:R-:W4:Y:S01]  /*1c90*/  LDSM.16.M88.4 R16, [R224+0x8000] ;  /* 0x00800000e010783b */ /* 0x000f220000000200 */
[----:B---3--:R-:W-:-:S03]  /*1ca0*/  IMAD.MOV.U32 R4, RZ, RZ, 0x10 ;  /* 0x00000010ff047424 */ /* 0x008fc600078e00ff */
[----:B------:R-:W-:Y:S01]  /*1cb0*/  LDSM.16.M88.4 R28, [R224+0x9000] ;  /* 0x00900000e01c783b */ /* 0x000fe20000000200 */
[----:B------:R-:W-:Y:S01]  /*1cc0*/  IMAD.SHL.U32 R5, R160, 0x2, RZ ;  /* 0x00000002a0057824 */ /* 0x000fe200078e00ff */
[----:B------:R-:W-:Y:S02]  /*1cd0*/  SEL R4, R4, 0xfffffff0, !P1 ;  /* 0xfffffff004047807 */ /* 0x000fe40004800000 */
[----:B------:R-:W3:Y:S01]  /*1ce0*/  LDSM.16.M88.4 R32, [R224+0x8800] ;  /* 0x00880000e020783b */ /* 0x000ee20000000200 */
[----:B------:R-:W-:Y:S02]  /*1cf0*/  R2P PR, R25, 0x6 ;  /* 0x0000000619007804 */ /* 0x000fe40000000000 */
[----:B------:R-:W-:Y:S01]  /*1d00*/  LOP3.LUT R5, R5, 0x6, RZ, 0xc0, !PT ;  /* 0x0000000605057812 */ /* 0x000fe200078ec0ff */
[----:B------:R-:W-:Y:S01]  /*1d10*/  IMAD R232, R4, 0x2, R231 ;  /* 0x0000000204e87824 */ /* 0x000fe200078e02e7 */
[----:B------:R-:W-:Y:S03]  /*1d20*/  LDSM.16.M88.4 R24, [R224+0x9800] ;  /* 0x00980000e018783b */ /* 0x000fe60000000200 */
[----:B------:R-:W-:Y:S01]  /*1d30*/  IMAD R233, R0, 0x2, R232 ;  /* 0x0000000200e97824 */ /* 0x000fe200078e02e8 */
[----:B------:R-:W-:Y:S04]  /*1d40*/  LDSM.16.M88.4 R20, [R232+0x2000] ;  /* 0x00200000e814783b */ /* 0x000fe80000000200 */
[----:B-1----:R-:W1:Y:S01]  /*1d50*/  LDSM.16.M88.4 R8, [R231+0x2000] ;  /* 0x00200000e708783b */ /* 0x002e620000000200 */
[----:B------:R-:W-:Y:S01]  /*1d60*/  @P1 IADD3 R235, R2, -0x20, RZ ;  /* 0xffffffe002eb1810 */ /* 0x000fe20007ffe0ff */
[----:B------:R-:W-:-:S02]  /*1d70*/  IMAD.MOV.U32 R2, RZ, RZ, 0x40 ;  /* 0x00000040ff027424 */ /* 0x000fc400078e00ff */
[----:B------:R-:W0:Y:S01]  /*1d80*/  LDGDEPBAR ;  /* 0x00000000000079af */ /* 0x000e220000000000 */
[C---:B------:R-:W-:Y:S02]  /*1d90*/  IADD3 R242, R235.reuse, 0x800, RZ ;  /* 0x00000800ebf27810 */ /* 0x040fe40007ffe0ff */
[----:B------:R-:W-:Y:S01]  /*1da0*/  SEL R2, R2, 0xffffffc0, !P2 ;  /* 0xffffffc002027807 */ /* 0x000fe20005000000 */
[----:B------:R-:W5:Y:S01]  /*1db0*/  LDSM.16.M88.4 R64, [R235+0x1000] ;  /* 0x00100000eb40783b */ /* 0x000f620000000200 */
[C---:B------:R-:W-:Y:S02]  /*1dc0*/  IADD3 R241, R235.reuse, 0x1000, RZ ;  /* 0x00001000ebf17810 */ /* 0x040fe40007ffe0ff */
[C---:B------:R-:W-:Y:S01]  /*1dd0*/  IADD3 R240, R235.reuse, 0x1800, RZ ;  /* 0x00001800ebf07810 */ /* 0x040fe20007ffe0ff */
[----:B------:R-:W2:Y:S01]  /*1de0*/  LDSM.16.M88.4 R60, [R235+0x800] ;  /* 0x00080000eb3c783b */ /* 0x000ea20000000200 */
[----:B------:R-:W-:Y:S01]  /*1df0*/  IMAD.IADD R230, R224, 0x1, R2 ;  /* 0x00000001e0e67824 */ /* 0x000fe200078e0202 */
[C---:B------:R-:W-:Y:S01]  /*1e00*/  IADD3 R239, R235.reuse, 0x2000, RZ ;  /* 0x00002000ebef7810 */ /* 0x040fe20007ffe0ff */
[----:B------:R-:W-:Y:S01]  /*1e10*/  IMAD.IADD R229, R2, 0x1, R235 ;  /* 0x0000000102e57824 */ /* 0x000fe200078e02eb */
[----:B------:R-:W-:Y:S01]  /*1e20*/  LDSM.16.M88.4 R56, [R235] ;  /* 0x00000000eb38783b */ /* 0x000fe20000000200 */
[C---:B------:R-:W-:Y:S01]  /*1e30*/  IADD3 R238, R235.reuse, 0x2800, RZ ;  /* 0x00002800ebee7810 */ /* 0x040fe20007ffe0ff */
[----:B----4-:R-:W-:Y:S01]  /*1e40*/  HMMA.16816.F32.BF16 R88, R12, R16, RZ ;  /* 0x000000100c58723c */ /* 0x010fe200000418ff */
[C---:B------:R-:W-:Y:S01]  /*1e50*/  IADD3 R237, R235.reuse, 0x3000, RZ ;  /* 0x00003000ebed7810 */ /* 0x040fe20007ffe0ff */
[----:B------:R-:W-:Y:S01]  /*1e60*/  LDSM.16.M88.4 R68, [R235+0x1800] ;  /* 0x00180000eb44783b */ /* 0x000fe20000000200 */
[----:B------:R-:W-:-:S05]  /*1e70*/  IADD3 R236, R235, 0x3800, RZ ;  /* 0x00003800ebec7810 */ /* 0x000fca0007ffe0ff */
[C---:B------:R-:W-:Y:S08]  /*1e80*/  HMMA.16816.F32.BF16 R120, R12.reuse, R18, RZ ;  /* 0x000000120c78723c */ /* 0x040ff000000418ff */
[----:B---3--:R-:W-:Y:S08]  /*1e90*/  HMMA.16816.F32.BF16 R80, R12, R32, RZ ;  /* 0x000000200c50723c */ /* 0x008ff000000418ff */
[C---:B-1----:R-:W-:Y:S08]  /*1ea0*/  HMMA.16816.F32.BF16 R40, R8.reuse, R16, RZ ;  /* 0x000000100828723c */ /* 0x042ff000000418ff */
[C---:B------:R-:W-:Y:S08]  /*1eb0*/  HMMA.16816.F32.BF16 R52, R8.reuse, R18, RZ ;  /* 0x000000120834723c */ /* 0x040ff000000418ff */
[C---:B------:R-:W-:Y:S08]  /*1ec0*/  HMMA.16816.F32.BF16 R16, R8.reuse, R28, RZ ;  /* 0x0000001c0810723c */ /* 0x040ff000000418ff */
[C---:B------:R-:W-:Y:S08]  /*1ed0*/  HMMA.16816.F32.BF16 R36, R8.reuse, R32, RZ ;  /* 0x000000200824723c */ /* 0x040ff000000418ff */
[----:B------:R-:W-:Y:S08]  /*1ee0*/  HMMA.16816.F32.BF16 R44, R8, R24, RZ ;  /* 0x00000018082c723c */ /* 0x000ff000000418ff */
[----:B-----5:R-:W-:Y:S01]  /*1ef0*/  HMMA.16816.F32.BF16 R96, R20, R64, R16 ;  /* 0x000000401460723c */ /* 0x020fe20000041810 */
[----:B------:R-:W1:Y:S07]  /*1f00*/  LDSM.16.M88.4 R16, [R232] ;  /* 0x00000000e810783b */ /* 0x000e6e0000000200 */
[C---:B------:R-:W-:Y:S08]  /*1f10*/  HMMA.16816.F32.BF16 R48, R8.reuse, R34, RZ ;  /* 0x000000220830723c */ /* 0x040ff000000418ff */
[C---:B------:R-:W-:Y:S08]  /*1f20*/  HMMA.16816.F32.BF16 R72, R8.reuse, R30, RZ ;  /* 0x0000001e0848723c */ /* 0x040ff000000418ff */
[----:B------:R-:W-:Y:S01]  /*1f30*/  HMMA.16816.F32.BF16 R76, R8, R26, RZ ;  /* 0x0000001a084c723c */ /* 0x000fe200000418ff */
[----:B------:R-:W-:Y:S07]  /*1f40*/  LDSM.16.M88.4 R8, [R234+0x2000] ;  /* 0x00200000ea08783b */ /* 0x000fee0000000200 */
[C---:B------:R-:W-:Y:S01]  /*1f50*/  HMMA.16816.F32.BF16 R116, R12.reuse, R34, RZ ;  /* 0x000000220c74723c */ /* 0x040fe200000418ff */
[----:B------:R-:W-:Y:S07]  /*1f60*/  LDSM.16.M88.4 R32, [R230+0x8800] ;  /* 0x00880000e620783b */ /* 0x000fee0000000200 */
[C---:B------:R-:W-:Y:S08]  /*1f70*/  HMMA.16816.F32.BF16 R84, R12.reuse, R28, RZ ;  /* 0x0000001c0c54723c */ /* 0x040ff000000418ff */
[C---:B------:R-:W-:Y:S01]  /*1f80*/  HMMA.16816.F32.BF16 R112, R12.reuse, R30, RZ ;  /* 0x0000001e0c70723c */ /* 0x040fe200000418ff */
[----:B------:R-:W-:Y:S07]  /*1f90*/  LDSM.16.M88.4 R28, [R230+0x9000] ;  /* 0x00900000e61c783b */ /* 0x000fee0000000200 */
[C---:B------:R-:W-:Y:S08]  /*1fa0*/  HMMA.16816.F32.BF16 R92, R12.reuse, R24, RZ ;  /* 0x000000180c5c723c */ /* 0x040ff000000418ff */
[----:B------:R-:W-:Y:S01]  /*1fb0*/  HMMA.16816.F32.BF16 R104, R12, R26, RZ ;  /* 0x0000001a0c68723c */ /* 0x000fe200000418ff */
[----:B------:R-:W-:Y:S04]  /*1fc0*/  LDSM.16.M88.4 R24, [R230+0x8000] ;  /* 0x00800000e618783b */ /* 0x000fe80000000200 */
[----:B------:R-:W3:Y:S03]  /*1fd0*/  LDSM.16.M88.4 R12, [R234] ;  /* 0x00000000ea0c783b */ /* 0x000ee60000000200 */
[----:B--2---:R-:W-:Y:S08]  /*1fe0*/  HMMA.16816.F32.BF16 R108, R20, R60, R36 ;  /* 0x0000003c146c723c */ /* 0x004ff00000041824 */
[-C--:B-1----:R-:W-:Y:S08]  /*1ff0*/  HMMA.16816.F32.BF16 R36, R16, R56.reuse, R88 ;  /* 0x000000381024723c */ /* 0x082ff00000041858 */
[C---:B------:R-:W-:Y:S01]  /*2000*/  HMMA.16816.F32.BF16 R100, R20.reuse, R56, R40 ;  /* 0x000000381464723c */ /* 0x040fe20000041828 */
[----:B------:R-:W-:Y:S07]  /*2010*/  LDSM.16.M88.4 R40, [R233] ;  /* 0x00000000e928783b */ /* 0x000fee0000000200 */
[C---:B------:R-:W-:Y:S08]  /*2020*/  HMMA.16816.F32.BF16 R128, R20.reuse, R68, R44 ;  /* 0x000000441480723c */ /* 0x040ff0000004182c */
[C---:B------:R-:W-:Y:S08]  /*2030*/  HMMA.16816.F32.BF16 R140, R20.reuse, R58, R52 ;  /* 0x0000003a148c723c */ /* 0x040ff00000041834 */
[C---:B------:R-:W-:Y:S01]  /*2040*/  HMMA.16816.F32.BF16 R136, R20.reuse, R62, R48 ;  /* 0x0000003e1488723c */ /* 0x040fe20000041830 */
[----:B------:R-:W-:Y:S07]  /*2050*/  LDSM.16.M88.4 R48, [R229] ;  /* 0x00000000e530783b */ /* 0x000fee0000000200 */
[C---:B------:R-:W-:Y:S08]  /*2060*/  HMMA.16816.F32.BF16 R132, R20.reuse, R66, R72 ;  /* 0x000000421484723c */ /* 0x040ff00000041848 */
[----:B------:R-:W-:Y:S01]  /*2070*/  HMMA.16816.F32.BF16 R124, R20, R70, R76 ;  /* 0x00000046147c723c */ /* 0x000fe2000004184c */
[----:B------:R-:W1:Y:S04]  /*2080*/  LDSM.16.M88.4 R20, [R230+0x9800] ;  /* 0x00980000e614783b */ /* 0x000e680000000200 */
[----:B------:R-:W-:Y:S03]  /*2090*/  LDSM.16.M88.4 R76, [R224+0xa000] ;  /* 0x00a00000e04c783b */ /* 0x000fe60000000200 */
[C---:B------:R-:W-:Y:S08]  /*20a0*/  HMMA.16816.F32.BF16 R80, R16.reuse, R60, R80 ;  /* 0x0000003c1050723c */ /* 0x040ff00000041850 */
[C---:B------:R-:W-:Y:S08]  /*20b0*/  HMMA.16816.F32.BF16 R72, R16.reuse, R64, R84 ;  /* 0x000000401048723c */ /* 0x040ff00000041854 */
[C---:B------:R-:W-:Y:S08]  /*20c0*/  HMMA.16816.F32.BF16 R92, R16.reuse, R68, R92 ;  /* 0x00000044105c723c */ /* 0x040ff0000004185c */
[C---:B------:R-:W-:Y:S08]  /*20d0*/  HMMA.16816.F32.BF16 R56, R16.reuse, R58, R120 ;  /* 0x0000003a1038723c */ /* 0x040ff00000041878 */
[C---:B------:R-:W-:Y:S08]  /*20e0*/  HMMA.16816.F32.BF16 R60, R16.reuse, R62, R116 ;  /* 0x0000003e103c723c */ /* 0x040ff00000041874 */
[C---:B------:R-:W-:Y:S08]  /*20f0*/  HMMA.16816.F32.BF16 R52, R16.reuse, R66, R112 ;  /* 0x000000421034723c */ /* 0x040ff00000041870 */
[----:B------:R-:W-:Y:S01]  /*2100*/  HMMA.16816.F32.BF16 R88, R16, R70, R104 ;  /* 0x000000461058723c */ /* 0x000fe20000041868 */
[----:B------:R-:W2:Y:S04]  /*2110*/  LDSM.16.M88.4 R16, [R233+0x2000] ;  /* 0x00200000e910783b */ /* 0x000ea80000000200 */
[----:B------:R-:W-:Y:S03]  /*2120*/  LDSM.16.M88.4 R68, [R229+0x1000] ;  /* 0x00100000e544783b */ /* 0x000fe60000000200 */
[-C--:B---3--:R-:W-:Y:S01]  /*2130*/  HMMA.16816.F32.BF16 R44, R12, R24.reuse, R36 ;  /* 0x000000180c2c723c */ /* 0x088fe20000041824 */
[----:B------:R-:W3:Y:S07]  /*2140*/  LDSM.16.M88.4 R36, [R231+0x4000] ;  /* 0x00400000e724783b */ /* 0x000eee0000000200 */
[C---:B------:R-:W-:Y:S08]  /*2150*/  HMMA.16816.F32.BF16 R84, R8.reuse, R24, R100 ;  /* 0x000000180854723c */ /* 0x040ff00000041864 */
[C---:B------:R-:W-:Y:S08]  /*2160*/  HMMA.16816.F32.BF16 R112, R8.reuse, R32, R108 ;  /* 0x000000200870723c */ /* 0x040ff0000004186c */
[C---:B-1----:R-:W-:Y:S08]  /*2170*/  HMMA.16816.F32.BF16 R116, R8.reuse, R22, R124 ;  /* 0x000000160874723c */ /* 0x042ff0000004187c */
[C---:B------:R-:W-:Y:S08]  /*2180*/  HMMA.16816.F32.BF16 R104, R8.reuse, R28, R96 ;  /* 0x0000001c0868723c */ /* 0x040ff00000041860 */
[----:B------:R-:W-:Y:S01]  /*2190*/  HMMA.16816.F32.BF16 R108, R8, R34, R136 ;  /* 0x00000022086c723c */ /* 0x000fe20000041888 */
[----:B------:R-:W-:Y:S07]  /*21a0*/  LDSM.16.M88.4 R136, [R229+0x1800] ;  /* 0x00180000e588783b */ /* 0x000fee0000000200 */
[C---:B------:R-:W-:Y:S08]  /*21b0*/  HMMA.16816.F32.BF16 R124, R12.reuse, R32, R80 ;  /* 0x000000200c7c723c */ /* 0x040ff00000041850 */
[----:B------:R-:W-:Y:S01]  /*21c0*/  HMMA.16816.F32.BF16 R120, R12, R34, R60 ;  /* 0x000000220c78723c */ /* 0x000fe2000004183c */
[----:B------:R-:W1:Y:S04]  /*21d0*/  LDSM.16.M88.4 R32, [R231+0x6000] ;  /* 0x00600000e720783b */ /* 0x000e680000000200 */
[----:B------:R-:W-:Y:S03]  /*21e0*/  LDSM.16.M88.4 R60, [R235+0x2000] ;  /* 0x00200000eb3c783b */ /* 0x000fe60000000200 */
[C---:B------:R-:W-:Y:S08]  /*21f0*/  HMMA.16816.F32.BF16 R96, R8.reuse, R20, R128 ;  /* 0x000000140860723c */ /* 0x040ff00000041880 */
[C---:B------:R-:W-:Y:S08]  /*2200*/  HMMA.16816.F32.BF16 R64, R8.reuse, R26, R140 ;  /* 0x0000001a0840723c */ /* 0x040ff0000004188c */
[----:B------:R-:W-:Y:S08]  /*2210*/  HMMA.16816.F32.BF16 R100, R8, R30, R132 ;  /* 0x0000001e0864723c */ /* 0x000ff00000041884 */
[----:B------:R-:W-:Y:S01]  /*2220*/  HMMA.16816.F32.BF16 R8, R40, R48, R44 ;  /* 0x000000302808723c */ /* 0x000fe2000004182c */
[----:B------:R-:W-:Y:S07]  /*2230*/  LDSM.16.M88.4 R44, [R229+0x2000] ;  /* 0x00200000e52c783b */ /* 0x000fee0000000200 */
[C---:B------:R-:W-:Y:S08]  /*2240*/  HMMA.16816.F32.BF16 R56, R12.reuse, R26, R56 ;  /* 0x0000001a0c38723c */ /* 0x040ff00000041838 */
[C---:B------:R-:W-:Y:S08]  /*2250*/  HMMA.16816.F32.BF16 R132, R12.reuse, R28, R72 ;  /* 0x0000001c0c84723c */ /* 0x040ff00000041848 */
[----:B------:R-:W-:Y:S01]  /*2260*/  HMMA.16816.F32.BF16 R128, R12, R30, R52 ;  /* 0x0000001e0c80723c */ /* 0x000fe20000041834 */
[----:B------:R-:W4:Y:S04]  /*2270*/  LDSM.16.M88.4 R28, [R232+0x4000] ;  /* 0x00400000e81c783b */ /* 0x000f280000000200 */
[----:B------:R-:W-:Y:S03]  /*2280*/  LDSM.16.M88.4 R52, [R229+0x800] ;  /* 0x00080000e534783b */ /* 0x000fe60000000200 */
[----:B--2---:R-:W-:Y:S08]  /*2290*/  HMMA.16816.F32.BF16 R24, R16, R48, R84 ;  /* 0x000000301018723c */ /* 0x004ff00000041854 */
[C---:B------:R-:W-:Y:S08]  /*22a0*/  HMMA.16816.F32.BF16 R148, R12.reuse, R20, R92 ;  /* 0x000000140c94723c */ /* 0x040ff0000004185c */
[----:B------:R-:W-:Y:S01]  /*22b0*/  HMMA.16816.F32.BF16 R152, R12, R22, R88 ;  /* 0x000000160c98723c */ /* 0x000fe20000041858 */
[----:B------:R-:W2:Y:S07]  /*22c0*/  LDSM.16.M88.4 R12, [R232+0x6000] ;  /* 0x00600000e80c783b */ /* 0x000eae0000000200 */
[----:B---3--:R-:W-:Y:S01]  /*22d0*/  HMMA.16816.F32.BF16 R20, R36, R76, R8 ;  /* 0x0000004c2414723c */ /* 0x008fe20000041808 */
[----:B------:R-:W-:Y:S07]  /*22e0*/  LDSM.16.M88.4 R8, [R234+0x4000] ;  /* 0x00400000ea08783b */ /* 0x000fee0000000200 */
[-C--:B------:R-:W-:Y:S08]  /*22f0*/  HMMA.16816.F32.BF16 R84, R16, R50.reuse, R64 ;  /* 0x000000321054723c */ /* 0x080ff00000041840 */
[----:B------:R-:W-:Y:S01]  /*2300*/  HMMA.16816.F32.BF16 R80, R40, R50, R56 ;  /* 0x000000322850723c */ /* 0x000fe20000041838 */
[----:B------:R-:W3:Y:S04]  /*2310*/  LDSM.16.M88.4 R48, [R230+0xa000] ;  /* 0x00a00000e630783b */ /* 0x000ee80000000200 */
[----:B------:R-:W-:Y:S03]  /*2320*/  LDSM.16.M88.4 R56, [R224+0xa800] ;  /* 0x00a80000e038783b */ /* 0x000fe60000000200 */
[----:B-1----:R-:W-:Y:S01]  /*2330*/  HMMA.16816.F32.BF16 R64, R32, R76, R24 ;  /* 0x0000004c2040723c */ /* 0x002fe20000041818 */
[----:B------:R-:W1:Y:S07]  /*2340*/  LDSM.16.M88.4 R24, [R234+0x6000] ;  /* 0x00600000ea18783b */ /* 0x000e6e0000000200 */
[----:B----4-:R-:W-:Y:S01]  /*2350*/  HMMA.16816.F32.BF16 R72, R28, R60, R20 ;  /* 0x0000003c1c48723c */ /* 0x010fe20000041814 */
[----:B------:R-:W4:Y:S07]  /*2360*/  LDSM.16.M88.4 R20, [R233+0x4000] ;  /* 0x00400000e914783b */ /* 0x000f2e0000000200 */
[----:B------:R-:W-:Y:S08]  /*2370*/  HMMA.16816.F32.BF16 R80, R36, R78, R80 ;  /* 0x0000004e2450723c */ /* 0x000ff00000041850 */
[----:B--2---:R-:W-:Y:S08]  /*2380*/  HMMA.16816.F32.BF16 R64, R12, R60, R64 ;  /* 0x0000003c0c40723c */ /* 0x004ff00000041840 */
[C---:B------:R-:W-:Y:S08]  /*2390*/  HMMA.16816.F32.BF16 R112, R16.reuse, R52, R112 ;  /* 0x000000341070723c */ /* 0x040ff00000041870 */
[C---:B------:R-:W-:Y:S08]  /*23a0*/  HMMA.16816.F32.BF16 R108, R16.reuse, R54, R108 ;  /* 0x00000036106c723c */ /* 0x040ff0000004186c */
[C---:B------:R-:W-:Y:S08]  /*23b0*/  HMMA.16816.F32.BF16 R104, R16.reuse, R68, R104 ;  /* 0x000000441068723c */ /* 0x040ff00000041868 */
[C---:B------:R-:W-:Y:S08]  /*23c0*/  HMMA.16816.F32.BF16 R140, R16.reuse, R70, R100 ;  /* 0x00000046108c723c */ /* 0x040ff00000041864 */
[C---:B------:R-:W-:Y:S08]  /*23d0*/  HMMA.16816.F32.BF16 R144, R16.reuse, R136, R96 ;  /* 0x000000881090723c */ /* 0x040ff00000041860 */
[----:B------:R-:W-:Y:S01]  /*23e0*/  HMMA.16816.F32.BF16 R116, R16, R138, R116 ;  /* 0x0000008a1074723c */ /* 0x000fe20000041874 */
[----:B------:R-:W2:Y:S07]  /*23f0*/  LDSM.16.M88.4 R16, [R233+0x6000] ;  /* 0x00600000e910783b */ /* 0x000eae0000000200 */
[----:B------:R-:W-:Y:S08]  /*2400*/  HMMA.16816.F32.BF16 R76, R32, R78, R84 ;  /* 0x0000004e204c723c */ /* 0x000ff00000041854 */
[----:B---3--:R-:W-:Y:S08]  /*2410*/  HMMA.16816.F32.BF16 R72, R8, R48, R72 ;  /* 0x000000300848723c */ /* 0x008ff00000041848 */
[C---:B------:R-:W-:Y:S08]  /*2420*/  HMMA.16816.F32.BF16 R88, R40.reuse, R52, R124 ;  /* 0x000000342858723c */ /* 0x040ff0000004187c */
[----:B------:R-:W-:Y:S01]  /*2430*/  HMMA.16816.F32.BF16 R96, R40, R54, R120 ;  /* 0x000000362860723c */ /* 0x000fe20000041878 */
[----:B------:R-:W3:Y:S07]  /*2440*/  LDSM.16.M88.4 R52, [R235+0x2800] ;  /* 0x00280000eb34783b */ /* 0x000eee0000000200 */
[----:B-1----:R-:W-:Y:S08]  /*2450*/  HMMA.16816.F32.BF16 R64, R24, R48, R64 ;  /* 0x000000301840723c */ /* 0x002ff00000041840 */
[-C--:B------:R-:W-:Y:S08]  /*2460*/  HMMA.16816.F32.BF16 R80, R28, R62.reuse, R80 ;  /* 0x0000003e1c50723c */ /* 0x080ff00000041850 */
[----:B------:R-:W-:Y:S08]  /*2470*/  HMMA.16816.F32.BF16 R76, R12, R62, R76 ;  /* 0x0000003e0c4c723c */ /* 0x000ff0000004184c */
[----:B----4-:R-:W-:Y:S08]  /*2480*/  HMMA.16816.F32.BF16 R84, R20, R44, R72 ;  /* 0x0000002c1454723c */ /* 0x010ff00000041848 */
[----:B------:R-:W-:Y:S08]  /*2490*/  HMMA.16816.F32.BF16 R72, R36, R56, R88 ;  /* 0x000000382448723c */ /* 0x000ff00000041858 */
[C---:B------:R-:W-:Y:S08]  /*24a0*/  HMMA.16816.F32.BF16 R100, R40.reuse, R68, R132 ;  /* 0x000000442864723c */ /* 0x040ff00000041884 */
[----:B------:R-:W-:Y:S01]  /*24b0*/  HMMA.16816.F32.BF16 R128, R40, R70, R128 ;  /* 0x000000462880723c */ /* 0x000fe20000041880 */
[----:B------:R-:W-:-:S04]  /*24c0*/  FMUL.FTZ R2, R84, c[0x0][0x2ec] ;  /* 0x0000bb0054027a20 */ /* 0x000fc80000410000 */
[----:B------:R1:W-:Y:S03]  /*24d0*/  MUFU.TANH R126, R2 ;  /* 0x00000002007e7308 */ /* 0x0003e60000002400 */
[----:B--2---:R-:W-:Y:S01]  /*24e0*/  HMMA.16816.F32.BF16 R92, R16, R44, R64 ;  /* 0x0000002c105c723c */ /* 0x004fe20000041840 */
[----:B------:R-:W2:Y:S07]  /*24f0*/  LDSM.16.M88.4 R64, [R230+0xa800] ;  /* 0x00a80000e640783b */ /* 0x000eae0000000200 */
[----:B------:R-:W-:Y:S01]  /*2500*/  HMMA.16816.F32.BF16 R68, R8, R50, R80 ;  /* 0x000000320844723c */ /* 0x000fe20000041850 */
[----:B-1----:R-:W-:-:S07]  /*2510*/  FMUL.FTZ R2, R85, c[0x0][0x2ec] ;  /* 0x0000bb0055027a20 */ /* 0x002fce0000410000 */
[----:B------:R-:W-:Y:S01]  /*2520*/  HMMA.16816.F32.BF16 R60, R32, R56, R112 ;  /* 0x00000038203c723c */ /* 0x000fe20000041870 */
[----:B------:R1:W-:Y:S07]  /*2530*/  MUFU.TANH R125, R2 ;  /* 0x00000002007d7308 */ /* 0x0003ee0000002400 */
[----:B------:R-:W-:Y:S01]  /*2540*/  HMMA.16816.F32.BF16 R76, R24, R50, R76 ;  /* 0x00000032184c723c */ /* 0x000fe2000004184c */
[----:B------:R-:W4:Y:S07]  /*2550*/  LDSM.16.M88.4 R48, [R229+0x2800] ;  /* 0x00280000e530783b */ /* 0x000f2e0000000200 */
[----:B---3--:R-:W-:Y:S01]  /*2560*/  HMMA.16816.F32.BF16 R72, R28, R52, R72 ;  /* 0x000000341c48723c */ /* 0x008fe20000041848 */
[----:B-1----:R-:W-:-:S04]  /*2570*/  FMUL.FTZ R2, R86, c[0x0][0x2ec] ;  /* 0x0000bb0056027a20 */ /* 0x002fc80000410000 */
[----:B------:R1:W-:Y:S03]  /*2580*/  MUFU.TANH R157, R2 ;  /* 0x00000002009d7308 */ /* 0x0003e60000002400 */
[----:B------:R-:W-:Y:S08]  /*2590*/  HMMA.16816.F32.BF16 R80, R20, R46, R68 ;  /* 0x0000002e1450723c */ /* 0x000ff00000041844 */
[----:B------:R-:W-:Y:S01]  /*25a0*/  HMMA.16816.F32.BF16 R60, R12, R52, R60 ;  /* 0x000000340c3c723c */ /* 0x000fe2000004183c */
[----:B-1----:R-:W-:-:S07]  /*25b0*/  FMUL.FTZ R2, R87, c[0x0][0x2ec] ;  /* 0x0000bb0057027a20 */ /* 0x002fce0000410000 */
[----:B------:R-:W-:Y:S01]  /*25c0*/  HMMA.16816.F32.BF16 R84, R16, R46, R76 ;  /* 0x0000002e1054723c */ /* 0x000fe2000004184c */
[----:B------:R1:W-:Y:S01]  /*25d0*/  MUFU.TANH R156, R2 ;  /* 0x00000002009c7308 */ /* 0x0003e20000002400 */
[----:B------:R-:W3:Y:S06]  /*25e0*/  LDSM.16.M88.4 R44, [R224+0xb000] ;  /* 0x00b00000e02c783b */ /* 0x000eec0000000200 */
[----:B------:R-:W-:Y:S08]  /*25f0*/  HMMA.16816.F32.BF16 R68, R36, R58, R96 ;  /* 0x0000003a2444723c */ /* 0x000ff00000041860 */
[----:B--2---:R-:W-:Y:S01]  /*2600*/  HMMA.16816.F32.BF16 R72, R8, R64, R72 ;  /* 0x000000400848723c */ /* 0x004fe20000041848 */
[----:B-1----:R-:W-:-:S04]  /*2610*/  FMUL.FTZ R2, R92, c[0x0][0x2ec] ;  /* 0x0000bb005c027a20 */ /* 0x002fc80000410000 */
[----:B------:R1:W-:Y:S03]  /*2620*/  MUFU.TANH R124, R2 ;  /* 0x00000002007c7308 */ /* 0x0003e60000002400 */
[----:B------:R-:W-:Y:S08]  /*2630*/  HMMA.16816.F32.BF16 R76, R32, R58, R108 ;  /* 0x0000003a204c723c */ /* 0x000ff0000004186c */
[----:B------:R-:W-:Y:S01]  /*2640*/  HMMA.16816.F32.BF16 R56, R24, R64, R60 ;  /* 0x000000401838723c */ /* 0x000fe2000004183c */
[----:B------:R-:W2:Y:S01]  /*2650*/  LDSM.16.M88.4 R60, [R235+0x3000] ;  /* 0x00300000eb3c783b */ /* 0x000ea20000000200 */
[----:B-1----:R-:W-:-:S06]  /*2660*/  FMUL.FTZ R2, R93, c[0x0][0x2ec] ;  /* 0x0000bb005d027a20 */ /* 0x002fcc0000410000 */
[----:B------:R-:W-:Y:S01]  /*2670*/  HMMA.16816.F32.BF16 R68, R28, R54, R68 ;  /* 0x000000361c44723c */ /* 0x000fe20000041844 */
[----:B------:R1:W-:-:S15]  /*2680*/  MUFU.TANH R123, R2 ;  /* 0x00000002007b7308 */ /* 0x0003de0000002400 */
[----:B----4-:R-:W-:Y:S01]  /*2690*/  HMMA.16816.F32.BF16 R88, R16, R48, R56 ;  /* 0x000000301058723c */ /* 0x010fe20000041838 */
[----:B-1----:R-:W-:-:S04]  /*26a0*/  FMUL.FTZ R2, R94, c[0x0][0x2ec] ;  /* 0x0000bb005e027a20 */ /* 0x002fc80000410000 */
[----:B------:R1:W4:Y:S03]  /*26b0*/  MUFU.TANH R120, R2 ;  /* 0x0000000200787308 */ /* 0x0003260000002400 */
[----:B---3--:R-:W-:Y:S08]  /*26c0*/  HMMA.16816.F32.BF16 R56, R32, R44, R104 ;  /* 0x0000002c2038723c */ /* 0x008ff00000041868 */
[----:B------:R-:W-:Y:S01]  /*26d0*/  HMMA.16816.F32.BF16 R68, R8, R66, R68 ;  /* 0x000000420844723c */ /* 0x000fe20000041844 */
[----:B-1----:R-:W-:-:S04]  /*26e0*/  FMUL.FTZ R2, R95, c[0x0][0x2ec] ;  /* 0x0000bb005f027a20 */ /* 0x002fc80000410000 */
[----:B------:R1:W3:Y:S02]  /*26f0*/  MUFU.TANH R115, R2 ;  /* 0x0000000200737308 */ /* 0x0002e40000002400 */
[----:B-1----:R-:W-:-:S06]  /*2700*/  FMUL.FTZ R2, R80, c[0x0][0x2ec] ;  /* 0x0000bb0050027a20 */ /* 0x002fcc0000410000 */
[----:B------:R1:W-:Y:S02]  /*2710*/  MUFU.TANH R122, R2 ;  /* 0x00000002007a7308 */ /* 0x0003e40000002400 */
[----:B-1----:R-:W-:-:S06]  /*2720*/  FMUL.FTZ R2, R81, c[0x0][0x2ec] ;  /* 0x0000bb0051027a20 */ /* 0x002fcc0000410000 */
[----:B------:R1:W-:Y:S02]  /*2730*/  MUFU.TANH R121, R2 ;  /* 0x0000000200797308 */ /* 0x0003e40000002400 */
[----:B-1----:R-:W-:-:S06]  /*2740*/  FMUL.FTZ R2, R82, c[0x0][0x2ec] ;  /* 0x0000bb0052027a20 */ /* 0x002fcc0000410000 */
[----:B------:R1:W-:Y:S02]  /*2750*/  MUFU.TANH R113, R2 ;  /* 0x0000000200717308 */ /* 0x0003e40000002400 */
[----:B-1----:R-:W-:Y:S02]  /*2760*/  FMUL.FTZ R2, R83, c[0x0][0x2ec] ;  /* 0x0000bb0053027a20 */ /* 0x002fe40000410000 */
[----:B------:R-:W-:Y:S04]  /*2770*/  HMMA.16816.F32.BF16 R80, R20, R48, R72 ;  /* 0x000000301450723c */ /* 0x000fe80000041848 */
[----:B------:R1:W-:Y:S04]  /*2780*/  MUFU.TANH R114, R2 ;  /* 0x0000000200727308 */ /* 0x0003e80000002400 */
[----:B------:R-:W-:Y:S01]  /*2790*/  HMMA.16816.F32.BF16 R72, R12, R54, R76 ;  /* 0x000000360c48723c */ /* 0x000fe2000004184c */
[----:B------:R-:W5:Y:S07]  /*27a0*/  LDSM.16.M88.4 R52, [R230+0xb000] ;  /* 0x00b00000e634783b */ /* 0x000f6e0000000200 */
[----:B------:R-:W-:Y:S01]  /*27b0*/  HMMA.16816.F32.BF16 R76, R36, R44, R100 ;  /* 0x0000002c244c723c */ /* 0x000fe20000041864 */
[----:B-1----:R-:W-:-:S04]  /*27c0*/  FMUL.FTZ R2, R84, c[0x0][0x2ec] ;  /* 0x0000bb0054027a20 */ /* 0x002fc80000410000 */
[----:B------:R1:W-:Y:S11]  /*27d0*/  MUFU.TANH R112, R2 ;  /* 0x0000000200707308 */ /* 0x0003f60000002400 */
[----:B------:R-:W-:Y:S01]  /*27e0*/  HMMA.16816.F32.BF16 R72, R24, R66, R72 ;  /* 0x000000421848723c */ /* 0x000fe20000041848 */
[----:B-1----:R-:W-:-:S07]  /*27f0*/  FMUL.FTZ R2, R85, c[0x0][0x2ec] ;  /* 0x0000bb0055027a20 */ /* 0x002fce0000410000 */
[-C--:B--2---:R-:W-:Y:S01]  /*2800*/  HMMA.16816.F32.BF16 R76, R28, R60.reuse, R76 ;  /* 0x0000003c1c4c723c */ /* 0x084fe2000004184c */
[----:B------:R1:W-:Y:S07]  /*2810*/  MUFU.TANH R111, R2 ;  /* 0x00000002006f7308 */ /* 0x0003ee0000002400 */
[----:B------:R-:W-:Y:S01]  /*2820*/  HMMA.16816.F32.BF16 R64, R12, R60, R56 ;  /* 0x0000003c0c40723c */ /* 0x000fe20000041838 */
[----:B------:R-:W-:Y:S01]  /*2830*/  LDSM.16.M88.4 R56, [R229+0x3000] ;  /* 0x00300000e538783b */ /* 0x000fe20000000200 */
[----:B-1----:R-:W-:-:S04]  /*2840*/  FMUL.FTZ R2, R86, c[0x0][0x2ec] ;  /* 0x0000bb0056027a20 */ /* 0x002fc80000410000 */
[----:B------:R1:W2:Y:S02]  /*2850*/  MUFU.TANH R108, R2 ;  /* 0x00000002006c7308 */ /* 0x0002a40000002400 */
[----:B-1----:R-:W-:Y:S02]  /*2860*/  FMUL.FTZ R2, R87, c[0x0][0x2ec] ;  /* 0x0000bb0057027a20 */ /* 0x002fe40000410000 */
[----:B------:R-:W-:Y:S04]  /*2870*/  HMMA.16816.F32.BF16 R84, R16, R50, R72 ;  /* 0x000000321054723c */ /* 0x000fe80000041848 */
[----:B------:R1:W1:Y:S04]  /*2880*/  MUFU.TANH R109, R2 ;  /* 0x00000002006d7308 */ /* 0x0002680000002400 */
[-C--:B-----5:R-:W-:Y:S08]  /*2890*/  HMMA.16816.F32.BF16 R72, R8, R52.reuse, R76 ;  /* 0x000000340848723c */ /* 0x0a0ff0000004184c */
[----:B------:R-:W-:Y:S01]  /*28a0*/  HMMA.16816.F32.BF16 R76, R24, R52, R64 ;  /* 0x00000034184c723c */ /* 0x000fe20000041840 */
[----:B-1----:R-:W-:-:S04]  /*28b0*/  FMUL.FTZ R2, R80, c[0x0][0x2ec] ;  /* 0x0000bb0050027a20 */ /* 0x002fc80000410000 */
[----:B------:R1:W-:Y:S02]  /*28c0*/  MUFU.TANH R110, R2 ;  /* 0x00000002006e7308 */ /* 0x0003e40000002400 */
[----:B-1----:R-:W-:-:S06]  /*28d0*/  FMUL.FTZ R2, R81, c[0x0][0x2ec] ;  /* 0x0000bb0051027a20 */ /* 0x002fcc0000410000 */
[----:B------:R1:W-:Y:S02]  /*28e0*/  MUFU.TANH R107, R2 ;  /* 0x00000002006b7308 */ /* 0x0003e40000002400 */
[----:B-1----:R-:W-:-:S06]  /*28f0*/  FMUL.FTZ R2, R82, c[0x0][0x2ec] ;  /* 0x0000bb0052027a20 */ /* 0x002fcc0000410000 */
[----:B------:R1:W-:Y:S02]  /*2900*/  MUFU.TANH R105, R2 ;  /* 0x0000000200697308 */ /* 0x0003e40000002400 */
[----:B-1----:R-:W-:Y:S02]  /*2910*/  FMUL.FTZ R2, R83, c[0x0][0x2ec] ;  /* 0x0000bb0053027a20 */ /* 0x002fe40000410000 */
[----:B------:R-:W-:Y:S01]  /*2920*/  HMMA.16816.F32.BF16 R80, R20, R50, R68 ;  /* 0x000000321450723c */ /* 0x000fe20000041844 */
[----:B------:R-:W1:Y:S03]  /*2930*/  LDSM.16.M88.4 R48, [R224+0xb800] ;  /* 0x00b80000e030783b */ /* 0x000e660000000200 */
[----:B------:R5:W-:Y:S04]  /*2940*/  MUFU.TANH R106, R2 ;  /* 0x00000002006a7308 */ /* 0x000be80000002400 */
[-C--:B------:R-:W-:Y:S08]  /*2950*/  HMMA.16816.F32.BF16 R68, R36, R46.reuse, R128 ;  /* 0x0000002e2444723c */ /* 0x080ff00000041880 */
[----:B------:R-:W-:Y:S01]  /*2960*/  HMMA.16816.F32.BF16 R44, R32, R46, R140 ;  /* 0x0000002e202c723c */ /* 0x000fe2000004188c */
[----:B-----5:R-:W-:-:S04]  /*2970*/  FMUL.FTZ R2, R88, c[0x0][0x2ec] ;  /* 0x0000bb0058027a20 */ /* 0x020fc80000410000 */
[----:B------:R5:W-:Y:S11]  /*2980*/  MUFU.TANH R104, R2 ;  /* 0x0000000200687308 */ /* 0x000bf60000002400 */
[----:B------:R-:W-:Y:S01]  /*2990*/  HMMA.16816.F32.BF16 R64, R28, R62, R68 ;  /* 0x0000003e1c40723c */ /* 0x000fe20000041844 */
[----:B-----5:R-:W-:-:S07]  /*29a0*/  FMUL.FTZ R2, R89, c[0x0][0x2ec] ;  /* 0x0000bb0059027a20 */ /* 0x020fce0000410000 */
[----:B------:R-:W-:Y:S01]  /*29b0*/  HMMA.16816.F32.BF16 R68, R40, R136, R148 ;  /* 0x000000882844723c */ /* 0x000fe20000041894 */
[----:B------:R5:W-:-:S15]  /*29c0*/  MUFU.TANH R103, R2 ;  /* 0x0000000200677308 */ /* 0x000bde0000002400 */
[----:B------:R-:W-:Y:S01]  /*29d0*/  HMMA.16816.F32.BF16 R64, R8, R54, R64 ;  /* 0x000000360840723c */ /* 0x000fe20000041840 */
[----:B-----5:R-:W-:-:S04]  /*29e0*/  FMUL.FTZ R2, R90, c[0x0][0x2ec] ;  /* 0x0000bb005a027a20 */ /* 0x020fc80000410000 */
[----:B------:R5:W2:Y:S03]  /*29f0*/  MUFU.TANH R99, R2 ;  /* 0x0000000200637308 */ /* 0x000aa60000002400 */
[----:B-1----:R-:W-:Y:S01]  /*2a00*/  HMMA.16816.F32.BF16 R68, R36, R48, R68 ;  /* 0x000000302444723c */ /* 0x002fe20000041844 */
[----:B-----5:R-:W-:-:S07]  /*2a10*/  FMUL.FTZ R2, R91, c[0x0][0x2ec] ;  /* 0x0000bb005b027a20 */ /* 0x020fce0000410000 */
[----:B------:R-:W-:Y:S01]  /*2a20*/  HMMA.16816.F32.BF16 R88, R16, R56, R76 ;  /* 0x000000381058723c */ /* 0x000fe2000004184c */
[----:B------:R1:W5:Y:S07]  /*2a30*/  MUFU.TANH R100, R2 ;  /* 0x0000000200647308 */ /* 0x00036e0000002400 */
[C---:B------:R-:W-:Y:S08]  /*2a40*/  HMMA.16816.F32.BF16 R76, R32.reuse, R48, R144 ;  /* 0x00000030204c723c */ /* 0x040ff00000041890 */
        /* <DEDUP_REMOVED lines=11> */
[----:B------:R-:W2:Y:S04]  /*2b00*/  LDSM.16.M88.4 R44, [R235+0x3800] ;  /* 0x00380000eb2c783b */ /* 0x000ea80000000200 */
[----:B------:R-:W3:Y:S01]  /*2b10*/  LDSM.16.M88.4 R60, [R230+0xb800] ;  /* 0x00b80000e63c783b */ /* 0x000ee20000000200 */
[----:B-1----:R-:W-:-:S04]  /*2b20*/  FMUL.FTZ R2, R84, c[0x0][0x2ec] ;  /* 0x0000bb0054027a20 */ /* 0x002fc80000410000 */
[----:B------:R1:W-:-:S14]  /*2b30*/  MUFU.TANH R96, R2 ;  /* 0x0000000200607308 */ /* 0x0003dc0000002400 */
[----:B------:R-:W-:Y:S01]  /*2b40*/  HMMA.16816.F32.BF16 R72, R24, R54, R72 ;  /* 0x000000361848723c */ /* 0x000fe20000041848 */
[----:B-1----:R-:W-:-:S07]  /*2b50*/  FMUL.FTZ R2, R85, c[0x0][0x2ec] ;  /* 0x0000bb0055027a20 */ /* 0x002fce0000410000 */
[----:B------:R-:W-:Y:S01]  /*2b60*/  HMMA.16816.F32.BF16 R52, R40, R138, R152 ;  /* 0x0000008a2834723c */ /* 0x000fe20000041898 */
[----:B------:R-:W1:Y:S01]  /*2b70*/  LDSM.16.M88.4 R40, [R229+0x3800] ;  /* 0x00380000e528783b */ /* 0x000e620000000200 */
[----:B------:R3:W-:Y:S01]  /*2b80*/  MUFU.TANH R95, R2 ;  /* 0x00000002005f7308 */ /* 0x0007e20000002400 */
[----:B------:R-:W-:-:S05]  /*2b90*/  DEPBAR.LE SB0, 0x0 ;  /* 0x000080000000791a */ /* 0x000fca0000000000 */
[----:B--2---:R-:W-:Y:S08]  /*2ba0*/  HMMA.16816.F32.BF16 R68, R28, R44, R68 ;  /* 0x0000002c1c44723c */ /* 0x004ff00000041844 */
[----:B------:R-:W-:Y:S01]  /*2bb0*/  HMMA.16816.F32.BF16 R72, R16, R58, R72 ;  /* 0x0000003a1048723c */ /* 0x000fe20000041848 */
[----:B---3--:R-:W-:-:S04]  /*2bc0*/  FMUL.FTZ R2, R86, c[0x0][0x2ec] ;  /* 0x0000bb0056027a20 */ /* 0x008fc80000410000 */
[----:B------:R2:W3:Y:S03]  /*2bd0*/  MUFU.TANH R93, R2 ;  /* 0x00000002005d7308 */ /* 0x0004e60000002400 */
[----:B------:R-:W-:Y:S08]  /*2be0*/  HMMA.16816.F32.BF16 R36, R36, R50, R52 ;  /* 0x000000322424723c */ /* 0x000ff00000041834 */
[----:B------:R-:W-:Y:S01]  /*2bf0*/  HMMA.16816.F32.BF16 R68, R8, R60, R68 ;  /* 0x0000003c0844723c */ /* 0x000fe20000041844 */
[----:B--2---:R-:W-:-:S07]  /*2c00*/  FMUL.FTZ R2, R87, c[0x0][0x2ec] ;  /* 0x0000bb0057027a20 */ /* 0x004fce0000410000 */
[----:B------:R-:W-:Y:S01]  /*2c10*/  FMUL.FTZ R72, R72, c[0x0][0x2ec] ;  /* 0x0000bb0048487a20 */ /* 0x000fe20000410000 */
[----:B------:R2:W-:Y:S01]  /*2c20*/  MUFU.TANH R92, R2 ;  /* 0x00000002005c7308 */ /* 0x0005e20000002400 */
[----:B------:R-:W-:Y:S02]  /*2c30*/  FMUL.FTZ R73, R73, c[0x0][0x2ec] ;  /* 0x0000bb0049497a20 */ /* 0x000fe40000410000 */
[----:B------:R-:W-:Y:S02]  /*2c40*/  FMUL.FTZ R74, R74, c[0x0][0x2ec] ;  /* 0x0000bb004a4a7a20 */ /* 0x000fe40000410000 */
[----:B------:R-:W-:Y:S02]  /*2c50*/  FMUL.FTZ R75, R75, c[0x0][0x2ec] ;  /* 0x0000bb004b4b7a20 */ /* 0x000fe40000410000 */
[----:B------:R-:W-:Y:S01]  /*2c60*/  HMMA.16816.F32.BF16 R28, R28, R46, R36 ;  /* 0x0000002e1c1c723c */ /* 0x000fe20000041824 */
[----:B------:R-:W-:Y:S07]  /*2c70*/  MUFU.TANH R72, R72 ;  /* 0x0000004800487308 */ /* 0x000fee0000002400 */
[----:B-1----:R-:W-:Y:S01]  /*2c80*/  HMMA.16816.F32.BF16 R68, R20, R40, R68 ;  /* 0x000000281444723c */ /* 0x002fe20000041844 */
[----:B--2---:R-:W-:Y:S01]  /*2c90*/  FMUL.FTZ R2, R80, c[0x0][0x2ec] ;  /* 0x0000bb0050027a20 */ /* 0x004fe20000410000 */
[----:B------:R-:W-:Y:S08]  /*2ca0*/  MUFU.TANH R73, R73 ;  /* 0x0000004900497308 */ /* 0x000ff00000002400 */
[----:B------:R1:W-:Y:S06]  /*2cb0*/  MUFU.TANH R94, R2 ;  /* 0x00000002005e7308 */ /* 0x0003ec0000002400 */
[----:B------:R-:W-:Y:S02]  /*2cc0*/  HMMA.16816.F32.BF16 R8, R8, R62, R28 ;  /* 0x0000003e0808723c */ /* 0x000fe4000004181c */
[----:B------:R-:W-:Y:S06]  /*2cd0*/  MUFU.TANH R74, R74 ;  /* 0x0000004a004a7308 */ /* 0x000fec0000002400 */
[----:B------:R-:W-:-:S02]  /*2ce0*/  FMUL.FTZ R3, R70, c[0x0][0x2ec] ;  /* 0x0000bb0046037a20 */ /* 0x000fc40000410000 */
[----:B-1----:R-:W-:Y:S01]  /*2cf0*/  FMUL.FTZ R2, R81, c[0x0][0x2ec] ;  /* 0x0000bb0051027a20 */ /* 0x002fe20000410000 */
[----:B------:R-:W-:Y:S08]  /*2d00*/  MUFU.TANH R75, R75 ;  /* 0x0000004b004b7308 */ /* 0x000ff00000002400 */
[----:B------:R1:W-:Y:S08]  /*2d10*/  MUFU.TANH R163, R2 ;  /* 0x0000000200a37308 */ /* 0x0003f00000002400 */
[----:B------:R-:W-:Y:S01]  /*2d20*/  MUFU.TANH R36, R3 ;  /* 0x0000000300247308 */ /* 0x000fe20000002400 */
[----:B-1----:R-:W-:-:S07]  /*2d30*/  FMUL.FTZ R2, R82, c[0x0][0x2ec] ;  /* 0x0000bb0052027a20 */ /* 0x002fce0000410000 */
[----:B------:R1:W-:Y:S02]  /*2d40*/  MUFU.TANH R86, R2 ;  /* 0x0000000200567308 */ /* 0x0003e40000002400 */
[----:B-1----:R-:W-:Y:S02]  /*2d50*/  FMUL.FTZ R2, R83, c[0x0][0x2ec] ;  /* 0x0000bb0053027a20 */ /* 0x002fe40000410000 */
[----:B------:R-:W-:Y:S04]  /*2d60*/  HMMA.16816.F32.BF16 R80, R20, R58, R64 ;  /* 0x0000003a1450723c */ /* 0x000fe80000041840 */
[----:B------:R1:W-:Y:S04]  /*2d70*/  MUFU.TANH R87, R2 ;  /* 0x0000000200577308 */ /* 0x0003e80000002400 */
[C---:B------:R-:W-:Y:S08]  /*2d80*/  HMMA.16816.F32.BF16 R64, R12.reuse, R44, R76 ;  /* 0x0000002c0c40723c */ /* 0x040ff0000004184c */
[----:B------:R-:W-:Y:S01]  /*2d90*/  HMMA.16816.F32.BF16 R12, R12, R46, R32 ;  /* 0x0000002e0c0c723c */ /* 0x000fe20000041820 */
[----:B-1----:R-:W-:-:S04]  /*2da0*/  FMUL.FTZ R2, R88, c[0x0][0x2ec] ;  /* 0x0000bb0058027a20 */ /* 0x002fc80000410000 */
[----:B------:R1:W-:Y:S03]  /*2db0*/  MUFU.TANH R84, R2 ;  /* 0x0000000200547308 */ /* 0x0003e60000002400 */
[----:B------:R-:W-:Y:S08]  /*2dc0*/  HMMA.16816.F32.BF16 R20, R20, R42, R8 ;  /* 0x0000002a1414723c */ /* 0x000ff00000041808 */
[----:B------:R-:W-:Y:S01]  /*2dd0*/  HMMA.16816.F32.BF16 R52, R24, R60, R64 ;  /* 0x0000003c1834723c */ /* 0x000fe20000041840 */
[----:B-1----:R-:W-:-:S07]  /*2de0*/  FMUL.FTZ R2, R89, c[0x0][0x2ec] ;  /* 0x0000bb0059027a20 */ /* 0x002fce0000410000 */
[----:B------:R-:W-:Y:S01]  /*2df0*/  HMMA.16816.F32.BF16 R24, R24, R62, R12 ;  /* 0x0000003e1818723c */ /* 0x000fe2000004180c */
[----:B------:R1:W-:Y:S07]  /*2e00*/  MUFU.TANH R85, R2 ;  /* 0x0000000200557308 */ /* 0x0003ee0000002400 */
[----:B------:R-:W-:Y:S02]  /*2e10*/  FMUL.FTZ R22, R22, c[0x0][0x2ec] ;  /* 0x0000bb0016167a20 */ /* 0x000fe40000410000 */
[----:B------:R-:W-:-:S02]  /*2e20*/  FMUL.FTZ R20, R20, c[0x0][0x2ec] ;  /* 0x0000bb0014147a20 */ /* 0x000fc40000410000 */
[----:B------:R-:W-:Y:S04]  /*2e30*/  MUFU.TANH R8, R22 ;  /* 0x0000001600087308 */ /* 0x000fe80000002400 */
[----:B------:R-:W-:Y:S01]  /*2e40*/  HMMA.16816.F32.BF16 R52, R16, R40, R52 ;  /* 0x000000281034723c */ /* 0x000fe20000041834 */
[----:B-1----:R-:W-:-:S03]  /*2e50*/  FMUL.FTZ R2, R90, c[0x0][0x2ec] ;  /* 0x0000bb005a027a20 */ /* 0x002fc60000410000 */
[----:B------:R-:W-:Y:S04]  /*2e60*/  MUFU.TANH R9, R20 ;  /* 0x0000001400097308 */ /* 0x000fe80000002400 */
[----:B------:R-:W-:Y:S04]  /*2e70*/  HMMA.16816.F32.BF16 R16, R16, R42, R24 ;  /* 0x0000002a1010723c */ /* 0x000fe80000041818 */
[----:B------:R1:W-:-:S12]  /*2e80*/  MUFU.TANH R48, R2 ;  /* 0x0000000200307308 */ /* 0x0003d80000002400 */
[----:B------:R-:W-:Y:S02]  /*2e90*/  FMUL.FTZ R7, R54, c[0x0][0x2ec] ;  /* 0x0000bb0036077a20 */ /* 0x000fe40000410000 */
[----:B------:R-:W-:Y:S02]  /*2ea0*/  FMUL.FTZ R52, R52, c[0x0][0x2ec] ;  /* 0x0000bb0034347a20 */ /* 0x000fe40000410000 */
[----:B-1----:R-:W-:Y:S01]  /*2eb0*/  FMUL.FTZ R2, R91, c[0x0][0x2ec] ;  /* 0x0000bb005b027a20 */ /* 0x002fe20000410000 */
[----:B------:R-:W-:Y:S03]  /*2ec0*/  MUFU.TANH R35, R7 ;  /* 0x0000000700237308 */ /* 0x000fe60000002400 */
[----:B------:R-:W-:Y:S02]  /*2ed0*/  FMUL.FTZ R16, R16, c[0x0][0x2ec] ;  /* 0x0000bb0010107a20 */ /* 0x000fe40000410000 */
[----:B------:R-:W-:-:S02]  /*2ee0*/  FMUL.FTZ R18, R18, c[0x0][0x2ec] ;  /* 0x0000bb0012127a20 */ /* 0x000fc40000410000 */
[----:B------:R-:W-:Y:S01]  /*2ef0*/  FMUL.FTZ R19, R19, c[0x0][0x2ec] ;  /* 0x0000bb0013137a20 */ /* 0x000fe20000410000 */
[----:B------:R1:W2:Y:S08]  /*2f00*/  MUFU.TANH R49, R2 ;  /* 0x0000000200317308 */ /* 0x0002b00000002400 */
[----:B------:R-:W-:Y:S01]  /*2f10*/  MUFU.TANH R52, R52 ;  /* 0x0000003400347308 */ /* 0x000fe20000002400 */
[----:B-1----:R-:W-:-:S07]  /*2f20*/  FMUL.FTZ R2, R80, c[0x0][0x2ec] ;  /* 0x0000bb0050027a20 */ /* 0x002fce0000410000 */
[----:B------:R-:W-:Y:S08]  /*2f30*/  MUFU.TANH R16, R16 ;  /* 0x0000001000107308 */ /* 0x000ff00000002400 */
[----:B------:R1:W-:Y:S08]  /*2f40*/  MUFU.TANH R57, R2 ;  /* 0x0000000200397308 */ /* 0x0003f00000002400 */
[----:B------:R-:W-:Y:S01]  /*2f50*/  MUFU.TANH R18, R18 ;  /* 0x0000001200127308 */ /* 0x000fe20000002400 */
[----:B-1----:R-:W-:-:S07]  /*2f60*/  FMUL.FTZ R2, R81, c[0x0][0x2ec] ;  /* 0x0000bb0051027a20 */ /* 0x002fce0000410000 */
[----:B------:R1:W-:Y:S02]  /*2f70*/  MUFU.TANH R56, R2 ;  /* 0x0000000200387308 */ /* 0x0003e40000002400 */
[----:B-1----:R-:W-:-:S06]  /*2f80*/  FMUL.FTZ R2, R82, c[0x0][0x2ec] ;  /* 0x0000bb0052027a20 */ /* 0x002fcc0000410000 */
[----:B------:R1:W1:Y:S02]  /*2f90*/  MUFU.TANH R45, R2 ;  /* 0x00000002002d7308 */ /* 0x0002640000002400 */
[----:B-1----:R-:W-:-:S06]  /*2fa0*/  FMUL.FTZ R2, R83, c[0x0][0x2ec] ;  /* 0x0000bb0053027a20 */ /* 0x002fcc0000410000 */
[----:B------:R1:W1:Y:S02]  /*2fb0*/  MUFU.TANH R44, R2 ;  /* 0x00000002002c7308 */ /* 0x0002640000002400 */
[----:B-1----:R-:W-:-:S06]  /*2fc0*/  FMUL.FTZ R2, R68, c[0x0][0x2ec] ;  /* 0x0000bb0044027a20 */ /* 0x002fcc0000410000 */
[----:B------:R1:W1:Y:S02]  /*2fd0*/  MUFU.TANH R37, R2 ;  /* 0x0000000200257308 */ /* 0x0002640000002400 */
[----:B-1----:R-:W-:-:S04]  /*2fe0*/  IMAD.U32 R2, RZ, RZ, UR10 ;  /* 0x0000000aff027e24 */ /* 0x002fc8000f8e00ff */
[----:B------:R-:W-:-:S05]  /*2ff0*/  IMAD R2, R2, 0x40, R5 ;  /* 0x0000004002027824 */ /* 0x000fca00078e0205 */
[C---:B------:R-:W-:Y:S01]  /*3000*/  IADD3 R3, R2.reuse, 0x9, RZ ;  /* 0x0000000902037810 */ /* 0x040fe20007ffe0ff */
[----:B------:R-:W-:Y:S01]  /*3010*/  BAR.SYNC.DEFER_BLOCKING 0x0 ;  /* 0x0000000000007b1d */ /* 0x000fe20000010000 */
[C---:B------:R-:W-:Y:S02]  /*3020*/  ISETP.GE.AND P2, PT, R2.reuse, UR13, PT ;  /* 0x0000000d02007c0c */ /* 0x040fe4000bf46270 */
[----:B------:R-:W-:Y:S02]  /*3030*/  ISETP.GE.AND P6, PT, R3, UR13, PT ;  /* 0x0000000d03007c0c */ /* 0x000fe4000bfc6270 */
[C---:B------:R-:W-:Y:S02]  /*3040*/  IADD3 R3, R2.reuse, 0x18, RZ ;  /* 0x0000001802037810 */ /* 0x040fe40007ffe0ff */
[----:B------:R-:W-:Y:S02]  /*3050*/  IADD3 R6, R2, 0x1, RZ ;  /* 0x0000000102067810 */ /* 0x000fe40007ffe0ff */
[----:B------:R-:W-:Y:S01]  /*3060*/  ISETP.GE.AND P3, PT, R3, UR13, PT ;  /* 0x0000000d03007c0c */ /* 0x000fe2000bf66270 */
[----:B------:R-:W-:Y:S01]  /*3070*/  FMUL.FTZ R3, R69, c[0x0][0x2ec] ;  /* 0x0000bb0045037a20 */ /* 0x000fe20000410000 */
[----:B----4-:R-:W-:-:S02]  /*3080*/  FSEL R30, R120, -INF , !P2 ;  /* 0xff800000781e7808 */ /* 0x010fc40005000000 */
[----:B------:R-:W-:Y:S01]  /*3090*/  FSEL R29, R124, -INF , !P2 ;  /* 0xff8000007c1d7808 */ /* 0x000fe20005000000 */
[----:B------:R1:W-:Y:S01]  /*30a0*/  MUFU.TANH R13, R3 ;  /* 0x00000003000d7308 */ /* 0x0003e20000002400 */
[----:B------:R-:W-:Y:S02]  /*30b0*/  FSEL R157, R157, -INF , !P2 ;  /* 0xff8000009d9d7808 */ /* 0x000fe40005000000 */
[----:B------:R-:W-:Y:S02]  /*30c0*/  FSEL R152, R126, -INF , !P2 ;  /* 0xff8000007e987808 */ /* 0x000fe40005000000 */
[----:B------:R-:W-:Y:S02]  /*30d0*/  ISETP.GE.AND P1, PT, R6, UR13, PT ;  /* 0x0000000d06007c0c */ /* 0x000fe4000bf26270 */
[----:B------:R-:W-:Y:S02]  /*30e0*/  IADD3 R5, R2, 0x8, RZ ;  /* 0x0000000802057810 */ /* 0x000fe40007ffe0ff */
[----:B------:R-:W-:-:S02]  /*30f0*/  FSEL R31, R115, -INF , !P1 ;  /* 0xff800000731f7808 */ /* 0x000fc40004800000 */
[----:B------:R-:W-:Y:S02]  /*3100*/  FSEL R28, R123, -INF , !P1 ;  /* 0xff8000007b1c7808 */ /* 0x000fe40004800000 */
[----:B------:R-:W-:Y:S02]  /*3110*/  FSEL R156, R156, -INF , !P1 ;  /* 0xff8000009c9c7808 */ /* 0x000fe40004800000 */
[----:B------:R-:W-:Y:S02]  /*3120*/  FSEL R151, R125, -INF , !P1 ;  /* 0xff8000007d977808 */ /* 0x000fe40004800000 */
[----:B-1----:R-:W-:Y:S02]  /*3130*/  IADD3 R3, R2, 0x19, RZ ;  /* 0x0000001902037810 */ /* 0x002fe40007ffe0ff */
[----:B------:R-:W-:Y:S02]  /*3140*/  ISETP.GE.AND P0, PT, R5, UR13, PT ;  /* 0x0000000d05007c0c */ /* 0x000fe4000bf06270 */
[----:B------:R-:W-:-:S02]  /*3150*/  ISETP.GE.AND P2, PT, R3, UR13, PT ;  /* 0x0000000d03007c0c */ /* 0x000fc4000bf46270 */
[----:B------:R-:W-:Y:S02]  /*3160*/  IADD3 R3, R2, 0x20, RZ ;  /* 0x0000002002037810 */ /* 0x000fe40007ffe0ff */
[----:B------:R-:W-:Y:S02]  /*3170*/  FSEL R27, R108, -INF , !P0 ;  /* 0xff8000006c1b7808 */ /* 0x000fe40004000000 */
[----:B------:R-:W-:Y:S02]  /*3180*/  ISETP.GE.AND P1, PT, R3, UR13, PT ;  /* 0x0000000d03007c0c */ /* 0x000fe4000bf26270 */
[----:B------:R-:W-:Y:S02]  /*3190*/  IADD3 R3, R2, 0x21, RZ ;  /* 0x0000002102037810 */ /* 0x000fe40007ffe0ff */
[----:B------:R-:W-:Y:S02]  /*31a0*/  FSEL R15, R112, -INF , !P0 ;  /* 0xff800000700f7808 */ /* 0x000fe40004000000 */
[----:B------:R-:W-:-:S02]  /*31b0*/  FSEL R155, R113, -INF , !P0 ;  /* 0xff800000719b7808 */ /* 0x000fc40004000000 */
[----:B------:R-:W-:Y:S02]  /*31c0*/  FSEL R147, R122, -INF , !P0 ;  /* 0xff8000007a937808 */ /* 0x000fe40004000000 */
[----:B------:R-:W-:Y:S02]  /*31d0*/  ISETP.GE.AND P0, PT, R3, UR13, PT ;  /* 0x0000000d03007c0c */ /* 0x000fe4000bf06270 */
[C---:B------:R-:W-:Y:S02]  /*31e0*/  IADD3 R6, R2.reuse, 0x10, RZ ;  /* 0x0000001002067810 */ /* 0x040fe40007ffe0ff */
[----:B------:R-:W-:Y:S02]  /*31f0*/  IADD3 R3, R2, 0x28, RZ ;  /* 0x0000002802037810 */ /* 0x000fe40007ffe0ff */
[----:B------:R-:W-:Y:S02]  /*3200*/  FSEL R25, R109, -INF , !P6 ;  /* 0xff8000006d197808 */ /* 0x000fe40007000000 */
[----:B------:R-:W-:-:S02]  /*3210*/  FSEL R14, R111, -INF , !P6 ;  /* 0xff8000006f0e7808 */ /* 0x000fc40007000000 */
[----:B------:R-:W-:Y:S02]  /*3220*/  FSEL R154, R114, -INF , !P6 ;  /* 0xff800000729a7808 */ /* 0x000fe40007000000 */
[----:B------:R-:W-:Y:S02]  /*3230*/  FSEL R146, R121, -INF , !P6 ;  /* 0xff80000079927808 */ /* 0x000fe40007000000 */
[----:B------:R-:W-:Y:S01]  /*3240*/  ISETP.GE.AND P5, PT, R6, UR13, PT ;  /* 0x0000000d06007c0c */ /* 0x000fe2000bfa6270 */
[----:B------:R-:W-:Y:S01]  /*3250*/  FMUL.FTZ R6, R53, c[0x0][0x2ec] ;  /* 0x0000bb0035067a20 */ /* 0x000fe20000410000 */
[----:B------:R-:W-:Y:S02]  /*3260*/  ISETP.GE.AND P6, PT, R3, UR13, PT ;  /* 0x0000000d03007c0c */ /* 0x000fe4000bfc6270 */
[C---:B------:R-:W-:Y:S01]  /*3270*/  IADD3 R5, R2.reuse, 0x11, RZ ;  /* 0x0000001102057810 */ /* 0x040fe20007ffe0ff */
[----:B------:R-:W-:Y:S01]  /*3280*/  MUFU.TANH R11, R6 ;  /* 0x00000006000b7308 */ /* 0x000fe20000002400 */
[----:B------:R-:W-:-:S02]  /*3290*/  IADD3 R3, R2, 0x29, RZ ;  /* 0x0000002902037810 */ /* 0x000fc40007ffe0ff */
[----:B------:R-:W-:Y:S02]  /*32a0*/  FSEL R32, R99, -INF , !P5 ;  /* 0xff80000063207808 */ /* 0x000fe40006800000 */
[----:B------:R-:W-:Y:S02]  /*32b0*/  FSEL R26, R104, -INF , !P5 ;  /* 0xff800000681a7808 */ /* 0x000fe40006800000 */
[----:B------:R-:W-:Y:S02]  /*32c0*/  FSEL R153, R105, -INF , !P5 ;  /* 0xff80000069997808 */ /* 0x000fe40006800000 */
[----:B------:R-:W-:Y:S02]  /*32d0*/  FSEL R137, R110, -INF , !P5 ;  /* 0xff8000006e897808 */ /* 0x000fe40006800000 */
[----:B------:R-:W-:Y:S01]  /*32e0*/  ISETP.GE.AND P4, PT, R5, UR13, PT ;  /* 0x0000000d05007c0c */ /* 0x000fe2000bf86270 */
[----:B------:R-:W-:Y:S01]  /*32f0*/  FMUL.FTZ R5, R71, c[0x0][0x2ec] ;  /* 0x0000bb0047057a20 */ /* 0x000fe20000410000 */
[----:B------:R-:W-:-:S02]  /*3300*/  ISETP.GE.AND P5, PT, R3, UR13, PT ;  /* 0x0000000d03007c0c */ /* 0x000fc4000bfa6270 */
[----:B------:R-:W-:Y:S01]  /*3310*/  IADD3 R3, R2, 0x30, RZ ;  /* 0x0000003002037810 */ /* 0x000fe20007ffe0ff */
[----:B------:R1:W-:Y:S01]  /*3320*/  MUFU.TANH R12, R5 ;  /* 0x00000005000c7308 */ /* 0x0003e20000002400 */
[----:B-----5:R-:W-:Y:S02]  /*3330*/  FSEL R33, R100, -INF , !P4 ;  /* 0xff80000064217808 */ /* 0x020fe40006000000 */
[----:B------:R-:W-:Y:S02]  /*3340*/  FSEL R24, R103, -INF , !P4 ;  /* 0xff80000067187808 */ /* 0x000fe40006000000 */
[----:B------:R-:W-:Y:S02]  /*3350*/  FSEL R150, R106, -INF , !P4 ;  /* 0xff8000006a967808 */ /* 0x000fe40006000000 */
[----:B------:R-:W-:Y:S02]  /*3360*/  FSEL R145, R107, -INF , !P4 ;  /* 0xff8000006b917808 */ /* 0x000fe40006000000 */
[----:B------:R-:W-:-:S02]  /*3370*/  ISETP.GE.AND P4, PT, R3, UR13, PT ;  /* 0x0000000d03007c0c */ /* 0x000fc4000bf86270 */
[----:B------:R-:W-:Y:S02]  /*3380*/  IADD3 R3, R2, 0x31, RZ ;  /* 0x0000003102037810 */ /* 0x000fe40007ffe0ff */
[----:B---3--:R-:W-:Y:S02]  /*3390*/  FSEL R34, R93, -INF , !P3 ;  /* 0xff8000005d227808 */ /* 0x008fe40005800000 */
[----:B------:R-:W-:Y:S01]  /*33a0*/  FSEL R22, R96, -INF , !P3 ;  /* 0xff80000060167808 */ /* 0x000fe20005800000 */
[----:B-1----:R-:W-:Y:S01]  /*33b0*/  FMUL.FTZ R5, R55, c[0x0][0x2ec] ;  /* 0x0000bb0037057a20 */ /* 0x002fe20000410000 */
[----:B------:R-:W-:Y:S02]  /*33c0*/  FSEL R148, R97, -INF , !P3 ;  /* 0xff80000061947808 */ /* 0x000fe40005800000 */
[----:B------:R-:W-:Y:S01]  /*33d0*/  FSEL R144, R102, -INF , !P3 ;  /* 0xff80000066907808 */ /* 0x000fe20005800000 */
[----:B------:R1:W3:Y:S01]  /*33e0*/  MUFU.TANH R10, R5 ;  /* 0x00000005000a7308 */ /* 0x0002e20000002400 */
[----:B------:R-:W-:-:S02]  /*33f0*/  ISETP.GE.AND P3, PT, R3, UR13, PT ;  /* 0x0000000d03007c0c */ /* 0x000fc4000bf66270 */
[----:B------:R-:W-:Y:S02]  /*3400*/  IADD3 R3, R2, 0x38, RZ ;  /* 0x0000003802037810 */ /* 0x000fe40007ffe0ff */
[----:B------:R-:W-:Y:S02]  /*3410*/  FSEL R20, R95, -INF , !P2 ;  /* 0xff8000005f147808 */ /* 0x000fe40005000000 */
[----:B------:R-:W-:Y:S02]  /*3420*/  FSEL R149, R98, -INF , !P2 ;  /* 0xff80000062957808 */ /* 0x000fe40005000000 */
[----:B------:R-:W-:Y:S02]  /*3430*/  FSEL R139, R101, -INF , !P2 ;  /* 0xff800000658b7808 */ /* 0x000fe40005000000 */
[----:B--2---:R-:W-:Y:S02]  /*3440*/  FSEL R186, R49, -INF , !P0 ;  /* 0xff80000031ba7808 */ /* 0x004fe40004000000 */
[----:B------:R-:W-:-:S02]  /*3450*/  FSEL R177, R85, -INF , !P0 ;  /* 0xff80000055b17808 */ /* 0x000fc40004000000 */
[----:B------:R-:W-:Y:S01]  /*3460*/  FSEL R170, R87, -INF , !P0 ;  /* 0xff80000057aa7808 */ /* 0x000fe20004000000 */
[----:B-1----:R-:W-:Y:S01]  /*3470*/  FMUL.FTZ R5, R21, c[0x0][0x2ec] ;  /* 0x0000bb0015057a20 */ /* 0x002fe20000410000 */
[----:B------:R-:W-:Y:S02]  /*3480*/  FSEL R21, R92, -INF , !P2 ;  /* 0xff8000005c157808 */ /* 0x000fe40005000000 */
[----:B------:R-:W-:Y:S01]  /*3490*/  ISETP.GE.AND P2, PT, R3, UR13, PT ;  /* 0x0000000d03007c0c */ /* 0x000fe2000bf46270 */
[----:B------:R1:W-:Y:S01]  /*34a0*/  MUFU.TANH R7, R5 ;  /* 0x0000000500077308 */ /* 0x0003e20000002400 */
[----:B------:R-:W-:Y:S01]  /*34b0*/  FMUL.FTZ R3, R23, c[0x0][0x2ec] ;  /* 0x0000bb0017037a20 */ /* 0x000fe20000410000 */
[----:B------:R-:W-:Y:S02]  /*34c0*/  FSEL R163, R163, -INF , !P0 ;  /* 0xff800000a3a37808 */ /* 0x000fe40004000000 */
[----:B------:R-:W-:Y:S02]  /*34d0*/  PLOP3.LUT P0, PT, PT, PT, UP0, 0x80, 0x0 ;  /* 0x000000000000781c */ /* 0x000fe40003f0f008 */
[----:B------:R-:W-:-:S02]  /*34e0*/  IADD3 R2, R2, 0x39, RZ ;  /* 0x0000003902027810 */ /* 0x000fc40007ffe0ff */
[----:B------:R-:W-:Y:S01]  /*34f0*/  MUFU.TANH R6, R3 ;  /* 0x0000000300067308 */ /* 0x000fe20000002400 */
[----:B------:R-:W-:Y:S02]  /*3500*/  FSEL R187, R48, -INF , !P1 ;  /* 0xff80000030bb7808 */ /* 0x000fe40004800000 */
[----:B------:R-:W-:Y:S02]  /*3510*/  FSEL R179, R84, -INF , !P1 ;  /* 0xff80000054b37808 */ /* 0x000fe40004800000 */
[----:B------:R-:W-:Y:S02]  /*3520*/  FSEL R178, R86, -INF , !P1 ;  /* 0xff80000056b27808 */ /* 0x000fe40004800000 */
[----:B------:R-:W-:Y:S01]  /*3530*/  FSEL R171, R94, -INF , !P1 ;  /* 0xff8000005eab7808 */ /* 0x000fe20004800000 */
[----:B-1----:R-:W-:Y:S01]  /*3540*/  FMUL.FTZ R5, R17, c[0x0][0x2ec] ;  /* 0x0000bb0011057a20 */ /* 0x002fe20000410000 */
[----:B------:R-:W1:Y:S01]  /*3550*/  MUFU.TANH R3, R19 ;  /* 0x0000001300037308 */ /* 0x000e620000002400 */
[----:B------:R-:W-:Y:S01]  /*3560*/  ISETP.GE.AND P1, PT, R2, UR13, PT ;  /* 0x0000000d02007c0c */ /* 0x000fe2000bf26270 */
[----:B------:R-:W-:Y:S01]  /*3570*/  IMAD.IADD R2, R158, 0x1, R159 ;  /* 0x000000019e027824 */ /* 0x000fe200078e029f */
[----:B------:R-:W-:-:S02]  /*3580*/  FSEL R185, R74, -INF , !P6 ;  /* 0xff8000004ab97808 */ /* 0x000fc40007000000 */
[----:B------:R-:W-:Y:S02]  /*3590*/  FSEL R176, R72, -INF , !P6 ;  /* 0xff80000048b07808 */ /* 0x000fe40007000000 */
[----:B------:R-:W-:Y:S01]  /*35a0*/  FSEL R168, R45, -INF , !P6 ;  /* 0xff8000002da87808 */ /* 0x000fe20007000000 */
[----:B------:R-:W2:Y:S01]  /*35b0*/  MUFU.TANH R5, R5 ;  /* 0x0000000500057308 */ /* 0x000ea20000002400 */
        /* <DEDUP_REMOVED lines=9> */
[----:B---3--:R-:W-:-:S02]  /*3650*/  FSEL R223, R10, -INF , !P3 ;  /* 0xff8000000adf7808 */ /* 0x008fc40005800000 */
[----:B------:R-:W-:Y:S02]  /*3660*/  FSEL R218, R11, -INF , !P3 ;  /* 0xff8000000bda7808 */ /* 0x000fe40005800000 */
[----:B------:R-:W-:Y:S02]  /*3670*/  FSEL R211, R12, -INF , !P3 ;  /* 0xff8000000cd37808 */ /* 0x000fe40005800000 */
[----:B------:R-:W-:Y:S02]  /*3680*/  FSEL R207, R13, -INF , !P3 ;  /* 0xff8000000dcf7808 */ /* 0x000fe40005800000 */
[----:B------:R-:W-:Y:S02]  /*3690*/  FSEL R221, R18, -INF , !P2 ;  /* 0xff80000012dd7808 */ /* 0x000fe40005000000 */
[----:B------:R-:W-:Y:S02]  /*36a0*/  FSEL R216, R16, -INF , !P2 ;  /* 0xff80000010d87808 */ /* 0x000fe40005000000 */
[----:B------:R-:W-:-:S02]  /*36b0*/  FSEL R208, R8, -INF , !P2 ;  /* 0xff80000008d07808 */ /* 0x000fc40005000000 */
[----:B------:R-:W-:Y:S02]  /*36c0*/  FSEL R205, R9, -INF , !P2 ;  /* 0xff80000009cd7808 */ /* 0x000fe40005000000 */
[----:B-1----:R-:W-:Y:S02]  /*36d0*/  FSEL R219, R3, -INF , !P1 ;  /* 0xff80000003db7808 */ /* 0x002fe40004800000 */
[----:B--2---:R-:W-:Y:S02]  /*36e0*/  FSEL R210, R5, -INF , !P1 ;  /* 0xff80000005d27808 */ /* 0x004fe40004800000 */
[----:B------:R-:W-:Y:S02]  /*36f0*/  FSEL R206, R6, -INF , !P1 ;  /* 0xff80000006ce7808 */ /* 0x000fe40004800000 */
[----:B------:R-:W-:Y:S01]  /*3700*/  FSEL R204, R7, -INF , !P1 ;  /* 0xff80000007cc7808 */ /* 0x000fe20004800000 */
[----:B------:R-:W-:Y:S05]  /*3710*/  @!P0 BRA `(.L_x_48) ;  /* 0x000001d000008947 */ /* 0x000fea0003800000 */
[----:B------:R-:W-:Y:S01]  /*3720*/  ULEA.HI.SX32 UR6, UR8, 0xfffffffe, 0x1a ;  /* 0xfffffffe08067891 */ /* 0x000fe2000f8fd23f */
        /* <DEDUP_REMOVED lines=28> */
.L_x_48:
[----:B------:R-:W-:Y:S01]  /*38f0*/  FMNMX.FTZ R3, R29, R28, !PT ;  /* 0x0000001c1d037209 */ /* 0x000fe20007810000 */
[----:B------:R-:W-:Y:S01]  /*3900*/  STL [R1+0xb0], R243 ;  /* 0x0000b0f301007387 */ /* 0x000fe20000100800 */
[----:B------:R-:W-:-:S02]  /*3910*/  SHF.L.U32 R225, R2, 0x1, RZ ;  /* 0x0000000102e17819 */ /* 0x000fc400000006ff */
[----:B------:R-:W-:Y:S01]  /*3920*/  FMNMX.FTZ R3, R15, R3, !PT ;  /* 0x000000030f037209 */ /* 0x000fe20007810000 */
[----:B------:R-:W-:Y:S01]  /*3930*/  STL [R1+0xac], R242 ;  /* 0x0000acf201007387 */ /* 0x000fe20000100800 */
[----:B------:R-:W-:Y:S01]  /*3940*/  LEA R228, R0, R225, 0x1 ;  /* 0x000000e100e47211 */ /* 0x000fe200078e08ff */
[----:B------:R-:W-:Y:S01]  /*3950*/  IMAD R226, R4, 0x2, R225 ;  /* 0x0000000204e27824 */ /* 0x000fe200078e02e1 */
[----:B------:R-:W-:Y:S01]  /*3960*/  FMNMX.FTZ R3, R14, R3, !PT ;  /* 0x000000030e037209 */ /* 0x000fe20007810000 */
[----:B------:R-:W-:Y:S02]  /*3970*/  STL [R1+0xa8], R241 ;  /* 0x0000a8f101007387 */ /* 0x000fe40000100800 */
[----:B------:R-:W-:Y:S01]  /*3980*/  IMAD R227, R0, 0x2, R226 ;  /* 0x0000000200e37824 */ /* 0x000fe200078e02e2 */
[----:B------:R-:W-:Y:S01]  /*3990*/  FMNMX.FTZ R3, R26, R3, !PT ;  /* 0x000000031a037209 */ /* 0x000fe20007810000 */
[----:B------:R-:W-:Y:S03]  /*39a0*/  STL [R1+0xa4], R240 ;  /* 0x0000a4f001007387 */ /* 0x000fe60000100800 */
        /* <DEDUP_REMOVED lines=32> */
[----:B------:R-:W-:-:S03]  /*3bb0*/  FMNMX.FTZ R3, R184, R3, !PT ;  /* 0x00000003b8037209 */ /* 0x000fc60007810000 */
[----:B-1----:R-:W1:Y:S01]  /*3bc0*/  SHFL.BFLY PT, R6, R136, 0x2, 0x1f ;  /* 0x0c401f0088067f89 */ /* 0x002e6200000e0000 */
[----:B------:R-:W-:-:S03]  /*3bd0*/  FMNMX.FTZ R3, R222, R3, !PT ;  /* 0x00000003de037209 */ /* 0x000fc60007810000 */
[----:B------:R-:W-:Y:S01]  /*3be0*/  LDSM.16.MT88.4 R88, [R226+0xc000] ;  /* 0x00c00000e258783b */ /* 0x000fe20000004200 */
[----:B------:R-:W-:-:S03]  /*3bf0*/  FMNMX.FTZ R3, R223, R3, !PT ;  /* 0x00000003df037209 */ /* 0x000fc60007810000 */
[----:B------:R-:W-:Y:S01]  /*3c00*/  LDSM.16.MT88.4 R108, [R225+0xe000] ;  /* 0x00e00000e16c783b */ /* 0x000fe20000004200 */
[----:B------:R-:W-:-:S03]  /*3c10*/  FMNMX.FTZ R3, R221, R3, !PT ;  /* 0x00000003dd037209 */ /* 0x000fc60007810000 */
[----:B------:R-:W-:Y:S01]  /*3c20*/  STL [R1+0x74], R224 ;  /* 0x000074e001007387 */ /* 0x000fe20000100800 */
[----:B------:R-:W-:-:S03]  /*3c30*/  FMNMX.FTZ R3, R219, R3, !PT ;  /* 0x00000003db037209 */ /* 0x000fc60007810000 */
[----:B------:R-:W-:Y:S04]  /*3c40*/  STL [R1+0xb4], R220 ;  /* 0x0000b4dc01007387 */ /* 0x000fe80000100800 */
[----:B------:R-:W2:Y:S01]  /*3c50*/  SHFL.BFLY PT, R5, R3, 0x2, 0x1f ;  /* 0x0c401f0003057f89 */ /* 0x000ea200000e0000 */
[----:B-1----:R-:W-:-:S03]  /*3c60*/  FMNMX.FTZ R136, R136, R6, !PT ;  /* 0x0000000688887209 */ /* 0x002fc60007810000 */
[----:B------:R-:W-:Y:S04]  /*3c70*/  STL [R1+0xb8], R218 ;  /* 0x0000b8da01007387 */ /* 0x000fe80000100800 */
[----:B------:R-:W1:Y:S04]  /*3c80*/  SHFL.BFLY PT, R6, R136, 0x1, 0x1f ;  /* 0x0c201f0088067f89 */ /* 0x000e6800000e0000 */
[----:B------:R-:W-:Y:S04]  /*3c90*/  STL [R1+0xbc], R216 ;  /* 0x0000bcd801007387 */ /* 0x000fe80000100800 */
[----:B------:R-:W-:Y:S04]  /*3ca0*/  STL [R1+0xc0], R210 ;  /* 0x0000c0d201007387 */ /* 0x000fe80000100800 */
[----:B------:R-:W-:Y:S01]  /*3cb0*/  STL [R1+0xc4], R222 ;  /* 0x0000c4de01007387 */ /* 0x000fe20000100800 */
[----:B--2---:R-:W-:-:S03]  /*3cc0*/  FMNMX.FTZ R3, R3, R5, !PT ;  /* 0x0000000503037209 */ /* 0x004fc60007810000 */
[----:B------:R-:W-:Y:S04]  /*3cd0*/  LDSM.16.MT88.4 R96, [R228+0xc000] ;  /* 0x00c00000e460783b */ /* 0x000fe80000004200 */
[----:B------:R-:W2:Y:S01]  /*3ce0*/  SHFL.BFLY PT, R7, R3, 0x1, 0x1f ;  /* 0x0c201f0003077f89 */ /* 0x000ea200000e0000 */
[----:B-1----:R-:W-:-:S03]  /*3cf0*/  FMNMX.FTZ R136, R136, R6, !PT ;  /* 0x0000000688887209 */ /* 0x002fc60007810000 */
[----:B------:R-:W-:Y:S01]  /*3d00*/  LDSM.16.MT88.4 R80, [R226+0xc800] ;  /* 0x00c80000e250783b */ /* 0x000fe20000004200 */
[C---:B------:R-:W-:Y:S01]  /*3d10*/  FSETP.NEU.FTZ.AND P1, PT, R136.reuse, -INF , PT ;  /* 0xff8000008800780b */ /* 0x040fe20003f3d000 */
[----:B------:R-:W-:Y:S02]  /*3d20*/  FMUL.FTZ R13, R136, c[0x0][0x23c] ;  /* 0x00008f00880d7a20 */ /* 0x000fe40000410000 */
[----:B------:R-:W-:Y:S03]  /*3d30*/  LDSM.16.MT88.4 R112, [R225+0xe800] ;  /* 0x00e80000e170783b */ /* 0x000fe60000004200 */
[----:B------:R-:W-:Y:S01]  /*3d40*/  FSEL R13, R13, RZ, P1 ;  /* 0x000000ff0d0d7208 */ /* 0x000fe20000800000 */
[----:B------:R-:W1:Y:S04]  /*3d50*/  LDSM.16.MT88.4 R116, [R226+0xe000] ;  /* 0x00e00000e274783b */ /* 0x000e680000004200 */
[--C-:B------:R-:W-:Y:S01]  /*3d60*/  FFMA.FTZ R5, R29, c[0x0][0x23c], -R13.reuse ;  /* 0x00008f001d057a23 */ /* 0x100fe2000001080d */
[----:B------:R-:W-:Y:S03]  /*3d70*/  LDSM.16.MT88.4 R92, [R228+0xc800] ;  /* 0x00c80000e45c783b */ /* 0x000fe60000004200 */
[----:B------:R3:W-:Y:S01]  /*3d80*/  MUFU.EX2 R233, R5 ;  /* 0x0000000500e97308 */ /* 0x0007e20000000800 */
[----:B--2---:R-:W-:Y:S01]  /*3d90*/  FMNMX.FTZ R3, R3, R7, !PT ;  /* 0x0000000703037209 */ /* 0x004fe20007810000 */
[----:B------:R-:W2:Y:S03]  /*3da0*/  LDSM.16.MT88.4 R100, [R227+0xc000] ;  /* 0x00c00000e364783b */ /* 0x000ea60000004200 */
[C---:B------:R-:W-:Y:S01]  /*3db0*/  FSETP.NEU.FTZ.AND P1, PT, R3.reuse, -INF , PT ;  /* 0xff8000000300780b */ /* 0x040fe20003f3d000 */
[----:B------:R-:W-:Y:S01]  /*3dc0*/  FMUL.FTZ R12, R3, c[0x0][0x23c] ;  /* 0x00008f00030c7a20 */ /* 0x000fe20000410000 */
[----:B------:R-:W4:Y:S04]  /*3dd0*/  LDSM.16.MT88.4 R84, [R225+0xc000] ;  /* 0x00c00000e154783b */ /* 0x000f280000004200 */
[----:B------:R-:W-:Y:S01]  /*3de0*/  FSEL R12, R12, RZ, P1 ;  /* 0x000000ff0c0c7208 */ /* 0x000fe20000800000 */
[----:B------:R-:W-:Y:S04]  /*3df0*/  LDSM.16.MT88.4 R120, [R226+0xe800] ;  /* 0x00e80000e278783b */ /* 0x000fe80000004200 */
[----:B------:R-:W-:Y:S01]  /*3e00*/  FFMA.FTZ R0, R27, c[0x0][0x23c], -R12 ;  /* 0x00008f001b007a23 */ /* 0x000fe2000001080c */
[----:B------:R-:W1:Y:S01]  /*3e10*/  LDSM.16.MT88.4 R124, [R228+0xe000] ;  /* 0x00e00000e47c783b */ /* 0x000e620000004200 */
[----:B---3--:R-:W-:-:S02]  /*3e20*/  FFMA.FTZ R5, R28, c[0x0][0x23c], -R13 ;  /* 0x00008f001c057a23 */ /* 0x008fc4000001080d */
[----:B------:R3:W-:Y:S01]  /*3e30*/  MUFU.EX2 R229, R0 ;  /* 0x0000000000e57308 */ /* 0x0007e20000000800 */
[--C-:B------:R-:W-:Y:S01]  /*3e40*/  FFMA.FTZ R2, R31, c[0x0][0x23c], -R12.reuse ;  /* 0x00008f001f027a23 */ /* 0x100fe2000001080c */
[----:B------:R-:W1:Y:S04]  /*3e50*/  LDSM.16.MT88.4 R140, [R227+0xe000] ;  /* 0x00e00000e38c783b */ /* 0x000e680000004200 */
[----:B------:R-:W1:Y:S02]  /*3e60*/  LDSM.16.MT88.4 R104, [R227+0xc800] ;  /* 0x00c80000e368783b */ /* 0x000e640000004200 */
[----:B------:R2:W2:Y:S02]  /*3e70*/  MUFU.EX2 R232, R5 ;  /* 0x0000000500e87308 */ /* 0x0004a40000000800 */
[----:B------:R-:W1:Y:S04]  /*3e80*/  LDSM.16.MT88.4 R76, [R225+0xc800] ;  /* 0x00c80000e14c783b */ /* 0x000e680000004200 */
[----:B------:R-:W-:Y:S01]  /*3e90*/  LDSM.16.MT88.4 R128, [R228+0xe800] ;  /* 0x00e80000e480783b */ /* 0x000fe20000004200 */
[----:B---3--:R-:W-:Y:S01]  /*3ea0*/  FFMA.FTZ R0, R25, c[0x0][0x23c], -R12 ;  /* 0x00008f0019007a23 */ /* 0x008fe2000001080c */
[----:B------:R-:W-:Y:S02]  /*3eb0*/  MUFU.EX2 R234, R2 ;  /* 0x0000000200ea7308 */ /* 0x000fe40000000800 */
[----:B------:R-:W3:Y:S04]  /*3ec0*/  LDSM.16.MT88.4 R132, [R227+0xe800] ;  /* 0x00e80000e384783b */ /* 0x000ee80000004200 */
[----:B------:R-:W-:Y:S01]  /*3ed0*/  STL [R1+0xc8], R223 ;  /* 0x0000c8df01007387 */ /* 0x000fe20000100800 */
[--C-:B--2---:R-:W-:Y:S01]  /*3ee0*/  FFMA.FTZ R5, R15, c[0x0][0x23c], -R13.reuse ;  /* 0x00008f000f057a23 */ /* 0x104fe2000001080d */
[----:B------:R2:W2:Y:S01]  /*3ef0*/  MUFU.EX2 R237, R0 ;  /* 0x0000000000ed7308 */ /* 0x0004a20000000800 */
[----:B------:R-:W-:Y:S01]  /*3f00*/  F2FP.BF16.PACK_AB R8, R232, R233 ;  /* 0x000000e9e808723e */ /* 0x000fe200000010ff */
[----:B------:R-:W-:Y:S04]  /*3f10*/  STL [R1+0xcc], R221 ;  /* 0x0000ccdd01007387 */ /* 0x000fe80000100800 */
[----:B------:R-:W-:Y:S02]  /*3f20*/  STL [R1+0xd0], R219 ;  /* 0x0000d0db01007387 */ /* 0x000fe40000100800 */
[----:B------:R4:W-:Y:S02]  /*3f30*/  MUFU.EX2 R224, R5 ;  /* 0x0000000500e07308 */ /* 0x0009e40000000800 */
[----:B------:R1:W-:Y:S01]  /*3f40*/  STL [R1+0xd4], R136 ;  /* 0x0000d48801007387 */ /* 0x0003e20000100800 */
[----:B--2---:R-:W-:Y:S01]  /*3f50*/  FFMA.FTZ R0, R26, c[0x0][0x23c], -R13 ;  /* 0x00008f001a007a23 */ /* 0x004fe2000001080d */
[----:B------:R-:W-:-:S04]  /*3f60*/  F2FP.BF16.PACK_AB R11, R237, R229 ;  /* 0x000000e5ed0b723e */ /* 0x000fc800000010ff */
[----:B------:R2:W-:Y:S01]  /*3f70*/  MUFU.EX2 R218, R0 ;  /* 0x0000000000da7308 */ /* 0x0005e20000000800 */
[----:B----4-:R-:W-:-:S07]  /*3f80*/  FFMA.FTZ R5, R14, c[0x0][0x23c], -R13 ;  /* 0x00008f000e057a23 */ /* 0x010fce000001080d */
[----:B------:R4:W1:Y:S01]  /*3f90*/  MUFU.EX2 R222, R5 ;  /* 0x0000000500de7308 */ /* 0x0008620000000800 */
[----:B--2---:R-:W-:-:S07]  /*3fa0*/  FFMA.FTZ R0, R24, c[0x0][0x23c], -R13 ;  /* 0x00008f0018007a23 */ /* 0x004fce000001080d */
[----:B------:R2:W2:Y:S01]  /*3fb0*/  MUFU.EX2 R174, R0 ;  /* 0x0000000000ae7308 */ /* 0x0004a20000000800 */
[----:B----4-:R-:W-:Y:S01]  /*3fc0*/  FFMA.FTZ R5, R30, c[0x0][0x23c], -R12 ;  /* 0x00008f001e057a23 */ /* 0x010fe2000001080c */
[----:B-1----:R-:W-:-:S06]  /*3fd0*/  F2FP.BF16.PACK_AB R10, R222, R224 ;  /* 0x000000e0de0a723e */ /* 0x002fcc00000010ff */
[----:B------:R-:W1:Y:S01]  /*3fe0*/  MUFU.EX2 R235, R5 ;  /* 0x0000000500eb7308 */ /* 0x000e620000000800 */
[----:B--2---:R-:W-:Y:S01]  /*3ff0*/  FFMA.FTZ R0, R22, c[0x0][0x23c], -R13 ;  /* 0x00008f0016007a23 */ /* 0x004fe2000001080d */
[----:B------:R-:W-:-:S06]  /*4000*/  F2FP.BF16.PACK_AB R4, R174, R218 ;  /* 0x000000daae04723e */ /* 0x000fcc00000010ff */
[----:B------:R2:W-:Y:S01]  /*4010*/  MUFU.EX2 R241, R0 ;  /* 0x0000000000f17308 */ /* 0x0005e20000000800 */
[----:B-1----:R-:W-:-:S07]  /*4020*/  F2FP.BF16.PACK_AB R9, R234, R235 ;  /* 0x000000ebea09723e */ /* 0x002fce00000010ff */
[----:B------:R-:W-:Y:S01]  /*4030*/  HMMA.16816.F32.BF16 R68, R8, R88, RZ ;  /* 0x000000580844723c */ /* 0x000fe200000418ff */
[----:B--2---:R-:W-:-:S07]  /*4040*/  FFMA.FTZ R0, R20, c[0x0][0x23c], -R13 ;  /* 0x00008f0014007a23 */ /* 0x004fce000001080d */
[C---:B------:R-:W-:Y:S01]  /*4050*/  HMMA.16816.F32.BF16 R56, R8.reuse, R108, RZ ;  /* 0x0000006c0838723c */ /* 0x040fe200000418ff */
[----:B------:R1:W2:Y:S07]  /*4060*/  MUFU.EX2 R239, R0 ;  /* 0x0000000000ef7308 */ /* 0x0002ae0000000800 */
[C---:B------:R-:W-:Y:S08]  /*4070*/  HMMA.16816.F32.BF16 R64, R8.reuse, R96, RZ ;  /* 0x000000600840723c */ /* 0x040ff000000418ff */
[----:B------:R-:W-:Y:S01]  /*4080*/  HMMA.16816.F32.BF16 R52, R8, R116, RZ ;  /* 0x000000740834723c */ /* 0x000fe200000418ff */
[----:B-1----:R-:W-:Y:S01]  /*4090*/  FFMA.FTZ R0, R32, c[0x0][0x23c], -R12 ;  /* 0x00008f0020007a23 */ /* 0x002fe2000001080c */
[----:B--2---:R-:W-:-:S03]  /*40a0*/  F2FP.BF16.PACK_AB R6, R239, R241 ;  /* 0x000000f1ef06723e */ /* 0x004fc600000010ff */
[----:B------:R1:W-:Y:S03]  /*40b0*/  MUFU.EX2 R173, R0 ;  /* 0x0000000000ad7308 */ /* 0x0003e60000000800 */
[C---:B------:R-:W-:Y:S08]  /*40c0*/  HMMA.16816.F32.BF16 R60, R8.reuse, R100, RZ ;  /* 0x00000064083c723c */ /* 0x040ff000000418ff */
[----:B------:R-:W-:Y:S01]  /*40d0*/  HMMA.16816.F32.BF16 R72, R8, R84, RZ ;  /* 0x000000540848723c */ /* 0x000fe200000418ff */
[----:B-1----:R-:W-:-:S07]  /*40e0*/  FFMA.FTZ R0, R33, c[0x0][0x23c], -R12 ;  /* 0x00008f0021007a23 */ /* 0x002fce000001080c */
        /* <DEDUP_REMOVED lines=11> */
[----:B------:R-:W1:Y:S07]  /*41a0*/  MUFU.EX2 R238, R0 ;  /* 0x0000000000ee7308 */ /* 0x000e6e0000000800 */
[C---:B------:R-:W-:Y:S08]  /*41b0*/  HMMA.16816.F32.BF16 R24, R8.reuse, R110, RZ ;  /* 0x0000006e0818723c */ /* 0x040ff000000418ff */
[----:B------:R-:W-:Y:S01]  /*41c0*/  HMMA.16816.F32.BF16 R20, R8, R118, RZ ;  /* 0x000000760814723c */ /* 0x000fe200000418ff */
[----:B-1----:R-:W-:-:S02]  /*41d0*/  F2FP.BF16.PACK_AB R7, R238, R172 ;  /* 0x000000acee07723e */ /* 0x002fc400000010ff */
[----:B------:R-:W-:-:S04]  /*41e0*/  FMNMX.FTZ R0, R152, R151, !PT ;  /* 0x0000009798007209 */ /* 0x000fc80007810000 */
[----:B------:R-:W-:Y:S01]  /*41f0*/  FMNMX.FTZ R0, R147, R0, !PT ;  /* 0x0000000093007209 */ /* 0x000fe20007810000 */
[----:B------:R-:W-:Y:S03]  /*4200*/  HMMA.16816.F32.BF16 R200, R4, R80, R68 ;  /* 0x0000005004c8723c */ /* 0x000fe60000041844 */
[----:B------:R-:W-:-:S04]  /*4210*/  FMNMX.FTZ R0, R146, R0, !PT ;  /* 0x0000000092007209 */ /* 0x000fc80007810000 */
[----:B------:R-:W-:Y:S01]  /*4220*/  FMNMX.FTZ R0, R137, R0, !PT ;  /* 0x0000000089007209 */ /* 0x000fe20007810000 */
[----:B------:R-:W-:Y:S03]  /*4230*/  HMMA.16816.F32.BF16 R68, R4, R112, R56 ;  /* 0x000000700444723c */ /* 0x000fe60000041838 */
[----:B------:R-:W-:-:S04]  /*4240*/  FMNMX.FTZ R0, R145, R0, !PT ;  /* 0x0000000091007209 */ /* 0x000fc80007810000 */
[----:B------:R-:W-:Y:S01]  /*4250*/  FMNMX.FTZ R0, R144, R0, !PT ;  /* 0x0000000090007209 */ /* 0x000fe20007810000 */
[----:B------:R-:W-:Y:S01]  /*4260*/  HMMA.16816.F32.BF16 R244, R4, R92, R64 ;  /* 0x0000005c04f4723c */ /* 0x000fe20000041840 */
[----:B------:R-:W-:Y:S02]  /*4270*/  IMAD.MOV.U32 R59, RZ, RZ, R174 ;  /* 0x000000ffff3b7224 */ /* 0x000fe400078e00ae */
[----:B------:R-:W-:-:S04]  /*4280*/  FMNMX.FTZ R0, R139, R0, !PT ;  /* 0x000000008b007209 */ /* 0x000fc80007810000 */
[----:B------:R-:W-:Y:S01]  /*4290*/  FMNMX.FTZ R0, R171, R0, !PT ;  /* 0x00000000ab007209 */ /* 0x000fe20007810000 */
[----:B------:R-:W-:Y:S03]  /*42a0*/  HMMA.16816.F32.BF16 R16, R8, R126, RZ ;  /* 0x0000007e0810723c */ /* 0x000fe600000418ff */
[----:B------:R-:W-:-:S04]  /*42b0*/  FMNMX.FTZ R0, R163, R0, !PT ;  /* 0x00000000a3007209 */ /* 0x000fc80007810000 */
[----:B------:R-:W-:Y:S01]  /*42c0*/  FMNMX.FTZ R0, R161, R0, !PT ;  /* 0x00000000a1007209 */ /* 0x000fe20007810000 */
[----:B------:R-:W-:Y:S01]  /*42d0*/  IMAD.MOV.U32 R58, RZ, RZ, R71 ;  /* 0x000000ffff3a7224 */ /* 0x000fe200078e0047 */
[----:B------:R-:W-:Y:S01]  /*42e0*/  MOV R64, R68 ;  /* 0x0000004400407202 */ /* 0x000fe20000000f00 */
[----:B------:R-:W-:Y:S01]  /*42f0*/  IMAD.MOV.U32 R56, RZ, RZ, R70 ;  /* 0x000000ffff387224 */ /* 0x000fe200078e0046 */
[----:B------:R-:W-:Y:S01]  /*4300*/  MOV R57, R69 ;  /* 0x0000004500397202 */ /* 0x000fe20000000f00 */
[----:B------:R-:W-:Y:S01]  /*4310*/  HMMA.16816.F32.BF16 R8, R8, R142, RZ ;  /* 0x0000008e0808723c */ /* 0x000fe200000418ff */
[----:B------:R-:W-:Y:S02]  /*4320*/  FMNMX.FTZ R2, R160, R0, !PT ;  /* 0x00000000a0027209 */ /* 0x000fe40007810000 */
[----:B------:R-:W-:Y:S02]  /*4330*/  FMNMX.FTZ R0, R157, R156, !PT ;  /* 0x0000009c9d007209 */ /* 0x000fe40007810000 */
[----:B------:R-:W-:-:S02]  /*4340*/  FMNMX.FTZ R2, R209, R2, !PT ;  /* 0x00000002d1027209 */ /* 0x000fc40007810000 */
[----:B------:R-:W-:Y:S01]  /*4350*/  FMNMX.FTZ R0, R155, R0, !PT ;  /* 0x000000009b007209 */ /* 0x000fe20007810000 */
[----:B------:R-:W-:Y:S01]  /*4360*/  HMMA.16816.F32.BF16 R68, R4, R120, R52 ;  /* 0x000000780444723c */ /* 0x000fe20000041834 */
[----:B------:R-:W-:Y:S02]  /*4370*/  FMNMX.FTZ R2, R207, R2, !PT ;  /* 0x00000002cf027209 */ /* 0x000fe40007810000 */
[----:B------:R-:W-:-:S04]  /*4380*/  FMNMX.FTZ R0, R154, R0, !PT ;  /* 0x000000009a007209 */ /* 0x000fc80007810000 */
[----:B------:R-:W-:Y:S01]  /*4390*/  MOV R54, R173 ;  /* 0x000000ad00367202 */ /* 0x000fe20000000f00 */
[C---:B------:R-:W-:Y:S08]  /*43a0*/  HMMA.16816.F32.BF16 R164, R4.reuse, R104, R60 ;  /* 0x0000006804a4723c */ /* 0x040ff0000004183c */
[C---:B------:R-:W-:Y:S08]  /*43b0*/  HMMA.16816.F32.BF16 R192, R4.reuse, R76, R72 ;  /* 0x0000004c04c0723c */ /* 0x040ff00000041848 */
[----:B------:R-:W-:Y:S01]  /*43c0*/  MOV R60, R71 ;  /* 0x00000047003c7202 */ /* 0x000fe20000000f00 */
[----:B------:R-:W-:Y:S01]  /*43d0*/  IMAD.MOV.U32 R55, RZ, RZ, R69 ;  /* 0x000000ffff377224 */ /* 0x000fe200078e0045 */
[----:B------:R-:W-:Y:S01]  /*43e0*/  MOV R53, R70 ;  /* 0x0000004600357202 */ /* 0x000fe20000000f00 */
[----:B------:R-:W-:Y:S01]  /*43f0*/  IMAD.MOV.U32 R52, RZ, RZ, R68 ;  /* 0x000000ffff347224 */ /* 0x000fe200078e0044 */
[C---:B---3--:R-:W-:Y:S04]  /*4400*/  HMMA.16816.F32.BF16 R44, R4.reuse, R132, R44 ;  /* 0x00000084042c723c */ /* 0x048fe8000004182c */
[----:B------:R-:W-:Y:S01]  /*4410*/  MOV R65, R164 ;  /* 0x000000a400417202 */ /* 0x000fe20000000f00 */
[----:B------:R-:W-:Y:S01]  /*4420*/  IMAD.MOV.U32 R63, RZ, RZ, R165 ;  /* 0x000000ffff3f7224 */ /* 0x000fe200078e00a5 */
[----:B------:R-:W-:Y:S01]  /*4430*/  MOV R62, R166 ;  /* 0x000000a6003e7202 */ /* 0x000fe20000000f00 */
[----:B------:R-:W-:Y:S01]  /*4440*/  IMAD.MOV.U32 R61, RZ, RZ, R167 ;  /* 0x000000ffff3d7224 */ /* 0x000fe200078e00a7 */
[C---:B------:R-:W-:Y:S07]  /*4450*/  HMMA.16816.F32.BF16 R68, R4.reuse, R128, R48 ;  /* 0x000000800444723c */ /* 0x040fee0000041830 */
[----:B------:R-:W-:Y:S01]  /*4460*/  MOV R51, R60 ;  /* 0x0000003c00337202 */ /* 0x000fe20000000f00 */
[----:B------:R-:W-:Y:S01]  /*4470*/  HMMA.16816.F32.BF16 R72, R4, R78, R40 ;  /* 0x0000004e0448723c */ /* 0x000fe20000041828 */
[----:B------:R-:W-:Y:S01]  /*4480*/  IMAD.MOV.U32 R50, RZ, RZ, R55 ;  /* 0x000000ffff327224 */ /* 0x000fe200078e0037 */
[----:B------:R-:W-:-:S06]  /*4490*/  MOV R55, R64 ;  /* 0x0000004000377202 */ /* 0x000fcc0000000f00 */
[C---:B------:R-:W-:Y:S01]  /*44a0*/  HMMA.16816.F32.BF16 R188, R4.reuse, R82, R36 ;  /* 0x0000005204bc723c */ /* 0x040fe20000041824 */
[----:B------:R-:W-:Y:S01]  /*44b0*/  MOV R136, R44 ;  /* 0x0000002c00887202 */ /* 0x000fe20000000f00 */
[----:B------:R-:W-:Y:S01]  /*44c0*/  IMAD.MOV.U32 R223, RZ, RZ, R47 ;  /* 0x000000ffffdf7224 */ /* 0x000fe200078e002f */
[----:B------:R-:W-:Y:S01]  /*44d0*/  MOV R221, R46 ;  /* 0x0000002e00dd7202 */ /* 0x000fe20000000f00 */
[----:B------:R-:W-:Y:S01]  /*44e0*/  IMAD.MOV.U32 R47, RZ, RZ, R63 ;  /* 0x000000ffff2f7224 */ /* 0x000fe200078e003f */
[----:B------:R-:W-:Y:S01]  /*44f0*/  MOV R46, R65 ;  /* 0x00000041002e7202 */ /* 0x000fe20000000f00 */
[----:B------:R-:W-:Y:S02]  /*4500*/  IMAD.MOV.U32 R219, RZ, RZ, R45 ;  /* 0x000000ffffdb7224 */ /* 0x000fe400078e002d */
[C---:B------:R-:W-:Y:S01]  /*4510*/  HMMA.16816.F32.BF16 R196, R4.reuse, R94, R32 ;  /* 0x0000005e04c4723c */ /* 0x040fe20000041820 */
[----:B------:R-:W-:Y:S01]  /*4520*/  MOV R49, R70 ;  /* 0x0000004600317202 */ /* 0x000fe20000000f00 */
[----:B------:R-:W-:Y:S01]  /*4530*/  IMAD.MOV.U32 R48, RZ, RZ, R68 ;  /* 0x000000ffff307224 */ /* 0x000fe200078e0044 */
[----:B------:R-:W-:Y:S01]  /*4540*/  MOV R159, R69 ;  /* 0x00000045009f7202 */ /* 0x000fe20000000f00 */
[----:B------:R-:W-:Y:S01]  /*4550*/  IMAD.MOV.U32 R158, RZ, RZ, R71 ;  /* 0x000000ffff9e7224 */ /* 0x000fe200078e0047 */
[----:B------:R-:W-:Y:S01]  /*4560*/  MOV R43, R49 ;  /* 0x00000031002b7202 */ /* 0x000fe20000000f00 */
[----:B------:R-:W-:Y:S01]  /*4570*/  IMAD.MOV.U32 R44, RZ, RZ, R48 ;  /* 0x000000ffff2c7224 */ /* 0x000fe200078e0030 */
[----:B------:R-:W-:Y:S01]  /*4580*/  MOV R48, R62 ;  /* 0x0000003e00307202 */ /* 0x000fe20000000f00 */
[----:B------:R-:W-:Y:S01]  /*4590*/  HMMA.16816.F32.BF16 R212, R4, R106, R28 ;  /* 0x0000006a04d4723c */ /* 0x000fe2000004181c */
[----:B------:R-:W-:-:S02]  /*45a0*/  IMAD.MOV.U32 R49, RZ, RZ, R61 ;  /* 0x000000ffff317224 */ /* 0x000fc400078e003d */
[----:B------:R-:W-:-:S05]  /*45b0*/  IMAD.MOV.U32 R45, RZ, RZ, R172 ;  /* 0x000000ffff2d7224 */ /* 0x000fca00078e00ac */
[C---:B------:R-:W-:Y:S08]  /*45c0*/  HMMA.16816.F32.BF16 R248, R4.reuse, R114, R24 ;  /* 0x0000007204f8723c */ /* 0x040ff00000041818 */
[C---:B------:R-:W-:Y:S08]  /*45d0*/  HMMA.16816.F32.BF16 R20, R4.reuse, R122, R20 ;  /* 0x0000007a0414723c */ /* 0x040ff00000041814 */
[C---:B------:R-:W-:Y:S08]  /*45e0*/  HMMA.16816.F32.BF16 R16, R4.reuse, R130, R16 ;  /* 0x000000820410723c */ /* 0x040ff00000041810 */
[----:B------:R-:W-:Y:S08]  /*45f0*/  HMMA.16816.F32.BF16 R4, R4, R134, R8 ;  /* 0x000000860404723c */ /* 0x000ff00000041808 */
[----:B------:R-:W-:Y:S01]  /*4600*/  MOV R37, R21 ;  /* 0x0000001500257202 */ /* 0x000fe20000000f00 */
[----:B------:R-:W-:Y:S01]  /*4610*/  IMAD.MOV.U32 R36, RZ, RZ, R22 ;  /* 0x000000ffff247224 */ /* 0x000fe200078e0016 */
[----:B------:R-:W-:Y:S01]  /*4620*/  MOV R35, R23 ;  /* 0x0000001700237202 */ /* 0x000fe20000000f00 */
[----:B------:R-:W-:-:S05]  /*4630*/  IMAD.MOV.U32 R34, RZ, RZ, R20 ;  /* 0x000000ffff227224 */ /* 0x000fca00078e0014 */
[----:B------:R-:W-:Y:S01]  /*4640*/  MOV R41, R19 ;  /* 0x0000001300297202 */ /* 0x000fe20000000f00 */
[----:B------:R-:W-:Y:S01]  /*4650*/  IMAD.MOV.U32 R40, RZ, RZ, R17 ;  /* 0x000000ffff287224 */ /* 0x000fe200078e0011 */
[----:B------:R-:W-:Y:S01]  /*4660*/  MOV R39, R18 ;  /* 0x0000001200277202 */ /* 0x000fe20000000f00 */
[----:B------:R-:W-:-:S05]  /*4670*/  IMAD.MOV.U32 R38, RZ, RZ, R16 ;  /* 0x000000ffff267224 */ /* 0x000fca00078e0010 */
[----:B------:R-:W-:Y:S01]  /*4680*/  MOV R29, R4 ;  /* 0x00000004001d7202 */ /* 0x000fe20000000f00 */
[----:B------:R-:W-:Y:S01]  /*4690*/  IMAD.MOV.U32 R28, RZ, RZ, R5 ;  /* 0x000000ffff1c7224 */ /* 0x000fe200078e0005 */
[----:B------:R-:W-:Y:S01]  /*46a0*/  FMNMX.FTZ R4, R205, R2, !PT ;  /* 0x00000002cd047209 */ /* 0x000fe20007810000 */
[----:B------:R-:W-:Y:S01]  /*46b0*/  IMAD.MOV.U32 R30, RZ, RZ, R7 ;  /* 0x000000ffff1e7224 */ /* 0x000fe200078e0007 */
[----:B------:R-:W-:Y:S02]  /*46c0*/  FMNMX.FTZ R2, R153, R0, !PT ;  /* 0x0000000099027209 */ /* 0x000fe40007810000 */
[----:B------:R-:W-:Y:S02]  /*46d0*/  FMNMX.FTZ R0, R204, R4, !PT ;  /* 0x00000004cc007209 */ /* 0x000fe40007810000 */
[----:B------:R-:W-:Y:S02]  /*46e0*/  FMNMX.FTZ R2, R150, R2, !PT ;  /* 0x0000000296027209 */ /* 0x000fe40007810000 */
[----:B------:R-:W-:Y:S01]  /*46f0*/  MOV R31, R6 ;  /* 0x00000006001f7202 */ /* 0x000fe20000000f00 */
[----:B------:R-:W1:Y:S01]  /*4700*/  SHFL.BFLY PT, R4, R0, 0x2, 0x1f ;  /* 0x0c401f0000047f89 */ /* 0x000e6200000e0000 */
[----:B------:R-:W-:-:S04]  /*4710*/  FMNMX.FTZ R2, R148, R2, !PT ;  /* 0x0000000294027209 */ /* 0x000fc80007810000 */
[----:B------:R-:W-:-:S04]  /*4720*/  FMNMX.FTZ R2, R149, R2, !PT ;  /* 0x0000000295027209 */ /* 0x000fc80007810000 */
[----:B------:R-:W-:-:S04]  /*4730*/  FMNMX.FTZ R2, R178, R2, !PT ;  /* 0x00000002b2027209 */ /* 0x000fc80007810000 */
[----:B------:R-:W-:-:S04]  /*4740*/  FMNMX.FTZ R2, R170, R2, !PT ;  /* 0x00000002aa027209 */ /* 0x000fc80007810000 */
[----:B------:R-:W-:-:S04]  /*4750*/  FMNMX.FTZ R2, R168, R2, !PT ;  /* 0x00000002a8027209 */ /* 0x000fc80007810000 */
[----:B------:R-:W-:Y:S02]  /*4760*/  FMNMX.FTZ R2, R162, R2, !PT ;  /* 0x00000002a2027209 */ /* 0x000fe40007810000 */
[----:B-1----:R-:W-:Y:S02]  /*4770*/  FMNMX.FTZ R0, R0, R4, !PT ;  /* 0x0000000400007209 */ /* 0x002fe40007810000 */
[----:B------:R-:W-:-:S03]  /*4780*/  FMNMX.FTZ R2, R217, R2, !PT ;  /* 0x00000002d9027209 */ /* 0x000fc60007810000 */
[----:B------:R-:W1:Y:S01]  /*4790*/  SHFL.BFLY PT, R6, R0, 0x1, 0x1f ;  /* 0x0c201f0000067f89 */ /* 0x000e6200000e0000 */
[----:B------:R-:W-:-:S04]  /*47a0*/  FMNMX.FTZ R2, R211, R2, !PT ;  /* 0x00000002d3027209 */ /* 0x000fc80007810000 */
[----:B------:R-:W-:-:S04]  /*47b0*/  FMNMX.FTZ R2, R208, R2, !PT ;  /* 0x00000002d0027209 */ /* 0x000fc80007810000 */
[----:B------:R-:W-:-:S05]  /*47c0*/  FMNMX.FTZ R4, R206, R2, !PT ;  /* 0x00000002ce047209 */ /* 0x000fca0007810000 */
[----:B------:R-:W2:Y:S01]  /*47d0*/  SHFL.BFLY PT, R5, R4, 0x2, 0x1f ;  /* 0x0c401f0004057f89 */ /* 0x000ea200000e0000 */
[----:B-1----:R-:W-:-:S04]  /*47e0*/  FMNMX.FTZ R138, R0, R6, !PT ;  /* 0x00000006008a7209 */ /* 0x002fc80007810000 */
[C---:B------:R-:W-:Y:S01]  /*47f0*/  FSETP.NEU.FTZ.AND P1, PT, R138.reuse, -INF , PT ;  /* 0xff8000008a00780b */ /* 0x040fe20003f3d000 */
[----:B------:R-:W-:-:S05]  /*4800*/  FMUL.FTZ R2, R138, c[0x0][0x23c] ;  /* 0x00008f008a027a20 */ /* 0x000fca0000410000 */
[----:B------:R-:W-:Y:S02]  /*4810*/  FSEL R2, R2, RZ, P1 ;  /* 0x000000ff02027208 */ /* 0x000fe40000800000 */
[----:B--2---:R-:W-:-:S03]  /*4820*/  FMNMX.FTZ R0, R4, R5, !PT ;  /* 0x0000000504007209 */ /* 0x004fc60007810000 */
[--C-:B------:R-:W-:Y:S02]  /*4830*/  FFMA.FTZ R4, R152, c[0x0][0x23c], -R2.reuse ;  /* 0x00008f0098047a23 */ /* 0x100fe40000010802 */
[----:B------:R-:W1:Y:S02]  /*4840*/  SHFL.BFLY PT, R5, R0, 0x1, 0x1f ;  /* 0x0c201f0000057f89 */ /* 0x000e6400000e0000 */
[----:B------:R2:W-:Y:S02]  /*4850*/  MUFU.EX2 R14, R4 ;  /* 0x00000004000e7308 */ /* 0x0005e40000000800 */
[----:B--2---:R-:W-:-:S06]  /*4860*/  FFMA.FTZ R4, R151, c[0x0][0x23c], -R2 ;  /* 0x00008f0097047a23 */ /* 0x004fcc0000010802 */
[----:B------:R2:W3:Y:S02]  /*4870*/  MUFU.EX2 R15, R4 ;  /* 0x00000004000f7308 */ /* 0x0004e40000000800 */
[----:B--2---:R-:W-:Y:S01]  /*4880*/  FFMA.FTZ R4, R147, c[0x0][0x23c], -R2 ;  /* 0x00008f0093047a23 */ /* 0x004fe20000010802 */
[----:B---3--:R-:W-:-:S05]  /*4890*/  F2FP.BF16.PACK_AB R8, R15, R14 ;  /* 0x0000000e0f08723e */ /* 0x008fca00000010ff */
[----:B------:R2:W-:Y:S02]  /*48a0*/  MUFU.EX2 R236, R4 ;  /* 0x0000000400ec7308 */ /* 0x0005e40000000800 */
[----:B--2---:R-:W-:-:S06]  /*48b0*/  FFMA.FTZ R4, R146, c[0x0][0x23c], -R2 ;  /* 0x00008f0092047a23 */ /* 0x004fcc0000010802 */
[----:B------:R2:W3:Y:S02]  /*48c0*/  MUFU.EX2 R230, R4 ;  /* 0x0000000400e67308 */ /* 0x0004e40000000800 */
[--C-:B--2---:R-:W-:Y:S01]  /*48d0*/  FFMA.FTZ R4, R137, c[0x0][0x23c], -R2.reuse ;  /* 0x00008f0089047a23 */ /* 0x104fe20000010802 */
[----:B-1----:R-:W-:Y:S01]  /*48e0*/  FMNMX.FTZ R137, R0, R5, !PT ;  /* 0x0000000500897209 */ /* 0x002fe20007810000 */
[----:B------:R-:W-:Y:S01]  /*48f0*/  FFMA.FTZ R0, R145, c[0x0][0x23c], -R2 ;  /* 0x00008f0091007a23 */ /* 0x000fe20000010802 */
[----:B---3--:R-:W-:-:S03]  /*4900*/  F2FP.BF16.PACK_AB R10, R230, R236 ;  /* 0x000000ece60a723e */ /* 0x008fc600000010ff */
[----:B------:R1:W-:Y:S01]  /*4910*/  MUFU.EX2 R210, R4 ;  /* 0x0000000400d27308 */ /* 0x0003e20000000800 */
[----:B------:R-:W-:-:S07]  /*4920*/  FSETP.NEU.FTZ.AND P1, PT, R137, -INF , PT ;  /* 0xff8000008900780b */ /* 0x000fce0003f3d000 */
[----:B------:R2:W-:Y:S01]  /*4930*/  MUFU.EX2 R33, R0 ;  /* 0x0000000000217308 */ /* 0x0005e20000000800 */
[----:B-1----:R-:W-:-:S07]  /*4940*/  FFMA.FTZ R4, R144, c[0x0][0x23c], -R2 ;  /* 0x00008f0090047a23 */ /* 0x002fce0000010802 */
[----:B------:R1:W-:Y:S01]  /*4950*/  MUFU.EX2 R243, R4 ;  /* 0x0000000400f37308 */ /* 0x0003e20000000800 */
[----:B--2---:R-:W-:-:S05]  /*4960*/  FMUL.FTZ R0, R137, c[0x0][0x23c] ;  /* 0x00008f0089007a20 */ /* 0x004fca0000410000 */
[----:B------:R-:W-:Y:S01]  /*4970*/  FSEL R0, R0, RZ, P1 ;  /* 0x000000ff00007208 */ /* 0x000fe20000800000 */
[----:B-1----:R-:W-:-:S04]  /*4980*/  FFMA.FTZ R4, R139, c[0x0][0x23c], -R2 ;  /* 0x00008f008b047a23 */ /* 0x002fc80000010802 */
[----:B------:R1:W2:Y:S02]  /*4990*/  MUFU.EX2 R240, R4 ;  /* 0x0000000400f07308 */ /* 0x0002a40000000800 */
[----:B-1----:R-:W-:Y:S01]  /*49a0*/  FFMA.FTZ R4, R157, c[0x0][0x23c], -R0 ;  /* 0x00008f009d047a23 */ /* 0x002fe20000010800 */
[----:B--2---:R-:W-:-:S05]  /*49b0*/  F2FP.BF16.PACK_AB R6, R240, R243 ;  /* 0x000000f3f006723e */ /* 0x004fca00000010ff */
[----:B------:R1:W-:Y:S02]  /*49c0*/  MUFU.EX2 R252, R4 ;  /* 0x0000000400fc7308 */ /* 0x0003e40000000800 */
[----:B-1----:R-:W-:-:S06]  /*49d0*/  FFMA.FTZ R4, R156, c[0x0][0x23c], -R0 ;  /* 0x00008f009c047a23 */ /* 0x002fcc0000010800 */
        /* <DEDUP_REMOVED lines=9> */
[C---:B------:R-:W-:Y:S07]  /*4a70*/  HMMA.16816.F32.BF16 R20, R8.reuse, R84, RZ ;  /* 0x000000540814723c */ /* 0x040fee00000418ff */
[----:B------:R-:W-:Y:S01]  /*4a80*/  IMAD.MOV.U32 R85, RZ, RZ, R30 ;  /* 0x000000ffff557224 */ /* 0x000fe200078e001e */
[----:B------:R-:W-:Y:S01]  /*4a90*/  HMMA.16816.F32.BF16 R16, R8, R88, RZ ;  /* 0x000000580810723c */ /* 0x000fe200000418ff */
[----:B-1----:R-:W-:-:S06]  /*4aa0*/  FFMA.FTZ R4, R150, c[0x0][0x23c], -R0 ;  /* 0x00008f0096047a23 */ /* 0x002fcc0000010800 */
[----:B------:R-:W-:Y:S01]  /*4ab0*/  MOV R89, R50 ;  /* 0x0000003200597202 */ /* 0x000fe20000000f00 */
[----:B------:R1:W2:Y:S01]  /*4ac0*/  MUFU.EX2 R32, R4 ;  /* 0x0000000400207308 */ /* 0x0002a20000000800 */
[----:B------:R-:W-:Y:S01]  /*4ad0*/  HMMA.16816.F32.BF16 R24, R8, R96, RZ ;  /* 0x000000600818723c */ /* 0x000fe200000418ff */
[----:B------:R-:W-:-:S06]  /*4ae0*/  IMAD.MOV.U32 R88, RZ, RZ, R52 ;  /* 0x000000ffff587224 */ /* 0x000fcc00078e0034 */
[----:B------:R-:W-:Y:S02]  /*4af0*/  MOV R97, R29 ;  /* 0x0000001d00617202 */ /* 0x000fe40000000f00 */
[----:B------:R-:W-:Y:S01]  /*4b00*/  MOV R96, R42 ;  /* 0x0000002a00607202 */ /* 0x000fe20000000f00 */
[----:B-1----:R-:W-:Y:S01]  /*4b10*/  FFMA.FTZ R4, R148, c[0x0][0x23c], -R0 ;  /* 0x00008f0094047a23 */ /* 0x002fe20000010800 */
[----:B--2---:R-:W-:-:S03]  /*4b20*/  F2FP.BF16.PACK_AB R5, R32, R216 ;  /* 0x000000d82005723e */ /* 0x004fc600000010ff */
[----:B------:R1:W-:Y:S02]  /*4b30*/  MUFU.EX2 R242, R4 ;  /* 0x0000000400f27308 */ /* 0x0003e40000000800 */
[----:B-1----:R-:W-:-:S06]  /*4b40*/  FFMA.FTZ R4, R149, c[0x0][0x23c], -R0 ;  /* 0x00008f0095047a23 */ /* 0x002fcc0000010800 */
[----:B------:R1:W2:Y:S02]  /*4b50*/  MUFU.EX2 R84, R4 ;  /* 0x0000000400547308 */ /* 0x0002a40000000800 */
[----:B-1----:R-:W-:Y:S02]  /*4b60*/  F2FP.BF16.PACK_AB R4, R33, R210 ;  /* 0x000000d22104723e */ /* 0x002fe400000010ff */
[----:B--2---:R-:W-:-:S07]  /*4b70*/  F2FP.BF16.PACK_AB R7, R84, R242 ;  /* 0x000000f25407723e */ /* 0x004fce00000010ff */
[----:B------:R-:W-:Y:S07]  /*4b80*/  HMMA.16816.F32.BF16 R148, R4, R76, R20 ;  /* 0x0000004c0494723c */ /* 0x000fee0000041814 */
[----:B------:R-:W-:Y:S01]  /*4b90*/  MOV R77, R31 ;  /* 0x0000001f004d7202 */ /* 0x000fe20000000f00 */
[----:B------:R-:W-:Y:S01]  /*4ba0*/  HMMA.16816.F32.BF16 R20, R8, R100, RZ ;  /* 0x000000640814723c */ /* 0x000fe200000418ff */
[----:B------:R-:W-:-:S06]  /*4bb0*/  IMAD.MOV.U32 R76, RZ, RZ, R28 ;  /* 0x000000ffff4c7224 */ /* 0x000fcc00078e001c */
[----:B------:R-:W-:Y:S01]  /*4bc0*/  MOV R101, R41 ;  /* 0x0000002900657202 */ /* 0x000fe20000000f00 */
[----:B------:R-:W-:Y:S08]  /*4bd0*/  HMMA.16816.F32.BF16 R164, R4, R80, R16 ;  /* 0x0000005004a4723c */ /* 0x000ff00000041810 */
[----:B------:R-:W-:Y:S07]  /*4be0*/  HMMA.16816.F32.BF16 R16, R8, R108, RZ ;  /* 0x0000006c0810723c */ /* 0x000fee00000418ff */
[----:B------:R-:W-:Y:S01]  /*4bf0*/  IMAD.MOV.U32 R108, RZ, RZ, R38 ;  /* 0x000000ffff6c7224 */ /* 0x000fe200078e0026 */
[----:B------:R-:W-:Y:S01]  /*4c00*/  HMMA.16816.F32.BF16 R180, R4, R92, R24 ;  /* 0x0000005c04b4723c */ /* 0x000fe20000041818 */
[----:B------:R-:W-:-:S06]  /*4c10*/  IMAD.MOV.U32 R109, RZ, RZ, R40 ;  /* 0x000000ffff6d7224 */ /* 0x000fcc00078e0028 */
[----:B------:R-:W-:Y:S01]  /*4c20*/  IMAD.MOV.U32 R93, RZ, RZ, R37 ;  /* 0x000000ffff5d7224 */ /* 0x000fe200078e0025 */
[----:B------:R-:W-:Y:S01]  /*4c30*/  HMMA.16816.F32.BF16 R60, R4, R104, R20 ;  /* 0x00000068043c723c */ /* 0x000fe20000041814 */
[----:B------:R-:W-:-:S06]  /*4c40*/  MOV R92, R34 ;  /* 0x00000022005c7202 */ /* 0x000fcc0000000f00 */
[----:B------:R-:W-:Y:S01]  /*4c50*/  IMAD.MOV.U32 R105, RZ, RZ, R159 ;  /* 0x000000ffff697224 */ /* 0x000fe200078e009f */
[C---:B------:R-:W-:Y:S01]  /*4c60*/  HMMA.16816.F32.BF16 R24, R8.reuse, R116, RZ ;  /* 0x000000740818723c */ /* 0x040fe200000418ff */
[----:B------:R-:W-:Y:S02]  /*4c70*/  MOV R104, R44 ;  /* 0x0000002c00687202 */ /* 0x000fe40000000f00 */
[----:B------:R-:W-:Y:S02]  /*4c80*/  MOV R44, R46 ;  /* 0x0000002e002c7202 */ /* 0x000fe40000000f00 */
[----:B------:R-:W-:Y:S02]  /*4c90*/  MOV R46, R48 ;  /* 0x00000030002e7202 */ /* 0x000fe40000000f00 */
[----:B------:R-:W-:Y:S01]  /*4ca0*/  IMAD.MOV.U32 R116, RZ, RZ, R45 ;  /* 0x000000ffff747224 */ /* 0x000fe200078e002d */
[----:B------:R-:W-:Y:S01]  /*4cb0*/  HMMA.16816.F32.BF16 R20, R8, R124, RZ ;  /* 0x0000007c0814723c */ /* 0x000fe200000418ff */
[----:B------:R-:W-:-:S02]  /*4cc0*/  IMAD.MOV.U32 R45, RZ, RZ, R47 ;  /* 0x000000ffff2d7224 */ /* 0x000fc400078e002f */
[----:B------:R-:W-:-:S04]  /*4cd0*/  IMAD.MOV.U32 R47, RZ, RZ, R49 ;  /* 0x000000ffff2f7224 */ /* 0x000fc800078e0031 */
[----:B------:R-:W-:Y:S01]  /*4ce0*/  IMAD.MOV.U32 R125, RZ, RZ, R33 ;  /* 0x000000ffff7d7224 */ /* 0x000fe200078e0021 */
[----:B------:R-:W-:Y:S01]  /*4cf0*/  HMMA.16816.F32.BF16 R68, R4, R112, R16 ;  /* 0x000000700444723c */ /* 0x000fe20000041810 */
[----:B------:R-:W-:-:S06]  /*4d00*/  MOV R124, R32 ;  /* 0x00000020007c7202 */ /* 0x000fcc0000000f00 */
[----:B------:R-:W-:Y:S01]  /*4d10*/  MOV R112, R54 ;  /* 0x0000003600707202 */ /* 0x000fe20000000f00 */
[----:B------:R-:W-:Y:S01]  /*4d20*/  HMMA.16816.F32.BF16 R16, R8, R140, RZ ;  /* 0x0000008c0810723c */ /* 0x000fe200000418ff */
[----:B------:R-:W-:-:S07]  /*4d30*/  MOV R113, R39 ;  /* 0x0000002700717202 */ /* 0x000fce0000000f00 */
[C---:B------:R-:W-:Y:S07]  /*4d40*/  HMMA.16816.F32.BF16 R64, R4.reuse, R120, R24 ;  /* 0x000000780440723c */ /* 0x040fee0000041818 */
[----:B------:R-:W-:Y:S01]  /*4d50*/  MOV R120, R36 ;  /* 0x0000002400787202 */ /* 0x000fe20000000f00 */
[----:B------:R-:W-:Y:S01]  /*4d60*/  HMMA.16816.F32.BF16 R172, R4, R128, R20 ;  /* 0x0000008004ac723c */ /* 0x000fe20000041814 */
[----:B------:R-:W-:-:S06]  /*4d70*/  IMAD.MOV.U32 R121, RZ, RZ, R35 ;  /* 0x000000ffff797224 */ /* 0x000fcc00078e0023 */
[----:B------:R-:W-:Y:S01]  /*4d80*/  MOV R128, R158 ;  /* 0x0000009e00807202 */ /* 0x000fe20000000f00 */
[----:B------:R-:W-:Y:S01]  /*4d90*/  HMMA.16816.F32.BF16 R24, R8, R86, RZ ;  /* 0x000000560818723c */ /* 0x000fe200000418ff */
[----:B------:R-:W-:-:S06]  /*4da0*/  IMAD.MOV.U32 R129, RZ, RZ, R59 ;  /* 0x000000ffff817224 */ /* 0x000fcc00078e003b */
[----:B------:R-:W-:Y:S01]  /*4db0*/  IMAD.MOV.U32 R86, RZ, RZ, R51 ;  /* 0x000000ffff567224 */ /* 0x000fe200078e0033 */
[----:B------:R-:W-:Y:S01]  /*4dc0*/  HMMA.16816.F32.BF16 R156, R4, R132, R16 ;  /* 0x00000084049c723c */ /* 0x000fe20000041810 */
[----:B------:R-:W-:-:S07]  /*4dd0*/  IMAD.MOV.U32 R87, RZ, RZ, R43 ;  /* 0x000000ffff577224 */ /* 0x000fce00078e002b */
[C---:B------:R-:W-:Y:S07]  /*4de0*/  HMMA.16816.F32.BF16 R20, R8.reuse, R90, RZ ;  /* 0x0000005a0814723c */ /* 0x040fee00000418ff */
[----:B------:R-:W-:Y:S01]  /*4df0*/  MOV R90, R58 ;  /* 0x0000003a005a7202 */ /* 0x000fe20000000f00 */
[----:B------:R-:W-:Y:S01]  /*4e00*/  HMMA.16816.F32.BF16 R16, R8, R98, RZ ;  /* 0x000000620810723c */ /* 0x000fe200000418ff */
[----:B------:R-:W-:-:S06]  /*4e10*/  MOV R91, R53 ;  /* 0x00000035005b7202 */ /* 0x000fcc0000000f00 */
[----:B------:R-:W-:Y:S01]  /*4e20*/  IMAD.MOV.U32 R98, RZ, RZ, R57 ;  /* 0x000000ffff627224 */ /* 0x000fe200078e0039 */
[----:B------:R-:W-:Y:S01]  /*4e30*/  MOV R99, R56 ;  /* 0x0000003800637202 */ /* 0x000fe20000000f00 */
[----:B------:R-:W-:Y:S08]  /*4e40*/  HMMA.16816.F32.BF16 R28, R8, R102, RZ ;  /* 0x00000066081c723c */ /* 0x000ff000000418ff */
[C---:B------:R-:W-:Y:S07]  /*4e50*/  HMMA.16816.F32.BF16 R56, R4.reuse, R78, R24 ;  /* 0x0000004e0438723c */ /* 0x040fee0000041818 */
[----:B------:R-:W-:Y:S01]  /*4e60*/  IMAD.MOV.U32 R79, RZ, RZ, R55 ;  /* 0x000000ffff4f7224 */ /* 0x000fe200078e0037 */
[C---:B------:R-:W-:Y:S08]  /*4e70*/  HMMA.16816.F32.BF16 R48, R4.reuse, R94, R16 ;  /* 0x0000005e0430723c */ /* 0x040ff00000041810 */
[----:B------:R-:W-:Y:S08]  /*4e80*/  HMMA.16816.F32.BF16 R52, R4, R82, R20 ;  /* 0x000000520434723c */ /* 0x000ff00000041814 */
[C---:B------:R-:W-:Y:S08]  /*4e90*/  HMMA.16816.F32.BF16 R24, R8.reuse, R110, RZ ;  /* 0x0000006e0818723c */ /* 0x040ff000000418ff */
[C---:B------:R-:W-:Y:S08]  /*4ea0*/  HMMA.16816.F32.BF16 R20, R8.reuse, R118, RZ ;  /* 0x000000760814723c */ /* 0x040ff000000418ff */
[C---:B------:R-:W-:Y:S08]  /*4eb0*/  HMMA.16816.F32.BF16 R16, R8.reuse, R126, RZ ;  /* 0x0000007e0810723c */ /* 0x040ff000000418ff */
[----:B------:R-:W-:Y:S08]  /*4ec0*/  HMMA.16816.F32.BF16 R8, R8, R142, RZ ;  /* 0x0000008e0808723c */ /* 0x000ff000000418ff */
[C---:B------:R-:W-:Y:S07]  /*4ed0*/  HMMA.16816.F32.BF16 R36, R4.reuse, R114, R24 ;  /* 0x000000720424723c */ /* 0x040fee0000041818 */
[----:B------:R-:W-:Y:S01]  /*4ee0*/  MOV R24, R44 ;  /* 0x0000002c00187202 */ /* 0x000fe20000000f00 */
[----:B------:R-:W-:Y:S01]  /*4ef0*/  HMMA.16816.F32.BF16 R40, R4, R106, R28 ;  /* 0x0000006a0428723c */ /* 0x000fe2000004181c */
[----:B------:R-:W-:Y:S01]  /*4f00*/  IMAD.MOV.U32 R25, RZ, RZ, R45 ;  /* 0x000000ffff197224 */ /* 0x000fe200078e002d */
[----:B------:R-:W-:Y:S01]  /*4f10*/  MOV R26, R46 ;  /* 0x0000002e001a7202 */ /* 0x000fe20000000f00 */
[----:B------:R-:W-:-:S05]  /*4f20*/  IMAD.MOV.U32 R27, RZ, RZ, R47 ;  /* 0x000000ffff1b7224 */ /* 0x000fca00078e002f */
[C---:B------:R-:W-:Y:S01]  /*4f30*/  HMMA.16816.F32.BF16 R44, R4.reuse, R122, R20 ;  /* 0x0000007a042c723c */ /* 0x040fe20000041814 */
[----:B------:R-:W1:Y:S07]  /*4f40*/  LDSM.16.MT88.4 R20, [R226+0xd000] ;  /* 0x00d00000e214783b */ /* 0x000e6e0000004200 */
[C---:B------:R-:W-:Y:S01]  /*4f50*/  HMMA.16816.F32.BF16 R32, R4.reuse, R130, R16 ;  /* 0x000000820420723c */ /* 0x040fe20000041810 */
[----:B------:R-:W2:Y:S07]  /*4f60*/  LDSM.16.MT88.4 R16, [R225+0xd000] ;  /* 0x00d00000e110783b */ /* 0x000eae0000004200 */
[----:B------:R-:W-:Y:S07]  /*4f70*/  HMMA.16816.F32.BF16 R28, R4, R134, R8 ;  /* 0x00000086041c723c */ /* 0x000fee0000041808 */
[----:B------:R-:W-:-:S04]  /*4f80*/  FFMA.FTZ R4, R171, c[0x0][0x23c], -R2 ;  /* 0x00008f00ab047a23 */ /* 0x000fc80000010802 */
[----:B------:R3:W-:Y:S02]  /*4f90*/  MUFU.EX2 R115, R4 ;  /* 0x0000000400737308 */ /* 0x0007e40000000800 */
[----:B---3--:R-:W-:-:S06]  /*4fa0*/  FFMA.FTZ R4, R163, c[0x0][0x23c], -R2 ;  /* 0x00008f00a3047a23 */ /* 0x008fcc0000010802 */
[----:B------:R3:W4:Y:S02]  /*4fb0*/  MUFU.EX2 R131, R4 ;  /* 0x0000000400837308 */ /* 0x0007240000000800 */
[----:B---3--:R-:W-:Y:S01]  /*4fc0*/  FFMA.FTZ R4, R161, c[0x0][0x23c], -R2 ;  /* 0x00008f00a1047a23 */ /* 0x008fe20000010802 */
[----:B----4-:R-:W-:-:S05]  /*4fd0*/  F2FP.BF16.PACK_AB R8, R131, R115 ;  /* 0x000000738308723e */ /* 0x010fca00000010ff */
        /* <DEDUP_REMOVED lines=16> */
[C---:B-1----:R-:W-:Y:S08]  /*50e0*/  HMMA.16816.F32.BF16 R164, R8.reuse, R20, R164 ;  /* 0x0000001408a4723c */ /* 0x042ff000000418a4 */
[----:B------:R-:W-:Y:S01]  /*50f0*/  HMMA.16816.F32.BF16 R52, R8, R22, R52 ;  /* 0x000000160834723c */ /* 0x000fe20000041834 */
[----:B---3--:R-:W-:-:S04]  /*5100*/  FFMA.FTZ R4, R177, c[0x0][0x23c], -R13 ;  /* 0x00008f00b1047a23 */ /* 0x008fc8000001080d */
[----:B------:R1:W-:Y:S03]  /*5110*/  MUFU.EX2 R141, R4 ;  /* 0x00000004008d7308 */ /* 0x0003e60000000800 */
[C---:B--2---:R-:W-:Y:S08]  /*5120*/  HMMA.16816.F32.BF16 R148, R8.reuse, R16, R148 ;  /* 0x000000100894723c */ /* 0x044ff00000041894 */
[----:B------:R-:W-:Y:S01]  /*5130*/  HMMA.16816.F32.BF16 R56, R8, R18, R56 ;  /* 0x000000120838723c */ /* 0x000fe20000041838 */
[----:B-1----:R-:W-:-:S04]  /*5140*/  FFMA.FTZ R4, R176, c[0x0][0x23c], -R13 ;  /* 0x00008f00b0047a23 */ /* 0x002fc8000001080d */
        /* <DEDUP_REMOVED lines=13> */
[----:B-1----:R-:W-:Y:S02]  /*5220*/  F2FP.BF16.PACK_AB R4, R141, R140 ;  /* 0x0000008c8d04723e */ /* 0x002fe400000010ff */
[----:B--2---:R-:W-:-:S07]  /*5230*/  F2FP.BF16.PACK_AB R7, R135, R134 ;  /* 0x000000868707723e */ /* 0x004fce00000010ff */
[C---:B------:R-:W-:Y:S08]  /*5240*/  HMMA.16816.F32.BF16 R160, R4.reuse, R20, R200 ;  /* 0x0000001404a0723c */ /* 0x040ff000000418c8 */
[C---:B------:R-:W-:Y:S01]  /*5250*/  HMMA.16816.F32.BF16 R168, R4.reuse, R22, R188 ;  /* 0x0000001604a8723c */ /* 0x040fe200000418bc */
[----:B------:R-:W1:Y:S07]  /*5260*/  LDSM.16.MT88.4 R20, [R227+0xd000] ;  /* 0x00d00000e314783b */ /* 0x000e6e0000004200 */
[C---:B------:R-:W-:Y:S08]  /*5270*/  HMMA.16816.F32.BF16 R144, R4.reuse, R16, R192 ;  /* 0x000000100490723c */ /* 0x040ff000000418c0 */
[C---:B------:R-:W-:Y:S01]  /*5280*/  HMMA.16816.F32.BF16 R152, R4.reuse, R18, R72 ;  /* 0x000000120498723c */ /* 0x040fe20000041848 */
[----:B------:R-:W2:Y:S07]  /*5290*/  LDSM.16.MT88.4 R16, [R228+0xd000] ;  /* 0x00d00000e410783b */ /* 0x000eae0000004200 */
[----:B-1----:R-:W-:Y:S07]  /*52a0*/  HMMA.16816.F32.BF16 R192, R4, R20, R24 ;  /* 0x0000001404c0723c */ /* 0x002fee0000041818 */
        /* <DEDUP_REMOVED lines=14> */
[----:B------:R1:W5:Y:S01]  /*5390*/  LDL.LU R136, [R1+0xd4] ;  /* 0x0000d40001887983 */ /* 0x0003620000300800 */
[----:B------:R-:W-:Y:S01]  /*53a0*/  MOV R87, R113 ;  /* 0x0000007100577202 */ /* 0x000fe20000000f00 */
[----:B------:R-:W-:Y:S01]  /*53b0*/  IMAD.MOV.U32 R113, RZ, RZ, R221 ;  /* 0x000000ffff717224 */ /* 0x000fe200078e00dd */
[----:B------:R-:W-:Y:S01]  /*53c0*/  MOV R121, R219 ;  /* 0x000000db00797202 */ /* 0x000fe20000000f00 */
[-C--:B--2---:R-:W-:Y:S01]  /*53d0*/  HMMA.16816.F32.BF16 R180, R8, R16.reuse, R180 ;  /* 0x0000001008b4723c */ /* 0x084fe200000418b4 */
[----:B------:R-:W-:Y:S01]  /*53e0*/  MOV R102, R98 ;  /* 0x0000006200667202 */ /* 0x000fe20000000f00 */
[----:B------:R-:W2:Y:S01]  /*53f0*/  LDL.LU R219, [R1+0xd0] ;  /* 0x0000d00001db7983 */ /* 0x000ea20000300800 */
[----:B------:R-:W-:Y:S01]  /*5400*/  MOV R82, R128 ;  /* 0x0000008000527202 */ /* 0x000fe20000000f00 */
[----:B------:R-:W-:Y:S01]  /*5410*/  IMAD.MOV.U32 R94, RZ, RZ, R99 ;  /* 0x000000ffff5e7224 */ /* 0x000fe200078e0063 */
[----:B------:R-:W-:Y:S01]  /*5420*/  MOV R98, R96 ;  /* 0x0000006000627202 */ /* 0x000fe20000000f00 */
[----:B------:R-:W3:Y:S01]  /*5430*/  LDL.LU R221, [R1+0xcc] ;  /* 0x0000cc0001dd7983 */ /* 0x000ee20000300800 */
[----:B------:R-:W-:Y:S01]  /*5440*/  MOV R128, R85 ;  /* 0x0000005500807202 */ /* 0x000fe20000000f00 */
[----:B------:R-:W-:Y:S01]  /*5450*/  IMAD.MOV.U32 R99, RZ, RZ, R97 ;  /* 0x000000ffff637224 */ /* 0x000fe200078e0061 */
[----:B------:R-:W-:Y:S01]  /*5460*/  MOV R97, R210 ;  /* 0x000000d200617202 */ /* 0x000fe20000000f00 */
[----:B------:R-:W4:Y:S01]  /*5470*/  LDL.LU R223, [R1+0xc8] ;  /* 0x0000c80001df7983 */ /* 0x000f220000300800 */
[----:B------:R-:W-:Y:S01]  /*5480*/  IMAD.MOV.U32 R85, RZ, RZ, R222 ;  /* 0x000000ffff557224 */ /* 0x000fe200078e00de */
[----:B------:R-:W-:Y:S01]  /*5490*/  MOV R107, R102 ;  /* 0x00000066006b7202 */ /* 0x000fe20000000f00 */
[----:B------:R-:W-:Y:S01]  /*54a0*/  IMAD.MOV.U32 R83, RZ, RZ, R113 ;  /* 0x000000ffff537224 */ /* 0x000fe200078e0071 */
[----:B------:R-:W2:Y:S01]  /*54b0*/  LDL.LU R222, [R1+0xc4] ;  /* 0x0000c40001de7983 */ /* 0x000ea20000300800 */
[----:B------:R-:W-:Y:S01]  /*54c0*/  IMAD.MOV.U32 R96, RZ, RZ, R216 ;  /* 0x000000ffff607224 */ /* 0x000fe200078e00d8 */
[----:B------:R-:W-:Y:S01]  /*54d0*/  MOV R102, R98 ;  /* 0x0000006200667202 */ /* 0x000fe20000000f00 */
[----:B------:R-:W-:Y:S01]  /*54e0*/  HMMA.16816.F32.BF16 R176, R4, R16, R244 ;  /* 0x0000001004b0723c */ /* 0x000fe200000418f4 */
[----:B------:R-:W2:Y:S01]  /*54f0*/  LDL.LU R210, [R1+0xc0] ;  /* 0x0000c00001d27983 */ /* 0x000ea20000300800 */
[----:B------:R-:W-:-:S02]  /*5500*/  MOV R113, R218 ;  /* 0x000000da00717202 */ /* 0x000fc40000000f00 */
[----:B------:R-:W-:Y:S01]  /*5510*/  MOV R98, R128 ;  /* 0x0000008000627202 */ /* 0x000fe20000000f00 */
[----:B------:R-:W2:Y:S01]  /*5520*/  LDL.LU R216, [R1+0xbc] ;  /* 0x0000bc0001d87983 */ /* 0x000ea20000300800 */
[----:B------:R-:W-:Y:S02]  /*5530*/  IMAD.MOV.U32 R128, RZ, RZ, R220 ;  /* 0x000000ffff807224 */ /* 0x000fe400078e00dc */
[-C--:B------:R-:W-:Y:S01]  /*5540*/  HMMA.16816.F32.BF16 R184, R4, R18.reuse, R196 ;  /* 0x0000001204b8723c */ /* 0x080fe200000418c4 */
[----:B------:R-:W2:Y:S04]  /*5550*/  LDL.LU R218, [R1+0xb8] ;  /* 0x0000b80001da7983 */ /* 0x000ea80000300800 */
[----:B------:R-:W2:Y:S03]  /*5560*/  LDL.LU R220, [R1+0xb4] ;  /* 0x0000b40001dc7983 */ /* 0x000ea60000300800 */
[----:B------:R-:W-:Y:S01]  /*5570*/  HMMA.16816.F32.BF16 R48, R8, R18, R48 ;  /* 0x000000120830723c */ /* 0x000fe20000041830 */
[----:B------:R-:W1:Y:S01]  /*5580*/  LDSM.16.MT88.4 R16, [R225+0xf000] ;  /* 0x00f00000e110783b */ /* 0x000e620000004200 */
[----:B------:R-:W-:Y:S01]  /*5590*/  MOV R95, R86 ;  /* 0x00000056005f7202 */ /* 0x000fe20000000f00 */
[----:B------:R-:W-:Y:S01]  /*55a0*/  IMAD.MOV.U32 R103, RZ, RZ, R87 ;  /* 0x000000ffff677224 */ /* 0x000fe200078e0057 */
[----:B------:R-:W-:Y:S01]  /*55b0*/  MOV R86, R76 ;  /* 0x0000004c00567202 */ /* 0x000fe20000000f00 */
[----:B------:R-:W-:-:S02]  /*55c0*/  IMAD.MOV.U32 R111, RZ, RZ, R79 ;  /* 0x000000ffff6f7224 */ /* 0x000fc400078e004f */
[----:B------:R-:W-:Y:S01]  /*55d0*/  IMAD.MOV.U32 R87, RZ, RZ, R77 ;  /* 0x000000ffff577224 */ /* 0x000fe200078e004d */
[C---:B------:R-:W-:Y:S08]  /*55e0*/  HMMA.16816.F32.BF16 R196, R8.reuse, R20, R60 ;  /* 0x0000001408c4723c */ /* 0x040ff0000004183c */
[-C--:B------:R-:W-:Y:S08]  /*55f0*/  HMMA.16816.F32.BF16 R60, R8, R22.reuse, R40 ;  /* 0x00000016083c723c */ /* 0x080ff00000041828 */
[----:B------:R-:W-:Y:S01]  /*5600*/  HMMA.16816.F32.BF16 R200, R4, R22, R212 ;  /* 0x0000001604c8723c */ /* 0x000fe200000418d4 */
[----:B------:R-:W-:Y:S07]  /*5610*/  LDSM.16.MT88.4 R20, [R228+0xf000] ;  /* 0x00f00000e414783b */ /* 0x000fee0000004200 */
[-C--:B-1----:R-:W-:Y:S08]  /*5620*/  HMMA.16816.F32.BF16 R68, R8, R16.reuse, R68 ;  /* 0x000000100844723c */ /* 0x082ff00000041844 */
[C---:B------:R-:W-:Y:S01]  /*5630*/  HMMA.16816.F32.BF16 R72, R4.reuse, R16, R24 ;  /* 0x000000100448723c */ /* 0x040fe20000041818 */
[----:B------:R-:W1:Y:S07]  /*5640*/  LDSM.16.MT88.4 R24, [R226+0xf000] ;  /* 0x00f00000e218783b */ /* 0x000e6e0000004200 */
[-C--:B------:R-:W-:Y:S08]  /*5650*/  HMMA.16816.F32.BF16 R76, R4, R18.reuse, R248 ;  /* 0x00000012044c723c */ /* 0x080ff000000418f8 */
[----:B------:R-:W-:Y:S01]  /*5660*/  HMMA.16816.F32.BF16 R40, R8, R18, R36 ;  /* 0x000000120828723c */ /* 0x000fe20000041824 */
[----:B------:R-:W1:Y:S01]  /*5670*/  LDSM.16.MT88.4 R16, [R227+0xf000] ;  /* 0x00f00000e310783b */ /* 0x000e620000004200 */
[----:B------:R-:W-:Y:S01]  /*5680*/  IMAD.MOV.U32 R106, RZ, RZ, R111 ;  /* 0x000000ffff6a7224 */ /* 0x000fe200078e006f */
[----:B------:R-:W-:Y:S01]  /*5690*/  MOV R111, R82 ;  /* 0x00000052006f7202 */ /* 0x000fe20000000f00 */
[----:B------:R-:W-:Y:S01]  /*56a0*/  IMAD.MOV.U32 R110, RZ, RZ, R103 ;  /* 0x000000ffff6e7224 */ /* 0x000fe200078e0067 */
[----:B------:R-:W-:Y:S01]  /*56b0*/  MOV R82, R86 ;  /* 0x0000005600527202 */ /* 0x000fe20000000f00 */
[----:B------:R-:W-:-:S02]  /*56c0*/  IMAD.MOV.U32 R119, RZ, RZ, R83 ;  /* 0x000000ffff777224 */ /* 0x000fc400078e0053 */
[----:B------:R-:W-:Y:S02]  /*56d0*/  IMAD.MOV.U32 R103, RZ, RZ, R99 ;  /* 0x000000ffff677224 */ /* 0x000fe400078e0063 */
        /* <DEDUP_REMOVED lines=17> */
[C---:B-1----:R-:W-:Y:S08]  /*57f0*/  HMMA.16816.F32.BF16 R88, R4.reuse, R24, R88 ;  /* 0x000000180458723c */ /* 0x042ff00000041858 */
[C---:B------:R-:W-:Y:S08]  /*5800*/  HMMA.16816.F32.BF16 R104, R4.reuse, R20, R104 ;  /* 0x000000140468723c */ /* 0x040ff00000041868 */
[C---:B------:R-:W-:Y:S08]  /*5810*/  HMMA.16816.F32.BF16 R92, R4.reuse, R26, R92 ;  /* 0x0000001a045c723c */ /* 0x040ff0000004185c */
[C---:B------:R-:W-:Y:S08]  /*5820*/  HMMA.16816.F32.BF16 R108, R4.reuse, R22, R108 ;  /* 0x00000016046c723c */ /* 0x040ff0000004186c */
[C---:B------:R-:W-:Y:S08]  /*5830*/  HMMA.16816.F32.BF16 R120, R4.reuse, R16, R120 ;  /* 0x000000100478723c */ /* 0x040ff00000041878 */
[----:B------:R-:W-:Y:S07]  /*5840*/  HMMA.16816.F32.BF16 R36, R4, R18, R244 ;  /* 0x000000120424723c */ /* 0x000fee00000418f4 */
[--C-:B------:R-:W-:Y:S01]  /*5850*/  FFMA.FTZ R4, R209, c[0x0][0x23c], -R2.reuse ;  /* 0x00008f00d1047a23 */ /* 0x100fe20000010802 */
[C---:B------:R-:W-:Y:S03]  /*5860*/  HMMA.16816.F32.BF16 R32, R8.reuse, R22, R32 ;  /* 0x000000160820723c */ /* 0x040fe60000041820 */
[----:B------:R1:W-:Y:S05]  /*5870*/  MUFU.EX2 R22, R4 ;  /* 0x0000000400167308 */ /* 0x0003ea0000000800 */
[----:B------:R-:W-:Y:S01]  /*5880*/  HMMA.16816.F32.BF16 R64, R8, R24, R64 ;  /* 0x000000180840723c */ /* 0x000fe20000041840 */
[----:B-1----:R-:W-:-:S04]  /*5890*/  FFMA.FTZ R4, R207, c[0x0][0x23c], -R2 ;  /* 0x00008f00cf047a23 */ /* 0x002fc80000010802 */
[----:B------:R1:W-:Y:S01]  /*58a0*/  MUFU.EX2 R23, R4 ;  /* 0x0000000400177308 */ /* 0x0003e20000000800 */
[----:B------:R-:W-:Y:S01]  /*58b0*/  IMAD.MOV.U32 R102, RZ, RZ, R236 ;  /* 0x000000ffff667224 */ /* 0x000fe200078e00ec */
[----:B------:R-:W-:Y:S01]  /*58c0*/  MOV R103, R235 ;  /* 0x000000eb00677202 */ /* 0x000fe20000000f00 */
[----:B------:R-:W-:Y:S01]  /*58d0*/  HMMA.16816.F32.BF16 R28, R8, R18, R28 ;  /* 0x00000012081c723c */ /* 0x000fe2000004181c */
[--C-:B-1----:R-:W-:Y:S02]  /*58e0*/  FFMA.FTZ R4, R205, c[0x0][0x23c], -R2.reuse ;  /* 0x00008f00cd047a23 */ /* 0x102fe40000010802 */
[----:B------:R-:W-:-:S04]  /*58f0*/  FFMA.FTZ R2, R204, c[0x0][0x23c], -R2 ;  /* 0x00008f00cc027a23 */ /* 0x000fc80000010802 */
[----:B------:R1:W-:Y:S01]  /*5900*/  MUFU.EX2 R25, R2 ;  /* 0x0000000200197308 */ /* 0x0003e20000000800 */
[----:B------:R-:W-:Y:S01]  /*5910*/  MOV R190, R102 ;  /* 0x0000006600be7202 */ /* 0x000fe20000000f00 */
[----:B------:R-:W-:Y:S01]  /*5920*/  IMAD.MOV.U32 R189, RZ, RZ, R103 ;  /* 0x000000ffffbd7224 */ /* 0x000fe200078e0067 */
[----:B------:R-:W-:Y:S01]  /*5930*/  MOV R103, R229 ;  /* 0x000000e500677202 */ /* 0x000fe20000000f00 */
[----:B------:R-:W-:Y:S02]  /*5940*/  IMAD.MOV.U32 R191, RZ, RZ, R233 ;  /* 0x000000ffffbf7224 */ /* 0x000fe400078e00e9 */
[----:B------:R-:W-:Y:S02]  /*5950*/  IMAD.MOV.U32 R102, RZ, RZ, R230 ;  /* 0x000000ffff667224 */ /* 0x000fe400078e00e6 */
[----:B-1----:R-:W-:-:S04]  /*5960*/  FFMA.FTZ R2, R217, c[0x0][0x23c], -R0 ;  /* 0x00008f00d9027a23 */ /* 0x002fc80000010800 */
[----:B------:R1:W-:Y:S01]  /*5970*/  MUFU.EX2 R18, R2 ;  /* 0x0000000200127308 */ /* 0x0003e20000000800 */
        /* <DEDUP_REMOVED lines=8> */
[----:B-1----:R-:W-:-:S04]  /*5a00*/  FFMA.FTZ R2, R211, c[0x0][0x23c], -R0 ;  /* 0x00008f00d3027a23 */ /* 0x002fc80000010800 */
[----:B------:R1:W-:Y:S01]  /*5a10*/  MUFU.EX2 R19, R2 ;  /* 0x0000000200137308 */ /* 0x0003e20000000800 */
[C---:B------:R-:W-:Y:S01]  /*5a20*/  HMMA.16816.F32.BF16 R100, R8.reuse, R20, R172 ;  /* 0x000000140864723c */ /* 0x040fe200000418ac */
[----:B------:R-:W-:Y:S01]  /*5a30*/  IMAD.MOV.U32 R84, RZ, RZ, R238 ;  /* 0x000000ffff547224 */ /* 0x000fe200078e00ee */
[----:B------:R-:W-:Y:S01]  /*5a40*/  MOV R118, R116 ;  /* 0x0000007400767202 */ /* 0x000fe20000000f00 */
[----:B------:R-:W-:Y:S02]  /*5a50*/  IMAD.MOV.U32 R116, RZ, RZ, R234 ;  /* 0x000000ffff747224 */ /* 0x000fe400078e00ea */
[----:B------:R-:W-:Y:S01]  /*5a60*/  IMAD.MOV.U32 R251, RZ, RZ, R14 ;  /* 0x000000fffffb7224 */ /* 0x000fe200078e000e */
[----:B------:R-:W-:Y:S01]  /*5a70*/  MOV R250, R15 ;  /* 0x0000000f00fa7202 */ /* 0x000fe20000000f00 */
[--C-:B-1----:R-:W-:Y:S02]  /*5a80*/  FFMA.FTZ R2, R208, c[0x0][0x23c], -R0.reuse ;  /* 0x00008f00d0027a23 */ /* 0x102fe40000010800 */
[----:B------:R-:W-:Y:S01]  /*5a90*/  IMAD.MOV.U32 R246, RZ, RZ, R117 ;  /* 0x000000fffff67224 */ /* 0x000fe200078e0075 */
[----:B------:R4:W-:Y:S01]  /*5aa0*/  MUFU.EX2 R24, R4 ;  /* 0x0000000400187308 */ /* 0x0009e20000000800 */
[----:B------:R-:W-:Y:S01]  /*5ab0*/  FFMA.FTZ R0, R206, c[0x0][0x23c], -R0 ;  /* 0x00008f00ce007a23 */ /* 0x000fe20000010800 */
[----:B------:R-:W-:Y:S01]  /*5ac0*/  HMMA.16816.F32.BF16 R44, R8, R26, R44 ;  /* 0x0000001a082c723c */ /* 0x000fe2000004182c */
[----:B------:R-:W-:Y:S01]  /*5ad0*/  IMAD.MOV.U32 R119, RZ, RZ, R84 ;  /* 0x000000ffff777224 */ /* 0x000fe200078e0054 */
[----:B------:R-:W-:Y:S01]  /*5ae0*/  MOV R127, R118 ;  /* 0x00000076007f7202 */ /* 0x000fe20000000f00 */
[----:B------:R-:W-:Y:S01]  /*5af0*/  FADD.FTZ R6, R252, R139 ;  /* 0x0000008bfc067221 */ /* 0x000fe20000010000 */
[----:B------:R-:W-:Y:S01]  /*5b00*/  MOV R188, R116 ;  /* 0x0000007400bc7202 */ /* 0x000fe20000000f00 */
[----:B------:R-:W-:Y:S01]  /*5b10*/  FADD.FTZ R5, R251, R250 ;  /* 0x000000fafb057221 */ /* 0x000fe20000010000 */
[----:B------:R2:W-:Y:S01]  /*5b20*/  MUFU.EX2 R21, R0 ;  /* 0x0000000000157308 */ /* 0x0005e20000000800 */
[----:B------:R-:W-:Y:S01]  /*5b30*/  IMAD.MOV.U32 R126, RZ, RZ, R119 ;  /* 0x000000ffff7e7224 */ /* 0x000fe200078e0077 */
[----:B------:R-:W-:Y:S01]  /*5b40*/  MOV R118, R232 ;  /* 0x000000e800767202 */ /* 0x000fe20000000f00 */
[----:B------:R-:W-:Y:S01]  /*5b50*/  IMAD.MOV.U32 R86, RZ, RZ, R242 ;  /* 0x000000ffff567224 */ /* 0x000fe200078e00f2 */
[----:B------:R-:W-:Y:S01]  /*5b60*/  MOV R119, R231 ;  /* 0x000000e700777202 */ /* 0x000fe20000000f00 */
[----:B------:R-:W-:Y:S01]  /*5b70*/  LDSM.16.MT88.4 R172, [R226+0xd800] ;  /* 0x00d80000e2ac783b */ /* 0x000fe20000004200 */
[----:B------:R-:W-:-:S02]  /*5b80*/  MOV R116, R224 ;  /* 0x000000e000747202 */ /* 0x000fc40000000f00 */
[----:B------:R-:W-:Y:S01]  /*5b90*/  MOV R212, R118 ;  /* 0x0000007600d47202 */ /* 0x000fe20000000f00 */
[----:B------:R-:W1:Y:S01]  /*5ba0*/  MUFU.EX2 R20, R2 ;  /* 0x0000000200147308 */ /* 0x000e620000000800 */
[----:B------:R-:W-:Y:S01]  /*5bb0*/  MOV R245, R119 ;  /* 0x0000007700f57202 */ /* 0x000fe20000000f00 */
[----:B------:R-:W-:Y:S01]  /*5bc0*/  LDSM.16.MT88.4 R204, [R227+0xd800] ;  /* 0x00d80000e3cc783b */ /* 0x000fe20000004200 */
[----:B------:R-:W-:Y:S02]  /*5bd0*/  MOV R214, R116 ;  /* 0x0000007400d67202 */ /* 0x000fe40000000f00 */
[----:B------:R-:W-:Y:S01]  /*5be0*/  HMMA.16816.F32.BF16 R116, R8, R16, R156 ;  /* 0x000000100874723c */ /* 0x000fe2000004189c */
[----:B------:R-:W-:Y:S01]  /*5bf0*/  FADD.FTZ R7, R189, R188 ;  /* 0x000000bcbd077221 */ /* 0x000fe20000010000 */
[----:B------:R-:W-:Y:S01]  /*5c00*/  MOV R99, R241 ;  /* 0x000000f100637202 */ /* 0x000fe20000000f00 */
[----:B------:R-:W-:Y:S01]  /*5c10*/  FADD.FTZ R5, R190, R5 ;  /* 0x00000005be057221 */ /* 0x000fe20000010000 */
[----:B------:R-:W-:Y:S01]  /*5c20*/  MOV R83, R240 ;  /* 0x000000f000537202 */ /* 0x000fe20000000f00 */
[----:B------:R-:W-:Y:S02]  /*5c30*/  LDSM.16.MT88.4 R156, [R225+0xd800] ;  /* 0x00d80000e19c783b */ /* 0x000fe40000004200 */
[----:B------:R-:W-:-:S02]  /*5c40*/  FADD.FTZ R8, R213, R212 ;  /* 0x000000d4d5087221 */ /* 0x000fc40000010000 */
[----:B----4-:R-:W-:Y:S02]  /*5c50*/  FFMA.FTZ R4, R223, c[0x0][0x23c], -R12 ;  /* 0x00008f00df047a23 */ /* 0x010fe4000001080c */
[----:B--2---:R-:W-:-:S04]  /*5c60*/  FFMA.FTZ R0, R220, c[0x0][0x23c], -R13 ;  /* 0x00008f00dc007a23 */ /* 0x004fc8000001080d */
[----:B------:R2:W-:Y:S02]  /*5c70*/  MUFU.EX2 R14, R0 ;  /* 0x00000000000e7308 */ /* 0x0005e40000000800 */
[----:B--2---:R-:W-:-:S06]  /*5c80*/  FFMA.FTZ R0, R218, c[0x0][0x23c], -R13 ;  /* 0x00008f00da007a23 */ /* 0x004fcc000001080d */
[----:B------:R2:W-:Y:S01]  /*5c90*/  MUFU.EX2 R15, R0 ;  /* 0x00000000000f7308 */ /* 0x0005e20000000800 */
[----:B---3--:R-:W-:Y:S02]  /*5ca0*/  FFMA.FTZ R2, R221, c[0x0][0x23c], -R12 ;  /* 0x00008f00dd027a23 */ /* 0x008fe4000001080c */
[----:B--2---:R-:W-:-:S05]  /*5cb0*/  FFMA.FTZ R0, R216, c[0x0][0x23c], -R13 ;  /* 0x00008f00d8007a23 */ /* 0x004fca000001080d */
[----:B------:R2:W-:Y:S01]  /*5cc0*/  MUFU.EX2 R16, R0 ;  /* 0x0000000000107308 */ /* 0x0005e20000000800 */
[----:B------:R-:W-:Y:S01]  /*5cd0*/  MOV R212, R244 ;  /* 0x000000f400d47202 */ /* 0x000fe20000000f00 */
[----:B------:R-:W-:Y:S01]  /*5ce0*/  IMAD.MOV.U32 R213, RZ, RZ, R245 ;  /* 0x000000ffffd57224 */ /* 0x000fe200078e00f5 */
[----:B------:R-:W-:Y:S01]  /*5cf0*/  MOV R245, R246 ;  /* 0x000000f600f57202 */ /* 0x000fe20000000f00 */
[----:B--2---:R-:W-:-:S04]  /*5d00*/  FFMA.FTZ R0, R210, c[0x0][0x23c], -R13 ;  /* 0x00008f00d2007a23 */ /* 0x004fc8000001080d */
[----:B------:R2:W-:Y:S01]  /*5d10*/  MUFU.EX2 R17, R0 ;  /* 0x0000000000117308 */ /* 0x0005e20000000800 */
[----:B------:R-:W-:Y:S01]  /*5d20*/  MOV R244, R247 ;  /* 0x000000f700f47202 */ /* 0x000fe20000000f00 */
[----:B------:R-:W-:Y:S01]  /*5d30*/  FADD.FTZ R9, R214, R8 ;  /* 0x00000008d6097221 */ /* 0x000fe20000010000 */
[----:B------:R-:W-:-:S05]  /*5d40*/  MOV R87, R243 ;  /* 0x000000f300577202 */ /* 0x000fca0000000f00 */
[----:B------:R3:W-:Y:S01]  /*5d50*/  MUFU.EX2 R10, R4 ;  /* 0x00000004000a7308 */ /* 0x0007e20000000800 */
[----:B--2---:R-:W-:-:S07]  /*5d60*/  FFMA.FTZ R0, R222, c[0x0][0x23c], -R12 ;  /* 0x00008f00de007a23 */ /* 0x004fce000001080c */
[----:B------:R2:W-:Y:S01]  /*5d70*/  MUFU.EX2 R11, R2 ;  /* 0x00000002000b7308 */ /* 0x0005e20000000800 */
[----:B------:R-:W-:Y:S01]  /*5d80*/  MOV R246, R114 ;  /* 0x0000007200f67202 */ /* 0x000fe20000000f00 */
[----:B------:R-:W-:Y:S01]  /*5d90*/  IMAD.MOV.U32 R247, RZ, RZ, R115 ;  /* 0x000000fffff77224 */ /* 0x000fe200078e0073 */
[----:B------:R-:W-:Y:S01]  /*5da0*/  MOV R216, R112 ;  /* 0x0000007000d87202 */ /* 0x000fe20000000f00 */
[----:B------:R-:W-:Y:S01]  /*5db0*/  FADD.FTZ R8, R215, R7 ;  /* 0x00000007d7087221 */ /* 0x000fe20000010000 */
[----:B------:R-:W-:Y:S02]  /*5dc0*/  MOV R210, R113 ;  /* 0x0000007100d27202 */ /* 0x000fe40000000f00 */
[----:B------:R-:W-:Y:S01]  /*5dd0*/  MOV R223, R97 ;  /* 0x0000006100df7202 */ /* 0x000fe20000000f00 */
[----:B------:R4:W1:Y:S01]  /*5de0*/  MUFU.EX2 R13, R0 ;  /* 0x00000000000d7308 */ /* 0x0008620000000800 */
[----:B---3--:R-:W-:Y:S01]  /*5df0*/  FADD.FTZ R4, R191, R6 ;  /* 0x00000006bf047221 */ /* 0x008fe20000010000 */
[----:B------:R-:W-:Y:S01]  /*5e00*/  MOV R114, R126 ;  /* 0x0000007e00727202 */ /* 0x000fe20000000f00 */
[----:B------:R-:W-:Y:S01]  /*5e10*/  IMAD.MOV.U32 R126, RZ, RZ, R82 ;  /* 0x000000ffff7e7224 */ /* 0x000fe200078e0052 */
[----:B------:R-:W-:Y:S01]  /*5e20*/  MOV R115, R127 ;  /* 0x0000007f00737202 */ /* 0x000fe20000000f00 */
[----:B------:R-:W-:Y:S01]  /*5e30*/  IMAD.MOV.U32 R222, RZ, RZ, R96 ;  /* 0x000000ffffde7224 */ /* 0x000fe200078e0060 */
[----:B------:R-:W-:Y:S01]  /*5e40*/  MOV R127, R83 ;  /* 0x00000053007f7202 */ /* 0x000fe20000000f00 */
[----:B------:R-:W-:Y:S01]  /*5e50*/  LDSM.16.MT88.4 R188, [R228+0xd800] ;  /* 0x00d80000e4bc783b */ /* 0x000fe20000004200 */
[----:B--2---:R-:W-:Y:S01]  /*5e60*/  FADD.FTZ R2, R213, R4 ;  /* 0x00000004d5027221 */ /* 0x004fe20000010000 */
[----:B------:R-:W-:Y:S01]  /*5e70*/  MOV R82, R98 ;  /* 0x0000006200527202 */ /* 0x000fe20000000f00 */
[----:B------:R-:W-:Y:S01]  /*5e80*/  IMAD.MOV.U32 R218, RZ, RZ, R125 ;  /* 0x000000ffffda7224 */ /* 0x000fe200078e007d */
[----:B------:R-:W-:Y:S01]  /*5e90*/  MOV R214, R131 ;  /* 0x0000008300d67202 */ /* 0x000fe20000000f00 */
[----:B------:R2:W5:Y:S01]  /*5ea0*/  LDL.LU R243, [R1+0xb0] ;  /* 0x0000b00001f37983 */ /* 0x0005620000300800 */
[----:B----4-:R-:W-:Y:S01]  /*5eb0*/  FFMA.FTZ R0, R219, c[0x0][0x23c], -R12 ;  /* 0x00008f00db007a23 */ /* 0x010fe2000001080c */
[----:B------:R-:W-:Y:S01]  /*5ec0*/  MOV R98, R86 ;  /* 0x0000005600627202 */ /* 0x000fe20000000f00 */
[----:B------:R-:W-:Y:S01]  /*5ed0*/  IMAD.MOV.U32 R83, RZ, RZ, R99 ;  /* 0x000000ffff537224 */ /* 0x000fe200078e0063 */
[----:B------:R-:W-:Y:S01]  /*5ee0*/  MOV R213, R246 ;  /* 0x000000f600d57202 */ /* 0x000fe20000000f00 */
[----:B------:R3:W4:Y:S01]  /*5ef0*/  MUFU.EX2 R12, R0 ;  /* 0x00000000000c7308 */ /* 0x0007220000000800 */
[----:B------:R-:W-:Y:S01]  /*5f00*/  MOV R99, R87 ;  /* 0x0000005700637202 */ /* 0x000fe20000000f00 */
[----:B------:R-:W-:Y:S01]  /*5f10*/  IMAD.MOV.U32 R26, RZ, RZ, R83 ;  /* 0x000000ffff1a7224 */ /* 0x000fe200078e0053 */
[----:B------:R-:W-:Y:S01]  /*5f20*/  MOV R251, R114 ;  /* 0x0000007200fb7202 */ /* 0x000fe20000000f00 */
[----:B------:R-:W-:Y:S01]  /*5f30*/  IMAD.MOV.U32 R246, RZ, RZ, R81 ;  /* 0x000000fffff67224 */ /* 0x000fe200078e0051 */
[----:B------:R-:W-:Y:S01]  /*5f40*/  MOV R250, R115 ;  /* 0x0000007300fa7202 */ /* 0x000fe20000000f00 */
[----:B------:R-:W-:Y:S01]  /*5f50*/  IMAD.MOV.U32 R215, RZ, RZ, R130 ;  /* 0x000000ffffd77224 */ /* 0x000fe200078e0082 */
[----:B------:R-:W-:Y:S01]  /*5f60*/  MOV R27, R82 ;  /* 0x00000052001b7202 */ /* 0x000fe20000000f00 */
[----:B------:R-:W-:Y:S01]  /*5f70*/  LDSM.16.MT88.4 R112, [R228+0xf800] ;  /* 0x00f80000e470783b */ /* 0x000fe20000004200 */
[----:B------:R-:W-:Y:S01]  /*5f80*/  IMAD.MOV.U32 R249, RZ, RZ, R126 ;  /* 0x000000fffff97224 */ /* 0x000fe200078e007e */
[----:B------:R-:W-:-:S02]  /*5f90*/  MOV R248, R127 ;  /* 0x0000007f00f87202 */ /* 0x000fc40000000f00 */
[----:B------:R-:W-:Y:S02]  /*5fa0*/  MOV R220, R124 ;  /* 0x0000007c00dc7202 */ /* 0x000fe40000000f00 */
[----:B------:R-:W-:Y:S01]  /*5fb0*/  MOV R84, R237 ;  /* 0x000000ed00547202 */ /* 0x000fe20000000f00 */
[----:B------:R-:W-:Y:S01]  /*5fc0*/  FADD.FTZ R2, R222, R2 ;  /* 0x00000002de027221 */ /* 0x000fe20000010000 */
[----:B-1----:R-:W-:Y:S01]  /*5fd0*/  F2FP.BF16.PACK_AB R131, R21, R20 ;  /* 0x000000141583723e */ /* 0x002fe200000010ff */
[----:B---3--:R-:W-:Y:S01]  /*5fe0*/  FADD.FTZ R0, R212, R5 ;  /* 0x00000005d4007221 */ /* 0x008fe20000010000 */
[----:B------:R-:W-:Y:S01]  /*5ff0*/  F2FP.BF16.PACK_AB R125, R10, R13 ;  /* 0x0000000d0a7d723e */ /* 0x000fe200000010ff */
[----:B------:R-:W1:Y:S01]  /*6000*/  LDSM.16.MT88.4 R4, [R227+0xf800] ;  /* 0x00f80000e304783b */ /* 0x000e620000004200 */
[----:B------:R-:W-:Y:S01]  /*6010*/  IMAD.MOV.U32 R212, RZ, RZ, R247 ;  /* 0x000000ffffd47224 */ /* 0x000fe200078e00f7 */
[----:B------:R-:W-:Y:S02]  /*6020*/  MOV R209, R98 ;  /* 0x0000006200d17202 */ /* 0x000fe40000000f00 */
[----:B------:R-:W-:Y:S01]  /*6030*/  MOV R217, R99 ;  /* 0x0000006300d97202 */ /* 0x000fe20000000f00 */
[----:B------:R2:W5:Y:S01]  /*6040*/  LDL.LU R242, [R1+0xac] ;  /* 0x0000ac0001f27983 */ /* 0x0005620000300800 */
[----:B------:R-:W-:-:S03]  /*6050*/  MOV R247, R80 ;  /* 0x0000005000f77202 */ /* 0x000fc60000000f00 */
[----:B------:R-:W3:Y:S04]  /*6060*/  LDSM.16.MT88.4 R80, [R225+0xf800] ;  /* 0x00f80000e150783b */ /* 0x000ee80000004200 */
[----:B------:R-:W2:Y:S01]  /*6070*/  LDSM.16.MT88.4 R96, [R226+0xf800] ;  /* 0x00f80000e260783b */ /* 0x000ea20000004200 */
[----:B------:R-:W-:Y:S01]  /*6080*/  IMAD.MOV.U32 R86, RZ, RZ, R128 ;  /* 0x000000ffff567224 */ /* 0x000fe200078e0080 */
[----:B------:R-:W-:Y:S02]  /*6090*/  MOV R87, R129 ;  /* 0x0000008100577202 */ /* 0x000fe40000000f00 */
[----:B------:R-:W-:Y:S02]  /*60a0*/  F2FP.BF16.PACK_AB R128, R23, R22 ;  /* 0x000000161780723e */ /* 0x000fe400000010ff */
[----:B------:R-:W-:-:S02]  /*60b0*/  F2FP.BF16.PACK_AB R130, R25, R24 ;  /* 0x000000181982723e */ /* 0x000fc400000010ff */
[----:B------:R-:W-:Y:S02]  /*60c0*/  F2FP.BF16.PACK_AB R124, R15, R14 ;  /* 0x0000000e0f7c723e */ /* 0x000fe400000010ff */
[----:B------:R-:W-:Y:S02]  /*60d0*/  F2FP.BF16.PACK_AB R126, R17, R16 ;  /* 0x00000010117e723e */ /* 0x000fe400000010ff */
[----:B----4-:R-:W-:Y:S02]  /*60e0*/  F2FP.BF16.PACK_AB R127, R12, R11 ;  /* 0x0000000b0c7f723e */ /* 0x010fe400000010ff */
[----:B------:R-:W-:Y:S02]  /*60f0*/  MOV R219, R85 ;  /* 0x0000005500db7202 */ /* 0x000fe40000000f00 */
[----:B------:R-:W-:Y:S01]  /*6100*/  MOV R221, R84 ;  /* 0x0000005400dd7202 */ /* 0x000fe20000000f00 */
[----:B------:R-:W-:Y:S01]  /*6110*/  FADD.FTZ R0, R223, R0 ;  /* 0x00000000df007221 */ /* 0x000fe20000010000 */
[----:B------:R-:W-:Y:S01]  /*6120*/  F2FP.BF16.PACK_AB R129, R19, R18 ;  /* 0x000000121381723e */ /* 0x000fe200000010ff */
[----:B------:R-:W-:Y:S01]  /*6130*/  FADD.FTZ R2, R220, R2 ;  /* 0x00000002dc027221 */ /* 0x000fe20000010000 */
[----:B------:R-:W-:Y:S01]  /*6140*/  MOV R208, R87 ;  /* 0x0000005700d07202 */ /* 0x000fe20000000f00 */
[----:B------:R-:W-:Y:S01]  /*6150*/  IMAD.MOV.U32 R211, RZ, RZ, R86 ;  /* 0x000000ffffd37224 */ /* 0x000fe200078e0056 */
[----:B------:R4:W5:Y:S01]  /*6160*/  LDL.LU R241, [R1+0xa8] ;  /* 0x0000a80001f17983 */ /* 0x0009620000300800 */
[-C--:B-1----:R-:W-:Y:S03]  /*6170*/  HMMA.16816.F32.BF16 R120, R124, R4.reuse, R120 ;  /* 0x000000047c78723c */ /* 0x082fe60000041878 */
[----:B------:R4:W5:Y:S04]  /*6180*/  LDL.LU R240, [R1+0xa4] ;  /* 0x0000a40001f07983 */ /* 0x0009680000300800 */
[----:B------:R4:W5:Y:S01]  /*6190*/  LDL.LU R239, [R1+0xa0] ;  /* 0x0000a00001ef7983 */ /* 0x0009620000300800 */
[----:B------:R-:W-:Y:S03]  /*61a0*/  HMMA.16816.F32.BF16 R116, R128, R4, R116 ;  /* 0x000000048074723c */ /* 0x000fe60000041874 */
[----:B------:R4:W5:Y:S04]  /*61b0*/  LDL.LU R238, [R1+0x9c] ;  /* 0x00009c0001ee7983 */ /* 0x0009680000300800 */
[----:B------:R4:W5:Y:S01]  /*61c0*/  LDL.LU R237, [R1+0x98] ;  /* 0x0000980001ed7983 */ /* 0x0009620000300800 */
[----:B------:R-:W-:-:S02]  /*61d0*/  FADD.FTZ R5, R219, R9 ;  /* 0x00000009db057221 */ /* 0x000fc40000010000 */
[----:B------:R-:W-:Y:S01]  /*61e0*/  FADD.FTZ R4, R221, R8 ;  /* 0x00000008dd047221 */ /* 0x000fe20000010000 */
[-C--:B------:R-:W-:Y:S01]  /*61f0*/  HMMA.16816.F32.BF16 R148, R128, R156.reuse, R148 ;  /* 0x0000009c8094723c */ /* 0x080fe20000041894 */
[----:B------:R-:W-:Y:S01]  /*6200*/  FADD.FTZ R5, R210, R5 ;  /* 0x00000005d2057221 */ /* 0x000fe20000010000 */
[----:B------:R4:W5:Y:S01]  /*6210*/  LDL.LU R236, [R1+0x94] ;  /* 0x0000940001ec7983 */ /* 0x0009620000300800 */
[----:B------:R-:W-:Y:S02]  /*6220*/  FADD.FTZ R8, R216, R4 ;  /* 0x00000004d8087221 */ /* 0x000fe40000010000 */
[----:B------:R-:W-:Y:S01]  /*6230*/  FADD.FTZ R4, R218, R0 ;  /* 0x00000000da047221 */ /* 0x000fe20000010000 */
[----:B------:R4:W5:Y:S01]  /*6240*/  LDL.LU R235, [R1+0x90] ;  /* 0x0000900001eb7983 */ /* 0x0009620000300800 */
[----:B------:R-:W-:Y:S01]  /*6250*/  FADD.FTZ R0, R208, R5 ;  /* 0x00000005d0007221 */ /* 0x000fe20000010000 */
[C---:B------:R-:W-:Y:S01]  /*6260*/  HMMA.16816.F32.BF16 R144, R124.reuse, R156, R144 ;  /* 0x0000009c7c90723c */ /* 0x040fe20000041890 */
[----:B------:R-:W-:Y:S01]  /*6270*/  FADD.FTZ R5, R211, R8 ;  /* 0x00000008d3057221 */ /* 0x000fe20000010000 */
[----:B------:R4:W5:Y:S04]  /*6280*/  LDL.LU R234, [R1+0x8c] ;  /* 0x00008c0001ea7983 */ /* 0x0009680000300800 */
[----:B------:R4:W5:Y:S02]  /*6290*/  LDL.LU R233, [R1+0x88] ;  /* 0x0000880001e97983 */ /* 0x0009640000300800 */
[----:B------:R-:W-:Y:S02]  /*62a0*/  HMMA.16816.F32.BF16 R152, R124, R158, R152 ;  /* 0x0000009e7c98723c */ /* 0x000fe40000041898 */
[----:B------:R4:W5:Y:S04]  /*62b0*/  LDL.LU R232, [R1+0x84] ;  /* 0x0000840001e87983 */ /* 0x0009680000300800 */
[----:B------:R4:W5:Y:S02]  /*62c0*/  LDL.LU R231, [R1+0x80] ;  /* 0x0000800001e77983 */ /* 0x0009640000300800 */
[-C--:B------:R-:W-:Y:S02]  /*62d0*/  HMMA.16816.F32.BF16 R164, R128, R172.reuse, R164 ;  /* 0x000000ac80a4723c */ /* 0x080fe400000418a4 */
[----:B------:R4:W5:Y:S04]  /*62e0*/  LDL.LU R230, [R1+0x7c] ;  /* 0x00007c0001e67983 */ /* 0x0009680000300800 */
[----:B------:R4:W5:Y:S02]  /*62f0*/  LDL.LU R229, [R1+0x78] ;  /* 0x0000780001e57983 */ /* 0x0009640000300800 */
[C---:B------:R-:W-:Y:S02]  /*6300*/  HMMA.16816.F32.BF16 R160, R124.reuse, R172, R160 ;  /* 0x000000ac7ca0723c */ /* 0x040fe400000418a0 */
[----:B------:R4:W5:Y:S06]  /*6310*/  LDL.LU R224, [R1+0x74] ;  /* 0x0000740001e07983 */ /* 0x00096c0000300800 */
[----:B------:R-:W-:Y:S08]  /*6320*/  HMMA.16816.F32.BF16 R168, R124, R174, R168 ;  /* 0x000000ae7ca8723c */ /* 0x000ff000000418a8 */
[-C--:B------:R-:W-:Y:S08]  /*6330*/  HMMA.16816.F32.BF16 R180, R128, R188.reuse, R180 ;  /* 0x000000bc80b4723c */ /* 0x080ff000000418b4 */
[C---:B------:R-:W-:Y:S08]  /*6340*/  HMMA.16816.F32.BF16 R176, R124.reuse, R188, R176 ;  /* 0x000000bc7cb0723c */ /* 0x040ff000000418b0 */
[C---:B------:R-:W-:Y:S08]  /*6350*/  HMMA.16816.F32.BF16 R184, R124.reuse, R190, R184 ;  /* 0x000000be7cb8723c */ /* 0x040ff000000418b8 */
[C---:B------:R-:W-:Y:S08]  /*6360*/  HMMA.16816.F32.BF16 R192, R124.reuse, R204, R192 ;  /* 0x000000cc7cc0723c */ /* 0x040ff000000418c0 */
[C---:B------:R-:W-:Y:S08]  /*6370*/  HMMA.16816.F32.BF16 R200, R124.reuse, R206, R200 ;  /* 0x000000ce7cc8723c */ /* 0x040ff000000418c8 */
[C---:B---3--:R-:W-:Y:S08]  /*6380*/  HMMA.16816.F32.BF16 R72, R124.reuse, R80, R72 ;  /* 0x000000507c48723c */ /* 0x048ff00000041848 */
        /* <DEDUP_REMOVED lines=63> */
[----:B------:R-:W-:Y:S01]  /*6780*/  IMAD.MOV.U32 R139, RZ, RZ, R137 ;  /* 0x000000ffff8b7224 */ /* 0x000fe200078e0089 */
[----:B------:R-:W-:Y:S01]  /*6790*/  MOV R141, R3 ;  /* 0x00000003008d7202 */ /* 0x000fe20000000f00 */
[----:B------:R-:W-:Y:S01]  /*67a0*/  IMAD.MOV.U32 R132, RZ, RZ, R138 ;  /* 0x000000ffff847224 */ /* 0x000fe200078e008a */
[----:B-----5:R-:W-:Y:S01]  /*67b0*/  MOV R140, R136 ;  /* 0x00000088008c7202 */ /* 0x020fe20000000f00 */
[----:B------:R-:W-:-:S02]  /*67c0*/  USHF.L.U64.HI UR10, UR4, 0x5, UR5 ;  /* 0x00000005040a7899 */ /* 0x000fc40008010205 */
[----:B------:R-:W-:Y:S02]  /*67d0*/  USHF.L.U32 UR11, UR4, 0x5, URZ ;  /* 0x00000005040b7899 */ /* 0x000fe4000800063f */
[----:B------:R-:W-:Y:S02]  /*67e0*/  ULEA.HI.SX32 UR14, UR8, 0xfffffffe, 0x1a ;  /* 0xfffffffe080e7891 */ /* 0x000fe4000f8fd23f */
[----:B------:R-:W-:Y:S01]  /*67f0*/  ULDC.64 UR6, c[0x0][0x1a0] ;  /* 0x0000680000067ab9 */ /* 0x000fe20000000a00 */
[----:B------:R-:W-:Y:S05]  /*6800*/  BRA `(.L_x_50) ;  /* 0x0000025000007947 */ /* 0x000fea0003800000 */
.L_x_52:
        /* <DEDUP_REMOVED lines=37> */
.L_x_50:
[----:B------:R-:W2:Y:S01]  /*6a60*/  LDL.64 R8, [R1+0x40] ;  /* 0x0000400001087983 */ /* 0x000ea20000100a00 */
[----:B------:R-:W-:Y:S01]  /*6a70*/  USHF.R.S32.HI UR4, URZ, 0x1f, UR14 ;  /* 0x0000001f3f047899 */ /* 0x000fe2000801140e */
[----:B------:R-:W-:Y:S04]  /*6a80*/  DEPBAR.LE SB0, 0x0 ;  /* 0x000080000000791a */ /* 0x000fe80000000000 */
[----:B----4-:R-:W3:Y:S01]  /*6a90*/  LDL R4, [R1+0x50] ;  /* 0x0000500001047983 */ /* 0x010ee20000100800 */
[----:B------:R-:W-:Y:S02]  /*6aa0*/  UIMAD UR4, UR4, UR6, URZ ;  /* 0x00000006040472a4 */ /* 0x000fe4000f8e023f */
[----:B------:R-:W-:Y:S01]  /*6ab0*/  UIMAD.WIDE.U32 UR18, UR14, UR6, URZ ;  /* 0x000000060e1272a5 */ /* 0x000fe2000f8e003f */
[----:B------:R-:W-:Y:S01]  /*6ac0*/  BAR.SYNC.DEFER_BLOCKING 0x0 ;  /* 0x0000000000007b1d */ /* 0x000fe20000010000 */
[----:B------:R-:W-:Y:S04]  /*6ad0*/  UIMAD UR4, UR14, UR7, UR4 ;  /* 0x000000070e0472a4 */ /* 0x000fe8000f8e0204 */
[----:B------:R-:W-:Y:S01]  /*6ae0*/  UIADD3 UR4, UR19, UR4, URZ ;  /* 0x0000000413047290 */ /* 0x000fe2000fffe03f */
[----:B------:R-:W-:Y:S02]  /*6af0*/  MOV R2, UR18 ;  /* 0x0000001200027c02 */ /* 0x000fe40008000f00 */
[----:B------:R-:W-:Y:S03]  /*6b00*/  MOV R3, UR19 ;  /* 0x0000001300037c02 */ /* 0x000fe60008000f00 */
[----:B------:R-:W-:Y:S02]  /*6b10*/  MOV R3, UR4 ;  /* 0x0000000400037c02 */ /* 0x000fe40008000f00 */
        /* <DEDUP_REMOVED lines=12> */
[----:B------:R-:W-:Y:S04]  /*6be0*/  IADD3.X R3, R5, UR10, RZ, P1, !PT ;  /* 0x0000000a05037c10 */ /* 0x000fe80008ffe4ff */
[----:B------:R-:W-:Y:S01]  /*6bf0*/  IADD3.X R9, R3, UR10, RZ, P0, !PT ;  /* 0x0000000a03097c10 */ /* 0x000fe200087fe4ff */
[----:B------:R1:W-:Y:S01]  /*6c00*/  LDGSTS.E.BYPASS.LTC128B.128 [R243+0xe000], [R6.64+0x80] ;  /* 0x0e00008006f37fae */ /* 0x0003e2000b901d50 */
[----:B------:R-:W-:Y:S07]  /*6c10*/  ISETP.LT.AND P0, PT, RZ, UR14, PT ;  /* 0x0000000eff007c0c */ /* 0x000fee000bf01270 */
[----:B------:R1:W-:Y:S08]  /*6c20*/  LDGSTS.E.BYPASS.LTC128B.128 [R243+0xc800], [R4.64] ;  /* 0x0c80000004f37fae */ /* 0x0003f0000b901d50 */
[----:B------:R1:W-:Y:S08]  /*6c30*/  LDGSTS.E.BYPASS.LTC128B.128 [R243+0xe800], [R4.64+0x80] ;  /* 0x0e80008004f37fae */ /* 0x0003f0000b901d50 */
[----:B------:R2:W-:Y:S08]  /*6c40*/  LDGSTS.E.BYPASS.LTC128B.128 [R243+0xd000], [R2.64] ;  /* 0x0d00000002f37fae */ /* 0x0005f0000b901d50 */
[----:B------:R2:W-:Y:S08]  /*6c50*/  LDGSTS.E.BYPASS.LTC128B.128 [R243+0xf000], [R2.64+0x80] ;  /* 0x0f00008002f37fae */ /* 0x0005f0000b901d50 */
[----:B------:R3:W-:Y:S08]  /*6c60*/  LDGSTS.E.BYPASS.LTC128B.128 [R243+0xd800], [R8.64] ;  /* 0x0d80000008f37fae */ /* 0x0007f0000b901d50 */
[----:B------:R3:W-:Y:S08]  /*6c70*/  LDGSTS.E.BYPASS.LTC128B.128 [R243+0xf800], [R8.64+0x80] ;  /* 0x0f80008008f37fae */ /* 0x0007f0000b901d50 */
[----:B------:R-:W-:Y:S08]  /*6c80*/  LDSM.16.M88.4 R64, [R231] ;  /* 0x00000000e740783b */ /* 0x000ff00000000200 */
[----:B------:R-:W1:Y:S08]  /*6c90*/  LDSM.16.M88.4 R16, [R224+0x8000] ;  /* 0x00800000e010783b */ /* 0x000e700000000200 */
[----:B------:R-:W3:Y:S08]  /*6ca0*/  LDSM.16.M88.4 R60, [R231+0x2000] ;  /* 0x00200000e73c783b */ /* 0x000ef00000000200 */
[----:B------:R-:W4:Y:S08]  /*6cb0*/  LDSM.16.M88.4 R32, [R224+0x8800] ;  /* 0x00880000e020783b */ /* 0x000f300000000200 */
[----:B------:R-:W0:Y:S08]  /*6cc0*/  LDGDEPBAR ;  /* 0x00000000000079af */ /* 0x000e300000000000 */
[----:B------:R-:W5:Y:S01]  /*6cd0*/  LDSM.16.M88.4 R48, [R224+0x9000] ;  /* 0x00900000e030783b */ /* 0x000f620000000200 */
[-C--:B-1----:R-:W-:Y:S07]  /*6ce0*/  HMMA.16816.F32.BF16 R4, R64, R16.reuse, RZ ;  /* 0x000000104004723c */ /* 0x082fee00000418ff */
[----:B------:R-:W1:Y:S01]  /*6cf0*/  LDSM.16.M88.4 R208, [R224+0x9800] ;  /* 0x00980000e0d0783b */ /* 0x000e620000000200 */
[C---:B---3--:R-:W-:Y:S07]  /*6d00*/  HMMA.16816.F32.BF16 R8, R60.reuse, R16, RZ ;  /* 0x000000103c08723c */ /* 0x048fee00000418ff */
[----:B------:R-:W-:Y:S01]  /*6d10*/  LDSM.16.M88.4 R212, [R232] ;  /* 0x00000000e8d4783b */ /* 0x000fe20000000200 */
[-C--:B------:R-:W-:Y:S07]  /*6d20*/  HMMA.16816.F32.BF16 R12, R60, R18.reuse, RZ ;  /* 0x000000123c0c723c */ /* 0x080fee00000418ff */
[----:B------:R-:W3:Y:S01]  /*6d30*/  LDSM.16.M88.4 R216, [R235] ;  /* 0x00000000ebd8783b */ /* 0x000ee20000000200 */
[C---:B------:R-:W-:Y:S07]  /*6d40*/  HMMA.16816.F32.BF16 R16, R64.reuse, R18, RZ ;  /* 0x000000124010723c */ /* 0x040fee00000418ff */
[----:B------:R-:W1:Y:S01]  /*6d50*/  LDSM.16.M88.4 R220, [R232+0x2000] ;  /* 0x00200000e8dc783b */ /* 0x000e620000000200 */
        /* <DEDUP_REMOVED lines=8> */
[-C--:B-1----:R-:W-:Y:S08]  /*6de0*/  HMMA.16816.F32.BF16 R52, R64, R208.reuse, RZ ;  /* 0x000000d04034723c */ /* 0x082ff000000418ff */
[C---:B------:R-:W-:Y:S08]  /*6df0*/  HMMA.16816.F32.BF16 R56, R60.reuse, R208, RZ ;  /* 0x000000d03c38723c */ /* 0x040ff000000418ff */
[-C--:B------:R-:W-:Y:S08]  /*6e00*/  HMMA.16816.F32.BF16 R60, R60, R210.reuse, RZ ;  /* 0x000000d23c3c723c */ /* 0x080ff000000418ff */
[----:B------:R-:W-:Y:S01]  /*6e10*/  HMMA.16816.F32.BF16 R64, R64, R210, RZ ;  /* 0x000000d24040723c */ /* 0x000fe200000418ff */
[----:B------:R-:W1:Y:S07]  /*6e20*/  LDSM.16.M88.4 R208, [R242] ;  /* 0x00000000f2d0783b */ /* 0x000e6e0000000200 */
[-C--:B---3--:R-:W-:Y:S08]  /*6e30*/  HMMA.16816.F32.BF16 R4, R212, R216.reuse, R4 ;  /* 0x000000d8d404723c */ /* 0x088ff00000041804 */
[C---:B------:R-:W-:Y:S08]  /*6e40*/  HMMA.16816.F32.BF16 R8, R220.reuse, R216, R8 ;  /* 0x000000d8dc08723c */ /* 0x040ff00000041808 */
[-C--:B------:R-:W-:Y:S08]  /*6e50*/  HMMA.16816.F32.BF16 R12, R220, R218.reuse, R12 ;  /* 0x000000dadc0c723c */ /* 0x080ff0000004180c */
[C---:B------:R-:W-:Y:S01]  /*6e60*/  HMMA.16816.F32.BF16 R16, R212.reuse, R218, R16 ;  /* 0x000000dad410723c */ /* 0x040fe20000041810 */
[----:B------:R-:W3:Y:S07]  /*6e70*/  LDSM.16.M88.4 R216, [R241] ;  /* 0x00000000f1d8783b */ /* 0x000eee0000000200 */
[-C--:B-1----:R-:W-:Y:S08]  /*6e80*/  HMMA.16816.F32.BF16 R20, R212, R208.reuse, R20 ;  /* 0x000000d0d414723c */ /* 0x082ff00000041814 */
[C---:B------:R-:W-:Y:S08]  /*6e90*/  HMMA.16816.F32.BF16 R24, R220.reuse, R208, R24 ;  /* 0x000000d0dc18723c */ /* 0x040ff00000041818 */
[-C--:B------:R-:W-:Y:S08]  /*6ea0*/  HMMA.16816.F32.BF16 R28, R220, R210.reuse, R28 ;  /* 0x000000d2dc1c723c */ /* 0x080ff0000004181c */
[C---:B------:R-:W-:Y:S01]  /*6eb0*/  HMMA.16816.F32.BF16 R32, R212.reuse, R210, R32 ;  /* 0x000000d2d420723c */ /* 0x040fe20000041820 */
[----:B------:R-:W1:Y:S07]  /*6ec0*/  LDSM.16.M88.4 R208, [R240] ;  /* 0x00000000f0d0783b */ /* 0x000e6e0000000200 */
[-C--:B---3--:R-:W-:Y:S08]  /*6ed0*/  HMMA.16816.F32.BF16 R36, R212, R216.reuse, R36 ;  /* 0x000000d8d424723c */ /* 0x088ff00000041824 */
[C---:B------:R-:W-:Y:S08]  /*6ee0*/  HMMA.16816.F32.BF16 R40, R220.reuse, R216, R40 ;  /* 0x000000d8dc28723c */ /* 0x040ff00000041828 */
[-C--:B------:R-:W-:Y:S08]  /*6ef0*/  HMMA.16816.F32.BF16 R44, R220, R218.reuse, R44 ;  /* 0x000000dadc2c723c */ /* 0x080ff0000004182c */
[C---:B------:R-:W-:Y:S01]  /*6f00*/  HMMA.16816.F32.BF16 R48, R212.reuse, R218, R48 ;  /* 0x000000dad430723c */ /* 0x040fe20000041830 */
[----:B------:R-:W-:Y:S07]  /*6f10*/  LDSM.16.M88.4 R216, [R234] ;  /* 0x00000000ead8783b */ /* 0x000fee0000000200 */
[-C--:B-1----:R-:W-:Y:S08]  /*6f20*/  HMMA.16816.F32.BF16 R52, R212, R208.reuse, R52 ;  /* 0x000000d0d434723c */ /* 0x082ff00000041834 */
[C---:B------:R-:W-:Y:S08]  /*6f30*/  HMMA.16816.F32.BF16 R56, R220.reuse, R208, R56 ;  /* 0x000000d0dc38723c */ /* 0x040ff00000041838 */
[-C--:B------:R-:W-:Y:S01]  /*6f40*/  HMMA.16816.F32.BF16 R60, R220, R210.reuse, R60 ;  /* 0x000000d2dc3c723c */ /* 0x080fe2000004183c */
[----:B------:R-:W1:Y:S07]  /*6f50*/  LDSM.16.M88.4 R220, [R230+0x8000] ;  /* 0x00800000e6dc783b */ /* 0x000e6e0000000200 */
[----:B------:R-:W-:Y:S01]  /*6f60*/  HMMA.16816.F32.BF16 R64, R212, R210, R64 ;  /* 0x000000d2d440723c */ /* 0x000fe20000041840 */
[----:B------:R-:W3:Y:S08]  /*6f70*/  LDSM.16.M88.4 R208, [R234+0x2000] ;  /* 0x00200000ead0783b */ /* 0x000ef00000000200 */
[----:B------:R-:W4:Y:S01]  /*6f80*/  LDSM.16.M88.4 R212, [R230+0x8800] ;  /* 0x00880000e6d4783b */ /* 0x000f220000000200 */
[-C--:B-1----:R-:W-:Y:S08]  /*6f90*/  HMMA.16816.F32.BF16 R4, R216, R220.reuse, R4 ;  /* 0x000000dcd804723c */ /* 0x082ff00000041804 */
[C---:B---3--:R-:W-:Y:S08]  /*6fa0*/  HMMA.16816.F32.BF16 R8, R208.reuse, R220, R8 ;  /* 0x000000dcd008723c */ /* 0x048ff00000041808 */
[-C--:B------:R-:W-:Y:S08]  /*6fb0*/  HMMA.16816.F32.BF16 R12, R208, R222.reuse, R12 ;  /* 0x000000ded00c723c */ /* 0x080ff0000004180c */
[C---:B------:R-:W-:Y:S01]  /*6fc0*/  HMMA.16816.F32.BF16 R16, R216.reuse, R222, R16 ;  /* 0x000000ded810723c */ /* 0x040fe20000041810 */
[----:B------:R-:W1:Y:S07]  /*6fd0*/  LDSM.16.M88.4 R220, [R230+0x9000] ;  /* 0x00900000e6dc783b */ /* 0x000e6e0000000200 */
[-C--:B----4-:R-:W-:Y:S08]  /*6fe0*/  HMMA.16816.F32.BF16 R20, R216, R212.reuse, R20 ;  /* 0x000000d4d814723c */ /* 0x090ff00000041814 */
[C---:B------:R-:W-:Y:S08]  /*6ff0*/  HMMA.16816.F32.BF16 R24, R208.reuse, R212, R24 ;  /* 0x000000d4d018723c */ /* 0x040ff00000041818 */
[-C--:B------:R-:W-:Y:S08]  /*7000*/  HMMA.16816.F32.BF16 R28, R208, R214.reuse, R28 ;  /* 0x000000d6d01c723c */ /* 0x080ff0000004181c */
[C---:B------:R-:W-:Y:S01]  /*7010*/  HMMA.16816.F32.BF16 R32, R216.reuse, R214, R32 ;  /* 0x000000d6d820723c */ /* 0x040fe20000041820 */
[----:B------:R-:W3:Y:S07]  /*7020*/  LDSM.16.M88.4 R212, [R230+0x9800] ;  /* 0x00980000e6d4783b */ /* 0x000eee0000000200 */
[-C--:B-1----:R-:W-:Y:S08]  /*7030*/  HMMA.16816.F32.BF16 R36, R216, R220.reuse, R36 ;  /* 0x000000dcd824723c */ /* 0x082ff00000041824 */
[C---:B------:R-:W-:Y:S08]  /*7040*/  HMMA.16816.F32.BF16 R40, R208.reuse, R220, R40 ;  /* 0x000000dcd028723c */ /* 0x040ff00000041828 */
[-C--:B------:R-:W-:Y:S08]  /*7050*/  HMMA.16816.F32.BF16 R44, R208, R222.reuse, R44 ;  /* 0x000000ded02c723c */ /* 0x080ff0000004182c */
[C---:B------:R-:W-:Y:S01]  /*7060*/  HMMA.16816.F32.BF16 R48, R216.reuse, R222, R48 ;  /* 0x000000ded830723c */ /* 0x040fe20000041830 */
[----:B------:R-:W-:Y:S07]  /*7070*/  LDSM.16.M88.4 R220, [R229] ;  /* 0x00000000e5dc783b */ /* 0x000fee0000000200 */
[-C--:B---3--:R-:W-:Y:S08]  /*7080*/  HMMA.16816.F32.BF16 R52, R216, R212.reuse, R52 ;  /* 0x000000d4d834723c */ /* 0x088ff00000041834 */
[C---:B------:R-:W-:Y:S08]  /*7090*/  HMMA.16816.F32.BF16 R56, R208.reuse, R212, R56 ;  /* 0x000000d4d038723c */ /* 0x040ff00000041838 */
[-C--:B------:R-:W-:Y:S01]  /*70a0*/  HMMA.16816.F32.BF16 R60, R208, R214.reuse, R60 ;  /* 0x000000d6d03c723c */ /* 0x080fe2000004183c */
[----:B------:R-:W1:Y:S07]  /*70b0*/  LDSM.16.M88.4 R208, [R233] ;  /* 0x00000000e9d0783b */ /* 0x000e6e0000000200 */
        /* <DEDUP_REMOVED lines=17> */
[----:B------:R-:W-:Y:S07]  /*71d0*/  LDSM.16.M88.4 R220, [R224+0xa000] ;  /* 0x00a00000e0dc783b */ /* 0x000fee0000000200 */
[-C--:B---3--:R-:W-:Y:S08]  /*71e0*/  HMMA.16816.F32.BF16 R52, R208, R216.reuse, R52 ;  /* 0x000000d8d034723c */ /* 0x088ff00000041834 */
        /* <DEDUP_REMOVED lines=24> */
[----:B------:R-:W1:Y:S07]  /*7370*/  LDSM.16.M88.4 R208, [R232+0x4000] ;  /* 0x00400000e8d0783b */ /* 0x000e6e0000000200 */
[----:B------:R-:W-:Y:S01]  /*7380*/  HMMA.16816.F32.BF16 R64, R212, R218, R64 ;  /* 0x000000dad440723c */ /* 0x000fe20000041840 */
[----:B------:R-:W3:Y:S08]  /*7390*/  LDSM.16.M88.4 R212, [R232+0x6000] ;  /* 0x00600000e8d4783b */ /* 0x000ef00000000200 */
[----:B------:R-:W4:Y:S01]  /*73a0*/  LDSM.16.M88.4 R216, [R238] ;  /* 0x00000000eed8783b */ /* 0x000f220000000200 */
[-C--:B-1----:R-:W-:Y:S08]  /*73b0*/  HMMA.16816.F32.BF16 R4, R208, R220.reuse, R4 ;  /* 0x000000dcd004723c */ /* 0x082ff00000041804 */
[C---:B---3--:R-:W-:Y:S08]  /*73c0*/  HMMA.16816.F32.BF16 R8, R212.reuse, R220, R8 ;  /* 0x000000dcd408723c */ /* 0x048ff00000041808 */
[-C--:B------:R-:W-:Y:S08]  /*73d0*/  HMMA.16816.F32.BF16 R12, R212, R222.reuse, R12 ;  /* 0x000000ded40c723c */ /* 0x080ff0000004180c */
[C---:B------:R-:W-:Y:S01]  /*73e0*/  HMMA.16816.F32.BF16 R16, R208.reuse, R222, R16 ;  /* 0x000000ded010723c */ /* 0x040fe20000041810 */
[----:B------:R-:W1:Y:S07]  /*73f0*/  LDSM.16.M88.4 R220, [R237] ;  /* 0x00000000eddc783b */ /* 0x000e6e0000000200 */
[-C--:B----4-:R-:W-:Y:S08]  /*7400*/  HMMA.16816.F32.BF16 R20, R208, R216.reuse, R20 ;  /* 0x000000d8d014723c */ /* 0x090ff00000041814 */
        /* <DEDUP_REMOVED lines=36> */
[----:B------:R-:W3:Y:S07]  /*7650*/  LDSM.16.M88.4 R212, [R233+0x6000] ;  /* 0x00600000e9d4783b */ /* 0x000eee0000000200 */
[-C--:B-1----:R-:W-:Y:S08]  /*7660*/  HMMA.16816.F32.BF16 R4, R220, R208.reuse, R4 ;  /* 0x000000d0dc04723c */ /* 0x082ff00000041804 */
[C---:B---3--:R-:W-:Y:S08]  /*7670*/  HMMA.16816.F32.BF16 R8, R212.reuse, R208, R8 ;  /* 0x000000d0d408723c */ /* 0x048ff00000041808 */
[-C--:B------:R-:W-:Y:S08]  /*7680*/  HMMA.16816.F32.BF16 R12, R212, R210.reuse, R12 ;  /* 0x000000d2d40c723c */ /* 0x080ff0000004180c */
[----:B------:R-:W-:Y:S01]  /*7690*/  FMUL.FTZ R4, R4, c[0x0][0x2ec] ;  /* 0x0000bb0004047a20 */ /* 0x000fe20000410000 */
[C---:B------:R-:W-:Y:S03]  /*76a0*/  HMMA.16816.F32.BF16 R16, R220.reuse, R210, R16 ;  /* 0x000000d2dc10723c */ /* 0x040fe60000041810 */
[----:B------:R-:W-:Y:S01]  /*76b0*/  MUFU.TANH R219, R4 ;  /* 0x0000000400db7308 */ /* 0x000fe20000002400 */
[----:B------:R-:W-:Y:S02]  /*76c0*/  FMUL.FTZ R5, R5, c[0x0][0x2ec] ;  /* 0x0000bb0005057a20 */ /* 0x000fe40000410000 */
[----:B------:R-:W-:Y:S02]  /*76d0*/  FMUL.FTZ R6, R6, c[0x0][0x2ec] ;  /* 0x0000bb0006067a20 */ /* 0x000fe40000410000 */
[----:B------:R-:W-:Y:S04]  /*76e0*/  FMUL.FTZ R7, R7, c[0x0][0x2ec] ;  /* 0x0000bb0007077a20 */ /* 0x000fe80000410000 */
[----:B------:R-:W-:Y:S01]  /*76f0*/  FMUL.FTZ R9, R9, c[0x0][0x2ec] ;  /* 0x0000bb0009097a20 */ /* 0x000fe20000410000 */
[----:B------:R-:W-:Y:S01]  /*7700*/  MUFU.TANH R249, R5 ;  /* 0x0000000500f97308 */ /* 0x000fe20000002400 */
[----:B------:R-:W-:Y:S02]  /*7710*/  FMUL.FTZ R11, R11, c[0x0][0x2ec] ;  /* 0x0000bb000b0b7a20 */ /* 0x000fe40000410000 */
[----:B------:R-:W-:Y:S02]  /*7720*/  FMUL.FTZ R8, R8, c[0x0][0x2ec] ;  /* 0x0000bb0008087a20 */ /* 0x000fe40000410000 */
[----:B------:R-:W-:Y:S02]  /*7730*/  FMUL.FTZ R10, R10, c[0x0][0x2ec] ;  /* 0x0000bb000a0a7a20 */ /* 0x000fe40000410000 */
[----:B------:R-:W-:Y:S02]  /*7740*/  FMUL.FTZ R12, R12, c[0x0][0x2ec] ;  /* 0x0000bb000c0c7a20 */ /* 0x000fe40000410000 */
[----:B------:R-:W-:Y:S01]  /*7750*/  FMUL.FTZ R13, R13, c[0x0][0x2ec] ;  /* 0x0000bb000d0d7a20 */ /* 0x000fe20000410000 */
[----:B------:R-:W-:Y:S01]  /*7760*/  MUFU.TANH R244, R6 ;  /* 0x0000000600f47308 */ /* 0x000fe20000002400 */
[----:B------:R-:W-:Y:S02]  /*7770*/  FMUL.FTZ R14, R14, c[0x0][0x2ec] ;  /* 0x0000bb000e0e7a20 */ /* 0x000fe40000410000 */
[----:B------:R-:W-:Y:S02]  /*7780*/  FMUL.FTZ R15, R15, c[0x0][0x2ec] ;  /* 0x0000bb000f0f7a20 */ /* 0x000fe40000410000 */
[----:B------:R-:W-:Y:S02]  /*7790*/  FMUL.FTZ R16, R16, c[0x0][0x2ec] ;  /* 0x0000bb0010107a20 */ /* 0x000fe40000410000 */
[----:B------:R-:W-:Y:S02]  /*77a0*/  FMUL.FTZ R17, R17, c[0x0][0x2ec] ;  /* 0x0000bb0011117a20 */ /* 0x000fe40000410000 */
[----:B------:R-:W-:Y:S01]  /*77b0*/  FMUL.FTZ R18, R18, c[0x0][0x2ec] ;  /* 0x0000bb0012127a20 */ /* 0x000fe20000410000 */
[----:B------:R1:W-:Y:S01]  /*77c0*/  MUFU.TANH R250, R7 ;  /* 0x0000000700fa7308 */ /* 0x0003e20000002400 */
[----:B------:R-:W-:Y:S09]  /*77d0*/  FMUL.FTZ R19, R19, c[0x0][0x2ec] ;  /* 0x0000bb0013137a20 */ /* 0x000ff20000410000 */
[----:B------:R-:W3:Y:S10]  /*77e0*/  MUFU.TANH R0, R9 ;  /* 0x0000000900007308 */ /* 0x000ef40000002400 */
[----:B------:R-:W-:Y:S01]  /*77f0*/  MUFU.TANH R246, R8 ;  /* 0x0000000800f67308 */ /* 0x000fe20000002400 */
[----:B-1----:R-:W1:Y:S09]  /*7800*/  LDSM.16.M88.4 R4, [R229+0x2800] ;  /* 0x00280000e504783b */ /* 0x002e720000000200 */
[----:B------:R-:W-:Y:S01]  /*7810*/  MUFU.TANH R245, R10 ;  /* 0x0000000a00f57308 */ /* 0x000fe20000002400 */
[----:B---3--:R3:W-:Y:S09]  /*7820*/  STL [R1], R0 ;  /* 0x0000000001007387 */ /* 0x0087f20000100800 */
[----:B------:R-:W-:Y:S10]  /*7830*/  MUFU.TANH R248, R12 ;  /* 0x0000000c00f87308 */ /* 0x000ff40000002400 */
[----:B------:R-:W-:Y:S10]  /*7840*/  MUFU.TANH R247, R13 ;  /* 0x0000000d00f77308 */ /* 0x000ff40000002400 */
[----:B---3--:R3:W4:Y:S01]  /*7850*/  MUFU.TANH R0, R11 ;  /* 0x0000000b00007308 */ /* 0x0087220000002400 */
[-C--:B-1----:R-:W-:Y:S09]  /*7860*/  HMMA.16816.F32.BF16 R20, R220, R4.reuse, R20 ;  /* 0x00000004dc14723c */ /* 0x082ff20000041814 */
[----:B------:R-:W-:Y:S01]  /*7870*/  MUFU.TANH R252, R14 ;  /* 0x0000000e00fc7308 */ /* 0x000fe20000002400 */
[C---:B------:R-:W-:Y:S09]  /*7880*/  HMMA.16816.F32.BF16 R24, R212.reuse, R4, R24 ;  /* 0x00000004d418723c */ /* 0x040ff20000041818 */
[----:B------:R-:W-:Y:S01]  /*7890*/  MUFU.TANH R251, R15 ;  /* 0x0000000f00fb7308 */ /* 0x000fe20000002400 */
[-C--:B------:R-:W-:Y:S01]  /*78a0*/  HMMA.16816.F32.BF16 R28, R212, R6.reuse, R28 ;  /* 0x00000006d41c723c */ /* 0x080fe2000004181c */
[----:B---3--:R-:W1:Y:S03]  /*78b0*/  LDSM.16.M88.4 R8, [R229+0x3000] ;  /* 0x00300000e508783b */ /* 0x008e660000000200 */
[----:B------:R-:W-:Y:S04]  /*78c0*/  FMUL.FTZ R23, R23, c[0x0][0x2ec] ;  /* 0x0000bb0017177a20 */ /* 0x000fe80000410000 */
[C---:B------:R-:W-:Y:S01]  /*78d0*/  HMMA.16816.F32.BF16 R32, R220.reuse, R6, R32 ;  /* 0x00000006dc20723c */ /* 0x040fe20000041820 */
[----:B------:R-:W-:Y:S01]  /*78e0*/  MUFU.TANH R210, R16 ;  /* 0x0000001000d27308 */ /* 0x000fe20000002400 */
[----:B------:R-:W3:Y:S01]  /*78f0*/  LDSM.16.M88.4 R4, [R229+0x3800] ;  /* 0x00380000e504783b */ /* 0x000ee20000000200 */
[----:B------:R-:W-:Y:S04]  /*7900*/  DEPBAR.LE SB0, 0x0 ;  /* 0x000080000000791a */ /* 0x000fe80000000000 */
[----:B------:R-:W-:Y:S04]  /*7910*/  FMUL.FTZ R24, R24, c[0x0][0x2ec] ;  /* 0x0000bb0018187a20 */ /* 0x000fe80000410000 */
[----:B------:R-:W-:Y:S01]  /*7920*/  MUFU.TANH R208, R17 ;  /* 0x0000001100d07308 */ /* 0x000fe20000002400 */
[----:B----4-:R4:W-:Y:S01]  /*7930*/  STL [R1+0x4], R0 ;  /* 0x0000040001007387 */ /* 0x0109e20000100800 */
[----:B------:R-:W-:Y:S02]  /*7940*/  FMUL.FTZ R25, R25, c[0x0][0x2ec] ;  /* 0x0000bb0019197a20 */ /* 0x000fe40000410000 */
[----:B------:R-:W-:Y:S02]  /*7950*/  FMUL.FTZ R26, R26, c[0x0][0x2ec] ;  /* 0x0000bb001a1a7a20 */ /* 0x000fe40000410000 */
[----:B------:R-:W-:Y:S02]  /*7960*/  FMUL.FTZ R27, R27, c[0x0][0x2ec] ;  /* 0x0000bb001b1b7a20 */ /* 0x000fe40000410000 */
[----:B------:R-:W-:Y:S02]  /*7970*/  FMUL.FTZ R28, R28, c[0x0][0x2ec] ;  /* 0x0000bb001c1c7a20 */ /* 0x000fe40000410000 */
[----:B--2---:R2:W-:Y:S01]  /*7980*/  MUFU.TANH R2, R26 ;  /* 0x0000001a00027308 */ /* 0x0045e20000002400 */
[----:B------:R-:W-:Y:S01]  /*7990*/  BAR.SYNC.DEFER_BLOCKING 0x0 ;  /* 0x0000000000007b1d */ /* 0x000fe20000010000 */
[----:B------:R-:W-:Y:S02]  /*79a0*/  FMUL.FTZ R29, R29, c[0x0][0x2ec] ;  /* 0x0000bb001d1d7a20 */ /* 0x000fe40000410000 */
[----:B------:R-:W-:Y:S02]  /*79b0*/  FMUL.FTZ R30, R30, c[0x0][0x2ec] ;  /* 0x0000bb001e1e7a20 */ /* 0x000fe40000410000 */
[----:B------:R-:W-:Y:S02]  /*79c0*/  FMUL.FTZ R31, R31, c[0x0][0x2ec] ;  /* 0x0000bb001f1f7a20 */ /* 0x000fe40000410000 */
[----:B------:R-:W-:Y:S02]  /*79d0*/  FMUL.FTZ R32, R32, c[0x0][0x2ec] ;  /* 0x0000bb0020207a20 */ /* 0x000fe40000410000 */
[----:B------:R-:W-:Y:S01]  /*79e0*/  MUFU.TANH R143, R18 ;  /* 0x00000012008f7308 */ /* 0x000fe20000002400 */
[----:B------:R-:W-:Y:S02]  /*79f0*/  FMUL.FTZ R20, R20, c[0x0][0x2ec] ;  /* 0x0000bb0014147a20 */ /* 0x000fe40000410000 */
[----:B------:R-:W-:Y:S01]  /*7a00*/  FMUL.FTZ R21, R21, c[0x0][0x2ec] ;  /* 0x0000bb0015157a20 */ /* 0x000fe20000410000 */
[-C--:B-1----:R-:W-:Y:S05]  /*7a10*/  HMMA.16816.F32.BF16 R36, R220, R8.reuse, R36 ;  /* 0x00000008dc24723c */ /* 0x082fea0000041824 */
[----:B------:R-:W-:Y:S01]  /*7a20*/  FMUL.FTZ R22, R22, c[0x0][0x2ec] ;  /* 0x0000bb0016167a20 */ /* 0x000fe20000410000 */
[----:B----4-:R-:W1:Y:S02]  /*7a30*/  MUFU.TANH R0, R24 ;  /* 0x0000001800007308 */ /* 0x010e640000002400 */
[C---:B------:R-:W-:Y:S08]  /*7a40*/  HMMA.16816.F32.BF16 R40, R212.reuse, R8, R40 ;  /* 0x00000008d428723c */ /* 0x040ff00000041828 */
[----:B------:R4:W-:Y:S01]  /*7a50*/  MUFU.TANH R209, R19 ;  /* 0x0000001300d17308 */ /* 0x0009e20000002400 */
[-C--:B------:R-:W-:Y:S07]  /*7a60*/  HMMA.16816.F32.BF16 R44, R212, R10.reuse, R44 ;  /* 0x0000000ad42c723c */ /* 0x080fee000004182c */
[----:B--2---:R-:W-:Y:S01]  /*7a70*/  FMUL.FTZ R26, R39, c[0x0][0x2ec] ;  /* 0x0000bb00271a7a20 */ /* 0x004fe20000410000 */
[C---:B------:R-:W-:Y:S01]  /*7a80*/  HMMA.16816.F32.BF16 R48, R220.reuse, R10, R48 ;  /* 0x0000000adc30723c */ /* 0x040fe20000041830 */
[----:B------:R-:W-:Y:S01]  /*7a90*/  MUFU.TANH R211, R23 ;  /* 0x0000001700d37308 */ /* 0x000fe20000002400 */
[----:B-1----:R1:W-:Y:S05]  /*7aa0*/  STL [R1+0x1c], R0 ;  /* 0x00001c0001007387 */ /* 0x0023ea0000100800 */
[----:B------:R-:W-:Y:S01]  /*7ab0*/  FMUL.FTZ R40, R40, c[0x0][0x2ec] ;  /* 0x0000bb0028287a20 */ /* 0x000fe20000410000 */
[-C--:B---3--:R-:W-:Y:S03]  /*7ac0*/  HMMA.16816.F32.BF16 R52, R220, R4.reuse, R52 ;  /* 0x00000004dc34723c */ /* 0x088fe60000041834 */
[----:B------:R2:W-:Y:S01]  /*7ad0*/  MUFU.TANH R23, R30 ;  /* 0x0000001e00177308 */ /* 0x0005e20000002400 */
[----:B------:R-:W-:Y:S02]  /*7ae0*/  FMUL.FTZ R41, R41, c[0x0][0x2ec] ;  /* 0x0000bb0029297a20 */ /* 0x000fe40000410000 */
[----:B------:R-:W-:Y:S02]  /*7af0*/  FMUL.FTZ R42, R42, c[0x0][0x2ec] ;  /* 0x0000bb002a2a7a20 */ /* 0x000fe40000410000 */
[C---:B------:R-:W-:Y:S04]  /*7b00*/  HMMA.16816.F32.BF16 R56, R212.reuse, R4, R56 ;  /* 0x00000004d438723c */ /* 0x040fe80000041838 */
[----:B------:R-:W-:Y:S01]  /*7b10*/  FMUL.FTZ R43, R43, c[0x0][0x2ec] ;  /* 0x0000bb002b2b7a20 */ /* 0x000fe20000410000 */
[----:B------:R3:W-:Y:S01]  /*7b20*/  MUFU.TANH R133, R31 ;  /* 0x0000001f00857308 */ /* 0x0007e20000002400 */
[----:B------:R-:W-:Y:S02]  /*7b30*/  FMUL.FTZ R44, R44, c[0x0][0x2ec] ;  /* 0x0000bb002c2c7a20 */ /* 0x000fe40000410000 */
[-C--:B------:R-:W-:Y:S04]  /*7b40*/  HMMA.16816.F32.BF16 R60, R212, R6.reuse, R60 ;  /* 0x00000006d43c723c */ /* 0x080fe8000004183c */
[----:B------:R-:W-:Y:S02]  /*7b50*/  FMUL.FTZ R24, R49, c[0x0][0x2ec] ;  /* 0x0000bb0031187a20 */ /* 0x000fe40000410000 */
[----:B----4-:R-:W-:Y:S01]  /*7b60*/  FMUL.FTZ R19, R50, c[0x0][0x2ec] ;  /* 0x0000bb0032137a20 */ /* 0x010fe20000410000 */
[----:B-1----:R-:W1:Y:S01]  /*7b70*/  MUFU.TANH R0, R25 ;  /* 0x0000001900007308 */ /* 0x002e620000002400 */
[----:B------:R-:W-:Y:S04]  /*7b80*/  HMMA.16816.F32.BF16 R64, R220, R6, R64 ;  /* 0x00000006dc40723c */ /* 0x000fe80000041840 */
[----:B--2---:R-:W-:Y:S02]  /*7b90*/  FMUL.FTZ R30, R35, c[0x0][0x2ec] ;  /* 0x0000bb00231e7a20 */ /* 0x004fe40000410000 */
[----:B------:R-:W-:Y:S02]  /*7ba0*/  FMUL.FTZ R18, R51, c[0x0][0x2ec] ;  /* 0x0000bb0033127a20 */ /* 0x000fe40000410000 */
[----:B------:R-:W-:Y:S01]  /*7bb0*/  FMUL.FTZ R17, R52, c[0x0][0x2ec] ;  /* 0x0000bb0034117a20 */ /* 0x000fe20000410000 */
[----:B------:R2:W-:Y:S03]  /*7bc0*/  MUFU.TANH R142, R32 ;  /* 0x00000020008e7308 */ /* 0x0005e60000002400 */
[----:B------:R-:W-:Y:S02]  /*7bd0*/  FMUL.FTZ R16, R53, c[0x0][0x2ec] ;  /* 0x0000bb0035107a20 */ /* 0x000fe40000410000 */
[----:B---3--:R-:W-:Y:S02]  /*7be0*/  FMUL.FTZ R31, R34, c[0x0][0x2ec] ;  /* 0x0000bb00221f7a20 */ /* 0x008fe40000410000 */
[----:B------:R-:W-:Y:S02]  /*7bf0*/  FMUL.FTZ R15, R54, c[0x0][0x2ec] ;  /* 0x0000bb00360f7a20 */ /* 0x000fe40000410000 */
[----:B------:R-:W-:Y:S01]  /*7c00*/  FMUL.FTZ R14, R55, c[0x0][0x2ec] ;  /* 0x0000bb00370e7a20 */ /* 0x000fe20000410000 */
[----:B------:R-:W-:Y:S01]  /*7c10*/  MUFU.TANH R218, R20 ;  /* 0x0000001400da7308 */ /* 0x000fe20000002400 */
[----:B------:R-:W-:Y:S02]  /*7c20*/  FMUL.FTZ R45, R45, c[0x0][0x2ec] ;  /* 0x0000bb002d2d7a20 */ /* 0x000fe40000410000 */
[----:B------:R-:W-:Y:S01]  /*7c30*/  FMUL.FTZ R46, R46, c[0x0][0x2ec] ;  /* 0x0000bb002e2e7a20 */ /* 0x000fe20000410000 */
[----:B-1----:R1:W-:Y:S01]  /*7c40*/  STL [R1+0x10], R0 ;  /* 0x0000100001007387 */ /* 0x0023e20000100800 */
[----:B------:R-:W-:Y:S02]  /*7c50*/  FMUL.FTZ R25, R48, c[0x0][0x2ec] ;  /* 0x0000bb0030197a20 */ /* 0x000fe40000410000 */
[----:B------:R-:W-:Y:S01]  /*7c60*/  FMUL.FTZ R13, R64, c[0x0][0x2ec] ;  /* 0x0000bb00400d7a20 */ /* 0x000fe20000410000 */
[----:B------:R3:W-:Y:S01]  /*7c70*/  STL [R1+0xc], R2 ;  /* 0x00000c0201007387 */ /* 0x0007e20000100800 */
[----:B------:R-:W-:Y:S01]  /*7c80*/  FMUL.FTZ R12, R65, c[0x0][0x2ec] ;  /* 0x0000bb00410c7a20 */ /* 0x000fe20000410000 */
[----:B------:R-:W-:Y:S01]  /*7c90*/  MUFU.TANH R217, R21 ;  /* 0x0000001500d97308 */ /* 0x000fe20000002400 */
[----:B------:R-:W-:Y:S02]  /*7ca0*/  FMUL.FTZ R11, R66, c[0x0][0x2ec] ;  /* 0x0000bb00420b7a20 */ /* 0x000fe40000410000 */
[----:B------:R-:W-:Y:S02]  /*7cb0*/  FMUL.FTZ R10, R67, c[0x0][0x2ec] ;  /* 0x0000bb00430a7a20 */ /* 0x000fe40000410000 */
[----:B--2---:R-:W-:Y:S02]  /*7cc0*/  FMUL.FTZ R32, R33, c[0x0][0x2ec] ;  /* 0x0000bb0021207a20 */ /* 0x004fe40000410000 */
        /* <DEDUP_REMOVED lines=8> */
[----:B-1----:R-:W1:Y:S01]  /*7d50*/  MUFU.TANH R0, R27 ;  /* 0x0000001b00007308 */ /* 0x002e620000002400 */
[----:B------:R-:W-:Y:S09]  /*7d60*/  FMUL.FTZ R62, R62, c[0x0][0x2ec] ;  /* 0x0000bb003e3e7a20 */ /* 0x000ff20000410000 */
[----:B---3--:R-:W2:Y:S10]  /*7d70*/  MUFU.TANH R2, R28 ;  /* 0x0000001c00027308 */ /* 0x008eb40000002400 */
[----:B------:R-:W-:Y:S01]  /*7d80*/  MUFU.TANH R32, R32 ;  /* 0x0000002000207308 */ /* 0x000fe20000002400 */
[----:B-1----:R1:W-:Y:S01]  /*7d90*/  STL [R1+0x18], R0 ;  /* 0x0000180001007387 */ /* 0x0023e20000100800 */
[----:B------:R-:W-:Y:S08]  /*7da0*/  FMUL.FTZ R27, R38, c[0x0][0x2ec] ;  /* 0x0000bb00261b7a20 */ /* 0x000ff00000410000 */
[----:B------:R-:W-:Y:S01]  /*7db0*/  MUFU.TANH R31, R31 ;  /* 0x0000001f001f7308 */ /* 0x000fe20000002400 */
[----:B--2---:R-:W-:Y:S01]  /*7dc0*/  STL [R1+0x8], R2 ;  /* 0x0000080201007387 */ /* 0x004fe20000100800 */
[----:B------:R-:W-:Y:S08]  /*7dd0*/  FMUL.FTZ R28, R37, c[0x0][0x2ec] ;  /* 0x0000bb00251c7a20 */ /* 0x000ff00000410000 */
[----:B------:R-:W-:Y:S10]  /*7de0*/  MUFU.TANH R30, R30 ;  /* 0x0000001e001e7308 */ /* 0x000ff40000002400 */
[----:B-1----:R-:W1:Y:S10]  /*7df0*/  MUFU.TANH R0, R29 ;  /* 0x0000001d00007308 */ /* 0x002e740000002400 */
[----:B------:R-:W2:Y:S10]  /*7e00*/  MUFU.TANH R28, R28 ;  /* 0x0000001c001c7308 */ /* 0x000eb40000002400 */
[----:B------:R-:W3:Y:S01]  /*7e10*/  MUFU.TANH R27, R27 ;  /* 0x0000001b001b7308 */ /* 0x000ee20000002400 */
[----:B-1----:R1:W-:Y:S01]  /*7e20*/  STL [R1+0x14], R0 ;  /* 0x0000140001007387 */ /* 0x0023e20000100800 */
[----:B------:R-:W-:Y:S08]  /*7e30*/  FMUL.FTZ R29, R36, c[0x0][0x2ec] ;  /* 0x0000bb00241d7a20 */ /* 0x000ff00000410000 */
[----:B------:R-:W4:Y:S10]  /*7e40*/  MUFU.TANH R26, R26 ;  /* 0x0000001a001a7308 */ /* 0x000f340000002400 */
[----:B------:R-:W2:Y:S01]  /*7e50*/  MUFU.TANH R29, R29 ;  /* 0x0000001d001d7308 */ /* 0x000ea20000002400 */
[----:B-1----:R-:W-:Y:S09]  /*7e60*/  FMUL.FTZ R0, R63, c[0x0][0x2ec] ;  /* 0x0000bb003f007a20 */ /* 0x002ff20000410000 */
[----:B------:R1:W1:Y:S10]  /*7e70*/  MUFU.TANH R35, R40 ;  /* 0x0000002800237308 */ /* 0x0002740000002400 */
[----:B------:R1:W1:Y:S10]  /*7e80*/  MUFU.TANH R136, R41 ;  /* 0x0000002900887308 */ /* 0x0002740000002400 */
[----:B------:R1:W1:Y:S10]  /*7e90*/  MUFU.TANH R22, R42 ;  /* 0x0000002a00167308 */ /* 0x0002740000002400 */
[----:B------:R1:W1:Y:S10]  /*7ea0*/  MUFU.TANH R21, R43 ;  /* 0x0000002b00157308 */ /* 0x0002740000002400 */
[----:B------:R1:W1:Y:S10]  /*7eb0*/  MUFU.TANH R137, R44 ;  /* 0x0000002c00897308 */ /* 0x0002740000002400 */
[----:B------:R1:W1:Y:S10]  /*7ec0*/  MUFU.TANH R40, R45 ;  /* 0x0000002d00287308 */ /* 0x0002740000002400 */
[----:B------:R1:W1:Y:S10]  /*7ed0*/  MUFU.TANH R20, R46 ;  /* 0x0000002e00147308 */ /* 0x0002740000002400 */
[----:B------:R1:W1:Y:S10]  /*7ee0*/  MUFU.TANH R138, R47 ;  /* 0x0000002f008a7308 */ /* 0x0002740000002400 */
[----:B------:R-:W1:Y:S10]  /*7ef0*/  MUFU.TANH R25, R25 ;  /* 0x0000001900197308 */ /* 0x000e740000002400 */
[----:B------:R-:W1:Y:S10]  /*7f00*/  MUFU.TANH R24, R24 ;  /* 0x0000001800187308 */ /* 0x000e740000002400 */
[----:B------:R-:W1:Y:S10]  /*7f10*/  MUFU.TANH R19, R19 ;  /* 0x0000001300137308 */ /* 0x000e740000002400 */
[----:B------:R-:W1:Y:S10]  /*7f20*/  MUFU.TANH R18, R18 ;  /* 0x0000001200127308 */ /* 0x000e740000002400 */
[----:B------:R-:W1:Y:S10]  /*7f30*/  MUFU.TANH R17, R17 ;  /* 0x0000001100117308 */ /* 0x000e740000002400 */
[----:B------:R-:W1:Y:S10]  /*7f40*/  MUFU.TANH R16, R16 ;  /* 0x0000001000107308 */ /* 0x000e740000002400 */
[----:B------:R-:W1:Y:S10]  /*7f50*/  MUFU.TANH R15, R15 ;  /* 0x0000000f000f7308 */ /* 0x000e740000002400 */
[----:B------:R-:W1:Y:S10]  /*7f60*/  MUFU.TANH R14, R14 ;  /* 0x0000000e000e7308 */ /* 0x000e740000002400 */
        /* <DEDUP_REMOVED lines=11> */
[----:B------:R-:W1:Y:S02]  /*8020*/  MUFU.TANH R10, R10 ;  /* 0x0000000a000a7308 */ /* 0x000e640000002400 */
[----:B-1234-:R-:W-:-:S05]  /*8030*/  @P0 BRA `(.L_x_52) ;  /* 0xffffe7d000000947 */ /* 0x01efca000383ffff */
.L_x_51:
[----:B-1----:R-:W2:Y:S01]  /*8040*/  LDL.LU R3, [R1+0x14] ;  /* 0x0000140001037983 */ /* 0x002ea20000300800 */
[----:B------:R-:W-:Y:S01]  /*8050*/  MOV R50, R138 ;  /* 0x0000008a00327202 */ /* 0x000fe20000000f00 */
[----:B------:R-:W-:Y:S01]  /*8060*/  UIADD3 UR14, UR14, -0x1, URZ ;  /* 0xffffffff0e0e7890 */ /* 0x000fe2000fffe03f */
[----:B------:R-:W-:Y:S01]  /*8070*/  MOV R55, R136 ;  /* 0x0000008800377202 */ /* 0x000fe20000000f00 */
[----:B------:R-:W3:Y:S01]  /*8080*/  LDL.LU R2, [R1+0x8] ;  /* 0x0000080001027983 */ /* 0x000ee20000300800 */
[----:B------:R-:W-:Y:S02]  /*8090*/  MOV R54, R137 ;  /* 0x0000008900367202 */ /* 0x000fe40000000f00 */
[----:B------:R-:W-:Y:S01]  /*80a0*/  MOV R46, R23 ;  /* 0x00000017002e7202 */ /* 0x000fe20000000f00 */
[----:B------:R-:W4:Y:S01]  /*80b0*/  LDL.LU R0, [R1+0x18] ;  /* 0x0000180001007983 */ /* 0x000f220000300800 */
[----:B------:R-:W-:Y:S02]  /*80c0*/  MOV R56, R133 ;  /* 0x0000008500387202 */ /* 0x000fe40000000f00 */
[----:B------:R-:W-:Y:S01]  /*80d0*/  MOV R47, R22 ;  /* 0x00000016002f7202 */ /* 0x000fe20000000f00 */
[----:B------:R-:W4:Y:S01]  /*80e0*/  LDL.LU R43, [R1+0x1c] ;  /* 0x00001c00012b7983 */ /* 0x000f220000300800 */
[----:B------:R-:W-:Y:S02]  /*80f0*/  MOV R48, R21 ;  /* 0x0000001500307202 */ /* 0x000fe40000000f00 */
[----:B------:R-:W-:Y:S01]  /*8100*/  MOV R49, R20 ;  /* 0x0000001400317202 */ /* 0x000fe20000000f00 */
[----:B------:R-:W4:Y:S04]  /*8110*/  LDL.LU R44, [R1+0x10] ;  /* 0x00001000012c7983 */ /* 0x000f280000300800 */
[----:B------:R-:W4:Y:S04]  /*8120*/  LDL.LU R45, [R1+0xc] ;  /* 0x00000c00012d7983 */ /* 0x000f280000300800 */
[----:B------:R-:W4:Y:S04]  /*8130*/  LDL.LU R9, [R1] ;  /* 0x0000000001097983 */ /* 0x000f280000300800 */
[----:B------:R-:W4:Y:S04]  /*8140*/  LDL.LU R8, [R1+0x4] ;  /* 0x0000040001087983 */ /* 0x000f280000300800 */
[----:B------:R-:W-:Y:S04]  /*8150*/  STL [R1+0x9c], R238 ;  /* 0x00009cee01007387 */ /* 0x000fe80000100800 */
        /* <DEDUP_REMOVED lines=9> */
[----:B------:R2:W-:Y:S04]  /*81f0*/  STL [R1+0x74], R224 ;  /* 0x000074e001007387 */ /* 0x0005e80000100800 */
[----:B------:R-:W-:Y:S08]  /*8200*/  LDSM.16.MT88.4 R20, [R225+0xc000] ;  /* 0x00c00000e114783b */ /* 0x000ff00000004200 */
[----:B------:R-:W-:Y:S01]  /*8210*/  LDSM.16.MT88.4 R36, [R226+0xc000] ;  /* 0x00c00000e224783b */ /* 0x000fe20000004200 */
[----:B--2---:R-:W-:Y:S02]  /*8220*/  MOV R224, R3 ;  /* 0x0000000300e07202 */ /* 0x004fe40000000f00 */
[----:B---3--:R-:W-:Y:S02]  /*8230*/  MOV R41, R2 ;  /* 0x0000000200297202 */ /* 0x008fe40000000f00 */
[----:B----4-:R-:W-:Y:S02]  /*8240*/  MOV R42, R0 ;  /* 0x00000000002a7202 */ /* 0x010fe40000000f00 */
[----:B------:R-:W-:Y:S04]  /*8250*/  FMNMX.FTZ R0, R219, R132, !PT ;  /* 0x00000084db007209 */ /* 0x000fe80007810000 */
        /* <DEDUP_REMOVED lines=44> */
[----:B------:R-:W2:Y:S01]  /*8520*/  SHFL.BFLY PT, R5, R4, 0x2, 0x1f ;  /* 0x0c401f0004057f89 */ /* 0x000ea200000e0000 */
        /* <DEDUP_REMOVED lines=10> */
[----:B------:R-:W-:Y:S02]  /*85d0*/  FMNMX.FTZ R3, R10, R3, !PT ;  /* 0x000000030a037209 */ /* 0x000fe40007810000 */
[----:B------:R-:W-:Y:S03]  /*85e0*/  FMNMX.FTZ R0, R42, R0, !PT ;  /* 0x000000002a007209 */ /* 0x000fe60007810000 */
[----:B------:R-:W3:Y:S01]  /*85f0*/  SHFL.BFLY PT, R137, R3, 0x2, 0x1f ;  /* 0x0c401f0003897f89 */ /* 0x000ee200000e0000 */
[----:B--2---:R-:W-:Y:S02]  /*8600*/  FMNMX.FTZ R4, R4, R5, !PT ;  /* 0x0000000504047209 */ /* 0x004fe40007810000 */
[----:B------:R-:W-:Y:S04]  /*8610*/  FMNMX.FTZ R0, R46, R0, !PT ;  /* 0x000000002e007209 */ /* 0x000fe80007810000 */
[----:B------:R-:W-:Y:S01]  /*8620*/  FMNMX.FTZ R0, R56, R0, !PT ;  /* 0x0000000038007209 */ /* 0x000fe20007810000 */
[----:B------:R-:W2:Y:S03]  /*8630*/  SHFL.BFLY PT, R136, R4, 0x1, 0x1f ;  /* 0x0c201f0004887f89 */ /* 0x000ea600000e0000 */
[----:B------:R-:W-:Y:S02]  /*8640*/  FMNMX.FTZ R0, R47, R0, !PT ;  /* 0x000000002f007209 */ /* 0x000fe40007810000 */
[----:B-1----:R-:W-:Y:S02]  /*8650*/  FMNMX.FTZ R138, R138, R6, !PT ;  /* 0x000000068a8a7209 */ /* 0x002fe40007810000 */
[----:B------:R-:W-:Y:S02]  /*8660*/  FMNMX.FTZ R0, R48, R0, !PT ;  /* 0x0000000030007209 */ /* 0x000fe40007810000 */
[C---:B------:R-:W-:Y:S01]  /*8670*/  FSETP.NEU.FTZ.AND P1, PT, R138.reuse, -INF , PT ;  /* 0xff8000008a00780b */ /* 0x040fe20003f3d000 */
[----:B------:R-:W-:Y:S01]  /*8680*/  FMUL.FTZ R5, R138, c[0x0][0x23c] ;  /* 0x00008f008a057a20 */ /* 0x000fe20000410000 */
[----:B------:R-:W-:Y:S02]  /*8690*/  FMNMX.FTZ R0, R49, R0, !PT ;  /* 0x0000000031007209 */ /* 0x000fe40007810000 */
[----:B---3--:R-:W-:Y:S02]  /*86a0*/  FMNMX.FTZ R137, R3, R137, !PT ;  /* 0x0000008903897209 */ /* 0x008fe40007810000 */
[----:B------:R-:W-:Y:S02]  /*86b0*/  FSEL R5, R5, RZ, P1 ;  /* 0x000000ff05057208 */ /* 0x000fe40000800000 */
[----:B------:R-:W-:Y:S01]  /*86c0*/  FMNMX.FTZ R0, R50, R0, !PT ;  /* 0x0000000032007209 */ /* 0x000fe20007810000 */
[----:B------:R-:W1:Y:S02]  /*86d0*/  SHFL.BFLY PT, R7, R137, 0x1, 0x1f ;  /* 0x0c201f0089077f89 */ /* 0x000e6400000e0000 */
[--C-:B------:R-:W-:Y:S01]  /*86e0*/  FFMA.FTZ R6, R249, c[0x0][0x23c], -R5.reuse ;  /* 0x00008f00f9067a23 */ /* 0x100fe20000010805 */
[----:B--2---:R-:W-:Y:S01]  /*86f0*/  FMNMX.FTZ R136, R4, R136, !PT ;  /* 0x0000008804887209 */ /* 0x004fe20007810000 */
[--C-:B------:R-:W-:Y:S01]  /*8700*/  FFMA.FTZ R4, R219, c[0x0][0x23c], -R5.reuse ;  /* 0x00008f00db047a23 */ /* 0x100fe20000010805 */
[----:B------:R-:W-:Y:S01]  /*8710*/  FMNMX.FTZ R0, R51, R0, !PT ;  /* 0x0000000033007209 */ /* 0x000fe20007810000 */
[----:B------:R-:W-:Y:S01]  /*8720*/  MUFU.EX2 R60, R6 ;  /* 0x00000006003c7308 */ /* 0x000fe20000000800 */
[--C-:B------:R-:W-:Y:S02]  /*8730*/  FFMA.FTZ R238, R16, c[0x0][0x23c], -R5.reuse ;  /* 0x00008f0010ee7a23 */ /* 0x100fe40000010805 */
[----:B------:R-:W-:Y:S01]  /*8740*/  FMNMX.FTZ R0, R52, R0, !PT ;  /* 0x0000000034007209 */ /* 0x000fe20007810000 */
[--C-:B------:R-:W-:Y:S02]  /*8750*/  FFMA.FTZ R237, R13, c[0x0][0x23c], -R5.reuse ;  /* 0x00008f000ded7a23 */ /* 0x100fe40000010805 */
[--C-:B------:R-:W-:Y:S01]  /*8760*/  FFMA.FTZ R236, R12, c[0x0][0x23c], -R5.reuse ;  /* 0x00008f000cec7a23 */ /* 0x100fe20000010805 */
[----:B------:R-:W-:Y:S01]  /*8770*/  FMNMX.FTZ R0, R135, R0, !PT ;  /* 0x0000000087007209 */ /* 0x000fe20007810000 */
[--C-:B------:R-:W-:Y:S02]  /*8780*/  FFMA.FTZ R220, R218, c[0x0][0x23c], -R5.reuse ;  /* 0x00008f00dadc7a23 */ /* 0x100fe40000010805 */
[----:B------:R2:W-:Y:S01]  /*8790*/  MUFU.EX2 R53, R4 ;  /* 0x0000000400357308 */ /* 0x0005e20000000800 */
[----:B------:R-:W-:Y:S01]  /*87a0*/  FMNMX.FTZ R0, R134, R0, !PT ;  /* 0x0000000086007209 */ /* 0x000fe20007810000 */
[--C-:B------:R-:W-:Y:S02]  /*87b0*/  FFMA.FTZ R218, R142, c[0x0][0x23c], -R5.reuse ;  /* 0x00008f008eda7a23 */ /* 0x100fe40000010805 */
[--C-:B------:R-:W-:Y:S02]  /*87c0*/  FFMA.FTZ R219, R217, c[0x0][0x23c], -R5.reuse ;  /* 0x00008f00d9db7a23 */ /* 0x100fe40000010805 */
[----:B------:R-:W3:Y:S01]  /*87d0*/  SHFL.BFLY PT, R2, R0, 0x2, 0x1f ;  /* 0x0c401f0000027f89 */ /* 0x000ee200000e0000 */
[--C-:B------:R-:W-:Y:S01]  /*87e0*/  FFMA.FTZ R217, R32, c[0x0][0x23c], -R5.reuse ;  /* 0x00008f0020d97a23 */ /* 0x100fe20000010805 */
[----:B-1----:R-:W-:Y:S02]  /*87f0*/  FMNMX.FTZ R137, R137, R7, !PT ;  /* 0x0000000789897209 */ /* 0x002fe40007810000 */
[----:B------:R-:W-:Y:S02]  /*8800*/  MUFU.EX2 R219, R219 ;  /* 0x000000db00db7308 */ /* 0x000fe40000000800 */
[C---:B------:R-:W-:Y:S01]  /*8810*/  FSETP.NEU.FTZ.AND P1, PT, R137.reuse, -INF , PT ;  /* 0xff8000008900780b */ /* 0x040fe20003f3d000 */
[----:B--2---:R-:W-:Y:S05]  /*8820*/  FMUL.FTZ R4, R137, c[0x0][0x23c] ;  /* 0x00008f0089047a20 */ /* 0x004fea0000410000 */
[----:B------:R-:W-:Y:S02]  /*8830*/  FSEL R4, R4, RZ, P1 ;  /* 0x000000ff04047208 */ /* 0x000fe40000800000 */
[----:B---3--:R-:W-:Y:S01]  /*8840*/  FMNMX.FTZ R2, R0, R2, !PT ;  /* 0x0000000200027209 */ /* 0x008fe20007810000 */
[----:B------:R-:W-:Y:S01]  /*8850*/  FADD.FTZ R0, -R138, R132 ;  /* 0x000000848a007221 */ /* 0x000fe20000010100 */
[----:B------:R-:W-:Y:S01]  /*8860*/  FSETP.NEU.FTZ.AND P1, PT, R136, -INF , PT ;  /* 0xff8000008800780b */ /* 0x000fe20003f3d000 */
[--C-:B------:R-:W-:Y:S02]  /*8870*/  FFMA.FTZ R6, R244, c[0x0][0x23c], -R4.reuse ;  /* 0x00008f00f4067a23 */ /* 0x100fe40000010804 */
[----:B------:R-:W-:Y:S01]  /*8880*/  FMUL.FTZ R0, R0, c[0x0][0x23c] ;  /* 0x00008f0000007a20 */ /* 0x000fe20000410000 */
[----:B------:R-:W1:Y:S01]  /*8890*/  SHFL.BFLY PT, R3, R2, 0x1, 0x1f ;  /* 0x0c201f0002037f89 */ /* 0x000e6200000e0000 */
[----:B------:R2:W-:Y:S01]  /*88a0*/  MUFU.EX2 R58, R6 ;  /* 0x00000006003a7308 */ /* 0x0005e20000000800 */
[--C-:B------:R-:W-:Y:S02]  /*88b0*/  FFMA.FTZ R7, R209, c[0x0][0x23c], -R4.reuse ;  /* 0x00008f00d1077a23 */ /* 0x100fe40000010804 */
[--C-:B------:R-:W-:Y:S02]  /*88c0*/  FFMA.FTZ R211, R211, c[0x0][0x23c], -R4.reuse ;  /* 0x00008f00d3d37a23 */ /* 0x100fe40000010804 */
[--C-:B------:R-:W-:Y:S02]  /*88d0*/  FFMA.FTZ R209, R30, c[0x0][0x23c], -R4.reuse ;  /* 0x00008f001ed17a23 */ /* 0x100fe40000010804 */
[--C-:B------:R-:W-:Y:S02]  /*88e0*/  FFMA.FTZ R235, R11, c[0x0][0x23c], -R4.reuse ;  /* 0x00008f000beb7a23 */ /* 0x100fe40000010804 */
[--C-:B------:R-:W-:Y:S01]  /*88f0*/  FFMA.FTZ R216, R216, c[0x0][0x23c], -R4.reuse ;  /* 0x00008f00d8d87a23 */ /* 0x100fe20000010804 */
[----:B------:R3:W4:Y:S01]  /*8900*/  MUFU.EX2 R133, R0 ;  /* 0x0000000000857308 */ /* 0x0007220000000800 */
[--C-:B------:R-:W-:Y:S02]  /*8910*/  FFMA.FTZ R244, R27, c[0x0][0x23c], -R4.reuse ;  /* 0x00008f001bf47a23 */ /* 0x100fe40000010804 */
[--C-:B------:R-:W-:Y:S02]  /*8920*/  FFMA.FTZ R223, R26, c[0x0][0x23c], -R4.reuse ;  /* 0x00008f001adf7a23 */ /* 0x100fe40000010804 */
[--C-:B------:R-:W-:Y:S02]  /*8930*/  FFMA.FTZ R222, R19, c[0x0][0x23c], -R4.reuse ;  /* 0x00008f0013de7a23 */ /* 0x100fe40000010804 */
[--C-:B------:R-:W-:Y:S02]  /*8940*/  FFMA.FTZ R221, R18, c[0x0][0x23c], -R4.reuse ;  /* 0x00008f0012dd7a23 */ /* 0x100fe40000010804 */
[--C-:B------:R-:W-:Y:S01]  /*8950*/  FFMA.FTZ R249, R14, c[0x0][0x23c], -R4.reuse ;  /* 0x00008f000ef97a23 */ /* 0x100fe20000010804 */
[----:B------:R4:W-:Y:S01]  /*8960*/  MUFU.EX2 R231, R7 ;  /* 0x0000000700e77308 */ /* 0x0009e20000000800 */
[----:B-1----:R-:W-:Y:S01]  /*8970*/  FMNMX.FTZ R3, R2, R3, !PT ;  /* 0x0000000302037209 */ /* 0x002fe20007810000 */
[--C-:B--2---:R-:W-:Y:S02]  /*8980*/  FFMA.FTZ R6, R250, c[0x0][0x23c], -R4.reuse ;  /* 0x00008f00fa067a23 */ /* 0x104fe40000010804 */
[----:B------:R-:W-:Y:S06]  /*8990*/  FFMA.FTZ R250, R17, c[0x0][0x23c], -R5 ;  /* 0x00008f0011fa7a23 */ /* 0x000fec0000010805 */
[----:B------:R1:W-:Y:S01]  /*89a0*/  MUFU.EX2 R65, R6 ;  /* 0x0000000600417308 */ /* 0x0003e20000000800 */
[----:B---3--:R-:W-:Y:S02]  /*89b0*/  FADD.FTZ R0, -R137, R139 ;  /* 0x0000008b89007221 */ /* 0x008fe40000010100 */
[----:B------:R-:W-:Y:S02]  /*89c0*/  FMUL.FTZ R139, R136, c[0x0][0x23c] ;  /* 0x00008f00888b7a20 */ /* 0x000fe40000410000 */
[----:B------:R-:W-:Y:S02]  /*89d0*/  FMUL.FTZ R0, R0, c[0x0][0x23c] ;  /* 0x00008f0000007a20 */ /* 0x000fe40000410000 */
[----:B----4-:R-:W-:Y:S01]  /*89e0*/  FMUL.FTZ R16, R133, R156 ;  /* 0x0000009c85107220 */ /* 0x010fe20000410000 */
[----:B------:R-:W-:Y:S02]  /*89f0*/  FSEL R139, R139, RZ, P1 ;  /* 0x000000ff8b8b7208 */ /* 0x000fe40000800000 */
[----:B------:R2:W3:Y:S01]  /*8a00*/  MUFU.EX2 R132, R0 ;  /* 0x0000000000847308 */ /* 0x0004e20000000800 */
[----:B------:R-:W-:Y:S01]  /*8a10*/  FSETP.NEU.FTZ.AND P1, PT, R3, -INF , PT ;  /* 0xff8000000300780b */ /* 0x000fe20003f3d000 */
[----:B------:R-:W-:Y:S01]  /*8a20*/  FMUL.FTZ R17, R133, R157 ;  /* 0x0000009d85117220 */ /* 0x000fe20000410000 */
[----:B------:R-:W-:Y:S01]  /*8a30*/  MOV R156, R54 ;  /* 0x00000036009c7202 */ /* 0x000fe20000000f00 */
[----:B------:R-:W-:Y:S01]  /*8a40*/  FFMA.FTZ R7, R247, c[0x0][0x23c], -R139 ;  /* 0x00008f00f7077a23 */ /* 0x000fe2000001088b */
[----:B------:R-:W-:Y:S01]  /*8a50*/  MOV R157, R40 ;  /* 0x00000028009d7202 */ /* 0x000fe20000000f00 */
[--C-:B------:R-:W-:Y:S02]  /*8a60*/  FFMA.FTZ R247, R28, c[0x0][0x23c], -R5.reuse ;  /* 0x00008f001cf77a23 */ /* 0x100fe40000010805 */
[C---:B------:R-:W-:Y:S02]  /*8a70*/  FMUL.FTZ R32, R133.reuse, R172 ;  /* 0x000000ac85207220 */ /* 0x040fe40000410000 */
[----:B------:R4:W-:Y:S01]  /*8a80*/  MUFU.EX2 R230, R7 ;  /* 0x0000000700e67308 */ /* 0x0009e20000000800 */
[----:B------:R-:W-:Y:S02]  /*8a90*/  FMUL.FTZ R33, R133, R173 ;  /* 0x000000ad85217220 */ /* 0x000fe40000410000 */
[--C-:B-1----:R-:W-:Y:S02]  /*8aa0*/  FFMA.FTZ R6, R210, c[0x0][0x23c], -R5.reuse ;  /* 0x00008f00d2067a23 */ /* 0x102fe40000010805 */
[----:B------:R-:W-:Y:S02]  /*8ab0*/  FFMA.FTZ R210, R31, c[0x0][0x23c], -R4 ;  /* 0x00008f001fd27a23 */ /* 0x000fe40000010804 */
[C---:B------:R-:W-:Y:S02]  /*8ac0*/  FMUL.FTZ R68, R133.reuse, R68 ;  /* 0x0000004485447220 */ /* 0x040fe40000410000 */
[C---:B------:R-:W-:Y:S01]  /*8ad0*/  FMUL.FTZ R69, R133.reuse, R69 ;  /* 0x0000004585457220 */ /* 0x040fe20000410000 */
[----:B------:R1:W-:Y:S01]  /*8ae0*/  MUFU.EX2 R62, R6 ;  /* 0x00000006003e7308 */ /* 0x0003e20000000800 */
[C---:B------:R-:W-:Y:S02]  /*8af0*/  FMUL.FTZ R80, R133.reuse, R80 ;  /* 0x0000005085507220 */ /* 0x040fe40000410000 */
[C---:B------:R-:W-:Y:S02]  /*8b00*/  FMUL.FTZ R81, R133.reuse, R81 ;  /* 0x0000005185517220 */ /* 0x040fe40000410000 */
[----:B--2---:R-:W-:Y:S01]  /*8b10*/  FADD.FTZ R0, -R136, R140 ;  /* 0x0000008c88007221 */ /* 0x004fe20000010100 */
[----:B------:R-:W-:Y:S01]  /*8b20*/  F2FP.BF16.PACK_AB R140, R60, R53 ;  /* 0x000000353c8c723e */ /* 0x000fe200000010ff */
[----:B---3--:R-:W-:Y:S01]  /*8b30*/  FMUL.FTZ R18, R132, R158 ;  /* 0x0000009e84127220 */ /* 0x008fe20000410000 */
[----:B------:R-:W-:Y:S01]  /*8b40*/  MOV R158, R49 ;  /* 0x00000031009e7202 */ /* 0x000fe20000000f00 */
[----:B------:R-:W-:Y:S01]  /*8b50*/  FMUL.FTZ R0, R0, c[0x0][0x23c] ;  /* 0x00008f0000007a20 */ /* 0x000fe20000410000 */
[----:B------:R-:W-:Y:S01]  /*8b60*/  MUFU.EX2 R216, R216 ;  /* 0x000000d800d87308 */ /* 0x000fe20000000800 */
[C---:B------:R-:W-:Y:S02]  /*8b70*/  FMUL.FTZ R19, R132.reuse, R159 ;  /* 0x0000009f84137220 */ /* 0x040fe40000410000 */
[C---:B------:R-:W-:Y:S01]  /*8b80*/  FMUL.FTZ R34, R132.reuse, R174 ;  /* 0x000000ae84227220 */ /* 0x040fe20000410000 */
[----:B------:R-:W-:Y:S01]  /*8b90*/  MOV R174, R65 ;  /* 0x0000004100ae7202 */ /* 0x000fe20000000f00 */
[C---:B----4-:R-:W-:Y:S02]  /*8ba0*/  FMUL.FTZ R7, R132.reuse, R151 ;  /* 0x0000009784077220 */ /* 0x050fe40000410000 */
[----:B------:R-:W-:Y:S02]  /*8bb0*/  FMUL.FTZ R49, R133, R189 ;  /* 0x000000bd85317220 */ /* 0x000fe40000410000 */
[C---:B------:R-:W-:Y:S01]  /*8bc0*/  FMUL.FTZ R67, R132.reuse, R207 ;  /* 0x000000cf84437220 */ /* 0x040fe20000410000 */
[----:B------:R2:W3:Y:S01]  /*8bd0*/  MUFU.EX2 R2, R0 ;  /* 0x0000000000027308 */ /* 0x0004e20000000800 */
[C---:B------:R-:W-:Y:S02]  /*8be0*/  FMUL.FTZ R66, R132.reuse, R206 ;  /* 0x000000ce84427220 */ /* 0x040fe40000410000 */
[----:B------:R-:W-:Y:S02]  /*8bf0*/  FMUL.FTZ R70, R132, R70 ;  /* 0x0000004684467220 */ /* 0x000fe40000410000 */
[----:B-1----:R-:W-:Y:S02]  /*8c00*/  FFMA.FTZ R6, R208, c[0x0][0x23c], -R5 ;  /* 0x00008f00d0067a23 */ /* 0x002fe40000010805 */
[----:B------:R-:W-:Y:S02]  /*8c10*/  FMUL.FTZ R208, R3, c[0x0][0x23c] ;  /* 0x00008f0003d07a20 */ /* 0x000fe40000410000 */
[C---:B------:R-:W-:Y:S01]  /*8c20*/  FMUL.FTZ R71, R132.reuse, R71 ;  /* 0x0000004784477220 */ /* 0x040fe20000410000 */
[----:B------:R-:W1:Y:S01]  /*8c30*/  MUFU.EX2 R232, R6 ;  /* 0x0000000600e87308 */ /* 0x000e620000000800 */
[----:B------:R-:W-:Y:S01]  /*8c40*/  FMUL.FTZ R82, R132, R82 ;  /* 0x0000005284527220 */ /* 0x000fe20000410000 */
[----:B------:R-:W-:Y:S01]  /*8c50*/  FSEL R208, R208, RZ, P1 ;  /* 0x000000ffd0d07208 */ /* 0x000fe20000800000 */
[C---:B------:R-:W-:Y:S02]  /*8c60*/  FMUL.FTZ R83, R132.reuse, R83 ;  /* 0x0000005384537220 */ /* 0x040fe40000410000 */
[C---:B------:R-:W-:Y:S02]  /*8c70*/  FMUL.FTZ R84, R133.reuse, R84 ;  /* 0x0000005485547220 */ /* 0x040fe40000410000 */
[C---:B------:R-:W-:Y:S02]  /*8c80*/  FMUL.FTZ R85, R133.reuse, R85 ;  /* 0x0000005585557220 */ /* 0x040fe40000410000 */
[C---:B------:R-:W-:Y:S01]  /*8c90*/  FMUL.FTZ R86, R132.reuse, R86 ;  /* 0x0000005684567220 */ /* 0x040fe20000410000 */
[----:B------:R-:W-:Y:S01]  /*8ca0*/  MUFU.EX2 R189, R221 ;  /* 0x000000dd00bd7308 */ /* 0x000fe20000000800 */
[----:B------:R-:W-:Y:S02]  /*8cb0*/  FMUL.FTZ R87, R132, R87 ;  /* 0x0000005784577220 */ /* 0x000fe40000410000 */
[----:B------:R-:W-:Y:S02]  /*8cc0*/  FMUL.FTZ R96, R133, R96 ;  /* 0x0000006085607220 */ /* 0x000fe40000410000 */
[----:B--2---:R-:W-:Y:S01]  /*8cd0*/  FADD.FTZ R0, -R3, R141 ;  /* 0x0000008d03007221 */ /* 0x004fe20000010100 */
[----:B------:R-:W-:Y:S01]  /*8ce0*/  F2FP.BF16.PACK_AB R141, R65, R58 ;  /* 0x0000003a418d723e */ /* 0x000fe200000010ff */
[----:B---3--:R-:W-:Y:S01]  /*8cf0*/  FMUL.FTZ R12, R2, R152 ;  /* 0x00000098020c7220 */ /* 0x008fe20000410000 */
[----:B------:R-:W-:Y:S01]  /*8d00*/  MOV R152, R48 ;  /* 0x0000003000987202 */ /* 0x000fe20000000f00 */
[----:B------:R-:W-:Y:S01]  /*8d10*/  FMUL.FTZ R0, R0, c[0x0][0x23c] ;  /* 0x00008f0000007a20 */ /* 0x000fe20000410000 */
[----:B------:R-:W-:Y:S01]  /*8d20*/  MUFU.EX2 R250, R250 ;  /* 0x000000fa00fa7308 */ /* 0x000fe20000000800 */
[C---:B------:R-:W-:Y:S01]  /*8d30*/  FMUL.FTZ R13, R2.reuse, R153 ;  /* 0x00000099020d7220 */ /* 0x040fe20000410000 */
[----:B------:R-:W-:Y:S01]  /*8d40*/  MOV R153, R47 ;  /* 0x0000002f00997202 */ /* 0x000fe20000000f00 */
[----:B------:R-:W-:Y:S01]  /*8d50*/  FMUL.FTZ R28, R2, R168 ;  /* 0x000000a8021c7220 */ /* 0x000fe20000410000 */
[----:B-1----:R-:W-:Y:S01]  /*8d60*/  F2FP.BF16.PACK_AB R142, R232, R62 ;  /* 0x0000003ee88e723e */ /* 0x002fe200000010ff */
[----:B------:R-:W-:Y:S01]  /*8d70*/  FFMA.FTZ R6, R143, c[0x0][0x23c], -R4 ;  /* 0x00008f008f067a23 */ /* 0x000fe20000010804 */
[----:B------:R-:W-:Y:S01]  /*8d80*/  MOV R168, R60 ;  /* 0x0000003c00a87202 */ /* 0x000fe20000000f00 */
[C---:B------:R-:W-:Y:S01]  /*8d90*/  FMUL.FTZ R40, R2.reuse, R176 ;  /* 0x000000b002287220 */ /* 0x040fe20000410000 */
[----:B------:R-:W-:Y:S01]  /*8da0*/  MOV R176, R41 ;  /* 0x0000002900b07202 */ /* 0x000fe20000000f00 */
[C---:B------:R-:W-:Y:S01]  /*8db0*/  FMUL.FTZ R41, R2.reuse, R177 ;  /* 0x000000b102297220 */ /* 0x040fe20000410000 */
[----:B------:R-:W1:Y:S01]  /*8dc0*/  MUFU.EX2 R61, R6 ;  /* 0x00000006003d7308 */ /* 0x000e620000000800 */
[----:B------:R-:W-:Y:S01]  /*8dd0*/  MOV R177, R45 ;  /* 0x0000002d00b17202 */ /* 0x000fe20000000f00 */
[C---:B------:R-:W-:Y:S02]  /*8de0*/  FMUL.FTZ R45, R2.reuse, R185 ;  /* 0x000000b9022d7220 */ /* 0x040fe40000410000 */
[C---:B------:R-:W-:Y:S02]  /*8df0*/  FMUL.FTZ R48, R133.reuse, R188 ;  /* 0x000000bc85307220 */ /* 0x040fe40000410000 */
[C---:B------:R-:W-:Y:S02]  /*8e00*/  FMUL.FTZ R60, R2.reuse, R200 ;  /* 0x000000c8023c7220 */ /* 0x040fe40000410000 */
[----:B------:R-:W-:Y:S02]  /*8e10*/  FMUL.FTZ R65, R133, R205 ;  /* 0x000000cd85417220 */ /* 0x000fe40000410000 */
[----:B------:R-:W2:Y:S01]  /*8e20*/  MUFU.EX2 R0, R0 ;  /* 0x0000000000007308 */ /* 0x000ea20000000800 */
[C---:B------:R-:W-:Y:S02]  /*8e30*/  FMUL.FTZ R72, R2.reuse, R72 ;  /* 0x0000004802487220 */ /* 0x040fe40000410000 */
[C---:B------:R-:W-:Y:S02]  /*8e40*/  FMUL.FTZ R73, R2.reuse, R73 ;  /* 0x0000004902497220 */ /* 0x040fe40000410000 */
[C---:B------:R-:W-:Y:S02]  /*8e50*/  FMUL.FTZ R76, R2.reuse, R76 ;  /* 0x0000004c024c7220 */ /* 0x040fe40000410000 */
[C---:B------:R-:W-:Y:S02]  /*8e60*/  FMUL.FTZ R77, R2.reuse, R77 ;  /* 0x0000004d024d7220 */ /* 0x040fe40000410000 */
[C---:B------:R-:W-:Y:S01]  /*8e70*/  FMUL.FTZ R88, R2.reuse, R88 ;  /* 0x0000005802587220 */ /* 0x040fe20000410000 */
[----:B------:R-:W-:Y:S01]  /*8e80*/  MUFU.EX2 R205, R222 ;  /* 0x000000de00cd7308 */ /* 0x000fe20000000800 */
[C---:B------:R-:W-:Y:S02]  /*8e90*/  FMUL.FTZ R89, R2.reuse, R89 ;  /* 0x0000005902597220 */ /* 0x040fe40000410000 */
[----:B------:R-:W-:Y:S01]  /*8ea0*/  FMUL.FTZ R92, R2, R92 ;  /* 0x0000005c025c7220 */ /* 0x000fe20000410000 */
[-C--:B-1----:R-:W-:Y:S01]  /*8eb0*/  F2FP.BF16.PACK_AB R143, R231, R61.reuse ;  /* 0x0000003de78f723e */ /* 0x082fe200000010ff */
[----:B------:R-:W-:Y:S01]  /*8ec0*/  FFMA.FTZ R6, R246, c[0x0][0x23c], -R139 ;  /* 0x00008f00f6067a23 */ /* 0x000fe2000001088b */
[----:B------:R-:W-:Y:S01]  /*8ed0*/  MOV R172, R61 ;  /* 0x0000003d00ac7202 */ /* 0x000fe20000000f00 */
[----:B------:R-:W-:Y:S02]  /*8ee0*/  FFMA.FTZ R246, R25, c[0x0][0x23c], -R5 ;  /* 0x00008f0019f67a23 */ /* 0x000fe40000010805 */
[C---:B------:R-:W-:Y:S01]  /*8ef0*/  FMUL.FTZ R25, R2.reuse, R161 ;  /* 0x000000a102197220 */ /* 0x040fe20000410000 */
[----:B------:R-:W1:Y:S01]  /*8f00*/  MUFU.EX2 R57, R6 ;  /* 0x0000000600397308 */ /* 0x000e620000000800 */
[C---:B------:R-:W-:Y:S02]  /*8f10*/  FMUL.FTZ R61, R2.reuse, R201 ;  /* 0x000000c9023d7220 */ /* 0x040fe40000410000 */
[----:B------:R-:W-:Y:S02]  /*8f20*/  FMUL.FTZ R93, R2, R93 ;  /* 0x0000005d025d7220 */ /* 0x000fe40000410000 */
[C---:B--2---:R-:W-:Y:S02]  /*8f30*/  FMUL.FTZ R11, R0.reuse, R147 ;  /* 0x00000093000b7220 */ /* 0x044fe40000410000 */
[C---:B------:R-:W-:Y:S01]  /*8f40*/  FMUL.FTZ R14, R0.reuse, R154 ;  /* 0x0000009a000e7220 */ /* 0x040fe20000410000 */
[----:B------:R-:W-:Y:S01]  /*8f50*/  MOV R154, R55 ;  /* 0x00000037009a7202 */ /* 0x000fe20000000f00 */
[C---:B------:R-:W-:Y:S01]  /*8f60*/  FMUL.FTZ R26, R0.reuse, R162 ;  /* 0x000000a2001a7220 */ /* 0x040fe20000410000 */
[----:B------:R-:W-:Y:S01]  /*8f70*/  MOV R162, R53 ;  /* 0x0000003500a27202 */ /* 0x000fe20000000f00 */
[C---:B------:R-:W-:Y:S01]  /*8f80*/  FMUL.FTZ R27, R0.reuse, R163 ;  /* 0x000000a3001b7220 */ /* 0x040fe20000410000 */
[----:B------:R-:W-:Y:S01]  /*8f90*/  MOV R163, R50 ;  /* 0x0000003200a37202 */ /* 0x000fe20000000f00 */
[C---:B------:R-:W-:Y:S01]  /*8fa0*/  FMUL.FTZ R30, R0.reuse, R170 ;  /* 0x000000aa001e7220 */ /* 0x040fe20000410000 */
[----:B------:R-:W-:Y:S01]  /*8fb0*/  MUFU.EX2 R206, R246 ;  /* 0x000000f600ce7308 */ /* 0x000fe20000000800 */
[C---:B------:R-:W-:Y:S02]  /*8fc0*/  FMUL.FTZ R31, R0.reuse, R171 ;  /* 0x000000ab001f7220 */ /* 0x040fe40000410000 */
[----:B------:R-:W-:Y:S02]  /*8fd0*/  FMUL.FTZ R47, R0, R187 ;  /* 0x000000bb002f7220 */ /* 0x000fe40000410000 */
[----:B------:R-:W-:Y:S02]  /*8fe0*/  FMUL.FTZ R50, R132, R190 ;  /* 0x000000be84327220 */ /* 0x000fe40000410000 */
[C---:B------:R-:W-:Y:S02]  /*8ff0*/  FMUL.FTZ R74, R0.reuse, R74 ;  /* 0x0000004a004a7220 */ /* 0x040fe40000410000 */
[----:B------:R-:W-:Y:S01]  /*9000*/  FMUL.FTZ R75, R0, R75 ;  /* 0x0000004b004b7220 */ /* 0x000fe20000410000 */
[----:B-1----:R-:W-:Y:S01]  /*9010*/  MOV R161, R57 ;  /* 0x0000003900a17202 */ /* 0x002fe20000000f00 */
[----:B------:R-:W-:Y:S01]  /*9020*/  FFMA.FTZ R6, R9, c[0x0][0x23c], -R139 ;  /* 0x00008f0009067a23 */ /* 0x000fe2000001088b */
[----:B------:R-:W-:Y:S01]  /*9030*/  MUFU.EX2 R171, R211 ;  /* 0x000000d300ab7308 */ /* 0x000fe20000000800 */
[----:B------:R-:W-:Y:S02]  /*9040*/  FMUL.FTZ R9, R2, R145 ;  /* 0x0000009102097220 */ /* 0x000fe40000410000 */
[C---:B------:R-:W-:Y:S02]  /*9050*/  FMUL.FTZ R78, R0.reuse, R78 ;  /* 0x0000004e004e7220 */ /* 0x040fe40000410000 */
[C---:B------:R-:W-:Y:S02]  /*9060*/  FMUL.FTZ R79, R0.reuse, R79 ;  /* 0x0000004f004f7220 */ /* 0x040fe40000410000 */
[C---:B------:R-:W-:Y:S02]  /*9070*/  FMUL.FTZ R90, R0.reuse, R90 ;  /* 0x0000005a005a7220 */ /* 0x040fe40000410000 */
[C---:B------:R-:W-:Y:S01]  /*9080*/  FMUL.FTZ R91, R0.reuse, R91 ;  /* 0x0000005b005b7220 */ /* 0x040fe20000410000 */
[----:B------:R1:W-:Y:S01]  /*9090*/  MUFU.EX2 R64, R6 ;  /* 0x0000000600407308 */ /* 0x0003e20000000800 */
[C---:B------:R-:W-:Y:S02]  /*90a0*/  FMUL.FTZ R94, R0.reuse, R94 ;  /* 0x0000005e005e7220 */ /* 0x040fe40000410000 */
[----:B------:R-:W-:Y:S02]  /*90b0*/  FMUL.FTZ R95, R0, R95 ;  /* 0x0000005f005f7220 */ /* 0x000fe40000410000 */
[C---:B------:R-:W-:Y:S02]  /*90c0*/  FMUL.FTZ R97, R133.reuse, R97 ;  /* 0x0000006185617220 */ /* 0x040fe40000410000 */
[C---:B------:R-:W-:Y:S02]  /*90d0*/  FMUL.FTZ R98, R132.reuse, R98 ;  /* 0x0000006284627220 */ /* 0x040fe40000410000 */
[C---:B------:R-:W-:Y:S01]  /*90e0*/  FMUL.FTZ R99, R132.reuse, R99 ;  /* 0x0000006384637220 */ /* 0x040fe20000410000 */
        /* <DEDUP_REMOVED lines=8> */
[----:B------:R-:W-:Y:S02]  /*9170*/  FMUL.FTZ R106, R0, R106 ;  /* 0x0000006a006a7220 */ /* 0x000fe40000410000 */
[--C-:B-1----:R-:W-:Y:S02]  /*9180*/  FFMA.FTZ R6, R245, c[0x0][0x23c], -R208.reuse ;  /* 0x00008f00f5067a23 */ /* 0x102fe400000108d0 */
[----:B------:R-:W-:Y:S02]  /*9190*/  FFMA.FTZ R245, R24, c[0x0][0x23c], -R5 ;  /* 0x00008f0018f57a23 */ /* 0x000fe40000010805 */
[----:B------:R-:W-:Y:S01]  /*91a0*/  FMUL.FTZ R24, R2, R160 ;  /* 0x000000a002187220 */ /* 0x000fe20000410000 */
[----:B------:R1:W2:Y:S01]  /*91b0*/  MUFU.EX2 R59, R6 ;  /* 0x00000006003b7308 */ /* 0x0002a20000000800 */
[----:B------:R-:W-:Y:S01]  /*91c0*/  MOV R160, R58 ;  /* 0x0000003a00a07202 */ /* 0x000fe20000000f00 */
[C---:B------:R-:W-:Y:S02]  /*91d0*/  FMUL.FTZ R58, R0.reuse, R194 ;  /* 0x000000c2003a7220 */ /* 0x040fe40000410000 */
[----:B------:R-:W-:Y:S02]  /*91e0*/  FMUL.FTZ R107, R0, R107 ;  /* 0x0000006b006b7220 */ /* 0x000fe40000410000 */
[C---:B------:R-:W-:Y:S02]  /*91f0*/  FMUL.FTZ R108, R2.reuse, R108 ;  /* 0x0000006c026c7220 */ /* 0x040fe40000410000 */
[----:B------:R-:W-:Y:S02]  /*9200*/  FMUL.FTZ R109, R2, R109 ;  /* 0x0000006d026d7220 */ /* 0x000fe40000410000 */
[C---:B------:R-:W-:Y:S02]  /*9210*/  FMUL.FTZ R110, R0.reuse, R110 ;  /* 0x0000006e006e7220 */ /* 0x040fe40000410000 */
[----:B------:R-:W-:Y:S02]  /*9220*/  FMUL.FTZ R111, R0, R111 ;  /* 0x0000006f006f7220 */ /* 0x000fe40000410000 */
[C---:B------:R-:W-:Y:S02]  /*9230*/  FMUL.FTZ R112, R133.reuse, R112 ;  /* 0x0000007085707220 */ /* 0x040fe40000410000 */
[C---:B------:R-:W-:Y:S02]  /*9240*/  FMUL.FTZ R113, R133.reuse, R113 ;  /* 0x0000007185717220 */ /* 0x040fe40000410000 */
[C---:B------:R-:W-:Y:S02]  /*9250*/  FMUL.FTZ R114, R132.reuse, R114 ;  /* 0x0000007284727220 */ /* 0x040fe40000410000 */
[----:B------:R-:W-:Y:S02]  /*9260*/  FMUL.FTZ R115, R132, R115 ;  /* 0x0000007384737220 */ /* 0x000fe40000410000 */
[C---:B------:R-:W-:Y:S02]  /*9270*/  FMUL.FTZ R116, R133.reuse, R116 ;  /* 0x0000007485747220 */ /* 0x040fe40000410000 */
[--C-:B-1----:R-:W-:Y:S01]  /*9280*/  FFMA.FTZ R6, R8, c[0x0][0x23c], -R208.reuse ;  /* 0x00008f0008067a23 */ /* 0x102fe200000108d0 */
[----:B--2---:R-:W-:Y:S01]  /*9290*/  MOV R159, R59 ;  /* 0x0000003b009f7202 */ /* 0x004fe20000000f00 */
[----:B------:R-:W-:Y:S01]  /*92a0*/  FMUL.FTZ R8, R2, R144 ;  /* 0x0000009002087220 */ /* 0x000fe20000410000 */
[----:B------:R-:W-:Y:S01]  /*92b0*/  F2FP.BF16.PACK_AB R144, R64, R57 ;  /* 0x000000394090723e */ /* 0x000fe200000010ff */
[----:B------:R-:W1:Y:S01]  /*92c0*/  MUFU.EX2 R63, R6 ;  /* 0x00000006003f7308 */ /* 0x000e620000000800 */
[----:B------:R-:W-:Y:S02]  /*92d0*/  FMUL.FTZ R57, R2, R193 ;  /* 0x000000c102397220 */ /* 0x000fe40000410000 */
[----:B------:R-:W-:Y:S02]  /*92e0*/  FMUL.FTZ R117, R133, R117 ;  /* 0x0000007585757220 */ /* 0x000fe40000410000 */
[C---:B------:R-:W-:Y:S02]  /*92f0*/  FMUL.FTZ R118, R132.reuse, R118 ;  /* 0x0000007684767220 */ /* 0x040fe40000410000 */
[----:B------:R-:W-:Y:S02]  /*9300*/  FMUL.FTZ R119, R132, R119 ;  /* 0x0000007784777220 */ /* 0x000fe40000410000 */
[C---:B------:R-:W-:Y:S01]  /*9310*/  FMUL.FTZ R120, R2.reuse, R120 ;  /* 0x0000007802787220 */ /* 0x040fe20000410000 */
[----:B------:R-:W-:Y:S01]  /*9320*/  MUFU.EX2 R193, R237 ;  /* 0x000000ed00c17308 */ /* 0x000fe20000000800 */
[----:B------:R-:W-:Y:S02]  /*9330*/  FMUL.FTZ R121, R2, R121 ;  /* 0x0000007902797220 */ /* 0x000fe40000410000 */
[C---:B------:R-:W-:Y:S02]  /*9340*/  FMUL.FTZ R122, R0.reuse, R122 ;  /* 0x0000007a007a7220 */ /* 0x040fe40000410000 */
[----:B------:R-:W-:Y:S02]  /*9350*/  FMUL.FTZ R123, R0, R123 ;  /* 0x0000007b007b7220 */ /* 0x000fe40000410000 */
[C---:B------:R-:W-:Y:S02]  /*9360*/  FMUL.FTZ R124, R2.reuse, R124 ;  /* 0x0000007c027c7220 */ /* 0x040fe40000410000 */
[----:B------:R-:W-:Y:S02]  /*9370*/  FMUL.FTZ R125, R2, R125 ;  /* 0x0000007d027d7220 */ /* 0x000fe40000410000 */
[C---:B------:R-:W-:Y:S02]  /*9380*/  FMUL.FTZ R126, R0.reuse, R126 ;  /* 0x0000007e007e7220 */ /* 0x040fe40000410000 */
[----:B------:R-:W-:Y:S01]  /*9390*/  FMUL.FTZ R127, R0, R127 ;  /* 0x0000007f007f7220 */ /* 0x000fe20000410000 */
[----:B-1----:R-:W-:Y:S01]  /*93a0*/  F2FP.BF16.PACK_AB R145, R63, R59 ;  /* 0x0000003b3f91723e */ /* 0x002fe200000010ff */
[----:B------:R-:W-:Y:S01]  /*93b0*/  FFMA.FTZ R6, R248, c[0x0][0x23c], -R139 ;  /* 0x00008f00f8067a23 */ /* 0x000fe2000001088b */
[----:B------:R-:W-:Y:S01]  /*93c0*/  MOV R173, R63 ;  /* 0x0000003f00ad7202 */ /* 0x000fe20000000f00 */
[----:B------:R-:W-:Y:S02]  /*93d0*/  FFMA.FTZ R248, R29, c[0x0][0x23c], -R5 ;  /* 0x00008f001df87a23 */ /* 0x000fe40000010805 */
[----:B------:R-:W1:Y:S01]  /*93e0*/  MUFU.EX2 R234, R6 ;  /* 0x0000000600ea7308 */ /* 0x000e620000000800 */
[----:B------:R-:W-:Y:S02]  /*93f0*/  FFMA.FTZ R5, R251, c[0x0][0x23c], -R208 ;  /* 0x00008f00fb057a23 */ /* 0x000fe400000108d0 */
[----:B------:R-:W-:Y:S02]  /*9400*/  FFMA.FTZ R251, R10, c[0x0][0x23c], -R4 ;  /* 0x00008f000afb7a23 */ /* 0x000fe40000010804 */
[----:B------:R-:W-:Y:S02]  /*9410*/  FMUL.FTZ R10, R0, R146 ;  /* 0x00000092000a7220 */ /* 0x000fe40000410000 */
[----:B------:R-:W-:Y:S01]  /*9420*/  FMUL.FTZ R29, R2, R169 ;  /* 0x000000a9021d7220 */ /* 0x000fe20000410000 */
[----:B------:R-:W-:Y:S01]  /*9430*/  MOV R169, R43 ;  /* 0x0000002b00a97202 */ /* 0x000fe20000000f00 */
[C---:B------:R-:W-:Y:S01]  /*9440*/  FMUL.FTZ R43, R0.reuse, R179 ;  /* 0x000000b3002b7220 */ /* 0x040fe20000410000 */
[----:B------:R2:W-:Y:S01]  /*9450*/  MUFU.EX2 R229, R5 ;  /* 0x0000000500e57308 */ /* 0x0005e20000000800 */
[C---:B------:R-:W-:Y:S02]  /*9460*/  FMUL.FTZ R59, R0.reuse, R195 ;  /* 0x000000c3003b7220 */ /* 0x040fe40000410000 */
[----:B------:R-:W-:Y:S02]  /*9470*/  FMUL.FTZ R63, R0, R203 ;  /* 0x000000cb003f7220 */ /* 0x000fe40000410000 */
[C---:B------:R-:W-:Y:S02]  /*9480*/  FMUL.FTZ R128, R133.reuse, R128 ;  /* 0x0000008085807220 */ /* 0x040fe40000410000 */
[----:B------:R-:W-:Y:S02]  /*9490*/  FMUL.FTZ R129, R133, R129 ;  /* 0x0000008185817220 */ /* 0x000fe40000410000 */
[C---:B------:R-:W-:Y:S01]  /*94a0*/  FMUL.FTZ R130, R132.reuse, R130 ;  /* 0x0000008284827220 */ /* 0x040fe20000410000 */
[----:B------:R-:W-:Y:S01]  /*94b0*/  MUFU.EX2 R194, R248 ;  /* 0x000000f800c27308 */ /* 0x000fe20000000800 */
[----:B------:R-:W-:Y:S02]  /*94c0*/  FMUL.FTZ R131, R132, R131 ;  /* 0x0000008384837220 */ /* 0x000fe40000410000 */
[--C-:B------:R-:W-:Y:S01]  /*94d0*/  FFMA.FTZ R153, R153, c[0x0][0x23c], -R208.reuse ;  /* 0x00008f0099997a23 */ /* 0x100fe200000108d0 */
[----:B-1----:R-:W-:Y:S01]  /*94e0*/  F2FP.BF16.PACK_AB R146, R230, R234 ;  /* 0x000000eae692723e */ /* 0x002fe200000010ff */
[----:B------:R-:W-:Y:S02]  /*94f0*/  FFMA.FTZ R6, R252, c[0x0][0x23c], -R208 ;  /* 0x00008f00fc067a23 */ /* 0x000fe400000108d0 */
[----:B------:R-:W-:Y:S02]  /*9500*/  FFMA.FTZ R252, R15, c[0x0][0x23c], -R4 ;  /* 0x00008f000ffc7a23 */ /* 0x000fe40000010804 */
[C---:B------:R-:W-:Y:S01]  /*9510*/  FMUL.FTZ R4, R133.reuse, R148 ;  /* 0x0000009485047220 */ /* 0x040fe20000410000 */
[----:B------:R-:W1:Y:S01]  /*9520*/  MUFU.EX2 R233, R6 ;  /* 0x0000000600e97308 */ /* 0x000e620000000800 */
[----:B------:R-:W-:Y:S01]  /*9530*/  FMUL.FTZ R15, R0, R155 ;  /* 0x0000009b000f7220 */ /* 0x000fe20000410000 */
[----:B------:R-:W-:Y:S01]  /*9540*/  MOV R155, R35 ;  /* 0x00000023009b7202 */ /* 0x000fe20000000f00 */
[----:B------:R-:W-:Y:S01]  /*9550*/  FMUL.FTZ R35, R132, R175 ;  /* 0x000000af84237220 */ /* 0x000fe20000410000 */
[----:B------:R-:W-:Y:S01]  /*9560*/  MOV R175, R56 ;  /* 0x0000003800af7202 */ /* 0x000fe20000000f00 */
[----:B--2---:R-:W-:Y:S02]  /*9570*/  FMUL.FTZ R5, R133, R149 ;  /* 0x0000009585057220 */ /* 0x004fe40000410000 */
[----:B------:R-:W-:Y:S02]  /*9580*/  FMUL.FTZ R56, R2, R192 ;  /* 0x000000c002387220 */ /* 0x000fe40000410000 */
[--C-:B------:R-:W-:Y:S01]  /*9590*/  FFMA.FTZ R152, R152, c[0x0][0x23c], -R208.reuse ;  /* 0x00008f0098987a23 */ /* 0x100fe200000108d0 */
[----:B------:R-:W-:Y:S01]  /*95a0*/  MUFU.EX2 R200, R153 ;  /* 0x0000009900c87308 */ /* 0x000fe20000000800 */
[--C-:B------:R-:W-:Y:S02]  /*95b0*/  FFMA.FTZ R158, R158, c[0x0][0x23c], -R208.reuse ;  /* 0x00008f009e9e7a23 */ /* 0x100fe400000108d0 */
[--C-:B------:R-:W-:Y:S02]  /*95c0*/  FFMA.FTZ R163, R163, c[0x0][0x23c], -R208.reuse ;  /* 0x00008f00a3a37a23 */ /* 0x100fe400000108d0 */
[--C-:B------:R-:W-:Y:S02]  /*95d0*/  FFMA.FTZ R155, R155, c[0x0][0x23c], -R139.reuse ;  /* 0x00008f009b9b7a23 */ /* 0x100fe4000001088b */
[--C-:B------:R-:W-:Y:S02]  /*95e0*/  FFMA.FTZ R154, R154, c[0x0][0x23c], -R139.reuse ;  /* 0x00008f009a9a7a23 */ /* 0x100fe4000001088b */
[--C-:B------:R-:W-:Y:S01]  /*95f0*/  FFMA.FTZ R156, R156, c[0x0][0x23c], -R139.reuse ;  /* 0x00008f009c9c7a23 */ /* 0x100fe2000001088b */
[----:B------:R-:W-:Y:S01]  /*9600*/  MUFU.EX2 R188, R152 ;  /* 0x0000009800bc7308 */ /* 0x000fe20000000800 */
[--C-:B------:R-:W-:Y:S02]  /*9610*/  FFMA.FTZ R157, R157, c[0x0][0x23c], -R139.reuse ;  /* 0x00008f009d9d7a23 */ /* 0x100fe4000001088b */
[--C-:B------:R-:W-:Y:S01]  /*9620*/  FFMA.FTZ R215, R215, c[0x0][0x23c], -R139.reuse ;  /* 0x00008f00d7d77a23 */ /* 0x100fe2000001088b */
[----:B-1----:R-:W-:Y:S01]  /*9630*/  F2FP.BF16.PACK_AB R147, R229, R233 ;  /* 0x000000e9e593723e */ /* 0x002fe200000010ff */
[----:B------:R-:W-:Y:S02]  /*9640*/  FMUL.FTZ R6, R132, R150 ;  /* 0x0000009684067220 */ /* 0x000fe40000410000 */
[----:B------:R-:W-:Y:S01]  /*9650*/  LDSM.16.MT88.4 R148, [R227+0xc000] ;  /* 0x00c00000e394783b */ /* 0x000fe20000004200 */
[--C-:B------:R-:W-:Y:S02]  /*9660*/  FFMA.FTZ R214, R214, c[0x0][0x23c], -R139.reuse ;  /* 0x00008f00d6d67a23 */ /* 0x100fe4000001088b */
[----:B------:R-:W-:Y:S01]  /*9670*/  MUFU.EX2 R203, R154 ;  /* 0x0000009a00cb7308 */ /* 0x000fe20000000800 */
[--C-:B------:R-:W-:Y:S01]  /*9680*/  FFMA.FTZ R213, R213, c[0x0][0x23c], -R139.reuse ;  /* 0x00008f00d5d57a23 */ /* 0x100fe2000001088b */
[-C--:B------:R-:W-:Y:S08]  /*9690*/  HMMA.16816.F32.BF16 R4, R140, R20.reuse, R4 ;  /* 0x000000148c04723c */ /* 0x080ff00000041804 */
[C---:B------:R-:W-:Y:S01]  /*96a0*/  HMMA.16816.F32.BF16 R8, R144.reuse, R20, R8 ;  /* 0x000000149008723c */ /* 0x040fe20000041808 */
[----:B------:R-:W-:Y:S06]  /*96b0*/  MUFU.EX2 R185, R157 ;  /* 0x0000009d00b97308 */ /* 0x000fec0000000800 */
[C---:B------:R-:W-:Y:S01]  /*96c0*/  FMUL.FTZ R20, R133.reuse, R164 ;  /* 0x000000a485147220 */ /* 0x040fe20000410000 */
[-C--:B------:R-:W-:Y:S03]  /*96d0*/  HMMA.16816.F32.BF16 R12, R144, R22.reuse, R12 ;  /* 0x00000016900c723c */ /* 0x080fe6000004180c */
[----:B------:R-:W-:Y:S01]  /*96e0*/  MUFU.EX2 R190, R158 ;  /* 0x0000009e00be7308 */ /* 0x000fe20000000800 */
[C---:B------:R-:W-:Y:S01]  /*96f0*/  FMUL.FTZ R21, R133.reuse, R165 ;  /* 0x000000a585157220 */ /* 0x040fe20000410000 */
[----:B------:R-:W-:Y:S01]  /*9700*/  MOV R165, R64 ;  /* 0x0000004000a57202 */ /* 0x000fe20000000f00 */
[----:B------:R-:W-:Y:S01]  /*9710*/  FMUL.FTZ R64, R133, R204 ;  /* 0x000000cc85407220 */ /* 0x000fe20000410000 */
[----:B------:R-:W-:Y:S01]  /*9720*/  MOV R164, R62 ;  /* 0x0000003e00a47202 */ /* 0x000fe20000000f00 */
[C---:B------:R-:W-:Y:S04]  /*9730*/  HMMA.16816.F32.BF16 R16, R140.reuse, R22, R16 ;  /* 0x000000168c10723c */ /* 0x040fe80000041810 */
[----:B------:R-:W-:Y:S01]  /*9740*/  FMUL.FTZ R62, R0, R202 ;  /* 0x000000ca003e7220 */ /* 0x000fe20000410000 */
[----:B------:R-:W-:Y:S02]  /*9750*/  MUFU.EX2 R204, R245 ;  /* 0x000000f500cc7308 */ /* 0x000fe40000000800 */
[C---:B------:R-:W-:Y:S01]  /*9760*/  FMUL.FTZ R22, R132.reuse, R166 ;  /* 0x000000a684167220 */ /* 0x040fe20000410000 */
[----:B------:R-:W-:Y:S01]  /*9770*/  MOV R166, R51 ;  /* 0x0000003300a67202 */ /* 0x000fe20000000f00 */
[C---:B------:R-:W-:Y:S03]  /*9780*/  FMUL.FTZ R23, R132.reuse, R167 ;  /* 0x000000a784177220 */ /* 0x040fe60000410000 */
[----:B------:R-:W-:Y:S01]  /*9790*/  MOV R167, R52 ;  /* 0x0000003400a77202 */ /* 0x000fe20000000f00 */
[----:B------:R-:W-:Y:S01]  /*97a0*/  FMUL.FTZ R51, R132, R191 ;  /* 0x000000bf84337220 */ /* 0x000fe20000410000 */
[----:B------:R-:W1:Y:S01]  /*97b0*/  LDSM.16.MT88.4 R52, [R228+0xc000] ;  /* 0x00c00000e434783b */ /* 0x000e620000004200 */
[----:B------:R-:W-:Y:S01]  /*97c0*/  MUFU.EX2 R192, R235 ;  /* 0x000000eb00c07308 */ /* 0x000fe20000000800 */
[-C--:B------:R-:W-:Y:S03]  /*97d0*/  HMMA.16816.F32.BF16 R20, R140, R36.reuse, R20 ;  /* 0x000000248c14723c */ /* 0x080fe60000041814 */
[--C-:B------:R-:W-:Y:S02]  /*97e0*/  FFMA.FTZ R166, R166, c[0x0][0x23c], -R208.reuse ;  /* 0x00008f00a6a67a23 */ /* 0x100fe400000108d0 */
[--C-:B------:R-:W-:Y:S03]  /*97f0*/  FFMA.FTZ R167, R167, c[0x0][0x23c], -R208.reuse ;  /* 0x00008f00a7a77a23 */ /* 0x100fe600000108d0 */
[C---:B------:R-:W-:Y:S01]  /*9800*/  HMMA.16816.F32.BF16 R24, R144.reuse, R36, R24 ;  /* 0x000000249018723c */ /* 0x040fe20000041818 */
[----:B------:R-:W-:Y:S06]  /*9810*/  MUFU.EX2 R246, R213 ;  /* 0x000000d500f67308 */ /* 0x000fec0000000800 */
[C---:B------:R-:W-:Y:S01]  /*9820*/  FMUL.FTZ R36, R133.reuse, R180 ;  /* 0x000000b485247220 */ /* 0x040fe20000410000 */
[-C--:B------:R-:W-:Y:S03]  /*9830*/  HMMA.16816.F32.BF16 R28, R144, R38.reuse, R28 ;  /* 0x00000026901c723c */ /* 0x080fe6000004181c */
[----:B------:R-:W-:Y:S01]  /*9840*/  MUFU.EX2 R202, R223 ;  /* 0x000000df00ca7308 */ /* 0x000fe20000000800 */
[C---:B------:R-:W-:Y:S01]  /*9850*/  FMUL.FTZ R37, R133.reuse, R181 ;  /* 0x000000b585257220 */ /* 0x040fe20000410000 */
[----:B------:R-:W-:Y:S01]  /*9860*/  MOV R180, R46 ;  /* 0x0000002e00b47202 */ /* 0x000fe20000000f00 */
[----:B------:R-:W-:Y:S02]  /*9870*/  FMUL.FTZ R46, R0, R186 ;  /* 0x000000ba002e7220 */ /* 0x000fe40000410000 */
[C---:B------:R-:W-:Y:S05]  /*9880*/  HMMA.16816.F32.BF16 R32, R140.reuse, R38, R32 ;  /* 0x000000268c20723c */ /* 0x040fea0000041820 */
[----:B------:R-:W-:Y:S02]  /*9890*/  MUFU.EX2 R186, R210 ;  /* 0x000000d200ba7308 */ /* 0x000fe40000000800 */
[C---:B------:R-:W-:Y:S02]  /*98a0*/  FMUL.FTZ R38, R132.reuse, R182 ;  /* 0x000000b684267220 */ /* 0x040fe40000410000 */
[----:B------:R-:W-:Y:S03]  /*98b0*/  FMUL.FTZ R39, R132, R183 ;  /* 0x000000b784277220 */ /* 0x000fe60000410000 */
[----:B------:R-:W-:Y:S01]  /*98c0*/  MOV R183, R42 ;  /* 0x0000002a00b77202 */ /* 0x000fe20000000f00 */
[----:B------:R-:W-:Y:S01]  /*98d0*/  FMUL.FTZ R42, R0, R178 ;  /* 0x000000b2002a7220 */ /* 0x000fe20000410000 */
[----:B------:R-:W-:Y:S01]  /*98e0*/  MOV R178, R44 ;  /* 0x0000002c00b27202 */ /* 0x000fe20000000f00 */
[----:B------:R-:W-:Y:S01]  /*98f0*/  FMUL.FTZ R44, R2, R184 ;  /* 0x000000b8022c7220 */ /* 0x000fe20000410000 */
[-C--:B-1----:R-:W-:Y:S01]  /*9900*/  HMMA.16816.F32.BF16 R36, R140, R52.reuse, R36 ;  /* 0x000000348c24723c */ /* 0x082fe20000041824 */
[----:B------:R-:W-:Y:S07]  /*9910*/  MUFU.EX2 R182, R217 ;  /* 0x000000d900b67308 */ /* 0x000fee0000000800 */
[C---:B------:R-:W-:Y:S03]  /*9920*/  HMMA.16816.F32.BF16 R40, R144.reuse, R52, R40 ;  /* 0x000000349028723c */ /* 0x040fe60000041828 */
[----:B------:R-:W-:Y:S04]  /*9930*/  MUFU.EX2 R181, R209 ;  /* 0x000000d100b57308 */ /* 0x000fe80000000800 */
[C---:B------:R-:W-:Y:S01]  /*9940*/  FMUL.FTZ R52, R133.reuse, R196 ;  /* 0x000000c485347220 */ /* 0x040fe20000410000 */
[-C--:B------:R-:W-:Y:S04]  /*9950*/  HMMA.16816.F32.BF16 R44, R144, R54.reuse, R44 ;  /* 0x00000036902c723c */ /* 0x080fe8000004182c */
[----:B------:R-:W-:Y:S01]  /*9960*/  FMUL.FTZ R53, R133, R197 ;  /* 0x000000c585357220 */ /* 0x000fe20000410000 */
[----:B------:R-:W1:Y:S03]  /*9970*/  MUFU.EX2 R196, R218 ;  /* 0x000000da00c47308 */ /* 0x000e660000000800 */
[C---:B------:R-:W-:Y:S07]  /*9980*/  HMMA.16816.F32.BF16 R48, R140.reuse, R54, R48 ;  /* 0x000000368c30723c */ /* 0x040fee0000041830 */
[C---:B------:R-:W-:Y:S01]  /*9990*/  FMUL.FTZ R54, R132.reuse, R198 ;  /* 0x000000c684367220 */ /* 0x040fe20000410000 */
[----:B------:R-:W-:Y:S01]  /*99a0*/  MUFU.EX2 R184, R163 ;  /* 0x000000a300b87308 */ /* 0x000fe20000000800 */
[----:B------:R-:W-:Y:S07]  /*99b0*/  FMUL.FTZ R55, R132, R199 ;  /* 0x000000c784377220 */ /* 0x000fee0000410000 */
[-C--:B------:R-:W-:Y:S02]  /*99c0*/  HMMA.16816.F32.BF16 R52, R140, R148.reuse, R52 ;  /* 0x000000948c34723c */ /* 0x080fe40000041834 */
[----:B------:R2:W-:Y:S06]  /*99d0*/  MUFU.EX2 R199, R155 ;  /* 0x0000009b00c77308 */ /* 0x0005ec0000000800 */
[C---:B------:R-:W-:Y:S04]  /*99e0*/  HMMA.16816.F32.BF16 R56, R144.reuse, R148, R56 ;  /* 0x000000949038723c */ /* 0x040fe80000041838 */
[----:B------:R-:W-:Y:S04]  /*99f0*/  MUFU.EX2 R197, R236 ;  /* 0x000000ec00c57308 */ /* 0x000fe80000000800 */
[-C--:B------:R-:W-:Y:S06]  /*9a00*/  HMMA.16816.F32.BF16 R60, R144, R150.reuse, R60 ;  /* 0x00000096903c723c */ /* 0x080fec000004183c */
[----:B------:R-:W-:Y:S02]  /*9a10*/  MUFU.EX2 R198, R251 ;  /* 0x000000fb00c67308 */ /* 0x000fe40000000800 */
[C---:B------:R-:W-:Y:S01]  /*9a20*/  HMMA.16816.F32.BF16 R64, R140.reuse, R150, R64 ;  /* 0x000000968c40723c */ /* 0x040fe20000041840 */
[----:B------:R-:W3:Y:S07]  /*9a30*/  LDSM.16.MT88.4 R148, [R225+0xe000] ;  /* 0x00e00000e194783b */ /* 0x000eee0000004200 */
[----:B------:R-:W-:Y:S01]  /*9a40*/  MUFU.EX2 R251, R215 ;  /* 0x000000d700fb7308 */ /* 0x000fe20000000800 */
[----:B--2---:R-:W-:Y:S09]  /*9a50*/  LDSM.16.MT88.4 R152, [R226+0xd000] ;  /* 0x00d00000e298783b */ /* 0x004ff20000004200 */
[----:B------:R-:W-:Y:S10]  /*9a60*/  MUFU.EX2 R195, R244 ;  /* 0x000000f400c37308 */ /* 0x000ff40000000800 */
[----:B------:R-:W-:Y:S10]  /*9a70*/  MUFU.EX2 R252, R252 ;  /* 0x000000fc00fc7308 */ /* 0x000ff40000000800 */
[----:B------:R-:W-:Y:S01]  /*9a80*/  MUFU.EX2 R248, R166 ;  /* 0x000000a600f87308 */ /* 0x000fe20000000800 */
[-C--:B---3--:R-:W-:Y:S09]  /*9a90*/  HMMA.16816.F32.BF16 R68, R140, R148.reuse, R68 ;  /* 0x000000948c44723c */ /* 0x088ff20000041844 */
[----:B------:R-:W-:Y:S01]  /*9aa0*/  MUFU.EX2 R247, R167 ;  /* 0x000000a700f77308 */ /* 0x000fe20000000800 */
[C---:B------:R-:W-:Y:S08]  /*9ab0*/  HMMA.16816.F32.BF16 R72, R144.reuse, R148, R72 ;  /* 0x000000949048723c */ /* 0x040ff00000041848 */
[-C--:B------:R-:W-:Y:S08]  /*9ac0*/  HMMA.16816.F32.BF16 R76, R144, R150.reuse, R76 ;  /* 0x00000096904c723c */ /* 0x080ff0000004184c */
[C---:B------:R-:W-:Y:S01]  /*9ad0*/  HMMA.16816.F32.BF16 R80, R140.reuse, R150, R80 ;  /* 0x000000968c50723c */ /* 0x040fe20000041850 */
[----:B------:R-:W2:Y:S07]  /*9ae0*/  LDSM.16.MT88.4 R148, [R226+0xe000] ;  /* 0x00e00000e294783b */ /* 0x000eae0000004200 */
[-C--:B--2---:R-:W-:Y:S08]  /*9af0*/  HMMA.16816.F32.BF16 R84, R140, R148.reuse, R84 ;  /* 0x000000948c54723c */ /* 0x084ff00000041854 */
        /* <DEDUP_REMOVED lines=10> */
[C---:B------:R-:W-:Y:S07]  /*9ba0*/  HMMA.16816.F32.BF16 R120, R144.reuse, R148, R120 ;  /* 0x000000949078723c */ /* 0x040fee0000041878 */
[--C-:B------:R-:W-:Y:S01]  /*9bb0*/  FFMA.FTZ R148, R169, c[0x0][0x23c], -R139.reuse ;  /* 0x00008f00a9947a23 */ /* 0x100fe2000001088b */
[-C--:B------:R-:W-:Y:S03]  /*9bc0*/  HMMA.16816.F32.BF16 R124, R144, R150.reuse, R124 ;  /* 0x00000096907c723c */ /* 0x080fe6000004187c */
[----:B------:R2:W-:Y:S05]  /*9bd0*/  MUFU.EX2 R169, R148 ;  /* 0x0000009400a97308 */ /* 0x0005ea0000000800 */
[----:B------:R-:W-:Y:S01]  /*9be0*/  HMMA.16816.F32.BF16 R128, R140, R150, R128 ;  /* 0x000000968c80723c */ /* 0x000fe20000041880 */
[----:B------:R-:W3:Y:S06]  /*9bf0*/  LDL.LU R141, [R1+0x20] ;  /* 0x00002000018d7983 */ /* 0x000eec0000300800 */
[--C-:B------:R-:W-:Y:S01]  /*9c00*/  FFMA.FTZ R140, R180, c[0x0][0x23c], -R208.reuse ;  /* 0x00008f00b48c7a23 */ /* 0x100fe200000108d0 */
[----:B------:R-:W-:Y:S04]  /*9c10*/  MOV R180, R161 ;  /* 0x000000a100b47202 */ /* 0x000fe80000000f00 */
[----:B-1----:R-:W-:Y:S02]  /*9c20*/  F2FP.BF16.PACK_AB R142, R182, R196 ;  /* 0x000000c4b68e723e */ /* 0x002fe400000010ff */
[----:B------:R-:W-:Y:S01]  /*9c30*/  F2FP.BF16.PACK_AB R143, R181, R186 ;  /* 0x000000bab58f723e */ /* 0x000fe200000010ff */
[--C-:B--2---:R-:W-:Y:S01]  /*9c40*/  FFMA.FTZ R148, R178, c[0x0][0x23c], -R139.reuse ;  /* 0x00008f00b2947a23 */ /* 0x104fe2000001088b */
[----:B------:R-:W-:Y:S02]  /*9c50*/  MOV R178, R160 ;  /* 0x000000a000b27202 */ /* 0x000fe40000000f00 */
[----:B------:R-:W2:Y:S01]  /*9c60*/  LDL.LU R160, [R1+0x28] ;  /* 0x0000280001a07983 */ /* 0x000ea20000300800 */
[----:B------:R1:W-:Y:S03]  /*9c70*/  MUFU.EX2 R187, R148 ;  /* 0x0000009400bb7308 */ /* 0x0003e60000000800 */
[----:B------:R-:W4:Y:S01]  /*9c80*/  LDL.LU R161, [R1+0x24] ;  /* 0x0000240001a17983 */ /* 0x000f220000300800 */
[--C-:B-1----:R-:W-:Y:S06]  /*9c90*/  FFMA.FTZ R148, R177, c[0x0][0x23c], -R208.reuse ;  /* 0x00008f00b1947a23 */ /* 0x102fec00000108d0 */
[----:B------:R1:W-:Y:S02]  /*9ca0*/  MUFU.EX2 R220, R148 ;  /* 0x0000009400dc7308 */ /* 0x0003e40000000800 */
[--C-:B-1----:R-:W-:Y:S01]  /*9cb0*/  FFMA.FTZ R148, R183, c[0x0][0x23c], -R208.reuse ;  /* 0x00008f00b7947a23 */ /* 0x102fe200000108d0 */
[----:B------:R-:W-:Y:S07]  /*9cc0*/  MOV R183, R224 ;  /* 0x000000e000b77202 */ /* 0x000fee0000000f00 */
[----:B------:R1:W-:Y:S01]  /*9cd0*/  MUFU.EX2 R224, R148 ;  /* 0x0000009400e07308 */ /* 0x0003e20000000800 */
[--C-:B------:R-:W-:Y:S09]  /*9ce0*/  FFMA.FTZ R144, R183, c[0x0][0x23c], -R139.reuse ;  /* 0x00008f00b7907a23 */ /* 0x100ff2000001088b */
[----:B------:R1:W-:Y:S10]  /*9cf0*/  MUFU.EX2 R179, R144 ;  /* 0x0000009000b37308 */ /* 0x0003f40000000800 */
[----:B------:R1:W-:Y:S02]  /*9d00*/  MUFU.EX2 R183, R140 ;  /* 0x0000008c00b77308 */ /* 0x0003e40000000800 */
[--C-:B-1----:R-:W-:Y:S02]  /*9d10*/  FFMA.FTZ R148, R176, c[0x0][0x23c], -R139.reuse ;  /* 0x00008f00b0947a23 */ /* 0x102fe4000001088b */
[----:B------:R-:W-:Y:S06]  /*9d20*/  FFMA.FTZ R139, R212, c[0x0][0x23c], -R139 ;  /* 0x00008f00d48b7a23 */ /* 0x000fec000001088b */
[----:B------:R1:W1:Y:S01]  /*9d30*/  MUFU.EX2 R176, R148 ;  /* 0x0000009400b07308 */ /* 0x0002620000000800 */
[----:B------:R-:W3:Y:S09]  /*9d40*/  LDSM.16.MT88.4 R144, [R225+0xc800] ;  /* 0x00c80000e190783b */ /* 0x000ef20000004200 */
[----:B------:R-:W-:Y:S01]  /*9d50*/  MUFU.EX2 R212, R156 ;  /* 0x0000009c00d47308 */ /* 0x000fe20000000800 */
[--C-:B------:R-:W-:Y:S01]  /*9d60*/  FFMA.FTZ R140, R175, c[0x0][0x23c], -R208.reuse ;  /* 0x00008f00af8c7a23 */ /* 0x100fe200000108d0 */
[----:B------:R-:W-:Y:S01]  /*9d70*/  MOV R175, R168 ;  /* 0x000000a800af7202 */ /* 0x000fe20000000f00 */
[--C-:B------:R-:W-:Y:S02]  /*9d80*/  FFMA.FTZ R168, R135, c[0x0][0x23c], -R208.reuse ;  /* 0x00008f0087a87a23 */ /* 0x100fe400000108d0 */
[----:B------:R-:W-:Y:S05]  /*9d90*/  FFMA.FTZ R208, R134, c[0x0][0x23c], -R208 ;  /* 0x00008f0086d07a23 */ /* 0x000fea00000108d0 */
[----:B------:R1:W1:Y:S02]  /*9da0*/  MUFU.EX2 R177, R140 ;  /* 0x0000008c00b17308 */ /* 0x0002640000000800 */
[----:B-1----:R-:W1:Y:S01]  /*9db0*/  LDSM.16.MT88.4 R148, [R226+0xc800] ;  /* 0x00c80000e294783b */ /* 0x002e620000004200 */
[----:B------:R-:W-:Y:S07]  /*9dc0*/  F2FP.BF16.PACK_AB R134, R179, R176 ;  /* 0x000000b0b386723e */ /* 0x000fee00000010ff */
[----:B------:R1:W-:Y:S10]  /*9dd0*/  MUFU.EX2 R223, R208 ;  /* 0x000000d000df7308 */ /* 0x0003f40000000800 */
[----:B------:R-:W-:Y:S01]  /*9de0*/  MUFU.EX2 R245, R139 ;  /* 0x0000008b00f57308 */ /* 0x000fe20000000800 */
[----:B------:R-:W-:Y:S02]  /*9df0*/  F2FP.BF16.PACK_AB R140, R219, R170 ;  /* 0x000000aadb8c723e */ /* 0x000fe400000010ff */
[----:B------:R-:W-:Y:S07]  /*9e00*/  F2FP.BF16.PACK_AB R135, R177, R183 ;  /* 0x000000b7b187723e */ /* 0x000fee00000010ff */
[----:B------:R1:W-:Y:S02]  /*9e10*/  MUFU.EX2 R244, R168 ;  /* 0x000000a800f47308 */ /* 0x0003e40000000800 */
[----:B-1----:R-:W-:Y:S01]  /*9e20*/  LDSM.16.MT88.4 R208, [R225+0xf800] ;  /* 0x00f80000e1d0783b */ /* 0x002fe20000004200 */
[----:B------:R-:W-:Y:S01]  /*9e30*/  MOV R168, R189 ;  /* 0x000000bd00a87202 */ /* 0x000fe20000000f00 */
[----:B---3--:R-:W-:Y:S01]  /*9e40*/  FFMA.FTZ R162, R133, R141, R162 ;  /* 0x0000008d85a27223 */ /* 0x008fe200000100a2 */
[----:B------:R-:W-:Y:S02]  /*9e50*/  F2FP.BF16.PACK_AB R141, R171, R216 ;  /* 0x000000d8ab8d723e */ /* 0x000fe400000010ff */
[----:B------:R-:W-:Y:S05]  /*9e60*/  F2FP.BF16.PACK_AB R133, R224, R220 ;  /* 0x000000dce085723e */ /* 0x000fea00000010ff */
[-C--:B------:R-:W-:Y:S03]  /*9e70*/  HMMA.16816.F32.BF16 R4, R140, R144.reuse, R4 ;  /* 0x000000908c04723c */ /* 0x080fe60000041804 */
[----:B--2---:R-:W-:Y:S01]  /*9e80*/  FFMA.FTZ R160, R132, R160, R178 ;  /* 0x000000a084a07223 */ /* 0x004fe200000100b2 */
[----:B------:R-:W-:Y:S01]  /*9e90*/  F2FP.BF16.PACK_AB R132, R187, R169 ;  /* 0x000000a9bb84723e */ /* 0x000fe200000010ff */
[----:B------:R-:W-:Y:S01]  /*9ea0*/  MUFU.EX2 R178, R249 ;  /* 0x000000f900b27308 */ /* 0x000fe20000000800 */
[----:B----4-:R-:W-:Y:S02]  /*9eb0*/  FFMA.FTZ R161, R2, R161, R180 ;  /* 0x000000a102a17223 */ /* 0x010fe400000100b4 */
[----:B------:R-:W2:Y:S01]  /*9ec0*/  LDL.LU R2, [R1+0x2c] ;  /* 0x00002c0001027983 */ /* 0x000ea20000300800 */
[----:B------:R-:W-:Y:S02]  /*9ed0*/  FADD.FTZ R160, R174, R160 ;  /* 0x000000a0aea07221 */ /* 0x000fe40000010000 */
[C---:B------:R-:W-:Y:S04]  /*9ee0*/  HMMA.16816.F32.BF16 R8, R132.reuse, R144, R8 ;  /* 0x000000908408723c */ /* 0x040fe80000041808 */
[----:B------:R-:W-:Y:S01]  /*9ef0*/  FADD.FTZ R165, R165, R161 ;  /* 0x000000a1a5a57221 */ /* 0x000fe20000010000 */
[----:B------:R1:W-:Y:S03]  /*9f00*/  MUFU.EX2 R180, R238 ;  /* 0x000000ee00b47308 */ /* 0x0003e60000000800 */
[-C--:B------:R-:W-:Y:S07]  /*9f10*/  HMMA.16816.F32.BF16 R12, R132, R146.reuse, R12 ;  /* 0x00000092840c723c */ /* 0x080fee000004180c */
[----:B------:R3:W4:Y:S01]  /*9f20*/  MUFU.EX2 R249, R214 ;  /* 0x000000d600f97308 */ /* 0x0007220000000800 */
[C---:B------:R-:W-:Y:S01]  /*9f30*/  HMMA.16816.F32.BF16 R16, R140.reuse, R146, R16 ;  /* 0x000000928c10723c */ /* 0x040fe20000041810 */
[----:B------:R-:W3:Y:S07]  /*9f40*/  LDSM.16.MT88.4 R144, [R228+0xc800] ;  /* 0x00c80000e490783b */ /* 0x000eee0000004200 */
[-C--:B------:R-:W-:Y:S01]  /*9f50*/  HMMA.16816.F32.BF16 R20, R140, R148.reuse, R20 ;  /* 0x000000948c14723c */ /* 0x080fe20000041814 */
[----:B-1----:R1:W5:Y:S07]  /*9f60*/  LDL.LU R238, [R1+0x9c] ;  /* 0x00009c0001ee7983 */ /* 0x00236e0000300800 */
[C---:B------:R-:W-:Y:S01]  /*9f70*/  HMMA.16816.F32.BF16 R24, R132.reuse, R148, R24 ;  /* 0x000000948418723c */ /* 0x040fe20000041818 */
[----:B------:R1:W5:Y:S04]  /*9f80*/  LDL.LU R237, [R1+0x98] ;  /* 0x0000980001ed7983 */ /* 0x0003680000300800 */
[----:B------:R1:W5:Y:S03]  /*9f90*/  LDL.LU R236, [R1+0x94] ;  /* 0x0000940001ec7983 */ /* 0x0003660000300800 */
[-C--:B------:R-:W-:Y:S01]  /*9fa0*/  HMMA.16816.F32.BF16 R28, R132, R150.reuse, R28 ;  /* 0x00000096841c723c */ /* 0x080fe2000004181c */
[----:B------:R1:W5:Y:S07]  /*9fb0*/  LDL.LU R235, [R1+0x90] ;  /* 0x0000900001eb7983 */ /* 0x00036e0000300800 */
[C---:B------:R-:W-:Y:S01]  /*9fc0*/  HMMA.16816.F32.BF16 R32, R140.reuse, R150, R32 ;  /* 0x000000968c20723c */ /* 0x040fe20000041820 */
[----:B------:R-:W1:Y:S07]  /*9fd0*/  LDSM.16.MT88.4 R148, [R227+0xc800] ;  /* 0x00c80000e394783b */ /* 0x000e6e0000004200 */
[-C--:B---3--:R-:W-:Y:S08]  /*9fe0*/  HMMA.16816.F32.BF16 R36, R140, R144.reuse, R36 ;  /* 0x000000908c24723c */ /* 0x088ff00000041824 */
[C---:B------:R-:W-:Y:S08]  /*9ff0*/  HMMA.16816.F32.BF16 R40, R132.reuse, R144, R40 ;  /* 0x000000908428723c */ /* 0x040ff00000041828 */
[-C--:B------:R-:W-:Y:S08]  /*a000*/  HMMA.16816.F32.BF16 R44, R132, R146.reuse, R44 ;  /* 0x00000092842c723c */ /* 0x080ff0000004182c */
[C---:B------:R-:W-:Y:S01]  /*a010*/  HMMA.16816.F32.BF16 R48, R140.reuse, R146, R48 ;  /* 0x000000928c30723c */ /* 0x040fe20000041830 */
[----:B------:R-:W3:Y:S07]  /*a020*/  LDSM.16.MT88.4 R144, [R225+0xe800] ;  /* 0x00e80000e190783b */ /* 0x000eee0000004200 */
[-C--:B-1----:R-:W-:Y:S08]  /*a030*/  HMMA.16816.F32.BF16 R52, R140, R148.reuse, R52 ;  /* 0x000000948c34723c */ /* 0x082ff00000041834 */
[C---:B------:R-:W-:Y:S08]  /*a040*/  HMMA.16816.F32.BF16 R56, R132.reuse, R148, R56 ;  /* 0x000000948438723c */ /* 0x040ff00000041838 */
[-C--:B------:R-:W-:Y:S08]  /*a050*/  HMMA.16816.F32.BF16 R60, R132, R150.reuse, R60 ;  /* 0x00000096843c723c */ /* 0x080ff0000004183c */
        /* <DEDUP_REMOVED lines=19> */
[-C--:B------:R-:W-:Y:S07]  /*a190*/  HMMA.16816.F32.BF16 R124, R132, R150.reuse, R124 ;  /* 0x00000096847c723c */ /* 0x080fee000004187c */
[----:B------:R-:W-:Y:S01]  /*a1a0*/  F2FP.BF16.PACK_AB R134, R204, R206 ;  /* 0x000000cecc86723e */ /* 0x000fe200000010ff */
[----:B------:R-:W-:Y:S01]  /*a1b0*/  HMMA.16816.F32.BF16 R128, R140, R150, R128 ;  /* 0x000000968c80723c */ /* 0x000fe20000041880 */
[----:B------:R-:W-:Y:S03]  /*a1c0*/  LDSM.16.MT88.4 R148, [R227+0xd000] ;  /* 0x00d00000e394783b */ /* 0x000fe60000004200 */
[----:B------:R-:W-:Y:S02]  /*a1d0*/  F2FP.BF16.PACK_AB R135, R189, R205 ;  /* 0x000000cdbd87723e */ /* 0x000fe400000010ff */
[----:B------:R-:W-:Y:S02]  /*a1e0*/  F2FP.BF16.PACK_AB R132, R201, R194 ;  /* 0x000000c2c984723e */ /* 0x000fe400000010ff */
[----:B------:R-:W-:Y:S04]  /*a1f0*/  F2FP.BF16.PACK_AB R133, R202, R195 ;  /* 0x000000c3ca85723e */ /* 0x000fe800000010ff */
[----:B------:R-:W-:Y:S02]  /*a200*/  F2FP.BF16.PACK_AB R141, R188, R200 ;  /* 0x000000c8bc8d723e */ /* 0x000fe400000010ff */
[----:B------:R-:W-:Y:S01]  /*a210*/  F2FP.BF16.PACK_AB R142, R185, R212 ;  /* 0x000000d4b98e723e */ /* 0x000fe200000010ff */
[-C--:B---3--:R-:W-:Y:S05]  /*a220*/  HMMA.16816.F32.BF16 R4, R132, R144.reuse, R4 ;  /* 0x000000908404723c */ /* 0x088fea0000041804 */
[----:B------:R-:W-:Y:S02]  /*a230*/  F2FP.BF16.PACK_AB R143, R184, R190 ;  /* 0x000000beb88f723e */ /* 0x000fe400000010ff */
[----:B------:R-:W-:Y:S07]  /*a240*/  F2FP.BF16.PACK_AB R140, R203, R199 ;  /* 0x000000c7cb8c723e */ /* 0x000fee00000010ff */
[C---:B------:R-:W-:Y:S08]  /*a250*/  HMMA.16816.F32.BF16 R8, R140.reuse, R144, R8 ;  /* 0x000000908c08723c */ /* 0x040ff00000041808 */
[-C--:B------:R-:W-:Y:S08]  /*a260*/  HMMA.16816.F32.BF16 R12, R140, R146.reuse, R12 ;  /* 0x000000928c0c723c */ /* 0x080ff0000004180c */
[C---:B------:R-:W-:Y:S01]  /*a270*/  HMMA.16816.F32.BF16 R16, R132.reuse, R146, R16 ;  /* 0x000000928410723c */ /* 0x040fe20000041810 */
[----:B------:R-:W-:Y:S07]  /*a280*/  LDSM.16.MT88.4 R144, [R225+0xf000] ;  /* 0x00f00000e190783b */ /* 0x000fee0000004200 */
[-C--:B------:R-:W-:Y:S04]  /*a290*/  HMMA.16816.F32.BF16 R20, R132, R152.reuse, R20 ;  /* 0x000000988414723c */ /* 0x080fe80000041814 */
[----:B--2---:R-:W-:Y:S02]  /*a2a0*/  FFMA.FTZ R0, R0, R2, R159 ;  /* 0x0000000200007223 */ /* 0x004fe4000001009f */
[----:B------:R-:W1:Y:S01]  /*a2b0*/  LDSM.16.MT88.4 R156, [R228+0xd000] ;  /* 0x00d00000e49c783b */ /* 0x000e620000004200 */
[----:B------:R-:W-:Y:S01]  /*a2c0*/  FADD.FTZ R2, R175, R162 ;  /* 0x000000a2af027221 */ /* 0x000fe20000010000 */
[C---:B------:R-:W-:Y:S04]  /*a2d0*/  HMMA.16816.F32.BF16 R24, R140.reuse, R152, R24 ;  /* 0x000000988c18723c */ /* 0x040fe80000041818 */
[----:B------:R-:W-:Y:S02]  /*a2e0*/  FADD.FTZ R0, R173, R0 ;  /* 0x00000000ad007221 */ /* 0x000fe40000010000 */
[----:B------:R-:W-:Y:S02]  /*a2f0*/  FADD.FTZ R164, R164, R2 ;  /* 0x00000002a4a47221 */ /* 0x000fe40000010000 */
[-C--:B------:R-:W-:Y:S04]  /*a300*/  HMMA.16816.F32.BF16 R28, R140, R154.reuse, R28 ;  /* 0x0000009a8c1c723c */ /* 0x080fe8000004181c */
[----:B------:R-:W-:Y:S02]  /*a310*/  FADD.FTZ R2, R172, R160 ;  /* 0x000000a0ac027221 */ /* 0x000fe40000010000 */
[----:B------:R-:W-:Y:S01]  /*a320*/  LDSM.16.MT88.4 R160, [R225+0xd800] ;  /* 0x00d80000e1a0783b */ /* 0x000fe20000004200 */
[----:B------:R-:W-:Y:S01]  /*a330*/  FADD.FTZ R0, R233, R0 ;  /* 0x00000000e9007221 */ /* 0x000fe20000010000 */
[C---:B------:R-:W-:Y:S04]  /*a340*/  HMMA.16816.F32.BF16 R32, R132.reuse, R154, R32 ;  /* 0x0000009a8420723c */ /* 0x040fe80000041820 */
[----:B------:R-:W-:Y:S02]  /*a350*/  FADD.FTZ R139, R232, R164 ;  /* 0x000000a4e88b7221 */ /* 0x000fe40000010000 */
[----:B------:R-:W2:Y:S08]  /*a360*/  LDSM.16.MT88.4 R152, [R226+0xf000] ;  /* 0x00f00000e298783b */ /* 0x000eb00000004200 */
[----:B------:R-:W-:Y:S01]  /*a370*/  LDSM.16.MT88.4 R172, [R226+0xd800] ;  /* 0x00d80000e2ac783b */ /* 0x000fe20000004200 */
[-C--:B-1----:R-:W-:Y:S08]  /*a380*/  HMMA.16816.F32.BF16 R36, R132, R156.reuse, R36 ;  /* 0x0000009c8424723c */ /* 0x082ff00000041824 */
        /* <DEDUP_REMOVED lines=8> */
[----:B------:R-:W3:Y:S07]  /*a410*/  LDSM.16.MT88.4 R148, [R227+0xf000] ;  /* 0x00f00000e394783b */ /* 0x000eee0000004200 */
[-C--:B------:R-:W-:Y:S08]  /*a420*/  HMMA.16816.F32.BF16 R68, R132, R144.reuse, R68 ;  /* 0x000000908444723c */ /* 0x080ff00000041844 */
[C---:B------:R-:W-:Y:S07]  /*a430*/  HMMA.16816.F32.BF16 R72, R140.reuse, R144, R72 ;  /* 0x000000908c48723c */ /* 0x040fee0000041848 */
[----:B------:R-:W-:Y:S01]  /*a440*/  FADD.FTZ R145, R234, R165 ;  /* 0x000000a5ea917221 */ /* 0x000fe20000010000 */
[-C--:B------:R-:W-:Y:S01]  /*a450*/  HMMA.16816.F32.BF16 R76, R140, R146.reuse, R76 ;  /* 0x000000928c4c723c */ /* 0x080fe2000004184c */
[----:B------:R1:W5:Y:S03]  /*a460*/  LDL.LU R234, [R1+0x8c] ;  /* 0x00008c0001ea7983 */ /* 0x0003660000300800 */
[----:B------:R-:W-:Y:S01]  /*a470*/  FADD.FTZ R144, R231, R2 ;  /* 0x00000002e7907221 */ /* 0x000fe20000010000 */
[----:B------:R1:W5:Y:S01]  /*a480*/  LDL.LU R233, [R1+0x88] ;  /* 0x0000880001e97983 */ /* 0x0003620000300800 */
[----:B------:R-:W-:Y:S02]  /*a490*/  FADD.FTZ R145, R230, R145 ;  /* 0x00000091e6917221 */ /* 0x000fe40000010000 */
[C---:B------:R-:W-:Y:S01]  /*a4a0*/  HMMA.16816.F32.BF16 R80, R132.reuse, R146, R80 ;  /* 0x000000928450723c */ /* 0x040fe20000041850 */
[----:B------:R1:W5:Y:S03]  /*a4b0*/  LDL.LU R232, [R1+0x84] ;  /* 0x0000840001e87983 */ /* 0x0003660000300800 */
[----:B------:R-:W-:Y:S01]  /*a4c0*/  FADD.FTZ R2, R229, R0 ;  /* 0x00000000e5027221 */ /* 0x000fe20000010000 */
[----:B------:R1:W5:Y:S01]  /*a4d0*/  LDL.LU R231, [R1+0x80] ;  /* 0x0000800001e77983 */ /* 0x0003620000300800 */
[----:B------:R-:W-:Y:S01]  /*a4e0*/  FADD.FTZ R0, R170, R139 ;  /* 0x0000008baa007221 */ /* 0x000fe20000010000 */
[----:B------:R-:W-:Y:S01]  /*a4f0*/  MOV R147, R190 ;  /* 0x000000be00937202 */ /* 0x000fe20000000f00 */
[-C--:B--2---:R-:W-:Y:S01]  /*a500*/  HMMA.16816.F32.BF16 R84, R132, R152.reuse, R84 ;  /* 0x000000988454723c */ /* 0x084fe20000041854 */
[----:B------:R2:W5:Y:S03]  /*a510*/  LDL.LU R230, [R1+0x7c] ;  /* 0x00007c0001e67983 */ /* 0x0005660000300800 */
[----:B------:R-:W-:Y:S01]  /*a520*/  FADD.FTZ R139, R216, R144 ;  /* 0x00000090d88b7221 */ /* 0x000fe20000010000 */
[----:B------:R2:W5:Y:S01]  /*a530*/  LDL.LU R229, [R1+0x78] ;  /* 0x0000780001e57983 */ /* 0x0005620000300800 */
[----:B------:R-:W-:Y:S01]  /*a540*/  MOV R170, R188 ;  /* 0x000000bc00aa7202 */ /* 0x000fe20000000f00 */
[----:B------:R-:W-:Y:S01]  /*a550*/  FADD.FTZ R222, R219, R0 ;  /* 0x00000000dbde7221 */ /* 0x000fe20000010000 */
[C---:B------:R-:W-:Y:S01]  /*a560*/  HMMA.16816.F32.BF16 R88, R140.reuse, R152, R88 ;  /* 0x000000988c58723c */ /* 0x040fe20000041858 */
[----:B------:R-:W2:Y:S03]  /*a570*/  LDSM.16.MT88.4 R188, [R228+0xd800] ;  /* 0x00d80000e4bc783b */ /* 0x000ea60000004200 */
[----:B------:R-:W-:Y:S01]  /*a580*/  MOV R0, R204 ;  /* 0x000000cc00007202 */ /* 0x000fe20000000f00 */
[----:B------:R-:W-:Y:S01]  /*a590*/  FADD.FTZ R221, R169, R145 ;  /* 0x00000091a9dd7221 */ /* 0x000fe20000010000 */
[----:B------:R-:W-:Y:S01]  /*a5a0*/  MOV R169, R206 ;  /* 0x000000ce00a97202 */ /* 0x000fe20000000f00 */
[----:B------:R-:W-:Y:S01]  /*a5b0*/  FADD.FTZ R139, R171, R139 ;  /* 0x0000008bab8b7221 */ /* 0x000fe20000010000 */
[-C--:B------:R-:W-:Y:S01]  /*a5c0*/  HMMA.16816.F32.BF16 R92, R140, R154.reuse, R92 ;  /* 0x0000009a8c5c723c */ /* 0x080fe2000004185c */
[----:B------:R-:W-:Y:S03]  /*a5d0*/  LDSM.16.MT88.4 R216, [R228+0xf800] ;  /* 0x00f80000e4d8783b */ /* 0x000fe60000004200 */
[----:B------:R-:W-:Y:S01]  /*a5e0*/  MOV R171, R212 ;  /* 0x000000d400ab7202 */ /* 0x000fe20000000f00 */
[----:B------:R-:W-:Y:S01]  /*a5f0*/  FADD.FTZ R220, R220, R2 ;  /* 0x00000002dcdc7221 */ /* 0x000fe20000010000 */
[----:B------:R-:W-:Y:S02]  /*a600*/  MOV R2, R205 ;  /* 0x000000cd00027202 */ /* 0x000fe40000000f00 */
[C---:B------:R-:W-:Y:S01]  /*a610*/  HMMA.16816.F32.BF16 R96, R132.reuse, R154, R96 ;  /* 0x0000009a8460723c */ /* 0x040fe20000041860 */
[----:B------:R-:W2:Y:S07]  /*a620*/  LDSM.16.MT88.4 R204, [R227+0xd800] ;  /* 0x00d80000e3cc783b */ /* 0x000eae0000004200 */
[-C--:B-1----:R-:W-:Y:S01]  /*a630*/  HMMA.16816.F32.BF16 R100, R132, R156.reuse, R100 ;  /* 0x0000009c8464723c */ /* 0x082fe20000041864 */
[----:B------:R-:W1:Y:S07]  /*a640*/  LDSM.16.MT88.4 R212, [R226+0xf800] ;  /* 0x00f80000e2d4783b */ /* 0x000e6e0000004200 */
[C---:B------:R-:W-:Y:S08]  /*a650*/  HMMA.16816.F32.BF16 R104, R140.reuse, R156, R104 ;  /* 0x0000009c8c68723c */ /* 0x040ff00000041868 */
[-C--:B------:R-:W-:Y:S08]  /*a660*/  HMMA.16816.F32.BF16 R108, R140, R158.reuse, R108 ;  /* 0x0000009e8c6c723c */ /* 0x080ff0000004186c */
[C---:B------:R-:W-:Y:S08]  /*a670*/  HMMA.16816.F32.BF16 R112, R132.reuse, R158, R112 ;  /* 0x0000009e8470723c */ /* 0x040ff00000041870 */
[-C--:B---3--:R-:W-:Y:S08]  /*a680*/  HMMA.16816.F32.BF16 R116, R132, R148.reuse, R116 ;  /* 0x000000948474723c */ /* 0x088ff00000041874 */
[C---:B------:R-:W-:Y:S08]  /*a690*/  HMMA.16816.F32.BF16 R120, R140.reuse, R148, R120 ;  /* 0x000000948c78723c */ /* 0x040ff00000041878 */
[-C--:B------:R-:W-:Y:S07]  /*a6a0*/  HMMA.16816.F32.BF16 R124, R140, R150.reuse, R124 ;  /* 0x000000968c7c723c */ /* 0x080fee000004187c */
[----:B----4-:R-:W-:Y:S01]  /*a6b0*/  F2FP.BF16.PACK_AB R140, R249, R251 ;  /* 0x000000fbf98c723e */ /* 0x010fe200000010ff */
[----:B------:R-:W-:Y:S04]  /*a6c0*/  HMMA.16816.F32.BF16 R128, R132, R150, R128 ;  /* 0x000000968480723c */ /* 0x000fe80000041880 */
[----:B------:R-:W-:Y:S02]  /*a6d0*/  F2FP.BF16.PACK_AB R141, R247, R248 ;  /* 0x000000f8f78d723e */ /* 0x000fe400000010ff */
[----:B------:R-:W-:Y:S02]  /*a6e0*/  F2FP.BF16.PACK_AB R142, R245, R246 ;  /* 0x000000f6f58e723e */ /* 0x000fe400000010ff */
[----:B------:R-:W-:Y:S04]  /*a6f0*/  F2FP.BF16.PACK_AB R132, R180, R250 ;  /* 0x000000fab484723e */ /* 0x000fe800000010ff */
[----:B------:R-:W-:Y:S02]  /*a700*/  F2FP.BF16.PACK_AB R133, R178, R252 ;  /* 0x000000fcb285723e */ /* 0x000fe400000010ff */
[----:B------:R-:W-:Y:S02]  /*a710*/  F2FP.BF16.PACK_AB R134, R197, R193 ;  /* 0x000000c1c586723e */ /* 0x000fe400000010ff */
[----:B------:R-:W-:Y:S02]  /*a720*/  F2FP.BF16.PACK_AB R135, R198, R192 ;  /* 0x000000c0c687723e */ /* 0x000fe400000010ff */
[----:B------:R-:W-:Y:S05]  /*a730*/  F2FP.BF16.PACK_AB R143, R223, R244 ;  /* 0x000000f4df8f723e */ /* 0x000fea00000010ff */
[-C--:B------:R-:W-:Y:S07]  /*a740*/  HMMA.16816.F32.BF16 R148, R132, R160.reuse, R4 ;  /* 0x000000a08494723c */ /* 0x080fee0000041804 */
[----:B------:R-:W-:Y:S02]  /*a750*/  MOV R7, R147 ;  /* 0x0000009300077202 */ /* 0x000fe40000000f00 */
[C---:B------:R-:W-:Y:S07]  /*a760*/  HMMA.16816.F32.BF16 R144, R140.reuse, R160, R8 ;  /* 0x000000a08c90723c */ /* 0x040fee0000041808 */
[----:B------:R-:W-:Y:S01]  /*a770*/  MOV R10, R179 ;  /* 0x000000b3000a7202 */ /* 0x000fe20000000f00 */
[-C--:B------:R-:W-:Y:S04]  /*a780*/  HMMA.16816.F32.BF16 R152, R140, R162.reuse, R12 ;  /* 0x000000a28c98723c */ /* 0x080fe8000004180c */
[----:B------:R-:W-:Y:S02]  /*a790*/  MOV R11, R181 ;  /* 0x000000b5000b7202 */ /* 0x000fe40000000f00 */
[----:B------:R-:W-:Y:S02]  /*a7a0*/  MOV R9, R177 ;  /* 0x000000b100097202 */ /* 0x000fe40000000f00 */
[C---:B------:R-:W-:Y:S04]  /*a7b0*/  HMMA.16816.F32.BF16 R156, R132.reuse, R162, R16 ;  /* 0x000000a2849c723c */ /* 0x040fe80000041810 */
[----:B------:R-:W-:Y:S02]  /*a7c0*/  MOV R15, R198 ;  /* 0x000000c6000f7202 */ /* 0x000fe40000000f00 */
[----:B------:R-:W-:Y:S02]  /*a7d0*/  MOV R14, R197 ;  /* 0x000000c5000e7202 */ /* 0x000fe40000000f00 */
[-C--:B------:R-:W-:Y:S04]  /*a7e0*/  HMMA.16816.F32.BF16 R164, R132, R172.reuse, R20 ;  /* 0x000000ac84a4723c */ /* 0x080fe80000041814 */
[----:B------:R-:W-:Y:S02]  /*a7f0*/  MOV R19, R193 ;  /* 0x000000c100137202 */ /* 0x000fe40000000f00 */
[----:B------:R-:W-:Y:S02]  /*a800*/  MOV R13, R192 ;  /* 0x000000c0000d7202 */ /* 0x000fe40000000f00 */
[C---:B------:R-:W-:Y:S04]  /*a810*/  HMMA.16816.F32.BF16 R160, R140.reuse, R172, R24 ;  /* 0x000000ac8ca0723c */ /* 0x040fe80000041818 */
[----:B------:R-:W-:Y:S02]  /*a820*/  MOV R20, R171 ;  /* 0x000000ab00147202 */ /* 0x000fe40000000f00 */
[----:B------:R-:W-:Y:S02]  /*a830*/  MOV R22, R168 ;  /* 0x000000a800167202 */ /* 0x000fe40000000f00 */
[----:B------:R-:W-:Y:S04]  /*a840*/  MOV R26, R169 ;  /* 0x000000a9001a7202 */ /* 0x000fe80000000f00 */
[----:B------:R-:W-:Y:S02]  /*a850*/  MOV R25, R170 ;  /* 0x000000aa00197202 */ /* 0x000fe40000000f00 */
[-C--:B------:R-:W-:Y:S03]  /*a860*/  HMMA.16816.F32.BF16 R168, R140, R174.reuse, R28 ;  /* 0x000000ae8ca8723c */ /* 0x080fe6000004181c */
[----:B------:R-:W-:Y:S02]  /*a870*/  MOV R21, R7 ;  /* 0x0000000700157202 */ /* 0x000fe40000000f00 */
[----:B------:R-:W3:Y:S01]  /*a880*/  LDSM.16.MT88.4 R4, [R227+0xf800] ;  /* 0x00f80000e304783b */ /* 0x000ee20000004200 */
[----:B------:R-:W-:Y:S02]  /*a890*/  MOV R17, R180 ;  /* 0x000000b400117202 */ /* 0x000fe40000000f00 */
[C---:B------:R-:W-:Y:S04]  /*a8a0*/  HMMA.16816.F32.BF16 R172, R132.reuse, R174, R32 ;  /* 0x000000ae84ac723c */ /* 0x040fe80000041820 */
[----:B------:R-:W-:Y:S02]  /*a8b0*/  MOV R27, R2 ;  /* 0x00000002001b7202 */ /* 0x000fe40000000f00 */
[----:B------:R-:W-:Y:S02]  /*a8c0*/  MOV R30, R201 ;  /* 0x000000c9001e7202 */ /* 0x000fe40000000f00 */
[----:B------:R-:W-:Y:S04]  /*a8d0*/  MOV R33, R182 ;  /* 0x000000b600217202 */ /* 0x000fe80000000f00 */
[----:B------:R-:W-:Y:S02]  /*a8e0*/  MOV R32, R183 ;  /* 0x000000b700207202 */ /* 0x000fe40000000f00 */
[-C--:B--2---:R-:W-:Y:S03]  /*a8f0*/  HMMA.16816.F32.BF16 R180, R132, R188.reuse, R36 ;  /* 0x000000bc84b4723c */ /* 0x084fe60000041824 */
[----:B------:R-:W-:Y:S02]  /*a900*/  MOV R29, R200 ;  /* 0x000000c8001d7202 */ /* 0x000fe40000000f00 */
[----:B------:R-:W-:Y:S02]  /*a910*/  MOV R24, R203 ;  /* 0x000000cb00187202 */ /* 0x000fe40000000f00 */
[----:B------:R-:W-:Y:S02]  /*a920*/  MOV R31, R202 ;  /* 0x000000ca001f7202 */ /* 0x000fe40000000f00 */
[----:B------:R-:W-:Y:S03]  /*a930*/  MOV R28, R199 ;  /* 0x000000c7001c7202 */ /* 0x000fe60000000f00 */
[----:B------:R-:W-:Y:S02]  /*a940*/  MOV R35, R195 ;  /* 0x000000c300237202 */ /* 0x000fe40000000f00 */
[----:B------:R-:W-:Y:S02]  /*a950*/  MOV R34, R194 ;  /* 0x000000c200227202 */ /* 0x000fe40000000f00 */
[----:B------:R-:W-:Y:S02]  /*a960*/  MOV R39, R176 ;  /* 0x000000b000277202 */ /* 0x000fe40000000f00 */
[----:B------:R-:W-:Y:S02]  /*a970*/  MOV R18, R178 ;  /* 0x000000b200127202 */ /* 0x000fe40000000f00 */
[C---:B------:R-:W-:Y:S04]  /*a980*/  HMMA.16816.F32.BF16 R176, R140.reuse, R188, R40 ;  /* 0x000000bc8cb0723c */ /* 0x040fe80000041828 */
[----:B------:R-:W-:Y:S02]  /*a990*/  MOV R38, R39 ;  /* 0x0000002700267202 */ /* 0x000fe40000000f00 */
[----:B------:R-:W-:Y:S02]  /*a9a0*/  MOV R39, R32 ;  /* 0x0000002000277202 */ /* 0x000fe40000000f00 */
[----:B------:R-:W-:Y:S04]  /*a9b0*/  MOV R32, R33 ;  /* 0x0000002100207202 */ /* 0x000fe80000000f00 */
[----:B------:R-:W-:Y:S02]  /*a9c0*/  MOV R33, R34 ;  /* 0x0000002200217202 */ /* 0x000fe40000000f00 */
        /* <DEDUP_REMOVED lines=11> */
[----:B------:R-:W-:Y:S01]  /*aa80*/  MOV R21, R0 ;  /* 0x0000000000157202 */ /* 0x000fe20000000f00 */
[----:B------:R-:W-:Y:S01]  /*aa90*/  FADD.FTZ R0, R224, R220 ;  /* 0x000000dce0007221 */ /* 0x000fe20000010000 */
[----:B------:R-:W-:Y:S01]  /*aaa0*/  MOV R23, R185 ;  /* 0x000000b900177202 */ /* 0x000fe20000000f00 */
[----:B------:R2:W5:Y:S01]  /*aab0*/  LDL.LU R224, [R1+0x74] ;  /* 0x0000740001e07983 */ /* 0x0005620000300800 */
[----:B------:R-:W-:Y:S01]  /*aac0*/  MOV R16, R184 ;  /* 0x000000b800107202 */ /* 0x000fe20000000f00 */
[----:B------:R-:W-:Y:S01]  /*aad0*/  FADD.FTZ R0, R39, R0 ;  /* 0x0000000027007221 */ /* 0x000fe20000010000 */
[----:B------:R-:W-:Y:S02]  /*aae0*/  MOV R8, R186 ;  /* 0x000000ba00087202 */ /* 0x000fe40000000f00 */
[----:B------:R-:W-:Y:S01]  /*aaf0*/  MOV R2, R187 ;  /* 0x000000bb00027202 */ /* 0x000fe20000000f00 */
[----:B------:R-:W-:Y:S01]  /*ab00*/  FADD.FTZ R9, R9, R0 ;  /* 0x0000000009097221 */ /* 0x000fe20000010000 */
[-C--:B------:R-:W-:Y:S03]  /*ab10*/  HMMA.16816.F32.BF16 R184, R140, R190.reuse, R44 ;  /* 0x000000be8cb8723c */ /* 0x080fe6000004182c */
[----:B------:R-:W-:Y:S01]  /*ab20*/  FADD.FTZ R8, R8, R139 ;  /* 0x0000008b08087221 */ /* 0x000fe20000010000 */
[----:B------:R-:W-:Y:S01]  /*ab30*/  MOV R12, R196 ;  /* 0x000000c4000c7202 */ /* 0x000fe20000000f00 */
[----:B------:R-:W-:Y:S01]  /*ab40*/  FADD.FTZ R9, R28, R9 ;  /* 0x000000091c097221 */ /* 0x000fe20000010000 */
[----:B------:R-:W-:Y:S01]  /*ab50*/  MOV R139, R137 ;  /* 0x00000089008b7202 */ /* 0x000fe20000000f00 */
[----:B------:R-:W-:Y:S01]  /*ab60*/  FADD.FTZ R11, R11, R8 ;  /* 0x000000080b0b7221 */ /* 0x000fe20000010000 */
[C---:B------:R-:W-:Y:S04]  /*ab70*/  HMMA.16816.F32.BF16 R188, R132.reuse, R190, R48 ;  /* 0x000000be84bc723c */ /* 0x040fe80000041830 */
[----:B------:R-:W-:Y:S02]  /*ab80*/  FADD.FTZ R2, R2, R221 ;  /* 0x000000dd02027221 */ /* 0x000fe40000010000 */
[----:B------:R-:W-:Y:S02]  /*ab90*/  FADD.FTZ R12, R12, R222 ;  /* 0x000000de0c0c7221 */ /* 0x000fe40000010000 */
[-C--:B------:R-:W-:Y:S04]  /*aba0*/  HMMA.16816.F32.BF16 R196, R132, R204.reuse, R52 ;  /* 0x000000cc84c4723c */ /* 0x080fe80000041834 */
[----:B------:R-:W-:Y:S02]  /*abb0*/  FADD.FTZ R2, R38, R2 ;  /* 0x0000000226027221 */ /* 0x000fe40000010000 */
[----:B------:R-:W-:Y:S02]  /*abc0*/  FADD.FTZ R12, R32, R12 ;  /* 0x0000000c200c7221 */ /* 0x000fe40000010000 */
        /* <DEDUP_REMOVED lines=16> */
[----:B------:R-:W-:Y:S04]  /*acd0*/  FADD.FTZ R2, R26, R2 ;  /* 0x000000021a027221 */ /* 0x000fe80000010000 */
[C---:B------:R-:W-:Y:S04]  /*ace0*/  HMMA.16816.F32.BF16 R80, R132.reuse, R210, R80 ;  /* 0x000000d28450723c */ /* 0x040fe80000041850 */
[----:B------:R-:W-:Y:S04]  /*acf0*/  FADD.FTZ R9, R22, R2 ;  /* 0x0000000216097221 */ /* 0x000fe80000010000 */
[-C--:B-1----:R-:W-:Y:S04]  /*ad00*/  HMMA.16816.F32.BF16 R84, R132, R212.reuse, R84 ;  /* 0x000000d48454723c */ /* 0x082fe80000041854 */
[----:B------:R-:W-:Y:S04]  /*ad10*/  FADD.FTZ R9, R252, R9 ;  /* 0x00000009fc097221 */ /* 0x000fe80000010000 */
[C---:B------:R-:W-:Y:S08]  /*ad20*/  HMMA.16816.F32.BF16 R88, R140.reuse, R212, R88 ;  /* 0x000000d48c58723c */ /* 0x040ff00000041858 */
[-C--:B------:R-:W-:Y:S08]  /*ad30*/  HMMA.16816.F32.BF16 R92, R140, R214.reuse, R92 ;  /* 0x000000d68c5c723c */ /* 0x080ff0000004185c */
[C---:B------:R-:W-:Y:S08]  /*ad40*/  HMMA.16816.F32.BF16 R96, R132.reuse, R214, R96 ;  /* 0x000000d68460723c */ /* 0x040ff00000041860 */
[-C--:B------:R-:W-:Y:S08]  /*ad50*/  HMMA.16816.F32.BF16 R100, R132, R216.reuse, R100 ;  /* 0x000000d88464723c */ /* 0x080ff00000041864 */
[C---:B------:R-:W-:Y:S08]  /*ad60*/  HMMA.16816.F32.BF16 R104, R140.reuse, R216, R104 ;  /* 0x000000d88c68723c */ /* 0x040ff00000041868 */
[-C--:B------:R-:W-:Y:S08]  /*ad70*/  HMMA.16816.F32.BF16 R108, R140, R218.reuse, R108 ;  /* 0x000000da8c6c723c */ /* 0x080ff0000004186c */
[C---:B------:R-:W-:Y:S08]  /*ad80*/  HMMA.16816.F32.BF16 R112, R132.reuse, R218, R112 ;  /* 0x000000da8470723c */ /* 0x040ff00000041870 */
[-C--:B---3--:R-:W-:Y:S08]  /*ad90*/  HMMA.16816.F32.BF16 R116, R132, R4.reuse, R116 ;  /* 0x000000048474723c */ /* 0x088ff00000041874 */
[C---:B------:R-:W-:Y:S07]  /*ada0*/  HMMA.16816.F32.BF16 R120, R140.reuse, R4, R120 ;  /* 0x000000048c78723c */ /* 0x040fee0000041878 */
[----:B------:R-:W-:Y:S01]  /*adb0*/  FADD.FTZ R4, R25, R10 ;  /* 0x0000000a19047221 */ /* 0x000fe20000010000 */
[-C--:B------:R-:W-:Y:S04]  /*adc0*/  HMMA.16816.F32.BF16 R124, R140, R6.reuse, R124 ;  /* 0x000000068c7c723c */ /* 0x080fe8000004187c */
[----:B------:R-:W-:Y:S02]  /*add0*/  FADD.FTZ R4, R21, R4 ;  /* 0x0000000415047221 */ /* 0x000fe40000010000 */
[----:B------:R-:W-:Y:S01]  /*ade0*/  FADD.FTZ R5, R27, R8 ;  /* 0x000000081b057221 */ /* 0x000fe20000010000 */
[----:B------:R-:W-:Y:S01]  /*adf0*/  MOV R141, R3 ;  /* 0x00000003008d7202 */ /* 0x000fe20000000f00 */
[----:B------:R-:W-:Y:S01]  /*ae00*/  FADD.FTZ R4, R250, R4 ;  /* 0x00000004fa047221 */ /* 0x000fe20000010000 */
[----:B------:R-:W-:Y:S04]  /*ae10*/  HMMA.16816.F32.BF16 R128, R132, R6, R128 ;  /* 0x000000068480723c */ /* 0x000fe80000041880 */
[----:B------:R-:W-:Y:S01]  /*ae20*/  FADD.FTZ R2, R23, R5 ;  /* 0x0000000517027221 */ /* 0x000fe20000010000 */
[----:B------:R-:W-:Y:S01]  /*ae30*/  MOV R140, R136 ;  /* 0x00000088008c7202 */ /* 0x000fe20000000f00 */
[----:B------:R-:W-:Y:S01]  /*ae40*/  FADD.FTZ R10, R17, R4 ;  /* 0x00000004110a7221 */ /* 0x000fe20000010000 */
[----:B------:R-:W-:Y:S01]  /*ae50*/  MOV R132, R138 ;  /* 0x0000008a00847202 */ /* 0x000fe20000000f00 */
        /* <DEDUP_REMOVED lines=14> */
[----:B------:R2:W-:Y:S04]  /*af40*/  STL [R1+0x28], R4 ;  /* 0x0000280401007387 */ /* 0x0005e80000100800 */
[----:B------:R2:W-:Y:S04]  /*af50*/  STL [R1+0x24], R2 ;  /* 0x0000240201007387 */ /* 0x0005e80000100800 */
[----:B------:R2:W-:Y:S02]  /*af60*/  STL [R1+0x2c], R0 ;  /* 0x00002c0001007387 */ /* 0x0005e40000100800 */
[----:B--2--5:R-:W-:-:S05]  /*af70*/  @P0 BRA `(.L_x_50) ;  /* 0xffffbae000000947 */ /* 0x024fca000383ffff */
.L_x_49:
        /* <DEDUP_REMOVED lines=57> */
[----:B--2---:R-:W-:-:S05]  /*b310*/  FADD.FTZ R4, R4, R8 ;  /* 0x0000000804047221 */ /* 0x004fca0000010000 */
[----:B------:R-:W2:Y:S01]  /*b320*/  SHFL.BFLY PT, R132, R4, 0x1, 0x1f ;  /* 0x0c201f0004847f89 */ /* 0x000ea200000e0000 */
[----:B---3--:R-:W-:Y:S01]  /*b330*/  FADD.FTZ R5, R5, R6 ;  /* 0x0000000605057221 */ /* 0x008fe20000010000 */
[CC--:B------:R-:W-:Y:S02]  /*b340*/  LEA.HI R6, R28.reuse, R139.reuse, RZ, 0x2 ;  /* 0x0000008b1c067211 */ /* 0x0c0fe400078f10ff */
[----:B------:R-:W-:Y:S02]  /*b350*/  LEA.HI R28, R28, R139, RZ, 0x5 ;  /* 0x0000008b1c1c7211 */ /* 0x000fe400078f28ff */
[----:B------:R-:W3:Y:S01]  /*b360*/  SHFL.BFLY PT, R8, R5, 0x1, 0x1f ;  /* 0x0c201f0005087f89 */ /* 0x000ee200000e0000 */
[----:B-1----:R-:W-:Y:S02]  /*b370*/  FADD.FTZ R2, R2, R7 ;  /* 0x0000000702027221 */ /* 0x002fe40000010000 */
[----:B----4-:R-:W-:-:S03]  /*b380*/  FADD.FTZ R133, R0, R133 ;  /* 0x0000008500857221 */ /* 0x010fc60000010000 */
[----:B------:R-:W1:Y:S01]  /*b390*/  SHFL.BFLY PT, R7, R2, 0x1, 0x1f ;  /* 0x0c201f0002077f89 */ /* 0x000e6200000e0000 */
[----:B------:R-:W-:Y:S02]  /*b3a0*/  MOV R0, 0x3f800000 ;  /* 0x3f80000000007802 */ /* 0x000fe40000000f00 */
[----:B------:R-:W-:Y:S01]  /*b3b0*/  FSETP.NE.FTZ.AND P5, PT, R133, RZ, PT ;  /* 0x000000ff8500720b */ /* 0x000fe20003fb5000 */
[----:B--2---:R-:W-:Y:S01]  /*b3c0*/  FADD.FTZ R132, R4, R132 ;  /* 0x0000008404847221 */ /* 0x004fe20000010000 */
[----:B------:R-:W-:-:S04]  /*b3d0*/  MOV R4, 0x3f800000 ;  /* 0x3f80000000047802 */ /* 0x000fc80000000f00 */
[----:B------:R-:W-:Y:S01]  /*b3e0*/  FSETP.NE.FTZ.AND P4, PT, R132, RZ, PT ;  /* 0x000000ff8400720b */ /* 0x000fe20003f95000 */
[----:B---3--:R-:W-:-:S06]  /*b3f0*/  FADD.FTZ R135, R5, R8 ;  /* 0x0000000805877221 */ /* 0x008fcc0000010000 */
[----:B------:R-:W2:Y:S01]  /*b400*/  @P5 MUFU.RCP R0, R133 ;  /* 0x0000008500005308 */ /* 0x000ea20000001000 */
[----:B------:R-:W-:Y:S01]  /*b410*/  FSETP.NE.FTZ.AND P0, PT, R135, RZ, PT ;  /* 0x000000ff8700720b */ /* 0x000fe20003f15000 */
[----:B-1----:R-:W-:Y:S01]  /*b420*/  FADD.FTZ R134, R2, R7 ;  /* 0x0000000702867221 */ /* 0x002fe20000010000 */
[----:B------:R-:W-:-:S05]  /*b430*/  LOP3.LUT R2, R6, 0x3ffffffc, RZ, 0xc0, !PT ;  /* 0x3ffffffc06027812 */ /* 0x000fca00078ec0ff */
[----:B------:R-:W1:Y:S01]  /*b440*/  @P4 MUFU.RCP R4, R132 ;  /* 0x0000008400044308 */ /* 0x000e620000001000 */
[----:B------:R-:W-:Y:S02]  /*b450*/  FSETP.NE.FTZ.AND P3, PT, R134, RZ, PT ;  /* 0x000000ff8600720b */ /* 0x000fe40003f75000 */
[----:B------:R-:W-:Y:S02]  /*b460*/  IADD3 R139, -R2, R139, RZ ;  /* 0x0000008b028b7210 */ /* 0x000fe40007ffe1ff */
[----:B------:R-:W-:Y:S01]  /*b470*/  MOV R2, 0x3f800000 ;  /* 0x3f80000000027802 */ /* 0x000fe20000000f00 */
[C---:B--2---:R-:W-:Y:S02]  /*b480*/  FMUL.FTZ R148, R0.reuse, R148 ;  /* 0x0000009400947220 */ /* 0x044fe40000410000 */
[C---:B------:R-:W-:Y:S02]  /*b490*/  FMUL.FTZ R7, R0.reuse, R149 ;  /* 0x0000009500077220 */ /* 0x040fe40000410000 */
[----:B------:R-:W-:-:S02]  /*b4a0*/  FMUL.FTZ R156, R0, R156 ;  /* 0x0000009c009c7220 */ /* 0x000fc40000410000 */
[C---:B------:R-:W-:Y:S01]  /*b4b0*/  FMUL.FTZ R5, R0.reuse, R157 ;  /* 0x0000009d00057220 */ /* 0x040fe20000410000 */
[----:B------:R-:W-:Y:S01]  /*b4c0*/  F2FP.BF16.PACK_AB R7, R7, R148 ;  /* 0x000000940707723e */ /* 0x000fe200000010ff */
[----:B------:R-:W2:Y:S01]  /*b4d0*/  @P3 MUFU.RCP R2, R134 ;  /* 0x0000008600023308 */ /* 0x000ea20000001000 */
        /* <DEDUP_REMOVED lines=49> */
[----:B------:R-:W-:-:S02]  /*b7f0*/  FMUL.FTZ R8, R4, R159 ;  /* 0x0000009f04087220 */ /* 0x000fc40000410000 */
[C---:B------:R-:W-:Y:S02]  /*b800*/  FMUL.FTZ R166, R4.reuse, R166 ;  /* 0x000000a604a67220 */ /* 0x040fe40000410000 */
        /* <DEDUP_REMOVED lines=223> */
[----:B------:R-:W-:-:S03]  /*c600*/  @P4 FFMA.FTZ R13, R137, c[0x0][0x238], R5 ;  /* 0x00008e00890d4a23 */ /* 0x000fc60000010005 */
        /* <DEDUP_REMOVED lines=21> */
[----:B-----5:R3:W4:Y:S04]  /*c760*/  LDS.128 R24, [R243] ;  /* 0x00000000f3187984 */ /* 0x0207280000000c00 */
        /* <DEDUP_REMOVED lines=62> */
.L_x_54:
[----:B--234-:R-:W-:Y:S05]  /*cb50*/  BSYNC B0 ;  /* 0x0000000000007941 */ /* 0x01cfea0003800000 */
.L_x_53:
        /* <DEDUP_REMOVED lines=25> */
.L_x_56:
[----:B----4-:R-:W-:Y:S05]  /*ccf0*/  BSYNC B0 ;  /* 0x0000000000007941 */ /* 0x010fea0003800000 */
.L_x_55:
        /* <DEDUP_REMOVED lines=16> */
.L_x_58:
[----:B------:R-:W-:Y:S05]  /*ce00*/  BSYNC B0 ;  /* 0x0000000000007941 */ /* 0x000fea0003800000 */
.L_x_57:
        /* <DEDUP_REMOVED lines=16> */
.L_x_60:
[----:B------:R-:W-:Y:S05]  /*cf10*/  BSYNC B0 ;  /* 0x0000000000007941 */ /* 0x000fea0003800000 */
.L_x_59:
        /* <DEDUP_REMOVED lines=16> */
.L_x_62:
[----:B------:R-:W-:Y:S05]  /*d020*/  BSYNC B0 ;  /* 0x0000000000007941 */ /* 0x000fea0003800000 */
.L_x_61:
        /* <DEDUP_REMOVED lines=16> */
.L_x_64:
[----:B------:R-:W-:Y:S05]  /*d130*/  BSYNC B0 ;  /* 0x0000000000007941 */ /* 0x000fea0003800000 */
.L_x_63:
        /* <DEDUP_REMOVED lines=16> */
.L_x_66:
[----:B------:R-:W-:Y:S05]  /*d240*/  BSYNC B0 ;  /* 0x0000000000007941 */ /* 0x000fea0003800000 */
.L_x_65:
        /* <DEDUP_REMOVED lines=16> */
.L_x_68:
[----:B------:R-:W-:Y:S05]  /*d350*/  BSYNC B0 ;  /* 0x0000000000007941 */ /* 0x000fea0003800000 */
.L_x_67:
        /* <DEDUP_REMOVED lines=16> */
.L_x_45:
        /* <DEDUP_REMOVED lines=71> */
.L_x_70:
[----:B------:R-:W-:Y:S05]  /*d8d0*/  BSYNC B0 ;  /* 0x0000000000007941 */ /* 0x000fea0003800000 */
.L_x_69:
        /* <DEDUP_REMOVED lines=16> */
.L_x_72:
[----:B------:R-:W-:Y:S05]  /*d9e0*/  BSYNC B0 ;  /* 0x0000000000007941 */ /* 0x000fea0003800000 */
.L_x_71:
        /* <DEDUP_REMOVED lines=16> */
.L_x_74:
[----:B------:R-:W-:Y:S05]  /*daf0*/  BSYNC B0 ;  /* 0x0000000000007941 */ /* 0x000fea0003800000 */
.L_x_73:
        /* <DEDUP_REMOVED lines=16> */
.L_x_76:
[----:B------:R-:W-:Y:S05]  /*dc00*/  BSYNC B0 ;  /* 0x0000000000007941 */ /* 0x000fea0003800000 */
.L_x_75:
        /* <DEDUP_REMOVED lines=16> */
.L_x_78:
[----:B------:R-:W-:Y:S05]  /*dd10*/  BSYNC B0 ;  /* 0x0000000000007941 */ /* 0x000fea0003800000 */
.L_x_77:
        /* <DEDUP_REMOVED lines=16> */
.L_x_80:
[----:B------:R-:W-:Y:S05]  /*de20*/  BSYNC B0 ;  /* 0x0000000000007941 */ /* 0x000fea0003800000 */
.L_x_79:
        /* <DEDUP_REMOVED lines=16> */
.L_x_82:
[----:B------:R-:W-:Y:S05]  /*df30*/  BSYNC B0 ;  /* 0x0000000000007941 */ /* 0x000fea0003800000 */
.L_x_81:
        /* <DEDUP_REMOVED lines=16> */
.L_x_84:
[----:B------:R-:W-:Y:S05]  /*e040*/  BSYNC B0 ;  /* 0x0000000000007941 */ /* 0x000fea0003800000 */
.L_x_83:
        /* <DEDUP_REMOVED lines=67> */
.L_x_85:
        /* <DEDUP_REMOVED lines=16> */
.L_x_2373:


//--------------------- .text._ZN5flash16flash_fwd_kernelI23Flash_fwd_kernel_traitsILi128ELi128ELi64ELi4ELb0ELb0EN7cutlass10bfloat16_tE19Flash_kernel_traitsILi128ELi128ELi64ELi4ES3_EELb0ELb0ELb0ELb0ELb1ELb1ELb0ELb0EEEvNS_16Flash_fwd_paramsE --------------------------
	.section	.text._ZN5flash16flash_fwd_kernelI23Flash_fwd_kernel_traitsILi128ELi128ELi64ELi4ELb0ELb0EN7cutlass10bfloat16_tE19Flash_kernel_traitsILi128ELi128ELi64ELi4ES3_EELb0ELb0ELb0ELb0ELb1ELb1ELb0ELb0EEEvNS_16Flash_fwd_paramsE,"ax",@progbits
	.sectioninfo	@"SHI_REGISTERS=255"
	.align	128
        .global         _ZN5flash16flash_fwd_kernelI23Flash_fwd_kernel_traitsILi128ELi128ELi64ELi4ELb0ELb0EN7cutlass10bfloat16_tE19Flash_kernel_traitsILi128ELi128ELi64ELi4ES3_EELb0ELb0ELb0ELb0ELb1ELb1ELb0ELb0EEEvNS_16Flash_fwd_paramsE
        .type           _ZN5flash16flash_fwd_kernelI23Flash_fwd_kernel_traitsILi128ELi128ELi64ELi4ELb0ELb0EN7cutlass10bfloat16_tE19Flash_kernel_traitsILi128ELi128ELi64ELi4ES3_EELb0ELb0ELb0ELb0ELb1ELb1ELb0ELb0EEEvNS_16Flash_fwd_paramsE,@function
        .size           _ZN5flash16flash_fwd_kernelI23Flash_fwd_kernel_traitsILi128ELi128ELi64ELi4ELb0ELb0EN7cutlass10bfloat16_tE19Flash_kernel_traitsILi128ELi128ELi64ELi4ES3_EELb0ELb0ELb0ELb0ELb1ELb1ELb0ELb0EEEvNS_16Flash_fwd_paramsE,(.L_x_2374 - _ZN5flash16flash_fwd_kernelI23Flash_fwd_kernel_traitsILi128ELi128ELi64ELi4ELb0ELb0EN7cutlass10bfloat16_tE19Flash_kernel_traitsILi128ELi128ELi64ELi4ES3_EELb0ELb0ELb0ELb0ELb1ELb1ELb0ELb0EEEvNS_16Flash_fwd_paramsE)
        .other          _ZN5flash16flash_fwd_kernelI23Flash_fwd_kernel_traitsILi128ELi128ELi64ELi4ELb0ELb0EN7cutlass10bfloat16_tE19Flash_kernel_traitsILi128ELi128ELi64ELi4ES3_EELb0ELb0ELb0ELb0ELb1ELb1ELb0ELb0EEEvNS_16Flash_fwd_paramsE,@"STO_CUDA_ENTRY STV_DEFAULT"
_ZN5flash16flash_fwd_kernelI23Flash_fwd_kernel_traitsILi128ELi128ELi64ELi4ELb0ELb0EN7cutlass10bfloat16_tE19Flash_kernel_traitsILi128ELi128ELi64ELi4ES3_EELb0ELb0ELb0ELb0ELb1ELb1ELb0ELb0EEEvNS_16Flash_fwd_paramsE:
.text._ZN5flash16flash_fwd_kernelI23Flash_fwd_kernel_traitsILi128ELi128ELi64ELi4ELb0ELb0EN7cutlass10bfloat16_tE19Flash_kernel_traitsILi128ELi128ELi64ELi4ES3_EELb0ELb0ELb0ELb0ELb1ELb1ELb0ELb0EEEvNS_16Flash_fwd_paramsE:
[----:B------:R-:W-:Y:S02]  /*0000*/  MOV R1, c[0x0][0x28] ;  /* 0x00000a0000017a02 */ /* 0x000fe40000000f00 */
[----:B------:R-:W1:Y:S01]  /*0010*/  S2R R24, SR_CTAID.Y ;  /* 0x0000000000187919 */ /* 0x000e620000002600 */
[----:B------:R-:W-:Y:S01]  /*0020*/  ISETP.NE.U32.AND P2, PT, RZ, c[0x0][0x258], PT ;  /* 0x00009600ff007a0c */ /* 0x000fe20003f45070 */
[----:B------:R-:W-:Y:S01]  /*0030*/  IMAD.MOV.U32 R6, RZ, RZ, RZ ;  /* 0x000000ffff067224 */ /* 0x000fe200078e00ff */
[----:B------:R-:W-:Y:S01]  /*0040*/  ISETP.NE.U32.AND P0, PT, RZ, c[0x0][0x250], PT ;  /* 0x00009400ff007a0c */ /* 0x000fe20003f05070 */
[----:B------:R-:W-:Y:S01]  /*0050*/  ULDC.64 UR8, c[0x0][0x118] ;  /* 0x0000460000087ab9 */ /* 0x000fe20000000a00 */
[----:B------:R-:W-:Y:S02]  /*0060*/  ISETP.NE.AND.EX P2, PT, RZ, c[0x0][0x25c], PT, P2 ;  /* 0x00009700ff007a0c */ /* 0x000fe40003f45320 */
[----:B------:R-:W-:Y:S02]  /*0070*/  ISETP.NE.AND.EX P0, PT, RZ, c[0x0][0x254], PT, P0 ;  /* 0x00009500ff007a0c */ /* 0x000fe40003f05300 */
[----:B------:R-:W-:-:S09]  /*0080*/  IADD3 R1, R1, -0x88, RZ ;  /* 0xffffff7801017810 */ /* 0x000fd20007ffe0ff */
[----:B------:R-:W-:Y:S02]  /*0090*/  @P2 IMAD.MOV.U32 R2, RZ, RZ, 0x4 ;  /* 0x00000004ff022424 */ /* 0x000fe400078e00ff */
[----:B------:R-:W-:Y:S02]  /*00a0*/  @P0 IMAD.MOV.U32 R0, RZ, RZ, 0x4 ;  /* 0x00000004ff000424 */ /* 0x000fe400078e00ff */
[----:B-1----:R-:W-:-:S04]  /*00b0*/  @P2 IMAD.WIDE R2, R24, R2, c[0x0][0x258] ;  /* 0x0000960018022625 */ /* 0x002fc800078e0202 */
[----:B------:R-:W-:Y:S02]  /*00c0*/  @P0 IMAD.WIDE R4, R24, R0, c[0x0][0x250] ;  /* 0x0000940018040625 */ /* 0x000fe400078e0200 */
[----:B------:R-:W2:Y:S04]  /*00d0*/  @P2 LDG.E R2, [R2.64] ;  /* 0x0000000802022981 */ /* 0x000ea8000c1e1900 */
[----:B------:R-:W2:Y:S04]  /*00e0*/  @P0 LDG.E R6, [R4.64] ;  /* 0x0000000804060981 */ /* 0x000ea8000c1e1900 */
[----:B------:R-:W1:Y:S01]  /*00f0*/  S2R R16, SR_CTAID.X ;  /* 0x0000000000107919 */ /* 0x000e620000002500 */
[----:B------:R-:W-:-:S04]  /*0100*/  @!P2 ISETP.NE.U32.AND P1, PT, RZ, c[0x0][0x268], PT ;  /* 0x00009a00ff00aa0c */ /* 0x000fc80003f25070 */
[----:B------:R-:W-:Y:S01]  /*0110*/  @!P2 ISETP.NE.AND.EX P1, PT, RZ, c[0x0][0x26c], PT, P1 ;  /* 0x00009b00ff00aa0c */ /* 0x000fe20003f25310 */
[----:B-1----:R-:W-:-:S05]  /*0120*/  IMAD.SHL.U32 R0, R16, 0x80, RZ ;  /* 0x0000008010007824 */ /* 0x002fca00078e00ff */
[----:B------:R-:W-:Y:S02]  /*0130*/  ISETP.GE.AND P0, PT, R0, c[0x0][0x214], PT ;  /* 0x0000850000007a0c */ /* 0x000fe40003f06270 */
[----:B------:R-:W-:Y:S01]  /*0140*/  @!P2 SEL R0, RZ, c[0x0][0x21c], !P1 ;  /* 0x00008700ff00aa07 */ /* 0x000fe20004800000 */
[----:B--2---:R-:W-:-:S03]  /*0150*/  @P2 IMAD.IADD R148, R2, 0x1, -R6 ;  /* 0x0000000102942824 */ /* 0x004fc600078e0a06 */
[----:B------:R-:W-:-:S07]  /*0160*/  @!P2 IADD3 R148, R0, c[0x0][0x218], -R6 ;  /* 0x000086000094aa10 */ /* 0x000fce0007ffe806 */
[----:B------:R-:W-:Y:S05]  /*0170*/  @P0 EXIT ;  /* 0x000000000000094d */ /* 0x000fea0003800000 */
[----:B------:R-:W-:Y:S01]  /*0180*/  IABS R0, c[0x0][0x1c8] ;  /* 0x0000720000007a13 */ /* 0x000fe20000000000 */
[----:B------:R-:W1:Y:S01]  /*0190*/  S2R R13, SR_TID.X ;  /* 0x00000000000d7919 */ /* 0x000e620000002100 */
[----:B------:R-:W-:Y:S01]  /*01a0*/  SHF.R.S32.HI R25, RZ, 0x1f, R24 ;  /* 0x0000001fff197819 */ /* 0x000fe20000011418 */
[----:B------:R-:W-:Y:S02]  /*01b0*/  ULDC.64 UR4, c[0x0][0x190] ;  /* 0x0000640000047ab9 */ /* 0x000fe40000000a00 */
[----:B------:R-:W-:Y:S01]  /*01c0*/  IMAD.MOV.U32 R23, RZ, RZ, R0 ;  /* 0x000000ffff177224 */ /* 0x000fe200078e0000 */
[----:B------:R-:W2:Y:S01]  /*01d0*/  S2R R26, SR_CTAID.Z ;  /* 0x00000000001a7919 */ /* 0x000ea20000002700 */
[----:B------:R-:W-:Y:S01]  /*01e0*/  IADD3 R0, R148, 0x3f, RZ ;  /* 0x0000003f94007810 */ /* 0x000fe20007ffe0ff */
[----:B------:R-:W-:Y:S01]  /*01f0*/  USHF.L.U32 UR7, UR4, 0x5, URZ ;  /* 0x0000000504077899 */ /* 0x000fe2000800063f */
[----:B------:R-:W3:Y:S01]  /*0200*/  I2F.RP R4, R23 ;  /* 0x0000001700047306 */ /* 0x000ee20000209400 */
[----:B------:R-:W-:Y:S01]  /*0210*/  UMOV UR6, 0x5 ;  /* 0x0000000500067882 */ /* 0x000fe20000000000 */
[----:B------:R-:W-:Y:S01]  /*0220*/  SHF.R.S32.HI R2, RZ, 0x1f, R0 ;  /* 0x0000001fff027819 */ /* 0x000fe20000011400 */
[----:B------:R-:W-:-:S02]  /*0230*/  USHF.L.U64.HI UR12, UR4, UR6, UR5 ;  /* 0x00000006040c7299 */ /* 0x000fc40008010205 */
[----:B------:R-:W-:Y:S01]  /*0240*/  UMOV UR10, 0x6 ;  /* 0x00000006000a7882 */ /* 0x000fe20000000000 */
[----:B------:R-:W-:Y:S01]  /*0250*/  LEA.HI R246, R2, R0, RZ, 0x6 ;  /* 0x0000000002f67211 */ /* 0x000fe200078f30ff */
[----:B------:R-:W-:Y:S02]  /*0260*/  ULDC.64 UR4, c[0x0][0x198] ;  /* 0x0000660000047ab9 */ /* 0x000fe40000000a00 */
[----:B------:R-:W-:Y:S02]  /*0270*/  USHF.L.U64.HI UR10, UR4, UR10, UR5 ;  /* 0x0000000a040a7299 */ /* 0x000fe40008010205 */
[----:B------:R-:W-:Y:S01]  /*0280*/  USHF.L.U32 UR11, UR4, 0x6, URZ ;  /* 0x00000006040b7899 */ /* 0x000fe2000800063f */
[----:B---3--:R-:W3:Y:S01]  /*0290*/  MUFU.RCP R4, R4 ;  /* 0x0000000400047308 */ /* 0x008ee20000001000 */
[----:B-1----:R-:W-:Y:S02]  /*02a0*/  SHF.R.S32.HI R3, RZ, 0x1f, R13 ;  /* 0x0000001fff037819 */ /* 0x002fe4000001140d */
[----:B--2---:R-:W-:-:S02]  /*02b0*/  LOP3.LUT R5, R26, c[0x0][0x1c8], RZ, 0x3c, !PT ;  /* 0x000072001a057a12 */ /* 0x004fc400078e3cff */
[CC--:B------:R-:W-:Y:S02]  /*02c0*/  LEA.HI R19, R3.reuse, R13.reuse, RZ, 0x3 ;  /* 0x0000000d03137211 */ /* 0x0c0fe400078f18ff */
[CC--:B------:R-:W-:Y:S02]  /*02d0*/  LEA.HI R0, R3.reuse, R13.reuse, RZ, 0x4 ;  /* 0x0000000d03007211 */ /* 0x0c0fe400078f20ff */
[CC--:B------:R-:W-:Y:S02]  /*02e0*/  LEA.HI R12, R3.reuse, R13.reuse, RZ, 0x6 ;  /* 0x0000000d030c7211 */ /* 0x0c0fe400078f30ff */
[----:B------:R-:W-:Y:S02]  /*02f0*/  LEA.HI R22, R3, R13, RZ, 0x5 ;  /* 0x0000000d03167211 */ /* 0x000fe400078f28ff */
[----:B------:R-:W-:Y:S01]  /*0300*/  LOP3.LUT R3, R19, 0xfffffff8, RZ, 0xc0, !PT ;  /* 0xfffffff813037812 */ /* 0x000fe200078ec0ff */
[----:B------:R-:W-:Y:S01]  /*0310*/  IMAD.SHL.U32 R12, R12, 0x8, RZ ;  /* 0x000000080c0c7824 */ /* 0x000fe200078e00ff */
[----:B---3--:R-:W-:-:S02]  /*0320*/  IADD3 R4, R4, 0xffffffe, RZ ;  /* 0x0ffffffe04047810 */ /* 0x008fc40007ffe0ff */
[----:B------:R-:W-:Y:S01]  /*0330*/  ISETP.GE.AND P1, PT, R5, RZ, PT ;  /* 0x000000ff0500720c */ /* 0x000fe20003f26270 */
[C---:B------:R-:W-:Y:S01]  /*0340*/  IMAD.IADD R56, R13.reuse, 0x1, -R3 ;  /* 0x000000010d387824 */ /* 0x040fe200078e0a03 */
[----:B------:R-:W-:Y:S01]  /*0350*/  LOP3.LUT R7, R0, 0xfffffff0, RZ, 0xc0, !PT ;  /* 0xfffffff000077812 */ /* 0x000fe200078ec0ff */
[----:B------:R1:W2:Y:S01]  /*0360*/  F2I.FTZ.U32.TRUNC.NTZ R5, R4 ;  /* 0x0000000400057305 */ /* 0x0002a2000021f000 */
[----:B------:R-:W-:Y:S02]  /*0370*/  SHF.R.S32.HI R2, RZ, 0x3, R19 ;  /* 0x00000003ff027819 */ /* 0x000fe40000011413 */
[----:B------:R-:W-:Y:S01]  /*0380*/  IABS R20, R26 ;  /* 0x0000001a00147213 */ /* 0x000fe20000000000 */
[----:B------:R-:W-:Y:S01]  /*0390*/  IMAD.IADD R13, R13, 0x1, -R7 ;  /* 0x000000010d0d7824 */ /* 0x000fe200078e0a07 */
[----:B------:R-:W-:Y:S01]  /*03a0*/  SHF.R.S32.HI R3, RZ, 0x1f, R2 ;  /* 0x0000001fff037819 */ /* 0x000fe20000011402 */
[C---:B------:R-:W-:Y:S01]  /*03b0*/  IMAD.SHL.U32 R7, R2.reuse, 0x40, RZ ;  /* 0x0000004002077824 */ /* 0x040fe200078e00ff */
[----:B------:R-:W-:-:S03]  /*03c0*/  IADD3 R9, P0, R2, R6, RZ ;  /* 0x0000000602097210 */ /* 0x000fc60007f1e0ff */
[----:B------:R-:W-:Y:S01]  /*03d0*/  IMAD.WIDE R16, R16, 0x80, R2 ;  /* 0x0000008010107825 */ /* 0x000fe200078e0202 */
[----:B------:R-:W-:-:S03]  /*03e0*/  LEA.HI.X.SX32 R8, R6, R3, 0x1, P0 ;  /* 0x0000000306087211 */ /* 0x000fc600000f0eff */
[----:B------:R-:W-:Y:S01]  /*03f0*/  IMAD.SHL.U32 R6, R56, 0x8, RZ ;  /* 0x0000000838067824 */ /* 0x000fe200078e00ff */
[----:B-1----:R-:W-:Y:S01]  /*0400*/  SHF.R.S32.HI R4, RZ, 0x4, R0 ;  /* 0x00000004ff047819 */ /* 0x002fe20000011400 */
[----:B--2---:R-:W-:-:S03]  /*0410*/  IMAD.MOV R11, RZ, RZ, -R5 ;  /* 0x000000ffff0b7224 */ /* 0x004fc600078e0a05 */
[----:B------:R-:W-:Y:S02]  /*0420*/  LEA.HI R10, R0, R4, RZ, 0x1 ;  /* 0x00000004000a7211 */ /* 0x000fe400078f08ff */
[----:B------:R-:W-:Y:S02]  /*0430*/  LOP3.LUT R0, R7, 0x1c0, RZ, 0xc0, !PT ;  /* 0x000001c007007812 */ /* 0x000fe400078ec0ff */
[----:B------:R-:W-:Y:S02]  /*0440*/  LOP3.LUT R7, R10, 0xfffffffe, RZ, 0xc0, !PT ;  /* 0xfffffffe0a077812 */ /* 0x000fe400078ec0ff */
[----:B------:R-:W-:Y:S02]  /*0450*/  SHF.R.U32.HI R10, RZ, 0x3, R0 ;  /* 0x00000003ff0a7819 */ /* 0x000fe40000011600 */
[--C-:B------:R-:W-:Y:S01]  /*0460*/  LOP3.LUT R0, R0, 0x38, R6.reuse, 0xf8, !PT ;  /* 0x0000003800007812 */ /* 0x100fe200078ef806 */
[----:B------:R-:W-:Y:S01]  /*0470*/  IMAD.IADD R21, R4, 0x1, -R7 ;  /* 0x0000000104157824 */ /* 0x000fe200078e0a07 */
[----:B------:R-:W-:Y:S01]  /*0480*/  SHF.R.S32.HI R7, RZ, 0x1f, R6 ;  /* 0x0000001fff077819 */ /* 0x000fe20000011406 */
[----:B------:R-:W-:Y:S01]  /*0490*/  IMAD.MOV.U32 R4, RZ, RZ, RZ ;  /* 0x000000ffff047224 */ /* 0x000fe200078e00ff */
[----:B------:R-:W-:Y:S01]  /*04a0*/  LOP3.LUT R14, R0, R10, RZ, 0x3c, !PT ;  /* 0x0000000a000e7212 */ /* 0x000fe200078e3cff */
[----:B------:R-:W-:-:S02]  /*04b0*/  IMAD R0, R11, R23, RZ ;  /* 0x000000170b007224 */ /* 0x000fc400078e02ff */
[----:B------:R-:W-:Y:S01]  /*04c0*/  IMAD R10, R25, c[0x0][0x178], RZ ;  /* 0x00005e00190a7a24 */ /* 0x000fe200078e02ff */
[----:B------:R-:W-:Y:S01]  /*04d0*/  LOP3.LUT R14, R14, 0x7ffffe00, R12, 0xf8, !PT ;  /* 0x7ffffe000e0e7812 */ /* 0x000fe200078ef80c */
[----:B------:R-:W-:-:S04]  /*04e0*/  IMAD.HI.U32 R11, R5, R0, R4 ;  /* 0x00000000050b7227 */ /* 0x000fc800078e0004 */
[C---:B------:R-:W-:Y:S02]  /*04f0*/  IMAD R10, R24.reuse, c[0x0][0x17c], R10 ;  /* 0x00005f00180a7a24 */ /* 0x040fe400078e020a */
[----:B------:R-:W-:-:S04]  /*0500*/  IMAD.WIDE.U32 R2, R24, c[0x0][0x178], R6 ;  /* 0x00005e0018027a25 */ /* 0x000fc800078e0006 */
[----:B------:R-:W-:-:S04]  /*0510*/  IMAD.HI.U32 R11, R11, R20, RZ ;  /* 0x000000140b0b7227 */ /* 0x000fc800078e00ff */
[----:B------:R-:W-:Y:S02]  /*0520*/  IMAD.IADD R3, R3, 0x1, R10 ;  /* 0x0000000103037824 */ /* 0x000fe400078e020a */
[----:B------:R-:W-:Y:S02]  /*0530*/  IMAD.MOV R10, RZ, RZ, -R11 ;  /* 0x000000ffff0a7224 */ /* 0x000fe400078e0a0b */
[C---:B------:R-:W-:Y:S02]  /*0540*/  IMAD R4, R8.reuse, c[0x0][0x198], RZ ;  /* 0x0000660008047a24 */ /* 0x040fe400078e02ff */
[----:B------:R-:W-:Y:S02]  /*0550*/  IMAD R10, R23, R10, R20 ;  /* 0x0000000a170a7224 */ /* 0x000fe400078e0214 */
[----:B------:R-:W-:Y:S01]  /*0560*/  IMAD R0, R8, c[0x0][0x1a0], RZ ;  /* 0x0000680008007a24 */ /* 0x000fe200078e02ff */
[----:B------:R-:W-:Y:S01]  /*0570*/  SHF.R.S32.HI R8, RZ, 0x1f, R13 ;  /* 0x0000001fff087819 */ /* 0x000fe2000001140d */
[----:B------:R-:W-:Y:S01]  /*0580*/  IMAD R15, R9, c[0x0][0x19c], R4 ;  /* 0x00006700090f7a24 */ /* 0x000fe200078e0204 */
[----:B------:R-:W-:Y:S01]  /*0590*/  ISETP.GT.U32.AND P2, PT, R23, R10, PT ;  /* 0x0000000a1700720c */ /* 0x000fe20003f44070 */
[----:B------:R-:W-:Y:S01]  /*05a0*/  IMAD.WIDE.U32 R4, R9, c[0x0][0x198], R6 ;  /* 0x0000660009047a25 */ /* 0x000fe200078e0006 */
[----:B------:R-:W-:-:S03]  /*05b0*/  LEA.HI R20, R8, R13, RZ, 0x3 ;  /* 0x0000000d08147211 */ /* 0x000fc600078f18ff */
[C---:B------:R-:W-:Y:S01]  /*05c0*/  IMAD R18, R9.reuse, c[0x0][0x1a4], R0 ;  /* 0x0000690009127a24 */ /* 0x040fe200078e0200 */
[----:B------:R-:W-:Y:S01]  /*05d0*/  LOP3.LUT R8, R20, 0xfffffff8, RZ, 0xc0, !PT ;  /* 0xfffffff814087812 */ /* 0x000fe200078ec0ff */
[----:B------:R-:W-:Y:S01]  /*05e0*/  IMAD.WIDE.U32 R6, R9, c[0x0][0x1a0], R6 ;  /* 0x0000680009067a25 */ /* 0x000fe200078e0006 */
[----:B------:R-:W-:-:S03]  /*05f0*/  SHF.R.S32.HI R9, RZ, 0x1f, R26 ;  /* 0x0000001fff097819 */ /* 0x000fc6000001141a */
[----:B------:R-:W-:Y:S02]  /*0600*/  IMAD.SHL.U32 R0, R56, 0x40, RZ ;  /* 0x0000004038007824 */ /* 0x000fe400078e00ff */
[----:B------:R-:W-:Y:S01]  /*0610*/  IMAD R9, R9, c[0x0][0x1a8], RZ ;  /* 0x00006a0009097a24 */ /* 0x000fe200078e02ff */
[----:B------:R-:W-:Y:S01]  /*0620*/  @!P2 IADD3 R11, R11, 0x1, RZ ;  /* 0x000000010b0ba810 */ /* 0x000fe20007ffe0ff */
[----:B------:R-:W-:Y:S01]  /*0630*/  IMAD.WIDE.U32 R2, R26, c[0x0][0x1a8], R2 ;  /* 0x00006a001a027a25 */ /* 0x000fe200078e0002 */
[----:B------:R-:W-:-:S03]  /*0640*/  LOP3.LUT R0, R0, 0x1c0, RZ, 0xc0, !PT ;  /* 0x000001c000007812 */ /* 0x000fc600078ec0ff */
[----:B------:R-:W-:Y:S01]  /*0650*/  IMAD R9, R26, c[0x0][0x1ac], R9 ;  /* 0x00006b001a097a24 */ /* 0x000fe200078e0209 */
[----:B------:R-:W-:Y:S01]  /*0660*/  LOP3.LUT R12, R0, 0x8, R19, 0xf8, !PT ;  /* 0x00000008000c7812 */ /* 0x000fe200078ef813 */
[----:B------:R-:W-:Y:S01]  /*0670*/  IMAD.IADD R57, R13, 0x1, -R8 ;  /* 0x000000010d397824 */ /* 0x000fe200078e0a08 */
[----:B------:R-:W-:Y:S01]  /*0680*/  SHF.R.U32.HI R0, RZ, 0x3, R0 ;  /* 0x00000003ff007819 */ /* 0x000fe20000011600 */
[----:B------:R-:W-:Y:S02]  /*0690*/  @!P2 IMAD.IADD R10, R10, 0x1, -R23 ;  /* 0x000000010a0aa824 */ /* 0x000fe400078e0a17 */
[----:B------:R-:W-:Y:S02]  /*06a0*/  IMAD.IADD R3, R3, 0x1, R9 ;  /* 0x0000000103037824 */ /* 0x000fe400078e0209 */
[----:B------:R-:W-:Y:S01]  /*06b0*/  IMAD R8, R17, c[0x0][0x190], RZ ;  /* 0x0000640011087a24 */ /* 0x000fe200078e02ff */
[----:B------:R-:W-:Y:S01]  /*06c0*/  ISETP.GE.U32.AND P3, PT, R10, R23, PT ;  /* 0x000000170a00720c */ /* 0x000fe20003f66070 */
[----:B------:R-:W-:Y:S01]  /*06d0*/  IMAD.IADD R5, R5, 0x1, R15 ;  /* 0x0000000105057824 */ /* 0x000fe200078e020f */
[----:B------:R-:W-:Y:S01]  /*06e0*/  LOP3.LUT R15, R12, R0, RZ, 0x3c, !PT ;  /* 0x000000000c0f7212 */ /* 0x000fe200078e3cff */
[----:B------:R-:W-:-:S02]  /*06f0*/  IMAD R0, R25, c[0x0][0x180], RZ ;  /* 0x0000600019007a24 */ /* 0x000fc400078e02ff */
[C---:B------:R-:W-:Y:S02]  /*0700*/  IMAD R12, R16.reuse, c[0x0][0x194], R8 ;  /* 0x00006500100c7a24 */ /* 0x040fe400078e0208 */
[----:B------:R-:W-:-:S04]  /*0710*/  IMAD.WIDE.U32 R2, R16, c[0x0][0x190], R2 ;  /* 0x0000640010027a25 */ /* 0x000fc800078e0002 */
[C---:B------:R-:W-:Y:S02]  /*0720*/  IMAD R0, R24.reuse, c[0x0][0x184], R0 ;  /* 0x0000610018007a24 */ /* 0x040fe400078e0200 */
[----:B------:R-:W-:Y:S01]  /*0730*/  IMAD.WIDE.U32 R8, R24, c[0x0][0x180], R4 ;  /* 0x0000600018087a25 */ /* 0x000fe200078e0004 */
[----:B------:R-:W-:Y:S02]  /*0740*/  LEA R4, P0, R2, c[0x0][0x160], 0x1 ;  /* 0x0000580002047a11 */ /* 0x000fe400078008ff */
[----:B------:R-:W-:Y:S01]  /*0750*/  @P3 IADD3 R11, R11, 0x1, RZ ;  /* 0x000000010b0b3810 */ /* 0x000fe20007ffe0ff */
[----:B------:R-:W-:Y:S02]  /*0760*/  IMAD R5, R25, c[0x0][0x188], RZ ;  /* 0x0000620019057a24 */ /* 0x000fe400078e02ff */
[----:B------:R-:W-:Y:S01]  /*0770*/  IMAD.IADD R3, R3, 0x1, R12 ;  /* 0x0000000103037824 */ /* 0x000fe200078e020c */
[----:B------:R-:W-:Y:S01]  /*0780*/  LEA.HI.SX32 R12, R246, 0xffffffff, 0x1a ;  /* 0xfffffffff60c7811 */ /* 0x000fe200078fd2ff */
[----:B------:R-:W-:-:S02]  /*0790*/  IMAD.IADD R9, R9, 0x1, R0 ;  /* 0x0000000109097824 */ /* 0x000fc400078e0200 */
[----:B------:R-:W-:Y:S01]  /*07a0*/  IMAD R0, R24, c[0x0][0x18c], R5 ;  /* 0x0000630018007a24 */ /* 0x000fe200078e0205 */
[----:B------:R-:W-:Y:S01]  /*07b0*/  LEA.HI.X R5, R2, c[0x0][0x164], R3, 0x1, P0 ;  /* 0x0000590002057a11 */ /* 0x000fe200000f0c03 */
[----:B------:R-:W-:Y:S01]  /*07c0*/  IMAD.IADD R7, R7, 0x1, R18 ;  /* 0x0000000107077824 */ /* 0x000fe200078e0212 */
[----:B------:R-:W-:Y:S01]  /*07d0*/  ISETP.NE.AND P0, PT, RZ, c[0x0][0x1c8], PT ;  /* 0x00007200ff007a0c */ /* 0x000fe20003f05270 */
[----:B------:R-:W-:Y:S01]  /*07e0*/  IMAD.SHL.U32 R247, R14, 0x2, RZ ;  /* 0x000000020ef77824 */ /* 0x000fe200078e00ff */
[----:B------:R-:W-:Y:S01]  /*07f0*/  IADD3 R2, P2, R4, UR7, RZ ;  /* 0x0000000704027c10 */ /* 0x000fe2000ff5e0ff */
[----:B------:R-:W-:Y:S01]  /*0800*/  IMAD.WIDE.U32 R6, R24, c[0x0][0x188], R6 ;  /* 0x0000620018067a25 */ /* 0x000fe200078e0006 */
[----:B------:R-:W-:Y:S02]  /*0810*/  SHF.R.S32.HI R13, RZ, 0x1f, R12 ;  /* 0x0000001fff0d7819 */ /* 0x000fe4000001140c */
[----:B------:R-:W-:Y:S01]  /*0820*/  IADD3.X R3, R5, UR12, RZ, P2, !PT ;  /* 0x0000000c05037c10 */ /* 0x000fe200097fe4ff */
[----:B------:R-:W-:Y:S01]  /*0830*/  IMAD.IADD R7, R7, 0x1, R0 ;  /* 0x0000000107077824 */ /* 0x000fe200078e0200 */
[----:B------:R1:W-:Y:S01]  /*0840*/  LDGSTS.E.BYPASS.LTC128B.128 [R247], [R4.64] ;  /* 0x0000000004f77fae */ /* 0x0003e2000b901d48 */
[----:B------:R-:W-:-:S03]  /*0850*/  IMAD.MOV.U32 R0, RZ, RZ, R11 ;  /* 0x000000ffff007224 */ /* 0x000fc600078e000b */
[----:B------:R1:W-:Y:S01]  /*0860*/  LDGSTS.E.BYPASS.LTC128B.128 [R247+0x4000], [R4.64+0x80] ;  /* 0x0400008004f77fae */ /* 0x0003e2000b901d48 */
[----:B------:R-:W-:Y:S01]  /*0870*/  @!P1 IMAD.MOV R0, RZ, RZ, -R0 ;  /* 0x000000ffff009224 */ /* 0x000fe200078e0a00 */
[----:B------:R-:W-:Y:S02]  /*0880*/  @!P0 LOP3.LUT R0, RZ, c[0x0][0x1c8], RZ, 0x33, !PT ;  /* 0x00007200ff008a12 */ /* 0x000fe400078e33ff */
[----:B------:R2:W-:Y:S03]  /*0890*/  LDGSTS.E.BYPASS.LTC128B.128 [R247+0x800], [R2.64] ;  /* 0x0080000002f77fae */ /* 0x0005e6000b901d48 */
[C---:B------:R-:W-:Y:S01]  /*08a0*/  IMAD.WIDE.U32 R30, R0.reuse, c[0x0][0x1b0], R8 ;  /* 0x00006c00001e7a25 */ /* 0x040fe200078e0008 */
[----:B------:R2:W-:Y:S03]  /*08b0*/  LDGSTS.E.BYPASS.LTC128B.128 [R247+0x4800], [R2.64+0x80] ;  /* 0x0480008002f77fae */ /* 0x0005e6000b901d48 */
[----:B------:R-:W-:Y:S01]  /*08c0*/  IMAD.WIDE.U32 R28, R0, c[0x0][0x1b8], R6 ;  /* 0x00006e00001c7a25 */ /* 0x000fe200078e0006 */
[----:B------:R-:W-:Y:S03]  /*08d0*/  STL.64 [R1+0x38], R30 ;  /* 0x0000381e01007387 */ /* 0x000fe60000100a00 */
[----:B------:R-:W-:Y:S01]  /*08e0*/  IMAD.MOV.U32 R164, RZ, RZ, R30 ;  /* 0x000000ffffa47224 */ /* 0x000fe200078e001e */
[----:B------:R-:W-:Y:S01]  /*08f0*/  STL.64 [R1+0x30], R28 ;  /* 0x0000301c01007387 */ /* 0x000fe20000100a00 */
[----:B-1----:R-:W-:-:S05]  /*0900*/  SHF.R.S32.HI R4, RZ, 0x1f, R0 ;  /* 0x0000001fff047819 */ /* 0x002fca0000011400 */
[C---:B------:R-:W-:Y:S02]  /*0910*/  IMAD R5, R4.reuse, c[0x0][0x1b0], RZ ;  /* 0x00006c0004057a24 */ /* 0x040fe400078e02ff */
[----:B------:R-:W-:Y:S01]  /*0920*/  IMAD R4, R4, c[0x0][0x1b8], RZ ;  /* 0x00006e0004047a24 */ /* 0x000fe200078e02ff */
[----:B--2---:R-:W-:Y:S01]  /*0930*/  IADD3 R2, P0, R2, UR7, RZ ;  /* 0x0000000702027c10 */ /* 0x004fe2000ff1e0ff */
[C---:B------:R-:W-:Y:S02]  /*0940*/  IMAD R5, R0.reuse, c[0x0][0x1b4], R5 ;  /* 0x00006d0000057a24 */ /* 0x040fe400078e0205 */
[----:B------:R-:W-:Y:S01]  /*0950*/  IMAD R14, R0, c[0x0][0x1bc], R4 ;  /* 0x00006f00000e7a24 */ /* 0x000fe200078e0204 */
[----:B------:R-:W-:Y:S01]  /*0960*/  IADD3.X R3, R3, UR12, RZ, P0, !PT ;  /* 0x0000000c03037c10 */ /* 0x000fe200087fe4ff */
[----:B------:R-:W-:Y:S01]  /*0970*/  IMAD R0, R12, UR10, RZ ;  /* 0x0000000a0c007c24 */ /* 0x000fe2000f8e02ff */
[----:B------:R-:W-:Y:S01]  /*0980*/  IADD3 R8, P0, R2, UR7, RZ ;  /* 0x0000000702087c10 */ /* 0x000fe2000ff1e0ff */
[----:B------:R-:W-:-:S02]  /*0990*/  IMAD.IADD R165, R31, 0x1, R5 ;  /* 0x000000011fa57824 */ /* 0x000fc400078e0205 */
[----:B------:R-:W-:Y:S01]  /*09a0*/  IMAD R0, R13, UR11, R0 ;  /* 0x0000000b0d007c24 */ /* 0x000fe2000f8e0200 */
[----:B------:R-:W-:Y:S01]  /*09b0*/  IADD3.X R9, R3, UR12, RZ, P0, !PT ;  /* 0x0000000c03097c10 */ /* 0x000fe200087fe4ff */
[----:B------:R-:W-:Y:S01]  /*09c0*/  IMAD.WIDE.U32 R10, R12, UR11, R164 ;  /* 0x0000000b0c0a7c25 */ /* 0x000fe2000f8e00a4 */
[----:B------:R-:W-:Y:S01]  /*09d0*/  IADD3 R6, P0, R8, UR7, RZ ;  /* 0x0000000708067c10 */ /* 0x000fe2000ff1e0ff */
[----:B------:R1:W-:Y:S02]  /*09e0*/  LDGSTS.E.BYPASS.LTC128B.128 [R247+0x1000], [R2.64] ;  /* 0x0100000002f77fae */ /* 0x0003e4000b901d48 */
[----:B------:R-:W-:Y:S01]  /*09f0*/  IMAD.IADD R0, R11, 0x1, R0 ;  /* 0x000000010b007824 */ /* 0x000fe200078e0200 */
[----:B------:R-:W-:Y:S01]  /*0a00*/  IADD3.X R7, R9, UR12, RZ, P0, !PT ;  /* 0x0000000c09077c10 */ /* 0x000fe200087fe4ff */
[----:B------:R1:W-:Y:S01]  /*0a10*/  LDGSTS.E.BYPASS.LTC128B.128 [R247+0x5000], [R2.64+0x80] ;  /* 0x0500008002f77fae */ /* 0x0003e2000b901d48 */
[----:B------:R-:W-:-:S03]  /*0a20*/  IADD3 R4, P0, R6, UR7, RZ ;  /* 0x0000000706047c10 */ /* 0x000fc6000ff1e0ff */
[----:B------:R2:W-:Y:S01]  /*0a30*/  LDGSTS.E.BYPASS.LTC128B.128 [R247+0x1800], [R8.64] ;  /* 0x0180000008f77fae */ /* 0x0005e2000b901d48 */
[----:B------:R-:W-:-:S03]  /*0a40*/  IADD3.X R5, R7, UR12, RZ, P0, !PT ;  /* 0x0000000c07057c10 */ /* 0x000fc600087fe4ff */
[----:B------:R2:W-:Y:S04]  /*0a50*/  LDGSTS.E.BYPASS.LTC128B.128 [R247+0x5800], [R8.64+0x80] ;  /* 0x0580008008f77fae */ /* 0x0005e8000b901d48 */
[----:B------:R3:W-:Y:S04]  /*0a60*/  LDGSTS.E.BYPASS.LTC128B.128 [R247+0x2000], [R6.64] ;  /* 0x0200000006f77fae */ /* 0x0007e8000b901d48 */
[----:B------:R3:W-:Y:S04]  /*0a70*/  LDGSTS.E.BYPASS.LTC128B.128 [R247+0x6000], [R6.64+0x80] ;  /* 0x0600008006f77fae */ /* 0x0007e8000b901d48 */
[----:B------:R4:W-:Y:S04]  /*0a80*/  LDGSTS.E.BYPASS.LTC128B.128 [R247+0x2800], [R4.64] ;  /* 0x0280000004f77fae */ /* 0x0009e8000b901d48 */
[----:B------:R4:W-:Y:S01]  /*0a90*/  LDGSTS.E.BYPASS.LTC128B.128 [R247+0x6800], [R4.64+0x80] ;  /* 0x0680008004f77fae */ /* 0x0009e2000b901d48 */
[----:B-1----:R-:W-:-:S03]  /*0aa0*/  IADD3 R2, P1, R4, UR7, RZ ;  /* 0x0000000704027c10 */ /* 0x002fc6000ff3e0ff */
[----:B------:R-:W-:Y:S01]  /*0ab0*/  STL.64 [R1+0x28], R164 ;  /* 0x000028a401007387 */ /* 0x000fe20000100a00 */
[----:B------:R-:W-:Y:S02]  /*0ac0*/  IADD3.X R3, R5, UR12, RZ, P1, !PT ;  /* 0x0000000c05037c10 */ /* 0x000fe40008ffe4ff */
[----:B--2---:R-:W-:-:S03]  /*0ad0*/  LEA R8, P0, R10, c[0x0][0x168], 0x1 ;  /* 0x00005a000a087a11 */ /* 0x004fc600078008ff */
[----:B------:R1:W-:Y:S01]  /*0ae0*/  LDGSTS.E.BYPASS.LTC128B.128 [R247+0x3000], [R2.64] ;  /* 0x0300000002f77fae */ /* 0x0003e2000b901d48 */
[----:B------:R-:W-:-:S03]  /*0af0*/  LEA.HI.X R9, R10, c[0x0][0x16c], R0, 0x1, P0 ;  /* 0x00005b000a097a11 */ /* 0x000fc600000f0c00 */
[----:B------:R1:W-:Y:S01]  /*0b00*/  LDGSTS.E.BYPASS.LTC128B.128 [R247+0x7000], [R2.64+0x80] ;  /* 0x0700008002f77fae */ /* 0x0003e2000b901d48 */
[----:B------:R-:W-:Y:S01]  /*0b10*/  IMAD R0, R13, c[0x0][0x1a0], RZ ;  /* 0x000068000d007a24 */ /* 0x000fe200078e02ff */
[----:B---3--:R-:W-:Y:S01]  /*0b20*/  IADD3 R6, P0, R2, UR7, RZ ;  /* 0x0000000702067c10 */ /* 0x008fe2000ff1e0ff */
[----:B------:R-:W-:Y:S02]  /*0b30*/  USHF.L.U32 UR7, UR4, 0x5, URZ ;  /* 0x0000000504077899 */ /* 0x000fe4000800063f */
[----:B------:R-:W-:Y:S01]  /*0b40*/  IMAD R0, R12, c[0x0][0x1a4], R0 ;  /* 0x000069000c007a24 */ /* 0x000fe200078e0200 */
[----:B------:R-:W-:Y:S01]  /*0b50*/  IADD3.X R7, R3, UR12, RZ, P0, !PT ;  /* 0x0000000c03077c10 */ /* 0x000fe200087fe4ff */
[----:B------:R-:W-:Y:S02]  /*0b60*/  USHF.L.U64.HI UR12, UR4, UR6, UR5 ;  /* 0x00000006040c7299 */ /* 0x000fe40008010205 */
[----:B----4-:R-:W-:Y:S02]  /*0b70*/  IADD3 R4, P0, R8, UR7, RZ ;  /* 0x0000000708047c10 */ /* 0x010fe4000ff1e0ff */
[----:B------:R2:W-:Y:S01]  /*0b80*/  LDGSTS.E.BYPASS.LTC128B.128 [R247+0x3800], [R6.64] ;  /* 0x0380000006f77fae */ /* 0x0005e2000b901d48 */
[----:B------:R-:W-:Y:S01]  /*0b90*/  ULDC.64 UR4, c[0x0][0x1a0] ;  /* 0x0000680000047ab9 */ /* 0x000fe20000000a00 */
[----:B------:R-:W-:-:S02]  /*0ba0*/  IADD3.X R5, R9, UR12, RZ, P0, !PT ;  /* 0x0000000c09057c10 */ /* 0x000fc400087fe4ff */
[----:B------:R2:W-:Y:S01]  /*0bb0*/  LDGSTS.E.BYPASS.LTC128B.128 [R247+0x7800], [R6.64+0x80] ;  /* 0x0780008006f77fae */ /* 0x0005e2000b901d48 */
[----:B------:R-:W-:Y:S02]  /*0bc0*/  USHF.L.U32 UR13, UR4, 0x5, URZ ;  /* 0x00000005040d7899 */ /* 0x000fe4000800063f */
[----:B------:R-:W-:Y:S01]  /*0bd0*/  USHF.L.U64.HI UR5, UR4, UR6, UR5 ;  /* 0x0000000604057299 */ /* 0x000fe20008010205 */
[----:B------:R3:W-:Y:S04]  /*0be0*/  LDGSTS.E.BYPASS.LTC128B.128 [R247+0x8000], [R8.64] ;  /* 0x0800000008f77fae */ /* 0x0007e8000b901d48 */
[----:B------:R3:W-:Y:S01]  /*0bf0*/  LDGSTS.E.BYPASS.LTC128B.128 [R247+0xa000], [R8.64+0x80] ;  /* 0x0a00008008f77fae */ /* 0x0007e2000b901d48 */
[----:B-1----:R-:W-:-:S03]  /*0c00*/  IADD3 R2, P0, R4, UR7, RZ ;  /* 0x0000000704027c10 */ /* 0x002fc6000ff1e0ff */
[----:B------:R1:W-:Y:S01]  /*0c10*/  LDGSTS.E.BYPASS.LTC128B.128 [R247+0x8800], [R4.64] ;  /* 0x0880000004f77fae */ /* 0x0003e2000b901d48 */
[----:B------:R-:W-:-:S03]  /*0c20*/  IADD3.X R3, R5, UR12, RZ, P0, !PT ;  /* 0x0000000c05037c10 */ /* 0x000fc600087fe4ff */
[----:B------:R1:W-:Y:S04]  /*0c30*/  LDGSTS.E.BYPASS.LTC128B.128 [R247+0xa800], [R4.64+0x80] ;  /* 0x0a80008004f77fae */ /* 0x0003e8000b901d48 */
[----:B------:R4:W-:Y:S04]  /*0c40*/  LDGSTS.E.BYPASS.LTC128B.128 [R247+0x9000], [R2.64] ;  /* 0x0900000002f77fae */ /* 0x0009e8000b901d48 */
[----:B------:R4:W-:Y:S01]  /*0c50*/  LDGSTS.E.BYPASS.LTC128B.128 [R247+0xb000], [R2.64+0x80] ;  /* 0x0b00008002f77fae */ /* 0x0009e2000b901d48 */
[----:B--2---:R-:W-:-:S04]  /*0c60*/  IMAD.WIDE.U32 R6, R12, c[0x0][0x1a0], RZ ;  /* 0x000068000c067a25 */ /* 0x004fc800078e00ff */
[----:B------:R-:W-:Y:S01]  /*0c70*/  IMAD.IADD R0, R7, 0x1, R0 ;  /* 0x0000000107007824 */ /* 0x000fe200078e0200 */
[----:B-1----:R-:W-:-:S04]  /*0c80*/  IADD3 R4, P0, R2, UR7, RZ ;  /* 0x0000000702047c10 */ /* 0x002fc8000ff1e0ff */
[----:B------:R-:W-:Y:S02]  /*0c90*/  IADD3.X R5, R3, UR12, RZ, P0, !PT ;  /* 0x0000000c03057c10 */ /* 0x000fe400087fe4ff */
[----:B------:R-:W-:Y:S01]  /*0ca0*/  LEA R7, P0, R6, R28, 0x6 ;  /* 0x0000001c06077211 */ /* 0x000fe200078030ff */
[----:B----4-:R-:W-:Y:S02]  /*0cb0*/  IMAD.IADD R2, R29, 0x1, R14 ;  /* 0x000000011d027824 */ /* 0x010fe400078e020e */
[----:B------:R1:W-:Y:S01]  /*0cc0*/  LDGSTS.E.BYPASS.LTC128B.128 [R247+0x9800], [R4.64] ;  /* 0x0980000004f77fae */ /* 0x0003e2000b901d48 */
[----:B------:R-:W-:-:S03]  /*0cd0*/  IMAD.SHL.U32 R3, R21, 0x8, RZ ;  /* 0x0000000815037824 */ /* 0x000fc600078e00ff */
[----:B------:R1:W-:Y:S01]  /*0ce0*/  LDGSTS.E.BYPASS.LTC128B.128 [R247+0xb800], [R4.64+0x80] ;  /* 0x0b80008004f77fae */ /* 0x0003e2000b901d48 */
[----:B------:R-:W-:Y:S01]  /*0cf0*/  LEA.HI.X R6, R6, R2, R0, 0x6, P0 ;  /* 0x0000000206067211 */ /* 0x000fe200000f3400 */
[----:B------:R-:W-:Y:S02]  /*0d00*/  IMAD R0, R21, 0x200, R15 ;  /* 0x0000020015007824 */ /* 0x000fe400078e020f */
[----:B------:R-:W0:Y:S03]  /*0d10*/  LDGDEPBAR ;  /* 0x00000000000079af */ /* 0x000e260000000000 */
[----:B------:R-:W-:Y:S01]  /*0d20*/  LEA R233, R0, 0x8000, 0x1 ;  /* 0x0000800000e97811 */ /* 0x000fe200078e08ff */
[----:B------:R2:W-:Y:S03]  /*0d30*/  STL [R1+0x40], R2 ;  /* 0x0000400201007387 */ /* 0x0005e60000100800 */
[----:B------:R-:W-:-:S02]  /*0d40*/  IADD3 R238, R233, 0x20, RZ ;  /* 0x00000020e9ee7810 */ /* 0x000fc40007ffe0ff */
[----:B-1----:R-:W-:Y:S01]  /*0d50*/  LEA R4, P0, R7, c[0x0][0x170], 0x1 ;  /* 0x00005c0007047a11 */ /* 0x002fe200078008ff */
[----:B------:R-:W-:-:S04]  /*0d60*/  DEPBAR.LE SB0, 0x0 ;  /* 0x000080000000791a */ /* 0x000fc80000000000 */
[----:B------:R-:W-:Y:S01]  /*0d70*/  LEA.HI.X R5, R7, c[0x0][0x174], R6, 0x1, P0 ;  /* 0x00005d0007057a11 */ /* 0x000fe200000f0c06 */
[----:B------:R-:W-:Y:S01]  /*0d80*/  BAR.SYNC.DEFER_BLOCKING 0x0 ;  /* 0x0000000000007b1d */ /* 0x000fe20000010000 */
[----:B--2---:R-:W-:Y:S02]  /*0d90*/  IMAD.SHL.U32 R2, R57, 0x40, RZ ;  /* 0x0000004039027824 */ /* 0x004fe400078e00ff */
[----:B------:R-:W-:-:S03]  /*0da0*/  IMAD.SHL.U32 R6, R20, 0x40, RZ ;  /* 0x0000004014067824 */ /* 0x000fc600078e00ff */
[----:B------:R-:W-:Y:S02]  /*0db0*/  LOP3.LUT R2, R2, 0x1c0, RZ, 0xc0, !PT ;  /* 0x000001c002027812 */ /* 0x000fe400078ec0ff */
[----:B------:R-:W-:Y:S02]  /*0dc0*/  LOP3.LUT R149, R6, 0xfffffe00, RZ, 0xc0, !PT ;  /* 0xfffffe0006957812 */ /* 0x000fe400078ec0ff */
[----:B------:R-:W-:Y:S02]  /*0dd0*/  LOP3.LUT R7, R2, 0x8, R3, 0xf8, !PT ;  /* 0x0000000802077812 */ /* 0x000fe400078ef803 */
[----:B------:R-:W-:Y:S02]  /*0de0*/  SHF.R.U32.HI R3, RZ, 0x3, R2 ;  /* 0x00000003ff037819 */ /* 0x000fe40000011602 */
[----:B------:R-:W-:Y:S02]  /*0df0*/  IADD3 R2, P0, R4, UR13, RZ ;  /* 0x0000000d04027c10 */ /* 0x000fe4000ff1e0ff */
[----:B------:R-:W-:-:S02]  /*0e00*/  LOP3.LUT R150, R7, R3, RZ, 0x3c, !PT ;  /* 0x0000000307967212 */ /* 0x000fc400078e3cff */
[----:B------:R-:W-:Y:S02]  /*0e10*/  SHF.R.S32.HI R7, RZ, 0x5, R22 ;  /* 0x00000005ff077819 */ /* 0x000fe40000011416 */
[----:B------:R-:W-:Y:S02]  /*0e20*/  IADD3.X R3, R5, UR5, RZ, P0, !PT ;  /* 0x0000000505037c10 */ /* 0x000fe400087fe4ff */
[----:B------:R-:W-:Y:S01]  /*0e30*/  IADD3 R6, P1, R2, UR13, RZ ;  /* 0x0000000d02067c10 */ /* 0x000fe2000ff3e0ff */
[----:B------:R-:W-:Y:S01]  /*0e40*/  @!PT LDS RZ, [RZ] ;  /* 0x00000000fffff984 */ /* 0x000fe20000000800 */
[----:B------:R-:W-:Y:S01]  /*0e50*/  @!PT LDS RZ, [RZ] ;  /* 0x00000000fffff984 */ /* 0x000fe20000000800 */
[----:B------:R-:W-:Y:S01]  /*0e60*/  @!PT LDS RZ, [RZ] ;  /* 0x00000000fffff984 */ /* 0x000fe20000000800 */
[----:B------:R1:W-:Y:S04]  /*0e70*/  LDGSTS.E.BYPASS.LTC128B.128 [R247+0xc000], [R4.64] ;  /* 0x0c00000004f77fae */ /* 0x0003e8000b901d48 */
[----:B------:R1:W-:Y:S04]  /*0e80*/  LDGSTS.E.BYPASS.LTC128B.128 [R247+0xe000], [R4.64+0x80] ;  /* 0x0e00008004f77fae */ /* 0x0003e8000b901d48 */
[----:B------:R2:W-:Y:S04]  /*0e90*/  LDGSTS.E.BYPASS.LTC128B.128 [R247+0xc800], [R2.64] ;  /* 0x0c80000002f77fae */ /* 0x0005e8000b901d48 */
[----:B------:R2:W-:Y:S01]  /*0ea0*/  LDGSTS.E.BYPASS.LTC128B.128 [R247+0xe800], [R2.64+0x80] ;  /* 0x0e80008002f77fae */ /* 0x0005e2000b901d48 */
[----:B-1----:R-:W-:Y:S01]  /*0eb0*/  IMAD R5, R7, 0x400, R149 ;  /* 0x0000040007057824 */ /* 0x002fe200078e0295 */
[----:B------:R-:W-:-:S02]  /*0ec0*/  IADD3 R4, P0, R6, UR13, RZ ;  /* 0x0000000d06047c10 */ /* 0x000fc4000ff1e0ff */
[----:B------:R-:W-:Y:S02]  /*0ed0*/  IADD3.X R7, R3, UR5, RZ, P1, !PT ;  /* 0x0000000503077c10 */ /* 0x000fe40008ffe4ff */
[----:B------:R-:W-:Y:S01]  /*0ee0*/  LOP3.LUT P1, RZ, R57, 0x2, RZ, 0xc0, !PT ;  /* 0x0000000239ff7812 */ /* 0x000fe2000782c0ff */
[----:B--2---:R-:W-:Y:S01]  /*0ef0*/  IMAD.IADD R2, R5, 0x1, R150 ;  /* 0x0000000105027824 */ /* 0x004fe200078e0296 */
[----:B------:R-:W-:Y:S01]  /*0f00*/  IADD3.X R5, R7, UR5, RZ, P0, !PT ;  /* 0x0000000507057c10 */ /* 0x000fe200087fe4ff */
[----:B------:R-:W-:Y:S01]  /*0f10*/  IMAD.SHL.U32 R3, R0, 0x2, RZ ;  /* 0x0000000200037824 */ /* 0x000fe200078e00ff */
[----:B------:R1:W-:Y:S01]  /*0f20*/  LDGSTS.E.BYPASS.LTC128B.128 [R247+0xd000], [R6.64] ;  /* 0x0d00000006f77fae */ /* 0x0003e2000b901d48 */
[----:B------:R-:W-:Y:S01]  /*0f30*/  IMAD.SHL.U32 R234, R2, 0x2, RZ ;  /* 0x0000000202ea7824 */ /* 0x000fe200078e00ff */
[C---:B------:R-:W-:Y:S01]  /*0f40*/  LOP3.LUT P0, RZ, R56.reuse, 0x2, RZ, 0xc0, !PT ;  /* 0x0000000238ff7812 */ /* 0x040fe2000780c0ff */
[----:B------:R-:W-:Y:S01]  /*0f50*/  IMAD.MOV.U32 R2, RZ, RZ, 0x40 ;  /* 0x00000040ff027424 */ /* 0x000fe200078e00ff */
[----:B------:R1:W-:Y:S04]  /*0f60*/  LDGSTS.E.BYPASS.LTC128B.128 [R247+0xf000], [R6.64+0x80] ;  /* 0x0f00008006f77fae */ /* 0x0003e8000b901d48 */
[----:B------:R2:W-:Y:S04]  /*0f70*/  LDGSTS.E.BYPASS.LTC128B.128 [R247+0xd800], [R4.64] ;  /* 0x0d80000004f77fae */ /* 0x0005e8000b901d48 */
[----:B------:R2:W-:Y:S03]  /*0f80*/  LDGSTS.E.BYPASS.LTC128B.128 [R247+0xf800], [R4.64+0x80] ;  /* 0x0f80008004f77fae */ /* 0x0005e6000b901d48 */
[----:B------:R-:W-:Y:S01]  /*0f90*/  @P0 IADD3 R238, R233, -0x20, RZ ;  /* 0xffffffe0e9ee0810 */ /* 0x000fe20007ffe0ff */
[----:B------:R-:W-:Y:S01]  /*0fa0*/  LDSM.16.M88.4 R12, [R234] ;  /* 0x00000000ea0c783b */ /* 0x000fe20000000200 */
[----:B------:R-:W-:-:S02]  /*0fb0*/  LOP3.LUT P0, RZ, R56, 0x4, RZ, 0xc0, !PT ;  /* 0x0000000438ff7812 */ /* 0x000fc4000780c0ff */
[C---:B------:R-:W-:Y:S01]  /*0fc0*/  IADD3 R245, R238.reuse, 0x800, RZ ;  /* 0x00000800eef57810 */ /* 0x040fe20007ffe0ff */
[----:B------:R-:W4:Y:S01]  /*0fd0*/  LDSM.16.M88.4 R16, [R3+0x8000] ;  /* 0x008000000310783b */ /* 0x000f220000000200 */
[C---:B------:R-:W-:Y:S02]  /*0fe0*/  IADD3 R244, R238.reuse, 0x1000, RZ ;  /* 0x00001000eef47810 */ /* 0x040fe40007ffe0ff */
[C---:B------:R-:W-:Y:S01]  /*0ff0*/  IADD3 R243, R238.reuse, 0x1800, RZ ;  /* 0x00001800eef37810 */ /* 0x040fe20007ffe0ff */
[----:B---3--:R-:W3:Y:S01]  /*1000*/  LDSM.16.M88.4 R8, [R234+0x2000] ;  /* 0x00200000ea08783b */ /* 0x008ee20000000200 */
[C---:B------:R-:W-:Y:S02]  /*1010*/  IADD3 R242, R238.reuse, 0x2000, RZ ;  /* 0x00002000eef27810 */ /* 0x040fe40007ffe0ff */
[C---:B------:R-:W-:Y:S01]  /*1020*/  IADD3 R241, R238.reuse, 0x2800, RZ ;  /* 0x00002800eef17810 */ /* 0x040fe20007ffe0ff */
[----:B------:R-:W5:Y:S01]  /*1030*/  LDSM.16.M88.4 R20, [R3+0x8800] ;  /* 0x008800000314783b */ /* 0x000f620000000200 */
[----:B------:R-:W-:-:S02]  /*1040*/  IADD3 R240, R238, 0x3000, RZ ;  /* 0x00003000eef07810 */ /* 0x000fc40007ffe0ff */
[----:B------:R-:W-:Y:S01]  /*1050*/  IADD3 R239, R238, 0x3800, RZ ;  /* 0x00003800eeef7810 */ /* 0x000fe20007ffe0ff */
[----:B------:R-:W1:Y:S04]  /*1060*/  LDSM.16.M88.4 R32, [R3+0x9000] ;  /* 0x009000000320783b */ /* 0x000e680000000200 */
[----:B------:R-:W1:Y:S01]  /*1070*/  LDSM.16.M88.4 R28, [R3+0x9800] ;  /* 0x00980000031c783b */ /* 0x000e620000000200 */
[----:B--2---:R-:W-:-:S03]  /*1080*/  IMAD.MOV.U32 R4, RZ, RZ, 0x20 ;  /* 0x00000020ff047424 */ /* 0x004fc600078e00ff */
[----:B------:R-:W-:Y:S02]  /*1090*/  LDSM.16.M88.4 R44, [R238] ;  /* 0x00000000ee2c783b */ /* 0x000fe40000000200 */
[----:B------:R-:W-:Y:S02]  /*10a0*/  SEL R4, R4, 0xffffffe0, !P1 ;  /* 0xffffffe004047807 */ /* 0x000fe40004800000 */
[----:B------:R-:W-:Y:S01]  /*10b0*/  LDSM.16.M88.4 R40, [R238+0x800] ;  /* 0x00080000ee28783b */ /* 0x000fe20000000200 */
[----:B------:R-:W-:Y:S02]  /*10c0*/  LOP3.LUT P1, RZ, R57, 0x4, RZ, 0xc0, !PT ;  /* 0x0000000439ff7812 */ /* 0x000fe4000782c0ff */
[----:B------:R-:W-:Y:S02]  /*10d0*/  IMAD.IADD R235, R234, 0x1, R4 ;  /* 0x00000001eaeb7824 */ /* 0x000fe400078e0204 */
[C---:B------:R-:W-:Y:S01]  /*10e0*/  SEL R0, R2.reuse, 0xffffffc0, !P1 ;  /* 0xffffffc002007807 */ /* 0x040fe20004800000 */
[----:B------:R-:W-:Y:S01]  /*10f0*/  LDSM.16.M88.4 R36, [R238+0x1000] ;  /* 0x00100000ee24783b */ /* 0x000fe20000000200 */
[----:B------:R-:W-:-:S02]  /*1100*/  SEL R2, R2, 0xffffffc0, !P0 ;  /* 0xffffffc002027807 */ /* 0x000fc40004000000 */
[----:B------:R-:W-:Y:S01]  /*1110*/  ISETP.GE.AND P0, PT, R148, 0x41, PT ;  /* 0x000000419400780c */ /* 0x000fe20003f06270 */
[----:B------:R-:W-:Y:S01]  /*1120*/  IMAD.IADD R237, R234, 0x1, R0 ;  /* 0x00000001eaed7824 */ /* 0x000fe200078e0200 */
[----:B------:R-:W-:Y:S01]  /*1130*/  LDSM.16.M88.4 R24, [R238+0x1800] ;  /* 0x00180000ee18783b */ /* 0x000fe20000000200 */
[----:B------:R-:W-:Y:S02]  /*1140*/  IMAD.IADD R232, R233, 0x1, R2 ;  /* 0x00000001e9e87824 */ /* 0x000fe400078e0202 */
[----:B------:R-:W-:Y:S01]  /*1150*/  IMAD.IADD R236, R235, 0x1, R0 ;  /* 0x00000001ebec7824 */ /* 0x000fe200078e0200 */
[----:B----4-:R-:W-:Y:S01]  /*1160*/  HMMA.16816.F32.BF16 R108, R12, R16, RZ ;  /* 0x000000100c6c723c */ /* 0x010fe200000418ff */
[----:B------:R-:W-:Y:S01]  /*1170*/  IMAD.IADD R231, R2, 0x1, R238 ;  /* 0x0000000102e77824 */ /* 0x000fe200078e02ee */
[----:B------:R-:W-:Y:S01]  /*1180*/  LDSM.16.M88.4 R56, [R232] ;  /* 0x00000000e838783b */ /* 0x000fe20000000200 */
[----:B------:R-:W-:-:S03]  /*1190*/  LOP3.LUT R2, R150, R149, RZ, 0xfc, !PT ;  /* 0x0000009596027212 */ /* 0x000fc600078efcff */
[----:B------:R-:W0:Y:S02]  /*11a0*/  LDGDEPBAR ;  /* 0x00000000000079af */ /* 0x000e240000000000 */
[C---:B---3--:R-:W-:Y:S08]  /*11b0*/  HMMA.16816.F32.BF16 R48, R8.reuse, R16, RZ ;  /* 0x000000100830723c */ /* 0x048ff000000418ff */
[-C--:B------:R-:W-:Y:S08]  /*11c0*/  HMMA.16816.F32.BF16 R92, R8, R18.reuse, RZ ;  /* 0x00000012085c723c */ /* 0x080ff000000418ff */
[----:B------:R-:W-:Y:S01]  /*11d0*/  HMMA.16816.F32.BF16 R104, R12, R18, RZ ;  /* 0x000000120c68723c */ /* 0x000fe200000418ff */
[----:B------:R-:W2:Y:S07]  /*11e0*/  LDSM.16.M88.4 R16, [R235+0x2000] ;  /* 0x00200000eb10783b */ /* 0x000eae0000000200 */
[C---:B-----5:R-:W-:Y:S08]  /*11f0*/  HMMA.16816.F32.BF16 R52, R8.reuse, R20, RZ ;  /* 0x000000140834723c */ /* 0x060ff000000418ff */
[----:B------:R-:W-:Y:S08]  /*1200*/  HMMA.16816.F32.BF16 R100, R8, R22, RZ ;  /* 0x000000160864723c */ /* 0x000ff000000418ff */
[C---:B------:R-:W-:Y:S08]  /*1210*/  HMMA.16816.F32.BF16 R80, R12.reuse, R20, RZ ;  /* 0x000000140c50723c */ /* 0x040ff000000418ff */
[----:B------:R-:W-:Y:S01]  /*1220*/  HMMA.16816.F32.BF16 R88, R12, R22, RZ ;  /* 0x000000160c58723c */ /* 0x000fe200000418ff */
[----:B------:R-:W3:Y:S07]  /*1230*/  LDSM.16.M88.4 R20, [R237+0x2000] ;  /* 0x00200000ed14783b */ /* 0x000eee0000000200 */
[C---:B-1----:R-:W-:Y:S08]  /*1240*/  HMMA.16816.F32.BF16 R60, R8.reuse, R32, RZ ;  /* 0x00000020083c723c */ /* 0x042ff000000418ff */
[----:B------:R-:W-:Y:S08]  /*1250*/  HMMA.16816.F32.BF16 R96, R8, R34, RZ ;  /* 0x000000220860723c */ /* 0x000ff000000418ff */
[C---:B------:R-:W-:Y:S08]  /*1260*/  HMMA.16816.F32.BF16 R68, R12.reuse, R32, RZ ;  /* 0x000000200c44723c */ /* 0x040ff000000418ff */
[----:B------:R-:W-:Y:S08]  /*1270*/  HMMA.16816.F32.BF16 R72, R12, R34, RZ ;  /* 0x000000220c48723c */ /* 0x000ff000000418ff */
[C---:B------:R-:W-:Y:S08]  /*1280*/  HMMA.16816.F32.BF16 R76, R8.reuse, R28, RZ ;  /* 0x0000001c084c723c */ /* 0x040ff000000418ff */
[----:B------:R-:W-:Y:S01]  /*1290*/  HMMA.16816.F32.BF16 R84, R8, R30, RZ ;  /* 0x0000001e0854723c */ /* 0x000fe200000418ff */
[----:B------:R-:W1:Y:S07]  /*12a0*/  LDSM.16.M88.4 R8, [R235] ;  /* 0x00000000eb08783b */ /* 0x000e6e0000000200 */
[C---:B------:R-:W-:Y:S08]  /*12b0*/  HMMA.16816.F32.BF16 R64, R12.reuse, R28, RZ ;  /* 0x0000001c0c40723c */ /* 0x040ff000000418ff */
[----:B------:R-:W-:Y:S08]  /*12c0*/  HMMA.16816.F32.BF16 R32, R12, R30, RZ ;  /* 0x0000001e0c20723c */ /* 0x000ff000000418ff */
[C---:B--2---:R-:W-:Y:S01]  /*12d0*/  HMMA.16816.F32.BF16 R12, R16.reuse, R44, R48 ;  /* 0x0000002c100c723c */ /* 0x044fe20000041830 */
[----:B------:R-:W-:Y:S07]  /*12e0*/  LDSM.16.M88.4 R48, [R232+0x1000] ;  /* 0x00100000e830783b */ /* 0x000fee0000000200 */
[C---:B------:R-:W-:Y:S01]  /*12f0*/  HMMA.16816.F32.BF16 R28, R16.reuse, R40, R52 ;  /* 0x00000028101c723c */ /* 0x040fe20000041834 */
[----:B------:R-:W2:Y:S07]  /*1300*/  LDSM.16.M88.4 R52, [R232+0x800] ;  /* 0x00080000e834783b */ /* 0x000eae0000000200 */
[C---:B------:R-:W-:Y:S01]  /*1310*/  HMMA.16816.F32.BF16 R112, R16.reuse, R36, R60 ;  /* 0x000000241070723c */ /* 0x040fe2000004183c */
[----:B------:R-:W4:Y:S07]  /*1320*/  LDSM.16.M88.4 R60, [R232+0x1800] ;  /* 0x00180000e83c783b */ /* 0x000f2e0000000200 */
[----:B------:R-:W-:Y:S08]  /*1330*/  HMMA.16816.F32.BF16 R128, R16, R42, R100 ;  /* 0x0000002a1080723c */ /* 0x000ff00000041864 */
[----:B---3--:R-:W-:Y:S01]  /*1340*/  HMMA.16816.F32.BF16 R100, R20, R56, R12 ;  /* 0x000000381464723c */ /* 0x008fe2000004180c */
[----:B------:R-:W3:Y:S07]  /*1350*/  LDSM.16.M88.4 R12, [R237] ;  /* 0x00000000ed0c783b */ /* 0x000eee0000000200 */
[C---:B------:R-:W-:Y:S08]  /*1360*/  HMMA.16816.F32.BF16 R76, R16.reuse, R24, R76 ;  /* 0x00000018104c723c */ /* 0x040ff0000004184c */
[C---:B------:R-:W-:Y:S08]  /*1370*/  HMMA.16816.F32.BF16 R136, R16.reuse, R46, R92 ;  /* 0x0000002e1088723c */ /* 0x040ff0000004185c */
[C---:B------:R-:W-:Y:S08]  /*1380*/  HMMA.16816.F32.BF16 R124, R16.reuse, R38, R96 ;  /* 0x00000026107c723c */ /* 0x040ff00000041860 */
[----:B------:R-:W-:Y:S01]  /*1390*/  HMMA.16816.F32.BF16 R120, R16, R26, R84 ;  /* 0x0000001a1078723c */ /* 0x000fe20000041854 */
[----:B------:R-:W-:Y:S07]  /*13a0*/  LDSM.16.M88.4 R16, [R236] ;  /* 0x00000000ec10783b */ /* 0x000fee0000000200 */
[C---:B-1----:R-:W-:Y:S08]  /*13b0*/  HMMA.16816.F32.BF16 R140, R8.reuse, R36, R68 ;  /* 0x00000024088c723c */ /* 0x042ff00000041844 */
        /* <DEDUP_REMOVED lines=10> */
[C---:B--2---:R-:W-:Y:S01]  /*1460*/  HMMA.16816.F32.BF16 R92, R20.reuse, R52, R28 ;  /* 0x00000034145c723c */ /* 0x044fe2000004181c */
[----:B------:R-:W2:Y:S04]  /*1470*/  LDSM.16.M88.4 R32, [R231] ;  /* 0x00000000e720783b */ /* 0x000ea80000000200 */
[----:B------:R-:W5:Y:S03]  /*1480*/  LDSM.16.M88.4 R28, [R231+0x800] ;  /* 0x00080000e71c783b */ /* 0x000f660000000200 */
[C---:B------:R-:W-:Y:S08]  /*1490*/  HMMA.16816.F32.BF16 R84, R20.reuse, R48, R112 ;  /* 0x000000301454723c */ /* 0x040ff00000041870 */
[C---:B----4-:R-:W-:Y:S08]  /*14a0*/  HMMA.16816.F32.BF16 R76, R20.reuse, R60, R76 ;  /* 0x0000003c144c723c */ /* 0x050ff0000004184c */
[C---:B------:R-:W-:Y:S08]  /*14b0*/  HMMA.16816.F32.BF16 R96, R20.reuse, R58, R136 ;  /* 0x0000003a1460723c */ /* 0x040ff00000041888 */
[C---:B------:R-:W-:Y:S08]  /*14c0*/  HMMA.16816.F32.BF16 R88, R20.reuse, R54, R128 ;  /* 0x000000361458723c */ /* 0x040ff00000041880 */
[C---:B------:R-:W-:Y:S08]  /*14d0*/  HMMA.16816.F32.BF16 R80, R20.reuse, R50, R124 ;  /* 0x000000321450723c */ /* 0x040ff0000004187c */
[----:B------:R-:W-:Y:S08]  /*14e0*/  HMMA.16816.F32.BF16 R68, R20, R62, R120 ;  /* 0x0000003e1444723c */ /* 0x000ff00000041878 */
[C---:B---3--:R-:W-:Y:S08]  /*14f0*/  HMMA.16816.F32.BF16 R20, R12.reuse, R50, R36 ;  /* 0x000000320c14723c */ /* 0x048ff00000041824 */
        /* <DEDUP_REMOVED lines=8> */
[----:B------:R-:W3:Y:S07]  /*1580*/  LDSM.16.M88.4 R12, [R234+0x6000] ;  /* 0x00600000ea0c783b */ /* 0x000eee0000000200 */
[-C--:B-1----:R-:W-:Y:S08]  /*1590*/  HMMA.16816.F32.BF16 R128, R8, R26.reuse, R80 ;  /* 0x0000001a0880723c */ /* 0x082ff00000041850 */
[C---:B------:R-:W-:Y:S01]  /*15a0*/  HMMA.16816.F32.BF16 R104, R16.reuse, R26, R20 ;  /* 0x0000001a1068723c */ /* 0x040fe20000041814 */
[----:B------:R-:W1:Y:S07]  /*15b0*/  LDSM.16.M88.4 R20, [R3+0xb800] ;  /* 0x00b800000314783b */ /* 0x000e6e0000000200 */
[-C--:B--2---:R-:W-:Y:S08]  /*15c0*/  HMMA.16816.F32.BF16 R80, R16, R32.reuse, R112 ;  /* 0x000000201050723c */ /* 0x084ff00000041870 */
[C---:B------:R-:W-:Y:S08]  /*15d0*/  HMMA.16816.F32.BF16 R60, R8.reuse, R32, R100 ;  /* 0x00000020083c723c */ /* 0x040ff00000041864 */
[-C--:B------:R-:W-:Y:S08]  /*15e0*/  HMMA.16816.F32.BF16 R132, R8, R24.reuse, R84 ;  /* 0x000000180884723c */ /* 0x080ff00000041854 */
[----:B------:R-:W-:Y:S01]  /*15f0*/  HMMA.16816.F32.BF16 R112, R16, R24, R44 ;  /* 0x000000181070723c */ /* 0x000fe2000004182c */
[----:B------:R-:W2:Y:S04]  /*1600*/  LDSM.16.M88.4 R44, [R3+0xa800] ;  /* 0x00a80000032c783b */ /* 0x000ea80000000200 */
[----:B------:R-:W-:Y:S03]  /*1610*/  LDSM.16.M88.4 R24, [R235+0x4000] ;  /* 0x00400000eb18783b */ /* 0x000fe60000000200 */
[C---:B-----5:R-:W-:Y:S08]  /*1620*/  HMMA.16816.F32.BF16 R100, R8.reuse, R28, R92 ;  /* 0x0000001c0864723c */ /* 0x060ff0000004185c */
[----:B------:R-:W-:Y:S08]  /*1630*/  HMMA.16816.F32.BF16 R84, R8, R42, R68 ;  /* 0x0000002a0854723c */ /* 0x000ff00000041844 */
[C---:B------:R-:W-:Y:S01]  /*1640*/  HMMA.16816.F32.BF16 R108, R16.reuse, R40, R36 ;  /* 0x00000028106c723c */ /* 0x040fe20000041824 */
[----:B------:R-:W4:Y:S07]  /*1650*/  LDSM.16.M88.4 R36, [R3+0xb000] ;  /* 0x00b000000324783b */ /* 0x000f2e0000000200 */
[C---:B------:R-:W-:Y:S08]  /*1660*/  HMMA.16816.F32.BF16 R68, R16.reuse, R34, R72 ;  /* 0x000000221044723c */ /* 0x040ff00000041848 */
[C---:B------:R-:W-:Y:S08]  /*1670*/  HMMA.16816.F32.BF16 R120, R16.reuse, R28, R64 ;  /* 0x0000001c1078723c */ /* 0x040ff00000041840 */
[C---:B------:R-:W-:Y:S01]  /*1680*/  HMMA.16816.F32.BF16 R116, R16.reuse, R30, R56 ;  /* 0x0000001e1074723c */ /* 0x040fe20000041838 */
[----:B------:R-:W-:Y:S07]  /*1690*/  LDSM.16.M88.4 R56, [R238+0x3800] ;  /* 0x00380000ee38783b */ /* 0x000fee0000000200 */
[----:B------:R-:W-:Y:S01]  /*16a0*/  HMMA.16816.F32.BF16 R92, R16, R42, R48 ;  /* 0x0000002a105c723c */ /* 0x000fe20000041830 */
[----:B------:R-:W5:Y:S04]  /*16b0*/  LDSM.16.M88.4 R16, [R234+0x4000] ;  /* 0x00400000ea10783b */ /* 0x000f680000000200 */
[----:B------:R-:W-:Y:S03]  /*16c0*/  LDSM.16.M88.4 R48, [R238+0x3000] ;  /* 0x00300000ee30783b */ /* 0x000fe60000000200 */
[C---:B------:R-:W-:Y:S01]  /*16d0*/  HMMA.16816.F32.BF16 R96, R8.reuse, R34, R96 ;  /* 0x000000220860723c */ /* 0x040fe20000041860 */
[----:B------:R-:W-:Y:S07]  /*16e0*/  LDSM.16.M88.4 R32, [R238+0x2000] ;  /* 0x00200000ee20783b */ /* 0x000fee0000000200 */
[C---:B------:R-:W-:Y:S08]  /*16f0*/  HMMA.16816.F32.BF16 R124, R8.reuse, R40, R76 ;  /* 0x00000028087c723c */ /* 0x040ff0000004184c */
[----:B------:R-:W-:Y:S01]  /*1700*/  HMMA.16816.F32.BF16 R88, R8, R30, R88 ;  /* 0x0000001e0858723c */ /* 0x000fe20000041858 */
[----:B------:R-:W4:Y:S04]  /*1710*/  LDSM.16.M88.4 R8, [R235+0x6000] ;  /* 0x00600000eb08783b */ /* 0x000f280000000200 */
[----:B------:R-:W4:Y:S03]  /*1720*/  LDSM.16.M88.4 R28, [R238+0x2800] ;  /* 0x00280000ee1c783b */ /* 0x000f260000000200 */
[C---:B---3--:R-:W-:Y:S08]  /*1730*/  HMMA.16816.F32.BF16 R72, R12.reuse, R54, R96 ;  /* 0x000000360c48723c */ /* 0x048ff00000041860 */
[C---:B-1----:R-:W-:Y:S08]  /*1740*/  HMMA.16816.F32.BF16 R96, R12.reuse, R20, R124 ;  /* 0x000000140c60723c */ /* 0x042ff0000004187c */
[C---:B------:R-:W-:Y:S08]  /*1750*/  HMMA.16816.F32.BF16 R76, R12.reuse, R52, R60 ;  /* 0x000000340c4c723c */ /* 0x040ff0000004183c */
[C---:B--2---:R-:W-:Y:S08]  /*1760*/  HMMA.16816.F32.BF16 R60, R12.reuse, R46, R88 ;  /* 0x0000002e0c3c723c */ /* 0x044ff00000041858 */
[C---:B------:R-:W-:Y:S08]  /*1770*/  HMMA.16816.F32.BF16 R84, R12.reuse, R22, R84 ;  /* 0x000000160c54723c */ /* 0x040ff00000041854 */
[----:B----4-:R-:W-:Y:S08]  /*1780*/  HMMA.16816.F32.BF16 R88, R12, R36, R132 ;  /* 0x000000240c58723c */ /* 0x010ff00000041884 */
[----:B-----5:R-:W-:Y:S08]  /*1790*/  HMMA.16816.F32.BF16 R80, R16, R52, R80 ;  /* 0x000000341050723c */ /* 0x020ff00000041850 */
[----:B------:R-:W-:Y:S08]  /*17a0*/  HMMA.16816.F32.BF16 R64, R12, R44, R100 ;  /* 0x0000002c0c40723c */ /* 0x000ff00000041864 */
[C---:B------:R-:W-:Y:S01]  /*17b0*/  HMMA.16816.F32.BF16 R68, R16.reuse, R54, R68 ;  /* 0x000000361044723c */ /* 0x040fe20000041844 */
[----:B------:R-:W-:Y:S07]  /*17c0*/  LDSM.16.M88.4 R52, [R232+0x2000] ;  /* 0x00200000e834783b */ /* 0x000fee0000000200 */
[----:B------:R-:W-:Y:S08]  /*17d0*/  HMMA.16816.F32.BF16 R40, R16, R44, R120 ;  /* 0x0000002c1028723c */ /* 0x000ff00000041878 */
[----:B------:R-:W-:Y:S08]  /*17e0*/  HMMA.16816.F32.BF16 R100, R12, R38, R128 ;  /* 0x000000260c64723c */ /* 0x000ff00000041880 */
[C---:B------:R-:W-:Y:S08]  /*17f0*/  HMMA.16816.F32.BF16 R44, R16.reuse, R46, R116 ;  /* 0x0000002e102c723c */ /* 0x040ff00000041874 */
[C---:B------:R-:W-:Y:S08]  /*1800*/  HMMA.16816.F32.BF16 R108, R16.reuse, R20, R108 ;  /* 0x00000014106c723c */ /* 0x040ff0000004186c */
[C---:B------:R-:W-:Y:S08]  /*1810*/  HMMA.16816.F32.BF16 R12, R16.reuse, R36, R112 ;  /* 0x00000024100c723c */ /* 0x040ff00000041870 */
[C---:B------:R-:W-:Y:S01]  /*1820*/  HMMA.16816.F32.BF16 R104, R16.reuse, R38, R104 ;  /* 0x000000261068723c */ /* 0x040fe20000041868 */
[----:B------:R-:W-:Y:S07]  /*1830*/  LDSM.16.M88.4 R36, [R232+0x3800] ;  /* 0x00380000e824783b */ /* 0x000fee0000000200 */
[----:B------:R-:W-:Y:S01]  /*1840*/  HMMA.16816.F32.BF16 R92, R16, R22, R92 ;  /* 0x00000016105c723c */ /* 0x000fe2000004185c */
[----:B------:R-:W1:Y:S04]  /*1850*/  LDSM.16.M88.4 R20, [R237+0x6000] ;  /* 0x00600000ed14783b */ /* 0x000e680000000200 */
[----:B------:R-:W2:Y:S03]  /*1860*/  LDSM.16.M88.4 R16, [R237+0x4000] ;  /* 0x00400000ed10783b */ /* 0x000ea60000000200 */
[C---:B------:R-:W-:Y:S08]  /*1870*/  HMMA.16816.F32.BF16 R124, R8.reuse, R56, R96 ;  /* 0x00000038087c723c */ /* 0x040ff00000041860 */
[C---:B------:R-:W-:Y:S08]  /*1880*/  HMMA.16816.F32.BF16 R120, R8.reuse, R58, R84 ;  /* 0x0000003a0878723c */ /* 0x040ff00000041854 */
[----:B------:R-:W-:Y:S08]  /*1890*/  HMMA.16816.F32.BF16 R132, R8, R48, R88 ;  /* 0x000000300884723c */ /* 0x000ff00000041858 */
[-C--:B------:R-:W-:Y:S08]  /*18a0*/  HMMA.16816.F32.BF16 R88, R24, R32.reuse, R80 ;  /* 0x000000201858723c */ /* 0x080ff00000041850 */
[----:B------:R-:W-:Y:S08]  /*18b0*/  HMMA.16816.F32.BF16 R112, R8, R32, R76 ;  /* 0x000000200870723c */ /* 0x000ff0000004184c */
[-C--:B------:R-:W-:Y:S08]  /*18c0*/  HMMA.16816.F32.BF16 R80, R24, R34.reuse, R68 ;  /* 0x000000221850723c */ /* 0x080ff00000041844 */
[C---:B------:R-:W-:Y:S01]  /*18d0*/  HMMA.16816.F32.BF16 R140, R8.reuse, R34, R72 ;  /* 0x00000022088c723c */ /* 0x040fe20000041848 */
[----:B------:R-:W-:Y:S07]  /*18e0*/  LDSM.16.M88.4 R32, [R231+0x2800] ;  /* 0x00280000e720783b */ /* 0x000fee0000000200 */
[C---:B------:R-:W-:Y:S08]  /*18f0*/  HMMA.16816.F32.BF16 R136, R8.reuse, R28, R64 ;  /* 0x0000001c0888723c */ /* 0x040ff00000041840 */
[-C--:B------:R-:W-:Y:S08]  /*1900*/  HMMA.16816.F32.BF16 R116, R8, R30.reuse, R60 ;  /* 0x0000001e0874723c */ /* 0x080ff0000004183c */
[C---:B------:R-:W-:Y:S01]  /*1910*/  HMMA.16816.F32.BF16 R68, R24.reuse, R30, R44 ;  /* 0x0000001e1844723c */ /* 0x040fe2000004182c */
[----:B------:R-:W3:Y:S07]  /*1920*/  LDSM.16.M88.4 R44, [R232+0x2800] ;  /* 0x00280000e82c783b */ /* 0x000eee0000000200 */
[----:B------:R-:W-:Y:S08]  /*1930*/  HMMA.16816.F32.BF16 R76, R24, R56, R108 ;  /* 0x00000038184c723c */ /* 0x000ff0000004186c */
[----:B------:R-:W-:Y:S01]  /*1940*/  HMMA.16816.F32.BF16 R128, R8, R50, R100 ;  /* 0x000000320880723c */ /* 0x000fe20000041864 */
[----:B------:R-:W-:Y:S07]  /*1950*/  LDSM.16.M88.4 R8, [R236+0x6000] ;  /* 0x00600000ec08783b */ /* 0x000fee0000000200 */
[C---:B------:R-:W-:Y:S01]  /*1960*/  HMMA.16816.F32.BF16 R72, R24.reuse, R28, R40 ;  /* 0x0000001c1848723c */ /* 0x040fe20000041828 */
[----:B------:R-:W4:Y:S04]  /*1970*/  LDSM.16.M88.4 R40, [R232+0x3000] ;  /* 0x00300000e828783b */ /* 0x000f280000000200 */
[----:B------:R-:W-:Y:S03]  /*1980*/  LDSM.16.M88.4 R28, [R231+0x3000] ;  /* 0x00300000e71c783b */ /* 0x000fe60000000200 */
[C---:B------:R-:W-:Y:S01]  /*1990*/  HMMA.16816.F32.BF16 R60, R24.reuse, R48, R12 ;  /* 0x00000030183c723c */ /* 0x040fe2000004180c */
[----:B------:R-:W-:Y:S07]  /*19a0*/  LDSM.16.M88.4 R12, [R236+0x4000] ;  /* 0x00400000ec0c783b */ /* 0x000fee0000000200 */
[C---:B------:R-:W-:Y:S01]  /*19b0*/  HMMA.16816.F32.BF16 R64, R24.reuse, R50, R104 ;  /* 0x000000321840723c */ /* 0x040fe20000041868 */
[----:B------:R-:W-:Y:S07]  /*19c0*/  LDSM.16.M88.4 R48, [R231+0x2000] ;  /* 0x00200000e730783b */ /* 0x000fee0000000200 */
[----:B------:R-:W-:Y:S01]  /*19d0*/  HMMA.16816.F32.BF16 R56, R24, R58, R92 ;  /* 0x0000003a1838723c */ /* 0x000fe2000004185c */
[----:B------:R-:W5:Y:S01]  /*19e0*/  LDSM.16.M88.4 R24, [R231+0x3800] ;  /* 0x00380000e718783b */ /* 0x000f620000000200 */
[----:B------:R-:W-:-:S06]  /*19f0*/  DEPBAR.LE SB0, 0x0 ;  /* 0x000080000000791a */ /* 0x000fcc0000000000 */
[C---:B-1----:R-:W-:Y:S08]  /*1a00*/  HMMA.16816.F32.BF16 R104, R20.reuse, R36, R124 ;  /* 0x000000241468723c */ /* 0x042ff0000004187c */
[C---:B------:R-:W-:Y:S08]  /*1a10*/  HMMA.16816.F32.BF16 R92, R20.reuse, R38, R120 ;  /* 0x00000026145c723c */ /* 0x040ff00000041878 */
[C---:B------:R-:W-:Y:S08]  /*1a20*/  HMMA.16816.F32.BF16 R84, R20.reuse, R52, R112 ;  /* 0x000000341454723c */ /* 0x040ff00000041870 */
[----:B------:R-:W-:Y:S08]  /*1a30*/  HMMA.16816.F32.BF16 R96, R20, R54, R140 ;  /* 0x000000361460723c */ /* 0x000ff0000004188c */
[C---:B--2---:R-:W-:Y:S08]  /*1a40*/  HMMA.16816.F32.BF16 R88, R16.reuse, R52, R88 ;  /* 0x000000341058723c */ /* 0x044ff00000041858 */
[----:B------:R-:W-:Y:S08]  /*1a50*/  HMMA.16816.F32.BF16 R80, R16, R54, R80 ;  /* 0x000000361050723c */ /* 0x000ff00000041850 */
[C---:B---3--:R-:W-:Y:S08]  /*1a60*/  HMMA.16816.F32.BF16 R100, R20.reuse, R44, R136 ;  /* 0x0000002c1464723c */ /* 0x048ff00000041888 */
[----:B------:R-:W-:Y:S08]  /*1a70*/  HMMA.16816.F32.BF16 R116, R20, R46, R116 ;  /* 0x0000002e1474723c */ /* 0x000ff00000041874 */
[C---:B------:R-:W-:Y:S08]  /*1a80*/  HMMA.16816.F32.BF16 R72, R16.reuse, R44, R72 ;  /* 0x0000002c1048723c */ /* 0x040ff00000041848 */
[----:B------:R-:W-:Y:S08]  /*1a90*/  HMMA.16816.F32.BF16 R52, R16, R46, R68 ;  /* 0x0000002e1034723c */ /* 0x000ff00000041844 */
[C---:B----4-:R-:W-:Y:S08]  /*1aa0*/  HMMA.16816.F32.BF16 R112, R20.reuse, R40, R132 ;  /* 0x000000281470723c */ /* 0x050ff00000041884 */
[----:B------:R-:W-:Y:S08]  /*1ab0*/  HMMA.16816.F32.BF16 R108, R20, R42, R128 ;  /* 0x0000002a146c723c */ /* 0x000ff00000041880 */
[----:B------:R-:W-:Y:S08]  /*1ac0*/  HMMA.16816.F32.BF16 R44, R16, R40, R60 ;  /* 0x00000028102c723c */ /* 0x000ff0000004183c */
[----:B-----5:R-:W-:Y:S08]  /*1ad0*/  HMMA.16816.F32.BF16 R68, R8, R24, R104 ;  /* 0x000000180844723c */ /* 0x020ff00000041868 */
[----:B------:R-:W-:Y:S08]  /*1ae0*/  HMMA.16816.F32.BF16 R40, R16, R42, R64 ;  /* 0x0000002a1028723c */ /* 0x000ff00000041840 */
[----:B------:R-:W-:Y:S07]  /*1af0*/  HMMA.16816.F32.BF16 R64, R8, R26, R92 ;  /* 0x0000001a0840723c */ /* 0x000fee000004185c */
[----:B------:R1:W-:Y:S01]  /*1b00*/  STL.64 [R1+0x10], R68 ;  /* 0x0000104401007387 */ /* 0x0003e20000100a00 */
[C---:B------:R-:W-:Y:S03]  /*1b10*/  HMMA.16816.F32.BF16 R20, R16.reuse, R36, R76 ;  /* 0x000000241014723c */ /* 0x040fe6000004184c */
[----:B------:R1:W-:Y:S05]  /*1b20*/  STL.64 [R1+0x18], R70 ;  /* 0x0000184601007387 */ /* 0x0003ea0000100a00 */
[----:B------:R-:W-:Y:S07]  /*1b30*/  HMMA.16816.F32.BF16 R16, R16, R38, R56 ;  /* 0x000000261010723c */ /* 0x000fee0000041838 */
[----:B------:R1:W-:Y:S01]  /*1b40*/  STL.64 [R1], R64 ;  /* 0x0000004001007387 */ /* 0x0003e20000100a00 */
[C---:B------:R-:W-:Y:S03]  /*1b50*/  HMMA.16816.F32.BF16 R36, R8.reuse, R48, R84 ;  /* 0x000000300824723c */ /* 0x040fe60000041854 */
[----:B------:R1:W-:Y:S05]  /*1b60*/  STL.64 [R1+0x8], R66 ;  /* 0x0000084201007387 */ /* 0x0003ea0000100a00 */
[C---:B------:R-:W-:Y:S08]  /*1b70*/  HMMA.16816.F32.BF16 R56, R8.reuse, R50, R96 ;  /* 0x000000320838723c */ /* 0x040ff00000041860 */
        /* <DEDUP_REMOVED lines=11> */
[----:B------:R-:W-:Y:S01]  /*1c30*/  HMMA.16816.F32.BF16 R216, R12, R26, R16 ;  /* 0x0000001a0cd8723c */ /* 0x000fe20000041810 */
[----:B------:R-:W-:Y:S06]  /*1c40*/  BAR.SYNC.DEFER_BLOCKING 0x0 ;  /* 0x0000000000007b1d */ /* 0x000fec0000010000 */
[----:B------:R-:W-:Y:S05]  /*1c50*/  @!P0 BRA `(.L_x_86) ;  /* 0x000001a000008947 */ /* 0x000fea0003800000 */
[----:B-1----:R-:W-:-:S04]  /*1c60*/  LEA.HI.SX32 R3, R246, 0xfffffffe, 0x1a ;  /* 0xfffffffef6037811 */ /* 0x002fc800078fd2ff */
[----:B------:R-:W-:Y:S01]  /*1c70*/  SHF.R.S32.HI R8, RZ, 0x1f, R3 ;  /* 0x0000001fff087819 */ /* 0x000fe20000011403 */
[C---:B------:R-:W-:Y:S02]  /*1c80*/  IMAD R5, R3.reuse, UR10, RZ ;  /* 0x0000000a03057c24 */ /* 0x040fe4000f8e02ff */
[----:B------:R-:W-:-:S04]  /*1c90*/  IMAD.WIDE.U32 R6, R3, UR11, R164 ;  /* 0x0000000b03067c25 */ /* 0x000fc8000f8e00a4 */
[----:B------:R-:W-:Y:S01]  /*1ca0*/  IMAD R3, R8, UR11, R5 ;  /* 0x0000000b08037c24 */ /* 0x000fe2000f8e0205 */
[----:B------:R-:W-:-:S03]  /*1cb0*/  LEA R10, P2, R6, c[0x0][0x168], 0x1 ;  /* 0x00005a00060a7a11 */ /* 0x000fc600078408ff */
[----:B------:R-:W-:Y:S01]  /*1cc0*/  IMAD.IADD R3, R7, 0x1, R3 ;  /* 0x0000000107037824 */ /* 0x000fe200078e0203 */
[----:B------:R-:W-:-:S04]  /*1cd0*/  IADD3 R8, P1, R10, UR7, RZ ;  /* 0x000000070a087c10 */ /* 0x000fc8000ff3e0ff */
        /* <DEDUP_REMOVED lines=17> */
[----:B------:R-:W0:Y:S02]  /*1df0*/  LDGDEPBAR ;  /* 0x00000000000079af */ /* 0x000e240000000000 */
.L_x_86:
[----:B-1----:R-:W2:Y:S04]  /*1e00*/  LDL.LU R164, [R1] ;  /* 0x0000000001a47983 */ /* 0x002ea80000300800 */
[----:B------:R-:W3:Y:S04]  /*1e10*/  LDL.LU R179, [R1+0x10] ;  /* 0x0000100001b37983 */ /* 0x000ee80000300800 */
[----:B------:R-:W4:Y:S04]  /*1e20*/  LDL.LU R200, [R1+0x14] ;  /* 0x0000140001c87983 */ /* 0x000f280000300800 */
[----:B------:R1:W-:Y:S04]  /*1e30*/  STL [R1+0x80], R246 ;  /* 0x000080f601007387 */ /* 0x0003e80000100800 */
[----:B-1----:R-:W2:Y:S04]  /*1e40*/  LDL.LU R246, [R1+0x4] ;  /* 0x0000040001f67983 */ /* 0x002ea80000300800 */
[----:B------:R1:W-:Y:S04]  /*1e50*/  STL [R1+0x7c], R245 ;  /* 0x00007cf501007387 */ /* 0x0003e80000100800 */
[----:B-1----:R-:W2:Y:S04]  /*1e60*/  LDL.LU R245, [R1+0x18] ;  /* 0x0000180001f57983 */ /* 0x002ea80000300800 */
[----:B------:R1:W-:Y:S04]  /*1e70*/  STL [R1+0x78], R244 ;  /* 0x000078f401007387 */ /* 0x0003e80000100800 */
[----:B-1----:R-:W2:Y:S04]  /*1e80*/  LDL.LU R244, [R1+0x1c] ;  /* 0x00001c0001f47983 */ /* 0x002ea80000300800 */
[----:B------:R1:W-:Y:S04]  /*1e90*/  STL [R1+0x74], R243 ;  /* 0x000074f301007387 */ /* 0x0003e80000100800 */
[----:B-1----:R-:W2:Y:S04]  /*1ea0*/  LDL.LU R243, [R1+0x8] ;  /* 0x0000080001f37983 */ /* 0x002ea80000300800 */
[----:B------:R1:W-:Y:S04]  /*1eb0*/  STL [R1+0x70], R242 ;  /* 0x000070f201007387 */ /* 0x0003e80000100800 */
[----:B-1----:R-:W2:Y:S01]  /*1ec0*/  LDL.LU R242, [R1+0xc] ;  /* 0x00000c0001f27983 */ /* 0x002ea20000300800 */
[----:B------:R-:W-:-:S02]  /*1ed0*/  FMNMX.FTZ R3, R36, R37, !PT ;  /* 0x0000002524037209 */ /* 0x000fc40007810000 */
[----:B------:R-:W-:Y:S01]  /*1ee0*/  SHF.L.U32 R171, R2, 0x1, RZ ;  /* 0x0000000102ab7819 */ /* 0x000fe200000006ff */
[----:B------:R-:W-:Y:S01]  /*1ef0*/  STL [R1+0x6c], R241 ;  /* 0x00006cf101007387 */ /* 0x000fe20000100800 */
[----:B------:R-:W-:Y:S02]  /*1f00*/  FMNMX.FTZ R3, R56, R3, !PT ;  /* 0x0000000338037209 */ /* 0x000fe40007810000 */
[----:B------:R-:W-:Y:S01]  /*1f10*/  IADD3 R230, R0, R171, RZ ;  /* 0x000000ab00e67210 */ /* 0x000fe20007ffe0ff */
[----:B------:R-:W-:Y:S01]  /*1f20*/  STL [R1+0x68], R240 ;  /* 0x000068f001007387 */ /* 0x000fe20000100800 */
[----:B------:R-:W-:Y:S01]  /*1f30*/  FMNMX.FTZ R3, R57, R3, !PT ;  /* 0x0000000339037209 */ /* 0x000fe20007810000 */
[----:B------:R-:W-:Y:S02]  /*1f40*/  IMAD.IADD R228, R4, 0x1, R171 ;  /* 0x0000000104e47824 */ /* 0x000fe400078e02ab */
[----:B------:R-:W-:Y:S01]  /*1f50*/  STL [R1+0x64], R239 ;  /* 0x000064ef01007387 */ /* 0x000fe20000100800 */
[----:B------:R-:W-:Y:S01]  /*1f60*/  FMNMX.FTZ R3, R60, R3, !PT ;  /* 0x000000033c037209 */ /* 0x000fe20007810000 */
[----:B------:R-:W-:Y:S01]  /*1f70*/  IMAD.IADD R229, R0, 0x1, R228 ;  /* 0x0000000100e57824 */ /* 0x000fe200078e02e4 */
        /* <DEDUP_REMOVED lines=22> */
[----:B------:R-:W-:Y:S01]  /*20e0*/  LDSM.16.MT88.4 R44, [R171+0xc000] ;  /* 0x00c00000ab2c783b */ /* 0x000fe20000004200 */
[----:B------:R-:W-:Y:S02]  /*20f0*/  FMNMX.FTZ R0, R156, R0, !PT ;  /* 0x000000009c007209 */ /* 0x000fe40007810000 */
[----:B------:R-:W-:Y:S01]  /*2100*/  FMNMX.FTZ R3, R190, R3, !PT ;  /* 0x00000003be037209 */ /* 0x000fe20007810000 */
[----:B------:R-:W-:Y:S01]  /*2110*/  LDSM.16.MT88.4 R48, [R228+0xc000] ;  /* 0x00c00000e430783b */ /* 0x000fe20000004200 */
[----:B------:R-:W-:Y:S02]  /*2120*/  FMNMX.FTZ R0, R157, R0, !PT ;  /* 0x000000009d007209 */ /* 0x000fe40007810000 */
[----:B------:R-:W-:Y:S01]  /*2130*/  FMNMX.FTZ R3, R191, R3, !PT ;  /* 0x00000003bf037209 */ /* 0x000fe20007810000 */
[----:B------:R-:W-:Y:S01]  /*2140*/  LDSM.16.MT88.4 R80, [R230+0xc000] ;  /* 0x00c00000e650783b */ /* 0x000fe20000004200 */
[----:B------:R-:W-:-:S02]  /*2150*/  FMNMX.FTZ R0, R160, R0, !PT ;  /* 0x00000000a0007209 */ /* 0x000fc40007810000 */
[----:B------:R-:W-:Y:S01]  /*2160*/  FMNMX.FTZ R5, R194, R3, !PT ;  /* 0x00000003c2057209 */ /* 0x000fe20007810000 */
[----:B------:R-:W-:Y:S01]  /*2170*/  LDSM.16.MT88.4 R84, [R229+0xc000] ;  /* 0x00c00000e554783b */ /* 0x000fe20000004200 */
[----:B------:R-:W-:Y:S02]  /*2180*/  FMNMX.FTZ R0, R161, R0, !PT ;  /* 0x00000000a1007209 */ /* 0x000fe40007810000 */
[----:B------:R-:W-:Y:S01]  /*2190*/  FMNMX.FTZ R5, R195, R5, !PT ;  /* 0x00000005c3057209 */ /* 0x000fe20007810000 */
[----:B------:R-:W-:Y:S01]  /*21a0*/  LDSM.16.MT88.4 R92, [R171+0xe000] ;  /* 0x00e00000ab5c783b */ /* 0x000fe20000004200 */
[----:B------:R-:W-:-:S03]  /*21b0*/  FMNMX.FTZ R0, R172, R0, !PT ;  /* 0x00000000ac007209 */ /* 0x000fc60007810000 */
[----:B------:R-:W-:Y:S04]  /*21c0*/  LDSM.16.MT88.4 R96, [R228+0xe000] ;  /* 0x00e00000e460783b */ /* 0x000fe80000004200 */
[----:B------:R-:W-:Y:S04]  /*21d0*/  LDSM.16.MT88.4 R104, [R230+0xe000] ;  /* 0x00e00000e668783b */ /* 0x000fe80000004200 */
[----:B------:R-:W-:Y:S04]  /*21e0*/  LDSM.16.MT88.4 R120, [R229+0xe000] ;  /* 0x00e00000e578783b */ /* 0x000fe80000004200 */
[----:B------:R-:W-:Y:S04]  /*21f0*/  LDSM.16.MT88.4 R64, [R229+0xc800] ;  /* 0x00c80000e540783b */ /* 0x000fe80000004200 */
[----:B------:R-:W-:Y:S04]  /*2200*/  LDSM.16.MT88.4 R100, [R229+0xe800] ;  /* 0x00e80000e564783b */ /* 0x000fe80000004200 */
[----:B------:R-:W-:Y:S04]  /*2210*/  STL [R1+0x44], R231 ;  /* 0x000044e701007387 */ /* 0x000fe80000100800 */
[----:B------:R-:W-:Y:S04]  /*2220*/  LDSM.16.MT88.4 R76, [R171+0xc800] ;  /* 0x00c80000ab4c783b */ /* 0x000fe80000004200 */
[----:B------:R-:W-:Y:S04]  /*2230*/  LDSM.16.MT88.4 R72, [R228+0xc800] ;  /* 0x00c80000e448783b */ /* 0x000fe80000004200 */
[----:B------:R-:W-:Y:S04]  /*2240*/  LDSM.16.MT88.4 R68, [R230+0xc800] ;  /* 0x00c80000e644783b */ /* 0x000fe80000004200 */
[----:B------:R-:W-:Y:S01]  /*2250*/  LDSM.16.MT88.4 R52, [R230+0xe800] ;  /* 0x00e80000e634783b */ /* 0x000fe20000004200 */
[----:B---3--:R-:W-:-:S04]  /*2260*/  FMNMX.FTZ R6, R179, R6, !PT ;  /* 0x00000006b3067209 */ /* 0x008fc80007810000 */
[----:B----4-:R-:W-:-:S04]  /*2270*/  FMNMX.FTZ R6, R200, R6, !PT ;  /* 0x00000006c8067209 */ /* 0x010fc80007810000 */
[----:B--2---:R-:W-:-:S04]  /*2280*/  FMNMX.FTZ R6, R164, R6, !PT ;  /* 0x00000006a4067209 */ /* 0x004fc80007810000 */
[----:B------:R-:W-:-:S05]  /*2290*/  FMNMX.FTZ R3, R246, R6, !PT ;  /* 0x00000006f6037209 */ /* 0x000fca0007810000 */
[----:B------:R-:W1:Y:S01]  /*22a0*/  SHFL.BFLY PT, R7, R3, 0x2, 0x1f ;  /* 0x0c401f0003077f89 */ /* 0x000e6200000e0000 */
[----:B------:R-:W-:Y:S02]  /*22b0*/  FMNMX.FTZ R5, R245, R5, !PT ;  /* 0x00000005f5057209 */ /* 0x000fe40007810000 */
[----:B-1----:R-:W-:-:S05]  /*22c0*/  FMNMX.FTZ R3, R3, R7, !PT ;  /* 0x0000000703037209 */ /* 0x002fca0007810000 */
[----:B------:R-:W1:Y:S01]  /*22d0*/  SHFL.BFLY PT, R7, R3, 0x1, 0x1f ;  /* 0x0c201f0003077f89 */ /* 0x000e6200000e0000 */
[----:B------:R-:W-:Y:S02]  /*22e0*/  FMNMX.FTZ R5, R244, R5, !PT ;  /* 0x00000005f4057209 */ /* 0x000fe40007810000 */
[----:B-1----:R-:W-:-:S04]  /*22f0*/  FMNMX.FTZ R166, R3, R7, !PT ;  /* 0x0000000703a67209 */ /* 0x002fc80007810000 */
[C---:B------:R-:W-:Y:S01]  /*2300*/  FSETP.NEU.FTZ.AND P1, PT, R166.reuse, -INF , PT ;  /* 0xff800000a600780b */ /* 0x040fe20003f3d000 */
[----:B------:R-:W-:-:S05]  /*2310*/  FMUL.FTZ R3, R166, c[0x0][0x23c] ;  /* 0x00008f00a6037a20 */ /* 0x000fca0000410000 */
[----:B------:R-:W-:-:S05]  /*2320*/  FSEL R13, R3, RZ, P1 ;  /* 0x000000ff030d7208 */ /* 0x000fca0000800000 */
[--C-:B------:R-:W-:Y:S02]  /*2330*/  FFMA.FTZ R3, R36, c[0x0][0x23c], -R13.reuse ;  /* 0x00008f0024037a23 */ /* 0x100fe4000001080d */
[--C-:B------:R-:W-:Y:S02]  /*2340*/  FFMA.FTZ R8, R60, c[0x0][0x23c], -R13.reuse ;  /* 0x00008f003c087a23 */ /* 0x100fe4000001080d */
[----:B------:R-:W-:Y:S01]  /*2350*/  MUFU.EX2 R239, R3 ;  /* 0x0000000300ef7308 */ /* 0x000fe20000000800 */
[----:B------:R-:W-:Y:S01]  /*2360*/  FFMA.FTZ R9, R117, c[0x0][0x23c], -R13 ;  /* 0x00008f0075097a23 */ /* 0x000fe2000001080d */
[----:B------:R-:W-:-:S06]  /*2370*/  FMNMX.FTZ R5, R243, R5, !PT ;  /* 0x00000005f3057209 */ /* 0x000fcc0007810000 */
[----:B------:R1:W-:Y:S08]  /*2380*/  MUFU.EX2 R241, R8 ;  /* 0x0000000800f17308 */ /* 0x0003f00000000800 */
[----:B------:R-:W-:Y:S01]  /*2390*/  MUFU.EX2 R178, R9 ;  /* 0x0000000900b27308 */ /* 0x000fe20000000800 */
[----:B-1----:R-:W-:-:S07]  /*23a0*/  FFMA.FTZ R8, R61, c[0x0][0x23c], -R13 ;  /* 0x00008f003d087a23 */ /* 0x002fce000001080d */
[----:B------:R1:W-:Y:S01]  /*23b0*/  MUFU.EX2 R10, R8 ;  /* 0x00000008000a7308 */ /* 0x0003e20000000800 */
[----:B------:R-:W-:-:S05]  /*23c0*/  FMNMX.FTZ R5, R242, R5, !PT ;  /* 0x00000005f2057209 */ /* 0x000fca0007810000 */
[----:B------:R-:W2:Y:S01]  /*23d0*/  SHFL.BFLY PT, R6, R5, 0x2, 0x1f ;  /* 0x0c401f0005067f89 */ /* 0x000ea200000e0000 */
[----:B-1----:R-:W-:-:S04]  /*23e0*/  FFMA.FTZ R8, R116, c[0x0][0x23c], -R13 ;  /* 0x00008f0074087a23 */ /* 0x002fc8000001080d */
[----:B------:R-:W-:Y:S01]  /*23f0*/  MUFU.EX2 R18, R8 ;  /* 0x0000000800127308 */ /* 0x000fe20000000800 */
[----:B--2---:R-:W-:-:S05]  /*2400*/  FMNMX.FTZ R5, R5, R6, !PT ;  /* 0x0000000605057209 */ /* 0x004fca0007810000 */
[----:B------:R-:W1:Y:S02]  /*2410*/  SHFL.BFLY PT, R6, R5, 0x1, 0x1f ;  /* 0x0c201f0005067f89 */ /* 0x000e6400000e0000 */
[----:B-1----:R-:W-:Y:S01]  /*2420*/  FMNMX.FTZ R3, R5, R6, !PT ;  /* 0x0000000605037209 */ /* 0x002fe20007810000 */
[--C-:B------:R-:W-:Y:S02]  /*2430*/  FFMA.FTZ R5, R37, c[0x0][0x23c], -R13.reuse ;  /* 0x00008f0025057a23 */ /* 0x100fe4000001080d */
[----:B------:R-:W-:Y:S01]  /*2440*/  FFMA.FTZ R6, R56, c[0x0][0x23c], -R13 ;  /* 0x00008f0038067a23 */ /* 0x000fe2000001080d */
[C---:B------:R-:W-:Y:S01]  /*2450*/  FSETP.NEU.FTZ.AND P1, PT, R3.reuse, -INF , PT ;  /* 0xff8000000300780b */ /* 0x040fe20003f3d000 */
[----:B------:R1:W2:Y:S08]  /*2460*/  MUFU.EX2 R238, R5 ;  /* 0x0000000500ee7308 */ /* 0x0002b00000000800 */
[----:B------:R-:W-:Y:S01]  /*2470*/  MUFU.EX2 R233, R6 ;  /* 0x0000000600e97308 */ /* 0x000fe20000000800 */
[----:B-1----:R-:W-:Y:S01]  /*2480*/  FMUL.FTZ R5, R3, c[0x0][0x23c] ;  /* 0x00008f0003057a20 */ /* 0x002fe20000410000 */
[----:B--2---:R-:W-:-:S04]  /*2490*/  F2FP.BF16.PACK_AB R4, R238, R239 ;  /* 0x000000efee04723e */ /* 0x004fc800000010ff */
[----:B------:R-:W-:Y:S01]  /*24a0*/  FSEL R12, R5, RZ, P1 ;  /* 0x000000ff050c7208 */ /* 0x000fe20000800000 */
[----:B------:R-:W-:-:S04]  /*24b0*/  FFMA.FTZ R5, R57, c[0x0][0x23c], -R13 ;  /* 0x00008f0039057a23 */ /* 0x000fc8000001080d */
[--C-:B------:R-:W-:Y:S01]  /*24c0*/  FFMA.FTZ R2, R39, c[0x0][0x23c], -R12.reuse ;  /* 0x00008f0027027a23 */ /* 0x100fe2000001080c */
[----:B------:R1:W2:Y:S08]  /*24d0*/  MUFU.EX2 R17, R5 ;  /* 0x0000000500117308 */ /* 0x0002b00000000800 */
[----:B------:R3:W-:Y:S01]  /*24e0*/  MUFU.EX2 R237, R2 ;  /* 0x0000000200ed7308 */ /* 0x0007e20000000800 */
[----:B-1----:R-:W-:Y:S01]  /*24f0*/  FFMA.FTZ R5, R38, c[0x0][0x23c], -R12 ;  /* 0x00008f0026057a23 */ /* 0x002fe2000001080c */
[----:B--2---:R-:W-:Y:S01]  /*2500*/  F2FP.BF16.PACK_AB R6, R17, R233 ;  /* 0x000000e91106723e */ /* 0x004fe200000010ff */
[----:B------:R-:W-:-:S05]  /*2510*/  IMAD.MOV.U32 R117, RZ, RZ, R17 ;  /* 0x000000ffff757224 */ /* 0x000fca00078e0011 */
[----:B------:R-:W1:Y:S01]  /*2520*/  MUFU.EX2 R236, R5 ;  /* 0x0000000500ec7308 */ /* 0x000e620000000800 */
[----:B---3--:R-:W-:-:S07]  /*2530*/  FFMA.FTZ R2, R58, c[0x0][0x23c], -R12 ;  /* 0x00008f003a027a23 */ /* 0x008fce000001080c */
[----:B------:R2:W-:Y:S01]  /*2540*/  MUFU.EX2 R232, R2 ;  /* 0x0000000200e87308 */ /* 0x0005e20000000800 */
[----:B-1----:R-:W-:Y:S01]  /*2550*/  F2FP.BF16.PACK_AB R5, R237, R236 ;  /* 0x000000eced05723e */ /* 0x002fe200000010ff */
[----:B--2---:R-:W-:Y:S02]  /*2560*/  FFMA.FTZ R2, R59, c[0x0][0x23c], -R12 ;  /* 0x00008f003b027a23 */ /* 0x004fe4000001080c */
[----:B------:R-:W-:Y:S04]  /*2570*/  LDSM.16.MT88.4 R56, [R228+0xe800] ;  /* 0x00e80000e438783b */ /* 0x000fe80000004200 */
[----:B------:R1:W2:Y:S02]  /*2580*/  MUFU.EX2 R165, R2 ;  /* 0x0000000200a57308 */ /* 0x0002a40000000800 */
[----:B-1----:R-:W-:-:S02]  /*2590*/  FMNMX.FTZ R2, R173, R0, !PT ;  /* 0x00000000ad027209 */ /* 0x002fc40007810000 */
[----:B------:R-:W-:Y:S02]  /*25a0*/  FMNMX.FTZ R0, R154, R155, !PT ;  /* 0x0000009b9a007209 */ /* 0x000fe40007810000 */
[----:B------:R-:W-:Y:S02]  /*25b0*/  FMNMX.FTZ R2, R184, R2, !PT ;  /* 0x00000002b8027209 */ /* 0x000fe40007810000 */
[----:B------:R-:W-:Y:S02]  /*25c0*/  FMNMX.FTZ R0, R158, R0, !PT ;  /* 0x000000009e007209 */ /* 0x000fe40007810000 */
[----:B------:R-:W-:Y:S02]  /*25d0*/  FMNMX.FTZ R2, R185, R2, !PT ;  /* 0x00000002b9027209 */ /* 0x000fe40007810000 */
[----:B------:R-:W-:Y:S02]  /*25e0*/  FMNMX.FTZ R0, R159, R0, !PT ;  /* 0x000000009f007209 */ /* 0x000fe40007810000 */
[----:B------:R-:W-:-:S02]  /*25f0*/  FMNMX.FTZ R2, R180, R2, !PT ;  /* 0x00000002b4027209 */ /* 0x000fc40007810000 */
        /* <DEDUP_REMOVED lines=9> */
[----:B------:R-:W-:Y:S01]  /*2690*/  FMNMX.FTZ R0, R217, R8, !PT ;  /* 0x00000008d9007209 */ /* 0x000fe20007810000 */
[----:B------:R-:W-:Y:S01]  /*26a0*/  FFMA.FTZ R8, R62, c[0x0][0x23c], -R12 ;  /* 0x00008f003e087a23 */ /* 0x000fe2000001080c */
[----:B------:R-:W-:Y:S02]  /*26b0*/  FMNMX.FTZ R2, R187, R2, !PT ;  /* 0x00000002bb027209 */ /* 0x000fe40007810000 */
[----:B--2---:R-:W-:Y:S01]  /*26c0*/  F2FP.BF16.PACK_AB R7, R165, R232 ;  /* 0x000000e8a507723e */ /* 0x004fe200000010ff */
[----:B------:R-:W1:Y:S01]  /*26d0*/  SHFL.BFLY PT, R9, R0, 0x2, 0x1f ;  /* 0x0c401f0000097f89 */ /* 0x000e6200000e0000 */
[----:B------:R-:W-:Y:S01]  /*26e0*/  FMNMX.FTZ R2, R182, R2, !PT ;  /* 0x00000002b6027209 */ /* 0x000fe20007810000 */
[----:B------:R2:W-:Y:S03]  /*26f0*/  MUFU.EX2 R177, R8 ;  /* 0x0000000800b17308 */ /* 0x0005e60000000800 */
[----:B------:R-:W-:Y:S01]  /*2700*/  FMNMX.FTZ R2, R183, R2, !PT ;  /* 0x00000002b7027209 */ /* 0x000fe20007810000 */
[----:B------:R-:W-:Y:S03]  /*2710*/  HMMA.16816.F32.BF16 R128, R4, R44, RZ ;  /* 0x0000002c0480723c */ /* 0x000fe600000418ff */
[----:B------:R-:W-:-:S04]  /*2720*/  FMNMX.FTZ R2, R222, R2, !PT ;  /* 0x00000002de027209 */ /* 0x000fc80007810000 */
[----:B------:R-:W-:Y:S01]  /*2730*/  FMNMX.FTZ R2, R223, R2, !PT ;  /* 0x00000002df027209 */ /* 0x000fe20007810000 */
[C---:B------:R-:W-:Y:S03]  /*2740*/  HMMA.16816.F32.BF16 R140, R4.reuse, R48, RZ ;  /* 0x00000030048c723c */ /* 0x040fe600000418ff */
[----:B------:R-:W-:Y:S01]  /*2750*/  FMNMX.FTZ R2, R218, R2, !PT ;  /* 0x00000002da027209 */ /* 0x000fe20007810000 */
[--C-:B--2---:R-:W-:Y:S02]  /*2760*/  FFMA.FTZ R8, R63, c[0x0][0x23c], -R12.reuse ;  /* 0x00008f003f087a23 */ /* 0x104fe4000001080c */
[----:B------:R-:W-:Y:S01]  /*2770*/  LDSM.16.MT88.4 R60, [R171+0xe800] ;  /* 0x00e80000ab3c783b */ /* 0x000fe20000004200 */
[----:B------:R-:W-:Y:S01]  /*2780*/  FMNMX.FTZ R14, R219, R2, !PT ;  /* 0x00000002db0e7209 */ /* 0x000fe20007810000 */
[----:B------:R2:W3:Y:S01]  /*2790*/  MUFU.EX2 R176, R8 ;  /* 0x0000000800b07308 */ /* 0x0004e20000000800 */
[----:B------:R-:W-:Y:S01]  /*27a0*/  HMMA.16816.F32.BF16 R148, R4, R80, RZ ;  /* 0x000000500494723c */ /* 0x000fe200000418ff */
[----:B-1----:R-:W-:Y:S01]  /*27b0*/  FMNMX.FTZ R2, R0, R9, !PT ;  /* 0x0000000900027209 */ /* 0x002fe20007810000 */
[----:B------:R-:W-:Y:S01]  /*27c0*/  FFMA.FTZ R0, R119, c[0x0][0x23c], -R12 ;  /* 0x00008f0077007a23 */ /* 0x000fe2000001080c */
[----:B------:R-:W1:Y:S01]  /*27d0*/  SHFL.BFLY PT, R15, R14, 0x2, 0x1f ;  /* 0x0c401f000e0f7f89 */ /* 0x000e6200000e0000 */
[----:B------:R-:W-:-:S02]  /*27e0*/  MOV R119, R10 ;  /* 0x0000000a00777202 */ /* 0x000fc40000000f00 */
[----:B------:R-:W-:Y:S01]  /*27f0*/  F2FP.BF16.PACK_AB R10, R178, R18 ;  /* 0x00000012b20a723e */ /* 0x000fe200000010ff */
[----:B------:R-:W4:Y:S01]  /*2800*/  SHFL.BFLY PT, R16, R2, 0x1, 0x1f ;  /* 0x0c201f0002107f89 */ /* 0x000f2200000e0000 */
[----:B------:R1:W-:Y:S01]  /*2810*/  MUFU.EX2 R19, R0 ;  /* 0x0000000000137308 */ /* 0x0003e20000000800 */
[----:B------:R-:W-:Y:S01]  /*2820*/  HMMA.16816.F32.BF16 R144, R4, R84, RZ ;  /* 0x000000540490723c */ /* 0x000fe200000418ff */
[----:B--2---:R-:W-:Y:S01]  /*2830*/  FFMA.FTZ R8, R118, c[0x0][0x23c], -R12 ;  /* 0x00008f0076087a23 */ /* 0x004fe2000001080c */
[----:B---3--:R-:W-:-:S06]  /*2840*/  F2FP.BF16.PACK_AB R9, R176, R177 ;  /* 0x000000b1b009723e */ /* 0x008fcc00000010ff */
[C---:B------:R-:W-:Y:S01]  /*2850*/  HMMA.16816.F32.BF16 R136, R4.reuse, R92, RZ ;  /* 0x0000005c0488723c */ /* 0x040fe200000418ff */
[----:B------:R2:W3:Y:S07]  /*2860*/  MUFU.EX2 R169, R8 ;  /* 0x0000000800a97308 */ /* 0x0004ee0000000800 */
[----:B------:R-:W-:Y:S01]  /*2870*/  HMMA.16816.F32.BF16 R132, R4, R96, RZ ;  /* 0x000000600484723c */ /* 0x000fe200000418ff */
[----:B-1----:R-:W-:Y:S01]  /*2880*/  FMNMX.FTZ R0, R14, R15, !PT ;  /* 0x0000000f0e007209 */ /* 0x002fe20007810000 */
[----:B------:R-:W-:Y:S01]  /*2890*/  IMAD.MOV.U32 R15, RZ, RZ, R200 ;  /* 0x000000ffff0f7224 */ /* 0x000fe200078e00c8 */
[----:B----4-:R-:W-:-:S05]  /*28a0*/  FMNMX.FTZ R168, R2, R16, !PT ;  /* 0x0000001002a87209 */ /* 0x010fca0007810000 */
[----:B------:R-:W-:Y:S01]  /*28b0*/  HMMA.16816.F32.BF16 R124, R4, R104, RZ ;  /* 0x00000068047c723c */ /* 0x000fe200000418ff */
[C---:B------:R-:W-:Y:S01]  /*28c0*/  FSETP.NEU.FTZ.AND P1, PT, R168.reuse, -INF , PT ;  /* 0xff800000a800780b */ /* 0x040fe20003f3d000 */
[----:B------:R-:W-:Y:S01]  /*28d0*/  FMUL.FTZ R2, R168, c[0x0][0x23c] ;  /* 0x00008f00a8027a20 */ /* 0x000fe20000410000 */
[----:B--2---:R-:W-:Y:S02]  /*28e0*/  F2FP.BF16.PACK_AB R8, R119, R241 ;  /* 0x000000f17708723e */ /* 0x004fe400000010ff */
[----:B---3--:R-:W-:-:S03]  /*28f0*/  F2FP.BF16.PACK_AB R11, R19, R169 ;  /* 0x000000a9130b723e */ /* 0x008fc600000010ff */
[----:B------:R-:W-:Y:S01]  /*2900*/  HMMA.16816.F32.BF16 R112, R4, R120, RZ ;  /* 0x000000780470723c */ /* 0x000fe200000418ff */
[----:B------:R-:W-:-:S07]  /*2910*/  FSEL R2, R2, RZ, P1 ;  /* 0x000000ff02027208 */ /* 0x000fce0000800000 */
[C---:B------:R-:W-:Y:S08]  /*2920*/  HMMA.16816.F32.BF16 R108, R4.reuse, R46, RZ ;  /* 0x0000002e046c723c */ /* 0x040ff000000418ff */
[C---:B------:R-:W-:Y:S08]  /*2930*/  HMMA.16816.F32.BF16 R88, R4.reuse, R50, RZ ;  /* 0x000000320458723c */ /* 0x040ff000000418ff */
[C---:B------:R-:W-:Y:S08]  /*2940*/  HMMA.16816.F32.BF16 R40, R4.reuse, R82, RZ ;  /* 0x000000520428723c */ /* 0x040ff000000418ff */
[C---:B------:R-:W-:Y:S08]  /*2950*/  HMMA.16816.F32.BF16 R36, R4.reuse, R86, RZ ;  /* 0x000000560424723c */ /* 0x040ff000000418ff */
[C---:B------:R-:W-:Y:S08]  /*2960*/  HMMA.16816.F32.BF16 R32, R4.reuse, R94, RZ ;  /* 0x0000005e0420723c */ /* 0x040ff000000418ff */
[C---:B------:R-:W-:Y:S08]  /*2970*/  HMMA.16816.F32.BF16 R28, R4.reuse, R98, RZ ;  /* 0x00000062041c723c */ /* 0x040ff000000418ff */
[C---:B------:R-:W-:Y:S08]  /*2980*/  HMMA.16816.F32.BF16 R24, R4.reuse, R106, RZ ;  /* 0x0000006a0418723c */ /* 0x040ff000000418ff */
[----:B------:R-:W-:Y:S01]  /*2990*/  HMMA.16816.F32.BF16 R20, R4, R122, RZ ;  /* 0x0000007a0414723c */ /* 0x000fe200000418ff */
[----:B------:R-:W1:Y:S06]  /*29a0*/  SHFL.BFLY PT, R5, R0, 0x1, 0x1f ;  /* 0x0c201f0000057f89 */ /* 0x000e6c00000e0000 */
[--C-:B------:R-:W-:Y:S01]  /*29b0*/  FFMA.FTZ R4, R152, c[0x0][0x23c], -R2.reuse ;  /* 0x00008f0098047a23 */ /* 0x100fe20000010802 */
[C---:B------:R-:W-:Y:S03]  /*29c0*/  HMMA.16816.F32.BF16 R132, R8.reuse, R56, R132 ;  /* 0x000000380884723c */ /* 0x040fe60000041884 */
[----:B------:R2:W-:Y:S05]  /*29d0*/  MUFU.EX2 R118, R4 ;  /* 0x0000000400767308 */ /* 0x0005ea0000000800 */
[C---:B------:R-:W-:Y:S07]  /*29e0*/  HMMA.16816.F32.BF16 R224, R8.reuse, R64, R144 ;  /* 0x0000004008e0723c */ /* 0x040fee0000041890 */
[----:B------:R-:W-:Y:S01]  /*29f0*/  MOV R147, R165 ;  /* 0x000000a500937202 */ /* 0x000fe20000000f00 */
[C---:B------:R-:W-:Y:S01]  /*2a00*/  HMMA.16816.F32.BF16 R136, R8.reuse, R60, R136 ;  /* 0x0000003c0888723c */ /* 0x040fe20000041888 */
[----:B-1----:R-:W-:Y:S01]  /*2a10*/  FMNMX.FTZ R167, R0, R5, !PT ;  /* 0x0000000500a77209 */ /* 0x002fe20007810000 */
[--C-:B------:R-:W-:Y:S01]  /*2a20*/  FFMA.FTZ R0, R157, c[0x0][0x23c], -R2.reuse ;  /* 0x00008f009d007a23 */ /* 0x100fe20000010802 */
[----:B------:R-:W-:Y:S01]  /*2a30*/  MOV R145, R19 ;  /* 0x0000001300917202 */ /* 0x000fe20000000f00 */
[----:B--2---:R-:W-:Y:S01]  /*2a40*/  FFMA.FTZ R4, R153, c[0x0][0x23c], -R2 ;  /* 0x00008f0099047a23 */ /* 0x004fe20000010802 */
[C---:B------:R-:W-:Y:S01]  /*2a50*/  FSETP.NEU.FTZ.AND P1, PT, R167.reuse, -INF , PT ;  /* 0xff800000a700780b */ /* 0x040fe20003f3d000 */
[----:B------:R1:W-:Y:S01]  /*2a60*/  MUFU.EX2 R231, R0 ;  /* 0x0000000000e77308 */ /* 0x0003e20000000800 */
[----:B------:R-:W-:Y:S01]  /*2a70*/  IMAD.MOV.U32 R146, RZ, RZ, R164 ;  /* 0x000000ffff927224 */ /* 0x000fe200078e00a4 */
[----:B------:R-:W-:Y:S01]  /*2a80*/  MOV R6, R133 ;  /* 0x0000008500067202 */ /* 0x000fe20000000f00 */
[----:B------:R-:W-:Y:S01]  /*2a90*/  IMAD.MOV.U32 R7, RZ, RZ, R134 ;  /* 0x000000ffff077224 */ /* 0x000fe200078e0086 */
[----:B------:R-:W-:Y:S01]  /*2aa0*/  MOV R170, R132 ;  /* 0x0000008400aa7202 */ /* 0x000fe20000000f00 */
[----:B------:R-:W-:Y:S01]  /*2ab0*/  IMAD.MOV.U32 R252, RZ, RZ, R135 ;  /* 0x000000fffffc7224 */ /* 0x000fe200078e0087 */
[C---:B------:R-:W-:Y:S01]  /*2ac0*/  HMMA.16816.F32.BF16 R196, R8.reuse, R76, R128 ;  /* 0x0000004c08c4723c */ /* 0x040fe20000041880 */
[----:B------:R-:W-:Y:S01]  /*2ad0*/  IMAD.MOV.U32 R144, RZ, RZ, R18 ;  /* 0x000000ffff907224 */ /* 0x000fe200078e0012 */
[----:B------:R2:W3:Y:S06]  /*2ae0*/  MUFU.EX2 R116, R4 ;  /* 0x0000000400747308 */ /* 0x0004ec0000000800 */
[----:B------:R-:W-:Y:S01]  /*2af0*/  HMMA.16816.F32.BF16 R132, R8, R100, R112 ;  /* 0x000000640884723c */ /* 0x000fe20000041870 */
[----:B-1----:R-:W-:-:S03]  /*2b00*/  FMUL.FTZ R0, R167, c[0x0][0x23c] ;  /* 0x00008f00a7007a20 */ /* 0x002fc60000410000 */
[----:B------:R-:W-:Y:S01]  /*2b10*/  IMAD.MOV.U32 R131, RZ, RZ, R137 ;  /* 0x000000ffff837224 */ /* 0x000fe200078e0089 */
[----:B------:R-:W-:Y:S01]  /*2b20*/  MOV R130, R138 ;  /* 0x0000008a00827202 */ /* 0x000fe20000000f00 */
[----:B------:R-:W-:Y:S01]  /*2b30*/  IMAD.MOV.U32 R129, RZ, RZ, R139 ;  /* 0x000000ffff817224 */ /* 0x000fe200078e008b */
[----:B------:R-:W-:Y:S01]  /*2b40*/  FSEL R0, R0, RZ, P1 ;  /* 0x000000ff00007208 */ /* 0x000fe20000800000 */
[----:B------:R-:W-:Y:S01]  /*2b50*/  HMMA.16816.F32.BF16 R204, R8, R72, R140 ;  /* 0x0000004808cc723c */ /* 0x000fe2000004188c */
[----:B------:R-:W-:Y:S01]  /*2b60*/  MOV R128, R136 ;  /* 0x0000008800807202 */ /* 0x000fe20000000f00 */
[----:B--2---:R-:W-:-:S04]  /*2b70*/  FFMA.FTZ R4, R156, c[0x0][0x23c], -R2 ;  /* 0x00008f009c047a23 */ /* 0x004fc80000010802 */
[----:B------:R1:W2:Y:S02]  /*2b80*/  MUFU.EX2 R235, R4 ;  /* 0x0000000400eb7308 */ /* 0x0002a40000000800 */
[C---:B------:R-:W-:Y:S08]  /*2b90*/  HMMA.16816.F32.BF16 R212, R8.reuse, R68, R148 ;  /* 0x0000004408d4723c */ /* 0x040ff00000041894 */
[----:B------:R-:W-:Y:S01]  /*2ba0*/  HMMA.16816.F32.BF16 R248, R8, R52, R124 ;  /* 0x0000003408f8723c */ /* 0x000fe2000004187c */
[----:B------:R-:W-:Y:S01]  /*2bb0*/  IMAD.MOV.U32 R112, RZ, RZ, R135 ;  /* 0x000000ffff707224 */ /* 0x000fe200078e0087 */
[----:B------:R-:W-:Y:S01]  /*2bc0*/  MOV R5, R134 ;  /* 0x0000008600057202 */ /* 0x000fe20000000f00 */
[----:B------:R-:W-:Y:S01]  /*2bd0*/  IMAD.MOV.U32 R156, RZ, RZ, R132 ;  /* 0x000000ffff9c7224 */ /* 0x000fe200078e0084 */
[----:B------:R-:W-:Y:S01]  /*2be0*/  MOV R157, R133 ;  /* 0x00000085009d7202 */ /* 0x000fe20000000f00 */
[----:B-1----:R-:W-:-:S03]  /*2bf0*/  FFMA.FTZ R4, R160, c[0x0][0x23c], -R2 ;  /* 0x00008f00a0047a23 */ /* 0x002fc60000010802 */
[C---:B------:R-:W-:Y:S01]  /*2c00*/  HMMA.16816.F32.BF16 R124, R8.reuse, R78, R108 ;  /* 0x0000004e087c723c */ /* 0x040fe2000004186c */
[----:B------:R1:W-:Y:S07]  /*2c10*/  MUFU.EX2 R240, R4 ;  /* 0x0000000400f07308 */ /* 0x0003ee0000000800 */
[C---:B------:R-:W-:Y:S08]  /*2c20*/  HMMA.16816.F32.BF16 R132, R8.reuse, R74, R88 ;  /* 0x0000004a0884723c */ /* 0x040ff00000041858 */
[----:B------:R-:W-:Y:S01]  /*2c30*/  HMMA.16816.F32.BF16 R136, R8, R70, R40 ;  /* 0x000000460888723c */ /* 0x000fe20000041828 */
[----:B-1----:R-:W-:-:S04]  /*2c40*/  FFMA.FTZ R4, R161, c[0x0][0x23c], -R2 ;  /* 0x00008f00a1047a23 */ /* 0x002fc80000010802 */
[----:B------:R1:W-:Y:S03]  /*2c50*/  MUFU.EX2 R165, R4 ;  /* 0x0000000400a57308 */ /* 0x0003e60000000800 */
[C---:B------:R-:W-:Y:S08]  /*2c60*/  HMMA.16816.F32.BF16 R208, R8.reuse, R66, R36 ;  /* 0x0000004208d0723c */ /* 0x040ff00000041824 */
[----:B------:R-:W-:Y:S01]  /*2c70*/  HMMA.16816.F32.BF16 R200, R8, R62, R32 ;  /* 0x0000003e08c8723c */ /* 0x000fe20000041820 */
[----:B-1----:R-:W-:-:S07]  /*2c80*/  FFMA.FTZ R4, R154, c[0x0][0x23c], -R0 ;  /* 0x00008f009a047a23 */ /* 0x002fce0000010800 */
[C---:B------:R-:W-:Y:S01]  /*2c90*/  HMMA.16816.F32.BF16 R148, R8.reuse, R54, R24 ;  /* 0x000000360894723c */ /* 0x040fe20000041818 */
[----:B------:R1:W-:Y:S07]  /*2ca0*/  MUFU.EX2 R161, R4 ;  /* 0x0000000400a17308 */ /* 0x0003ee0000000800 */
[----:B------:R-:W-:Y:S01]  /*2cb0*/  HMMA.16816.F32.BF16 R140, R8, R102, R20 ;  /* 0x00000066088c723c */ /* 0x000fe20000041814 */
[----:B-1----:R-:W-:-:S07]  /*2cc0*/  FFMA.FTZ R4, R155, c[0x0][0x23c], -R0 ;  /* 0x00008f009b047a23 */ /* 0x002fce0000010800 */
[----:B------:R-:W-:Y:S01]  /*2cd0*/  HMMA.16816.F32.BF16 R152, R8, R58, R28 ;  /* 0x0000003a0898723c */ /* 0x000fe2000004181c */
[----:B------:R1:W4:Y:S06]  /*2ce0*/  MUFU.EX2 R160, R4 ;  /* 0x0000000400a07308 */ /* 0x00032c0000000800 */
[----:B---3--:R-:W-:Y:S02]  /*2cf0*/  F2FP.BF16.PACK_AB R8, R116, R118 ;  /* 0x000000767408723e */ /* 0x008fe400000010ff */
[----:B--2---:R-:W-:Y:S01]  /*2d00*/  F2FP.BF16.PACK_AB R10, R231, R235 ;  /* 0x000000ebe70a723e */ /* 0x004fe200000010ff */
[----:B-1----:R-:W-:Y:S01]  /*2d10*/  FFMA.FTZ R4, R158, c[0x0][0x23c], -R0 ;  /* 0x00008f009e047a23 */ /* 0x002fe20000010800 */
[----:B----4-:R-:W-:-:S02]  /*2d20*/  F2FP.BF16.PACK_AB R9, R160, R161 ;  /* 0x000000a1a009723e */ /* 0x010fc400000010ff */
[----:B------:R-:W-:Y:S01]  /*2d30*/  MOV R158, R5 ;  /* 0x00000005009e7202 */ /* 0x000fe20000000f00 */
[----:B------:R1:W-:Y:S02]  /*2d40*/  MUFU.EX2 R234, R4 ;  /* 0x0000000400ea7308 */ /* 0x0003e40000000800 */
[----:B-1----:R-:W-:Y:S02]  /*2d50*/  FFMA.FTZ R4, R159, c[0x0][0x23c], -R0 ;  /* 0x00008f009f047a23 */ /* 0x002fe40000010800 */
[----:B------:R-:W-:-:S04]  /*2d60*/  IMAD.MOV.U32 R159, RZ, RZ, R112 ;  /* 0x000000ffff9f7224 */ /* 0x000fc800078e0070 */
[----:B------:R1:W2:Y:S02]  /*2d70*/  MUFU.EX2 R113, R4 ;  /* 0x0000000400717308 */ /* 0x0002a40000000800 */
[----:B-1----:R-:W-:Y:S01]  /*2d80*/  FFMA.FTZ R4, R172, c[0x0][0x23c], -R2 ;  /* 0x00008f00ac047a23 */ /* 0x002fe20000010802 */
[----:B--2---:R-:W-:Y:S02]  /*2d90*/  F2FP.BF16.PACK_AB R11, R113, R234 ;  /* 0x000000ea710b723e */ /* 0x004fe400000010ff */
[----:B------:R-:W-:-:S03]  /*2da0*/  MOV R172, R7 ;  /* 0x0000000700ac7202 */ /* 0x000fc60000000f00 */
[----:B------:R1:W-:Y:S02]  /*2db0*/  MUFU.EX2 R115, R4 ;  /* 0x0000000400737308 */ /* 0x0003e40000000800 */
[C---:B------:R-:W-:Y:S08]  /*2dc0*/  HMMA.16816.F32.BF16 R40, R8.reuse, R44, RZ ;  /* 0x0000002c0828723c */ /* 0x040ff000000418ff */
[----:B------:R-:W-:Y:S01]  /*2dd0*/  HMMA.16816.F32.BF16 R36, R8, R48, RZ ;  /* 0x000000300824723c */ /* 0x000fe200000418ff */
[----:B-1----:R-:W-:-:S02]  /*2de0*/  FFMA.FTZ R4, R173, c[0x0][0x23c], -R2 ;  /* 0x00008f00ad047a23 */ /* 0x002fc40000010802 */
[----:B------:R-:W-:Y:S02]  /*2df0*/  IMAD.MOV.U32 R173, RZ, RZ, R6 ;  /* 0x000000ffffad7224 */ /* 0x000fe400078e0006 */
[----:B------:R1:W2:Y:S03]  /*2e00*/  MUFU.EX2 R16, R4 ;  /* 0x0000000400107308 */ /* 0x0002a60000000800 */
[----:B------:R-:W-:Y:S01]  /*2e10*/  HMMA.16816.F32.BF16 R32, R8, R80, RZ ;  /* 0x000000500820723c */ /* 0x000fe200000418ff */
[----:B------:R-:W-:-:S06]  /*2e20*/  IMAD.MOV.U32 R49, RZ, RZ, R147 ;  /* 0x000000ffff317224 */ /* 0x000fcc00078e0093 */
[----:B------:R-:W-:Y:S01]  /*2e30*/  MOV R81, R178 ;  /* 0x000000b200517202 */ /* 0x000fe20000000f00 */
[----:B------:R-:W-:Y:S01]  /*2e40*/  HMMA.16816.F32.BF16 R28, R8, R84, RZ ;  /* 0x00000054081c723c */ /* 0x000fe200000418ff */
[----:B------:R-:W-:Y:S02]  /*2e50*/  IMAD.MOV.U32 R80, RZ, RZ, R176 ;  /* 0x000000ffff507224 */ /* 0x000fe400078e00b0 */
[----:B-1----:R-:W-:Y:S01]  /*2e60*/  FFMA.FTZ R4, R162, c[0x0][0x23c], -R0 ;  /* 0x00008f00a2047a23 */ /* 0x002fe20000010800 */
[----:B--2---:R-:W-:-:S04]  /*2e70*/  MOV R48, R16 ;  /* 0x0000001000307202 */ /* 0x004fc80000000f00 */
[----:B------:R-:W-:Y:S01]  /*2e80*/  HMMA.16816.F32.BF16 R24, R8, R92, RZ ;  /* 0x0000005c0818723c */ /* 0x000fe200000418ff */
[----:B------:R-:W-:Y:S01]  /*2e90*/  IMAD.MOV.U32 R162, RZ, RZ, R113 ;  /* 0x000000ffffa27224 */ /* 0x000fe200078e0071 */
[----:B------:R1:W-:Y:S01]  /*2ea0*/  MUFU.EX2 R14, R4 ;  /* 0x00000004000e7308 */ /* 0x0003e20000000800 */
[----:B------:R-:W-:Y:S01]  /*2eb0*/  MOV R85, R144 ;  /* 0x0000009000557202 */ /* 0x000fe20000000f00 */
[----:B------:R-:W-:-:S03]  /*2ec0*/  IMAD.MOV.U32 R84, RZ, RZ, R145 ;  /* 0x000000ffff547224 */ /* 0x000fc600078e0091 */
[----:B------:R-:W-:Y:S01]  /*2ed0*/  MOV R92, R130 ;  /* 0x00000082005c7202 */ /* 0x000fe20000000f00 */
[----:B------:R-:W-:Y:S01]  /*2ee0*/  HMMA.16816.F32.BF16 R20, R8, R96, RZ ;  /* 0x000000600814723c */ /* 0x000fe200000418ff */
[----:B------:R-:W-:-:S06]  /*2ef0*/  IMAD.MOV.U32 R93, RZ, RZ, R129 ;  /* 0x000000ffff5d7224 */ /* 0x000fcc00078e0081 */
[----:B------:R-:W-:Y:S01]  /*2f00*/  IMAD.MOV.U32 R97, RZ, RZ, R131 ;  /* 0x000000ffff617224 */ /* 0x000fe200078e0083 */
[----:B------:R-:W-:Y:S01]  /*2f10*/  HMMA.16816.F32.BF16 R16, R8, R104, RZ ;  /* 0x000000680810723c */ /* 0x000fe200000418ff */
[----:B------:R-:W-:Y:S01]  /*2f20*/  MOV R96, R128 ;  /* 0x0000008000607202 */ /* 0x000fe20000000f00 */
[----:B-1----:R-:W-:Y:S01]  /*2f30*/  FFMA.FTZ R4, R163, c[0x0][0x23c], -R0 ;  /* 0x00008f00a3047a23 */ /* 0x002fe20000010800 */
[----:B------:R-:W-:Y:S01]  /*2f40*/  MOV R163, R15 ;  /* 0x0000000f00a37202 */ /* 0x000fe20000000f00 */
[----:B------:R-:W-:Y:S02]  /*2f50*/  IMAD.MOV.U32 R15, RZ, RZ, R179 ;  /* 0x000000ffff0f7224 */ /* 0x000fe400078e00b3 */
[----:B------:R1:W2:Y:S01]  /*2f60*/  MUFU.EX2 R114, R4 ;  /* 0x0000000400727308 */ /* 0x0002a20000000800 */
[----:B------:R-:W-:-:S04]  /*2f70*/  MOV R104, R115 ;  /* 0x0000007300687202 */ /* 0x000fc80000000f00 */
[----:B------:R-:W-:Y:S01]  /*2f80*/  F2FP.BF16.PACK_AB R6, R48, R104 ;  /* 0x000000683006723e */ /* 0x000fe200000010ff */
[----:B-1----:R-:W-:Y:S01]  /*2f90*/  FFMA.FTZ R4, R174, c[0x0][0x23c], -R0 ;  /* 0x00008f00ae047a23 */ /* 0x002fe20000010800 */
[----:B------:R-:W-:Y:S01]  /*2fa0*/  MOV R174, R146 ;  /* 0x0000009200ae7202 */ /* 0x000fe20000000f00 */
[----:B--2---:R-:W-:Y:S02]  /*2fb0*/  IMAD.MOV.U32 R105, RZ, RZ, R114 ;  /* 0x000000ffff697224 */ /* 0x004fe400078e0072 */
[----:B------:R1:W-:Y:S03]  /*2fc0*/  MUFU.EX2 R44, R4 ;  /* 0x00000004002c7308 */ /* 0x0003e60000000800 */
[----:B------:R-:W-:Y:S01]  /*2fd0*/  F2FP.BF16.PACK_AB R5, R105, R14 ;  /* 0x0000000e6905723e */ /* 0x000fe200000010ff */
[----:B-1----:R-:W-:Y:S01]  /*2fe0*/  FFMA.FTZ R4, R175, c[0x0][0x23c], -R0 ;  /* 0x00008f00af047a23 */ /* 0x002fe20000010800 */
[----:B------:R-:W-:-:S03]  /*2ff0*/  MOV R175, R177 ;  /* 0x000000b100af7202 */ /* 0x000fc60000000f00 */
[----:B------:R1:W2:Y:S02]  /*3000*/  MUFU.EX2 R164, R4 ;  /* 0x0000000400a47308 */ /* 0x0002a40000000800 */
[----:B-1----:R-:W-:Y:S02]  /*3010*/  F2FP.BF16.PACK_AB R4, R165, R240 ;  /* 0x000000f0a504723e */ /* 0x002fe400000010ff */
[----:B--2---:R-:W-:-:S07]  /*3020*/  F2FP.BF16.PACK_AB R7, R164, R44 ;  /* 0x0000002ca407723e */ /* 0x004fce00000010ff */
[C---:B------:R-:W-:Y:S07]  /*3030*/  HMMA.16816.F32.BF16 R88, R4.reuse, R72, R36 ;  /* 0x000000480458723c */ /* 0x040fee0000041824 */
[----:B------:R-:W-:Y:S01]  /*3040*/  MOV R72, R118 ;  /* 0x0000007600487202 */ /* 0x000fe20000000f00 */
[----:B------:R-:W-:Y:S01]  /*3050*/  HMMA.16816.F32.BF16 R108, R4, R68, R32 ;  /* 0x00000044046c723c */ /* 0x000fe20000041820 */
[----:B------:R-:W-:-:S06]  /*3060*/  IMAD.MOV.U32 R73, RZ, RZ, R117 ;  /* 0x000000ffff497224 */ /* 0x000fcc00078e0075 */
[----:B------:R-:W-:Y:S01]  /*3070*/  MOV R68, R116 ;  /* 0x0000007400447202 */ /* 0x000fe20000000f00 */
[----:B------:R-:W-:Y:S01]  /*3080*/  HMMA.16816.F32.BF16 R176, R4, R76, R40 ;  /* 0x0000004c04b0723c */ /* 0x000fe20000041828 */
[----:B------:R-:W-:-:S06]  /*3090*/  MOV R69, R81 ;  /* 0x0000005100457202 */ /* 0x000fcc0000000f00 */
[----:B------:R-:W-:Y:S01]  /*30a0*/  IMAD.MOV.U32 R77, RZ, RZ, R119 ;  /* 0x000000ffff4d7224 */ /* 0x000fe200078e0077 */
[----:B------:R-:W-:Y:S01]  /*30b0*/  HMMA.16816.F32.BF16 R112, R4, R64, R28 ;  /* 0x000000400470723c */ /* 0x000fe2000004181c */
[----:B------:R-:W-:-:S07]  /*30c0*/  MOV R76, R44 ;  /* 0x0000002c004c7202 */ /* 0x000fce0000000f00 */
[C---:B------:R-:W-:Y:S07]  /*30d0*/  HMMA.16816.F32.BF16 R32, R8.reuse, R86, RZ ;  /* 0x000000560820723c */ /* 0x040fee00000418ff */
[----:B------:R-:W-:Y:S01]  /*30e0*/  IMAD.MOV.U32 R87, RZ, RZ, R72 ;  /* 0x000000ffff577224 */ /* 0x000fe200078e0048 */
[----:B------:R-:W-:Y:S01]  /*30f0*/  HMMA.16816.F32.BF16 R28, R8, R94, RZ ;  /* 0x0000005e081c723c */ /* 0x000fe200000418ff */
[----:B------:R-:W-:Y:S01]  /*3100*/  IMAD.MOV.U32 R72, RZ, RZ, R48 ;  /* 0x000000ffff487224 */ /* 0x000fe200078e0030 */
[----:B------:R-:W-:Y:S01]  /*3110*/  MOV R86, R73 ;  /* 0x0000004900567202 */ /* 0x000fe20000000f00 */
[----:B------:R-:W-:Y:S01]  /*3120*/  IMAD.MOV.U32 R73, RZ, RZ, R76 ;  /* 0x000000ffff497224 */ /* 0x000fe200078e004c */
[----:B------:R-:W-:Y:S01]  /*3130*/  MOV R76, R77 ;  /* 0x0000004d004c7202 */ /* 0x000fe20000000f00 */
[----:B------:R-:W-:-:S02]  /*3140*/  IMAD.MOV.U32 R77, RZ, RZ, R80 ;  /* 0x000000ffff4d7224 */ /* 0x000fc400078e0050 */
[----:B------:R-:W-:Y:S01]  /*3150*/  MOV R94, R49 ;  /* 0x00000031005e7202 */ /* 0x000fe20000000f00 */
[----:B------:R-:W-:Y:S01]  /*3160*/  HMMA.16816.F32.BF16 R128, R4, R60, R24 ;  /* 0x0000003c0480723c */ /* 0x000fe20000041818 */
[----:B------:R-:W-:-:S07]  /*3170*/  IMAD.MOV.U32 R95, RZ, RZ, R163 ;  /* 0x000000ffff5f7224 */ /* 0x000fce00078e00a3 */
[C---:B------:R-:W-:Y:S08]  /*3180*/  HMMA.16816.F32.BF16 R116, R4.reuse, R56, R20 ;  /* 0x000000380474723c */ /* 0x040ff00000041814 */
[----:B------:R-:W-:Y:S08]  /*3190*/  HMMA.16816.F32.BF16 R144, R4, R52, R16 ;  /* 0x000000340490723c */ /* 0x000ff00000041810 */
[C---:B------:R-:W-:Y:S08]  /*31a0*/  HMMA.16816.F32.BF16 R40, R8.reuse, R50, RZ ;  /* 0x000000320828723c */ /* 0x040ff000000418ff */
[C---:B------:R-:W-:Y:S08]  /*31b0*/  HMMA.16816.F32.BF16 R44, R8.reuse, R46, RZ ;  /* 0x0000002e082c723c */ /* 0x040ff000000418ff */
[C---:B------:R-:W-:Y:S08]  /*31c0*/  HMMA.16816.F32.BF16 R36, R8.reuse, R82, RZ ;  /* 0x000000520824723c */ /* 0x040ff000000418ff */
[C---:B------:R-:W-:Y:S07]  /*31d0*/  HMMA.16816.F32.BF16 R24, R8.reuse, R98, RZ ;  /* 0x000000620818723c */ /* 0x040fee00000418ff */
[----:B------:R-:W-:Y:S01]  /*31e0*/  MOV R99, R240 ;  /* 0x000000f000637202 */ /* 0x000fe20000000f00 */
[C---:B------:R-:W-:Y:S08]  /*31f0*/  HMMA.16816.F32.BF16 R16, R8.reuse, R120, RZ ;  /* 0x000000780810723c */ /* 0x040ff000000418ff */
[C---:B------:R-:W-:Y:S08]  /*3200*/  HMMA.16816.F32.BF16 R20, R8.reuse, R106, RZ ;  /* 0x0000006a0814723c */ /* 0x040ff000000418ff */
[----:B------:R-:W-:Y:S07]  /*3210*/  HMMA.16816.F32.BF16 R48, R8, R122, RZ ;  /* 0x0000007a0830723c */ /* 0x000fee00000418ff */
[----:B------:R-:W-:Y:S01]  /*3220*/  FFMA.FTZ R8, R184, c[0x0][0x23c], -R2 ;  /* 0x00008f00b8087a23 */ /* 0x000fe20000010802 */
[----:B------:R-:W-:Y:S01]  /*3230*/  HMMA.16816.F32.BF16 R80, R4, R100, R16 ;  /* 0x000000640450723c */ /* 0x000fe20000041810 */
[----:B------:R-:W-:Y:S01]  /*3240*/  LDSM.16.MT88.4 R16, [R230+0xd000] ;  /* 0x00d00000e610783b */ /* 0x000fe20000004200 */
[----:B------:R-:W-:Y:S01]  /*3250*/  MOV R184, R87 ;  /* 0x0000005700b87202 */ /* 0x000fe20000000f00 */
[----:B------:R1:W-:Y:S01]  /*3260*/  MUFU.EX2 R121, R8 ;  /* 0x0000000800797308 */ /* 0x0003e20000000800 */
[----:B------:R-:W-:-:S02]  /*3270*/  MOV R87, R96 ;  /* 0x0000006000577202 */ /* 0x000fc40000000f00 */
[----:B------:R-:W-:Y:S02]  /*3280*/  MOV R96, R175 ;  /* 0x000000af00607202 */ /* 0x000fe40000000f00 */
[----:B------:R-:W-:Y:S01]  /*3290*/  HMMA.16816.F32.BF16 R44, R4, R78, R44 ;  /* 0x0000004e042c723c */ /* 0x000fe2000004182c */
[----:B------:R-:W-:Y:S02]  /*32a0*/  MOV R101, R95 ;  /* 0x0000005f00657202 */ /* 0x000fe40000000f00 */
[----:B------:R-:W-:-:S05]  /*32b0*/  MOV R120, R87 ;  /* 0x0000005700787202 */ /* 0x000fca0000000f00 */
[C---:B------:R-:W-:Y:S01]  /*32c0*/  HMMA.16816.F32.BF16 R40, R4.reuse, R74, R40 ;  /* 0x0000004a0428723c */ /* 0x040fe20000041828 */
[----:B-1----:R-:W-:Y:S02]  /*32d0*/  FFMA.FTZ R8, R185, c[0x0][0x23c], -R2 ;  /* 0x00008f00b9087a23 */ /* 0x002fe40000010802 */
[----:B------:R-:W-:Y:S02]  /*32e0*/  IMAD.MOV.U32 R185, RZ, RZ, R68 ;  /* 0x000000ffffb97224 */ /* 0x000fe400078e0044 */
[----:B------:R1:W-:Y:S03]  /*32f0*/  MUFU.EX2 R163, R8 ;  /* 0x0000000800a37308 */ /* 0x0003e60000000800 */
[----:B------:R-:W-:Y:S01]  /*3300*/  HMMA.16816.F32.BF16 R36, R4, R70, R36 ;  /* 0x000000460424723c */ /* 0x000fe20000041824 */
[----:B------:R-:W-:-:S07]  /*3310*/  IMAD.MOV.U32 R68, RZ, RZ, R97 ;  /* 0x000000ffff447224 */ /* 0x000fce00078e0061 */
[----:B------:R-:W-:Y:S01]  /*3320*/  HMMA.16816.F32.BF16 R64, R4, R66, R32 ;  /* 0x000000420440723c */ /* 0x000fe20000041820 */
[----:B-1----:R-:W-:-:S07]  /*3330*/  FFMA.FTZ R8, R180, c[0x0][0x23c], -R2 ;  /* 0x00008f00b4087a23 */ /* 0x002fce0000010802 */
[C---:B------:R-:W-:Y:S01]  /*3340*/  HMMA.16816.F32.BF16 R60, R4.reuse, R62, R28 ;  /* 0x0000003e043c723c */ /* 0x040fe2000004181c */
[----:B------:R-:W-:Y:S01]  /*3350*/  IMAD.MOV.U32 R33, RZ, RZ, R86 ;  /* 0x000000ffff217224 */ /* 0x000fe200078e0056 */
[----:B------:R-:W-:Y:S01]  /*3360*/  LDSM.16.MT88.4 R28, [R229+0xd000] ;  /* 0x00d00000e51c783b */ /* 0x000fe20000004200 */
[----:B------:R1:W-:Y:S01]  /*3370*/  MUFU.EX2 R240, R8 ;  /* 0x0000000800f07308 */ /* 0x0003e20000000800 */
[----:B------:R-:W-:Y:S02]  /*3380*/  IMAD.MOV.U32 R86, RZ, RZ, R73 ;  /* 0x000000ffff567224 */ /* 0x000fe400078e0049 */
[----:B------:R-:W-:Y:S02]  /*3390*/  IMAD.MOV.U32 R73, RZ, RZ, R165 ;  /* 0x000000ffff497224 */ /* 0x000fe400078e00a5 */
[----:B------:R-:W-:Y:S01]  /*33a0*/  HMMA.16816.F32.BF16 R56, R4, R58, R24 ;  /* 0x0000003a0438723c */ /* 0x000fe20000041818 */
[----:B------:R-:W2:Y:S01]  /*33b0*/  LDSM.16.MT88.4 R24, [R171+0xd000] ;  /* 0x00d00000ab18783b */ /* 0x000ea20000004200 */
[----:B------:R-:W-:-:S06]  /*33c0*/  IMAD.MOV.U32 R34, RZ, RZ, R94 ;  /* 0x000000ffff227224 */ /* 0x000fcc00078e005e */
[----:B------:R-:W-:Y:S01]  /*33d0*/  HMMA.16816.F32.BF16 R52, R4, R54, R20 ;  /* 0x000000360434723c */ /* 0x000fe20000041814 */
[----:B------:R-:W3:Y:S01]  /*33e0*/  LDSM.16.MT88.4 R20, [R228+0xd000] ;  /* 0x00d00000e414783b */ /* 0x000ee20000004200 */
[----:B-1----:R-:W-:-:S04]  /*33f0*/  FFMA.FTZ R8, R181, c[0x0][0x23c], -R2 ;  /* 0x00008f00b5087a23 */ /* 0x002fc80000010802 */
[----:B------:R1:W4:Y:S02]  /*3400*/  MUFU.EX2 R98, R8 ;  /* 0x0000000800627308 */ /* 0x0003240000000800 */
[----:B------:R-:W-:Y:S07]  /*3410*/  HMMA.16816.F32.BF16 R48, R4, R102, R48 ;  /* 0x000000660430723c */ /* 0x000fee0000041830 */
[----:B------:R-:W-:Y:S01]  /*3420*/  FFMA.FTZ R4, R192, c[0x0][0x23c], -R13 ;  /* 0x00008f00c0047a23 */ /* 0x000fe2000001080d */
[----:B------:R-:W-:Y:S01]  /*3430*/  MOV R192, R84 ;  /* 0x0000005400c07202 */ /* 0x000fe20000000f00 */
[----:B------:R-:W-:Y:S01]  /*3440*/  IMAD.MOV.U32 R84, RZ, RZ, R85 ;  /* 0x000000ffff547224 */ /* 0x000fe200078e0055 */
[----:B------:R-:W-:Y:S01]  /*3450*/  MOV R85, R174 ;  /* 0x000000ae00557202 */ /* 0x000fe20000000f00 */
[----:B------:R-:W-:Y:S01]  /*3460*/  IMAD.MOV.U32 R174, RZ, RZ, R173 ;  /* 0x000000ffffae7224 */ /* 0x000fe200078e00ad */
[----:B------:R-:W-:Y:S01]  /*3470*/  MOV R173, R172 ;  /* 0x000000ac00ad7202 */ /* 0x000fe20000000f00 */
[----:B------:R-:W-:Y:S01]  /*3480*/  IMAD.MOV.U32 R172, RZ, RZ, R252 ;  /* 0x000000ffffac7224 */ /* 0x000fe200078e00fc */
[----:B------:R-:W-:Y:S01]  /*3490*/  MOV R97, R85 ;  /* 0x0000005500617202 */ /* 0x000fe20000000f00 */
[----:B-1----:R-:W-:Y:S01]  /*34a0*/  FFMA.FTZ R8, R186, c[0x0][0x23c], -R0 ;  /* 0x00008f00ba087a23 */ /* 0x002fe20000010800 */
[----:B------:R1:W-:Y:S01]  /*34b0*/  MUFU.EX2 R252, R4 ;  /* 0x0000000400fc7308 */ /* 0x0003e20000000800 */
[----:B----4-:R-:W-:-:S02]  /*34c0*/  IMAD.MOV.U32 R186, RZ, RZ, R98 ;  /* 0x000000ffffba7224 */ /* 0x010fc400078e0062 */
[----:B------:R-:W-:Y:S02]  /*34d0*/  IMAD.MOV.U32 R98, RZ, RZ, R99 ;  /* 0x000000ffff627224 */ /* 0x000fe400078e0063 */
[----:B------:R-:W-:-:S03]  /*34e0*/  IMAD.MOV.U32 R85, RZ, RZ, R172 ;  /* 0x000000ffff557224 */ /* 0x000fc600078e00ac */
[----:B------:R4:W-:Y:S01]  /*34f0*/  MUFU.EX2 R10, R8 ;  /* 0x00000008000a7308 */ /* 0x0009e20000000800 */
[----:B------:R-:W-:Y:S02]  /*3500*/  MOV R35, R98 ;  /* 0x0000006200237202 */ /* 0x000fe40000000f00 */
[----:B------:R-:W-:Y:S01]  /*3510*/  MOV R98, R73 ;  /* 0x0000004900627202 */ /* 0x000fe20000000f00 */
[----:B-1----:R-:W-:Y:S01]  /*3520*/  FFMA.FTZ R4, R193, c[0x0][0x23c], -R13 ;  /* 0x00008f00c1047a23 */ /* 0x002fe2000001080d */
[----:B------:R-:W-:Y:S02]  /*3530*/  MOV R193, R69 ;  /* 0x0000004500c17202 */ /* 0x000fe40000000f00 */
[----:B------:R-:W-:Y:S01]  /*3540*/  MOV R69, R92 ;  /* 0x0000005c00457202 */ /* 0x000fe20000000f00 */
[----:B------:R1:W1:Y:S01]  /*3550*/  MUFU.EX2 R103, R4 ;  /* 0x0000000400677308 */ /* 0x0002620000000800 */
[----:B------:R-:W-:Y:S02]  /*3560*/  MOV R92, R170 ;  /* 0x000000aa005c7202 */ /* 0x000fe40000000f00 */
[----:B------:R-:W-:Y:S01]  /*3570*/  MOV R122, R69 ;  /* 0x00000045007a7202 */ /* 0x000fe20000000f00 */
[----:B----4-:R-:W-:-:S04]  /*3580*/  FFMA.FTZ R8, R187, c[0x0][0x23c], -R0 ;  /* 0x00008f00bb087a23 */ /* 0x010fc80000010800 */
[----:B------:R4:W2:Y:S01]  /*3590*/  MUFU.EX2 R9, R8 ;  /* 0x0000000800097308 */ /* 0x0008a20000000800 */
[----:B-1----:R-:W-:Y:S01]  /*35a0*/  FFMA.FTZ R4, R190, c[0x0][0x23c], -R12 ;  /* 0x00008f00be047a23 */ /* 0x002fe2000001080c */
[----:B------:R-:W-:Y:S01]  /*35b0*/  F2FP.BF16.PACK_AB R6, R103, R252 ;  /* 0x000000fc6706723e */ /* 0x000fe200000010ff */
[----:B------:R-:W-:-:S05]  /*35c0*/  IMAD.MOV.U32 R190, RZ, RZ, R164 ;  /* 0x000000ffffbe7224 */ /* 0x000fca00078e00a4 */
[----:B------:R1:W-:Y:S01]  /*35d0*/  MUFU.EX2 R164, R4 ;  /* 0x0000000400a47308 */ /* 0x0003e20000000800 */
[----:B----4-:R-:W-:Y:S02]  /*35e0*/  FFMA.FTZ R8, R182, c[0x0][0x23c], -R0 ;  /* 0x00008f00b6087a23 */ /* 0x010fe40000010800 */
[----:B--2---:R-:W-:-:S05]  /*35f0*/  IMAD.MOV.U32 R102, RZ, RZ, R9 ;  /* 0x000000ffff667224 */ /* 0x004fca00078e0009 */
[----:B------:R2:W-:Y:S01]  /*3600*/  MUFU.EX2 R100, R8 ;  /* 0x0000000800647308 */ /* 0x0005e20000000800 */
[----:B-1----:R-:W-:Y:S01]  /*3610*/  FFMA.FTZ R4, R191, c[0x0][0x23c], -R12 ;  /* 0x00008f00bf047a23 */ /* 0x002fe2000001080c */
[----:B------:R-:W-:Y:S01]  /*3620*/  MOV R191, R72 ;  /* 0x0000004800bf7202 */ /* 0x000fe20000000f00 */
[----:B------:R-:W-:-:S05]  /*3630*/  IMAD.MOV.U32 R72, RZ, RZ, R93 ;  /* 0x000000ffff487224 */ /* 0x000fca00078e005d */
[----:B------:R1:W4:Y:S01]  /*3640*/  MUFU.EX2 R165, R4 ;  /* 0x0000000400a57308 */ /* 0x0003220000000800 */
[----:B------:R-:W-:Y:S02]  /*3650*/  IMAD.MOV.U32 R93, RZ, RZ, R174 ;  /* 0x000000ffff5d7224 */ /* 0x000fe400078e00ae */
[----:B------:R-:W-:Y:S02]  /*3660*/  IMAD.MOV.U32 R123, RZ, RZ, R72 ;  /* 0x000000ffff7b7224 */ /* 0x000fe400078e0048 */
[----:B--2---:R-:W-:-:S04]  /*3670*/  FFMA.FTZ R8, R183, c[0x0][0x23c], -R0 ;  /* 0x00008f00b7087a23 */ /* 0x004fc80000010800 */
[----:B------:R2:W2:Y:S01]  /*3680*/  MUFU.EX2 R187, R8 ;  /* 0x0000000800bb7308 */ /* 0x0004a20000000800 */
[----:B-1----:R-:W-:Y:S01]  /*3690*/  FFMA.FTZ R4, R194, c[0x0][0x23c], -R12 ;  /* 0x00008f00c2047a23 */ /* 0x002fe2000001080c */
[----:B------:R-:W-:Y:S02]  /*36a0*/  MOV R194, R169 ;  /* 0x000000a900c27202 */ /* 0x000fe40000000f00 */
[----:B----4-:R-:W-:-:S04]  /*36b0*/  F2FP.BF16.PACK_AB R5, R165, R164 ;  /* 0x000000a4a505723e */ /* 0x010fc800000010ff */
[----:B------:R1:W-:Y:S01]  /*36c0*/  MUFU.EX2 R169, R4 ;  /* 0x0000000400a97308 */ /* 0x0003e20000000800 */
[----:B--2---:R-:W-:Y:S01]  /*36d0*/  FFMA.FTZ R8, R188, c[0x0][0x23c], -R13 ;  /* 0x00008f00bc087a23 */ /* 0x004fe2000001080d */
[----:B------:R-:W-:Y:S02]  /*36e0*/  MOV R188, R10 ;  /* 0x0000000a00bc7202 */ /* 0x000fe40000000f00 */
[----:B------:R-:W-:-:S04]  /*36f0*/  F2FP.BF16.PACK_AB R10, R186, R240 ;  /* 0x000000f0ba0a723e */ /* 0x000fc800000010ff */
[----:B------:R2:W-:Y:S01]  /*3700*/  MUFU.EX2 R99, R8 ;  /* 0x0000000800637308 */ /* 0x0005e20000000800 */
[----:B------:R-:W-:Y:S02]  /*3710*/  F2FP.BF16.PACK_AB R9, R102, R188 ;  /* 0x000000bc6609723e */ /* 0x000fe400000010ff */
[----:B------:R-:W-:Y:S01]  /*3720*/  F2FP.BF16.PACK_AB R11, R187, R100 ;  /* 0x00000064bb0b723e */ /* 0x000fe200000010ff */
[----:B-1----:R-:W-:Y:S02]  /*3730*/  FFMA.FTZ R4, R195, c[0x0][0x23c], -R12 ;  /* 0x00008f00c3047a23 */ /* 0x002fe4000001080c */
[----:B------:R-:W-:Y:S01]  /*3740*/  IMAD.MOV.U32 R195, RZ, RZ, R84 ;  /* 0x000000ffffc37224 */ /* 0x000fe200078e0054 */
[----:B------:R-:W-:Y:S01]  /*3750*/  MOV R84, R173 ;  /* 0x000000ad00547202 */ /* 0x000fe20000000f00 */
[----:B------:R-:W1:Y:S01]  /*3760*/  MUFU.EX2 R170, R4 ;  /* 0x0000000400aa7308 */ /* 0x000e620000000800 */
[----:B--2---:R-:W-:Y:S01]  /*3770*/  FFMA.FTZ R8, R189, c[0x0][0x23c], -R13 ;  /* 0x00008f00bd087a23 */ /* 0x004fe2000001080d */
[----:B------:R-:W-:Y:S01]  /*3780*/  MOV R189, R121 ;  /* 0x0000007900bd7202 */ /* 0x000fe20000000f00 */
[----:B------:R-:W-:-:S05]  /*3790*/  IMAD.MOV.U32 R121, RZ, RZ, R68 ;  /* 0x000000ffff797224 */ /* 0x000fca00078e0044 */
[----:B------:R-:W2:Y:S01]  /*37a0*/  MUFU.EX2 R32, R8 ;  /* 0x0000000800207308 */ /* 0x000ea20000000800 */
[----:B-1----:R-:W-:Y:S02]  /*37b0*/  F2FP.BF16.PACK_AB R7, R170, R169 ;  /* 0x000000a9aa07723e */ /* 0x002fe400000010ff */
[----:B--2---:R-:W-:Y:S02]  /*37c0*/  F2FP.BF16.PACK_AB R4, R32, R99 ;  /* 0x000000632004723e */ /* 0x004fe400000010ff */
[----:B------:R-:W-:-:S05]  /*37d0*/  F2FP.BF16.PACK_AB R8, R163, R189 ;  /* 0x000000bda308723e */ /* 0x000fca00000010ff */
[C---:B------:R-:W-:Y:S07]  /*37e0*/  HMMA.16816.F32.BF16 R172, R4.reuse, R24, R196 ;  /* 0x0000001804ac723c */ /* 0x040fee00000418c4 */
[----:B------:R-:W-:Y:S01]  /*37f0*/  IMAD.MOV.U32 R196, RZ, RZ, R76 ;  /* 0x000000ffffc47224 */ /* 0x000fe200078e004c */
[----:B------:R-:W-:Y:S01]  /*3800*/  MOV R197, R77 ;  /* 0x0000004d00c57202 */ /* 0x000fe20000000f00 */
[----:B------:R-:W-:Y:S01]  /*3810*/  IMAD.MOV.U32 R198, RZ, RZ, R104 ;  /* 0x000000ffffc67224 */ /* 0x000fe200078e0068 */
[----:B---3--:R-:W-:Y:S01]  /*3820*/  HMMA.16816.F32.BF16 R72, R4, R20, R204 ;  /* 0x000000140448723c */ /* 0x008fe200000418cc */
[----:B------:R-:W-:-:S07]  /*3830*/  IMAD.MOV.U32 R199, RZ, RZ, R86 ;  /* 0x000000ffffc77224 */ /* 0x000fce00078e0056 */
[----:B------:R-:W-:Y:S08]  /*3840*/  HMMA.16816.F32.BF16 R176, R8, R24, R176 ;  /* 0x0000001808b0723c */ /* 0x000ff000000418b0 */
[-C--:B------:R-:W-:Y:S07]  /*3850*/  HMMA.16816.F32.BF16 R180, R4, R26.reuse, R124 ;  /* 0x0000001a04b4723c */ /* 0x080fee000004187c */
[----:B------:R-:W-:Y:S01]  /*3860*/  MOV R127, R105 ;  /* 0x00000069007f7202 */ /* 0x000fe20000000f00 */
[C---:B------:R-:W-:Y:S01]  /*3870*/  HMMA.16816.F32.BF16 R44, R8.reuse, R26, R44 ;  /* 0x0000001a082c723c */ /* 0x040fe2000004182c */
[----:B------:R-:W1:Y:S07]  /*3880*/  LDSM.16.MT88.4 R24, [R171+0xf000] ;  /* 0x00f00000ab18783b */ /* 0x000e6e0000004200 */
[C---:B------:R-:W-:Y:S07]  /*3890*/  HMMA.16816.F32.BF16 R204, R8.reuse, R28, R112 ;  /* 0x0000001c08cc723c */ /* 0x040fee0000041870 */
[----:B------:R-:W-:Y:S01]  /*38a0*/  MOV R112, R196 ;  /* 0x000000c400707202 */ /* 0x000fe20000000f00 */
[----:B------:R-:W-:Y:S01]  /*38b0*/  HMMA.16816.F32.BF16 R68, R8, R20, R88 ;  /* 0x000000140844723c */ /* 0x000fe20000041858 */
[----:B------:R-:W-:Y:S01]  /*38c0*/  IMAD.MOV.U32 R113, RZ, RZ, R197 ;  /* 0x000000ffff717224 */ /* 0x000fe200078e00c5 */
[----:B------:R-:W-:Y:S01]  /*38d0*/  MOV R114, R198 ;  /* 0x000000c600727202 */ /* 0x000fe20000000f00 */
[----:B------:R-:W-:Y:S01]  /*38e0*/  IMAD.MOV.U32 R115, RZ, RZ, R199 ;  /* 0x000000ffff737224 */ /* 0x000fe200078e00c7 */
[----:B------:R-:W-:Y:S01]  /*38f0*/  MOV R196, R185 ;  /* 0x000000b900c47202 */ /* 0x000fe20000000f00 */
[----:B------:R-:W-:Y:S01]  /*3900*/  IMAD.MOV.U32 R197, RZ, RZ, R184 ;  /* 0x000000ffffc57224 */ /* 0x000fe200078e00b8 */
[----:B------:R-:W-:Y:S01]  /*3910*/  MOV R198, R33 ;  /* 0x0000002100c67202 */ /* 0x000fe20000000f00 */
[----:B------:R-:W-:Y:S01]  /*3920*/  IMAD.MOV.U32 R199, RZ, RZ, R32 ;  /* 0x000000ffffc77224 */ /* 0x000fe200078e0020 */
[----:B------:R-:W-:Y:S01]  /*3930*/  HMMA.16816.F32.BF16 R76, R4, R22, R132 ;  /* 0x00000016044c723c */ /* 0x000fe20000041884 */
[----:B------:R-:W-:Y:S01]  /*3940*/  MOV R184, R34 ;  /* 0x0000002200b87202 */ /* 0x000fe20000000f00 */
[----:B------:R-:W-:-:S02]  /*3950*/  IMAD.MOV.U32 R185, RZ, RZ, R35 ;  /* 0x000000ffffb97224 */ /* 0x000fc400078e0023 */
[----:B------:R-:W-:Y:S03]  /*3960*/  LDSM.16.MT88.4 R32, [R229+0xf000] ;  /* 0x00f00000e520783b */ /* 0x000fe60000004200 */
[----:B------:R-:W-:Y:S01]  /*3970*/  IMAD.MOV.U32 R132, RZ, RZ, R92 ;  /* 0x000000ffff847224 */ /* 0x000fe200078e005c */
[C---:B------:R-:W-:Y:S01]  /*3980*/  HMMA.16816.F32.BF16 R40, R8.reuse, R22, R40 ;  /* 0x000000160828723c */ /* 0x040fe20000041828 */
[----:B------:R-:W-:Y:S01]  /*3990*/  MOV R133, R93 ;  /* 0x0000005d00857202 */ /* 0x000fe20000000f00 */
[----:B------:R-:W-:Y:S01]  /*39a0*/  IMAD.MOV.U32 R134, RZ, RZ, R84 ;  /* 0x000000ffff867224 */ /* 0x000fe200078e0054 */
[----:B------:R-:W-:Y:S01]  /*39b0*/  MOV R135, R85 ;  /* 0x0000005500877202 */ /* 0x000fe20000000f00 */
[----:B------:R-:W2:Y:S04]  /*39c0*/  LDSM.16.MT88.4 R20, [R228+0xf000] ;  /* 0x00f00000e414783b */ /* 0x000ea80000004200 */
[-C--:B------:R-:W-:Y:S08]  /*39d0*/  HMMA.16816.F32.BF16 R84, R8, R16.reuse, R108 ;  /* 0x000000100854723c */ /* 0x080ff0000004186c */
[C---:B------:R-:W-:Y:S07]  /*39e0*/  HMMA.16816.F32.BF16 R88, R4.reuse, R16, R212 ;  /* 0x000000100458723c */ /* 0x040fee00000418d4 */
[----:B------:R-:W-:Y:S01]  /*39f0*/  IMAD.MOV.U32 R213, RZ, RZ, R194 ;  /* 0x000000ffffd57224 */ /* 0x000fe200078e00c2 */
[----:B------:R-:W-:Y:S01]  /*3a00*/  HMMA.16816.F32.BF16 R92, R4, R18, R136 ;  /* 0x00000012045c723c */ /* 0x000fe20000041888 */
[----:B------:R-:W-:Y:S01]  /*3a10*/  MOV R212, R195 ;  /* 0x000000c300d47202 */ /* 0x000fe20000000f00 */
[----:B------:R-:W-:Y:S01]  /*3a20*/  IMAD.MOV.U32 R215, RZ, RZ, R190 ;  /* 0x000000ffffd77224 */ /* 0x000fe200078e00be */
[----:B------:R-:W-:-:S05]  /*3a30*/  MOV R214, R191 ;  /* 0x000000bf00d67202 */ /* 0x000fca0000000f00 */
[----:B------:R-:W-:Y:S01]  /*3a40*/  HMMA.16816.F32.BF16 R36, R8, R18, R36 ;  /* 0x000000120824723c */ /* 0x000fe20000041824 */
[----:B------:R-:W3:Y:S07]  /*3a50*/  LDSM.16.MT88.4 R16, [R230+0xf000] ;  /* 0x00f00000e610783b */ /* 0x000eee0000004200 */
[C---:B------:R-:W-:Y:S07]  /*3a60*/  HMMA.16816.F32.BF16 R104, R4.reuse, R28, R224 ;  /* 0x0000001c0468723c */ /* 0x040fee00000418e0 */
[----:B------:R-:W-:Y:S01]  /*3a70*/  IMAD.MOV.U32 R227, RZ, RZ, R127 ;  /* 0x000000ffffe37224 */ /* 0x000fe200078e007f */
[----:B------:R-:W-:Y:S01]  /*3a80*/  HMMA.16816.F32.BF16 R108, R4, R30, R208 ;  /* 0x0000001e046c723c */ /* 0x000fe200000418d0 */
[----:B------:R-:W-:Y:S01]  /*3a90*/  IMAD.MOV.U32 R225, RZ, RZ, R112 ;  /* 0x000000ffffe17224 */ /* 0x000fe200078e0070 */
[----:B------:R-:W-:-:S02]  /*3aa0*/  MOV R112, R184 ;  /* 0x000000b800707202 */ /* 0x000fc40000000f00 */
[----:B------:R-:W-:Y:S01]  /*3ab0*/  MOV R226, R227 ;  /* 0x000000e300e27202 */ /* 0x000fe20000000f00 */
[----:B------:R-:W-:Y:S01]  /*3ac0*/  IMAD.MOV.U32 R227, RZ, RZ, R185 ;  /* 0x000000ffffe37224 */ /* 0x000fe200078e00b9 */
[----:B------:R-:W-:Y:S01]  /*3ad0*/  MOV R185, R97 ;  /* 0x0000006100b97202 */ /* 0x000fe20000000f00 */
[----:B------:R-:W-:Y:S01]  /*3ae0*/  IMAD.MOV.U32 R209, RZ, RZ, R214 ;  /* 0x000000ffffd17224 */ /* 0x000fe200078e00d6 */
[C---:B-1----:R-:W-:Y:S01]  /*3af0*/  HMMA.16816.F32.BF16 R124, R4.reuse, R26, R200 ;  /* 0x0000001a047c723c */ /* 0x042fe200000418c8 */
[----:B------:R-:W-:Y:S01]  /*3b00*/  MOV R208, R213 ;  /* 0x000000d500d07202 */ /* 0x000fe20000000f00 */
[----:B------:R-:W-:Y:S01]  /*3b10*/  IMAD.MOV.U32 R214, RZ, RZ, R187 ;  /* 0x000000ffffd67224 */ /* 0x000fe200078e00bb */
[----:B------:R-:W-:Y:S02]  /*3b20*/  MOV R210, R215 ;  /* 0x000000d700d27202 */ /* 0x000fe40000000f00 */
[----:B------:R-:W-:Y:S01]  /*3b30*/  MOV R213, R186 ;  /* 0x000000ba00d57202 */ /* 0x000fe20000000f00 */
[----:B------:R-:W-:Y:S01]  /*3b40*/  IMAD.MOV.U32 R186, RZ, RZ, R101 ;  /* 0x000000ffffba7224 */ /* 0x000fe200078e0065 */
[----:B------:R-:W-:Y:S01]  /*3b50*/  MOV R203, R115 ;  /* 0x0000007300cb7202 */ /* 0x000fe20000000f00 */
[C---:B--2---:R-:W-:Y:S01]  /*3b60*/  HMMA.16816.F32.BF16 R136, R4.reuse, R20, R132 ;  /* 0x000000140488723c */ /* 0x044fe20000041884 */
        /* <DEDUP_REMOVED lines=10> */
[C---:B------:R-:W-:Y:S08]  /*3c10*/  HMMA.16816.F32.BF16 R120, R4.reuse, R24, R120 ;  /* 0x000000180478723c */ /* 0x040ff00000041878 */
[----:B---3--:R-:W-:Y:S01]  /*3c20*/  HMMA.16816.F32.BF16 R148, R4, R18, R148 ;  /* 0x000000120494723c */ /* 0x008fe20000041894 */
[----:B------:R-:W-:-:S07]  /*3c30*/  IMAD.MOV.U32 R211, RZ, RZ, R132 ;  /* 0x000000ffffd37224 */ /* 0x000fce00078e0084 */
[----:B------:R-:W-:Y:S08]  /*3c40*/  HMMA.16816.F32.BF16 R156, R4, R32, R156 ;  /* 0x00000020049c723c */ /* 0x000ff0000004189c */
[C---:B------:R-:W-:Y:S08]  /*3c50*/  HMMA.16816.F32.BF16 R64, R8.reuse, R30, R64 ;  /* 0x0000001e0840723c */ /* 0x040ff00000041840 */
[C---:B------:R-:W-:Y:S08]  /*3c60*/  HMMA.16816.F32.BF16 R56, R8.reuse, R22, R56 ;  /* 0x000000160838723c */ /* 0x040ff00000041838 */
[C---:B------:R-:W-:Y:S08]  /*3c70*/  HMMA.16816.F32.BF16 R52, R8.reuse, R18, R52 ;  /* 0x000000120834723c */ /* 0x040ff00000041834 */
[----:B------:R-:W-:Y:S01]  /*3c80*/  HMMA.16816.F32.BF16 R144, R8, R16, R144 ;  /* 0x000000100890723c */ /* 0x000fe20000041890 */
[----:B------:R-:W-:Y:S01]  /*3c90*/  MOV R97, R243 ;  /* 0x000000f300617202 */ /* 0x000fe20000000f00 */
[----:B------:R1:W5:Y:S01]  /*3ca0*/  LDL.LU R246, [R1+0x80] ;  /* 0x0000800001f67983 */ /* 0x0003620000300800 */
[----:B------:R-:W-:-:S02]  /*3cb0*/  MOV R200, R197 ;  /* 0x000000c500c87202 */ /* 0x000fc40000000f00 */
[----:B------:R-:W-:Y:S01]  /*3cc0*/  MOV R224, R113 ;  /* 0x0000007100e07202 */ /* 0x000fe20000000f00 */
[----:B------:R-:W-:Y:S02]  /*3cd0*/  IMAD.MOV.U32 R113, RZ, RZ, R198 ;  /* 0x000000ffff717224 */ /* 0x000fe400078e00c6 */
[C---:B------:R-:W-:Y:S07]  /*3ce0*/  HMMA.16816.F32.BF16 R192, R4.reuse, R16, R248 ;  /* 0x0000001004c0723c */ /* 0x040fee00000418f8 */
[----:B------:R-:W-:Y:S01]  /*3cf0*/  MOV R248, R133 ;  /* 0x0000008500f87202 */ /* 0x000fe20000000f00 */
[----:B------:R-:W-:Y:S01]  /*3d00*/  HMMA.16816.F32.BF16 R188, R4, R22, R152 ;  /* 0x0000001604bc723c */ /* 0x000fe20000041898 */
[----:B------:R-:W-:Y:S01]  /*3d10*/  IMAD.MOV.U32 R249, RZ, RZ, R134 ;  /* 0x000000fffff97224 */ /* 0x000fe200078e0086 */
[----:B------:R-:W-:Y:S01]  /*3d20*/  MOV R250, R135 ;  /* 0x0000008700fa7202 */ /* 0x000fe20000000f00 */
[----:B------:R-:W-:Y:S01]  /*3d30*/  IMAD.MOV.U32 R251, RZ, RZ, R114 ;  /* 0x000000fffffb7224 */ /* 0x000fe200078e0072 */
[----:B------:R-:W-:-:S04]  /*3d40*/  MOV R114, R199 ;  /* 0x000000c700727202 */ /* 0x000fc80000000f00 */
[----:B------:R-:W-:Y:S07]  /*3d50*/  HMMA.16816.F32.BF16 R100, R4, R34, R140 ;  /* 0x000000220464723c */ /* 0x000fee000004188c */
[----:B------:R-:W-:Y:S01]  /*3d60*/  FFMA.FTZ R4, R220, c[0x0][0x23c], -R2 ;  /* 0x00008f00dc047a23 */ /* 0x000fe20000010802 */
[C---:B------:R-:W-:Y:S08]  /*3d70*/  HMMA.16816.F32.BF16 R28, R8.reuse, R24, R128 ;  /* 0x00000018081c723c */ /* 0x040ff00000041880 */
[C---:B------:R-:W-:Y:S01]  /*3d80*/  HMMA.16816.F32.BF16 R132, R8.reuse, R20, R116 ;  /* 0x000000140884723c */ /* 0x040fe20000041874 */
[----:B------:R2:W-:Y:S01]  /*3d90*/  MUFU.EX2 R24, R4 ;  /* 0x0000000400187308 */ /* 0x0005e20000000800 */
[----:B------:R-:W-:Y:S01]  /*3da0*/  IMAD.MOV.U32 R153, RZ, RZ, R245 ;  /* 0x000000ffff997224 */ /* 0x000fe200078e00f5 */
[----:B------:R-:W-:Y:S01]  /*3db0*/  MOV R154, R244 ;  /* 0x000000f4009a7202 */ /* 0x000fe20000000f00 */
[----:B------:R-:W-:Y:S01]  /*3dc0*/  IMAD.MOV.U32 R155, RZ, RZ, R242 ;  /* 0x000000ffff9b7224 */ /* 0x000fe200078e00f2 */
[----:B------:R-:W-:Y:S01]  /*3dd0*/  MOV R143, R200 ;  /* 0x000000c8008f7202 */ /* 0x000fe20000000f00 */
[----:B------:R-:W-:Y:S01]  /*3de0*/  IMAD.MOV.U32 R152, RZ, RZ, R201 ;  /* 0x000000ffff987224 */ /* 0x000fe200078e00c9 */
[----:B------:R-:W-:Y:S01]  /*3df0*/  LDSM.16.MT88.4 R128, [R171+0xf800] ;  /* 0x00f80000ab80783b */ /* 0x000fe20000004200 */
[----:B--2---:R-:W-:Y:S01]  /*3e00*/  FFMA.FTZ R4, R221, c[0x0][0x23c], -R2 ;  /* 0x00008f00dd047a23 */ /* 0x004fe20000010802 */
[----:B------:R-:W-:Y:S02]  /*3e10*/  HMMA.16816.F32.BF16 R60, R8, R26, R60 ;  /* 0x0000001a083c723c */ /* 0x000fe4000004183c */
[----:B------:R1:W5:Y:S01]  /*3e20*/  LDL.LU R245, [R1+0x7c] ;  /* 0x00007c0001f57983 */ /* 0x0003620000300800 */
[----:B------:R2:W3:Y:S01]  /*3e30*/  MUFU.EX2 R25, R4 ;  /* 0x0000000400197308 */ /* 0x0004e20000000800 */
[----:B------:R-:W-:-:S02]  /*3e40*/  MOV R142, R155 ;  /* 0x0000009b008e7202 */ /* 0x000fc40000000f00 */
[----:B------:R-:W-:Y:S02]  /*3e50*/  MOV R200, R224 ;  /* 0x000000e000c87202 */ /* 0x000fe40000000f00 */
[C---:B------:R-:W-:Y:S01]  /*3e60*/  HMMA.16816.F32.BF16 R196, R8.reuse, R32, R80 ;  /* 0x0000002008c4723c */ /* 0x040fe20000041850 */
[----:B------:R-:W-:Y:S01]  /*3e70*/  MOV R201, R225 ;  /* 0x000000e100c97202 */ /* 0x000fe20000000f00 */
[----:B------:R-:W-:Y:S01]  /*3e80*/  IMAD.MOV.U32 R7, RZ, RZ, R143 ;  /* 0x000000ffff077224 */ /* 0x000fe200078e008f */
[----:B------:R-:W-:Y:S01]  /*3e90*/  MOV R6, R152 ;  /* 0x0000009800067202 */ /* 0x000fe20000000f00 */
[----:B------:R1:W5:Y:S01]  /*3ea0*/  LDL.LU R244, [R1+0x78] ;  /* 0x0000780001f47983 */ /* 0x0003620000300800 */
[--C-:B--2---:R-:W-:Y:S02]  /*3eb0*/  FFMA.FTZ R4, R216, c[0x0][0x23c], -R2.reuse ;  /* 0x00008f00d8047a23 */ /* 0x104fe40000010802 */
[----:B------:R-:W-:Y:S01]  /*3ec0*/  IMAD.MOV.U32 R155, RZ, RZ, R251 ;  /* 0x000000ffff9b7224 */ /* 0x000fe200078e00fb */
[----:B------:R-:W-:Y:S01]  /*3ed0*/  HMMA.16816.F32.BF16 R48, R8, R34, R48 ;  /* 0x000000220830723c */ /* 0x000fe20000041830 */
[----:B------:R-:W-:Y:S01]  /*3ee0*/  FFMA.FTZ R2, R217, c[0x0][0x23c], -R2 ;  /* 0x00008f00d9027a23 */ /* 0x000fe20000010802 */
[----:B------:R-:W-:Y:S01]  /*3ef0*/  MOV R225, R241 ;  /* 0x000000f100e17202 */ /* 0x000fe20000000f00 */
[----:B------:R-:W-:Y:S01]  /*3f00*/  IMAD.MOV.U32 R224, RZ, RZ, R96 ;  /* 0x000000ffffe07224 */ /* 0x000fe200078e0060 */
[----:B------:R-:W-:Y:S01]  /*3f10*/  MOV R143, R200 ;  /* 0x000000c8008f7202 */ /* 0x000fe20000000f00 */
[----:B------:R2:W-:Y:S01]  /*3f20*/  MUFU.EX2 R23, R2 ;  /* 0x0000000200177308 */ /* 0x0005e20000000800 */
[----:B------:R-:W-:Y:S01]  /*3f30*/  IMAD.MOV.U32 R152, RZ, RZ, R201 ;  /* 0x000000ffff987224 */ /* 0x000fe200078e00c9 */
[----:B------:R-:W-:Y:S04]  /*3f40*/  LDSM.16.MT88.4 R80, [R228+0xd800] ;  /* 0x00d80000e450783b */ /* 0x000fe80000004200 */
[----:B------:R1:W5:Y:S01]  /*3f50*/  LDL.LU R243, [R1+0x74] ;  /* 0x0000740001f37983 */ /* 0x0003620000300800 */
[--C-:B--2---:R-:W-:Y:S01]  /*3f60*/  FFMA.FTZ R2, R222, c[0x0][0x23c], -R0.reuse ;  /* 0x00008f00de027a23 */ /* 0x104fe20000010800 */
[----:B------:R-:W-:Y:S01]  /*3f70*/  MUFU.EX2 R26, R4 ;  /* 0x00000004001a7308 */ /* 0x000fe20000000800 */
[----:B------:R-:W-:Y:S01]  /*3f80*/  MOV R251, R99 ;  /* 0x0000006300fb7202 */ /* 0x000fe20000000f00 */
[----:B------:R-:W-:Y:S01]  /*3f90*/  IMAD.MOV.U32 R216, RZ, RZ, R143 ;  /* 0x000000ffffd87224 */ /* 0x000fe200078e008f */
[----:B------:R-:W-:Y:S01]  /*3fa0*/  MOV R217, R152 ;  /* 0x0000009800d97202 */ /* 0x000fe20000000f00 */
[----:B------:R-:W-:Y:S01]  /*3fb0*/  IMAD.MOV.U32 R8, RZ, RZ, R239 ;  /* 0x000000ffff087224 */ /* 0x000fe200078e00ef */
[----:B------:R-:W-:Y:S01]  /*3fc0*/  MOV R34, R113 ;  /* 0x0000007100227202 */ /* 0x000fe20000000f00 */
[----:B------:R1:W5:Y:S02]  /*3fd0*/  LDL.LU R242, [R1+0x70] ;  /* 0x0000700001f27983 */ /* 0x0003640000300800 */
[----:B------:R2:W-:Y:S01]  /*3fe0*/  MUFU.EX2 R20, R2 ;  /* 0x0000000200147308 */ /* 0x0005e20000000800 */
[----:B------:R-:W-:Y:S01]  /*3ff0*/  MOV R9, R162 ;  /* 0x000000a200097202 */ /* 0x000fe20000000f00 */
[----:B------:R1:W5:Y:S01]  /*4000*/  LDL.LU R241, [R1+0x6c] ;  /* 0x00006c0001f17983 */ /* 0x0003620000300800 */
[----:B--2---:R-:W-:-:S05]  /*4010*/  FFMA.FTZ R2, R223, c[0x0][0x23c], -R0 ;  /* 0x00008f00df027a23 */ /* 0x004fca0000010800 */
[----:B------:R2:W4:Y:S02]  /*4020*/  MUFU.EX2 R21, R2 ;  /* 0x0000000200157308 */ /* 0x0005240000000800 */
[--C-:B--2---:R-:W-:Y:S02]  /*4030*/  FFMA.FTZ R2, R218, c[0x0][0x23c], -R0.reuse ;  /* 0x00008f00da027a23 */ /* 0x104fe40000010800 */
[----:B------:R-:W-:-:S04]  /*4040*/  FFMA.FTZ R0, R219, c[0x0][0x23c], -R0 ;  /* 0x00008f00db007a23 */ /* 0x000fc80000010800 */
[----:B------:R2:W-:Y:S02]  /*4050*/  MUFU.EX2 R19, R0 ;  /* 0x0000000000137308 */ /* 0x0005e40000000800 */
[----:B--2---:R-:W-:-:S06]  /*4060*/  FFMA.FTZ R0, R15, c[0x0][0x23c], -R13 ;  /* 0x00008f000f007a23 */ /* 0x004fcc000001080d */
[----:B------:R2:W-:Y:S02]  /*4070*/  MUFU.EX2 R15, R0 ;  /* 0x00000000000f7308 */ /* 0x0005e40000000800 */
[----:B--2---:R-:W-:-:S06]  /*4080*/  FFMA.FTZ R0, R186, c[0x0][0x23c], -R13 ;  /* 0x00008f00ba007a23 */ /* 0x004fcc000001080d */
[----:B------:R2:W-:Y:S02]  /*4090*/  MUFU.EX2 R16, R0 ;  /* 0x0000000000107308 */ /* 0x0005e40000000800 */
[----:B--2---:R-:W-:-:S06]  /*40a0*/  FFMA.FTZ R0, R185, c[0x0][0x23c], -R13 ;  /* 0x00008f00b9007a23 */ /* 0x004fcc000001080d */
[----:B------:R2:W-:Y:S02]  /*40b0*/  MUFU.EX2 R17, R0 ;  /* 0x0000000000117308 */ /* 0x0005e40000000800 */
[----:B--2---:R-:W-:Y:S02]  /*40c0*/  FFMA.FTZ R0, R184, c[0x0][0x23c], -R13 ;  /* 0x00008f00b8007a23 */ /* 0x004fe4000001080d */
[----:B------:R-:W-:Y:S04]  /*40d0*/  LDSM.16.MT88.4 R184, [R171+0xd800] ;  /* 0x00d80000abb8783b */ /* 0x000fe80000004200 */
[----:B------:R2:W1:Y:S02]  /*40e0*/  MUFU.EX2 R18, R0 ;  /* 0x0000000000127308 */ /* 0x0004640000000800 */
[----:B--2---:R-:W-:Y:S01]  /*40f0*/  FFMA.FTZ R0, R153, c[0x0][0x23c], -R12 ;  /* 0x00008f0099007a23 */ /* 0x004fe2000001080c */
[----:B------:R-:W-:-:S05]  /*4100*/  MOV R153, R202 ;  /* 0x000000ca00997202 */ /* 0x000fca0000000f00 */
[----:B------:R2:W-:Y:S01]  /*4110*/  MUFU.EX2 R13, R0 ;  /* 0x00000000000d7308 */ /* 0x0005e20000000800 */
[----:B------:R-:W-:Y:S01]  /*4120*/  IMAD.MOV.U32 R202, RZ, RZ, R226 ;  /* 0x000000ffffca7224 */ /* 0x000fe200078e00e2 */
[----:B------:R-:W-:Y:S01]  /*4130*/  MOV R226, R14 ;  /* 0x0000000e00e27202 */ /* 0x000fe20000000f00 */
[----:B--2---:R-:W-:-:S05]  /*4140*/  FFMA.FTZ R0, R154, c[0x0][0x23c], -R12 ;  /* 0x00008f009a007a23 */ /* 0x004fca000001080c */
[----:B------:R2:W-:Y:S01]  /*4150*/  MUFU.EX2 R14, R0 ;  /* 0x00000000000e7308 */ /* 0x0005e20000000800 */
[----:B------:R-:W-:Y:S02]  /*4160*/  MOV R154, R203 ;  /* 0x000000cb009a7202 */ /* 0x000fe40000000f00 */
[----:B------:R-:W-:Y:S02]  /*4170*/  MOV R203, R98 ;  /* 0x0000006200cb7202 */ /* 0x000fe40000000f00 */
[----:B------:R-:W-:Y:S01]  /*4180*/  MOV R140, R153 ;  /* 0x00000099008c7202 */ /* 0x000fe20000000f00 */
[----:B--2---:R-:W-:Y:S01]  /*4190*/  FFMA.FTZ R0, R97, c[0x0][0x23c], -R12 ;  /* 0x00008f0061007a23 */ /* 0x004fe2000001080c */
[----:B------:R-:W-:Y:S01]  /*41a0*/  MOV R153, R202 ;  /* 0x000000ca00997202 */ /* 0x000fe20000000f00 */
[----:B------:R-:W-:Y:S01]  /*41b0*/  IMAD.MOV.U32 R141, RZ, RZ, R154 ;  /* 0x000000ffff8d7224 */ /* 0x000fe200078e009a */
[----:B------:R-:W-:Y:S01]  /*41c0*/  LDSM.16.MT88.4 R96, [R230+0xd800] ;  /* 0x00d80000e660783b */ /* 0x000fe20000004200 */
[----:B------:R2:W-:Y:S01]  /*41d0*/  MUFU.EX2 R10, R0 ;  /* 0x00000000000a7308 */ /* 0x0005e20000000800 */
[----:B------:R-:W-:Y:S01]  /*41e0*/  MOV R154, R203 ;  /* 0x000000cb009a7202 */ /* 0x000fe20000000f00 */
[----:B------:R-:W-:Y:S01]  /*41f0*/  IMAD.MOV.U32 R27, RZ, RZ, R140 ;  /* 0x000000ffff1b7224 */ /* 0x000fe200078e008c */
[----:B------:R-:W-:Y:S01]  /*4200*/  MOV R220, R141 ;  /* 0x0000008d00dc7202 */ /* 0x000fe20000000f00 */
[----:B--2---:R-:W-:Y:S01]  /*4210*/  FFMA.FTZ R0, R142, c[0x0][0x23c], -R12 ;  /* 0x00008f008e007a23 */ /* 0x004fe2000001080c */
[----:B------:R-:W-:Y:S01]  /*4220*/  MOV R142, R155 ;  /* 0x0000009b008e7202 */ /* 0x000fe20000000f00 */
[----:B------:R-:W-:Y:S01]  /*4230*/  IMAD.MOV.U32 R155, RZ, RZ, R224 ;  /* 0x000000ffff9b7224 */ /* 0x000fe200078e00e0 */
[----:B------:R-:W-:Y:S01]  /*4240*/  MOV R224, R225 ;  /* 0x000000e100e07202 */ /* 0x000fe20000000f00 */
[----:B------:R2:W1:Y:S01]  /*4250*/  MUFU.EX2 R11, R0 ;  /* 0x00000000000b7308 */ /* 0x0004620000000800 */
        /* <DEDUP_REMOVED lines=9> */
[----:B--2---:R-:W-:Y:S01]  /*42f0*/  FADD.FTZ R0, R7, R6 ;  /* 0x0000000607007221 */ /* 0x004fe20000010000 */
[----:B------:R-:W-:Y:S01]  /*4300*/  MOV R221, R142 ;  /* 0x0000008e00dd7202 */ /* 0x000fe20000000f00 */
[----:B------:R-:W2:Y:S01]  /*4310*/  LDSM.16.MT88.4 R4, [R229+0xf800] ;  /* 0x00f80000e504783b */ /* 0x000ea20000004200 */
[----:B------:R-:W-:Y:S01]  /*4320*/  MOV R222, R153 ;  /* 0x0000009900de7202 */ /* 0x000fe20000000f00 */
[----:B------:R-:W-:Y:S01]  /*4330*/  IMAD.MOV.U32 R225, RZ, RZ, R115 ;  /* 0x000000ffffe17224 */ /* 0x000fe200078e0073 */
[----:B------:R-:W-:Y:S01]  /*4340*/  MOV R218, R155 ;  /* 0x0000009b00da7202 */ /* 0x000fe20000000f00 */
[----:B------:R-:W-:Y:S01]  /*4350*/  LDSM.16.MT88.4 R140, [R228+0xf800] ;  /* 0x00f80000e48c783b */ /* 0x000fe20000004200 */
[----:B------:R-:W-:-:S03]  /*4360*/  MOV R226, R114 ;  /* 0x0000007200e27202 */ /* 0x000fc60000000f00 */
[----:B------:R-:W2:Y:S04]  /*4370*/  LDSM.16.MT88.4 R112, [R229+0xd800] ;  /* 0x00d80000e570783b */ /* 0x000ea80000004200 */
[----:B------:R-:W2:Y:S01]  /*4380*/  LDSM.16.MT88.4 R152, [R230+0xf800] ;  /* 0x00f80000e698783b */ /* 0x000ea20000004200 */
[----:B------:R1:W1:Y:S01]  /*4390*/  MUFU.EX2 R22, R2 ;  /* 0x0000000200167308 */ /* 0x0002620000000800 */
[----:B------:R-:W-:Y:S02]  /*43a0*/  MOV R12, R238 ;  /* 0x000000ee000c7202 */ /* 0x000fe40000000f00 */
[----:B------:R-:W-:Y:S01]  /*43b0*/  MOV R219, R224 ;  /* 0x000000e000db7202 */ /* 0x000fe20000000f00 */
[----:B------:R2:W5:Y:S01]  /*43c0*/  LDL.LU R240, [R1+0x68] ;  /* 0x0000680001f07983 */ /* 0x0005620000300800 */
[----:B------:R-:W-:Y:S01]  /*43d0*/  MOV R224, R163 ;  /* 0x000000a300e07202 */ /* 0x000fe20000000f00 */
[----:B------:R-:W-:Y:S01]  /*43e0*/  FADD.FTZ R8, R8, R12 ;  /* 0x0000000c08087221 */ /* 0x000fe20000010000 */
[----:B---3--:R-:W-:-:S02]  /*43f0*/  F2FP.BF16.PACK_AB R200, R25, R24 ;  /* 0x0000001819c8723e */ /* 0x008fc400000010ff */
[----:B----4-:R-:W-:Y:S02]  /*4400*/  F2FP.BF16.PACK_AB R201, R21, R20 ;  /* 0x0000001415c9723e */ /* 0x010fe400000010ff */
[----:B------:R-:W-:Y:S02]  /*4410*/  F2FP.BF16.PACK_AB R202, R23, R26 ;  /* 0x0000001a17ca723e */ /* 0x000fe400000010ff */
[----:B-1----:R-:W-:Y:S01]  /*4420*/  F2FP.BF16.PACK_AB R162, R18, R17 ;  /* 0x0000001112a2723e */ /* 0x002fe200000010ff */
[----:B------:R-:W-:Y:S01]  /*4430*/  FADD.FTZ R0, R235, R0 ;  /* 0x00000000eb007221 */ /* 0x000fe20000010000 */
[----:B------:R-:W-:Y:S01]  /*4440*/  F2FP.BF16.PACK_AB R163, R11, R10 ;  /* 0x0000000a0ba3723e */ /* 0x000fe200000010ff */
[----:B------:R-:W-:Y:S01]  /*4450*/  FADD.FTZ R2, R161, R160 ;  /* 0x000000a0a1027221 */ /* 0x000fe20000010000 */
[----:B------:R-:W-:Y:S01]  /*4460*/  F2FP.BF16.PACK_AB R203, R19, R22 ;  /* 0x0000001613cb723e */ /* 0x000fe200000010ff */
[----:B------:R1:W5:Y:S01]  /*4470*/  LDL.LU R239, [R1+0x64] ;  /* 0x0000640001ef7983 */ /* 0x0003620000300800 */
[----:B------:R-:W-:-:S02]  /*4480*/  F2FP.BF16.PACK_AB R160, R16, R15 ;  /* 0x0000000f10a0723e */ /* 0x000fc400000010ff */
[----:B------:R-:W-:Y:S02]  /*4490*/  F2FP.BF16.PACK_AB R161, R14, R13 ;  /* 0x0000000d0ea1723e */ /* 0x000fe400000010ff */
[----:B------:R-:W-:Y:S01]  /*44a0*/  MOV R12, R9 ;  /* 0x00000009000c7202 */ /* 0x000fe20000000f00 */
[----:B------:R-:W-:Y:S02]  /*44b0*/  FADD.FTZ R9, R236, R237 ;  /* 0x000000edec097221 */ /* 0x000fe40000010000 */
[----:B------:R-:W-:Y:S02]  /*44c0*/  FADD.FTZ R2, R234, R2 ;  /* 0x00000002ea027221 */ /* 0x000fe40000010000 */
[----:B------:R-:W-:Y:S01]  /*44d0*/  FADD.FTZ R8, R233, R8 ;  /* 0x00000008e9087221 */ /* 0x000fe20000010000 */
[----:B--2---:R-:W-:Y:S01]  /*44e0*/  HMMA.16816.F32.BF16 R196, R200, R4, R196 ;  /* 0x00000004c8c4723c */ /* 0x004fe200000418c4 */
[----:B------:R-:W-:Y:S01]  /*44f0*/  FADD.FTZ R9, R232, R9 ;  /* 0x00000009e8097221 */ /* 0x000fe20000010000 */
[----:B------:R1:W5:Y:S01]  /*4500*/  LDL.LU R238, [R1+0x60] ;  /* 0x0000600001ee7983 */ /* 0x0003620000300800 */
[----:B------:R-:W-:-:S02]  /*4510*/  FADD.FTZ R0, R231, R0 ;  /* 0x00000000e7007221 */ /* 0x000fc40000010000 */
[----:B------:R-:W-:Y:S01]  /*4520*/  FADD.FTZ R2, R12, R2 ;  /* 0x000000020c027221 */ /* 0x000fe20000010000 */
[----:B------:R1:W5:Y:S02]  /*4530*/  LDL.LU R237, [R1+0x5c] ;  /* 0x00005c0001ed7983 */ /* 0x0003640000300800 */
[----:B------:R-:W-:Y:S01]  /*4540*/  HMMA.16816.F32.BF16 R156, R160, R4, R156 ;  /* 0x00000004a09c723c */ /* 0x000fe2000004189c */
[----:B------:R-:W-:Y:S01]  /*4550*/  FADD.FTZ R0, R32, R0 ;  /* 0x0000000020007221 */ /* 0x000fe20000010000 */
[----:B------:R1:W5:Y:S01]  /*4560*/  LDL.LU R236, [R1+0x58] ;  /* 0x0000580001ec7983 */ /* 0x0003620000300800 */
[----:B------:R-:W-:-:S03]  /*4570*/  FADD.FTZ R2, R33, R2 ;  /* 0x0000000221027221 */ /* 0x000fc60000010000 */
[----:B------:R1:W5:Y:S01]  /*4580*/  LDL.LU R235, [R1+0x54] ;  /* 0x0000540001eb7983 */ /* 0x0003620000300800 */
[----:B------:R-:W-:Y:S02]  /*4590*/  FADD.FTZ R5, R34, R8 ;  /* 0x0000000822057221 */ /* 0x000fe40000010000 */
[----:B------:R-:W-:Y:S01]  /*45a0*/  FADD.FTZ R4, R35, R9 ;  /* 0x0000000923047221 */ /* 0x000fe20000010000 */
[C---:B------:R-:W-:Y:S01]  /*45b0*/  HMMA.16816.F32.BF16 R172, R160.reuse, R184, R172 ;  /* 0x000000b8a0ac723c */ /* 0x040fe200000418ac */
[----:B------:R-:W-:Y:S01]  /*45c0*/  FADD.FTZ R5, R219, R5 ;  /* 0x00000005db057221 */ /* 0x000fe20000010000 */
[----:B------:R1:W5:Y:S01]  /*45d0*/  LDL.LU R234, [R1+0x50] ;  /* 0x0000500001ea7983 */ /* 0x0003620000300800 */
[----:B------:R-:W-:Y:S02]  /*45e0*/  FADD.FTZ R8, R218, R4 ;  /* 0x00000004da087221 */ /* 0x000fe40000010000 */
[----:B------:R-:W-:Y:S01]  /*45f0*/  FADD.FTZ R4, R223, R0 ;  /* 0x00000000df047221 */ /* 0x000fe20000010000 */
[----:B------:R1:W5:Y:S02]  /*4600*/  LDL.LU R233, [R1+0x4c] ;  /* 0x00004c0001e97983 */ /* 0x0003640000300800 */
[----:B------:R-:W-:Y:S01]  /*4610*/  HMMA.16816.F32.BF16 R180, R160, R186, R180 ;  /* 0x000000baa0b4723c */ /* 0x000fe200000418b4 */
[----:B------:R-:W-:Y:S01]  /*4620*/  FADD.FTZ R2, R222, R2 ;  /* 0x00000002de027221 */ /* 0x000fe20000010000 */
[----:B------:R1:W5:Y:S01]  /*4630*/  LDL.LU R232, [R1+0x48] ;  /* 0x0000480001e87983 */ /* 0x0003620000300800 */
[----:B------:R-:W-:-:S05]  /*4640*/  FADD.FTZ R0, R217, R5 ;  /* 0x00000005d9007221 */ /* 0x000fca0000010000 */
[C---:B------:R-:W-:Y:S01]  /*4650*/  HMMA.16816.F32.BF16 R72, R160.reuse, R80, R72 ;  /* 0x00000050a048723c */ /* 0x040fe20000041848 */
[----:B------:R-:W-:Y:S01]  /*4660*/  FADD.FTZ R5, R216, R8 ;  /* 0x00000008d8057221 */ /* 0x000fe20000010000 */
[----:B------:R1:W5:Y:S06]  /*4670*/  LDL.LU R231, [R1+0x44] ;  /* 0x0000440001e77983 */ /* 0x00036c0000300800 */
        /* <DEDUP_REMOVED lines=72> */
[----:B-----5:R-:W-:Y:S01]  /*4b00*/  LEA.HI.SX32 R246, R246, 0xfffffffe, 0x1a ;  /* 0xfffffffef6f67811 */ /* 0x020fe200078fd2ff */
[----:B------:R-:W-:Y:S01]  /*4b10*/  IMAD.MOV.U32 R165, RZ, RZ, R167 ;  /* 0x000000ffffa57224 */ /* 0x000fe200078e00a7 */
[----:B------:R-:W-:Y:S01]  /*4b20*/  MOV R170, R3 ;  /* 0x0000000300aa7202 */ /* 0x000fe20000000f00 */
[----:B------:R-:W-:Y:S01]  /*4b30*/  IMAD.MOV.U32 R164, RZ, RZ, R168 ;  /* 0x000000ffffa47224 */ /* 0x000fe200078e00a8 */
[----:B------:R-:W-:Y:S01]  /*4b40*/  MOV R169, R166 ;  /* 0x000000a600a97202 */ /* 0x000fe20000000f00 */
[----:B------:R-:W-:Y:S05]  /*4b50*/  BRA `(.L_x_88) ;  /* 0x000001f000007947 */ /* 0x000fea0003800000 */
.L_x_90:
[----:B------:R-:W2:Y:S01]  /*4b60*/  LDL.64 R250, [R1+0x38] ;  /* 0x0000380001fa7983 */ /* 0x000ea20000100a00 */
[----:B------:R-:W-:Y:S03]  /*4b70*/  IADD3 R0, R246, -0x1, RZ ;  /* 0xfffffffff6007810 */ /* 0x000fe60007ffe0ff */
[----:B------:R-:W3:Y:S01]  /*4b80*/  LDL.64 R248, [R1+0x28] ;  /* 0x0000280001f87983 */ /* 0x000ee20000100a00 */
[----:B------:R-:W-:Y:S01]  /*4b90*/  SHF.R.S32.HI R166, RZ, 0x1f, R0 ;  /* 0x0000001fffa67819 */ /* 0x000fe20000011400 */
[----:B------:R-:W-:Y:S04]  /*4ba0*/  IMAD.WIDE.U32 R2, R0, c[0x0][0x198], RZ ;  /* 0x0000660000027a25 */ /* 0x000fe800078e00ff */
[----:B------:R-:W-:Y:S04]  /*4bb0*/  IMAD R166, R166, c[0x0][0x198], RZ ;  /* 0x00006600a6a67a24 */ /* 0x000fe800078e02ff */
[----:B------:R-:W-:Y:S04]  /*4bc0*/  IMAD R166, R0, c[0x0][0x19c], R166 ;  /* 0x0000670000a67a24 */ /* 0x000fe800078e02a6 */
[----:B------:R-:W-:Y:S01]  /*4bd0*/  IMAD.IADD R166, R3, 0x1, R166 ;  /* 0x0000000103a67824 */ /* 0x000fe200078e02a6 */
        /* <DEDUP_REMOVED lines=23> */
.L_x_88:
[----:B------:R-:W2:Y:S01]  /*4d50*/  LDL.64 R10, [R1+0x30] ;  /* 0x00003000010a7983 */ /* 0x000ea20000100a00 */
[----:B-1----:R-:W-:Y:S01]  /*4d60*/  SHF.R.S32.HI R0, RZ, 0x1f, R246 ;  /* 0x0000001fff007819 */ /* 0x002fe200000114f6 */
[----:B------:R-:W-:Y:S04]  /*4d70*/  DEPBAR.LE SB0, 0x0 ;  /* 0x000080000000791a */ /* 0x000fe80000000000 */
[----:B------:R-:W3:Y:S01]  /*4d80*/  LDL R8, [R1+0x40] ;  /* 0x0000400001087983 */ /* 0x000ee20000100800 */
[----:B------:R-:W-:Y:S02]  /*4d90*/  IMAD R0, R0, c[0x0][0x1a0], RZ ;  /* 0x0000680000007a24 */ /* 0x000fe400078e02ff */
[C---:B------:R-:W-:Y:S03]  /*4da0*/  IMAD.WIDE.U32 R2, R246.reuse, c[0x0][0x1a0], RZ ;  /* 0x00006800f6027a25 */ /* 0x040fe600078e00ff */
[----:B------:R-:W-:Y:S01]  /*4db0*/  BAR.SYNC.DEFER_BLOCKING 0x0 ;  /* 0x0000000000007b1d */ /* 0x000fe20000010000 */
        /* <DEDUP_REMOVED lines=17> */
[----:B------:R-:W-:Y:S03]  /*4ed0*/  ISETP.GT.AND P0, PT, R246, RZ, PT ;  /* 0x000000fff600720c */ /* 0x000fe60003f04270 */
[----:B------:R1:W-:Y:S06]  /*4ee0*/  LDGSTS.E.BYPASS.LTC128B.128 [R247+0xc800], [R4.64] ;  /* 0x0c80000004f77fae */ /* 0x0003ec000b901d48 */
[----:B------:R1:W-:Y:S06]  /*4ef0*/  LDGSTS.E.BYPASS.LTC128B.128 [R247+0xe800], [R4.64+0x80] ;  /* 0x0e80008004f77fae */ /* 0x0003ec000b901d48 */
[----:B------:R2:W-:Y:S06]  /*4f00*/  LDGSTS.E.BYPASS.LTC128B.128 [R247+0xd000], [R2.64] ;  /* 0x0d00000002f77fae */ /* 0x0005ec000b901d48 */
[----:B------:R2:W-:Y:S06]  /*4f10*/  LDGSTS.E.BYPASS.LTC128B.128 [R247+0xf000], [R2.64+0x80] ;  /* 0x0f00008002f77fae */ /* 0x0005ec000b901d48 */
[----:B------:R3:W-:Y:S06]  /*4f20*/  LDGSTS.E.BYPASS.LTC128B.128 [R247+0xd800], [R8.64] ;  /* 0x0d80000008f77fae */ /* 0x0007ec000b901d48 */
[----:B------:R3:W-:Y:S06]  /*4f30*/  LDGSTS.E.BYPASS.LTC128B.128 [R247+0xf800], [R8.64+0x80] ;  /* 0x0f80008008f77fae */ /* 0x0007ec000b901d48 */
[----:B------:R-:W-:Y:S06]  /*4f40*/  LDSM.16.M88.4 R64, [R234] ;  /* 0x00000000ea40783b */ /* 0x000fec0000000200 */
[----:B------:R-:W1:Y:S06]  /*4f50*/  LDSM.16.M88.4 R16, [R233] ;  /* 0x00000000e910783b */ /* 0x000e6c0000000200 */
        /* <DEDUP_REMOVED lines=8> */
[C---:B---3--:R-:W-:Y:S03]  /*4fe0*/  HMMA.16816.F32.BF16 R8, R60.reuse, R16, RZ ;  /* 0x000000103c08723c */ /* 0x048fe600000418ff */
[----:B------:R-:W3:Y:S06]  /*4ff0*/  LDSM.16.M88.4 R216, [R235+0x2000] ;  /* 0x00200000ebd8783b */ /* 0x000eec0000000200 */
[----:B------:R-:W-:Y:S01]  /*5000*/  LDSM.16.M88.4 R220, [R244] ;  /* 0x00000000f4dc783b */ /* 0x000fe20000000200 */
[-C--:B------:R-:W-:Y:S05]  /*5010*/  HMMA.16816.F32.BF16 R12, R60, R18.reuse, RZ ;  /* 0x000000123c0c723c */ /* 0x080fea00000418ff */
[----:B------:R-:W-:Y:S03]  /*5020*/  LDSM.16.M88.4 R224, [R243] ;  /* 0x00000000f3e0783b */ /* 0x000fe60000000200 */
        /* <DEDUP_REMOVED lines=13> */
[----:B------:R-:W2:Y:S07]  /*5100*/  LDSM.16.M88.4 R204, [R245] ;  /* 0x00000000f5cc783b */ /* 0x000eae0000000200 */
[-C--:B-1----:R-:W-:Y:S08]  /*5110*/  HMMA.16816.F32.BF16 R4, R208, R212.reuse, R4 ;  /* 0x000000d4d004723c */ /* 0x082ff00000041804 */
[C---:B---3--:R-:W-:Y:S08]  /*5120*/  HMMA.16816.F32.BF16 R8, R216.reuse, R212, R8 ;  /* 0x000000d4d808723c */ /* 0x048ff00000041808 */
[-C--:B------:R-:W-:Y:S08]  /*5130*/  HMMA.16816.F32.BF16 R12, R216, R214.reuse, R12 ;  /* 0x000000d6d80c723c */ /* 0x080ff0000004180c */
[C---:B------:R-:W-:Y:S01]  /*5140*/  HMMA.16816.F32.BF16 R16, R208.reuse, R214, R16 ;  /* 0x000000d6d010723c */ /* 0x040fe20000041810 */
[----:B------:R-:W-:Y:S07]  /*5150*/  LDSM.16.M88.4 R212, [R232] ;  /* 0x00000000e8d4783b */ /* 0x000fee0000000200 */
[-C--:B--2---:R-:W-:Y:S08]  /*5160*/  HMMA.16816.F32.BF16 R20, R208, R204.reuse, R20 ;  /* 0x000000ccd014723c */ /* 0x084ff00000041814 */
[C---:B------:R-:W-:Y:S08]  /*5170*/  HMMA.16816.F32.BF16 R24, R216.reuse, R204, R24 ;  /* 0x000000ccd818723c */ /* 0x040ff00000041818 */
[-C--:B------:R-:W-:Y:S08]  /*5180*/  HMMA.16816.F32.BF16 R28, R216, R206.reuse, R28 ;  /* 0x000000ced81c723c */ /* 0x080ff0000004181c */
[C---:B------:R-:W-:Y:S01]  /*5190*/  HMMA.16816.F32.BF16 R32, R208.reuse, R206, R32 ;  /* 0x000000ced020723c */ /* 0x040fe20000041820 */
[----:B------:R-:W1:Y:S07]  /*51a0*/  LDSM.16.M88.4 R204, [R237] ;  /* 0x00000000edcc783b */ /* 0x000e6e0000000200 */
[-C--:B------:R-:W-:Y:S08]  /*51b0*/  HMMA.16816.F32.BF16 R36, R208, R220.reuse, R36 ;  /* 0x000000dcd024723c */ /* 0x080ff00000041824 */
[C---:B------:R-:W-:Y:S08]  /*51c0*/  HMMA.16816.F32.BF16 R40, R216.reuse, R220, R40 ;  /* 0x000000dcd828723c */ /* 0x040ff00000041828 */
[-C--:B------:R-:W-:Y:S08]  /*51d0*/  HMMA.16816.F32.BF16 R44, R216, R222.reuse, R44 ;  /* 0x000000ded82c723c */ /* 0x080ff0000004182c */
[C---:B------:R-:W-:Y:S01]  /*51e0*/  HMMA.16816.F32.BF16 R48, R208.reuse, R222, R48 ;  /* 0x000000ded030723c */ /* 0x040fe20000041830 */
[----:B------:R-:W2:Y:S07]  /*51f0*/  LDSM.16.M88.4 R220, [R237+0x2000] ;  /* 0x00200000eddc783b */ /* 0x000eae0000000200 */
[-C--:B------:R-:W-:Y:S08]  /*5200*/  HMMA.16816.F32.BF16 R52, R208, R224.reuse, R52 ;  /* 0x000000e0d034723c */ /* 0x080ff00000041834 */
[C---:B------:R-:W-:Y:S08]  /*5210*/  HMMA.16816.F32.BF16 R56, R216.reuse, R224, R56 ;  /* 0x000000e0d838723c */ /* 0x040ff00000041838 */
[-C--:B------:R-:W-:Y:S01]  /*5220*/  HMMA.16816.F32.BF16 R60, R216, R226.reuse, R60 ;  /* 0x000000e2d83c723c */ /* 0x080fe2000004183c */
[----:B------:R-:W-:Y:S07]  /*5230*/  LDSM.16.M88.4 R216, [R232+0x1000] ;  /* 0x00100000e8d8783b */ /* 0x000fee0000000200 */
[----:B------:R-:W-:Y:S01]  /*5240*/  HMMA.16816.F32.BF16 R64, R208, R226, R64 ;  /* 0x000000e2d040723c */ /* 0x000fe20000041840 */
[----:B------:R-:W3:Y:S06]  /*5250*/  LDSM.16.M88.4 R208, [R232+0x800] ;  /* 0x00080000e8d0783b */ /* 0x000eec0000000200 */
[----:B------:R-:W4:Y:S01]  /*5260*/  LDSM.16.M88.4 R224, [R232+0x1800] ;  /* 0x00180000e8e0783b */ /* 0x000f220000000200 */
[-C--:B-1----:R-:W-:Y:S08]  /*5270*/  HMMA.16816.F32.BF16 R4, R204, R212.reuse, R4 ;  /* 0x000000d4cc04723c */ /* 0x082ff00000041804 */
[C---:B--2---:R-:W-:Y:S08]  /*5280*/  HMMA.16816.F32.BF16 R8, R220.reuse, R212, R8 ;  /* 0x000000d4dc08723c */ /* 0x044ff00000041808 */
[-C--:B------:R-:W-:Y:S08]  /*5290*/  HMMA.16816.F32.BF16 R12, R220, R214.reuse, R12 ;  /* 0x000000d6dc0c723c */ /* 0x080ff0000004180c */
[C---:B------:R-:W-:Y:S01]  /*52a0*/  HMMA.16816.F32.BF16 R16, R204.reuse, R214, R16 ;  /* 0x000000d6cc10723c */ /* 0x040fe20000041810 */
[----:B------:R-:W-:Y:S07]  /*52b0*/  LDSM.16.M88.4 R212, [R231] ;  /* 0x00000000e7d4783b */ /* 0x000fee0000000200 */
[-C--:B---3--:R-:W-:Y:S08]  /*52c0*/  HMMA.16816.F32.BF16 R20, R204, R208.reuse, R20 ;  /* 0x000000d0cc14723c */ /* 0x088ff00000041814 */
        /* <DEDUP_REMOVED lines=9> */
[-C--:B----4-:R-:W-:Y:S08]  /*5360*/  HMMA.16816.F32.BF16 R52, R204, R224.reuse, R52 ;  /* 0x000000e0cc34723c */ /* 0x090ff00000041834 */
        /* <DEDUP_REMOVED lines=10> */
[----:B------:R-:W-:Y:S07]  /*5410*/  LDSM.16.M88.4 R212, [R233+0x2000] ;  /* 0x00200000e9d4783b */ /* 0x000fee0000000200 */
[-C--:B---3--:R-:W-:Y:S08]  /*5420*/  HMMA.16816.F32.BF16 R20, R208, R204.reuse, R20 ;  /* 0x000000ccd014723c */ /* 0x088ff00000041814 */
[C---:B------:R-:W-:Y:S08]  /*5430*/  HMMA.16816.F32.BF16 R24, R216.reuse, R204, R24 ;  /* 0x000000ccd818723c */ /* 0x040ff00000041818 */
[-C--:B------:R-:W-:Y:S08]  /*5440*/  HMMA.16816.F32.BF16 R28, R216, R206.reuse, R28 ;  /* 0x000000ced81c723c */ /* 0x080ff0000004181c */
[C---:B------:R-:W-:Y:S01]  /*5450*/  HMMA.16816.F32.BF16 R32, R208.reuse, R206, R32 ;  /* 0x000000ced020723c */ /* 0x040fe20000041820 */
[----:B------:R-:W1:Y:S07]  /*5460*/  LDSM.16.M88.4 R204, [R234+0x4000] ;  /* 0x00400000eacc783b */ /* 0x000e6e0000000200 */
        /* <DEDUP_REMOVED lines=30> */
[----:B------:R-:W-:Y:S07]  /*5650*/  LDSM.16.M88.4 R220, [R240] ;  /* 0x00000000f0dc783b */ /* 0x000fee0000000200 */
[----:B------:R-:W-:Y:S01]  /*5660*/  HMMA.16816.F32.BF16 R64, R204, R226, R64 ;  /* 0x000000e2cc40723c */ /* 0x000fe20000041840 */
[----:B------:R-:W3:Y:S06]  /*5670*/  LDSM.16.M88.4 R204, [R241] ;  /* 0x00000000f1cc783b */ /* 0x000eec0000000200 */
[----:B------:R-:W4:Y:S01]  /*5680*/  LDSM.16.M88.4 R224, [R239] ;  /* 0x00000000efe0783b */ /* 0x000f220000000200 */
        /* <DEDUP_REMOVED lines=44> */
[-C--:B-1----:R-:W-:Y:S01]  /*5950*/  HMMA.16816.F32.BF16 R4, R208, R212.reuse, R4 ;  /* 0x000000d4d004723c */ /* 0x082fe20000041804 */
[----:B------:R-:W-:Y:S04]  /*5960*/  DEPBAR.LE SB0, 0x0 ;  /* 0x000080000000791a */ /* 0x000fe80000000000 */
[----:B------:R-:W-:Y:S03]  /*5970*/  BAR.SYNC.DEFER_BLOCKING 0x0 ;  /* 0x0000000000007b1d */ /* 0x000fe60000010000 */
[C---:B--2---:R-:W-:Y:S08]  /*5980*/  HMMA.16816.F32.BF16 R8, R216.reuse, R212, R8 ;  /* 0x000000d4d808723c */ /* 0x044ff00000041808 */
[-C--:B------:R-:W-:Y:S08]  /*5990*/  HMMA.16816.F32.BF16 R12, R216, R214.reuse, R12 ;  /* 0x000000d6d80c723c */ /* 0x080ff0000004180c */
[C---:B------:R-:W-:Y:S08]  /*59a0*/  HMMA.16816.F32.BF16 R16, R208.reuse, R214, R16 ;  /* 0x000000d6d010723c */ /* 0x040ff00000041810 */
[-C--:B---3--:R-:W-:Y:S08]  /*59b0*/  HMMA.16816.F32.BF16 R20, R208, R204.reuse, R20 ;  /* 0x000000ccd014723c */ /* 0x088ff00000041814 */
[C---:B------:R-:W-:Y:S08]  /*59c0*/  HMMA.16816.F32.BF16 R24, R216.reuse, R204, R24 ;  /* 0x000000ccd818723c */ /* 0x040ff00000041818 */
[-C--:B------:R-:W-:Y:S08]  /*59d0*/  HMMA.16816.F32.BF16 R28, R216, R206.reuse, R28 ;  /* 0x000000ced81c723c */ /* 0x080ff0000004181c */
[C---:B------:R-:W-:Y:S08]  /*59e0*/  HMMA.16816.F32.BF16 R32, R208.reuse, R206, R32 ;  /* 0x000000ced020723c */ /* 0x040ff00000041820 */
[-C--:B------:R-:W-:Y:S08]  /*59f0*/  HMMA.16816.F32.BF16 R36, R208, R220.reuse, R36 ;  /* 0x000000dcd024723c */ /* 0x080ff00000041824 */
[C---:B------:R-:W-:Y:S08]  /*5a00*/  HMMA.16816.F32.BF16 R40, R216.reuse, R220, R40 ;  /* 0x000000dcd828723c */ /* 0x040ff00000041828 */
[-C--:B------:R-:W-:Y:S08]  /*5a10*/  HMMA.16816.F32.BF16 R44, R216, R222.reuse, R44 ;  /* 0x000000ded82c723c */ /* 0x080ff0000004182c */
[C---:B------:R-:W-:Y:S08]  /*5a20*/  HMMA.16816.F32.BF16 R48, R208.reuse, R222, R48 ;  /* 0x000000ded030723c */ /* 0x040ff00000041830 */
[-C--:B----4-:R-:W-:Y:S08]  /*5a30*/  HMMA.16816.F32.BF16 R52, R208, R224.reuse, R52 ;  /* 0x000000e0d034723c */ /* 0x090ff00000041834 */
[C---:B------:R-:W-:Y:S08]  /*5a40*/  HMMA.16816.F32.BF16 R56, R216.reuse, R224, R56 ;  /* 0x000000e0d838723c */ /* 0x040ff00000041838 */
[-C--:B------:R-:W-:Y:S08]  /*5a50*/  HMMA.16816.F32.BF16 R60, R216, R226.reuse, R60 ;  /* 0x000000e2d83c723c */ /* 0x080ff0000004183c */
[----:B------:R-:W-:Y:S01]  /*5a60*/  HMMA.16816.F32.BF16 R64, R208, R226, R64 ;  /* 0x000000e2d040723c */ /* 0x000fe20000041840 */
[----:B------:R-:W-:-:S07]  /*5a70*/  @P0 BRA `(.L_x_90) ;  /* 0xfffff0e000000947 */ /* 0x000fce000383ffff */
.L_x_89:
[----:B------:R-:W-:Y:S02]  /*5a80*/  FMNMX.FTZ R0, R4, R164, !PT ;  /* 0x000000a404007209 */ /* 0x000fe40007810000 */
[----:B------:R-:W-:Y:S02]  /*5a90*/  IADD3 R246, R246, -0x1, RZ ;  /* 0xfffffffff6f67810 */ /* 0x000fe40007ffe0ff */
[----:B-1----:R-:W-:Y:S02]  /*5aa0*/  FMNMX.FTZ R2, R5, R0, !PT ;  /* 0x0000000005027209 */ /* 0x002fe40007810000 */
        /* <DEDUP_REMOVED lines=66> */
[----:B------:R-:W3:Y:S01]  /*5ed0*/  SHFL.BFLY PT, R2, R0, 0x2, 0x1f ;  /* 0x0c401f0000027f89 */ /* 0x000ee200000e0000 */
[----:B-1----:R-:W-:Y:S07]  /*5ee0*/  FMNMX.FTZ R168, R168, R205, !PT ;  /* 0x000000cda8a87209 */ /* 0x002fee0007810000 */
[----:B------:R-:W1:Y:S01]  /*5ef0*/  SHFL.BFLY PT, R204, R166, 0x2, 0x1f ;  /* 0x0c401f00a6cc7f89 */ /* 0x000e6200000e0000 */
[----:B------:R-:W-:Y:S02]  /*5f00*/  FSETP.NEU.FTZ.AND P1, PT, R168, -INF , PT ;  /* 0xff800000a800780b */ /* 0x000fe40003f3d000 */
[----:B--2---:R-:W-:Y:S05]  /*5f10*/  FMNMX.FTZ R167, R3, R167, !PT ;  /* 0x000000a703a77209 */ /* 0x004fea0007810000 */
[----:B------:R-:W2:Y:S01]  /*5f20*/  SHFL.BFLY PT, R206, R167, 0x1, 0x1f ;  /* 0x0c201f00a7ce7f89 */ /* 0x000ea200000e0000 */
[----:B---3--:R-:W-:Y:S01]  /*5f30*/  FMNMX.FTZ R2, R0, R2, !PT ;  /* 0x0000000200027209 */ /* 0x008fe20007810000 */
[----:B------:R-:W-:Y:S04]  /*5f40*/  FADD.FTZ R0, -R168, R164 ;  /* 0x000000a4a8007221 */ /* 0x000fe80000010100 */
[----:B------:R-:W-:Y:S02]  /*5f50*/  FMUL.FTZ R0, R0, c[0x0][0x23c] ;  /* 0x00008f0000007a20 */ /* 0x000fe40000410000 */
[----:B------:R-:W3:Y:S02]  /*5f60*/  SHFL.BFLY PT, R3, R2, 0x1, 0x1f ;  /* 0x0c201f0002037f89 */ /* 0x000ee400000e0000 */
[----:B------:R4:W5:Y:S01]  /*5f70*/  MUFU.EX2 R164, R0 ;  /* 0x0000000000a47308 */ /* 0x0009620000000800 */
[----:B-1----:R-:W-:Y:S05]  /*5f80*/  FMNMX.FTZ R166, R166, R204, !PT ;  /* 0x000000cca6a67209 */ /* 0x002fea0007810000 */
[----:B------:R-:W1:Y:S01]  /*5f90*/  SHFL.BFLY PT, R204, R166, 0x1, 0x1f ;  /* 0x0c201f00a6cc7f89 */ /* 0x000e6200000e0000 */
[----:B--2---:R-:W-:Y:S02]  /*5fa0*/  FMNMX.FTZ R167, R167, R206, !PT ;  /* 0x000000cea7a77209 */ /* 0x004fe40007810000 */
[----:B---3--:R-:W-:Y:S03]  /*5fb0*/  FMNMX.FTZ R3, R2, R3, !PT ;  /* 0x0000000302037209 */ /* 0x008fe60007810000 */
[----:B----4-:R-:W-:Y:S02]  /*5fc0*/  FADD.FTZ R0, -R167, R165 ;  /* 0x000000a5a7007221 */ /* 0x010fe40000010100 */
[----:B------:R-:W-:Y:S02]  /*5fd0*/  FMUL.FTZ R213, R3, c[0x0][0x23c] ;  /* 0x00008f0003d57a20 */ /* 0x000fe40000410000 */
[----:B------:R-:W-:Y:S01]  /*5fe0*/  FMUL.FTZ R0, R0, c[0x0][0x23c] ;  /* 0x00008f0000007a20 */ /* 0x000fe20000410000 */
[----:B-1----:R-:W-:Y:S01]  /*5ff0*/  FMNMX.FTZ R166, R166, R204, !PT ;  /* 0x000000cca6a67209 */ /* 0x002fe20007810000 */
[C---:B-----5:R-:W-:Y:S02]  /*6000*/  FMUL.FTZ R68, R164.reuse, R68 ;  /* 0x00000044a4447220 */ /* 0x060fe40000410000 */
[----:B------:R1:W2:Y:S01]  /*6010*/  MUFU.EX2 R165, R0 ;  /* 0x0000000000a57308 */ /* 0x0002a20000000800 */
[----:B------:R-:W3:Y:S01]  /*6020*/  LDSM.16.MT88.4 R204, [R171+0xc000] ;  /* 0x00c00000abcc783b */ /* 0x000ee20000004200 */
[----:B------:R-:W-:Y:S02]  /*6030*/  FMUL.FTZ R69, R164, R69 ;  /* 0x00000045a4457220 */ /* 0x000fe40000410000 */
[----:B------:R-:W-:Y:S02]  /*6040*/  FMUL.FTZ R212, R166, c[0x0][0x23c] ;  /* 0x00008f00a6d47a20 */ /* 0x000fe40000410000 */
[C---:B------:R-:W-:Y:S02]  /*6050*/  FMUL.FTZ R80, R164.reuse, R80 ;  /* 0x00000050a4507220 */ /* 0x040fe40000410000 */
[C---:B------:R-:W-:Y:S02]  /*6060*/  FMUL.FTZ R81, R164.reuse, R81 ;  /* 0x00000051a4517220 */ /* 0x040fe40000410000 */
[C---:B------:R-:W-:Y:S02]  /*6070*/  FMUL.FTZ R84, R164.reuse, R84 ;  /* 0x00000054a4547220 */ /* 0x040fe40000410000 */
[C---:B------:R-:W-:Y:S02]  /*6080*/  FMUL.FTZ R85, R164.reuse, R85 ;  /* 0x00000055a4557220 */ /* 0x040fe40000410000 */
[C---:B------:R-:W-:Y:S02]  /*6090*/  FMUL.FTZ R96, R164.reuse, R96 ;  /* 0x00000060a4607220 */ /* 0x040fe40000410000 */
[C---:B------:R-:W-:Y:S02]  /*60a0*/  FMUL.FTZ R97, R164.reuse, R97 ;  /* 0x00000061a4617220 */ /* 0x040fe40000410000 */
[C---:B------:R-:W-:Y:S02]  /*60b0*/  FMUL.FTZ R100, R164.reuse, R100 ;  /* 0x00000064a4647220 */ /* 0x040fe40000410000 */
[C---:B------:R-:W-:Y:S02]  /*60c0*/  FMUL.FTZ R101, R164.reuse, R101 ;  /* 0x00000065a4657220 */ /* 0x040fe40000410000 */
[----:B------:R-:W-:Y:S02]  /*60d0*/  FMUL.FTZ R112, R164, R112 ;  /* 0x00000070a4707220 */ /* 0x000fe40000410000 */
[----:B-1----:R-:W-:Y:S02]  /*60e0*/  FADD.FTZ R0, -R166, R169 ;  /* 0x000000a9a6007221 */ /* 0x002fe40000010100 */
[----:B------:R-:W-:Y:S02]  /*60f0*/  FMUL.FTZ R169, R168, c[0x0][0x23c] ;  /* 0x00008f00a8a97a20 */ /* 0x000fe40000410000 */
[----:B------:R-:W-:Y:S02]  /*6100*/  FMUL.FTZ R0, R0, c[0x0][0x23c] ;  /* 0x00008f0000007a20 */ /* 0x000fe40000410000 */
[----:B--2---:R-:W-:Y:S01]  /*6110*/  FMUL.FTZ R70, R165, R70 ;  /* 0x00000046a5467220 */ /* 0x004fe20000410000 */
[----:B------:R-:W-:Y:S01]  /*6120*/  FSEL R169, R169, RZ, P1 ;  /* 0x000000ffa9a97208 */ /* 0x000fe20000800000 */
[----:B------:R1:W2:Y:S01]  /*6130*/  MUFU.EX2 R2, R0 ;  /* 0x0000000000027308 */ /* 0x0002a20000000800 */
[----:B------:R-:W-:Y:S01]  /*6140*/  FSETP.NEU.FTZ.AND P1, PT, R167, -INF , PT ;  /* 0xff800000a700780b */ /* 0x000fe20003f3d000 */
[----:B------:R-:W-:Y:S02]  /*6150*/  FMUL.FTZ R71, R165, R71 ;  /* 0x00000047a5477220 */ /* 0x000fe40000410000 */
[--C-:B------:R-:W-:Y:S02]  /*6160*/  FFMA.FTZ R4, R4, c[0x0][0x23c], -R169.reuse ;  /* 0x00008f0004047a23 */ /* 0x100fe400000108a9 */
[--C-:B------:R-:W-:Y:S02]  /*6170*/  FFMA.FTZ R5, R5, c[0x0][0x23c], -R169.reuse ;  /* 0x00008f0005057a23 */ /* 0x100fe400000108a9 */
[--C-:B------:R-:W-:Y:S02]  /*6180*/  FFMA.FTZ R16, R16, c[0x0][0x23c], -R169.reuse ;  /* 0x00008f0010107a23 */ /* 0x100fe400000108a9 */
[----:B------:R-:W-:Y:S01]  /*6190*/  FFMA.FTZ R17, R17, c[0x0][0x23c], -R169 ;  /* 0x00008f0011117a23 */ /* 0x000fe200000108a9 */
[----:B------:R4:W-:Y:S01]  /*61a0*/  MUFU.EX2 R215, R4 ;  /* 0x0000000400d77308 */ /* 0x0009e20000000800 */
[C---:B------:R-:W-:Y:S02]  /*61b0*/  FMUL.FTZ R82, R165.reuse, R82 ;  /* 0x00000052a5527220 */ /* 0x040fe40000410000 */
[C---:B------:R-:W-:Y:S02]  /*61c0*/  FMUL.FTZ R83, R165.reuse, R83 ;  /* 0x00000053a5537220 */ /* 0x040fe40000410000 */
[C---:B------:R-:W-:Y:S02]  /*61d0*/  FMUL.FTZ R86, R165.reuse, R86 ;  /* 0x00000056a5567220 */ /* 0x040fe40000410000 */
[C---:B------:R-:W-:Y:S02]  /*61e0*/  FMUL.FTZ R87, R165.reuse, R87 ;  /* 0x00000057a5577220 */ /* 0x040fe40000410000 */
[C---:B------:R-:W-:Y:S01]  /*61f0*/  FMUL.FTZ R98, R165.reuse, R98 ;  /* 0x00000062a5627220 */ /* 0x040fe20000410000 */
[----:B------:R5:W-:Y:S01]  /*6200*/  MUFU.EX2 R209, R16 ;  /* 0x0000001000d17308 */ /* 0x000be20000000800 */
        /* <DEDUP_REMOVED lines=9> */
[--C-:B------:R-:W-:Y:S01]  /*62a0*/  FFMA.FTZ R6, R6, c[0x0][0x23c], -R170.reuse ;  /* 0x00008f0006067a23 */ /* 0x100fe200000108aa */
[----:B------:R-:W-:Y:S01]  /*62b0*/  FSEL R212, R212, RZ, P1 ;  /* 0x000000ffd4d47208 */ /* 0x000fe20000800000 */
[--C-:B------:R-:W-:Y:S01]  /*62c0*/  FFMA.FTZ R7, R7, c[0x0][0x23c], -R170.reuse ;  /* 0x00008f0007077a23 */ /* 0x100fe200000108aa */
[----:B------:R-:W-:Y:S01]  /*62d0*/  FSETP.NEU.FTZ.AND P1, PT, R3, -INF , PT ;  /* 0xff8000000300780b */ /* 0x000fe20003f3d000 */
[--C-:B------:R-:W-:Y:S02]  /*62e0*/  FFMA.FTZ R18, R18, c[0x0][0x23c], -R170.reuse ;  /* 0x00008f0012127a23 */ /* 0x100fe400000108aa */
[----:B------:R-:W-:Y:S01]  /*62f0*/  FFMA.FTZ R19, R19, c[0x0][0x23c], -R170 ;  /* 0x00008f0013137a23 */ /* 0x000fe200000108aa */
[----:B------:R-:W-:Y:S01]  /*6300*/  FSEL R213, R213, RZ, P1 ;  /* 0x000000ffd5d57208 */ /* 0x000fe20000800000 */
[----:B------:R2:W-:Y:S01]  /*6310*/  MUFU.EX2 R208, R7 ;  /* 0x0000000700d07308 */ /* 0x0005e20000000800 */
        /* <DEDUP_REMOVED lines=8> */
[----:B------:R-:W-:Y:S02]  /*63a0*/  FFMA.FTZ R11, R11, c[0x0][0x23c], -R213 ;  /* 0x00008f000b0b7a23 */ /* 0x000fe400000108d5 */
[C---:B----4-:R-:W-:Y:S02]  /*63b0*/  FMUL.FTZ R4, R164.reuse, R176 ;  /* 0x000000b0a4047220 */ /* 0x050fe40000410000 */
[C---:B-----5:R-:W-:Y:S01]  /*63c0*/  FMUL.FTZ R16, R164.reuse, R184 ;  /* 0x000000b8a4107220 */ /* 0x060fe20000410000 */
[----:B------:R4:W-:Y:S01]  /*63d0*/  MUFU.EX2 R250, R18 ;  /* 0x0000001200fa7308 */ /* 0x0009e20000000800 */
[----:B-1----:R-:W-:Y:S02]  /*63e0*/  FMUL.FTZ R17, R164, R185 ;  /* 0x000000b9a4117220 */ /* 0x002fe40000410000 */
[C---:B------:R-:W-:Y:S02]  /*63f0*/  FMUL.FTZ R76, R2.reuse, R76 ;  /* 0x0000004c024c7220 */ /* 0x040fe40000410000 */
[C---:B--2---:R-:W-:Y:S02]  /*6400*/  FMUL.FTZ R7, R165.reuse, R179 ;  /* 0x000000b3a5077220 */ /* 0x044fe40000410000 */
[C---:B------:R-:W-:Y:S02]  /*6410*/  FMUL.FTZ R77, R2.reuse, R77 ;  /* 0x0000004d024d7220 */ /* 0x040fe40000410000 */
[C---:B------:R-:W-:Y:S01]  /*6420*/  FMUL.FTZ R88, R2.reuse, R88 ;  /* 0x0000005802587220 */ /* 0x040fe20000410000 */
[----:B------:R-:W1:Y:S01]  /*6430*/  MUFU.EX2 R251, R19 ;  /* 0x0000001300fb7308 */ /* 0x000e620000000800 */
[C---:B------:R-:W-:Y:S02]  /*6440*/  FMUL.FTZ R89, R2.reuse, R89 ;  /* 0x0000005902597220 */ /* 0x040fe40000410000 */
[C---:B------:R-:W-:Y:S02]  /*6450*/  FMUL.FTZ R92, R2.reuse, R92 ;  /* 0x0000005c025c7220 */ /* 0x040fe40000410000 */
[----:B---3--:R-:W-:Y:S01]  /*6460*/  FMUL.FTZ R6, R165, R178 ;  /* 0x000000b2a5067220 */ /* 0x008fe20000410000 */
[----:B------:R-:W-:Y:S01]  /*6470*/  F2FP.BF16.PACK_AB R178, R223, R209 ;  /* 0x000000d1dfb2723e */ /* 0x000fe200000010ff */
[C---:B------:R-:W-:Y:S02]  /*6480*/  FMUL.FTZ R93, R2.reuse, R93 ;  /* 0x0000005d025d7220 */ /* 0x040fe40000410000 */
[C---:B------:R-:W-:Y:S01]  /*6490*/  FMUL.FTZ R102, R165.reuse, R102 ;  /* 0x00000066a5667220 */ /* 0x040fe20000410000 */
[----:B------:R-:W2:Y:S01]  /*64a0*/  MUFU.EX2 R252, R5 ;  /* 0x0000000500fc7308 */ /* 0x000ea20000000800 */
[C---:B------:R-:W-:Y:S02]  /*64b0*/  FMUL.FTZ R103, R165.reuse, R103 ;  /* 0x00000067a5677220 */ /* 0x040fe40000410000 */
[C---:B------:R-:W-:Y:S02]  /*64c0*/  FMUL.FTZ R104, R2.reuse, R104 ;  /* 0x0000006802687220 */ /* 0x040fe40000410000 */
[----:B----4-:R-:W-:Y:S02]  /*64d0*/  FMUL.FTZ R18, R165, R186 ;  /* 0x000000baa5127220 */ /* 0x010fe40000410000 */
[C---:B------:R-:W-:Y:S02]  /*64e0*/  FMUL.FTZ R105, R2.reuse, R105 ;  /* 0x0000006902697220 */ /* 0x040fe40000410000 */
[C---:B------:R-:W-:Y:S01]  /*64f0*/  FMUL.FTZ R108, R2.reuse, R108 ;  /* 0x0000006c026c7220 */ /* 0x040fe20000410000 */
[----:B------:R-:W3:Y:S01]  /*6500*/  MUFU.EX2 R0, R0 ;  /* 0x0000000000007308 */ /* 0x000ee20000000800 */
[----:B------:R-:W-:Y:S02]  /*6510*/  FMUL.FTZ R109, R2, R109 ;  /* 0x0000006d026d7220 */ /* 0x000fe40000410000 */
[C---:B------:R-:W-:Y:S01]  /*6520*/  FMUL.FTZ R113, R164.reuse, R113 ;  /* 0x00000071a4717220 */ /* 0x040fe20000410000 */
[----:B-1----:R-:W-:Y:S01]  /*6530*/  F2FP.BF16.PACK_AB R179, R251, R250 ;  /* 0x000000fafbb3723e */ /* 0x002fe200000010ff */
[C---:B------:R-:W-:Y:S02]  /*6540*/  FMUL.FTZ R19, R165.reuse, R187 ;  /* 0x000000bba5137220 */ /* 0x040fe40000410000 */
[----:B------:R-:W-:Y:S01]  /*6550*/  LDSM.16.MT88.4 R184, [R229+0xc000] ;  /* 0x00c00000e5b8783b */ /* 0x000fe20000004200 */
[C---:B------:R-:W-:Y:S02]  /*6560*/  FMUL.FTZ R114, R165.reuse, R114 ;  /* 0x00000072a5727220 */ /* 0x040fe40000410000 */
[----:B------:R1:W-:Y:S01]  /*6570*/  MUFU.EX2 R214, R8 ;  /* 0x0000000800d67308 */ /* 0x0003e20000000800 */
[----:B------:R-:W-:Y:S02]  /*6580*/  FMUL.FTZ R115, R165, R115 ;  /* 0x00000073a5737220 */ /* 0x000fe40000410000 */
[----:B------:R-:W-:Y:S01]  /*6590*/  FMUL.FTZ R116, R164, R116 ;  /* 0x00000074a4747220 */ /* 0x000fe20000410000 */
[----:B--2---:R-:W-:Y:S01]  /*65a0*/  F2FP.BF16.PACK_AB R176, R252, R215 ;  /* 0x000000d7fcb0723e */ /* 0x004fe200000010ff */
[----:B------:R-:W-:Y:S01]  /*65b0*/  FMUL.FTZ R5, R164, R177 ;  /* 0x000000b1a4057220 */ /* 0x000fe20000410000 */
[----:B------:R-:W-:Y:S01]  /*65c0*/  F2FP.BF16.PACK_AB R177, R208, R216 ;  /* 0x000000d8d0b1723e */ /* 0x000fe200000010ff */
[--C-:B------:R-:W-:Y:S02]  /*65d0*/  FFMA.FTZ R44, R44, c[0x0][0x23c], -R212.reuse ;  /* 0x00008f002c2c7a23 */ /* 0x100fe400000108d4 */
[--C-:B------:R-:W-:Y:S01]  /*65e0*/  FFMA.FTZ R40, R40, c[0x0][0x23c], -R212.reuse ;  /* 0x00008f0028287a23 */ /* 0x100fe200000108d4 */
[----:B------:R-:W2:Y:S01]  /*65f0*/  MUFU.EX2 R218, R9 ;  /* 0x0000000900da7308 */ /* 0x000ea20000000800 */
[----:B------:R-:W-:Y:S02]  /*6600*/  FFMA.FTZ R41, R41, c[0x0][0x23c], -R212 ;  /* 0x00008f0029297a23 */ /* 0x000fe400000108d4 */
[-C--:B------:R-:W-:Y:S05]  /*6610*/  HMMA.16816.F32.BF16 R4, R176, R204.reuse, R4 ;  /* 0x000000ccb004723c */ /* 0x080fea0000041804 */
[C---:B---3--:R-:W-:Y:S02]  /*6620*/  FMUL.FTZ R74, R0.reuse, R74 ;  /* 0x0000004a004a7220 */ /* 0x048fe40000410000 */
[----:B------:R3:W-:Y:S01]  /*6630*/  MUFU.EX2 R249, R10 ;  /* 0x0000000a00f97308 */ /* 0x0007e20000000800 */
[----:B------:R-:W-:Y:S04]  /*6640*/  FMUL.FTZ R75, R0, R75 ;  /* 0x0000004b004b7220 */ /* 0x000fe80000410000 */
[----:B-1----:R-:W-:Y:S02]  /*6650*/  FMUL.FTZ R8, R2, R172 ;  /* 0x000000ac02087220 */ /* 0x002fe40000410000 */
[C---:B------:R-:W-:Y:S02]  /*6660*/  FMUL.FTZ R78, R0.reuse, R78 ;  /* 0x0000004e004e7220 */ /* 0x040fe40000410000 */
[C---:B------:R-:W-:Y:S01]  /*6670*/  FMUL.FTZ R79, R0.reuse, R79 ;  /* 0x0000004f004f7220 */ /* 0x040fe20000410000 */
[----:B------:R-:W1:Y:S01]  /*6680*/  MUFU.EX2 R219, R11 ;  /* 0x0000000b00db7308 */ /* 0x000e620000000800 */
[C---:B------:R-:W-:Y:S02]  /*6690*/  FMUL.FTZ R90, R0.reuse, R90 ;  /* 0x0000005a005a7220 */ /* 0x040fe40000410000 */
[----:B------:R-:W-:Y:S01]  /*66a0*/  FMUL.FTZ R91, R0, R91 ;  /* 0x0000005b005b7220 */ /* 0x000fe20000410000 */
[----:B--2---:R-:W-:Y:S01]  /*66b0*/  F2FP.BF16.PACK_AB R172, R218, R214 ;  /* 0x000000d6daac723e */ /* 0x004fe200000010ff */
[----:B------:R-:W-:Y:S02]  /*66c0*/  FMUL.FTZ R9, R2, R173 ;  /* 0x000000ad02097220 */ /* 0x000fe40000410000 */
[C---:B------:R-:W-:Y:S02]  /*66d0*/  FMUL.FTZ R94, R0.reuse, R94 ;  /* 0x0000005e005e7220 */ /* 0x040fe40000410000 */
[C---:B------:R-:W-:Y:S01]  /*66e0*/  FMUL.FTZ R95, R0.reuse, R95 ;  /* 0x0000005f005f7220 */ /* 0x040fe20000410000 */
[----:B------:R2:W-:Y:S01]  /*66f0*/  MUFU.EX2 R227, R12 ;  /* 0x0000000c00e37308 */ /* 0x0005e20000000800 */
[C---:B------:R-:W-:Y:S02]  /*6700*/  FMUL.FTZ R106, R0.reuse, R106 ;  /* 0x0000006a006a7220 */ /* 0x040fe40000410000 */
[C---:B------:R-:W-:Y:S02]  /*6710*/  FMUL.FTZ R107, R0.reuse, R107 ;  /* 0x0000006b006b7220 */ /* 0x040fe40000410000 */
[C---:B---3--:R-:W-:Y:S02]  /*6720*/  FMUL.FTZ R10, R0.reuse, R174 ;  /* 0x000000ae000a7220 */ /* 0x048fe40000410000 */
[C---:B------:R-:W-:Y:S02]  /*6730*/  FMUL.FTZ R110, R0.reuse, R110 ;  /* 0x0000006e006e7220 */ /* 0x040fe40000410000 */
[----:B------:R-:W-:Y:S01]  /*6740*/  FMUL.FTZ R111, R0, R111 ;  /* 0x0000006f006f7220 */ /* 0x000fe20000410000 */
[----:B------:R-:W3:Y:S01]  /*6750*/  MUFU.EX2 R220, R13 ;  /* 0x0000000d00dc7308 */ /* 0x000ee20000000800 */
[----:B------:R-:W-:Y:S02]  /*6760*/  FMUL.FTZ R117, R164, R117 ;  /* 0x00000075a4757220 */ /* 0x000fe40000410000 */
[----:B------:R-:W-:Y:S01]  /*6770*/  FMUL.FTZ R118, R165, R118 ;  /* 0x00000076a5767220 */ /* 0x000fe20000410000 */
[----:B-1----:R-:W-:Y:S01]  /*6780*/  F2FP.BF16.PACK_AB R173, R219, R249 ;  /* 0x000000f9dbad723e */ /* 0x002fe200000010ff */
[----:B------:R-:W-:Y:S02]  /*6790*/  FMUL.FTZ R11, R0, R175 ;  /* 0x000000af000b7220 */ /* 0x000fe40000410000 */
[----:B------:R-:W-:Y:S02]  /*67a0*/  FMUL.FTZ R119, R165, R119 ;  /* 0x00000077a5777220 */ /* 0x000fe40000410000 */
[C---:B------:R-:W-:Y:S01]  /*67b0*/  FMUL.FTZ R120, R2.reuse, R120 ;  /* 0x0000007802787220 */ /* 0x040fe20000410000 */
[----:B------:R1:W-:Y:S01]  /*67c0*/  MUFU.EX2 R226, R14 ;  /* 0x0000000e00e27308 */ /* 0x0003e20000000800 */
[----:B------:R-:W-:Y:S02]  /*67d0*/  FMUL.FTZ R121, R2, R121 ;  /* 0x0000007902797220 */ /* 0x000fe40000410000 */
[----:B------:R-:W-:Y:S02]  /*67e0*/  FMUL.FTZ R122, R0, R122 ;  /* 0x0000007a007a7220 */ /* 0x000fe40000410000 */
[----:B--2---:R-:W-:Y:S02]  /*67f0*/  FMUL.FTZ R12, R2, R180 ;  /* 0x000000b4020c7220 */ /* 0x004fe40000410000 */
[----:B------:R-:W-:Y:S02]  /*6800*/  FMUL.FTZ R123, R0, R123 ;  /* 0x0000007b007b7220 */ /* 0x000fe40000410000 */
[C---:B------:R-:W-:Y:S01]  /*6810*/  FMUL.FTZ R124, R2.reuse, R124 ;  /* 0x0000007c027c7220 */ /* 0x040fe20000410000 */
[----:B------:R-:W2:Y:S01]  /*6820*/  MUFU.EX2 R217, R15 ;  /* 0x0000000f00d97308 */ /* 0x000ea20000000800 */
[----:B------:R-:W-:Y:S02]  /*6830*/  FMUL.FTZ R125, R2, R125 ;  /* 0x0000007d027d7220 */ /* 0x000fe40000410000 */
[----:B------:R-:W-:Y:S01]  /*6840*/  FMUL.FTZ R126, R0, R126 ;  /* 0x0000007e007e7220 */ /* 0x000fe20000410000 */
[----:B---3--:R-:W-:Y:S01]  /*6850*/  F2FP.BF16.PACK_AB R174, R220, R227 ;  /* 0x000000e3dcae723e */ /* 0x008fe200000010ff */
[----:B------:R-:W-:Y:S02]  /*6860*/  FMUL.FTZ R13, R2, R181 ;  /* 0x000000b5020d7220 */ /* 0x000fe40000410000 */
[----:B------:R-:W-:Y:S02]  /*6870*/  FMUL.FTZ R127, R0, R127 ;  /* 0x0000007f007f7220 */ /* 0x000fe40000410000 */
[--C-:B------:R-:W-:Y:S02]  /*6880*/  FFMA.FTZ R20, R20, c[0x0][0x23c], -R169.reuse ;  /* 0x00008f0014147a23 */ /* 0x100fe400000108a9 */
[----:B------:R-:W-:Y:S02]  /*6890*/  FFMA.FTZ R21, R21, c[0x0][0x23c], -R169 ;  /* 0x00008f0015157a23 */ /* 0x000fe400000108a9 */
[--C-:B------:R-:W-:Y:S02]  /*68a0*/  FFMA.FTZ R22, R22, c[0x0][0x23c], -R170.reuse ;  /* 0x00008f0016167a23 */ /* 0x100fe400000108aa */
[----:B-1----:R-:W-:Y:S02]  /*68b0*/  FMUL.FTZ R14, R0, R182 ;  /* 0x000000b6000e7220 */ /* 0x002fe40000410000 */
[--C-:B------:R-:W-:Y:S02]  /*68c0*/  FFMA.FTZ R23, R23, c[0x0][0x23c], -R170.reuse ;  /* 0x00008f0017177a23 */ /* 0x100fe400000108aa */
[C---:B------:R-:W-:Y:S02]  /*68d0*/  FMUL.FTZ R128, R164.reuse, R128 ;  /* 0x00000080a4807220 */ /* 0x040fe40000410000 */
[----:B------:R-:W-:Y:S01]  /*68e0*/  FMUL.FTZ R129, R164, R129 ;  /* 0x00000081a4817220 */ /* 0x000fe20000410000 */
[----:B------:R1:W-:Y:S01]  /*68f0*/  MUFU.EX2 R221, R23 ;  /* 0x0000001700dd7308 */ /* 0x0003e20000000800 */
[----:B------:R-:W-:Y:S01]  /*6900*/  FMUL.FTZ R130, R165, R130 ;  /* 0x00000082a5827220 */ /* 0x000fe20000410000 */
[----:B--2---:R-:W-:Y:S01]  /*6910*/  F2FP.BF16.PACK_AB R175, R217, R226 ;  /* 0x000000e2d9af723e */ /* 0x004fe200000010ff */
[----:B------:R-:W-:Y:S02]  /*6920*/  FMUL.FTZ R15, R0, R183 ;  /* 0x000000b7000f7220 */ /* 0x000fe40000410000 */
[----:B------:R-:W-:Y:S01]  /*6930*/  LDSM.16.MT88.4 R180, [R230+0xc000] ;  /* 0x00c00000e6b4783b */ /* 0x000fe20000004200 */
[--C-:B------:R-:W-:Y:S02]  /*6940*/  FFMA.FTZ R42, R42, c[0x0][0x23c], -R213.reuse ;  /* 0x00008f002a2a7a23 */ /* 0x100fe400000108d5 */
[----:B------:R-:W-:Y:S01]  /*6950*/  FFMA.FTZ R43, R43, c[0x0][0x23c], -R213 ;  /* 0x00008f002b2b7a23 */ /* 0x000fe200000108d5 */
[C---:B------:R-:W-:Y:S04]  /*6960*/  HMMA.16816.F32.BF16 R8, R172.reuse, R204, R8 ;  /* 0x000000ccac08723c */ /* 0x040fe80000041808 */
[C---:B------:R-:W-:Y:S02]  /*6970*/  FMUL.FTZ R131, R165.reuse, R131 ;  /* 0x00000083a5837220 */ /* 0x040fe40000410000 */
[C---:B------:R-:W-:Y:S01]  /*6980*/  FMUL.FTZ R132, R164.reuse, R132 ;  /* 0x00000084a4847220 */ /* 0x040fe20000410000 */
[----:B------:R-:W-:Y:S01]  /*6990*/  MOV R205, R209 ;  /* 0x000000d100cd7202 */ /* 0x000fe20000000f00 */
[-C--:B------:R-:W-:Y:S04]  /*69a0*/  HMMA.16816.F32.BF16 R12, R172, R206.reuse, R12 ;  /* 0x000000ceac0c723c */ /* 0x080fe8000004180c */
[----:B------:R-:W-:Y:S01]  /*69b0*/  MOV R204, R208 ;  /* 0x000000d000cc7202 */ /* 0x000fe20000000f00 */
[----:B------:R-:W-:Y:S01]  /*69c0*/  FMUL.FTZ R133, R164, R133 ;  /* 0x00000085a4857220 */ /* 0x000fe20000410000 */
[----:B------:R-:W2:Y:S01]  /*69d0*/  LDSM.16.MT88.4 R208, [R228+0xc000] ;  /* 0x00c00000e4d0783b */ /* 0x000ea20000004200 */
[C---:B------:R-:W-:Y:S01]  /*69e0*/  FMUL.FTZ R134, R165.reuse, R134 ;  /* 0x00000086a5867220 */ /* 0x040fe20000410000 */
[C---:B------:R-:W-:Y:S04]  /*69f0*/  HMMA.16816.F32.BF16 R16, R176.reuse, R206, R16 ;  /* 0x000000ceb010723c */ /* 0x040fe80000041810 */
[----:B------:R-:W-:Y:S02]  /*6a00*/  FMUL.FTZ R135, R165, R135 ;  /* 0x00000087a5877220 */ /* 0x000fe40000410000 */
[C---:B------:R-:W-:Y:S01]  /*6a10*/  FMUL.FTZ R136, R2.reuse, R136 ;  /* 0x0000008802887220 */ /* 0x040fe20000410000 */
[----:B------:R-:W-:Y:S01]  /*6a20*/  MOV R207, R219 ;  /* 0x000000db00cf7202 */ /* 0x000fe20000000f00 */
[----:B------:R-:W-:Y:S01]  /*6a30*/  FMUL.FTZ R137, R2, R137 ;  /* 0x0000008902897220 */ /* 0x000fe20000410000 */
[----:B------:R3:W-:Y:S03]  /*6a40*/  MUFU.EX2 R219, R20 ;  /* 0x0000001400db7308 */ /* 0x0007e60000000800 */
[C---:B------:R-:W-:Y:S02]  /*6a50*/  FMUL.FTZ R138, R0.reuse, R138 ;  /* 0x0000008a008a7220 */ /* 0x040fe40000410000 */
[----:B------:R-:W-:Y:S02]  /*6a60*/  FMUL.FTZ R139, R0, R139 ;  /* 0x0000008b008b7220 */ /* 0x000fe40000410000 */
[--C-:B------:R-:W-:Y:S02]  /*6a70*/  FFMA.FTZ R33, R33, c[0x0][0x23c], -R169.reuse ;  /* 0x00008f0021217a23 */ /* 0x100fe400000108a9 */
[--C-:B------:R-:W-:Y:S02]  /*6a80*/  FFMA.FTZ R32, R32, c[0x0][0x23c], -R169.reuse ;  /* 0x00008f0020207a23 */ /* 0x100fe400000108a9 */
[--C-:B------:R-:W-:Y:S01]  /*6a90*/  FFMA.FTZ R34, R34, c[0x0][0x23c], -R170.reuse ;  /* 0x00008f0022227a23 */ /* 0x100fe200000108aa */
[----:B------:R4:W-:Y:S01]  /*6aa0*/  MUFU.EX2 R206, R33 ;  /* 0x0000002100ce7308 */ /* 0x0009e20000000800 */
[----:B------:R-:W-:Y:S02]  /*6ab0*/  FFMA.FTZ R35, R35, c[0x0][0x23c], -R170 ;  /* 0x00008f0023237a23 */ /* 0x000fe400000108aa */
[----:B-1----:R-:W-:Y:S02]  /*6ac0*/  FMUL.FTZ R23, R0, R191 ;  /* 0x000000bf00177220 */ /* 0x002fe40000410000 */
[C---:B------:R-:W-:Y:S02]  /*6ad0*/  FMUL.FTZ R140, R164.reuse, R140 ;  /* 0x0000008ca48c7220 */ /* 0x040fe40000410000 */
[----:B------:R-:W-:Y:S02]  /*6ae0*/  FMUL.FTZ R141, R164, R141 ;  /* 0x0000008da48d7220 */ /* 0x000fe40000410000 */
[C---:B------:R-:W-:Y:S01]  /*6af0*/  FMUL.FTZ R142, R165.reuse, R142 ;  /* 0x0000008ea58e7220 */ /* 0x040fe20000410000 */
[----:B------:R1:W-:Y:S01]  /*6b00*/  MUFU.EX2 R224, R32 ;  /* 0x0000002000e07308 */ /* 0x0003e20000000800 */
[C---:B------:R-:W-:Y:S02]  /*6b10*/  FMUL.FTZ R143, R165.reuse, R143 ;  /* 0x0000008fa58f7220 */ /* 0x040fe40000410000 */
[----:B---3--:R-:W-:Y:S02]  /*6b20*/  FMUL.FTZ R20, R2, R188 ;  /* 0x000000bc02147220 */ /* 0x008fe40000410000 */
[C---:B------:R-:W-:Y:S01]  /*6b30*/  FMUL.FTZ R144, R164.reuse, R144 ;  /* 0x00000090a4907220 */ /* 0x040fe20000410000 */
[-C--:B--2---:R-:W-:Y:S04]  /*6b40*/  HMMA.16816.F32.BF16 R68, R176, R208.reuse, R68 ;  /* 0x000000d0b044723c */ /* 0x084fe80000041844 */
[----:B------:R2:W-:Y:S01]  /*6b50*/  MUFU.EX2 R225, R34 ;  /* 0x0000002200e17308 */ /* 0x0005e20000000800 */
[----:B------:R-:W-:Y:S02]  /*6b60*/  FMUL.FTZ R145, R164, R145 ;  /* 0x00000091a4917220 */ /* 0x000fe40000410000 */
[C---:B------:R-:W-:Y:S01]  /*6b70*/  FMUL.FTZ R146, R165.reuse, R146 ;  /* 0x00000092a5927220 */ /* 0x040fe20000410000 */
[C---:B------:R-:W-:Y:S04]  /*6b80*/  HMMA.16816.F32.BF16 R72, R172.reuse, R208, R72 ;  /* 0x000000d0ac48723c */ /* 0x040fe80000041848 */
[C---:B------:R-:W-:Y:S02]  /*6b90*/  FMUL.FTZ R147, R165.reuse, R147 ;  /* 0x00000093a5937220 */ /* 0x040fe40000410000 */
[C---:B----4-:R-:W-:Y:S01]  /*6ba0*/  FMUL.FTZ R33, R2.reuse, R193 ;  /* 0x000000c102217220 */ /* 0x050fe20000410000 */
[----:B------:R-:W-:Y:S01]  /*6bb0*/  MOV R209, R218 ;  /* 0x000000da00d17202 */ /* 0x000fe20000000f00 */
[-C--:B------:R-:W-:Y:S01]  /*6bc0*/  HMMA.16816.F32.BF16 R76, R172, R210.reuse, R76 ;  /* 0x000000d2ac4c723c */ /* 0x080fe2000004184c */
[----:B------:R3:W4:Y:S03]  /*6bd0*/  MUFU.EX2 R218, R22 ;  /* 0x0000001600da7308 */ /* 0x0007260000000800 */
[C---:B-1----:R-:W-:Y:S02]  /*6be0*/  FMUL.FTZ R32, R2.reuse, R192 ;  /* 0x000000c002207220 */ /* 0x042fe40000410000 */
[----:B------:R-:W-:Y:S02]  /*6bf0*/  FMUL.FTZ R148, R2, R148 ;  /* 0x0000009402947220 */ /* 0x000fe40000410000 */
[C---:B------:R-:W-:Y:S03]  /*6c00*/  HMMA.16816.F32.BF16 R80, R176.reuse, R210, R80 ;  /* 0x000000d2b050723c */ /* 0x040fe60000041850 */
[----:B------:R1:W-:Y:S01]  /*6c10*/  MUFU.EX2 R211, R35 ;  /* 0x0000002300d37308 */ /* 0x0003e20000000800 */
[----:B--2---:R-:W-:Y:S02]  /*6c20*/  FMUL.FTZ R34, R0, R194 ;  /* 0x000000c200227220 */ /* 0x004fe40000410000 */
[--C-:B------:R-:W-:Y:S02]  /*6c30*/  FFMA.FTZ R194, R64, c[0x0][0x23c], -R169.reuse ;  /* 0x00008f0040c27a23 */ /* 0x100fe400000108a9 */
[-C--:B------:R-:W-:Y:S04]  /*6c40*/  HMMA.16816.F32.BF16 R84, R176, R180.reuse, R84 ;  /* 0x000000b4b054723c */ /* 0x080fe80000041854 */
[----:B------:R-:W-:Y:S01]  /*6c50*/  FMUL.FTZ R149, R2, R149 ;  /* 0x0000009502957220 */ /* 0x000fe20000410000 */
[----:B------:R2:W-:Y:S01]  /*6c60*/  MUFU.EX2 R210, R21 ;  /* 0x0000001500d27308 */ /* 0x0005e20000000800 */
[C---:B------:R-:W-:Y:S02]  /*6c70*/  FMUL.FTZ R150, R0.reuse, R150 ;  /* 0x0000009600967220 */ /* 0x040fe40000410000 */
[C---:B------:R-:W-:Y:S04]  /*6c80*/  HMMA.16816.F32.BF16 R88, R172.reuse, R180, R88 ;  /* 0x000000b4ac58723c */ /* 0x040fe80000041858 */
[C---:B---3--:R-:W-:Y:S02]  /*6c90*/  FMUL.FTZ R22, R0.reuse, R190 ;  /* 0x000000be00167220 */ /* 0x048fe40000410000 */
[C---:B------:R-:W-:Y:S02]  /*6ca0*/  FMUL.FTZ R151, R0.reuse, R151 ;  /* 0x0000009700977220 */ /* 0x040fe40000410000 */
[-C--:B------:R-:W-:Y:S04]  /*6cb0*/  HMMA.16816.F32.BF16 R92, R172, R182.reuse, R92 ;  /* 0x000000b6ac5c723c */ /* 0x080fe8000004185c */
[----:B-1----:R-:W-:Y:S02]  /*6cc0*/  FMUL.FTZ R35, R0, R195 ;  /* 0x000000c300237220 */ /* 0x002fe40000410000 */
[--C-:B------:R-:W-:Y:S02]  /*6cd0*/  FFMA.FTZ R195, R52, c[0x0][0x23c], -R169.reuse ;  /* 0x00008f0034c37a23 */ /* 0x100fe400000108a9 */
[C---:B------:R-:W-:Y:S01]  /*6ce0*/  HMMA.16816.F32.BF16 R96, R176.reuse, R182, R96 ;  /* 0x000000b6b060723c */ /* 0x040fe20000041860 */
[----:B------:R-:W1:Y:S03]  /*6cf0*/  LDSM.16.MT88.4 R180, [R171+0xe000] ;  /* 0x00e00000abb4783b */ /* 0x000e660000004200 */
[----:B------:R-:W-:Y:S02]  /*6d00*/  FMUL.FTZ R152, R164, R152 ;  /* 0x00000098a4987220 */ /* 0x000fe40000410000 */
[----:B--2---:R-:W-:Y:S02]  /*6d10*/  FMUL.FTZ R21, R2, R189 ;  /* 0x000000bd02157220 */ /* 0x004fe40000410000 */
[-C--:B------:R-:W-:Y:S04]  /*6d20*/  HMMA.16816.F32.BF16 R100, R176, R184.reuse, R100 ;  /* 0x000000b8b064723c */ /* 0x080fe80000041864 */
[----:B------:R-:W-:Y:S02]  /*6d30*/  FMUL.FTZ R153, R164, R153 ;  /* 0x00000099a4997220 */ /* 0x000fe40000410000 */
[C---:B------:R-:W-:Y:S02]  /*6d40*/  FMUL.FTZ R154, R165.reuse, R154 ;  /* 0x0000009aa59a7220 */ /* 0x040fe40000410000 */
[C---:B------:R-:W-:Y:S04]  /*6d50*/  HMMA.16816.F32.BF16 R104, R172.reuse, R184, R104 ;  /* 0x000000b8ac68723c */ /* 0x040fe80000041868 */
[----:B------:R-:W-:Y:S02]  /*6d60*/  FMUL.FTZ R155, R165, R155 ;  /* 0x0000009ba59b7220 */ /* 0x000fe40000410000 */
[C---:B------:R-:W-:Y:S02]  /*6d70*/  FMUL.FTZ R156, R2.reuse, R156 ;  /* 0x0000009c029c7220 */ /* 0x040fe40000410000 */
[-C--:B------:R-:W-:Y:S04]  /*6d80*/  HMMA.16816.F32.BF16 R108, R172, R186.reuse, R108 ;  /* 0x000000baac6c723c */ /* 0x080fe8000004186c */
[----:B------:R-:W-:Y:S02]  /*6d90*/  FMUL.FTZ R157, R2, R157 ;  /* 0x0000009d029d7220 */ /* 0x000fe40000410000 */
[C---:B------:R-:W-:Y:S02]  /*6da0*/  FMUL.FTZ R158, R0.reuse, R158 ;  /* 0x0000009e009e7220 */ /* 0x040fe40000410000 */
[C---:B------:R-:W-:Y:S01]  /*6db0*/  HMMA.16816.F32.BF16 R112, R176.reuse, R186, R112 ;  /* 0x000000bab070723c */ /* 0x040fe20000041870 */
[----:B------:R-:W2:Y:S03]  /*6dc0*/  LDSM.16.MT88.4 R184, [R228+0xe000] ;  /* 0x00e00000e4b8783b */ /* 0x000ea60000004200 */
[----:B------:R-:W-:Y:S02]  /*6dd0*/  FMUL.FTZ R159, R0, R159 ;  /* 0x0000009f009f7220 */ /* 0x000fe40000410000 */
[C---:B------:R-:W-:Y:S02]  /*6de0*/  FMUL.FTZ R160, R2.reuse, R160 ;  /* 0x000000a002a07220 */ /* 0x040fe40000410000 */
[----:B------:R-:W-:Y:S01]  /*6df0*/  FMUL.FTZ R161, R2, R161 ;  /* 0x000000a102a17220 */ /* 0x000fe20000410000 */
[-C--:B-1----:R-:W-:Y:S03]  /*6e00*/  HMMA.16816.F32.BF16 R116, R176, R180.reuse, R116 ;  /* 0x000000b4b074723c */ /* 0x082fe60000041874 */
[C---:B------:R-:W-:Y:S02]  /*6e10*/  FMUL.FTZ R162, R0.reuse, R162 ;  /* 0x000000a200a27220 */ /* 0x040fe40000410000 */
[----:B------:R-:W-:Y:S02]  /*6e20*/  FMUL.FTZ R163, R0, R163 ;  /* 0x000000a300a37220 */ /* 0x000fe40000410000 */
[--C-:B------:R-:W-:Y:S01]  /*6e30*/  FFMA.FTZ R192, R36, c[0x0][0x23c], -R169.reuse ;  /* 0x00008f0024c07a23 */ /* 0x100fe200000108a9 */
[C---:B------:R-:W-:Y:S04]  /*6e40*/  HMMA.16816.F32.BF16 R120, R172.reuse, R180, R120 ;  /* 0x000000b4ac78723c */ /* 0x040fe80000041878 */
[--C-:B------:R-:W-:Y:S01]  /*6e50*/  FFMA.FTZ R191, R37, c[0x0][0x23c], -R169.reuse ;  /* 0x00008f0025bf7a23 */ /* 0x100fe200000108a9 */
[----:B----4-:R-:W-:Y:S01]  /*6e60*/  F2FP.BF16.PACK_AB R37, R221, R218 ;  /* 0x000000dadd25723e */ /* 0x010fe200000010ff */
[--C-:B------:R-:W-:Y:S02]  /*6e70*/  FFMA.FTZ R190, R48, c[0x0][0x23c], -R169.reuse ;  /* 0x00008f0030be7a23 */ /* 0x100fe400000108a9 */
[-C--:B------:R-:W-:Y:S04]  /*6e80*/  HMMA.16816.F32.BF16 R124, R172, R182.reuse, R124 ;  /* 0x000000b6ac7c723c */ /* 0x080fe8000004187c */
[----:B------:R-:W-:Y:S02]  /*6e90*/  FFMA.FTZ R189, R49, c[0x0][0x23c], -R169 ;  /* 0x00008f0031bd7a23 */ /* 0x000fe400000108a9 */
[--C-:B------:R-:W-:Y:S02]  /*6ea0*/  FFMA.FTZ R45, R45, c[0x0][0x23c], -R212.reuse ;  /* 0x00008f002d2d7a23 */ /* 0x100fe400000108d4 */
[C---:B------:R-:W-:Y:S01]  /*6eb0*/  HMMA.16816.F32.BF16 R128, R176.reuse, R182, R128 ;  /* 0x000000b6b080723c */ /* 0x040fe20000041880 */
[----:B------:R-:W1:Y:S03]  /*6ec0*/  LDSM.16.MT88.4 R180, [R230+0xe000] ;  /* 0x00e00000e6b4783b */ /* 0x000e660000004200 */
[--C-:B------:R-:W-:Y:S02]  /*6ed0*/  FFMA.FTZ R46, R46, c[0x0][0x23c], -R213.reuse ;  /* 0x00008f002e2e7a23 */ /* 0x100fe400000108d5 */
[--C-:B------:R-:W-:Y:S02]  /*6ee0*/  FFMA.FTZ R47, R47, c[0x0][0x23c], -R213.reuse ;  /* 0x00008f002f2f7a23 */ /* 0x100fe400000108d5 */
[-C--:B--2---:R-:W-:Y:S04]  /*6ef0*/  HMMA.16816.F32.BF16 R132, R176, R184.reuse, R132 ;  /* 0x000000b8b084723c */ /* 0x084fe80000041884 */
[--C-:B------:R-:W-:Y:S02]  /*6f00*/  FFMA.FTZ R25, R25, c[0x0][0x23c], -R212.reuse ;  /* 0x00008f0019197a23 */ /* 0x100fe400000108d4 */
[--C-:B------:R-:W-:Y:S02]  /*6f10*/  FFMA.FTZ R26, R26, c[0x0][0x23c], -R213.reuse ;  /* 0x00008f001a1a7a23 */ /* 0x100fe400000108d5 */
[C---:B------:R-:W-:Y:S01]  /*6f20*/  HMMA.16816.F32.BF16 R136, R172.reuse, R184, R136 ;  /* 0x000000b8ac88723c */ /* 0x040fe20000041888 */
[----:B------:R2:W-:Y:S03]  /*6f30*/  MUFU.EX2 R222, R25 ;  /* 0x0000001900de7308 */ /* 0x0005e60000000800 */
[--C-:B------:R-:W-:Y:S02]  /*6f40*/  FFMA.FTZ R27, R27, c[0x0][0x23c], -R213.reuse ;  /* 0x00008f001b1b7a23 */ /* 0x100fe400000108d5 */
[--C-:B------:R-:W-:Y:S02]  /*6f50*/  FFMA.FTZ R24, R24, c[0x0][0x23c], -R212.reuse ;  /* 0x00008f0018187a23 */ /* 0x100fe400000108d4 */
[-C--:B------:R-:W-:Y:S03]  /*6f60*/  HMMA.16816.F32.BF16 R20, R172, R186.reuse, R20 ;  /* 0x000000baac14723c */ /* 0x080fe60000041814 */
[----:B------:R3:W4:Y:S01]  /*6f70*/  MUFU.EX2 R188, R26 ;  /* 0x0000001a00bc7308 */ /* 0x0007220000000800 */
[--C-:B------:R-:W-:Y:S02]  /*6f80*/  FFMA.FTZ R28, R28, c[0x0][0x23c], -R212.reuse ;  /* 0x00008f001c1c7a23 */ /* 0x100fe400000108d4 */
[----:B------:R-:W-:Y:S02]  /*6f90*/  FFMA.FTZ R29, R29, c[0x0][0x23c], -R212 ;  /* 0x00008f001d1d7a23 */ /* 0x000fe400000108d4 */
[C---:B------:R-:W-:Y:S01]  /*6fa0*/  HMMA.16816.F32.BF16 R140, R176.reuse, R186, R140 ;  /* 0x000000bab08c723c */ /* 0x040fe2000004188c */
[----:B------:R-:W5:Y:S03]  /*6fb0*/  LDSM.16.MT88.4 R184, [R229+0xe000] ;  /* 0x00e00000e5b8783b */ /* 0x000f660000004200 */
[--C-:B------:R-:W-:Y:S01]  /*6fc0*/  FFMA.FTZ R30, R30, c[0x0][0x23c], -R213.reuse ;  /* 0x00008f001e1e7a23 */ /* 0x100fe200000108d5 */
[----:B------:R4:W4:Y:S01]  /*6fd0*/  MUFU.EX2 R248, R27 ;  /* 0x0000001b00f87308 */ /* 0x0009220000000800 */
[----:B------:R-:W-:Y:S02]  /*6fe0*/  FFMA.FTZ R31, R31, c[0x0][0x23c], -R213 ;  /* 0x00008f001f1f7a23 */ /* 0x000fe400000108d5 */
[-C--:B-1----:R-:W-:Y:S04]  /*6ff0*/  HMMA.16816.F32.BF16 R144, R176, R180.reuse, R144 ;  /* 0x000000b4b090723c */ /* 0x082fe80000041890 */
[C---:B--2---:R-:W-:Y:S03]  /*7000*/  FMUL.FTZ R25, R164.reuse, R197 ;  /* 0x000000c5a4197220 */ /* 0x044fe60000410000 */
[----:B------:R1:W2:Y:S01]  /*7010*/  MUFU.EX2 R193, R24 ;  /* 0x0000001800c17308 */ /* 0x0002a20000000800 */
[C---:B------:R-:W-:Y:S04]  /*7020*/  HMMA.16816.F32.BF16 R32, R172.reuse, R180, R32 ;  /* 0x000000b4ac20723c */ /* 0x040fe80000041820 */
[C---:B---3--:R-:W-:Y:S04]  /*7030*/  FMUL.FTZ R26, R165.reuse, R198 ;  /* 0x000000c6a51a7220 */ /* 0x048fe80000410000 */
[-C--:B------:R-:W-:Y:S01]  /*7040*/  HMMA.16816.F32.BF16 R148, R172, R182.reuse, R148 ;  /* 0x000000b6ac94723c */ /* 0x080fe20000041894 */
[----:B------:R3:W-:Y:S03]  /*7050*/  MUFU.EX2 R198, R30 ;  /* 0x0000001e00c67308 */ /* 0x0007e60000000800 */
[----:B----4-:R-:W-:Y:S04]  /*7060*/  FMUL.FTZ R27, R165, R199 ;  /* 0x000000c7a51b7220 */ /* 0x010fe80000410000 */
[C---:B------:R-:W-:Y:S01]  /*7070*/  HMMA.16816.F32.BF16 R152, R176.reuse, R182, R152 ;  /* 0x000000b6b098723c */ /* 0x040fe20000041898 */
[----:B------:R-:W4:Y:S02]  /*7080*/  LDSM.16.MT88.4 R180, [R171+0xc800] ;  /* 0x00c80000abb4783b */ /* 0x000f240000004200 */
[----:B------:R2:W-:Y:S01]  /*7090*/  MUFU.EX2 R199, R29 ;  /* 0x0000001d00c77308 */ /* 0x0005e20000000800 */
[----:B-1----:R-:W-:Y:S02]  /*70a0*/  FMUL.FTZ R24, R164, R196 ;  /* 0x000000c4a4187220 */ /* 0x002fe40000410000 */
[--C-:B------:R-:W-:Y:S02]  /*70b0*/  FFMA.FTZ R196, R53, c[0x0][0x23c], -R169.reuse ;  /* 0x00008f0035c47a23 */ /* 0x100fe400000108a9 */
[----:B------:R-:W-:Y:S03]  /*70c0*/  FFMA.FTZ R169, R65, c[0x0][0x23c], -R169 ;  /* 0x00008f0041a97a23 */ /* 0x000fe600000108a9 */
[-C--:B-----5:R-:W-:Y:S02]  /*70d0*/  HMMA.16816.F32.BF16 R24, R176, R184.reuse, R24 ;  /* 0x000000b8b018723c */ /* 0x0a0fe40000041818 */
[----:B------:R1:W5:Y:S01]  /*70e0*/  MUFU.EX2 R197, R31 ;  /* 0x0000001f00c57308 */ /* 0x0003620000000800 */
[----:B---3--:R-:W-:Y:S01]  /*70f0*/  FMUL.FTZ R30, R165, R202 ;  /* 0x000000caa51e7220 */ /* 0x008fe20000410000 */
[----:B------:R-:W-:Y:S01]  /*7100*/  MOV R202, R188 ;  /* 0x000000bc00ca7202 */ /* 0x000fe20000000f00 */
[--C-:B------:R-:W-:Y:S03]  /*7110*/  FFMA.FTZ R188, R50, c[0x0][0x23c], -R170.reuse ;  /* 0x00008f0032bc7a23 */ /* 0x100fe600000108aa */
[C---:B------:R-:W-:Y:S04]  /*7120*/  HMMA.16816.F32.BF16 R156, R172.reuse, R184, R156 ;  /* 0x000000b8ac9c723c */ /* 0x040fe8000004189c */
[----:B------:R3:W3:Y:S01]  /*7130*/  MUFU.EX2 R208, R28 ;  /* 0x0000001c00d07308 */ /* 0x0006e20000000800 */
[----:B------:R-:W-:Y:S01]  /*7140*/  F2FP.BF16.PACK_AB R49, R248, R202 ;  /* 0x000000caf831723e */ /* 0x000fe200000010ff */
[----:B--2---:R-:W-:Y:S01]  /*7150*/  FMUL.FTZ R29, R164, R201 ;  /* 0x000000c9a41d7220 */ /* 0x004fe20000410000 */
[----:B------:R-:W-:Y:S01]  /*7160*/  MOV R201, R217 ;  /* 0x000000d900c97202 */ /* 0x000fe20000000f00 */
[-C--:B------:R-:W-:Y:S01]  /*7170*/  HMMA.16816.F32.BF16 R160, R172, R186.reuse, R160 ;  /* 0x000000baaca0723c */ /* 0x080fe200000418a0 */
[----:B------:R-:W2:Y:S03]  /*7180*/  LDSM.16.MT88.4 R172, [R228+0xc800] ;  /* 0x00c80000e4ac783b */ /* 0x000ea60000004200 */
[--C-:B------:R-:W-:Y:S01]  /*7190*/  FFMA.FTZ R185, R38, c[0x0][0x23c], -R170.reuse ;  /* 0x00008f0026b97a23 */ /* 0x100fe200000108aa */
[----:B------:R-:W-:Y:S01]  /*71a0*/  F2FP.BF16.PACK_AB R38, R206, R224 ;  /* 0x000000e0ce26723e */ /* 0x000fe200000010ff */
[--C-:B------:R-:W-:Y:S01]  /*71b0*/  FFMA.FTZ R184, R39, c[0x0][0x23c], -R170.reuse ;  /* 0x00008f0027b87a23 */ /* 0x100fe200000108aa */
[----:B------:R-:W-:Y:S01]  /*71c0*/  MUFU.EX2 R217, R47 ;  /* 0x0000002f00d97308 */ /* 0x000fe20000000800 */
[----:B-1----:R-:W-:Y:S01]  /*71d0*/  FMUL.FTZ R31, R165, R203 ;  /* 0x000000cba51f7220 */ /* 0x002fe20000410000 */
[----:B------:R-:W-:Y:S03]  /*71e0*/  MOV R203, R210 ;  /* 0x000000d200cb7202 */ /* 0x000fe60000000f00 */
[----:B------:R-:W-:Y:S02]  /*71f0*/  MOV R210, R207 ;  /* 0x000000cf00d27202 */ /* 0x000fe40000000f00 */
[----:B------:R-:W-:Y:S02]  /*7200*/  F2FP.BF16.PACK_AB R36, R203, R219 ;  /* 0x000000dbcb24723e */ /* 0x000fe400000010ff */
[----:B------:R-:W-:Y:S01]  /*7210*/  MOV R207, R205 ;  /* 0x000000cd00cf7202 */ /* 0x000fe20000000f00 */
[----:B---3--:R-:W-:Y:S01]  /*7220*/  FMUL.FTZ R28, R164, R200 ;  /* 0x000000c8a41c7220 */ /* 0x008fe20000410000 */
[----:B------:R-:W-:Y:S01]  /*7230*/  MOV R200, R193 ;  /* 0x000000c100c87202 */ /* 0x000fe20000000f00 */
[--C-:B------:R-:W-:Y:S01]  /*7240*/  FFMA.FTZ R193, R51, c[0x0][0x23c], -R170.reuse ;  /* 0x00008f0033c17a23 */ /* 0x100fe200000108aa */
[----:B-----5:R-:W-:Y:S02]  /*7250*/  F2FP.BF16.PACK_AB R51, R197, R198 ;  /* 0x000000c6c533723e */ /* 0x020fe400000010ff */
[----:B------:R-:W-:Y:S02]  /*7260*/  F2FP.BF16.PACK_AB R48, R222, R200 ;  /* 0x000000c8de30723e */ /* 0x000fe400000010ff */
[----:B------:R-:W-:Y:S04]  /*7270*/  HMMA.16816.F32.BF16 R28, R176, R186, R28 ;  /* 0x000000bab01c723c */ /* 0x000fe8000004181c */
[----:B------:R-:W-:Y:S02]  /*7280*/  MOV R205, R249 ;  /* 0x000000f900cd7202 */ /* 0x000fe40000000f00 */
[----:B------:R1:W-:Y:S01]  /*7290*/  MUFU.EX2 R249, R184 ;  /* 0x000000b800f97308 */ /* 0x0003e20000000800 */
[----:B------:R-:W-:Y:S01]  /*72a0*/  MOV R187, R211 ;  /* 0x000000d300bb7202 */ /* 0x000fe20000000f00 */
[--C-:B------:R-:W-:Y:S01]  /*72b0*/  FFMA.FTZ R178, R54, c[0x0][0x23c], -R170.reuse ;  /* 0x00008f0036b27a23 */ /* 0x100fe200000108aa */
[----:B------:R-:W-:Y:S03]  /*72c0*/  MOV R179, R208 ;  /* 0x000000d000b37202 */ /* 0x000fe60000000f00 */
[----:B------:R-:W-:Y:S01]  /*72d0*/  F2FP.BF16.PACK_AB R39, R187, R225 ;  /* 0x000000e1bb27723e */ /* 0x000fe200000010ff */
[--C-:B------:R-:W-:Y:S01]  /*72e0*/  FFMA.FTZ R177, R55, c[0x0][0x23c], -R170.reuse ;  /* 0x00008f0037b17a23 */ /* 0x100fe200000108aa */
[----:B------:R-:W-:Y:S01]  /*72f0*/  F2FP.BF16.PACK_AB R50, R199, R179 ;  /* 0x000000b3c732723e */ /* 0x000fe200000010ff */
[----:B------:R-:W3:Y:S01]  /*7300*/  LDSM.16.MT88.4 R52, [R230+0xc800] ;  /* 0x00c80000e634783b */ /* 0x000ee20000004200 */
[----:B------:R-:W-:Y:S01]  /*7310*/  MOV R186, R204 ;  /* 0x000000cc00ba7202 */ /* 0x000fe20000000f00 */
[--C-:B------:R-:W-:Y:S01]  /*7320*/  FFMA.FTZ R176, R66, c[0x0][0x23c], -R170.reuse ;  /* 0x00008f0042b07a23 */ /* 0x100fe200000108aa */
[----:B------:R-:W-:Y:S01]  /*7330*/  MOV R204, R251 ;  /* 0x000000fb00cc7202 */ /* 0x000fe20000000f00 */
[-C--:B----4-:R-:W-:Y:S01]  /*7340*/  HMMA.16816.F32.BF16 R4, R36, R180.reuse, R4 ;  /* 0x000000b42404723c */ /* 0x090fe20000041804 */
[----:B------:R4:W-:Y:S04]  /*7350*/  MUFU.EX2 R251, R190 ;  /* 0x000000be00fb7308 */ /* 0x0009e80000000800 */
[----:B------:R-:W-:Y:S01]  /*7360*/  FFMA.FTZ R170, R67, c[0x0][0x23c], -R170 ;  /* 0x00008f0043aa7a23 */ /* 0x000fe200000108aa */
[----:B------:R-:W-:Y:S01]  /*7370*/  MOV R211, R252 ;  /* 0x000000fc00d37202 */ /* 0x000fe20000000f00 */
[----:B------:R-:W5:Y:S01]  /*7380*/  LDSM.16.MT88.4 R64, [R229+0xc800] ;  /* 0x00c80000e540783b */ /* 0x000f620000004200 */
[C---:B------:R-:W-:Y:S03]  /*7390*/  HMMA.16816.F32.BF16 R8, R48.reuse, R180, R8 ;  /* 0x000000b43008723c */ /* 0x040fe60000041808 */
[----:B------:R3:W-:Y:S01]  /*73a0*/  MUFU.EX2 R252, R189 ;  /* 0x000000bd00fc7308 */ /* 0x0007e20000000800 */
[----:B-1----:R-:W-:Y:S02]  /*73b0*/  MOV R184, R222 ;  /* 0x000000de00b87202 */ /* 0x002fe40000000f00 */
[----:B------:R-:W-:Y:S02]  /*73c0*/  MOV R208, R209 ;  /* 0x000000d100d07202 */ /* 0x000fe40000000f00 */
[-C--:B------:R-:W-:Y:S04]  /*73d0*/  HMMA.16816.F32.BF16 R12, R48, R182.reuse, R12 ;  /* 0x000000b6300c723c */ /* 0x080fe8000004180c */
[----:B------:R-:W-:Y:S01]  /*73e0*/  MOV R180, R225 ;  /* 0x000000e100b47202 */ /* 0x000fe20000000f00 */
[----:B------:R-:W-:Y:S01]  /*73f0*/  MUFU.EX2 R222, R42 ;  /* 0x0000002a00de7308 */ /* 0x000fe20000000800 */
[----:B------:R-:W-:Y:S02]  /*7400*/  MOV R181, R224 ;  /* 0x000000e000b57202 */ /* 0x000fe40000000f00 */
[C---:B------:R-:W-:Y:S04]  /*7410*/  HMMA.16816.F32.BF16 R16, R36.reuse, R182, R16 ;  /* 0x000000b62410723c */ /* 0x040fe80000041810 */
[----:B----4-:R-:W-:Y:S02]  /*7420*/  MOV R190, R220 ;  /* 0x000000dc00be7202 */ /* 0x010fe40000000f00 */
[----:B------:R-:W-:Y:S01]  /*7430*/  MOV R209, R250 ;  /* 0x000000fa00d17202 */ /* 0x000fe20000000f00 */
[----:B------:R-:W-:Y:S01]  /*7440*/  MUFU.EX2 R225, R193 ;  /* 0x000000c100e17308 */ /* 0x000fe20000000800 */
[-C--:B--2---:R-:W-:Y:S04]  /*7450*/  HMMA.16816.F32.BF16 R68, R36, R172.reuse, R68 ;  /* 0x000000ac2444723c */ /* 0x084fe80000041844 */
[----:B---3--:R-:W-:Y:S02]  /*7460*/  MOV R189, R221 ;  /* 0x000000dd00bd7202 */ /* 0x008fe40000000f00 */
[----:B------:R-:W-:Y:S02]  /*7470*/  MOV R183, R248 ;  /* 0x000000f800b77202 */ /* 0x000fe40000000f00 */
[C---:B------:R-:W-:Y:S01]  /*7480*/  HMMA.16816.F32.BF16 R72, R48.reuse, R172, R72 ;  /* 0x000000ac3048723c */ /* 0x040fe20000041848 */
[----:B------:R-:W-:Y:S03]  /*7490*/  MUFU.EX2 R220, R44 ;  /* 0x0000002c00dc7308 */ /* 0x000fe60000000800 */
[----:B------:R-:W-:Y:S03]  /*74a0*/  MOV R182, R227 ;  /* 0x000000e300b67202 */ /* 0x000fe60000000f00 */
[--C-:B------:R-:W-:Y:S01]  /*74b0*/  FFMA.FTZ R172, R56, c[0x0][0x23c], -R212.reuse ;  /* 0x00008f0038ac7a23 */ /* 0x100fe200000108d4 */
[-C--:B------:R-:W-:Y:S03]  /*74c0*/  HMMA.16816.F32.BF16 R76, R48, R174.reuse, R76 ;  /* 0x000000ae304c723c */ /* 0x080fe6000004184c */
[----:B------:R-:W-:Y:S01]  /*74d0*/  MUFU.EX2 R224, R41 ;  /* 0x0000002900e07308 */ /* 0x000fe20000000800 */
[--C-:B------:R-:W-:Y:S04]  /*74e0*/  FFMA.FTZ R173, R57, c[0x0][0x23c], -R212.reuse ;  /* 0x00008f0039ad7a23 */ /* 0x100fe800000108d4 */
[C---:B------:R-:W-:Y:S05]  /*74f0*/  HMMA.16816.F32.BF16 R80, R36.reuse, R174, R80 ;  /* 0x000000ae2450723c */ /* 0x040fea0000041850 */
[----:B------:R-:W-:Y:S02]  /*7500*/  MUFU.EX2 R221, R43 ;  /* 0x0000002b00dd7308 */ /* 0x000fe40000000800 */
[----:B------:R-:W-:Y:S01]  /*7510*/  MOV R175, R226 ;  /* 0x000000e200af7202 */ /* 0x000fe20000000f00 */
[-C--:B------:R-:W-:Y:S04]  /*7520*/  HMMA.16816.F32.BF16 R84, R36, R52.reuse, R84 ;  /* 0x000000342454723c */ /* 0x080fe80000041854 */
[--C-:B------:R-:W-:Y:S02]  /*7530*/  FFMA.FTZ R174, R60, c[0x0][0x23c], -R212.reuse ;  /* 0x00008f003cae7a23 */ /* 0x100fe400000108d4 */
[--C-:B------:R-:W-:Y:S01]  /*7540*/  FFMA.FTZ R60, R58, c[0x0][0x23c], -R213.reuse ;  /* 0x00008f003a3c7a23 */ /* 0x100fe200000108d5 */
[----:B------:R1:W-:Y:S01]  /*7550*/  MUFU.EX2 R226, R188 ;  /* 0x000000bc00e27308 */ /* 0x0003e20000000800 */
[C---:B------:R-:W-:Y:S04]  /*7560*/  HMMA.16816.F32.BF16 R88, R48.reuse, R52, R88 ;  /* 0x000000343058723c */ /* 0x040fe80000041858 */
[----:B------:R-:W-:Y:S02]  /*7570*/  FFMA.FTZ R212, R61, c[0x0][0x23c], -R212 ;  /* 0x00008f003dd47a23 */ /* 0x000fe400000108d4 */
[--C-:B------:R-:W-:Y:S02]  /*7580*/  FFMA.FTZ R61, R59, c[0x0][0x23c], -R213.reuse ;  /* 0x00008f003b3d7a23 */ /* 0x100fe400000108d5 */
[-C--:B------:R-:W-:Y:S01]  /*7590*/  HMMA.16816.F32.BF16 R92, R48, R54.reuse, R92 ;  /* 0x00000036305c723c */ /* 0x080fe2000004185c */
[----:B------:R-:W-:Y:S01]  /*75a0*/  LDSM.16.MT88.4 R56, [R229+0xd000] ;  /* 0x00d00000e538783b */ /* 0x000fe20000004200 */
[----:B------:R2:W-:Y:S06]  /*75b0*/  MUFU.EX2 R227, R185 ;  /* 0x000000b900e37308 */ /* 0x0005ec0000000800 */
[C---:B------:R-:W-:Y:S01]  /*75c0*/  HMMA.16816.F32.BF16 R96, R36.reuse, R54, R96 ;  /* 0x000000362460723c */ /* 0x040fe20000041860 */
[----:B------:R-:W3:Y:S03]  /*75d0*/  LDSM.16.MT88.4 R52, [R171+0xe800] ;  /* 0x00e80000ab34783b */ /* 0x000ee60000004200 */
[----:B------:R-:W-:Y:S04]  /*75e0*/  MUFU.EX2 R212, R212 ;  /* 0x000000d400d47308 */ /* 0x000fe80000000800 */
[-C--:B-----5:R-:W-:Y:S01]  /*75f0*/  HMMA.16816.F32.BF16 R100, R36, R64.reuse, R100 ;  /* 0x000000402464723c */ /* 0x0a0fe20000041864 */
[----:B-1----:R-:W4:Y:S04]  /*7600*/  LDL.LU R188, [R1+0xc] ;  /* 0x00000c0001bc7983 */ /* 0x002f280000300800 */
[----:B------:R-:W5:Y:S01]  /*7610*/  LDL.LU R193, [R1+0x8] ;  /* 0x0000080001c17983 */ /* 0x000f620000300800 */
[----:B------:R1:W-:Y:S02]  /*7620*/  MUFU.EX2 R248, R192 ;  /* 0x000000c000f87308 */ /* 0x0003e40000000800 */
[C---:B------:R-:W-:Y:S01]  /*7630*/  HMMA.16816.F32.BF16 R104, R48.reuse, R64, R104 ;  /* 0x000000403068723c */ /* 0x040fe20000041868 */
[----:B------:R-:W5:Y:S03]  /*7640*/  LDL.LU R44, [R1+0x4] ;  /* 0x00000400012c7983 */ /* 0x000f660000300800 */
[----:B--2---:R-:W-:Y:S04]  /*7650*/  MOV R185, R223 ;  /* 0x000000df00b97202 */ /* 0x004fe80000000f00 */
[-C--:B------:R-:W-:Y:S01]  /*7660*/  HMMA.16816.F32.BF16 R108, R48, R66.reuse, R108 ;  /* 0x00000042306c723c */ /* 0x080fe2000004186c */
[----:B------:R2:W-:Y:S07]  /*7670*/  MUFU.EX2 R223, R40 ;  /* 0x0000002800df7308 */ /* 0x0005ee0000000800 */
[C---:B------:R-:W-:Y:S01]  /*7680*/  HMMA.16816.F32.BF16 R112, R36.reuse, R66, R112 ;  /* 0x000000422470723c */ /* 0x040fe20000041870 */
[----:B------:R-:W2:Y:S02]  /*7690*/  LDSM.16.MT88.4 R64, [R228+0xe800] ;  /* 0x00e80000e440783b */ /* 0x000ea40000004200 */
[----:B------:R2:W-:Y:S01]  /*76a0*/  MUFU.EX2 R250, R191 ;  /* 0x000000bf00fa7308 */ /* 0x0005e20000000800 */
[----:B-1----:R-:W-:Y:S04]  /*76b0*/  MOV R192, R218 ;  /* 0x000000da00c07202 */ /* 0x002fe80000000f00 */
[-C--:B---3--:R-:W-:Y:S05]  /*76c0*/  HMMA.16816.F32.BF16 R116, R36, R52.reuse, R116 ;  /* 0x000000342474723c */ /* 0x088fea0000041874 */
[----:B------:R-:W1:Y:S03]  /*76d0*/  MUFU.EX2 R218, R46 ;  /* 0x0000002e00da7308 */ /* 0x000e660000000800 */
[C---:B------:R-:W-:Y:S01]  /*76e0*/  HMMA.16816.F32.BF16 R120, R48.reuse, R52, R120 ;  /* 0x000000343078723c */ /* 0x040fe20000041878 */
[----:B--2---:R-:W-:Y:S07]  /*76f0*/  LDSM.16.MT88.4 R40, [R171+0xd000] ;  /* 0x00d00000ab28783b */ /* 0x004fee0000004200 */
[-C--:B------:R-:W-:Y:S04]  /*7700*/  HMMA.16816.F32.BF16 R124, R48, R54.reuse, R124 ;  /* 0x00000036307c723c */ /* 0x080fe8000004187c */
[----:B------:R-:W-:Y:S02]  /*7710*/  MOV R191, R219 ;  /* 0x000000db00bf7202 */ /* 0x000fe40000000f00 */
[----:B------:R2:W3:Y:S02]  /*7720*/  MUFU.EX2 R219, R45 ;  /* 0x0000002d00db7308 */ /* 0x0004e40000000800 */
[C---:B------:R-:W-:Y:S01]  /*7730*/  HMMA.16816.F32.BF16 R128, R36.reuse, R54, R128 ;  /* 0x000000362480723c */ /* 0x040fe20000041880 */
[----:B------:R-:W3:Y:S03]  /*7740*/  LDSM.16.MT88.4 R52, [R230+0xe800] ;  /* 0x00e80000e634783b */ /* 0x000ee60000004200 */
[----:B-1----:R-:W-:Y:S04]  /*7750*/  F2FP.BF16.PACK_AB R47, R217, R218 ;  /* 0x000000dad92f723e */ /* 0x002fe800000010ff */
[-C--:B------:R-:W-:Y:S08]  /*7760*/  HMMA.16816.F32.BF16 R132, R36, R64.reuse, R132 ;  /* 0x000000402484723c */ /* 0x080ff00000041884 */
[C---:B------:R-:W-:Y:S04]  /*7770*/  HMMA.16816.F32.BF16 R136, R48.reuse, R64, R136 ;  /* 0x000000403088723c */ /* 0x040fe80000041888 */
[----:B--2---:R-:W-:Y:S04]  /*7780*/  F2FP.BF16.PACK_AB R45, R221, R222 ;  /* 0x000000dedd2d723e */ /* 0x004fe800000010ff */
[-C--:B------:R-:W-:Y:S04]  /*7790*/  HMMA.16816.F32.BF16 R20, R48, R66.reuse, R20 ;  /* 0x000000423014723c */ /* 0x080fe80000041814 */
[----:B---3--:R-:W-:Y:S04]  /*77a0*/  F2FP.BF16.PACK_AB R46, R219, R220 ;  /* 0x000000dcdb2e723e */ /* 0x008fe800000010ff */
        /* <DEDUP_REMOVED lines=8> */
[C---:B------:R-:W-:Y:S07]  /*7830*/  HMMA.16816.F32.BF16 R156, R48.reuse, R64, R156 ;  /* 0x00000040309c723c */ /* 0x040fee000004189c */
[--C-:B------:R-:W-:Y:S01]  /*7840*/  FFMA.FTZ R64, R62, c[0x0][0x23c], -R213.reuse ;  /* 0x00008f003e407a23 */ /* 0x100fe200000108d5 */
[-C--:B------:R-:W-:Y:S01]  /*7850*/  HMMA.16816.F32.BF16 R160, R48, R66.reuse, R160 ;  /* 0x0000004230a0723c */ /* 0x080fe200000418a0 */
[----:B------:R-:W1:Y:S03]  /*7860*/  LDSM.16.MT88.4 R48, [R230+0xd000] ;  /* 0x00d00000e630783b */ /* 0x000e660000004200 */
[----:B------:R-:W-:Y:S01]  /*7870*/  MOV R65, R175 ;  /* 0x000000af00417202 */ /* 0x000fe20000000f00 */
[----:B------:R-:W-:Y:S01]  /*7880*/  FFMA.FTZ R213, R63, c[0x0][0x23c], -R213 ;  /* 0x00008f003fd57a23 */ /* 0x000fe200000108d5 */
[----:B------:R-:W-:Y:S02]  /*7890*/  MOV R175, R187 ;  /* 0x000000bb00af7202 */ /* 0x000fe40000000f00 */
[----:B------:R-:W-:Y:S01]  /*78a0*/  HMMA.16816.F32.BF16 R28, R36, R66, R28 ;  /* 0x00000042241c723c */ /* 0x000fe2000004181c */
[----:B------:R-:W-:Y:S03]  /*78b0*/  MUFU.EX2 R67, R64 ;  /* 0x0000004000437308 */ /* 0x000fe60000000800 */
[----:B------:R-:W-:Y:S03]  /*78c0*/  MOV R63, R204 ;  /* 0x000000cc003f7202 */ /* 0x000fe60000000f00 */
[----:B------:R-:W-:Y:S02]  /*78d0*/  F2FP.BF16.PACK_AB R36, R250, R248 ;  /* 0x000000f8fa24723e */ /* 0x000fe400000010ff */
[----:B------:R-:W-:Y:S02]  /*78e0*/  F2FP.BF16.PACK_AB R37, R249, R227 ;  /* 0x000000e3f925723e */ /* 0x000fe400000010ff */
[----:B------:R-:W-:Y:S01]  /*78f0*/  MUFU.EX2 R204, R60 ;  /* 0x0000003c00cc7308 */ /* 0x000fe20000000800 */
[----:B------:R-:W-:Y:S02]  /*7900*/  F2FP.BF16.PACK_AB R38, R252, R251 ;  /* 0x000000fbfc26723e */ /* 0x000fe400000010ff */
[----:B------:R-:W-:Y:S02]  /*7910*/  F2FP.BF16.PACK_AB R39, R225, R226 ;  /* 0x000000e2e127723e */ /* 0x000fe400000010ff */
[----:B------:R-:W-:Y:S02]  /*7920*/  MOV R66, R182 ;  /* 0x000000b600427202 */ /* 0x000fe40000000f00 */
[----:B------:R-:W-:Y:S03]  /*7930*/  MOV R182, R208 ;  /* 0x000000d000b67202 */ /* 0x000fe60000000f00 */
[-C--:B------:R-:W-:Y:S01]  /*7940*/  HMMA.16816.F32.BF16 R4, R36, R40.reuse, R4 ;  /* 0x000000282404723c */ /* 0x080fe20000041804 */
[----:B------:R-:W-:Y:S10]  /*7950*/  MUFU.EX2 R213, R213 ;  /* 0x000000d500d57308 */ /* 0x000ff40000000800 */
[----:B------:R3:W-:Y:S02]  /*7960*/  MUFU.EX2 R208, R195 ;  /* 0x000000c300d07308 */ /* 0x0007e40000000800 */
[----:B---3--:R-:W-:Y:S08]  /*7970*/  MOV R195, R209 ;  /* 0x000000d100c37202 */ /* 0x008ff00000000f00 */
[----:B------:R3:W-:Y:S02]  /*7980*/  MUFU.EX2 R209, R196 ;  /* 0x000000c400d17308 */ /* 0x0007e40000000800 */
[----:B---3--:R-:W-:Y:S08]  /*7990*/  MOV R196, R207 ;  /* 0x000000cf00c47202 */ /* 0x008ff00000000f00 */
[----:B------:R3:W-:Y:S02]  /*79a0*/  MUFU.EX2 R207, R178 ;  /* 0x000000b200cf7308 */ /* 0x0007e40000000800 */
[----:B---3--:R-:W-:Y:S08]  /*79b0*/  MOV R178, R210 ;  /* 0x000000d200b27202 */ /* 0x008ff00000000f00 */
[----:B------:R3:W-:Y:S02]  /*79c0*/  MUFU.EX2 R210, R177 ;  /* 0x000000b100d27308 */ /* 0x0007e40000000800 */
[----:B---3--:R-:W-:Y:S02]  /*79d0*/  MOV R177, R182 ;  /* 0x000000b600b17202 */ /* 0x008fe40000000f00 */
[----:B------:R-:W-:Y:S06]  /*79e0*/  MOV R182, R206 ;  /* 0x000000ce00b67202 */ /* 0x000fec0000000f00 */
[----:B------:R3:W-:Y:S01]  /*79f0*/  MUFU.EX2 R206, R172 ;  /* 0x000000ac00ce7308 */ /* 0x0007e20000000800 */
[----:B----4-:R-:W-:Y:S01]  /*7a00*/  FFMA.FTZ R62, R2, R188, R214 ;  /* 0x000000bc023e7223 */ /* 0x010fe200000100d6 */
[----:B------:R-:W-:Y:S08]  /*7a10*/  MOV R2, R211 ;  /* 0x000000d300027202 */ /* 0x000ff00000000f00 */
[----:B------:R4:W-:Y:S01]  /*7a20*/  MUFU.EX2 R214, R194 ;  /* 0x000000c200d67308 */ /* 0x0009e20000000800 */
[----:B------:R-:W-:Y:S01]  /*7a30*/  MOV R188, R184 ;  /* 0x000000b800bc7202 */ /* 0x000fe20000000f00 */
[----:B-----5:R-:W-:Y:S01]  /*7a40*/  FFMA.FTZ R165, R165, R193, R216 ;  /* 0x000000c1a5a57223 */ /* 0x020fe200000100d8 */
[----:B------:R-:W-:Y:S01]  /*7a50*/  MOV R193, R185 ;  /* 0x000000b900c17202 */ /* 0x000fe20000000f00 */
[----:B------:R-:W-:Y:S01]  /*7a60*/  FFMA.FTZ R164, R164, R44, R215 ;  /* 0x0000002ca4a47223 */ /* 0x000fe200000100d7 */
[----:B------:R-:W-:Y:S05]  /*7a70*/  F2FP.BF16.PACK_AB R44, R224, R223 ;  /* 0x000000dfe02c723e */ /* 0x000fea00000010ff */
[----:B------:R5:W-:Y:S01]  /*7a80*/  MUFU.EX2 R211, R176 ;  /* 0x000000b000d37308 */ /* 0x000be20000000800 */
[----:B------:R-:W-:Y:S01]  /*7a90*/  FADD.FTZ R2, R2, R164 ;  /* 0x000000a402027221 */ /* 0x000fe20000010000 */
[----:B------:R-:W-:Y:S01]  /*7aa0*/  MOV R164, R182 ;  /* 0x000000b600a47202 */ /* 0x000fe20000000f00 */
[C---:B------:R-:W-:Y:S04]  /*7ab0*/  HMMA.16816.F32.BF16 R8, R44.reuse, R40, R8 ;  /* 0x000000282c08723c */ /* 0x040fe80000041808 */
[----:B---3--:R-:W-:Y:S01]  /*7ac0*/  MOV R172, R205 ;  /* 0x000000cd00ac7202 */ /* 0x008fe20000000f00 */
[----:B------:R-:W-:Y:S02]  /*7ad0*/  FADD.FTZ R2, R196, R2 ;  /* 0x00000002c4027221 */ /* 0x000fe40000010000 */
[----:B------:R-:W-:Y:S01]  /*7ae0*/  MUFU.EX2 R216, R169 ;  /* 0x000000a900d87308 */ /* 0x000fe20000000800 */
[----:B------:R-:W-:Y:S01]  /*7af0*/  MOV R196, R175 ;  /* 0x000000af00c47202 */ /* 0x000fe20000000f00 */
[-C--:B------:R-:W-:Y:S03]  /*7b00*/  HMMA.16816.F32.BF16 R12, R44, R42.reuse, R12 ;  /* 0x0000002a2c0c723c */ /* 0x080fe6000004180c */
[----:B----4-:R-:W-:Y:S02]  /*7b10*/  MOV R194, R186 ;  /* 0x000000ba00c27202 */ /* 0x010fe40000000f00 */
[----:B------:R-:W-:Y:S03]  /*7b20*/  LDSM.16.MT88.4 R184, [R171+0xd800] ;  /* 0x00d80000abb8783b */ /* 0x000fe60000004200 */
[C---:B------:R-:W-:Y:S01]  /*7b30*/  HMMA.16816.F32.BF16 R16, R36.reuse, R42, R16 ;  /* 0x0000002a2410723c */ /* 0x040fe20000041810 */
[----:B------:R-:W3:Y:S04]  /*7b40*/  MUFU.EX2 R215, R170 ;  /* 0x000000aa00d77308 */ /* 0x000ee80000000800 */
[----:B-----5:R-:W4:Y:S03]  /*7b50*/  LDL.LU R176, [R1+0x20] ;  /* 0x0000200001b07983 */ /* 0x020f260000300800 */
[-C--:B--2---:R-:W-:Y:S01]  /*7b60*/  HMMA.16816.F32.BF16 R68, R36, R52.reuse, R68 ;  /* 0x000000342444723c */ /* 0x084fe20000041844 */
[----:B------:R-:W2:Y:S02]  /*7b70*/  LDSM.16.MT88.4 R40, [R171+0xf000] ;  /* 0x00f00000ab28783b */ /* 0x000ea40000004200 */
[----:B------:R-:W-:Y:S05]  /*7b80*/  MUFU.EX2 R170, R61 ;  /* 0x0000003d00aa7308 */ /* 0x000fea0000000800 */
[C---:B------:R-:W-:Y:S05]  /*7b90*/  HMMA.16816.F32.BF16 R72, R44.reuse, R52, R72 ;  /* 0x000000342c48723c */ /* 0x040fea0000041848 */
[----:B------:R-:W-:Y:S03]  /*7ba0*/  MUFU.EX2 R169, R174 ;  /* 0x000000ae00a97308 */ /* 0x000fe60000000800 */
[-C--:B------:R-:W-:Y:S07]  /*7bb0*/  HMMA.16816.F32.BF16 R76, R44, R54.reuse, R76 ;  /* 0x000000362c4c723c */ /* 0x080fee000004184c */
[----:B------:R-:W5:Y:S01]  /*7bc0*/  MUFU.EX2 R205, R173 ;  /* 0x000000ad00cd7308 */ /* 0x000f620000000800 */
[C---:B------:R-:W-:Y:S01]  /*7bd0*/  HMMA.16816.F32.BF16 R80, R36.reuse, R54, R80 ;  /* 0x000000362450723c */ /* 0x040fe20000041850 */
[----:B------:R-:W2:Y:S07]  /*7be0*/  LDSM.16.MT88.4 R52, [R228+0xf000] ;  /* 0x00f00000e434783b */ /* 0x000eae0000004200 */
        /* <DEDUP_REMOVED lines=19> */
[----:B------:R-:W-:Y:S07]  /*7d20*/  LDSM.16.MT88.4 R52, [R229+0xd800] ;  /* 0x00d80000e534783b */ /* 0x000fee0000004200 */
[-C--:B-1----:R-:W-:Y:S08]  /*7d30*/  HMMA.16816.F32.BF16 R144, R36, R48.reuse, R144 ;  /* 0x000000302490723c */ /* 0x082ff00000041890 */
[C---:B------:R-:W-:Y:S08]  /*7d40*/  HMMA.16816.F32.BF16 R32, R44.reuse, R48, R32 ;  /* 0x000000302c20723c */ /* 0x040ff00000041820 */
[-C--:B------:R-:W-:Y:S08]  /*7d50*/  HMMA.16816.F32.BF16 R148, R44, R50.reuse, R148 ;  /* 0x000000322c94723c */ /* 0x080ff00000041894 */
[C---:B------:R-:W-:Y:S01]  /*7d60*/  HMMA.16816.F32.BF16 R152, R36.reuse, R50, R152 ;  /* 0x000000322498723c */ /* 0x040fe20000041898 */
[----:B------:R-:W1:Y:S07]  /*7d70*/  LDSM.16.MT88.4 R48, [R230+0xd800] ;  /* 0x00d80000e630783b */ /* 0x000e6e0000004200 */
[-C--:B------:R-:W-:Y:S08]  /*7d80*/  HMMA.16816.F32.BF16 R24, R36, R56.reuse, R24 ;  /* 0x000000382418723c */ /* 0x080ff00000041818 */
[C---:B------:R-:W-:Y:S07]  /*7d90*/  HMMA.16816.F32.BF16 R156, R44.reuse, R56, R156 ;  /* 0x000000382c9c723c */ /* 0x040fee000004189c */
[----:B------:R-:W-:Y:S01]  /*7da0*/  FADD.FTZ R56, R194, R165 ;  /* 0x000000a5c2387221 */ /* 0x000fe20000010000 */
[-C--:B------:R-:W-:Y:S04]  /*7db0*/  HMMA.16816.F32.BF16 R160, R44, R58.reuse, R160 ;  /* 0x0000003a2ca0723c */ /* 0x080fe800000418a0 */
[----:B------:R-:W-:Y:S01]  /*7dc0*/  FADD.FTZ R56, R195, R56 ;  /* 0x00000038c3387221 */ /* 0x000fe20000010000 */
[----:B------:R-:W-:Y:S02]  /*7dd0*/  MOV R165, R179 ;  /* 0x000000b300a57202 */ /* 0x000fe40000000f00 */
[----:B------:R-:W-:Y:S01]  /*7de0*/  FADD.FTZ R44, R177, R62 ;  /* 0x0000003eb12c7221 */ /* 0x000fe20000010000 */
[----:B------:R-:W-:Y:S04]  /*7df0*/  HMMA.16816.F32.BF16 R28, R36, R58, R28 ;  /* 0x0000003a241c723c */ /* 0x000fe8000004181c */
[----:B------:R-:W-:Y:S01]  /*7e00*/  MOV R194, R189 ;  /* 0x000000bd00c27202 */ /* 0x000fe20000000f00 */
[----:B------:R-:W-:Y:S01]  /*7e10*/  FADD.FTZ R66, R66, R44 ;  /* 0x0000002c42427221 */ /* 0x000fe20000010000 */
[----:B------:R-:W-:Y:S01]  /*7e20*/  MOV R189, R203 ;  /* 0x000000cb00bd7202 */ /* 0x000fe20000000f00 */
[----:B------:R-:W1:Y:S01]  /*7e30*/  LDSM.16.MT88.4 R44, [R171+0xf800] ;  /* 0x00f80000ab2c783b */ /* 0x000e620000004200 */
[----:B---3--:R-:W-:Y:S01]  /*7e40*/  F2FP.BF16.PACK_AB R203, R215, R211 ;  /* 0x000000d3d7cb723e */ /* 0x008fe200000010ff */
[----:B------:R-:W-:Y:S03]  /*7e50*/  FADD.FTZ R64, R63, R56 ;  /* 0x000000383f407221 */ /* 0x000fe60000010000 */
[----:B------:R-:W-:Y:S02]  /*7e60*/  MOV R195, R190 ;  /* 0x000000be00c37202 */ /* 0x000fe40000000f00 */
[----:B------:R-:W-:Y:S01]  /*7e70*/  MOV R190, R201 ;  /* 0x000000c900be7202 */ /* 0x000fe20000000f00 */
[----:B------:R-:W3:Y:S01]  /*7e80*/  LDSM.16.MT88.4 R56, [R228+0xf800] ;  /* 0x00f80000e438783b */ /* 0x000ee20000004200 */
[----:B------:R-:W-:Y:S02]  /*7e90*/  F2FP.BF16.PACK_AB R201, R210, R207 ;  /* 0x000000cfd2c9723e */ /* 0x000fe400000010ff */
[----:B-----5:R-:W-:Y:S02]  /*7ea0*/  F2FP.BF16.PACK_AB R36, R205, R206 ;  /* 0x000000cecd24723e */ /* 0x020fe400000010ff */
[----:B------:R-:W-:Y:S02]  /*7eb0*/  F2FP.BF16.PACK_AB R37, R170, R204 ;  /* 0x000000ccaa25723e */ /* 0x000fe400000010ff */
[----:B------:R-:W-:Y:S01]  /*7ec0*/  F2FP.BF16.PACK_AB R38, R212, R169 ;  /* 0x000000a9d426723e */ /* 0x000fe200000010ff */
[----:B------:R-:W5:Y:S01]  /*7ed0*/  LDSM.16.MT88.4 R60, [R230+0xf800] ;  /* 0x00f80000e63c783b */ /* 0x000f620000004200 */
[----:B------:R-:W-:Y:S01]  /*7ee0*/  F2FP.BF16.PACK_AB R39, R213, R67 ;  /* 0x00000043d527723e */ /* 0x000fe200000010ff */
[----:B----4-:R-:W-:Y:S04]  /*7ef0*/  FFMA.FTZ R0, R0, R176, R172 ;  /* 0x000000b000007223 */ /* 0x010fe800000100ac */
[----:B------:R-:W-:Y:S04]  /*7f00*/  FADD.FTZ R0, R178, R0 ;  /* 0x00000000b2007221 */ /* 0x000fe80000010000 */
[----:B------:R-:W-:Y:S02]  /*7f10*/  FADD.FTZ R0, R65, R0 ;  /* 0x0000000041007221 */ /* 0x000fe40000010000 */
[----:B------:R-:W-:Y:S01]  /*7f20*/  FADD.FTZ R65, R193, R2 ;  /* 0x00000002c1417221 */ /* 0x000fe20000010000 */
[----:B------:R-:W-:Y:S02]  /*7f30*/  MOV R193, R191 ;  /* 0x000000bf00c17202 */ /* 0x000fe40000000f00 */
[----:B------:R-:W-:Y:S02]  /*7f40*/  MOV R191, R200 ;  /* 0x000000c800bf7202 */ /* 0x000fe40000000f00 */
[----:B------:R-:W-:Y:S02]  /*7f50*/  F2FP.BF16.PACK_AB R200, R209, R208 ;  /* 0x000000d0d1c8723e */ /* 0x000fe400000010ff */
[----:B------:R-:W-:Y:S02]  /*7f60*/  MOV R2, R188 ;  /* 0x000000bc00027202 */ /* 0x000fe40000000f00 */
[----:B------:R-:W-:Y:S02]  /*7f70*/  MOV R188, R192 ;  /* 0x000000c000bc7202 */ /* 0x000fe40000000f00 */
[----:B------:R-:W-:Y:S02]  /*7f80*/  MOV R192, R202 ;  /* 0x000000ca00c07202 */ /* 0x000fe40000000f00 */
[----:B------:R-:W-:Y:S07]  /*7f90*/  F2FP.BF16.PACK_AB R202, R216, R214 ;  /* 0x000000d6d8ca723e */ /* 0x000fee00000010ff */
[-C--:B------:R-:W-:Y:S07]  /*7fa0*/  HMMA.16816.F32.BF16 R176, R200, R184.reuse, R4 ;  /* 0x000000b8c8b0723c */ /* 0x080fee0000041804 */
[----:B------:R-:W-:Y:S01]  /*7fb0*/  MOV R7, R183 ;  /* 0x000000b700077202 */ /* 0x000fe20000000f00 */
[C---:B------:R-:W-:Y:S07]  /*7fc0*/  HMMA.16816.F32.BF16 R172, R36.reuse, R184, R8 ;  /* 0x000000b824ac723c */ /* 0x040fee0000041808 */
[----:B------:R-:W-:Y:S02]  /*7fd0*/  MOV R11, R180 ;  /* 0x000000b4000b7202 */ /* 0x000fe40000000f00 */
[----:B------:R-:W-:Y:S02]  /*7fe0*/  MOV R10, R181 ;  /* 0x000000b5000a7202 */ /* 0x000fe40000000f00 */
[-C--:B------:R-:W-:Y:S03]  /*7ff0*/  HMMA.16816.F32.BF16 R180, R36, R186.reuse, R12 ;  /* 0x000000ba24b4723c */ /* 0x080fe6000004180c */
[----:B------:R-:W-:Y:S02]  /*8000*/  MOV R9, R188 ;  /* 0x000000bc00097202 */ /* 0x000fe40000000f00 */
[----:B------:R-:W-:Y:S02]  /*8010*/  MOV R8, R193 ;  /* 0x000000c100087202 */ /* 0x000fe40000000f00 */
[----:B------:R-:W-:Y:S01]  /*8020*/  MOV R15, R7 ;  /* 0x00000007000f7202 */ /* 0x000fe20000000f00 */
[C---:B------:R-:W-:Y:S01]  /*8030*/  HMMA.16816.F32.BF16 R184, R200.reuse, R186, R16 ;  /* 0x000000bac8b8723c */ /* 0x040fe20000041810 */
[----:B------:R-:W4:Y:S03]  /*8040*/  LDSM.16.MT88.4 R4, [R229+0xf800] ;  /* 0x00f80000e504783b */ /* 0x000f260000004200 */
[----:B------:R-:W-:Y:S01]  /*8050*/  MOV R12, R189 ;  /* 0x000000bd000c7202 */ /* 0x000fe20000000f00 */
[----:B------:R-:W-:Y:S01]  /*8060*/  FADD.FTZ R9, R9, R64 ;  /* 0x0000004009097221 */ /* 0x000fe20000010000 */
[----:B------:R-:W-:Y:S01]  /*8070*/  MOV R13, R194 ;  /* 0x000000c2000d7202 */ /* 0x000fe20000000f00 */
[----:B------:R-:W-:Y:S01]  /*8080*/  FADD.FTZ R8, R8, R65 ;  /* 0x0000004108087221 */ /* 0x000fe20000010000 */
[-C--:B--2---:R-:W-:Y:S04]  /*8090*/  HMMA.16816.F32.BF16 R68, R200, R40.reuse, R68 ;  /* 0x00000028c844723c */ /* 0x084fe80000041844 */
[----:B------:R-:W-:Y:S01]  /*80a0*/  MOV R17, R190 ;  /* 0x000000be00117202 */ /* 0x000fe20000000f00 */
[----:B------:R-:W-:Y:S01]  /*80b0*/  FADD.FTZ R9, R13, R9 ;  /* 0x000000090d097221 */ /* 0x000fe20000010000 */
[----:B------:R-:W-:Y:S01]  /*80c0*/  MOV R18, R191 ;  /* 0x000000bf00127202 */ /* 0x000fe20000000f00 */
[----:B------:R-:W-:Y:S01]  /*80d0*/  FADD.FTZ R8, R12, R8 ;  /* 0x000000080c087221 */ /* 0x000fe20000010000 */
[C---:B------:R-:W-:Y:S04]  /*80e0*/  HMMA.16816.F32.BF16 R72, R36.reuse, R40, R72 ;  /* 0x000000282448723c */ /* 0x040fe80000041848 */
[----:B------:R-:W-:Y:S01]  /*80f0*/  FADD.FTZ R12, R10, R8 ;  /* 0x000000080a0c7221 */ /* 0x000fe20000010000 */
[----:B------:R-:W-:Y:S01]  /*8100*/  MOV R19, R192 ;  /* 0x000000c000137202 */ /* 0x000fe20000000f00 */
[----:B------:R-:W-:Y:S01]  /*8110*/  FADD.FTZ R8, R11, R9 ;  /* 0x000000090b087221 */ /* 0x000fe20000010000 */
[----:B------:R-:W-:Y:S01]  /*8120*/  MOV R14, R2 ;  /* 0x00000002000e7202 */ /* 0x000fe20000000f00 */
[-C--:B------:R-:W-:Y:S04]  /*8130*/  HMMA.16816.F32.BF16 R76, R36, R42.reuse, R76 ;  /* 0x0000002a244c723c */ /* 0x080fe8000004184c */
[----:B------:R-:W-:Y:S01]  /*8140*/  FADD.FTZ R11, R196, R8 ;  /* 0x00000008c40b7221 */ /* 0x000fe20000010000 */
[----:B------:R-:W-:Y:S01]  /*8150*/  MOV R2, R195 ;  /* 0x000000c300027202 */ /* 0x000fe20000000f00 */
[----:B------:R-:W-:Y:S01]  /*8160*/  FADD.FTZ R12, R164, R12 ;  /* 0x0000000ca40c7221 */ /* 0x000fe20000010000 */
[----:B------:R-:W-:Y:S01]  /*8170*/  MOV R164, R168 ;  /* 0x000000a800a47202 */ /* 0x000fe20000000f00 */
[C---:B------:R-:W-:Y:S04]  /*8180*/  HMMA.16816.F32.BF16 R80, R200.reuse, R42, R80 ;  /* 0x0000002ac850723c */ /* 0x040fe80000041850 */
[----:B------:R-:W-:Y:S02]  /*8190*/  FADD.FTZ R8, R248, R12 ;  /* 0x0000000cf8087221 */ /* 0x000fe40000010000 */
        /* <DEDUP_REMOVED lines=12> */
[----:B------:R-:W-:Y:S01]  /*8260*/  FADD.FTZ R2, R165, R2 ;  /* 0x00000002a5027221 */ /* 0x000fe20000010000 */
[----:B------:R-:W-:Y:S01]  /*8270*/  MOV R165, R167 ;  /* 0x000000a700a57202 */ /* 0x000fe20000000f00 */
        /* <DEDUP_REMOVED lines=16> */
[----:B------:R-:W-:Y:S04]  /*8380*/  FADD.FTZ R2, R226, R2 ;  /* 0x00000002e2027221 */ /* 0x000fe80000010000 */
[-C--:B------:R-:W-:Y:S04]  /*8390*/  HMMA.16816.F32.BF16 R124, R36, R46.reuse, R124 ;  /* 0x0000002e247c723c */ /* 0x080fe8000004187c */
[----:B------:R-:W-:Y:S04]  /*83a0*/  FADD.FTZ R9, R225, R2 ;  /* 0x00000002e1097221 */ /* 0x000fe80000010000 */
[C---:B------:R-:W-:Y:S04]  /*83b0*/  HMMA.16816.F32.BF16 R128, R200.reuse, R46, R128 ;  /* 0x0000002ec880723c */ /* 0x040fe80000041880 */
[----:B------:R-:W-:Y:S04]  /*83c0*/  FADD.FTZ R9, R207, R9 ;  /* 0x00000009cf097221 */ /* 0x000fe80000010000 */
[-C--:B---3--:R-:W-:Y:S08]  /*83d0*/  HMMA.16816.F32.BF16 R132, R200, R56.reuse, R132 ;  /* 0x00000038c884723c */ /* 0x088ff00000041884 */
[C---:B------:R-:W-:Y:S08]  /*83e0*/  HMMA.16816.F32.BF16 R136, R36.reuse, R56, R136 ;  /* 0x000000382488723c */ /* 0x040ff00000041888 */
[-C--:B------:R-:W-:Y:S08]  /*83f0*/  HMMA.16816.F32.BF16 R188, R36, R58.reuse, R20 ;  /* 0x0000003a24bc723c */ /* 0x080ff00000041814 */
[C---:B------:R-:W-:Y:S08]  /*8400*/  HMMA.16816.F32.BF16 R140, R200.reuse, R58, R140 ;  /* 0x0000003ac88c723c */ /* 0x040ff0000004188c */
[-C--:B-----5:R-:W-:Y:S08]  /*8410*/  HMMA.16816.F32.BF16 R144, R200, R60.reuse, R144 ;  /* 0x0000003cc890723c */ /* 0x0a0ff00000041890 */
[C---:B------:R-:W-:Y:S08]  /*8420*/  HMMA.16816.F32.BF16 R192, R36.reuse, R60, R32 ;  /* 0x0000003c24c0723c */ /* 0x040ff00000041820 */
[-C--:B------:R-:W-:Y:S08]  /*8430*/  HMMA.16816.F32.BF16 R148, R36, R62.reuse, R148 ;  /* 0x0000003e2494723c */ /* 0x080ff00000041894 */
[C---:B------:R-:W-:Y:S08]  /*8440*/  HMMA.16816.F32.BF16 R152, R200.reuse, R62, R152 ;  /* 0x0000003ec898723c */ /* 0x040ff00000041898 */
[-C--:B----4-:R-:W-:Y:S08]  /*8450*/  HMMA.16816.F32.BF16 R196, R200, R4.reuse, R24 ;  /* 0x00000004c8c4723c */ /* 0x090ff00000041818 */
        /* <DEDUP_REMOVED lines=15> */
[----:B------:R-:W-:Y:S01]  /*8550*/  FADD.FTZ R4, R170, R5 ;  /* 0x00000005aa047221 */ /* 0x000fe20000010000 */
[----:B------:R-:W-:Y:S01]  /*8560*/  MOV R170, R3 ;  /* 0x0000000300aa7202 */ /* 0x000fe20000000f00 */
[----:B------:R-:W-:Y:S01]  /*8570*/  FADD.FTZ R5, R211, R2 ;  /* 0x00000002d3057221 */ /* 0x000fe20000010000 */
[----:B------:R1:W-:Y:S01]  /*8580*/  STL [R1+0x4], R6 ;  /* 0x0000040601007387 */ /* 0x0003e20000100800 */
[----:B------:R-:W-:Y:S01]  /*8590*/  FADD.FTZ R2, R169, R0 ;  /* 0x00000000a9027221 */ /* 0x000fe20000010000 */
[----:B------:R-:W-:Y:S01]  /*85a0*/  MOV R169, R166 ;  /* 0x000000a600a97202 */ /* 0x000fe20000000f00 */
[----:B------:R-:W-:Y:S02]  /*85b0*/  FADD.FTZ R0, R67, R4 ;  /* 0x0000000443007221 */ /* 0x000fe40000010000 */
[----:B------:R-:W-:Y:S02]  /*85c0*/  FADD.FTZ R4, R215, R5 ;  /* 0x00000005d7047221 */ /* 0x000fe40000010000 */
[----:B------:R-:W-:Y:S02]  /*85d0*/  FADD.FTZ R2, R212, R2 ;  /* 0x00000002d4027221 */ /* 0x000fe40000010000 */
[----:B------:R-:W-:Y:S01]  /*85e0*/  FADD.FTZ R0, R213, R0 ;  /* 0x00000000d5007221 */ /* 0x000fe20000010000 */
[----:B------:R1:W-:Y:S04]  /*85f0*/  STL [R1+0x8], R4 ;  /* 0x0000080401007387 */ /* 0x0003e80000100800 */
[----:B------:R1:W-:Y:S04]  /*8600*/  STL [R1+0xc], R2 ;  /* 0x00000c0201007387 */ /* 0x0003e80000100800 */
[----:B------:R1:W-:Y:S02]  /*8610*/  STL [R1+0x20], R0 ;  /* 0x0000200001007387 */ /* 0x0003e40000100800 */
[----:B-1----:R-:W-:-:S05]  /*8620*/  @P0 BRA `(.L_x_88) ;  /* 0xffffc72000000947 */ /* 0x002fca000383ffff */
.L_x_87:
[----:B-1----:R-:W2:Y:S04]  /*8630*/  LDL.LU R5, [R1+0x4] ;  /* 0x0000040001057983 */ /* 0x002ea80000300800 */
[----:B------:R-:W3:Y:S04]  /*8640*/  LDL.LU R8, [R1+0x8] ;  /* 0x0000080001087983 */ /* 0x000ee80000300800 */
[----:B------:R-:W4:Y:S04]  /*8650*/  LDL.LU R7, [R1+0xc] ;  /* 0x00000c0001077983 */ /* 0x000f280000300800 */
[----:B------:R-:W4:Y:S01]  /*8660*/  LDL.LU R6, [R1+0x20] ;  /* 0x0000200001067983 */ /* 0x000f220000300800 */
[----:B------:R-:W-:Y:S01]  /*8670*/  ULDC.U8 UR4, c[0x0][0x329] ;  /* 0x0000ca4000047ab9 */ /* 0x000fe20000000000 */
[----:B------:R-:W-:Y:S01]  /*8680*/  BSSY B0, `(.L_x_91) ;  /* 0x00001ab000007945 */ /* 0x000fe20003800000 */
[----:B------:R-:W-:Y:S01]  /*8690*/  ISETP.NE.AND P0, PT, RZ, UR4, PT ;  /* 0x00000004ff007c0c */ /* 0x000fe2000bf05270 */
[----:B------:R-:W1:Y:S01]  /*86a0*/  S2R R204, SR_TID.X ;  /* 0x0000000000cc7919 */ /* 0x000e620000002100 */
[----:B------:R-:W-:-:S02]  /*86b0*/  ULDC.U8 UR5, c[0x0][0x328] ;  /* 0x0000ca0000057ab9 */ /* 0x000fc40000000000 */
[----:B------:R-:W-:-:S09]  /*86c0*/  ISETP.NE.AND P3, PT, RZ, UR5, PT ;  /* 0x00000005ff007c0c */ /* 0x000fd2000bf65270 */
[----:B------:R-:W-:-:S05]  /*86d0*/  @P0 MOV R171, c[0x0][0x210] ;  /* 0x0000840000ab0a02 */ /* 0x000fca0000000f00 */
[----:B------:R-:W-:Y:S01]  /*86e0*/  @P0 IMAD R171, R171, c[0x0][0x214], RZ ;  /* 0x00008500abab0a24 */ /* 0x000fe200078e02ff */
[----:B-1----:R-:W-:-:S04]  /*86f0*/  SHF.R.S32.HI R205, RZ, 0x1f, R204 ;  /* 0x0000001fffcd7819 */ /* 0x002fc800000114cc */
[----:B------:R-:W-:Y:S01]  /*8700*/  LEA.HI R18, R205, R204, RZ, 0x2 ;  /* 0x000000cccd127211 */ /* 0x000fe200078f10ff */
[----:B--2---:R-:W1:Y:S04]  /*8710*/  SHFL.BFLY PT, R4, R5, 0x2, 0x1f ;  /* 0x0c401f0005047f89 */ /* 0x004e6800000e0000 */
[----:B---3--:R-:W2:Y:S04]  /*8720*/  SHFL.BFLY PT, R0, R8, 0x2, 0x1f ;  /* 0x0c401f0008007f89 */ /* 0x008ea800000e0000 */
[----:B----4-:R-:W3:Y:S01]  /*8730*/  SHFL.BFLY PT, R2, R7, 0x2, 0x1f ;  /* 0x0c401f0007027f89 */ /* 0x010ee200000e0000 */
[----:B-1----:R-:W-:-:S03]  /*8740*/  FADD.FTZ R4, R4, R5 ;  /* 0x0000000504047221 */ /* 0x002fc60000010000 */
[----:B------:R-:W1:Y:S01]  /*8750*/  SHFL.BFLY PT, R5, R6, 0x2, 0x1f ;  /* 0x0c401f0006057f89 */ /* 0x000e6200000e0000 */
[----:B--2---:R-:W-:Y:S01]  /*8760*/  FADD.FTZ R0, R0, R8 ;  /* 0x0000000800007221 */ /* 0x004fe20000010000 */
[----:B------:R-:W-:Y:S02]  /*8770*/  SHF.R.S32.HI R8, RZ, 0x2, R18 ;  /* 0x00000002ff087819 */ /* 0x000fe40000011412 */
[----:B------:R-:W2:Y:S01]  /*8780*/  SHFL.BFLY PT, R164, R4, 0x1, 0x1f ;  /* 0x0c201f0004a47f89 */ /* 0x000ea200000e0000 */
[----:B---3--:R-:W-:-:S03]  /*8790*/  FADD.FTZ R2, R2, R7 ;  /* 0x0000000702027221 */ /* 0x008fc60000010000 */
[----:B------:R-:W3:Y:S04]  /*87a0*/  SHFL.BFLY PT, R165, R0, 0x1, 0x1f ;  /* 0x0c201f0000a57f89 */ /* 0x000ee800000e0000 */
[----:B------:R-:W4:Y:S01]  /*87b0*/  SHFL.BFLY PT, R7, R2, 0x1, 0x1f ;  /* 0x0c201f0002077f89 */ /* 0x000f2200000e0000 */
[----:B-1----:R-:W-:Y:S02]  /*87c0*/  FADD.FTZ R5, R5, R6 ;  /* 0x0000000605057221 */ /* 0x002fe40000010000 */
[----:B--2---:R-:W-:-:S03]  /*87d0*/  FADD.FTZ R164, R4, R164 ;  /* 0x000000a404a47221 */ /* 0x004fc60000010000 */
[----:B------:R-:W1:Y:S01]  /*87e0*/  SHFL.BFLY PT, R6, R5, 0x1, 0x1f ;  /* 0x0c201f0005067f89 */ /* 0x000e6200000e0000 */
[----:B------:R-:W-:Y:S01]  /*87f0*/  MOV R4, 0x3f800000 ;  /* 0x3f80000000047802 */ /* 0x000fe20000000f00 */
[----:B---3--:R-:W-:Y:S01]  /*8800*/  FADD.FTZ R165, R0, R165 ;  /* 0x000000a500a57221 */ /* 0x008fe20000010000 */
[----:B------:R-:W-:Y:S02]  /*8810*/  FSETP.NE.FTZ.AND P6, PT, R164, RZ, PT ;  /* 0x000000ffa400720b */ /* 0x000fe40003fd5000 */
[----:B------:R-:W-:Y:S01]  /*8820*/  MOV R0, 0x3f800000 ;  /* 0x3f80000000007802 */ /* 0x000fe20000000f00 */
[----:B----4-:R-:W-:Y:S01]  /*8830*/  FADD.FTZ R169, R2, R7 ;  /* 0x0000000702a97221 */ /* 0x010fe20000010000 */
[----:B------:R-:W-:Y:S02]  /*8840*/  SHF.R.S32.HI R2, RZ, 0x1f, R18 ;  /* 0x0000001fff027819 */ /* 0x000fe40000011412 */
[----:B------:R-:W-:Y:S02]  /*8850*/  @!P0 MOV R7, c[0x0][0x214] ;  /* 0x0000850000078a02 */ /* 0x000fe40000000f00 */
[----:B------:R-:W-:-:S02]  /*8860*/  LEA.HI R2, R2, R8, RZ, 0x3 ;  /* 0x0000000802027211 */ /* 0x000fc400078f18ff */
[----:B------:R-:W-:Y:S02]  /*8870*/  @!P0 SEL R171, R7, c[0x0][0x234], !P3 ;  /* 0x00008d0007ab8a07 */ /* 0x000fe40005800000 */
[----:B------:R-:W-:Y:S01]  /*8880*/  LOP3.LUT R2, R2, 0xfffffff8, RZ, 0xc0, !PT ;  /* 0xfffffff802027812 */ /* 0x000fe200078ec0ff */
[----:B------:R-:W2:Y:S01]  /*8890*/  @P6 MUFU.RCP R0, R164 ;  /* 0x000000a400006308 */ /* 0x000ea20000001000 */
[----:B------:R-:W-:Y:S02]  /*88a0*/  LOP3.LUT R18, R18, 0x3ffffffc, RZ, 0xc0, !PT ;  /* 0x3ffffffc12127812 */ /* 0x000fe400078ec0ff */
[----:B------:R-:W-:Y:S02]  /*88b0*/  FSETP.NE.FTZ.AND P5, PT, R165, RZ, PT ;  /* 0x000000ffa500720b */ /* 0x000fe40003fb5000 */
[----:B------:R-:W-:Y:S01]  /*88c0*/  IADD3 R18, -R18, R204, RZ ;  /* 0x000000cc12127210 */ /* 0x000fe20007ffe1ff */
[----:B-1----:R-:W-:Y:S01]  /*88d0*/  FADD.FTZ R170, R5, R6 ;  /* 0x0000000605aa7221 */ /* 0x002fe20000010000 */
[----:B------:R-:W-:Y:S01]  /*88e0*/  FSETP.NE.FTZ.AND P4, PT, R169, RZ, PT ;  /* 0x000000ffa900720b */ /* 0x000fe20003f95000 */
[----:B--2---:R-:W-:-:S08]  /*88f0*/  FMUL.FTZ R176, R0, R176 ;  /* 0x000000b000b07220 */ /* 0x004fd00000410000 */
[----:B------:R-:W1:Y:S01]  /*8900*/  @P5 MUFU.RCP R4, R165 ;  /* 0x000000a500045308 */ /* 0x000e620000001000 */
[C---:B------:R-:W-:Y:S02]  /*8910*/  FMUL.FTZ R7, R0.reuse, R177 ;  /* 0x000000b100077220 */ /* 0x040fe40000410000 */
[C---:B------:R-:W-:Y:S02]  /*8920*/  FMUL.FTZ R184, R0.reuse, R184 ;  /* 0x000000b800b87220 */ /* 0x040fe40000410000 */
[C---:B------:R-:W-:Y:S01]  /*8930*/  FMUL.FTZ R185, R0.reuse, R185 ;  /* 0x000000b900b97220 */ /* 0x040fe20000410000 */
[----:B------:R-:W-:Y:S01]  /*8940*/  F2FP.BF16.PACK_AB R7, R7, R176 ;  /* 0x000000b00707723e */ /* 0x000fe200000010ff */
[C---:B------:R-:W-:Y:S01]  /*8950*/  FMUL.FTZ R13, R0.reuse, R68 ;  /* 0x00000044000d7220 */ /* 0x040fe20000410000 */
[----:B------:R-:W-:Y:S01]  /*8960*/  MOV R68, 0x20 ;  /* 0x0000002000447802 */ /* 0x000fe20000000f00 */
[C---:B------:R-:W-:Y:S02]  /*8970*/  FMUL.FTZ R10, R0.reuse, R69 ;  /* 0x00000045000a7220 */ /* 0x040fe40000410000 */
[----:B------:R-:W-:-:S02]  /*8980*/  FMUL.FTZ R80, R0, R80 ;  /* 0x0000005000507220 */ /* 0x000fc40000410000 */
[----:B------:R-:W-:Y:S01]  /*8990*/  FMUL.FTZ R81, R0, R81 ;  /* 0x0000005100517220 */ /* 0x000fe20000410000 */
[----:B------:R-:W-:Y:S01]  /*89a0*/  F2FP.BF16.PACK_AB R10, R10, R13 ;  /* 0x0000000d0a0a723e */ /* 0x000fe200000010ff */
[C---:B------:R-:W-:Y:S01]  /*89b0*/  FMUL.FTZ R17, R0.reuse, R84 ;  /* 0x0000005400117220 */ /* 0x040fe20000410000 */
[----:B------:R-:W-:Y:S01]  /*89c0*/  LEA.HI R84, R205, R204, RZ, 0x5 ;  /* 0x000000cccd547211 */ /* 0x000fe200078f28ff */
[C---:B------:R-:W-:Y:S01]  /*89d0*/  FMUL.FTZ R22, R0.reuse, R85 ;  /* 0x0000005500167220 */ /* 0x040fe20000410000 */
[----:B------:R-:W-:Y:S01]  /*89e0*/  F2FP.BF16.PACK_AB R13, R81, R80 ;  /* 0x00000050510d723e */ /* 0x000fe200000010ff */
[C---:B------:R-:W-:Y:S01]  /*89f0*/  FMUL.FTZ R96, R0.reuse, R96 ;  /* 0x0000006000607220 */ /* 0x040fe20000410000 */
[----:B------:R-:W-:Y:S01]  /*8a00*/  SHF.R.S32.HI R84, RZ, 0x5, R84 ;  /* 0x00000005ff547819 */ /* 0x000fe20000011454 */
[----:B------:R-:W-:Y:S01]  /*8a10*/  FMUL.FTZ R97, R0, R97 ;  /* 0x0000006100617220 */ /* 0x000fe20000410000 */
[----:B------:R-:W-:Y:S01]  /*8a20*/  F2FP.BF16.PACK_AB R22, R22, R17 ;  /* 0x000000111616723e */ /* 0x000fe200000010ff */
[----:B------:R-:W-:Y:S01]  /*8a30*/  FMUL.FTZ R100, R0, R100 ;  /* 0x0000006400647220 */ /* 0x000fe20000410000 */
[----:B------:R-:W-:Y:S01]  /*8a40*/  LEA R18, R84, R18, 0x9 ;  /* 0x0000001254127211 */ /* 0x000fe200078e48ff */
        /* <DEDUP_REMOVED lines=28> */
[----:B------:R-:W-:Y:S01]  /*8c10*/  IADD3 R0, R8, -R2, RZ ;  /* 0x8000000208007210 */ /* 0x000fe20007ffe0ff */
[C---:B-1----:R-:W-:Y:S01]  /*8c20*/  FMUL.FTZ R178, R4.reuse, R178 ;  /* 0x000000b204b27220 */ /* 0x042fe20000410000 */
[----:B------:R-:W-:Y:S01]  /*8c30*/  F2FP.BF16.PACK_AB R33, R33, R196 ;  /* 0x000000c42121723e */ /* 0x000fe200000010ff */
[----:B------:R-:W-:Y:S01]  /*8c40*/  FMUL.FTZ R6, R4, R179 ;  /* 0x000000b304067220 */ /* 0x000fe20000410000 */
[----:B------:R-:W-:Y:S01]  /*8c50*/  SHF.L.U32 R2, R0, 0x6, RZ ;  /* 0x0000000600027819 */ /* 0x000fe200000006ff */
[----:B------:R-:W-:Y:S01]  /*8c60*/  FMUL.FTZ R186, R4, R186 ;  /* 0x000000ba04ba7220 */ /* 0x000fe20000410000 */
[----:B------:R-:W-:Y:S01]  /*8c70*/  LOP3.LUT R5, R0, 0x1, RZ, 0xc0, !PT ;  /* 0x0000000100057812 */ /* 0x000fe200078ec0ff */
[----:B------:R-:W-:Y:S01]  /*8c80*/  FMUL.FTZ R187, R4, R187 ;  /* 0x000000bb04bb7220 */ /* 0x000fe20000410000 */
[----:B------:R-:W-:Y:S01]  /*8c90*/  LOP3.LUT R2, R2, 0x1c0, RZ, 0xc0, !PT ;  /* 0x000001c002027812 */ /* 0x000fe200078ec0ff */
[C---:B------:R-:W-:Y:S01]  /*8ca0*/  FMUL.FTZ R70, R4.reuse, R70 ;  /* 0x0000004604467220 */ /* 0x040fe20000410000 */
[----:B------:R-:W-:Y:S01]  /*8cb0*/  ISETP.NE.U32.AND P1, PT, R5, 0x1, PT ;  /* 0x000000010500780c */ /* 0x000fe20003f25070 */
[----:B------:R-:W-:Y:S01]  /*8cc0*/  FMUL.FTZ R9, R4, R71 ;  /* 0x0000004704097220 */ /* 0x000fe20000410000 */
[----:B------:R-:W-:Y:S01]  /*8cd0*/  LEA.HI R2, R2, R2, RZ, 0x1d ;  /* 0x0000000202027211 */ /* 0x000fe200078fe8ff */
[----:B------:R-:W-:Y:S01]  /*8ce0*/  FMUL.FTZ R82, R4, R82 ;  /* 0x0000005204527220 */ /* 0x000fe20000410000 */
[----:B------:R-:W-:Y:S01]  /*8cf0*/  F2FP.BF16.PACK_AB R6, R6, R178 ;  /* 0x000000b20606723e */ /* 0x000fe200000010ff */
[----:B------:R-:W-:Y:S01]  /*8d00*/  FMUL.FTZ R12, R4, R83 ;  /* 0x00000053040c7220 */ /* 0x000fe20000410000 */
[----:B------:R-:W-:Y:S01]  /*8d10*/  LEA R18, R18, R2, 0x1 ;  /* 0x0000000212127211 */ /* 0x000fe200078e08ff */
[C---:B------:R-:W-:Y:S01]  /*8d20*/  FMUL.FTZ R86, R4.reuse, R86 ;  /* 0x0000005604567220 */ /* 0x040fe20000410000 */
[----:B------:R-:W-:Y:S01]  /*8d30*/  MOV R2, 0x3f800000 ;  /* 0x3f80000000027802 */ /* 0x000fe20000000f00 */
[----:B------:R-:W-:Y:S01]  /*8d40*/  FMUL.FTZ R21, R4, R87 ;  /* 0x0000005704157220 */ /* 0x000fe20000410000 */
[----:B------:R-:W-:Y:S01]  /*8d50*/  SHF.L.U32 R18, R18, 0x1, RZ ;  /* 0x0000000112127819 */ /* 0x000fe200000006ff */
[C---:B------:R-:W-:Y:S01]  /*8d60*/  FMUL.FTZ R98, R4.reuse, R98 ;  /* 0x0000006204627220 */ /* 0x040fe20000410000 */
[----:B------:R-:W-:Y:S01]  /*8d70*/  F2FP.BF16.PACK_AB R9, R9, R70 ;  /* 0x000000460909723e */ /* 0x000fe200000010ff */
[----:B------:R-:W-:Y:S01]  /*8d80*/  FMUL.FTZ R16, R4, R99 ;  /* 0x0000006304107220 */ /* 0x000fe20000410000 */
[C---:B------:R-:W-:Y:S01]  /*8d90*/  IADD3 R20, R18.reuse, -0x10, RZ ;  /* 0xfffffff012147810 */ /* 0x040fe20007ffe0ff */
[----:B------:R-:W1:Y:S01]  /*8da0*/  @P4 MUFU.RCP R2, R169 ;  /* 0x000000a900024308 */ /* 0x000e620000001000 */
[----:B------:R-:W-:Y:S01]  /*8db0*/  @P1 IADD3 R20, R18, 0x10, RZ ;  /* 0x0000001012141810 */ /* 0x000fe20007ffe0ff */
[----:B------:R-:W-:Y:S01]  /*8dc0*/  FMUL.FTZ R102, R4, R102 ;  /* 0x0000006604667220 */ /* 0x000fe20000410000 */
[----:B------:R-:W-:Y:S01]  /*8dd0*/  R2P PR, R0, 0x6 ;  /* 0x0000000600007804 */ /* 0x000fe20000000000 */
[C---:B------:R-:W-:Y:S01]  /*8de0*/  FMUL.FTZ R64, R4.reuse, R103 ;  /* 0x0000006704407220 */ /* 0x040fe20000410000 */
[----:B------:R-:W-:Y:S01]  /*8df0*/  MOV R0, 0x3f800000 ;  /* 0x3f80000000007802 */ /* 0x000fe20000000f00 */
[----:B------:R-:W-:Y:S01]  /*8e00*/  FMUL.FTZ R114, R4, R114 ;  /* 0x0000007204727220 */ /* 0x000fe20000410000 */
[----:B------:R2:W-:Y:S01]  /*8e10*/  STS [R18], R7 ;  /* 0x0000000712007388 */ /* 0x0005e20000000800 */
[----:B------:R-:W-:Y:S01]  /*8e20*/  SEL R68, R68, 0xffffffe0, !P1 ;  /* 0xffffffe044447807 */ /* 0x000fe20004800000 */
[----:B------:R-:W-:Y:S01]  /*8e30*/  FMUL.FTZ R60, R4, R115 ;  /* 0x00000073043c7220 */ /* 0x000fe20000410000 */
[----:B------:R-:W-:Y:S01]  /*8e40*/  FSETP.NE.FTZ.AND P1, PT, R170, RZ, PT ;  /* 0x000000ffaa00720b */ /* 0x000fe20003f35000 */
[C---:B------:R-:W-:Y:S01]  /*8e50*/  FMUL.FTZ R118, R4.reuse, R118 ;  /* 0x0000007604767220 */ /* 0x040fe20000410000 */
[----:B------:R-:W-:Y:S01]  /*8e60*/  STS [R18+0x400], R6 ;  /* 0x0004000612007388 */ /* 0x000fe20000000800 */
[----:B------:R-:W-:Y:S01]  /*8e70*/  FMUL.FTZ R56, R4, R119 ;  /* 0x0000007704387220 */ /* 0x000fe20000410000 */
[----:B------:R-:W-:Y:S01]  /*8e80*/  F2FP.BF16.PACK_AB R12, R12, R82 ;  /* 0x000000520c0c723e */ /* 0x000fe200000010ff */
[----:B------:R-:W-:Y:S01]  /*8e90*/  FMUL.FTZ R130, R4, R130 ;  /* 0x0000008204827220 */ /* 0x000fe20000410000 */
[----:B------:R-:W-:Y:S01]  /*8ea0*/  F2FP.BF16.PACK_AB R21, R21, R86 ;  /* 0x000000561515723e */ /* 0x000fe200000010ff */
[----:B-1----:R-:W-:Y:S01]  /*8eb0*/  FMUL.FTZ R172, R2, R172 ;  /* 0x000000ac02ac7220 */ /* 0x002fe20000410000 */
[----:B------:R-:W-:Y:S01]  /*8ec0*/  F2FP.BF16.PACK_AB R16, R16, R98 ;  /* 0x000000621010723e */ /* 0x000fe200000010ff */
[----:B------:R-:W-:Y:S01]  /*8ed0*/  FMUL.FTZ R5, R2, R173 ;  /* 0x000000ad02057220 */ /* 0x000fe20000410000 */
[----:B------:R-:W-:Y:S01]  /*8ee0*/  F2FP.BF16.PACK_AB R64, R64, R102 ;  /* 0x000000664040723e */ /* 0x000fe200000010ff */
[----:B------:R-:W-:Y:S01]  /*8ef0*/  FMUL.FTZ R52, R4, R131 ;  /* 0x0000008304347220 */ /* 0x000fe20000410000 */
[----:B------:R-:W-:Y:S01]  /*8f00*/  F2FP.BF16.PACK_AB R60, R60, R114 ;  /* 0x000000723c3c723e */ /* 0x000fe200000010ff */
[----:B------:R-:W1:Y:S01]  /*8f10*/  @P1 MUFU.RCP R0, R170 ;  /* 0x000000aa00001308 */ /* 0x000e620000001000 */
[C---:B------:R-:W-:Y:S01]  /*8f20*/  FMUL.FTZ R134, R4.reuse, R134 ;  /* 0x0000008604867220 */ /* 0x040fe20000410000 */
[----:B------:R-:W-:Y:S01]  /*8f30*/  F2FP.BF16.PACK_AB R5, R5, R172 ;  /* 0x000000ac0505723e */ /* 0x000fe200000010ff */
[----:B------:R-:W-:Y:S01]  /*8f40*/  FMUL.FTZ R48, R4, R135 ;  /* 0x0000008704307220 */ /* 0x000fe20000410000 */
[----:B------:R-:W-:Y:S01]  /*8f50*/  F2FP.BF16.PACK_AB R56, R56, R118 ;  /* 0x000000763838723e */ /* 0x000fe200000010ff */
[----:B------:R-:W-:Y:S01]  /*8f60*/  FMUL.FTZ R142, R4, R142 ;  /* 0x0000008e048e7220 */ /* 0x000fe20000410000 */
[----:B------:R-:W-:Y:S01]  /*8f70*/  F2FP.BF16.PACK_AB R52, R52, R130 ;  /* 0x000000823434723e */ /* 0x000fe200000010ff */
[----:B------:R-:W-:Y:S01]  /*8f80*/  FMUL.FTZ R44, R4, R143 ;  /* 0x0000008f042c7220 */ /* 0x000fe20000410000 */
[----:B------:R-:W-:Y:S01]  /*8f90*/  F2FP.BF16.PACK_AB R48, R48, R134 ;  /* 0x000000863030723e */ /* 0x000fe200000010ff */
[----:B------:R-:W-:Y:S01]  /*8fa0*/  FMUL.FTZ R146, R4, R146 ;  /* 0x0000009204927220 */ /* 0x000fe20000410000 */
[----:B--2---:R-:W-:Y:S01]  /*8fb0*/  IADD3 R7, R68, R20, RZ ;  /* 0x0000001444077210 */ /* 0x004fe20007ffe0ff */
[----:B------:R-:W-:Y:S01]  /*8fc0*/  FMUL.FTZ R40, R4, R147 ;  /* 0x0000009304287220 */ /* 0x000fe20000410000 */
[----:B------:R-:W-:Y:S01]  /*8fd0*/  F2FP.BF16.PACK_AB R44, R44, R142 ;  /* 0x0000008e2c2c723e */ /* 0x000fe200000010ff */
[C---:B------:R-:W-:Y:S01]  /*8fe0*/  FMUL.FTZ R154, R4.reuse, R154 ;  /* 0x0000009a049a7220 */ /* 0x040fe20000410000 */
[----:B------:R-:W-:Y:S01]  /*8ff0*/  F2FP.BF16.PACK_AB R29, R29, R200 ;  /* 0x000000c81d1d723e */ /* 0x000fe200000010ff */
[----:B------:R-:W-:Y:S01]  /*9000*/  FMUL.FTZ R36, R4, R155 ;  /* 0x0000009b04247220 */ /* 0x000fe20000410000 */
[----:B------:R-:W-:Y:S01]  /*9010*/  F2FP.BF16.PACK_AB R40, R40, R146 ;  /* 0x000000922828723e */ /* 0x000fe200000010ff */
[C---:B------:R-:W-:Y:S01]  /*9020*/  FMUL.FTZ R198, R4.reuse, R198 ;  /* 0x000000c604c67220 */ /* 0x040fe20000410000 */
[----:B------:R-:W-:Y:S01]  /*9030*/  ISETP.NE.OR P3, PT, RZ, UR4, !P3 ;  /* 0x00000004ff007c0c */ /* 0x000fe2000df65670 */
        /* <DEDUP_REMOVED lines=50> */
[C---:B-1----:R-:W-:Y:S01]  /*9360*/  FMUL.FTZ R175, R0.reuse, R175 ;  /* 0x000000af00af7220 */ /* 0x042fe20000410000 */
[----:B------:R-:W-:Y:S01]  /*9370*/  F2FP.BF16.PACK_AB R31, R31, R156 ;  /* 0x0000009c1f1f723e */ /* 0x000fe200000010ff */
[C---:B------:R-:W-:Y:S01]  /*9380*/  FMUL.FTZ R4, R0.reuse, R174 ;  /* 0x000000ae00047220 */ /* 0x040fe20000410000 */
[----:B------:R-:W-:Y:S01]  /*9390*/  F2FP.BF16.PACK_AB R27, R27, R160 ;  /* 0x000000a01b1b723e */ /* 0x000fe200000010ff */
[C---:B------:R-:W-:Y:S01]  /*93a0*/  FMUL.FTZ R183, R0.reuse, R183 ;  /* 0x000000b700b77220 */ /* 0x040fe20000410000 */
[----:B------:R-:W-:Y:S01]  /*93b0*/  STS [R20], R2 ;  /* 0x0000000214007388 */ /* 0x000fe20000000800 */
        /* <DEDUP_REMOVED lines=43> */
[----:B------:R-:W-:Y:S02]  /*9670*/  F2FP.BF16.PACK_AB R0, R187, R186 ;  /* 0x000000babb00723e */ /* 0x000fe400000010ff */
[----:B------:R-:W-:Y:S02]  /*9680*/  F2FP.BF16.PACK_AB R30, R159, R30 ;  /* 0x0000001e9f1e723e */ /* 0x000fe400000010ff */
[----:B------:R-:W-:Y:S01]  /*9690*/  F2FP.BF16.PACK_AB R26, R163, R26 ;  /* 0x0000001aa31a723e */ /* 0x000fe200000010ff */
[----:B------:R1:W-:Y:S04]  /*96a0*/  STS [R20+0x400], R0 ;  /* 0x0004000014007388 */ /* 0x0003e80000000800 */
[----:B------:R2:W-:Y:S04]  /*96b0*/  STS [R18+0x2000], R5 ;  /* 0x0020000512007388 */ /* 0x0005e80000000800 */
[----:B------:R3:W-:Y:S04]  /*96c0*/  STS [R18+0x2400], R4 ;  /* 0x0024000412007388 */ /* 0x0007e80000000800 */
[----:B------:R-:W-:Y:S04]  /*96d0*/  STS [R20+0x2000], R8 ;  /* 0x0020000814007388 */ /* 0x000fe80000000800 */
[----:B------:R4:W-:Y:S01]  /*96e0*/  STS [R20+0x2400], R11 ;  /* 0x0024000b14007388 */ /* 0x0009e20000000800 */
[----:B-1----:R-:W-:-:S02]  /*96f0*/  IADD3 R0, R18, R68, RZ ;  /* 0x0000004412007210 */ /* 0x002fc40007ffe0ff */
[----:B--2---:R-:W-:-:S03]  /*9700*/  MOV R5, 0x40 ;  /* 0x0000004000057802 */ /* 0x004fc60000000f00 */
[----:B------:R1:W-:Y:S01]  /*9710*/  STS [R0], R10 ;  /* 0x0000000a00007388 */ /* 0x0003e20000000800 */
[----:B------:R-:W-:-:S03]  /*9720*/  SEL R5, R5, 0xffffffc0, !P2 ;  /* 0xffffffc005057807 */ /* 0x000fc60005000000 */
[----:B------:R2:W-:Y:S01]  /*9730*/  STS [R0+0x400], R9 ;  /* 0x0004000900007388 */ /* 0x0005e20000000800 */
[----:B---3--:R-:W-:-:S03]  /*9740*/  IADD3 R4, R18, R5, RZ ;  /* 0x0000000512047210 */ /* 0x008fc60007ffe0ff */
[----:B------:R-:W-:Y:S01]  /*9750*/  STS [R7], R13 ;  /* 0x0000000d07007388 */ /* 0x000fe20000000800 */
[----:B------:R-:W-:Y:S02]  /*9760*/  IADD3 R6, R5, R20, RZ ;  /* 0x0000001405067210 */ /* 0x000fe40007ffe0ff */
[-C--:B------:R-:W-:Y:S01]  /*9770*/  IADD3 R2, R0, R5.reuse, RZ ;  /* 0x0000000500027210 */ /* 0x080fe20007ffe0ff */
[----:B------:R-:W-:Y:S01]  /*9780*/  STS [R7+0x400], R12 ;  /* 0x0004000c07007388 */ /* 0x000fe20000000800 */
[----:B------:R-:W-:Y:S01]  /*9790*/  IADD3 R5, R7, R5, RZ ;  /* 0x0000000507057210 */ /* 0x000fe20007ffe0ff */
[----:B----4-:R-:W-:Y:S02]  /*97a0*/  @P1 MUFU.LG2 R11, R170 ;  /* 0x000000aa000b1308 */ /* 0x010fe40000000c00 */
[----:B------:R3:W-:Y:S04]  /*97b0*/  STS [R0+0x2000], R14 ;  /* 0x0020000e00007388 */ /* 0x0007e80000000800 */
[----:B------:R4:W-:Y:S04]  /*97c0*/  STS [R0+0x2400], R15 ;  /* 0x0024000f00007388 */ /* 0x0009e80000000800 */
[----:B------:R-:W-:Y:S01]  /*97d0*/  STS [R7+0x2000], R24 ;  /* 0x0020001807007388 */ /* 0x000fe20000000800 */
[----:B-1----:R-:W1:Y:S03]  /*97e0*/  @P5 MUFU.LG2 R10, R165 ;  /* 0x000000a5000a5308 */ /* 0x002e660000000c00 */
[----:B------:R-:W-:Y:S04]  /*97f0*/  STS [R7+0x2400], R23 ;  /* 0x0024001707007388 */ /* 0x000fe80000000800 */
[----:B------:R-:W-:Y:S01]  /*9800*/  STS [R4], R22 ;  /* 0x0000001604007388 */ /* 0x000fe20000000800 */
[----:B--2---:R-:W2:Y:S03]  /*9810*/  @P4 MUFU.LG2 R9, R169 ;  /* 0x000000a900094308 */ /* 0x004ea60000000c00 */
[----:B------:R-:W-:Y:S04]  /*9820*/  STS [R4+0x400], R21 ;  /* 0x0004001504007388 */ /* 0x000fe80000000800 */
[----:B------:R-:W-:Y:S01]  /*9830*/  STS [R6], R17 ;  /* 0x0000001106007388 */ /* 0x000fe20000000800 */
[----:B-1----:R-:W-:Y:S01]  /*9840*/  @P5 FMUL.FTZ R10, R10, 0.69314718246459960938 ;  /* 0x3f3172180a0a5820 */ /* 0x002fe20000410000 */
[----:B---3--:R-:W-:-:S02]  /*9850*/  MOV R14, 0x7f800000 ;  /* 0x7f800000000e7802 */ /* 0x008fc40000000f00 */
[----:B------:R1:W-:Y:S01]  /*9860*/  STS [R6+0x400], R16 ;  /* 0x0004001006007388 */ /* 0x0003e20000000800 */
[----:B----4-:R-:W-:Y:S01]  /*9870*/  MOV R15, 0x7f800000 ;  /* 0x7f800000000f7802 */ /* 0x010fe20000000f00 */
[----:B------:R-:W-:Y:S02]  /*9880*/  @P5 FFMA.FTZ R15, R167, c[0x0][0x238], R10 ;  /* 0x00008e00a70f5a23 */ /* 0x000fe4000001000a */
[----:B------:R-:W-:Y:S01]  /*9890*/  STS [R4+0x2000], R19 ;  /* 0x0020001304007388 */ /* 0x000fe20000000800 */
[----:B--2---:R-:W-:-:S03]  /*98a0*/  @P4 FMUL.FTZ R9, R9, 0.69314718246459960938 ;  /* 0x3f31721809094820 */ /* 0x004fc60000410000 */
[----:B------:R-:W-:Y:S04]  /*98b0*/  STS [R4+0x2400], R25 ;  /* 0x0024001904007388 */ /* 0x000fe80000000800 */
[----:B------:R-:W-:Y:S04]  /*98c0*/  STS [R6+0x2000], R67 ;  /* 0x0020004306007388 */ /* 0x000fe80000000800 */
[----:B------:R-:W-:Y:S04]  /*98d0*/  STS [R6+0x2400], R66 ;  /* 0x0024004206007388 */ /* 0x000fe80000000800 */
[----:B------:R-:W-:Y:S04]  /*98e0*/  STS [R2], R65 ;  /* 0x0000004102007388 */ /* 0x000fe80000000800 */
[----:B------:R-:W-:Y:S01]  /*98f0*/  STS [R2+0x400], R64 ;  /* 0x0004004002007388 */ /* 0x000fe20000000800 */
[----:B-1----:R-:W-:-:S03]  /*9900*/  MOV R16, 0x7f800000 ;  /* 0x7f80000000107802 */ /* 0x002fc60000000f00 */
        /* <DEDUP_REMOVED lines=21> */
[----:B------:R2:W-:Y:S04]  /*9a60*/  STS [R7+0x6400], R42 ;  /* 0x0064002a07007388 */ /* 0x0005e80000000800 */
[----:B------:R-:W-:Y:S04]  /*9a70*/  STS [R4+0x4000], R41 ;  /* 0x0040002904007388 */ /* 0x000fe80000000800 */
[----:B------:R-:W-:Y:S04]  /*9a80*/  STS [R4+0x4400], R40 ;  /* 0x0044002804007388 */ /* 0x000fe80000000800 */
[----:B------:R-:W-:Y:S04]  /*9a90*/  STS [R6+0x4000], R37 ;  /* 0x0040002506007388 */ /* 0x000fe80000000800 */
[----:B------:R-:W-:Y:S01]  /*9aa0*/  STS [R6+0x4400], R36 ;  /* 0x0044002406007388 */ /* 0x000fe20000000800 */
[----:B-1----:R-:W-:Y:S01]  /*9ab0*/  @P0 MOV R0, 0x1 ;  /* 0x0000000100000802 */ /* 0x002fe20000000f00 */
[----:B------:R-:W-:-:S02]  /*9ac0*/  @!P0 IMAD R0, R171, c[0x0][0x1c0], RZ ;  /* 0x00007000ab008a24 */ /* 0x000fc400078e02ff */
[----:B------:R-:W-:Y:S04]  /*9ad0*/  STS [R4+0x6000], R39 ;  /* 0x0060002704007388 */ /* 0x000fe80000000800 */
[----:B------:R-:W-:Y:S01]  /*9ae0*/  STS [R4+0x6400], R38 ;  /* 0x0064002604007388 */ /* 0x000fe20000000800 */
[----:B--2---:R-:W-:Y:S02]  /*9af0*/  @P0 MOV R7, c[0x0][0x210] ;  /* 0x0000840000070a02 */ /* 0x004fe40000000f00 */
[----:B------:R-:W-:Y:S01]  /*9b00*/  @!P0 MOV R7, 0x1 ;  /* 0x0000000100078802 */ /* 0x000fe20000000f00 */
        /* <DEDUP_REMOVED lines=10> */
[----:B------:R-:W-:Y:S06]  /*9bb0*/  BAR.SYNC.DEFER_BLOCKING 0x0 ;  /* 0x0000000000007b1d */ /* 0x000fec0000010000 */
[----:B------:R-:W3:Y:S04]  /*9bc0*/  S2R R13, SR_TID.X ;  /* 0x00000000000d7919 */ /* 0x000ee80000002100 */
[----:B------:R-:W4:Y:S01]  /*9bd0*/  S2R R18, SR_CTAID.Y ;  /* 0x0000000000127919 */ /* 0x000f220000002600 */
[----:B-1----:R-:W1:Y:S03]  /*9be0*/  @P6 MUFU.LG2 R2, R164 ;  /* 0x000000a400026308 */ /* 0x002e660000000c00 */
[----:B------:R-:W4:Y:S04]  /*9bf0*/  S2R R17, SR_CTAID.X ;  /* 0x0000000000117919 */ /* 0x000f280000002500 */
[----:B------:R-:W4:Y:S01]  /*9c00*/  S2R R19, SR_CTAID.Z ;  /* 0x0000000000137919 */ /* 0x000f220000002700 */
[----:B--2---:R-:W-:-:S03]  /*9c10*/  CS2R R4, SRZ ;  /* 0x0000000000047805 */ /* 0x004fc6000001ff00 */
[----:B------:R2:W2:Y:S04]  /*9c20*/  LDS.128 R20, [R247] ;  /* 0x00000000f7147984 */ /* 0x0004a80000000c00 */
[----:B------:R2:W2:Y:S01]  /*9c30*/  LDS.128 R28, [R247+0x800] ;  /* 0x00080000f71c7984 */ /* 0x0004a20000000c00 */
[----:B-1----:R-:W-:Y:S01]  /*9c40*/  @P6 FMUL.FTZ R2, R2, 0.69314718246459960938 ;  /* 0x3f31721802026820 */ /* 0x002fe20000410000 */
[----:B---3--:R-:W-:Y:S02]  /*9c50*/  SHF.R.S32.HI R6, RZ, 0x1f, R13 ;  /* 0x0000001fff067819 */ /* 0x008fe4000001140d */
[----:B------:R1:W3:Y:S01]  /*9c60*/  LDS.128 R36, [R247+0x1000] ;  /* 0x00100000f7247984 */ /* 0x0002e20000000c00 */
[----:B------:R-:W-:Y:S01]  /*9c70*/  @P6 FFMA.FTZ R16, R168, c[0x0][0x238], R2 ;  /* 0x00008e00a8106a23 */ /* 0x000fe20000010002 */
[----:B------:R-:W-:Y:S01]  /*9c80*/  LEA.HI R6, R6, R13, RZ, 0x5 ;  /* 0x0000000d06067211 */ /* 0x000fe200078f28ff */
[C---:B----4-:R-:W-:Y:S01]  /*9c90*/  IMAD R0, R18.reuse, R0, RZ ;  /* 0x0000000012007224 */ /* 0x050fe200078e02ff */
[----:B------:R1:W4:Y:S01]  /*9ca0*/  LDS.128 R44, [R247+0x1800] ;  /* 0x00180000f72c7984 */ /* 0x0003220000000c00 */
[----:B------:R-:W-:Y:S01]  /*9cb0*/  @!P3 IMAD R12, R18, c[0x0][0x214], RZ ;  /* 0x00008500120cba24 */ /* 0x000fe200078e02ff */
[----:B------:R-:W-:Y:S01]  /*9cc0*/  LOP3.LUT R6, R6, 0xffffffe0, RZ, 0xc0, !PT ;  /* 0xffffffe006067812 */ /* 0x000fe200078ec0ff */
[----:B------:R-:W-:Y:S01]  /*9cd0*/  IMAD R2, R17, R7, RZ ;  /* 0x0000000711027224 */ /* 0x000fe200078e02ff */
[----:B------:R1:W1:Y:S01]  /*9ce0*/  LDS.128 R56, [R247+0x2000] ;  /* 0x00200000f7387984 */ /* 0x0002620000000c00 */
[----:B------:R-:W-:-:S02]  /*9cf0*/  SEL R8, R0, RZ, P3 ;  /* 0x000000ff00087207 */ /* 0x000fc40001800000 */
[----:B------:R-:W-:Y:S01]  /*9d00*/  IADD3 R0, -R6, R13, RZ ;  /* 0x0000000d06007210 */ /* 0x000fe20007ffe1ff */
[----:B------:R1:W1:Y:S01]  /*9d10*/  LDS.128 R80, [R247+0x2800] ;  /* 0x00280000f7507984 */ /* 0x0002620000000c00 */
[----:B------:R-:W-:Y:S01]  /*9d20*/  @!P3 SHF.R.S32.HI R5, RZ, 0x1f, R12 ;  /* 0x0000001fff05b819 */ /* 0x000fe2000001140c */
[----:B------:R-:W-:Y:S01]  /*9d30*/  IMAD R6, R19, R171, R8 ;  /* 0x000000ab13067224 */ /* 0x000fe200078e0208 */
[----:B------:R-:W-:Y:S01]  /*9d40*/  @!P3 MOV R4, R12 ;  /* 0x0000000c0004b202 */ /* 0x000fe20000000f00 */
[----:B------:R1:W1:Y:S01]  /*9d50*/  LDS.128 R76, [R247+0x3000] ;  /* 0x00300000f74c7984 */ /* 0x0002620000000c00 */
[----:B------:R-:W-:Y:S01]  /*9d60*/  LOP3.LUT P3, RZ, R0, 0x3, RZ, 0xc0, !PT ;  /* 0x0000000300ff7812 */ /* 0x000fe2000786c0ff */
[----:B------:R-:W-:Y:S01]  /*9d70*/  @P1 FMUL.FTZ R8, R11, 0.69314718246459960938 ;  /* 0x3f3172180b081820 */ /* 0x000fe20000410000 */
[----:B------:R-:W-:Y:S01]  /*9d80*/  SHF.L.U32 R2, R2, 0x7, RZ ;  /* 0x0000000702027819 */ /* 0x000fe200000006ff */
[----:B------:R1:W1:Y:S01]  /*9d90*/  LDS.128 R72, [R247+0x3800] ;  /* 0x00380000f7487984 */ /* 0x0002620000000c00 */
[----:B------:R-:W-:Y:S01]  /*9da0*/  MOV R13, 0x7f800000 ;  /* 0x7f800000000d7802 */ /* 0x000fe20000000f00 */
[----:B------:R-:W-:Y:S01]  /*9db0*/  @P4 FFMA.FTZ R13, R166, c[0x0][0x238], R9 ;  /* 0x00008e00a60d4a23 */ /* 0x000fe20000010009 */
[----:B------:R-:W-:Y:S01]  /*9dc0*/  IADD3 R11, P2, P0, R2, R4, R6 ;  /* 0x00000004020b7210 */ /* 0x000fe2000785e006 */
[----:B------:R1:W1:Y:S01]  /*9dd0*/  LDS.128 R24, [R247+0x4000] ;  /* 0x00400000f7187984 */ /* 0x0002620000000c00 */
[----:B------:R-:W-:Y:S01]  /*9de0*/  SHF.R.S32.HI R4, RZ, 0x1f, R2 ;  /* 0x0000001fff047819 */ /* 0x000fe20000011402 */
[----:B------:R-:W-:Y:S01]  /*9df0*/  @P1 FFMA.FTZ R14, R3, c[0x0][0x238], R8 ;  /* 0x00008e00030e1a23 */ /* 0x000fe20000010008 */
[----:B------:R-:W-:Y:S01]  /*9e00*/  SHF.R.S32.HI R2, RZ, 0x1f, R6 ;  /* 0x0000001fff027819 */ /* 0x000fe20000011406 */
[----:B------:R1:W1:Y:S03]  /*9e10*/  LDS.128 R32, [R247+0x4800] ;  /* 0x00480000f7207984 */ /* 0x0002660000000c00 */
[----:B------:R-:W-:Y:S01]  /*9e20*/  IADD3.X R10, R4, R5, R2, P2, P0 ;  /* 0x00000005040a7210 */ /* 0x000fe200017e0402 */
[----:B------:R1:W1:Y:S04]  /*9e30*/  LDS.128 R40, [R247+0x5000] ;  /* 0x00500000f7287984 */ /* 0x0002680000000c00 */
[----:B------:R1:W1:Y:S04]  /*9e40*/  LDS.128 R52, [R247+0x5800] ;  /* 0x00580000f7347984 */ /* 0x0002680000000c00 */
[----:B------:R1:W1:Y:S04]  /*9e50*/  LDS.128 R68, [R247+0x6000] ;  /* 0x00600000f7447984 */ /* 0x0002680000000c00 */
[----:B------:R1:W1:Y:S04]  /*9e60*/  LDS.128 R64, [R247+0x6800] ;  /* 0x00680000f7407984 */ /* 0x0002680000000c00 */
[----:B------:R1:W1:Y:S04]  /*9e70*/  LDS.128 R60, [R247+0x7000] ;  /* 0x00700000f73c7984 */ /* 0x0002680000000c00 */
[----:B------:R1:W1:Y:S01]  /*9e80*/  LDS.128 R48, [R247+0x7800] ;  /* 0x00780000f7307984 */ /* 0x0002620000000c00 */
[----:B------:R-:W-:Y:S05]  /*9e90*/  @P3 BRA `(.L_x_92) ;  /* 0x0000029000003947 */ /* 0x000fea0003800000 */
[----:B--234-:R-:W-:Y:S01]  /*9ea0*/  SHF.R.S32.HI R2, RZ, 0x1f, R84 ;  /* 0x0000001fff027819 */ /* 0x01cfe20000011454 */
[----:B------:R-:W-:Y:S01]  /*9eb0*/  IMAD.MOV.U32 R5, RZ, RZ, c[0x0][0x214] ;  /* 0x00008500ff057624 */ /* 0x000fe200078e00ff */
[----:B------:R-:W-:-:S02]  /*9ec0*/  SHF.R.S32.HI R3, RZ, 0x1f, R0 ;  /* 0x0000001fff037819 */ /* 0x000fc40000011400 */
[----:B------:R-:W-:Y:S01]  /*9ed0*/  LEA.HI R2, R2, R84, RZ, 0x2 ;  /* 0x0000005402027211 */ /* 0x000fe200078f10ff */
[----:B------:R-:W-:Y:S01]  /*9ee0*/  IMAD R5, R17, -0x80, R5 ;  /* 0xffffff8011057824 */ /* 0x000fe200078e0205 */
[----:B------:R-:W-:Y:S02]  /*9ef0*/  LEA.HI R0, R3, R0, RZ, 0x2 ;  /* 0x0000000003007211 */ /* 0x000fe400078f10ff */
[----:B------:R-:W-:Y:S02]  /*9f00*/  LOP3.LUT R2, R2, 0xffffffc, RZ, 0xc0, !PT ;  /* 0x0ffffffc02027812 */ /* 0x000fe400078ec0ff */
[----:B------:R-:W-:-:S03]  /*9f10*/  SHF.R.S32.HI R0, RZ, 0x2, R0 ;  /* 0x00000002ff007819 */ /* 0x000fc60000011400 */
[----:B------:R-:W-:-:S04]  /*9f20*/  IMAD.IADD R2, R84, 0x1, -R2 ;  /* 0x0000000154027824 */ /* 0x000fc800078e0a02 */
[----:B------:R-:W-:-:S05]  /*9f30*/  IMAD R0, R2, 0x10, R0 ;  /* 0x0000001002007824 */ /* 0x000fca00078e0200 */
[CC--:B------:R-:W-:Y:S02]  /*9f40*/  ISETP.GE.AND P6, PT, R0.reuse, R5.reuse, PT ;  /* 0x000000050000720c */ /* 0x0c0fe40003fc6270 */
[C---:B------:R-:W-:Y:S02]  /*9f50*/  IADD3 R3, R0.reuse, 0x8, RZ ;  /* 0x0000000800037810 */ /* 0x040fe40007ffe0ff */
[C---:B------:R-:W-:Y:S02]  /*9f60*/  IADD3 R2, R0.reuse, 0x40, RZ ;  /* 0x0000004000027810 */ /* 0x040fe40007ffe0ff */
[----:B------:R-:W-:Y:S02]  /*9f70*/  IADD3 R4, R0, 0x48, RZ ;  /* 0x0000004800047810 */ /* 0x000fe40007ffe0ff */
[-C--:B------:R-:W-:Y:S02]  /*9f80*/  ISETP.GE.AND P5, PT, R3, R5.reuse, PT ;  /* 0x000000050300720c */ /* 0x080fe40003fa6270 */
[----:B------:R-:W-:-:S02]  /*9f90*/  ISETP.GE.AND P4, PT, R2, R5, PT ;  /* 0x000000050200720c */ /* 0x000fc40003f86270 */
[----:B------:R-:W-:Y:S01]  /*9fa0*/  ISETP.GE.AND P3, PT, R4, R5, PT ;  /* 0x000000050400720c */ /* 0x000fe20003f66270 */
[----:B------:R-:W-:-:S05]  /*9fb0*/  @!P6 IMAD R0, R0, R7, RZ ;  /* 0x000000070000e224 */ /* 0x000fca00078e02ff */
[----:B------:R-:W-:-:S03]  /*9fc0*/  @!P6 IADD3 R5, P0, R0, R11, RZ ;  /* 0x0000000b0005e210 */ /* 0x000fc60007f1e0ff */
[-C--:B------:R-:W-:Y:S01]  /*9fd0*/  @!P5 IMAD R3, R3, R7.reuse, RZ ;  /* 0x000000070303d224 */ /* 0x080fe200078e02ff */
[-C--:B------:R-:W-:Y:S01]  /*9fe0*/  @!P6 LEA.HI.X.SX32 R6, R0, R10.reuse, 0x1, P0 ;  /* 0x0000000a0006e211 */ /* 0x080fe200000f0eff */
[-C--:B------:R-:W-:Y:S01]  /*9ff0*/  @!P4 IMAD R12, R2, R7.reuse, RZ ;  /* 0x00000007020cc224 */ /* 0x080fe200078e02ff */
[----:B------:R-:W-:Y:S01]  /*a000*/  @!P6 LEA R8, P0, R5, c[0x0][0x200], 0x2 ;  /* 0x000080000508ea11 */ /* 0x000fe200078010ff */
[----:B------:R-:W-:Y:S01]  /*a010*/  @!P3 IMAD R2, R4, R7, RZ ;  /* 0x000000070402b224 */ /* 0x000fe200078e02ff */
[-C--:B------:R-:W-:Y:S02]  /*a020*/  @!P5 IADD3 R0, P2, R3, R11.reuse, RZ ;  /* 0x0000000b0300d210 */ /* 0x080fe40007f5e0ff */
[----:B------:R-:W-:Y:S02]  /*a030*/  @!P6 LEA.HI.X R9, R5, c[0x0][0x204], R6, 0x2, P0 ;  /* 0x000081000509ea11 */ /* 0x000fe400000f1406 */
[-C--:B------:R-:W-:Y:S02]  /*a040*/  @!P4 IADD3 R5, P1, R12, R11.reuse, RZ ;  /* 0x0000000b0c05c210 */ /* 0x080fe40007f3e0ff */
[----:B------:R-:W-:Y:S01]  /*a050*/  @!P3 IADD3 R11, P0, R2, R11, RZ ;  /* 0x0000000b020bb210 */ /* 0x000fe20007f1e0ff */
[----:B------:R2:W-:Y:S01]  /*a060*/  @!P6 STG.E [R8.64], R16 ;  /* 0x000000100800e986 */ /* 0x0005e2000c101908 */
[----:B------:R-:W-:-:S02]  /*a070*/  @!P5 LEA.HI.X.SX32 R3, R3, R10, 0x1, P2 ;  /* 0x0000000a0303d211 */ /* 0x000fc400010f0eff */
[----:B------:R-:W-:Y:S02]  /*a080*/  @!P5 LEA R6, P2, R0, c[0x0][0x200], 0x2 ;  /* 0x000080000006da11 */ /* 0x000fe400078410ff */
[-C--:B------:R-:W-:Y:S02]  /*a090*/  @!P4 LEA.HI.X.SX32 R12, R12, R10.reuse, 0x1, P1 ;  /* 0x0000000a0c0cc211 */ /* 0x080fe400008f0eff */
[----:B------:R-:W-:Y:S02]  /*a0a0*/  @!P3 LEA.HI.X.SX32 R10, R2, R10, 0x1, P0 ;  /* 0x0000000a020ab211 */ /* 0x000fe400000f0eff */
[----:B------:R-:W-:Y:S02]  /*a0b0*/  @!P4 LEA R4, P1, R5, c[0x0][0x200], 0x2 ;  /* 0x000080000504ca11 */ /* 0x000fe400078210ff */
[----:B------:R-:W-:Y:S02]  /*a0c0*/  @!P3 LEA R2, P0, R11, c[0x0][0x200], 0x2 ;  /* 0x000080000b02ba11 */ /* 0x000fe400078010ff */
[----:B------:R-:W-:-:S02]  /*a0d0*/  @!P5 LEA.HI.X R7, R0, c[0x0][0x204], R3, 0x2, P2 ;  /* 0x000081000007da11 */ /* 0x000fc400010f1403 */
[----:B------:R-:W-:Y:S02]  /*a0e0*/  @!P4 LEA.HI.X R5, R5, c[0x0][0x204], R12, 0x2, P1 ;  /* 0x000081000505ca11 */ /* 0x000fe400008f140c */
[----:B------:R-:W-:Y:S01]  /*a0f0*/  @!P3 LEA.HI.X R3, R11, c[0x0][0x204], R10, 0x2, P0 ;  /* 0x000081000b03ba11 */ /* 0x000fe200000f140a */
[----:B------:R2:W-:Y:S04]  /*a100*/  @!P5 STG.E [R6.64], R15 ;  /* 0x0000000f0600d986 */ /* 0x0005e8000c101908 */
[----:B------:R2:W-:Y:S04]  /*a110*/  @!P4 STG.E [R4.64], R13 ;  /* 0x0000000d0400c986 */ /* 0x0005e8000c101908 */
[----:B------:R2:W-:Y:S02]  /*a120*/  @!P3 STG.E [R2.64], R14 ;  /* 0x0000000e0200b986 */ /* 0x0005e4000c101908 */
.L_x_92:
[----:B--234-:R-:W-:Y:S05]  /*a130*/  BSYNC B0 ;  /* 0x0000000000007941 */ /* 0x01cfea0003800000 */
.L_x_91:
[----:B------:R-:W-:Y:S01]  /*a140*/  LEA.HI R0, R205, R204, RZ, 0x3 ;  /* 0x000000cccd007211 */ /* 0x000fe200078f18ff */
[----:B------:R-:W-:Y:S01]  /*a150*/  ULDC.64 UR4, c[0x0][0x1e8] ;  /* 0x00007a0000047ab9 */ /* 0x000fe20000000a00 */
[----:B------:R-:W-:Y:S01]  /*a160*/  SHF.R.S32.HI R5, RZ, 0x1f, R18 ;  /* 0x0000001fff057819 */ /* 0x000fe20000011412 */
[----:B------:R-:W-:Y:S01]  /*a170*/  USHF.L.U32 UR7, UR4, 0x5, URZ ;  /* 0x0000000504077899 */ /* 0x000fe2000800063f */
[----:B------:R-:W-:Y:S01]  /*a180*/  LOP3.LUT R2, R0, 0xfffffff8, RZ, 0xc0, !PT ;  /* 0xfffffff800027812 */ /* 0x000fe200078ec0ff */
[----:B------:R-:W-:Y:S01]  /*a190*/  UMOV UR6, 0x5 ;  /* 0x0000000500067882 */ /* 0x000fe20000000000 */
[----:B------:R-:W-:Y:S01]  /*a1a0*/  SHF.R.S32.HI R6, RZ, 0x1f, R19 ;  /* 0x0000001fff067819 */ /* 0x000fe20000011413 */
[----:B------:R-:W-:Y:S01]  /*a1b0*/  IMAD R5, R5, c[0x0][0x1e0], RZ ;  /* 0x0000780005057a24 */ /* 0x000fe200078e02ff */
[----:B------:R-:W-:Y:S01]  /*a1c0*/  SHF.R.S32.HI R4, RZ, 0x3, R0 ;  /* 0x00000003ff047819 */ /* 0x000fe20000011400 */
[----:B------:R-:W-:Y:S01]  /*a1d0*/  IMAD.IADD R2, R204, 0x1, -R2 ;  /* 0x00000001cc027824 */ /* 0x000fe200078e0a02 */
[----:B------:R-:W-:Y:S01]  /*a1e0*/  USHF.L.U64.HI UR5, UR4, UR6, UR5 ;  /* 0x0000000604057299 */ /* 0x000fe20008010205 */
[----:B------:R-:W-:Y:S01]  /*a1f0*/  IMAD R0, R18, c[0x0][0x1e4], R5 ;  /* 0x0000790012007a24 */ /* 0x000fe200078e0205 */
[----:B------:R-:W-:Y:S01]  /*a200*/  SHF.R.S32.HI R5, RZ, 0x1f, R4 ;  /* 0x0000001fff057819 */ /* 0x000fe20000011404 */
[----:B------:R-:W-:-:S02]  /*a210*/  IMAD.SHL.U32 R2, R2, 0x8, RZ ;  /* 0x0000000802027824 */ /* 0x000fc400078e00ff */
[----:B------:R-:W-:Y:S02]  /*a220*/  IMAD R6, R6, c[0x0][0x1f0], RZ ;  /* 0x00007c0006067a24 */ /* 0x000fe400078e02ff */
[----:B------:R-:W-:Y:S01]  /*a230*/  IMAD.WIDE R4, R17, 0x80, R4 ;  /* 0x0000008011047825 */ /* 0x000fe200078e0204 */
[----:B------:R-:W-:-:S03]  /*a240*/  SHF.R.S32.HI R3, RZ, 0x1f, R2 ;  /* 0x0000001fff037819 */ /* 0x000fc60000011402 */
[----:B------:R-:W-:Y:S02]  /*a250*/  IMAD R6, R19, c[0x0][0x1f4], R6 ;  /* 0x00007d0013067a24 */ /* 0x000fe400078e0206 */
[----:B------:R-:W-:-:S04]  /*a260*/  IMAD.WIDE.U32 R2, R18, c[0x0][0x1e0], R2 ;  /* 0x0000780012027a25 */ /* 0x000fc800078e0002 */
[----:B------:R-:W-:Y:S02]  /*a270*/  IMAD.IADD R3, R3, 0x1, R0 ;  /* 0x0000000103037824 */ /* 0x000fe400078e0200 */
[----:B------:R-:W-:Y:S02]  /*a280*/  IMAD R0, R5, c[0x0][0x1e8], RZ ;  /* 0x00007a0005007a24 */ /* 0x000fe400078e02ff */
[----:B------:R-:W-:-:S04]  /*a290*/  IMAD.WIDE.U32 R2, R19, c[0x0][0x1f0], R2 ;  /* 0x00007c0013027a25 */ /* 0x000fc800078e0002 */
[----:B------:R-:W-:Y:S02]  /*a2a0*/  IMAD.IADD R3, R3, 0x1, R6 ;  /* 0x0000000103037824 */ /* 0x000fe400078e0206 */
[C---:B------:R-:W-:Y:S02]  /*a2b0*/  IMAD R0, R4.reuse, c[0x0][0x1ec], R0 ;  /* 0x00007b0004007a24 */ /* 0x040fe400078e0200 */
[----:B------:R-:W-:-:S04]  /*a2c0*/  IMAD.WIDE.U32 R2, R4, c[0x0][0x1e8], R2 ;  /* 0x00007a0004027a25 */ /* 0x000fc800078e0002 */
[----:B------:R-:W-:Y:S01]  /*a2d0*/  IMAD.IADD R0, R3, 0x1, R0 ;  /* 0x0000000103007824 */ /* 0x000fe200078e0200 */
[----:B------:R-:W-:-:S04]  /*a2e0*/  LEA R4, P0, R2, c[0x0][0x1d0], 0x1 ;  /* 0x0000740002047a11 */ /* 0x000fc800078008ff */
[----:B------:R-:W-:Y:S02]  /*a2f0*/  LEA.HI.X R5, R2, c[0x0][0x1d4], R0, 0x1, P0 ;  /* 0x0000750002057a11 */ /* 0x000fe400000f0c00 */
[----:B------:R-:W-:-:S03]  /*a300*/  IADD3 R2, P0, R4, UR7, RZ ;  /* 0x0000000704027c10 */ /* 0x000fc6000ff1e0ff */
[----:B------:R-:W-:Y:S01]  /*a310*/  STG.E.128 [R4.64], R20 ;  /* 0x0000001404007986 */ /* 0x000fe2000c101d08 */
[----:B------:R-:W-:Y:S02]  /*a320*/  IADD3.X R3, R5, UR5, RZ, P0, !PT ;  /* 0x0000000505037c10 */ /* 0x000fe400087fe4ff */
[----:B------:R-:W-:Y:S01]  /*a330*/  IADD3 R8, P0, R2, UR7, RZ ;  /* 0x0000000702087c10 */ /* 0x000fe2000ff1e0ff */
[----:B-1----:R1:W-:Y:S03]  /*a340*/  STG.E.128 [R4.64+0x80], R24 ;  /* 0x0000801804007986 */ /* 0x0023e6000c101d08 */
[----:B------:R-:W-:Y:S01]  /*a350*/  IADD3.X R9, R3, UR5, RZ, P0, !PT ;  /* 0x0000000503097c10 */ /* 0x000fe200087fe4ff */
[----:B------:R-:W-:Y:S01]  /*a360*/  STG.E.128 [R2.64], R28 ;  /* 0x0000001c02007986 */ /* 0x000fe2000c101d08 */
[----:B------:R-:W-:-:S03]  /*a370*/  IADD3 R10, P0, R8, UR7, RZ ;  /* 0x00000007080a7c10 */ /* 0x000fc6000ff1e0ff */
[----:B------:R2:W-:Y:S01]  /*a380*/  STG.E.128 [R2.64+0x80], R32 ;  /* 0x0000802002007986 */ /* 0x0005e2000c101d08 */
[----:B------:R-:W-:Y:S02]  /*a390*/  IADD3.X R11, R9, UR5, RZ, P0, !PT ;  /* 0x00000005090b7c10 */ /* 0x000fe400087fe4ff */
[----:B------:R-:W-:Y:S01]  /*a3a0*/  IADD3 R6, P0, R10, UR7, RZ ;  /* 0x000000070a067c10 */ /* 0x000fe2000ff1e0ff */
[----:B------:R-:W-:Y:S03]  /*a3b0*/  STG.E.128 [R8.64], R36 ;  /* 0x0000002408007986 */ /* 0x000fe6000c101d08 */
[----:B------:R-:W-:Y:S01]  /*a3c0*/  IADD3.X R7, R11, UR5, RZ, P0, !PT ;  /* 0x000000050b077c10 */ /* 0x000fe200087fe4ff */
[----:B------:R3:W-:Y:S04]  /*a3d0*/  STG.E.128 [R8.64+0x80], R40 ;  /* 0x0000802808007986 */ /* 0x0007e8000c101d08 */
[----:B------:R-:W-:Y:S04]  /*a3e0*/  STG.E.128 [R10.64], R44 ;  /* 0x0000002c0a007986 */ /* 0x000fe8000c101d08 */
[----:B------:R-:W-:Y:S04]  /*a3f0*/  STG.E.128 [R10.64+0x80], R52 ;  /* 0x000080340a007986 */ /* 0x000fe8000c101d08 */
[----:B------:R-:W-:Y:S04]  /*a400*/  STG.E.128 [R6.64], R56 ;  /* 0x0000003806007986 */ /* 0x000fe8000c101d08 */
[----:B------:R-:W-:Y:S01]  /*a410*/  STG.E.128 [R6.64+0x80], R68 ;  /* 0x0000804406007986 */ /* 0x000fe2000c101d08 */
[----:B-1----:R-:W-:-:S04]  /*a420*/  IADD3 R4, P0, R6, UR7, RZ ;  /* 0x0000000706047c10 */ /* 0x002fc8000ff1e0ff */
[----:B------:R-:W-:Y:S02]  /*a430*/  IADD3.X R5, R7, UR5, RZ, P0, !PT ;  /* 0x0000000507057c10 */ /* 0x000fe400087fe4ff */
[----:B--2---:R-:W-:-:S03]  /*a440*/  IADD3 R2, P0, R4, UR7, RZ ;  /* 0x0000000704027c10 */ /* 0x004fc6000ff1e0ff */
[----:B------:R-:W-:Y:S01]  /*a450*/  STG.E.128 [R4.64], R80 ;  /* 0x0000005004007986 */ /* 0x000fe2000c101d08 */
[----:B------:R-:W-:-:S03]  /*a460*/  IADD3.X R3, R5, UR5, RZ, P0, !PT ;  /* 0x0000000505037c10 */ /* 0x000fc600087fe4ff */
[----:B------:R-:W-:Y:S01]  /*a470*/  STG.E.128 [R4.64+0x80], R64 ;  /* 0x0000804004007986 */ /* 0x000fe2000c101d08 */
[----:B---3--:R-:W-:-:S03]  /*a480*/  IADD3 R8, P0, R2, UR7, RZ ;  /* 0x0000000702087c10 */ /* 0x008fc6000ff1e0ff */
[----:B------:R-:W-:Y:S01]  /*a490*/  STG.E.128 [R2.64], R76 ;  /* 0x0000004c02007986 */ /* 0x000fe2000c101d08 */
[----:B------:R-:W-:-:S03]  /*a4a0*/  IADD3.X R9, R3, UR5, RZ, P0, !PT ;  /* 0x0000000503097c10 */ /* 0x000fc600087fe4ff */
[----:B------:R-:W-:Y:S04]  /*a4b0*/  STG.E.128 [R2.64+0x80], R60 ;  /* 0x0000803c02007986 */ /* 0x000fe8000c101d08 */
[----:B------:R-:W-:Y:S04]  /*a4c0*/  STG.E.128 [R8.64], R72 ;  /* 0x0000004808007986 */ /* 0x000fe8000c101d08 */
[----:B------:R-:W-:Y:S01]  /*a4d0*/  STG.E.128 [R8.64+0x80], R48 ;  /* 0x0000803008007986 */ /* 0x000fe2000c101d08 */
[----:B------:R-:W-:Y:S05]  /*a4e0*/  EXIT ;  /* 0x000000000000794d */ /* 0x000fea0003800000 */
.L_x_93:
        /* <DEDUP_REMOVED lines=9> */
.L_x_2374:


//--------------------- .text._ZN5flash16flash_fwd_kernelI23Flash_fwd_kernel_traitsILi128ELi128ELi64ELi4ELb0ELb0EN7cutlass10bfloat16_tE19Flash_kernel_traitsILi128ELi128ELi64ELi4ES3_EELb0ELb0ELb0ELb0ELb1ELb1ELb1ELb0EEEvNS_16Flash_fwd_paramsE --------------------------
	.section	.text._ZN5flash16flash_fwd_kernelI23Flash_fwd_kernel_traitsILi128ELi128ELi64ELi4ELb0ELb0EN7cutlass10bfloat16_tE19Flash_kernel_traitsILi128ELi128ELi64ELi4ES3_EELb0ELb0ELb0ELb0ELb1ELb1ELb1ELb0EEEvNS_16Flash_fwd_paramsE,"ax",@progbits
	.sectioninfo	@"SHI_REGISTERS=255"
	.align	128
        .global         _ZN5flash16flash_fwd_kernelI23Flash_fwd_kernel_traitsILi128ELi128ELi64ELi4ELb0ELb0EN7cutlass10bfloat16_tE19Flash_kernel_traitsILi128ELi128ELi64ELi4ES3_EELb0ELb0ELb0ELb0ELb1ELb1ELb1ELb0EEEvNS_16Flash_fwd_paramsE
        .type           _ZN5flash16flash_fwd_kernelI23Flash_fwd_kernel_traitsILi128ELi128ELi64ELi4ELb0ELb0EN7cutlass10bfloat16_tE19Flash_kernel_traitsILi128ELi128ELi64ELi4ES3_EELb0ELb0ELb0ELb0ELb1ELb1ELb1ELb0EEEvNS_16Flash_fwd_paramsE,@function
        .size           _ZN5flash16flash_fwd_kernelI23Flash_fwd_kernel_traitsILi128ELi128ELi64ELi4ELb0ELb0EN7cutlass10bfloat16_tE19Flash_kernel_traitsILi128ELi128ELi64ELi4ES3_EELb0ELb0ELb0ELb0ELb1ELb1ELb1ELb0EEEvNS_16Flash_fwd_paramsE,(.L_x_2375 - _ZN5flash16flash_fwd_kernelI23Flash_fwd_kernel_traitsILi128ELi128ELi64ELi4ELb0ELb0EN7cutlass10bfloat16_tE19Flash_kernel_traitsILi128ELi128ELi64ELi4ES3_EELb0ELb0ELb0ELb0ELb1ELb1ELb1ELb0EEEvNS_16Flash_fwd_paramsE)
        .other          _ZN5flash16flash_fwd_kernelI23Flash_fwd_kernel_traitsILi128ELi128ELi64ELi4ELb0ELb0EN7cutlass10bfloat16_tE19Flash_kernel_traitsILi128ELi128ELi64ELi4ES3_EELb0ELb0ELb0ELb0ELb1ELb1ELb1ELb0EEEvNS_16Flash_fwd_paramsE,@"STO_CUDA_ENTRY STV_DEFAULT"
_ZN5flash16flash_fwd_kernelI23Flash_fwd_kernel_traitsILi128ELi128ELi64ELi4ELb0ELb0EN7cutlass10bfloat16_tE19Flash_kernel_traitsILi128ELi128ELi64ELi4ES3_EELb0ELb0ELb0ELb0ELb1ELb1ELb1ELb0EEEvNS_16Flash_fwd_paramsE:
.text._ZN5flash16flash_fwd_kernelI23Flash_fwd_kernel_traitsILi128ELi128ELi64ELi4ELb0ELb0EN7cutlass10bfloat16_tE19Flash_kernel_traitsILi128ELi128ELi64ELi4ES3_EELb0ELb0ELb0ELb0ELb1ELb1ELb1ELb0EEEvNS_16Flash_fwd_paramsE:
        /* <DEDUP_REMOVED lines=41> */
[----:B------:R-:W-:Y:S01]  /*0290*/  STL [R1+0x4], R174 ;  /* 0x000004ae01007387 */ /* 0x000fe20000100800 */
[----:B---3--:R-:W3:Y:S01]  /*02a0*/  MUFU.RCP R4, R4 ;  /* 0x0000000400047308 */ /* 0x008ee20000001000 */
[----:B-1----:R-:W-:Y:S02]  /*02b0*/  SHF.R.S32.HI R3, RZ, 0x1f, R13 ;  /* 0x0000001fff037819 */ /* 0x002fe4000001140d */
[----:B--2---:R-:W-:-:S02]  /*02c0*/  LOP3.LUT R5, R26, c[0x0][0x1c8], RZ, 0x3c, !PT ;  /* 0x000072001a057a12 */ /* 0x004fc400078e3cff */
[CC--:B------:R-:W-:Y:S02]  /*02d0*/  LEA.HI R19, R3.reuse, R13.reuse, RZ, 0x3 ;  /* 0x0000000d03137211 */ /* 0x0c0fe400078f18ff */
[CC--:B------:R-:W-:Y:S02]  /*02e0*/  LEA.HI R0, R3.reuse, R13.reuse, RZ, 0x4 ;  /* 0x0000000d03007211 */ /* 0x0c0fe400078f20ff */
[CC--:B------:R-:W-:Y:S02]  /*02f0*/  LEA.HI R12, R3.reuse, R13.reuse, RZ, 0x6 ;  /* 0x0000000d030c7211 */ /* 0x0c0fe400078f30ff */
[----:B------:R-:W-:Y:S02]  /*0300*/  LEA.HI R22, R3, R13, RZ, 0x5 ;  /* 0x0000000d03167211 */ /* 0x000fe400078f28ff */
[----:B------:R-:W-:Y:S02]  /*0310*/  LOP3.LUT R3, R19, 0xfffffff8, RZ, 0xc0, !PT ;  /* 0xfffffff813037812 */ /* 0x000fe400078ec0ff */
[----:B---3--:R-:W-:-:S02]  /*0320*/  IADD3 R4, R4, 0xffffffe, RZ ;  /* 0x0ffffffe04047810 */ /* 0x008fc40007ffe0ff */
[----:B------:R-:W-:Y:S01]  /*0330*/  ISETP.GE.AND P1, PT, R5, RZ, PT ;  /* 0x000000ff0500720c */ /* 0x000fe20003f26270 */
[----:B------:R-:W-:Y:S01]  /*0340*/  IMAD.IADD R72, R13, 0x1, -R3 ;  /* 0x000000010d487824 */ /* 0x000fe200078e0a03 */
[----:B------:R-:W1:Y:S01]  /*0350*/  F2I.FTZ.U32.TRUNC.NTZ R5, R4 ;  /* 0x0000000400057305 */ /* 0x000e62000021f000 */
[----:B------:R-:W-:Y:S02]  /*0360*/  SHF.R.S32.HI R2, RZ, 0x3, R19 ;  /* 0x00000003ff027819 */ /* 0x000fe40000011413 */
[----:B------:R-:W-:Y:S02]  /*0370*/  LOP3.LUT R7, R0, 0xfffffff0, RZ, 0xc0, !PT ;  /* 0xfffffff000077812 */ /* 0x000fe400078ec0ff */
[--C-:B------:R-:W-:Y:S02]  /*0380*/  SHF.R.S32.HI R3, RZ, 0x1f, R2.reuse ;  /* 0x0000001fff037819 */ /* 0x100fe40000011402 */
[----:B------:R-:W-:Y:S01]  /*0390*/  IADD3 R13, -R7, R13, RZ ;  /* 0x0000000d070d7210 */ /* 0x000fe20007ffe1ff */
[C---:B------:R-:W-:Y:S01]  /*03a0*/  IMAD.SHL.U32 R7, R2.reuse, 0x40, RZ ;  /* 0x0000004002077824 */ /* 0x040fe200078e00ff */
[----:B------:R-:W-:Y:S01]  /*03b0*/  IADD3 R9, P0, R2, R6, RZ ;  /* 0x0000000602097210 */ /* 0x000fe20007f1e0ff */
[----:B------:R-:W-:Y:S01]  /*03c0*/  IMAD.WIDE R16, R16, 0x80, R2 ;  /* 0x0000008010107825 */ /* 0x000fe200078e0202 */
[----:B------:R-:W-:-:S02]  /*03d0*/  IABS R20, R26 ;  /* 0x0000001a00147213 */ /* 0x000fc40000000000 */
[----:B------:R-:W-:Y:S02]  /*03e0*/  LEA.HI.X.SX32 R8, R6, R3, 0x1, P0 ;  /* 0x0000000306087211 */ /* 0x000fe400000f0eff */
[----:B------:R-:W-:Y:S01]  /*03f0*/  SHF.L.U32 R6, R72, 0x3, RZ ;  /* 0x0000000348067819 */ /* 0x000fe200000006ff */
[----:B-1----:R-:W-:Y:S01]  /*0400*/  IMAD.MOV R11, RZ, RZ, -R5 ;  /* 0x000000ffff0b7224 */ /* 0x002fe200078e0a05 */
[----:B------:R-:W-:Y:S02]  /*0410*/  SHF.R.S32.HI R4, RZ, 0x4, R0 ;  /* 0x00000004ff047819 */ /* 0x000fe40000011400 */
[----:B------:R-:W-:Y:S02]  /*0420*/  SHF.L.U32 R12, R12, 0x3, RZ ;  /* 0x000000030c0c7819 */ /* 0x000fe400000006ff */
[----:B------:R-:W-:Y:S02]  /*0430*/  LEA.HI R10, R0, R4, RZ, 0x1 ;  /* 0x00000004000a7211 */ /* 0x000fe400078f08ff */
[----:B------:R-:W-:-:S02]  /*0440*/  LOP3.LUT R0, R7, 0x1c0, RZ, 0xc0, !PT ;  /* 0x000001c007007812 */ /* 0x000fc400078ec0ff */
[----:B------:R-:W-:Y:S02]  /*0450*/  LOP3.LUT R7, R10, 0xfffffffe, RZ, 0xc0, !PT ;  /* 0xfffffffe0a077812 */ /* 0x000fe400078ec0ff */
[----:B------:R-:W-:Y:S02]  /*0460*/  SHF.R.U32.HI R10, RZ, 0x3, R0 ;  /* 0x00000003ff0a7819 */ /* 0x000fe40000011600 */
[--C-:B------:R-:W-:Y:S02]  /*0470*/  LOP3.LUT R0, R0, 0x38, R6.reuse, 0xf8, !PT ;  /* 0x0000003800007812 */ /* 0x100fe400078ef806 */
[----:B------:R-:W-:Y:S01]  /*0480*/  IADD3 R21, R4, -R7, RZ ;  /* 0x8000000704157210 */ /* 0x000fe20007ffe0ff */
[----:B------:R-:W-:Y:S01]  /*0490*/  IMAD.MOV.U32 R4, RZ, RZ, RZ ;  /* 0x000000ffff047224 */ /* 0x000fe200078e00ff */
[----:B------:R-:W-:Y:S01]  /*04a0*/  LOP3.LUT R14, R0, R10, RZ, 0x3c, !PT ;  /* 0x0000000a000e7212 */ /* 0x000fe200078e3cff */
[----:B------:R-:W-:Y:S01]  /*04b0*/  IMAD R0, R11, R23, RZ ;  /* 0x000000170b007224 */ /* 0x000fe200078e02ff */
[----:B------:R-:W-:Y:S01]  /*04c0*/  SHF.R.S32.HI R7, RZ, 0x1f, R6 ;  /* 0x0000001fff077819 */ /* 0x000fe20000011406 */
[----:B------:R-:W-:Y:S01]  /*04d0*/  IMAD R10, R25, c[0x0][0x178], RZ ;  /* 0x00005e00190a7a24 */ /* 0x000fe200078e02ff */
[----:B------:R-:W-:Y:S01]  /*04e0*/  LOP3.LUT R14, R14, 0x7ffffe00, R12, 0xf8, !PT ;  /* 0x7ffffe000e0e7812 */ /* 0x000fe200078ef80c */
[----:B------:R-:W-:-:S04]  /*04f0*/  IMAD.HI.U32 R11, R5, R0, R4 ;  /* 0x00000000050b7227 */ /* 0x000fc800078e0004 */
[C---:B------:R-:W-:Y:S02]  /*0500*/  IMAD R10, R24.reuse, c[0x0][0x17c], R10 ;  /* 0x00005f00180a7a24 */ /* 0x040fe400078e020a */
[----:B------:R-:W-:-:S04]  /*0510*/  IMAD.WIDE.U32 R2, R24, c[0x0][0x178], R6 ;  /* 0x00005e0018027a25 */ /* 0x000fc800078e0006 */
[----:B------:R-:W-:-:S04]  /*0520*/  IMAD.HI.U32 R11, R11, R20, RZ ;  /* 0x000000140b0b7227 */ /* 0x000fc800078e00ff */
[----:B------:R-:W-:Y:S01]  /*0530*/  IMAD.IADD R3, R3, 0x1, R10 ;  /* 0x0000000103037824 */ /* 0x000fe200078e020a */
[----:B------:R-:W-:Y:S01]  /*0540*/  IADD3 R10, -R11, RZ, RZ ;  /* 0x000000ff0b0a7210 */ /* 0x000fe20007ffe1ff */
[C---:B------:R-:W-:Y:S02]  /*0550*/  IMAD R4, R8.reuse, c[0x0][0x198], RZ ;  /* 0x0000660008047a24 */ /* 0x040fe400078e02ff */
[----:B------:R-:W-:Y:S01]  /*0560*/  IMAD R0, R8, c[0x0][0x1a0], RZ ;  /* 0x0000680008007a24 */ /* 0x000fe200078e02ff */
[----:B------:R-:W-:Y:S01]  /*0570*/  SHF.R.S32.HI R8, RZ, 0x1f, R13 ;  /* 0x0000001fff087819 */ /* 0x000fe2000001140d */
[C---:B------:R-:W-:Y:S02]  /*0580*/  IMAD R15, R9.reuse, c[0x0][0x19c], R4 ;  /* 0x00006700090f7a24 */ /* 0x040fe400078e0204 */
[----:B------:R-:W-:-:S04]  /*0590*/  IMAD.WIDE.U32 R4, R9, c[0x0][0x198], R6 ;  /* 0x0000660009047a25 */ /* 0x000fc800078e0006 */
[----:B------:R-:W-:Y:S01]  /*05a0*/  IMAD R10, R23, R10, R20 ;  /* 0x0000000a170a7224 */ /* 0x000fe200078e0214 */
[----:B------:R-:W-:Y:S01]  /*05b0*/  LEA.HI R20, R8, R13, RZ, 0x3 ;  /* 0x0000000d08147211 */ /* 0x000fe200078f18ff */
[----:B------:R-:W-:Y:S01]  /*05c0*/  IMAD R18, R9, c[0x0][0x1a4], R0 ;  /* 0x0000690009127a24 */ /* 0x000fe200078e0200 */
[----:B------:R-:W-:Y:S01]  /*05d0*/  IADD3 R5, R5, R15, RZ ;  /* 0x0000000f05057210 */ /* 0x000fe20007ffe0ff */
[----:B------:R-:W-:Y:S01]  /*05e0*/  IMAD.WIDE.U32 R6, R9, c[0x0][0x1a0], R6 ;  /* 0x0000680009067a25 */ /* 0x000fe200078e0006 */
[----:B------:R-:W-:Y:S02]  /*05f0*/  SHF.R.S32.HI R9, RZ, 0x1f, R26 ;  /* 0x0000001fff097819 */ /* 0x000fe4000001141a */
[----:B------:R-:W-:Y:S01]  /*0600*/  ISETP.GT.U32.AND P2, PT, R23, R10, PT ;  /* 0x0000000a1700720c */ /* 0x000fe20003f44070 */
[----:B------:R-:W-:Y:S01]  /*0610*/  IMAD.SHL.U32 R0, R72, 0x40, RZ ;  /* 0x0000004048007824 */ /* 0x000fe200078e00ff */
[----:B------:R-:W-:Y:S01]  /*0620*/  LOP3.LUT R8, R20, 0xfffffff8, RZ, 0xc0, !PT ;  /* 0xfffffff814087812 */ /* 0x000fe200078ec0ff */
[----:B------:R-:W-:-:S02]  /*0630*/  IMAD R9, R9, c[0x0][0x1a8], RZ ;  /* 0x00006a0009097a24 */ /* 0x000fc400078e02ff */
[----:B------:R-:W-:Y:S01]  /*0640*/  IMAD.WIDE.U32 R2, R26, c[0x0][0x1a8], R2 ;  /* 0x00006a001a027a25 */ /* 0x000fe200078e0002 */
[----:B------:R-:W-:-:S03]  /*0650*/  LOP3.LUT R0, R0, 0x1c0, RZ, 0xc0, !PT ;  /* 0x000001c000007812 */ /* 0x000fc600078ec0ff */
[----:B------:R-:W-:Y:S01]  /*0660*/  IMAD R9, R26, c[0x0][0x1ac], R9 ;  /* 0x00006b001a097a24 */ /* 0x000fe200078e0209 */
[----:B------:R-:W-:Y:S01]  /*0670*/  LOP3.LUT R12, R0, 0x8, R19, 0xf8, !PT ;  /* 0x00000008000c7812 */ /* 0x000fe200078ef813 */
[----:B------:R-:W-:Y:S01]  /*0680*/  IMAD.IADD R73, R13, 0x1, -R8 ;  /* 0x000000010d497824 */ /* 0x000fe200078e0a08 */
[----:B------:R-:W-:Y:S01]  /*0690*/  SHF.R.U32.HI R0, RZ, 0x3, R0 ;  /* 0x00000003ff007819 */ /* 0x000fe20000011600 */
[----:B------:R-:W-:Y:S01]  /*06a0*/  IMAD R8, R17, c[0x0][0x190], RZ ;  /* 0x0000640011087a24 */ /* 0x000fe200078e02ff */
[----:B------:R-:W-:Y:S01]  /*06b0*/  IADD3 R3, R3, R9, RZ ;  /* 0x0000000903037210 */ /* 0x000fe20007ffe0ff */
[----:B------:R-:W-:Y:S01]  /*06c0*/  IMAD.IADD R7, R7, 0x1, R18 ;  /* 0x0000000107077824 */ /* 0x000fe200078e0212 */
[-C--:B------:R-:W-:Y:S01]  /*06d0*/  @!P2 IADD3 R10, R10, -R23.reuse, RZ ;  /* 0x800000170a0aa210 */ /* 0x080fe20007ffe0ff */
[----:B------:R-:W-:Y:S01]  /*06e0*/  IMAD.SHL.U32 R251, R14, 0x2, RZ ;  /* 0x000000020efb7824 */ /* 0x000fe200078e00ff */
[----:B------:R-:W-:Y:S01]  /*06f0*/  LOP3.LUT R15, R12, R0, RZ, 0x3c, !PT ;  /* 0x000000000c0f7212 */ /* 0x000fe200078e3cff */
[----:B------:R-:W-:Y:S01]  /*0700*/  IMAD R0, R25, c[0x0][0x180], RZ ;  /* 0x0000600019007a24 */ /* 0x000fe200078e02ff */
[----:B------:R-:W-:Y:S01]  /*0710*/  ISETP.GE.U32.AND P3, PT, R10, R23, PT ;  /* 0x000000170a00720c */ /* 0x000fe20003f66070 */
[C---:B------:R-:W-:Y:S01]  /*0720*/  IMAD R12, R16.reuse, c[0x0][0x194], R8 ;  /* 0x00006500100c7a24 */ /* 0x040fe200078e0208 */
[----:B------:R-:W-:Y:S01]  /*0730*/  @!P2 IADD3 R11, R11, 0x1, RZ ;  /* 0x000000010b0ba810 */ /* 0x000fe20007ffe0ff */
[----:B------:R-:W-:-:S04]  /*0740*/  IMAD.WIDE.U32 R2, R16, c[0x0][0x190], R2 ;  /* 0x0000640010027a25 */ /* 0x000fc800078e0002 */
[C---:B------:R-:W-:Y:S01]  /*0750*/  IMAD R0, R24.reuse, c[0x0][0x184], R0 ;  /* 0x0000610018007a24 */ /* 0x040fe200078e0200 */
[----:B------:R-:W-:Y:S01]  /*0760*/  IADD3 R3, R3, R12, RZ ;  /* 0x0000000c03037210 */ /* 0x000fe20007ffe0ff */
[----:B------:R-:W-:Y:S01]  /*0770*/  IMAD.WIDE.U32 R8, R24, c[0x0][0x180], R4 ;  /* 0x0000600018087a25 */ /* 0x000fe200078e0004 */
[----:B------:R-:W-:Y:S02]  /*0780*/  LEA R4, P0, R2, c[0x0][0x160], 0x1 ;  /* 0x0000580002047a11 */ /* 0x000fe400078008ff */
[----:B------:R-:W-:Y:S01]  /*0790*/  LEA.HI.SX32 R12, R174, 0xffffffff, 0x1a ;  /* 0xffffffffae0c7811 */ /* 0x000fe200078fd2ff */
[----:B------:R-:W-:Y:S01]  /*07a0*/  IMAD R5, R25, c[0x0][0x188], RZ ;  /* 0x0000620019057a24 */ /* 0x000fe200078e02ff */
[----:B------:R-:W-:Y:S01]  /*07b0*/  @P3 IADD3 R11, R11, 0x1, RZ ;  /* 0x000000010b0b3810 */ /* 0x000fe20007ffe0ff */
[----:B------:R-:W-:Y:S01]  /*07c0*/  IMAD.IADD R9, R9, 0x1, R0 ;  /* 0x0000000109097824 */ /* 0x000fe200078e0200 */
[----:B------:R-:W-:Y:S01]  /*07d0*/  SHF.R.S32.HI R13, RZ, 0x1f, R12 ;  /* 0x0000001fff0d7819 */ /* 0x000fe2000001140c */
[----:B------:R-:W-:Y:S01]  /*07e0*/  IMAD R0, R24, c[0x0][0x18c], R5 ;  /* 0x0000630018007a24 */ /* 0x000fe200078e0205 */
[----:B------:R-:W-:Y:S01]  /*07f0*/  LEA.HI.X R5, R2, c[0x0][0x164], R3, 0x1, P0 ;  /* 0x0000590002057a11 */ /* 0x000fe200000f0c03 */
[----:B------:R-:W-:Y:S01]  /*0800*/  IMAD.WIDE.U32 R6, R24, c[0x0][0x188], R6 ;  /* 0x0000620018067a25 */ /* 0x000fe200078e0006 */
[----:B------:R-:W-:-:S02]  /*0810*/  ISETP.NE.AND P0, PT, RZ, c[0x0][0x1c8], PT ;  /* 0x00007200ff007a0c */ /* 0x000fc40003f05270 */
[----:B------:R-:W-:Y:S01]  /*0820*/  IADD3 R2, P2, R4, UR7, RZ ;  /* 0x0000000704027c10 */ /* 0x000fe2000ff5e0ff */
[----:B------:R-:W-:Y:S01]  /*0830*/  IMAD.IADD R7, R7, 0x1, R0 ;  /* 0x0000000107077824 */ /* 0x000fe200078e0200 */
[----:B------:R-:W-:Y:S01]  /*0840*/  MOV R0, R11 ;  /* 0x0000000b00007202 */ /* 0x000fe20000000f00 */
[----:B------:R1:W-:Y:S01]  /*0850*/  LDGSTS.E.BYPASS.LTC128B.128 [R251], [R4.64] ;  /* 0x0000000004fb7fae */ /* 0x0003e2000b901d48 */
[----:B------:R-:W-:Y:S02]  /*0860*/  IADD3.X R3, R5, UR12, RZ, P2, !PT ;  /* 0x0000000c05037c10 */ /* 0x000fe400097fe4ff */
[----:B------:R-:W-:Y:S01]  /*0870*/  @!P1 IADD3 R0, -R0, RZ, RZ ;  /* 0x000000ff00009210 */ /* 0x000fe20007ffe1ff */
[----:B------:R1:W-:Y:S04]  /*0880*/  LDGSTS.E.BYPASS.LTC128B.128 [R251+0x4000], [R4.64+0x80] ;  /* 0x0400008004fb7fae */ /* 0x0003e8000b901d48 */
[----:B------:R-:W-:Y:S01]  /*0890*/  @!P0 LOP3.LUT R0, RZ, c[0x0][0x1c8], RZ, 0x33, !PT ;  /* 0x00007200ff008a12 */ /* 0x000fe200078e33ff */
[----:B------:R2:W-:Y:S04]  /*08a0*/  LDGSTS.E.BYPASS.LTC128B.128 [R251+0x800], [R2.64] ;  /* 0x0080000002fb7fae */ /* 0x0005e8000b901d48 */
[----:B------:R2:W-:Y:S01]  /*08b0*/  LDGSTS.E.BYPASS.LTC128B.128 [R251+0x4800], [R2.64+0x80] ;  /* 0x0480008002fb7fae */ /* 0x0005e2000b901d48 */
[----:B------:R-:W-:-:S04]  /*08c0*/  IMAD.WIDE.U32 R30, R0, c[0x0][0x1b0], R8 ;  /* 0x00006c00001e7a25 */ /* 0x000fc800078e0008 */
[----:B------:R-:W-:Y:S01]  /*08d0*/  IMAD.WIDE.U32 R28, R0, c[0x0][0x1b8], R6 ;  /* 0x00006e00001c7a25 */ /* 0x000fe200078e0006 */
[----:B------:R-:W-:Y:S01]  /*08e0*/  MOV R172, R30 ;  /* 0x0000001e00ac7202 */ /* 0x000fe20000000f00 */
[----:B------:R-:W-:Y:S04]  /*08f0*/  STL.64 [R1+0x38], R30 ;  /* 0x0000381e01007387 */ /* 0x000fe80000100a00 */
        /* <DEDUP_REMOVED lines=55> */
[----:B--2---:R-:W-:-:S05]  /*0c70*/  IMAD.WIDE.U32 R6, R12, c[0x0][0x1a0], RZ ;  /* 0x000068000c067a25 */ /* 0x004fca00078e00ff */
[----:B------:R-:W-:Y:S02]  /*0c80*/  IADD3 R0, R7, R0, RZ ;  /* 0x0000000007007210 */ /* 0x000fe40007ffe0ff */
[----:B-1----:R-:W-:-:S04]  /*0c90*/  IADD3 R4, P0, R2, UR7, RZ ;  /* 0x0000000702047c10 */ /* 0x002fc8000ff1e0ff */
[----:B------:R-:W-:Y:S02]  /*0ca0*/  IADD3.X R5, R3, UR12, RZ, P0, !PT ;  /* 0x0000000c03057c10 */ /* 0x000fe400087fe4ff */
[----:B------:R-:W-:Y:S01]  /*0cb0*/  LEA R7, P0, R6, R28, 0x6 ;  /* 0x0000001c06077211 */ /* 0x000fe200078030ff */
[----:B----4-:R-:W-:Y:S02]  /*0cc0*/  IMAD.IADD R2, R29, 0x1, R14 ;  /* 0x000000011d027824 */ /* 0x010fe400078e020e */
[----:B------:R1:W-:Y:S01]  /*0cd0*/  LDGSTS.E.BYPASS.LTC128B.128 [R251+0x9800], [R4.64] ;  /* 0x0980000004fb7fae */ /* 0x0003e2000b901d48 */
[----:B------:R-:W-:-:S03]  /*0ce0*/  IMAD.SHL.U32 R3, R21, 0x8, RZ ;  /* 0x0000000815037824 */ /* 0x000fc600078e00ff */
[----:B------:R1:W-:Y:S01]  /*0cf0*/  LDGSTS.E.BYPASS.LTC128B.128 [R251+0xb800], [R4.64+0x80] ;  /* 0x0b80008004fb7fae */ /* 0x0003e2000b901d48 */
[----:B------:R-:W-:Y:S02]  /*0d00*/  LEA.HI.X R6, R6, R2, R0, 0x6, P0 ;  /* 0x0000000206067211 */ /* 0x000fe400000f3400 */
[----:B------:R-:W-:Y:S01]  /*0d10*/  LEA R0, R21, R15, 0x9 ;  /* 0x0000000f15007211 */ /* 0x000fe200078e48ff */
        /* <DEDUP_REMOVED lines=8> */
[----:B--2---:R-:W-:Y:S01]  /*0da0*/  SHF.L.U32 R2, R73, 0x6, RZ ;  /* 0x0000000649027819 */ /* 0x004fe200000006ff */
        /* <DEDUP_REMOVED lines=17> */
[----:B-1----:R-:W-:-:S02]  /*0ec0*/  LEA R5, R7, R149, 0xa ;  /* 0x0000009507057211 */ /* 0x002fc400078e50ff */
[----:B------:R-:W-:Y:S02]  /*0ed0*/  IADD3 R4, P0, R6, UR13, RZ ;  /* 0x0000000d06047c10 */ /* 0x000fe4000ff1e0ff */
[----:B------:R-:W-:Y:S02]  /*0ee0*/  IADD3.X R7, R3, UR5, RZ, P1, !PT ;  /* 0x0000000503077c10 */ /* 0x000fe40008ffe4ff */
[----:B------:R-:W-:Y:S01]  /*0ef0*/  LOP3.LUT P1, RZ, R73, 0x2, RZ, 0xc0, !PT ;  /* 0x0000000249ff7812 */ /* 0x000fe2000782c0ff */
[----:B--2---:R-:W-:Y:S01]  /*0f00*/  IMAD.IADD R2, R5, 0x1, R150 ;  /* 0x0000000105027824 */ /* 0x004fe200078e0296 */
[----:B------:R-:W-:Y:S01]  /*0f10*/  IADD3.X R5, R7, UR5, RZ, P0, !PT ;  /* 0x0000000507057c10 */ /* 0x000fe200087fe4ff */
[----:B------:R-:W-:Y:S01]  /*0f20*/  IMAD.SHL.U32 R3, R0, 0x2, RZ ;  /* 0x0000000200037824 */ /* 0x000fe200078e00ff */
[----:B------:R1:W-:Y:S01]  /*0f30*/  LDGSTS.E.BYPASS.LTC128B.128 [R251+0xd000], [R6.64] ;  /* 0x0d00000006fb7fae */ /* 0x0003e2000b901d48 */
[----:B------:R-:W-:Y:S02]  /*0f40*/  LOP3.LUT P0, RZ, R72, 0x2, RZ, 0xc0, !PT ;  /* 0x0000000248ff7812 */ /* 0x000fe4000780c0ff */
[----:B------:R-:W-:Y:S01]  /*0f50*/  SHF.L.U32 R239, R2, 0x1, RZ ;  /* 0x0000000102ef7819 */ /* 0x000fe200000006ff */
[----:B------:R1:W-:Y:S01]  /*0f60*/  LDGSTS.E.BYPASS.LTC128B.128 [R251+0xf000], [R6.64+0x80] ;  /* 0x0f00008006fb7fae */ /* 0x0003e2000b901d48 */
[----:B------:R-:W-:-:S03]  /*0f70*/  MOV R2, 0x40 ;  /* 0x0000004000027802 */ /* 0x000fc60000000f00 */
[----:B------:R2:W-:Y:S04]  /*0f80*/  LDGSTS.E.BYPASS.LTC128B.128 [R251+0xd800], [R4.64] ;  /* 0x0d80000004fb7fae */ /* 0x0005e8000b901d48 */
[----:B------:R2:W-:Y:S02]  /*0f90*/  LDGSTS.E.BYPASS.LTC128B.128 [R251+0xf800], [R4.64+0x80] ;  /* 0x0f80008004fb7fae */ /* 0x0005e4000b901d48 */
[----:B------:R-:W-:Y:S02]  /*0fa0*/  @P0 IADD3 R243, R238, -0x20, RZ ;  /* 0xffffffe0eef30810 */ /* 0x000fe40007ffe0ff */
[----:B------:R-:W-:Y:S01]  /*0fb0*/  LDSM.16.M88.4 R12, [R239] ;  /* 0x00000000ef0c783b */ /* 0x000fe20000000200 */
[----:B------:R-:W-:Y:S02]  /*0fc0*/  LOP3.LUT P0, RZ, R72, 0x4, RZ, 0xc0, !PT ;  /* 0x0000000448ff7812 */ /* 0x000fe4000780c0ff */
[C---:B------:R-:W-:Y:S01]  /*0fd0*/  IADD3 R250, R243.reuse, 0x800, RZ ;  /* 0x00000800f3fa7810 */ /* 0x040fe20007ffe0ff */
[----:B------:R-:W4:Y:S01]  /*0fe0*/  LDSM.16.M88.4 R32, [R3+0x8000] ;  /* 0x008000000320783b */ /* 0x000f220000000200 */
[----:B------:R-:W-:-:S02]  /*0ff0*/  IADD3 R249, R243, 0x1000, RZ ;  /* 0x00001000f3f97810 */ /* 0x000fc40007ffe0ff */
[C---:B------:R-:W-:Y:S01]  /*1000*/  IADD3 R248, R243.reuse, 0x1800, RZ ;  /* 0x00001800f3f87810 */ /* 0x040fe20007ffe0ff */
[----:B---3--:R-:W3:Y:S01]  /*1010*/  LDSM.16.M88.4 R8, [R239+0x2000] ;  /* 0x00200000ef08783b */ /* 0x008ee20000000200 */
[C---:B------:R-:W-:Y:S02]  /*1020*/  IADD3 R247, R243.reuse, 0x2000, RZ ;  /* 0x00002000f3f77810 */ /* 0x040fe40007ffe0ff */
[C---:B------:R-:W-:Y:S01]  /*1030*/  IADD3 R246, R243.reuse, 0x2800, RZ ;  /* 0x00002800f3f67810 */ /* 0x040fe20007ffe0ff */
[----:B------:R-:W5:Y:S01]  /*1040*/  LDSM.16.M88.4 R28, [R3+0x8800] ;  /* 0x00880000031c783b */ /* 0x000f620000000200 */
[C---:B------:R-:W-:Y:S02]  /*1050*/  IADD3 R245, R243.reuse, 0x3000, RZ ;  /* 0x00003000f3f57810 */ /* 0x040fe40007ffe0ff */
[----:B------:R-:W-:Y:S01]  /*1060*/  IADD3 R244, R243, 0x3800, RZ ;  /* 0x00003800f3f47810 */ /* 0x000fe20007ffe0ff */
[----:B------:R-:W1:Y:S04]  /*1070*/  LDSM.16.M88.4 R24, [R3+0x9000] ;  /* 0x009000000318783b */ /* 0x000e680000000200 */
[----:B------:R-:W1:Y:S01]  /*1080*/  LDSM.16.M88.4 R16, [R3+0x9800] ;  /* 0x009800000310783b */ /* 0x000e620000000200 */
[----:B--2---:R-:W-:-:S03]  /*1090*/  MOV R4, 0x20 ;  /* 0x0000002000047802 */ /* 0x004fc60000000f00 */
[----:B------:R-:W-:Y:S01]  /*10a0*/  LDSM.16.M88.4 R60, [R243+0x800] ;  /* 0x00080000f33c783b */ /* 0x000fe20000000200 */
[----:B------:R-:W-:-:S03]  /*10b0*/  SEL R4, R4, 0xffffffe0, !P1 ;  /* 0xffffffe004047807 */ /* 0x000fc60004800000 */
[----:B------:R-:W-:Y:S01]  /*10c0*/  LDSM.16.M88.4 R64, [R243] ;  /* 0x00000000f340783b */ /* 0x000fe20000000200 */
[----:B------:R-:W-:Y:S01]  /*10d0*/  LOP3.LUT P1, RZ, R73, 0x4, RZ, 0xc0, !PT ;  /* 0x0000000449ff7812 */ /* 0x000fe2000782c0ff */
[C---:B------:R-:W-:Y:S02]  /*10e0*/  IMAD.IADD R240, R239.reuse, 0x1, R4 ;  /* 0x00000001eff07824 */ /* 0x040fe400078e0204 */
[----:B------:R-:W-:Y:S01]  /*10f0*/  LDSM.16.M88.4 R56, [R243+0x1000] ;  /* 0x00100000f338783b */ /* 0x000fe20000000200 */
[C---:B------:R-:W-:Y:S02]  /*1100*/  SEL R0, R2.reuse, 0xffffffc0, !P1 ;  /* 0xffffffc002007807 */ /* 0x040fe40004800000 */
[----:B------:R-:W-:Y:S01]  /*1110*/  SEL R2, R2, 0xffffffc0, !P0 ;  /* 0xffffffc002027807 */ /* 0x000fe20004000000 */
[----:B------:R-:W2:Y:S01]  /*1120*/  LDSM.16.M88.4 R20, [R240+0x2000] ;  /* 0x00200000f014783b */ /* 0x000ea20000000200 */
[----:B------:R-:W-:Y:S01]  /*1130*/  IADD3 R241, R240, R0, RZ ;  /* 0x00000000f0f17210 */ /* 0x000fe20007ffe0ff */
[----:B------:R-:W-:Y:S01]  /*1140*/  IMAD.IADD R242, R239, 0x1, R0 ;  /* 0x00000001eff27824 */ /* 0x000fe200078e0200 */
[----:B------:R-:W-:Y:S01]  /*1150*/  IADD3 R237, R238, R2, RZ ;  /* 0x00000002eeed7210 */ /* 0x000fe20007ffe0ff */
[----:B------:R-:W1:Y:S01]  /*1160*/  LDSM.16.M88.4 R52, [R243+0x1800] ;  /* 0x00180000f334783b */ /* 0x000e620000000200 */
[----:B------:R-:W-:Y:S01]  /*1170*/  IMAD.IADD R236, R2, 0x1, R243 ;  /* 0x0000000102ec7824 */ /* 0x000fe200078e02f3 */
[----:B------:R-:W-:Y:S01]  /*1180*/  ISETP.GE.AND P0, PT, R148, 0x41, PT ;  /* 0x000000419400780c */ /* 0x000fe20003f06270 */
[-C--:B----4-:R-:W-:Y:S01]  /*1190*/  HMMA.16816.F32.BF16 R116, R12, R32.reuse, RZ ;  /* 0x000000200c74723c */ /* 0x090fe200000418ff */
[----:B------:R-:W0:Y:S07]  /*11a0*/  LDGDEPBAR ;  /* 0x00000000000079af */ /* 0x000e2e0000000000 */
[C---:B---3--:R-:W-:Y:S08]  /*11b0*/  HMMA.16816.F32.BF16 R48, R8.reuse, R32, RZ ;  /* 0x000000200830723c */ /* 0x048ff000000418ff */
[-C--:B------:R-:W-:Y:S08]  /*11c0*/  HMMA.16816.F32.BF16 R68, R8, R34.reuse, RZ ;  /* 0x000000220844723c */ /* 0x080ff000000418ff */
[----:B------:R-:W-:Y:S08]  /*11d0*/  HMMA.16816.F32.BF16 R112, R12, R34, RZ ;  /* 0x000000220c70723c */ /* 0x000ff000000418ff */
[C---:B-----5:R-:W-:Y:S08]  /*11e0*/  HMMA.16816.F32.BF16 R44, R8.reuse, R28, RZ ;  /* 0x0000001c082c723c */ /* 0x060ff000000418ff */
[C---:B-1----:R-:W-:Y:S08]  /*11f0*/  HMMA.16816.F32.BF16 R40, R8.reuse, R24, RZ ;  /* 0x000000180828723c */ /* 0x042ff000000418ff */
[C---:B------:R-:W-:Y:S08]  /*1200*/  HMMA.16816.F32.BF16 R36, R8.reuse, R16, RZ ;  /* 0x000000100824723c */ /* 0x040ff000000418ff */
[C---:B------:R-:W-:Y:S08]  /*1210*/  HMMA.16816.F32.BF16 R32, R8.reuse, R30, RZ ;  /* 0x0000001e0820723c */ /* 0x040ff000000418ff */
[C---:B------:R-:W-:Y:S08]  /*1220*/  HMMA.16816.F32.BF16 R84, R8.reuse, R26, RZ ;  /* 0x0000001a0854723c */ /* 0x040ff000000418ff */
[----:B------:R-:W-:Y:S01]  /*1230*/  HMMA.16816.F32.BF16 R80, R8, R18, RZ ;  /* 0x000000120850723c */ /* 0x000fe200000418ff */
[----:B------:R-:W1:Y:S07]  /*1240*/  LDSM.16.M88.4 R8, [R240] ;  /* 0x00000000f008783b */ /* 0x000e6e0000000200 */
[C---:B------:R-:W-:Y:S08]  /*1250*/  HMMA.16816.F32.BF16 R92, R12.reuse, R16, RZ ;  /* 0x000000100c5c723c */ /* 0x040ff000000418ff */
[----:B------:R-:W-:Y:S01]  /*1260*/  HMMA.16816.F32.BF16 R76, R12, R18, RZ ;  /* 0x000000120c4c723c */ /* 0x000fe200000418ff */
[----:B------:R-:W-:Y:S07]  /*1270*/  LDSM.16.M88.4 R16, [R242] ;  /* 0x00000000f210783b */ /* 0x000fee0000000200 */
[----:B--2---:R-:W-:Y:S01]  /*1280*/  HMMA.16816.F32.BF16 R140, R20, R62, R32 ;  /* 0x0000003e148c723c */ /* 0x004fe20000041820 */
[----:B------:R-:W2:Y:S07]  /*1290*/  LDSM.16.M88.4 R32, [R237] ;  /* 0x00000000ed20783b */ /* 0x000eae0000000200 */
[C---:B------:R-:W-:Y:S08]  /*12a0*/  HMMA.16816.F32.BF16 R108, R12.reuse, R28, RZ ;  /* 0x0000001c0c6c723c */ /* 0x040ff000000418ff */
[C---:B------:R-:W-:Y:S01]  /*12b0*/  HMMA.16816.F32.BF16 R104, R12.reuse, R30, RZ ;  /* 0x0000001e0c68723c */ /* 0x040fe200000418ff */
[----:B------:R-:W-:Y:S07]  /*12c0*/  LDSM.16.M88.4 R28, [R237+0x800] ;  /* 0x00080000ed1c783b */ /* 0x000fee0000000200 */
[C---:B------:R-:W-:Y:S08]  /*12d0*/  HMMA.16816.F32.BF16 R100, R12.reuse, R24, RZ ;  /* 0x000000180c64723c */ /* 0x040ff000000418ff */
[----:B------:R-:W-:Y:S01]  /*12e0*/  HMMA.16816.F32.BF16 R96, R12, R26, RZ ;  /* 0x0000001a0c60723c */ /* 0x000fe200000418ff */
[----:B------:R-:W-:Y:S04]  /*12f0*/  LDSM.16.M88.4 R12, [R242+0x2000] ;  /* 0x00200000f20c783b */ /* 0x000fe80000000200 */
[----:B------:R-:W-:Y:S03]  /*1300*/  LDSM.16.M88.4 R24, [R237+0x1000] ;  /* 0x00100000ed18783b */ /* 0x000fe60000000200 */
[C---:B------:R-:W-:Y:S08]  /*1310*/  HMMA.16816.F32.BF16 R88, R20.reuse, R64, R48 ;  /* 0x000000401458723c */ /* 0x040ff00000041830 */
[C---:B------:R-:W-:Y:S01]  /*1320*/  HMMA.16816.F32.BF16 R124, R20.reuse, R60, R44 ;  /* 0x0000003c147c723c */ /* 0x040fe2000004182c */
[----:B------:R-:W-:Y:S07]  /*1330*/  LDSM.16.M88.4 R44, [R236] ;  /* 0x00000000ec2c783b */ /* 0x000fee0000000200 */
[C---:B------:R-:W-:Y:S01]  /*1340*/  HMMA.16816.F32.BF16 R120, R20.reuse, R56, R40 ;  /* 0x000000381478723c */ /* 0x040fe20000041828 */
[----:B------:R-:W-:Y:S07]  /*1350*/  LDSM.16.M88.4 R40, [R241] ;  /* 0x00000000f128783b */ /* 0x000fee0000000200 */
[C---:B------:R-:W-:Y:S08]  /*1360*/  HMMA.16816.F32.BF16 R36, R20.reuse, R52, R36 ;  /* 0x000000341424723c */ /* 0x040ff00000041824 */
[C---:B------:R-:W-:Y:S08]  /*1370*/  HMMA.16816.F32.BF16 R68, R20.reuse, R66, R68 ;  /* 0x000000421444723c */ /* 0x040ff00000041844 */
[C---:B------:R-:W-:Y:S08]  /*1380*/  HMMA.16816.F32.BF16 R144, R20.reuse, R58, R84 ;  /* 0x0000003a1490723c */ /* 0x040ff00000041854 */
[----:B------:R-:W-:Y:S01]  /*1390*/  HMMA.16816.F32.BF16 R72, R20, R54, R80 ;  /* 0x000000361448723c */ /* 0x000fe20000041850 */
[----:B------:R-:W3:Y:S07]  /*13a0*/  LDSM.16.M88.4 R20, [R237+0x1800] ;  /* 0x00180000ed14783b */ /* 0x000eee0000000200 */
[C---:B-1----:R-:W-:Y:S01]  /*13b0*/  HMMA.16816.F32.BF16 R48, R8.reuse, R64, R116 ;  /* 0x000000400830723c */ /* 0x042fe20000041874 */
[----:B------:R-:W-:Y:S07]  /*13c0*/  LDSM.16.M88.4 R116, [R236+0x1800] ;  /* 0x00180000ec74783b */ /* 0x000fee0000000200 */
[C---:B------:R-:W-:Y:S08]  /*13d0*/  HMMA.16816.F32.BF16 R132, R8.reuse, R60, R108 ;  /* 0x0000003c0884723c */ /* 0x040ff0000004186c */
[----:B------:R-:W-:Y:S08]  /*13e0*/  HMMA.16816.F32.BF16 R108, R8, R66, R112 ;  /* 0x00000042086c723c */ /* 0x000ff00000041870 */
[----:B--2---:R-:W-:Y:S08]  /*13f0*/  HMMA.16816.F32.BF16 R48, R16, R32, R48 ;  /* 0x000000201030723c */ /* 0x004ff00000041830 */
[C---:B------:R-:W-:Y:S08]  /*1400*/  HMMA.16816.F32.BF16 R112, R8.reuse, R62, R104 ;  /* 0x0000003e0870723c */ /* 0x040ff00000041868 */
[C---:B------:R-:W-:Y:S08]  /*1410*/  HMMA.16816.F32.BF16 R136, R8.reuse, R56, R100 ;  /* 0x000000380888723c */ /* 0x040ff00000041864 */
[C---:B------:R-:W-:Y:S08]  /*1420*/  HMMA.16816.F32.BF16 R104, R8.reuse, R58, R96 ;  /* 0x0000003a0868723c */ /* 0x040ff00000041860 */
[C---:B------:R-:W-:Y:S08]  /*1430*/  HMMA.16816.F32.BF16 R56, R8.reuse, R54, R76 ;  /* 0x000000360838723c */ /* 0x040ff0000004184c */
[----:B------:R-:W-:Y:S01]  /*1440*/  HMMA.16816.F32.BF16 R128, R8, R52, R92 ;  /* 0x000000340880723c */ /* 0x000fe2000004185c */
[----:B------:R-:W1:Y:S04]  /*1450*/  LDSM.16.M88.4 R8, [R241+0x2000] ;  /* 0x00200000f108783b */ /* 0x000e680000000200 */
[----:B------:R-:W-:Y:S03]  /*1460*/  LDSM.16.M88.4 R52, [R236+0x800] ;  /* 0x00080000ec34783b */ /* 0x000fe60000000200 */
[C---:B---3--:R-:W-:Y:S01]  /*1470*/  HMMA.16816.F32.BF16 R76, R12.reuse, R20, R36 ;  /* 0x000000140c4c723c */ /* 0x048fe20000041824 */
[----:B------:R-:W-:Y:S04]  /*1480*/  LDSM.16.M88.4 R36, [R239+0x4000] ;  /* 0x00400000ef24783b */ /* 0x000fe80000000200 */
[----:B------:R-:W-:Y:S03]  /*1490*/  LDSM.16.M88.4 R92, [R236+0x1000] ;  /* 0x00100000ec5c783b */ /* 0x000fe60000000200 */
[C---:B------:R-:W-:Y:S01]  /*14a0*/  HMMA.16816.F32.BF16 R100, R12.reuse, R34, R68 ;  /* 0x000000220c64723c */ /* 0x040fe20000041844 */
[----:B------:R-:W2:Y:S07]  /*14b0*/  LDSM.16.M88.4 R68, [R3+0xa000] ;  /* 0x00a000000344783b */ /* 0x000eae0000000200 */
[C---:B------:R-:W-:Y:S08]  /*14c0*/  HMMA.16816.F32.BF16 R64, R12.reuse, R32, R88 ;  /* 0x000000200c40723c */ /* 0x040ff00000041858 */
[C---:B------:R-:W-:Y:S08]  /*14d0*/  HMMA.16816.F32.BF16 R96, R12.reuse, R28, R124 ;  /* 0x0000001c0c60723c */ /* 0x040ff0000004187c */
[C---:B------:R-:W-:Y:S08]  /*14e0*/  HMMA.16816.F32.BF16 R84, R12.reuse, R24, R120 ;  /* 0x000000180c54723c */ /* 0x040ff00000041878 */
[C---:B------:R-:W-:Y:S08]  /*14f0*/  HMMA.16816.F32.BF16 R88, R12.reuse, R30, R140 ;  /* 0x0000001e0c58723c */ /* 0x040ff0000004188c */
[C---:B------:R-:W-:Y:S08]  /*1500*/  HMMA.16816.F32.BF16 R80, R12.reuse, R26, R144 ;  /* 0x0000001a0c50723c */ /* 0x040ff00000041890 */
[----:B------:R-:W-:Y:S08]  /*1510*/  HMMA.16816.F32.BF16 R72, R12, R22, R72 ;  /* 0x000000160c48723c */ /* 0x000ff00000041848 */
[----:B------:R-:W-:Y:S01]  /*1520*/  HMMA.16816.F32.BF16 R12, R40, R44, R48 ;  /* 0x0000002c280c723c */ /* 0x000fe20000041830 */
[----:B------:R-:W-:Y:S07]  /*1530*/  LDSM.16.M88.4 R48, [R237+0x2000] ;  /* 0x00200000ed30783b */ /* 0x000fee0000000200 */
[C---:B------:R-:W-:Y:S01]  /*1540*/  HMMA.16816.F32.BF16 R60, R16.reuse, R34, R108 ;  /* 0x00000022103c723c */ /* 0x040fe2000004186c */
[----:B------:R-:W3:Y:S07]  /*1550*/  LDSM.16.M88.4 R32, [R239+0x6000] ;  /* 0x00600000ef20783b */ /* 0x000eee0000000200 */
[C---:B------:R-:W-:Y:S08]  /*1560*/  HMMA.16816.F32.BF16 R108, R16.reuse, R28, R132 ;  /* 0x0000001c106c723c */ /* 0x040ff00000041884 */
[C---:B------:R-:W-:Y:S01]  /*1570*/  HMMA.16816.F32.BF16 R112, R16.reuse, R30, R112 ;  /* 0x0000001e1070723c */ /* 0x040fe20000041870 */
[----:B------:R-:W-:Y:S07]  /*1580*/  LDSM.16.M88.4 R28, [R240+0x4000] ;  /* 0x00400000f01c783b */ /* 0x000fee0000000200 */
[C---:B------:R-:W-:Y:S01]  /*1590*/  HMMA.16816.F32.BF16 R120, R16.reuse, R22, R56 ;  /* 0x000000161078723c */ /* 0x040fe20000041838 */
[----:B------:R-:W4:Y:S07]  /*15a0*/  LDSM.16.M88.4 R56, [R243+0x2000] ;  /* 0x00200000f338783b */ /* 0x000f2e0000000200 */
[C---:B------:R-:W-:Y:S08]  /*15b0*/  HMMA.16816.F32.BF16 R136, R16.reuse, R24, R136 ;  /* 0x000000181088723c */ /* 0x040ff00000041888 */
[C---:B------:R-:W-:Y:S01]  /*15c0*/  HMMA.16816.F32.BF16 R104, R16.reuse, R26, R104 ;  /* 0x0000001a1068723c */ /* 0x040fe20000041868 */
[----:B------:R-:W5:Y:S07]  /*15d0*/  LDSM.16.M88.4 R24, [R240+0x6000] ;  /* 0x00600000f018783b */ /* 0x000f6e0000000200 */
[----:B------:R-:W-:Y:S01]  /*15e0*/  HMMA.16816.F32.BF16 R128, R16, R20, R128 ;  /* 0x000000141080723c */ /* 0x000fe20000041880 */
[----:B------:R-:W3:Y:S07]  /*15f0*/  LDSM.16.M88.4 R20, [R242+0x4000] ;  /* 0x00400000f214783b */ /* 0x000eee0000000200 */
[----:B-1----:R-:W-:Y:S08]  /*1600*/  HMMA.16816.F32.BF16 R16, R8, R44, R64 ;  /* 0x0000002c0810723c */ /* 0x002ff00000041840 */
[----:B--2---:R-:W-:Y:S08]  /*1610*/  HMMA.16816.F32.BF16 R12, R36, R68, R12 ;  /* 0x00000044240c723c */ /* 0x004ff0000004180c */
[C---:B------:R-:W-:Y:S08]  /*1620*/  HMMA.16816.F32.BF16 R152, R8.reuse, R118, R72 ;  /* 0x000000760898723c */ /* 0x040ff00000041848 */
[-C--:B------:R-:W-:Y:S08]  /*1630*/  HMMA.16816.F32.BF16 R100, R8, R46.reuse, R100 ;  /* 0x0000002e0864723c */ /* 0x080ff00000041864 */
[----:B------:R-:W-:Y:S08]  /*1640*/  HMMA.16816.F32.BF16 R72, R40, R46, R60 ;  /* 0x0000002e2848723c */ /* 0x000ff0000004183c */
[----:B---3--:R-:W-:Y:S01]  /*1650*/  HMMA.16816.F32.BF16 R44, R32, R68, R16 ;  /* 0x00000044202c723c */ /* 0x008fe20000041810 */
[----:B------:R-:W1:Y:S07]  /*1660*/  LDSM.16.M88.4 R16, [R242+0x6000] ;  /* 0x00600000f210783b */ /* 0x000e6e0000000200 */
[----:B----4-:R-:W-:Y:S01]  /*1670*/  HMMA.16816.F32.BF16 R60, R28, R56, R12 ;  /* 0x000000381c3c723c */ /* 0x010fe2000004180c */
[----:B------:R-:W-:Y:S07]  /*1680*/  LDSM.16.M88.4 R12, [R241+0x4000] ;  /* 0x00400000f10c783b */ /* 0x000fee0000000200 */
[C---:B------:R-:W-:Y:S08]  /*1690*/  HMMA.16816.F32.BF16 R124, R8.reuse, R54, R88 ;  /* 0x00000036087c723c */ /* 0x040ff00000041858 */
[-C--:B------:R-:W-:Y:S08]  /*16a0*/  HMMA.16816.F32.BF16 R96, R8, R52.reuse, R96 ;  /* 0x000000340860723c */ /* 0x080ff00000041860 */
[C---:B------:R-:W-:Y:S08]  /*16b0*/  HMMA.16816.F32.BF16 R88, R40.reuse, R52, R108 ;  /* 0x000000342858723c */ /* 0x040ff0000004186c */
[----:B------:R-:W-:Y:S01]  /*16c0*/  HMMA.16816.F32.BF16 R112, R40, R54, R112 ;  /* 0x000000362870723c */ /* 0x000fe20000041870 */
[----:B------:R-:W2:Y:S07]  /*16d0*/  LDSM.16.M88.4 R52, [R236+0x2000] ;  /* 0x00200000ec34783b */ /* 0x000eae0000000200 */
[----:B-----5:R-:W-:Y:S08]  /*16e0*/  HMMA.16816.F32.BF16 R44, R24, R56, R44 ;  /* 0x00000038182c723c */ /* 0x020ff0000004182c */
[----:B------:R-:W-:Y:S01]  /*16f0*/  HMMA.16816.F32.BF16 R64, R20, R48, R60 ;  /* 0x000000301440723c */ /* 0x000fe2000004183c */
[----:B------:R-:W3:Y:S07]  /*1700*/  LDSM.16.M88.4 R60, [R3+0xa800] ;  /* 0x00a80000033c783b */ /* 0x000eee0000000200 */
[----:B------:R-:W-:Y:S08]  /*1710*/  HMMA.16816.F32.BF16 R72, R36, R70, R72 ;  /* 0x000000462448723c */ /* 0x000ff00000041848 */
[C---:B------:R-:W-:Y:S08]  /*1720*/  HMMA.16816.F32.BF16 R144, R8.reuse, R116, R76 ;  /* 0x000000740890723c */ /* 0x040ff0000004184c */
[C---:B------:R-:W-:Y:S08]  /*1730*/  HMMA.16816.F32.BF16 R132, R8.reuse, R92, R84 ;  /* 0x0000005c0884723c */ /* 0x040ff00000041854 */
[----:B------:R-:W-:Y:S01]  /*1740*/  HMMA.16816.F32.BF16 R140, R8, R94, R80 ;  /* 0x0000005e088c723c */ /* 0x000fe20000041850 */
[----:B------:R-:W4:Y:S07]  /*1750*/  LDSM.16.M88.4 R8, [R241+0x6000] ;  /* 0x00600000f108783b */ /* 0x000f2e0000000200 */
[----:B------:R-:W-:Y:S08]  /*1760*/  HMMA.16816.F32.BF16 R76, R32, R70, R100 ;  /* 0x00000046204c723c */ /* 0x000ff00000041864 */
[----:B-1----:R-:W-:Y:S08]  /*1770*/  HMMA.16816.F32.BF16 R44, R16, R48, R44 ;  /* 0x00000030102c723c */ /* 0x002ff0000004182c */
[----:B--2---:R-:W-:Y:S01]  /*1780*/  HMMA.16816.F32.BF16 R80, R12, R52, R64 ;  /* 0x000000340c50723c */ /* 0x004fe20000041840 */
[----:B------:R-:W1:Y:S07]  /*1790*/  LDSM.16.M88.4 R64, [R243+0x2800] ;  /* 0x00280000f340783b */ /* 0x000e6e0000000200 */
[-C--:B------:R-:W-:Y:S08]  /*17a0*/  HMMA.16816.F32.BF16 R68, R28, R58.reuse, R72 ;  /* 0x0000003a1c44723c */ /* 0x080ff00000041848 */
[----:B------:R-:W-:Y:S08]  /*17b0*/  HMMA.16816.F32.BF16 R76, R24, R58, R76 ;  /* 0x0000003a184c723c */ /* 0x000ff0000004184c */
[----:B---3--:R-:W-:Y:S01]  /*17c0*/  HMMA.16816.F32.BF16 R72, R36, R60, R88 ;  /* 0x0000003c2448723c */ /* 0x008fe20000041858 */
[----:B------:R-:W-:-:S04]  /*17d0*/  FMUL.FTZ R2, R80, c[0x0][0x2ec] ;  /* 0x0000bb0050027a20 */ /* 0x000fc80000410000 */
[----:B------:R2:W3:Y:S03]  /*17e0*/  MUFU.TANH R171, R2 ;  /* 0x0000000200ab7308 */ /* 0x0004e60000002400 */
[C---:B------:R-:W-:Y:S08]  /*17f0*/  HMMA.16816.F32.BF16 R136, R40.reuse, R92, R136 ;  /* 0x0000005c2888723c */ /* 0x040ff00000041888 */
[----:B------:R-:W-:Y:S01]  /*1800*/  HMMA.16816.F32.BF16 R108, R40, R94, R104 ;  /* 0x0000005e286c723c */ /* 0x000fe20000041868 */
[----:B--2---:R-:W-:-:S07]  /*1810*/  FMUL.FTZ R2, R81, c[0x0][0x2ec] ;  /* 0x0000bb0051027a20 */ /* 0x004fce0000410000 */
[C---:B------:R-:W-:Y:S01]  /*1820*/  HMMA.16816.F32.BF16 R128, R40.reuse, R116, R128 ;  /* 0x000000742880723c */ /* 0x040fe20000041880 */
[----:B------:R2:W1:Y:S07]  /*1830*/  MUFU.TANH R170, R2 ;  /* 0x0000000200aa7308 */ /* 0x00046e0000002400 */
[----:B------:R-:W-:Y:S08]  /*1840*/  HMMA.16816.F32.BF16 R120, R40, R118, R120 ;  /* 0x000000762878723c */ /* 0x000ff00000041878 */
[----:B----4-:R-:W-:Y:S01]  /*1850*/  HMMA.16816.F32.BF16 R84, R8, R52, R44 ;  /* 0x000000340854723c */ /* 0x010fe2000004182c */
[----:B------:R-:W4:Y:S01]  /*1860*/  LDSM.16.M88.4 R44, [R237+0x2800] ;  /* 0x00280000ed2c783b */ /* 0x000f220000000200 */
[----:B--2---:R-:W-:-:S04]  /*1870*/  FMUL.FTZ R2, R82, c[0x0][0x2ec] ;  /* 0x0000bb0052027a20 */ /* 0x004fc80000410000 */
[----:B------:R2:W1:Y:S02]  /*1880*/  MUFU.TANH R179, R2 ;  /* 0x0000000200b37308 */ /* 0x0004640000002400 */
[----:B------:R-:W-:Y:S08]  /*1890*/  HMMA.16816.F32.BF16 R40, R32, R60, R96 ;  /* 0x0000003c2028723c */ /* 0x000ff00000041860 */
[----:B------:R-:W-:Y:S01]  /*18a0*/  HMMA.16816.F32.BF16 R56, R20, R50, R68 ;  /* 0x000000321438723c */ /* 0x000fe20000041844 */
[----:B--2---:R-:W-:-:S07]  /*18b0*/  FMUL.FTZ R2, R83, c[0x0][0x2ec] ;  /* 0x0000bb0053027a20 */ /* 0x004fce0000410000 */
[----:B------:R-:W-:Y:S01]  /*18c0*/  HMMA.16816.F32.BF16 R68, R16, R50, R76 ;  /* 0x000000321044723c */ /* 0x000fe2000004184c */
[----:B------:R2:W2:Y:S07]  /*18d0*/  MUFU.TANH R178, R2 ;  /* 0x0000000200b27308 */ /* 0x0004ae0000002400 */
[-C--:B-1----:R-:W-:Y:S08]  /*18e0*/  HMMA.16816.F32.BF16 R72, R28, R64.reuse, R72 ;  /* 0x000000401c48723c */ /* 0x082ff00000041848 */
[----:B------:R-:W-:Y:S01]  /*18f0*/  HMMA.16816.F32.BF16 R48, R24, R64, R40 ;  /* 0x000000401830723c */ /* 0x000fe20000041828 */
[----:B------:R-:W-:Y:S01]  /*1900*/  LDSM.16.M88.4 R40, [R236+0x2800] ;  /* 0x00280000ec28783b */ /* 0x000fe20000000200 */
[----:B--2---:R-:W-:-:S04]  /*1910*/  FMUL.FTZ R2, R84, c[0x0][0x2ec] ;  /* 0x0000bb0054027a20 */ /* 0x004fc80000410000 */
[----:B------:R1:W2:Y:S02]  /*1920*/  MUFU.TANH R99, R2 ;  /* 0x0000000200637308 */ /* 0x0002a40000002400 */
[-C--:B------:R-:W-:Y:S01]  /*1930*/  HMMA.16816.F32.BF16 R80, R12, R54.reuse, R56 ;  /* 0x000000360c50723c */ /* 0x080fe20000041838 */
[----:B------:R-:W5:Y:S07]  /*1940*/  LDSM.16.M88.4 R56, [R3+0xb000] ;  /* 0x00b000000338783b */ /* 0x000f6e0000000200 */
[----:B------:R-:W-:Y:S01]  /*1950*/  HMMA.16816.F32.BF16 R88, R8, R54, R68 ;  /* 0x000000360858723c */ /* 0x000fe20000041844 */
[----:B-1----:R-:W-:-:S07]  /*1960*/  FMUL.FTZ R2, R85, c[0x0][0x2ec] ;  /* 0x0000bb0055027a20 */ /* 0x002fce0000410000 */
[----:B------:R-:W-:Y:S01]  /*1970*/  HMMA.16816.F32.BF16 R68, R36, R62, R112 ;  /* 0x0000003e2444723c */ /* 0x000fe20000041870 */
[----:B------:R1:W1:Y:S07]  /*1980*/  MUFU.TANH R98, R2 ;  /* 0x0000000200627308 */ /* 0x00026e0000002400 */
[----:B----4-:R-:W-:Y:S08]  /*1990*/  HMMA.16816.F32.BF16 R72, R20, R44, R72 ;  /* 0x0000002c1448723c */ /* 0x010ff00000041848 */
[----:B------:R-:W-:Y:S01]  /*19a0*/  HMMA.16816.F32.BF16 R76, R32, R62, R124 ;  /* 0x0000003e204c723c */ /* 0x000fe2000004187c */
[----:B-1----:R-:W-:-:S04]  /*19b0*/  FMUL.FTZ R2, R86, c[0x0][0x2ec] ;  /* 0x0000bb0056027a20 */ /* 0x002fc80000410000 */
[----:B------:R1:W4:Y:S03]  /*19c0*/  MUFU.TANH R97, R2 ;  /* 0x0000000200617308 */ /* 0x0003260000002400 */
[----:B------:R-:W-:Y:S01]  /*19d0*/  HMMA.16816.F32.BF16 R52, R16, R44, R48 ;  /* 0x0000002c1034723c */ /* 0x000fe20000041830 */
[----:B------:R-:W2:Y:S07]  /*19e0*/  LDSM.16.M88.4 R48, [R243+0x3000] ;  /* 0x00300000f330783b */ /* 0x000eae0000000200 */
[----:B------:R-:W-:Y:S01]  /*19f0*/  HMMA.16816.F32.BF16 R60, R28, R66, R68 ;  /* 0x000000421c3c723c */ /* 0x000fe20000041844 */
[----:B-1----:R-:W-:-:S07]  /*1a00*/  FMUL.FTZ R2, R87, c[0x0][0x2ec] ;  /* 0x0000bb0057027a20 */ /* 0x002fce0000410000 */
[----:B-----5:R-:W-:Y:S01]  /*1a10*/  HMMA.16816.F32.BF16 R68, R36, R56, R136 ;  /* 0x000000382444723c */ /* 0x020fe20000041888 */
[----:B------:R1:W1:Y:S07]  /*1a20*/  MUFU.TANH R96, R2 ;  /* 0x0000000200607308 */ /* 0x00026e0000002400 */
[----:B------:R-:W-:Y:S08]  /*1a30*/  HMMA.16816.F32.BF16 R84, R8, R40, R52 ;  /* 0x000000280854723c */ /* 0x000ff00000041834 */
[----:B------:R-:W-:Y:S01]  /*1a40*/  HMMA.16816.F32.BF16 R52, R32, R56, R132 ;  /* 0x000000382034723c */ /* 0x000fe20000041884 */
[----:B-1----:R-:W-:-:S04]  /*1a50*/  FMUL.FTZ R2, R80, c[0x0][0x2ec] ;  /* 0x0000bb0050027a20 */ /* 0x002fc80000410000 */
[----:B------:R1:W1:Y:S03]  /*1a60*/  MUFU.TANH R169, R2 ;  /* 0x0000000200a97308 */ /* 0x0002660000002400 */
[----:B--2---:R-:W-:Y:S01]  /*1a70*/  HMMA.16816.F32.BF16 R68, R28, R48, R68 ;  /* 0x000000301c44723c */ /* 0x004fe20000041844 */
[----:B-1----:R-:W-:-:S04]  /*1a80*/  FMUL.FTZ R2, R81, c[0x0][0x2ec] ;  /* 0x0000bb0051027a20 */ /* 0x002fc80000410000 */
[----:B------:R1:W2:Y:S02]  /*1a90*/  MUFU.TANH R168, R2 ;  /* 0x0000000200a87308 */ /* 0x0002a40000002400 */
[----:B-1----:R-:W-:-:S06]  /*1aa0*/  FMUL.FTZ R2, R82, c[0x0][0x2ec] ;  /* 0x0000bb0052027a20 */ /* 0x002fcc0000410000 */
[----:B------:R1:W1:Y:S02]  /*1ab0*/  MUFU.TANH R177, R2 ;  /* 0x0000000200b17308 */ /* 0x0002640000002400 */
[----:B-1----:R-:W-:Y:S02]  /*1ac0*/  FMUL.FTZ R2, R83, c[0x0][0x2ec] ;  /* 0x0000bb0053027a20 */ /* 0x002fe40000410000 */
[----:B------:R-:W-:Y:S04]  /*1ad0*/  HMMA.16816.F32.BF16 R80, R12, R40, R72 ;  /* 0x000000280c50723c */ /* 0x000fe80000041848 */
[----:B------:R1:W1:Y:S04]  /*1ae0*/  MUFU.TANH R176, R2 ;  /* 0x0000000200b07308 */ /* 0x0002680000002400 */
[----:B------:R-:W-:Y:S08]  /*1af0*/  HMMA.16816.F32.BF16 R72, R24, R66, R76 ;  /* 0x000000421848723c */ /* 0x000ff0000004184c */
[----:B------:R-:W-:Y:S01]  /*1b00*/  HMMA.16816.F32.BF16 R64, R20, R46, R60 ;  /* 0x0000002e1440723c */ /* 0x000fe2000004183c */
[----:B------:R-:W5:Y:S01]  /*1b10*/  LDSM.16.M88.4 R60, [R237+0x3000] ;  /* 0x00300000ed3c783b */ /* 0x000f620000000200 */
[----:B-1----:R-:W-:-:S04]  /*1b20*/  FMUL.FTZ R2, R88, c[0x0][0x2ec] ;  /* 0x0000bb0058027a20 */ /* 0x002fc80000410000 */
[----:B------:R1:W1:Y:S02]  /*1b30*/  MUFU.TANH R95, R2 ;  /* 0x00000002005f7308 */ /* 0x0002640000002400 */
[----:B------:R-:W-:Y:S01]  /*1b40*/  HMMA.16816.F32.BF16 R76, R24, R48, R52 ;  /* 0x00000030184c723c */ /* 0x000fe20000041834 */
[----:B------:R-:W2:Y:S07]  /*1b50*/  LDSM.16.M88.4 R52, [R236+0x3000] ;  /* 0x00300000ec34783b */ /* 0x000eae0000000200 */
[----:B------:R-:W-:Y:S01]  /*1b60*/  HMMA.16816.F32.BF16 R44, R16, R46, R72 ;  /* 0x0000002e102c723c */ /* 0x000fe20000041848 */
[----:B-1----:R-:W-:-:S07]  /*1b70*/  FMUL.FTZ R2, R89, c[0x0][0x2ec] ;  /* 0x0000bb0059027a20 */ /* 0x002fce0000410000 */
[----:B------:R-:W-:Y:S01]  /*1b80*/  HMMA.16816.F32.BF16 R72, R36, R58, R108 ;  /* 0x0000003a2448723c */ /* 0x000fe2000004186c */
[----:B------:R1:W1:Y:S02]  /*1b90*/  MUFU.TANH R92, R2 ;  /* 0x00000002005c7308 */ /* 0x0002640000002400 */
[----:B-1----:R-:W-:-:S06]  /*1ba0*/  FMUL.FTZ R2, R90, c[0x0][0x2ec] ;  /* 0x0000bb005a027a20 */ /* 0x002fcc0000410000 */
[----:B------:R1:W1:Y:S11]  /*1bb0*/  MUFU.TANH R93, R2 ;  /* 0x00000002005d7308 */ /* 0x0002760000002400 */
[----:B------:R-:W-:Y:S04]  /*1bc0*/  @!UPT UIADD3 URZ, URZ, URZ, URZ ;  /* 0x0000003f3f3ff290 */ /* 0x000fe8000fffe03f */
[----:B------:R-:W-:Y:S01]  /*1bd0*/  HMMA.16816.F32.BF16 R72, R28, R50, R72 ;  /* 0x000000321c48723c */ /* 0x000fe20000041848 */
[----:B-1----:R-:W-:-:S07]  /*1be0*/  FMUL.FTZ R2, R91, c[0x0][0x2ec] ;  /* 0x0000bb005b027a20 */ /* 0x002fce0000410000 */
[----:B------:R-:W-:Y:S01]  /*1bf0*/  HMMA.16816.F32.BF16 R88, R8, R42, R44 ;  /* 0x0000002a0858723c */ /* 0x000fe2000004182c */
[----:B------:R-:W1:Y:S01]  /*1c00*/  LDSM.16.M88.4 R44, [R3+0xb800] ;  /* 0x00b80000032c783b */ /* 0x000e620000000200 */
[----:B------:R2:W1:Y:S02]  /*1c10*/  MUFU.TANH R94, R2 ;  /* 0x00000002005e7308 */ /* 0x0004640000002400 */
[----:B--2---:R-:W-:-:S06]  /*1c20*/  FMUL.FTZ R2, R80, c[0x0][0x2ec] ;  /* 0x0000bb0050027a20 */ /* 0x004fcc0000410000 */
[----:B------:R2:W1:Y:S02]  /*1c30*/  MUFU.TANH R161, R2 ;  /* 0x0000000200a17308 */ /* 0x0004640000002400 */
[----:B--2---:R-:W-:-:S06]  /*1c40*/  FMUL.FTZ R2, R81, c[0x0][0x2ec] ;  /* 0x0000bb0051027a20 */ /* 0x004fcc0000410000 */
[----:B------:R2:W1:Y:S02]  /*1c50*/  MUFU.TANH R160, R2 ;  /* 0x0000000200a07308 */ /* 0x0004640000002400 */
[----:B--2---:R-:W-:-:S06]  /*1c60*/  FMUL.FTZ R2, R82, c[0x0][0x2ec] ;  /* 0x0000bb0052027a20 */ /* 0x004fcc0000410000 */
[----:B------:R2:W1:Y:S02]  /*1c70*/  MUFU.TANH R163, R2 ;  /* 0x0000000200a37308 */ /* 0x0004640000002400 */
[----:B--2---:R-:W-:Y:S02]  /*1c80*/  FMUL.FTZ R2, R83, c[0x0][0x2ec] ;  /* 0x0000bb0053027a20 */ /* 0x004fe40000410000 */
[----:B------:R-:W-:Y:S04]  /*1c90*/  HMMA.16816.F32.BF16 R80, R12, R42, R64 ;  /* 0x0000002a0c50723c */ /* 0x000fe80000041840 */
[----:B------:R2:W1:Y:S04]  /*1ca0*/  MUFU.TANH R162, R2 ;  /* 0x0000000200a27308 */ /* 0x0004680000002400 */
[----:B------:R-:W-:Y:S08]  /*1cb0*/  HMMA.16816.F32.BF16 R64, R32, R58, R140 ;  /* 0x0000003a2040723c */ /* 0x000ff0000004188c */
[----:B-----5:R-:W-:Y:S01]  /*1cc0*/  HMMA.16816.F32.BF16 R40, R20, R60, R68 ;  /* 0x0000003c1428723c */ /* 0x020fe20000041844 */
[----:B--2---:R-:W-:-:S04]  /*1cd0*/  FMUL.FTZ R2, R84, c[0x0][0x2ec] ;  /* 0x0000bb0054027a20 */ /* 0x004fc80000410000 */
[----:B------:R2:W1:Y:S03]  /*1ce0*/  MUFU.TANH R104, R2 ;  /* 0x0000000200687308 */ /* 0x0004660000002400 */
[----:B------:R-:W-:Y:S08]  /*1cf0*/  HMMA.16816.F32.BF16 R56, R16, R60, R76 ;  /* 0x0000003c1038723c */ /* 0x000ff0000004184c */
[----:B------:R-:W-:Y:S01]  /*1d00*/  HMMA.16816.F32.BF16 R68, R24, R50, R64 ;  /* 0x000000321844723c */ /* 0x000fe20000041840 */
[----:B------:R-:W-:Y:S01]  /*1d10*/  LDSM.16.M88.4 R48, [R237+0x3800] ;  /* 0x00380000ed30783b */ /* 0x000fe20000000200 */
[----:B--2---:R-:W-:-:S06]  /*1d20*/  FMUL.FTZ R2, R85, c[0x0][0x2ec] ;  /* 0x0000bb0055027a20 */ /* 0x004fcc0000410000 */
[----:B------:R-:W-:Y:S01]  /*1d30*/  HMMA.16816.F32.BF16 R76, R12, R52, R40 ;  /* 0x000000340c4c723c */ /* 0x000fe20000041828 */
[----:B------:R-:W2:Y:S01]  /*1d40*/  LDSM.16.M88.4 R40, [R243+0x3800] ;  /* 0x00380000f328783b */ /* 0x000ea20000000200 */
[----:B------:R5:W2:Y:S06]  /*1d50*/  MUFU.TANH R105, R2 ;  /* 0x0000000200697308 */ /* 0x000aac0000002400 */
[----:B------:R-:W-:Y:S08]  /*1d60*/  HMMA.16816.F32.BF16 R64, R20, R62, R72 ;  /* 0x0000003e1440723c */ /* 0x000ff00000041848 */
[----:B-1----:R-:W-:Y:S01]  /*1d70*/  HMMA.16816.F32.BF16 R72, R32, R44, R144 ;  /* 0x0000002c2048723c */ /* 0x002fe20000041890 */
[----:B-----5:R-:W-:-:S04]  /*1d80*/  FMUL.FTZ R2, R86, c[0x0][0x2ec] ;  /* 0x0000bb0056027a20 */ /* 0x020fc80000410000 */
[----:B------:R1:W1:Y:S03]  /*1d90*/  MUFU.TANH R106, R2 ;  /* 0x00000002006a7308 */ /* 0x0002660000002400 */
[----:B------:R-:W-:Y:S08]  /*1da0*/  HMMA.16816.F32.BF16 R68, R16, R62, R68 ;  /* 0x0000003e1044723c */ /* 0x000ff00000041844 */
[----:B------:R-:W-:Y:S01]  /*1db0*/  HMMA.16816.F32.BF16 R60, R36, R46, R120 ;  /* 0x0000002e243c723c */ /* 0x000fe20000041878 */
[----:B-1----:R-:W-:-:S07]  /*1dc0*/  FMUL.FTZ R2, R87, c[0x0][0x2ec] ;  /* 0x0000bb0057027a20 */ /* 0x002fce0000410000 */
[----:B------:R-:W-:Y:S01]  /*1dd0*/  HMMA.16816.F32.BF16 R32, R32, R46, R152 ;  /* 0x0000002e2020723c */ /* 0x000fe20000041898 */
[----:B------:R1:W1:Y:S07]  /*1de0*/  MUFU.TANH R107, R2 ;  /* 0x00000002006b7308 */ /* 0x00026e0000002400 */
[----:B------:R-:W-:Y:S01]  /*1df0*/  HMMA.16816.F32.BF16 R68, R8, R54, R68 ;  /* 0x000000360844723c */ /* 0x000fe20000041844 */
[----:B-1----:R-:W-:-:S04]  /*1e00*/  FMUL.FTZ R2, R80, c[0x0][0x2ec] ;  /* 0x0000bb0050027a20 */ /* 0x002fc80000410000 */
[----:B------:R1:W1:Y:S11]  /*1e10*/  MUFU.TANH R133, R2 ;  /* 0x0000000200857308 */ /* 0x0002760000002400 */
[----:B------:R-:W-:Y:S08]  /*1e20*/  @!UPT UIADD3 URZ, URZ, URZ, URZ ;  /* 0x0000003f3f3ff290 */ /* 0x000ff0000fffe03f */
[----:B------:R-:W-:Y:S02]  /*1e30*/  FMUL.FTZ R68, R68, c[0x0][0x2ec] ;  /* 0x0000bb0044447a20 */ /* 0x000fe40000410000 */
[----:B------:R-:W-:Y:S02]  /*1e40*/  FMUL.FTZ R69, R69, c[0x0][0x2ec] ;  /* 0x0000bb0045457a20 */ /* 0x000fe40000410000 */
[----:B------:R-:W2:Y:S01]  /*1e50*/  MUFU.TANH R158, R68 ;  /* 0x00000044009e7308 */ /* 0x000ea20000002400 */
[----:B-1----:R-:W-:-:S07]  /*1e60*/  FMUL.FTZ R2, R81, c[0x0][0x2ec] ;  /* 0x0000bb0051027a20 */ /* 0x002fce0000410000 */
[----:B------:R1:W1:Y:S08]  /*1e70*/  MUFU.TANH R132, R2 ;  /* 0x0000000200847308 */ /* 0x0002700000002400 */
[----:B------:R-:W2:Y:S01]  /*1e80*/  MUFU.TANH R159, R69 ;  /* 0x00000045009f7308 */ /* 0x000ea20000002400 */
[----:B-1----:R-:W-:-:S07]  /*1e90*/  FMUL.FTZ R2, R82, c[0x0][0x2ec] ;  /* 0x0000bb0052027a20 */ /* 0x002fce0000410000 */
[----:B------:R1:W1:Y:S02]  /*1ea0*/  MUFU.TANH R138, R2 ;  /* 0x00000002008a7308 */ /* 0x0002640000002400 */
[----:B-1----:R-:W-:Y:S02]  /*1eb0*/  FMUL.FTZ R2, R83, c[0x0][0x2ec] ;  /* 0x0000bb0053027a20 */ /* 0x002fe40000410000 */
[----:B------:R-:W-:Y:S04]  /*1ec0*/  HMMA.16816.F32.BF16 R80, R8, R52, R56 ;  /* 0x000000340850723c */ /* 0x000fe80000041838 */
[----:B------:R1:W1:Y:S04]  /*1ed0*/  MUFU.TANH R156, R2 ;  /* 0x00000002009c7308 */ /* 0x0002680000002400 */
[----:B------:R-:W-:Y:S01]  /*1ee0*/  HMMA.16816.F32.BF16 R56, R36, R44, R128 ;  /* 0x0000002c2438723c */ /* 0x000fe20000041880 */
[----:B------:R-:W5:Y:S01]  /*1ef0*/  LDSM.16.M88.4 R36, [R236+0x3800] ;  /* 0x00380000ec24783b */ /* 0x000f620000000200 */
[----:B------:R-:W-:-:S04]  /*1f00*/  DEPBAR.LE SB0, 0x0 ;  /* 0x000080000000791a */ /* 0x000fc80000000000 */
[----:B-1----:R-:W-:-:S04]  /*1f10*/  FMUL.FTZ R2, R88, c[0x0][0x2ec] ;  /* 0x0000bb0058027a20 */ /* 0x002fc80000410000 */
[----:B------:R1:W1:Y:S11]  /*1f20*/  MUFU.TANH R88, R2 ;  /* 0x0000000200587308 */ /* 0x0002760000002400 */
[----:B------:R-:W-:Y:S03]  /*1f30*/  @!UPT UIADD3 URZ, URZ, URZ, URZ ;  /* 0x0000003f3f3ff290 */ /* 0x000fe6000fffe03f */
[----:B--2---:R-:W-:Y:S01]  /*1f40*/  HMMA.16816.F32.BF16 R56, R28, R40, R56 ;  /* 0x000000281c38723c */ /* 0x004fe20000041838 */
[----:B-1----:R-:W-:-:S07]  /*1f50*/  FMUL.FTZ R2, R89, c[0x0][0x2ec] ;  /* 0x0000bb0059027a20 */ /* 0x002fce0000410000 */
[----:B------:R-:W-:Y:S01]  /*1f60*/  HMMA.16816.F32.BF16 R28, R28, R42, R60 ;  /* 0x0000002a1c1c723c */ /* 0x000fe2000004183c */
[----:B------:R1:W2:Y:S11]  /*1f70*/  MUFU.TANH R89, R2 ;  /* 0x0000000200597308 */ /* 0x0002b60000002400 */
[----:B------:R-:W-:Y:S04]  /*1f80*/  @!UPT UIADD3 URZ, URZ, URZ, URZ ;  /* 0x0000003f3f3ff290 */ /* 0x000fe8000fffe03f */
[----:B------:R-:W-:Y:S01]  /*1f90*/  HMMA.16816.F32.BF16 R56, R20, R48, R56 ;  /* 0x000000301438723c */ /* 0x000fe20000041838 */
[----:B-1----:R-:W-:-:S04]  /*1fa0*/  FMUL.FTZ R2, R90, c[0x0][0x2ec] ;  /* 0x0000bb005a027a20 */ /* 0x002fc80000410000 */
[----:B------:R1:W1:Y:S03]  /*1fb0*/  MUFU.TANH R52, R2 ;  /* 0x0000000200347308 */ /* 0x0002660000002400 */
[----:B------:R-:W-:Y:S01]  /*1fc0*/  HMMA.16816.F32.BF16 R20, R20, R50, R28 ;  /* 0x000000321414723c */ /* 0x000fe2000004181c */
[----:B-1----:R-:W-:Y:S11]  /*1fd0*/  FMUL.FTZ R2, R91, c[0x0][0x2ec] ;  /* 0x0000bb005b027a20 */ /* 0x002ff60000410000 */
[----:B------:R-:W-:Y:S04]  /*1fe0*/  @!UPT UIADD3 URZ, URZ, URZ, URZ ;  /* 0x0000003f3f3ff290 */ /* 0x000fe8000fffe03f */
[----:B-----5:R-:W-:Y:S01]  /*1ff0*/  HMMA.16816.F32.BF16 R56, R12, R36, R56 ;  /* 0x000000240c38723c */ /* 0x020fe20000041838 */
[----:B------:R1:W1:Y:S02]  /*2000*/  MUFU.TANH R53, R2 ;  /* 0x0000000200357308 */ /* 0x0002640000002400 */
[----:B-1----:R-:W-:-:S06]  /*2010*/  FMUL.FTZ R2, R76, c[0x0][0x2ec] ;  /* 0x0000bb004c027a20 */ /* 0x002fcc0000410000 */
[----:B------:R1:W1:Y:S11]  /*2020*/  MUFU.TANH R198, R2 ;  /* 0x0000000200c67308 */ /* 0x0002760000002400 */
[----:B------:R-:W-:Y:S04]  /*2030*/  @!UPT UIADD3 URZ, URZ, URZ, URZ ;  /* 0x0000003f3f3ff290 */ /* 0x000fe8000fffe03f */
[----:B------:R-:W-:Y:S02]  /*2040*/  FMUL.FTZ R56, R56, c[0x0][0x2ec] ;  /* 0x0000bb0038387a20 */ /* 0x000fe40000410000 */
[----:B------:R-:W-:Y:S02]  /*2050*/  FMUL.FTZ R57, R57, c[0x0][0x2ec] ;  /* 0x0000bb0039397a20 */ /* 0x000fe40000410000 */
[----:B------:R-:W-:Y:S01]  /*2060*/  FMUL.FTZ R58, R58, c[0x0][0x2ec] ;  /* 0x0000bb003a3a7a20 */ /* 0x000fe20000410000 */
[----:B------:R-:W2:Y:S01]  /*2070*/  MUFU.TANH R185, R56 ;  /* 0x0000003800b97308 */ /* 0x000ea20000002400 */
[----:B-1----:R-:W-:-:S07]  /*2080*/  FMUL.FTZ R2, R77, c[0x0][0x2ec] ;  /* 0x0000bb004d027a20 */ /* 0x002fce0000410000 */
[----:B------:R-:W1:Y:S08]  /*2090*/  MUFU.TANH R202, R57 ;  /* 0x0000003900ca7308 */ /* 0x000e700000002400 */
[----:B------:R5:W1:Y:S08]  /*20a0*/  MUFU.TANH R197, R2 ;  /* 0x0000000200c57308 */ /* 0x000a700000002400 */
[----:B------:R-:W1:Y:S01]  /*20b0*/  MUFU.TANH R184, R58 ;  /* 0x0000003a00b87308 */ /* 0x000e620000002400 */
[----:B-----5:R-:W-:-:S07]  /*20c0*/  FMUL.FTZ R2, R78, c[0x0][0x2ec] ;  /* 0x0000bb004e027a20 */ /* 0x020fce0000410000 */
[----:B------:R5:W1:Y:S02]  /*20d0*/  MUFU.TANH R196, R2 ;  /* 0x0000000200c47308 */ /* 0x000a640000002400 */
[----:B-----5:R-:W-:Y:S02]  /*20e0*/  FMUL.FTZ R2, R79, c[0x0][0x2ec] ;  /* 0x0000bb004f027a20 */ /* 0x020fe40000410000 */
[----:B------:R-:W-:Y:S04]  /*20f0*/  HMMA.16816.F32.BF16 R76, R12, R54, R64 ;  /* 0x000000360c4c723c */ /* 0x000fe80000041840 */
[----:B------:R5:W1:Y:S04]  /*2100*/  MUFU.TANH R183, R2 ;  /* 0x0000000200b77308 */ /* 0x000a680000002400 */
[C---:B------:R-:W-:Y:S08]  /*2110*/  HMMA.16816.F32.BF16 R64, R24.reuse, R40, R72 ;  /* 0x000000281840723c */ /* 0x040ff00000041848 */
[----:B------:R-:W-:Y:S01]  /*2120*/  HMMA.16816.F32.BF16 R24, R24, R42, R32 ;  /* 0x0000002a1818723c */ /* 0x000fe20000041820 */
[----:B-----5:R-:W-:-:S04]  /*2130*/  FMUL.FTZ R2, R80, c[0x0][0x2ec] ;  /* 0x0000bb0050027a20 */ /* 0x020fc80000410000 */
[----:B------:R5:W1:Y:S03]  /*2140*/  MUFU.TANH R182, R2 ;  /* 0x0000000200b67308 */ /* 0x000a660000002400 */
[----:B------:R-:W-:Y:S01]  /*2150*/  HMMA.16816.F32.BF16 R12, R12, R38, R20 ;  /* 0x000000260c0c723c */ /* 0x000fe20000041814 */
[----:B------:R-:W-:Y:S02]  /*2160*/  FMUL.FTZ R77, R77, c[0x0][0x2ec] ;  /* 0x0000bb004d4d7a20 */ /* 0x000fe40000410000 */
[----:B------:R-:W-:Y:S02]  /*2170*/  FMUL.FTZ R78, R78, c[0x0][0x2ec] ;  /* 0x0000bb004e4e7a20 */ /* 0x000fe40000410000 */
[----:B------:R-:W-:Y:S01]  /*2180*/  FMUL.FTZ R79, R79, c[0x0][0x2ec] ;  /* 0x0000bb004f4f7a20 */ /* 0x000fe20000410000 */
[----:B------:R-:W1:Y:S02]  /*2190*/  MUFU.TANH R165, R77 ;  /* 0x0000004d00a57308 */ /* 0x000e640000002400 */
[----:B------:R-:W-:Y:S01]  /*21a0*/  HMMA.16816.F32.BF16 R44, R16, R48, R64 ;  /* 0x00000030102c723c */ /* 0x000fe20000041840 */
[----:B-----5:R-:W-:-:S05]  /*21b0*/  FMUL.FTZ R2, R81, c[0x0][0x2ec] ;  /* 0x0000bb0051027a20 */ /* 0x020fca0000410000 */
[----:B------:R-:W1:Y:S02]  /*21c0*/  MUFU.TANH R164, R78 ;  /* 0x0000004e00a47308 */ /* 0x000e640000002400 */
[----:B------:R-:W-:Y:S06]  /*21d0*/  HMMA.16816.F32.BF16 R16, R16, R50, R24 ;  /* 0x000000321010723c */ /* 0x000fec0000041818 */
[----:B------:R5:W1:Y:S02]  /*21e0*/  MUFU.TANH R180, R2 ;  /* 0x0000000200b47308 */ /* 0x000a640000002400 */
[----:B------:R-:W-:-:S02]  /*21f0*/  FMUL.FTZ R12, R12, c[0x0][0x2ec] ;  /* 0x0000bb000c0c7a20 */ /* 0x000fc40000410000 */
[----:B------:R-:W-:Y:S02]  /*2200*/  FMUL.FTZ R13, R13, c[0x0][0x2ec] ;  /* 0x0000bb000d0d7a20 */ /* 0x000fe40000410000 */
[----:B------:R-:W-:Y:S02]  /*2210*/  FMUL.FTZ R14, R14, c[0x0][0x2ec] ;  /* 0x0000bb000e0e7a20 */ /* 0x000fe40000410000 */
[----:B------:R-:W-:Y:S01]  /*2220*/  FMUL.FTZ R15, R15, c[0x0][0x2ec] ;  /* 0x0000bb000f0f7a20 */ /* 0x000fe20000410000 */
[----:B------:R-:W1:Y:S01]  /*2230*/  MUFU.TANH R157, R79 ;  /* 0x0000004f009d7308 */ /* 0x000e620000002400 */
[----:B------:R-:W-:Y:S01]  /*2240*/  HMMA.16816.F32.BF16 R28, R8, R36, R44 ;  /* 0x00000024081c723c */ /* 0x000fe2000004182c */
[----:B-----5:R-:W-:-:S07]  /*2250*/  FMUL.FTZ R2, R82, c[0x0][0x2ec] ;  /* 0x0000bb0052027a20 */ /* 0x020fce0000410000 */
[----:B------:R-:W-:Y:S01]  /*2260*/  HMMA.16816.F32.BF16 R8, R8, R38, R16 ;  /* 0x000000260808723c */ /* 0x000fe20000041810 */
[----:B------:R-:W1:Y:S08]  /*2270*/  MUFU.TANH R209, R12 ;  /* 0x0000000c00d17308 */ /* 0x000e700000002400 */
[----:B------:R5:W1:Y:S07]  /*2280*/  MUFU.TANH R181, R2 ;  /* 0x0000000200b57308 */ /* 0x000a6e0000002400 */
[----:B------:R-:W-:Y:S01]  /*2290*/  FMUL.FTZ R28, R28, c[0x0][0x2ec] ;  /* 0x0000bb001c1c7a20 */ /* 0x000fe20000410000 */
[----:B------:R-:W1:Y:S01]  /*22a0*/  MUFU.TANH R208, R13 ;  /* 0x0000000d00d07308 */ /* 0x000e620000002400 */
[----:B------:R-:W-:-:S06]  /*22b0*/  FMUL.FTZ R29, R29, c[0x0][0x2ec] ;  /* 0x0000bb001d1d7a20 */ /* 0x000fcc0000410000 */
[----:B------:R-:W-:Y:S01]  /*22c0*/  FMUL.FTZ R8, R8, c[0x0][0x2ec] ;  /* 0x0000bb0008087a20 */ /* 0x000fe20000410000 */
[----:B------:R-:W1:Y:S01]  /*22d0*/  MUFU.TANH R203, R28 ;  /* 0x0000001c00cb7308 */ /* 0x000e620000002400 */
[----:B-----5:R-:W-:Y:S02]  /*22e0*/  FMUL.FTZ R2, R83, c[0x0][0x2ec] ;  /* 0x0000bb0053027a20 */ /* 0x020fe40000410000 */
[----:B------:R-:W-:Y:S02]  /*22f0*/  FMUL.FTZ R9, R9, c[0x0][0x2ec] ;  /* 0x0000bb0009097a20 */ /* 0x000fe40000410000 */
[----:B------:R-:W-:Y:S02]  /*2300*/  FMUL.FTZ R10, R10, c[0x0][0x2ec] ;  /* 0x0000bb000a0a7a20 */ /* 0x000fe40000410000 */
[----:B------:R-:W-:Y:S01]  /*2310*/  FMUL.FTZ R11, R11, c[0x0][0x2ec] ;  /* 0x0000bb000b0b7a20 */ /* 0x000fe20000410000 */
[----:B------:R5:W1:Y:S08]  /*2320*/  MUFU.TANH R167, R2 ;  /* 0x0000000200a77308 */ /* 0x000a700000002400 */
[----:B------:R-:W1:Y:S01]  /*2330*/  MUFU.TANH R252, R29 ;  /* 0x0000001d00fc7308 */ /* 0x000e620000002400 */
[----:B-----5:R-:W-:-:S07]  /*2340*/  FMUL.FTZ R2, R76, c[0x0][0x2ec] ;  /* 0x0000bb004c027a20 */ /* 0x020fce0000410000 */
[----:B------:R-:W1:Y:S08]  /*2350*/  MUFU.TANH R211, R14 ;  /* 0x0000000e00d37308 */ /* 0x000e700000002400 */
        /* <DEDUP_REMOVED lines=11> */
[----:B------:R5:W1:Y:S02]  /*2410*/  MUFU.TANH R191, R2 ;  /* 0x0000000200bf7308 */ /* 0x000a640000002400 */
[----:B-----5:R-:W-:-:S06]  /*2420*/  FMUL.FTZ R2, R30, c[0x0][0x2ec] ;  /* 0x0000bb001e027a20 */ /* 0x020fcc0000410000 */
[----:B------:R5:W1:Y:S02]  /*2430*/  MUFU.TANH R151, R2 ;  /* 0x0000000200977308 */ /* 0x000a640000002400 */
[----:B-----5:R-:W-:-:S06]  /*2440*/  FMUL.FTZ R2, R31, c[0x0][0x2ec] ;  /* 0x0000bb001f027a20 */ /* 0x020fcc0000410000 */
[----:B------:R5:W1:Y:S02]  /*2450*/  MUFU.TANH R186, R2 ;  /* 0x0000000200ba7308 */ /* 0x000a640000002400 */
[----:B-----5:R-:W-:Y:S01]  /*2460*/  LOP3.LUT R2, R150, R149, RZ, 0xfc, !PT ;  /* 0x0000009596027212 */ /* 0x020fe200078efcff */
[----:B------:R-:W-:Y:S06]  /*2470*/  BAR.SYNC.DEFER_BLOCKING 0x0 ;  /* 0x0000000000007b1d */ /* 0x000fec0000010000 */
[----:B------:R-:W-:Y:S05]  /*2480*/  @!P0 BRA `(.L_x_94) ;  /* 0x000001a000008947 */ /* 0x000fea0003800000 */
[----:B-1234-:R-:W-:-:S04]  /*2490*/  LEA.HI.SX32 R6, R174, 0xfffffffe, 0x1a ;  /* 0xfffffffeae067811 */ /* 0x01efc800078fd2ff */
        /* <DEDUP_REMOVED lines=25> */
.L_x_94:
[----:B-1234-:R-:W-:Y:S01]  /*2630*/  FMNMX.FTZ R3, R99, R98, !PT ;  /* 0x0000006263037209 */ /* 0x01efe20007810000 */
[----:B------:R-:W-:Y:S01]  /*2640*/  IMAD.SHL.U32 R232, R2, 0x2, RZ ;  /* 0x0000000202e87824 */ /* 0x000fe200078e00ff */
[----:B------:R-:W-:Y:S01]  /*2650*/  MOV R19, R151 ;  /* 0x0000009700137202 */ /* 0x000fe20000000f00 */
[----:B------:R-:W-:Y:S01]  /*2660*/  STL [R1+0x68], R245 ;  /* 0x000068f501007387 */ /* 0x000fe20000100800 */
[----:B------:R-:W-:Y:S01]  /*2670*/  FMNMX.FTZ R3, R95, R3, !PT ;  /* 0x000000035f037209 */ /* 0x000fe20007810000 */
[----:B------:R-:W-:Y:S01]  /*2680*/  IMAD.IADD R235, R0, 0x1, R232 ;  /* 0x0000000100eb7824 */ /* 0x000fe200078e02e8 */
[----:B------:R-:W-:Y:S01]  /*2690*/  IADD3 R233, R4, R232, RZ ;  /* 0x000000e804e97210 */ /* 0x000fe20007ffe0ff */
[----:B------:R-:W-:Y:S01]  /*26a0*/  STL [R1+0x64], R244 ;  /* 0x000064f401007387 */ /* 0x000fe20000100800 */
[----:B------:R-:W-:-:S02]  /*26b0*/  FMNMX.FTZ R3, R92, R3, !PT ;  /* 0x000000035c037209 */ /* 0x000fc40007810000 */
[----:B------:R-:W-:Y:S01]  /*26c0*/  IADD3 R234, R0, R233, RZ ;  /* 0x000000e900ea7210 */ /* 0x000fe20007ffe0ff */
        /* <DEDUP_REMOVED lines=39> */
[----:B------:R-:W1:Y:S01]  /*2940*/  SHFL.BFLY PT, R5, R134, 0x2, 0x1f ;  /* 0x0c401f0086057f89 */ /* 0x000e6200000e0000 */
        /* <DEDUP_REMOVED lines=8> */
[----:B------:R-:W-:Y:S03]  /*29d0*/  LDSM.16.MT88.4 R64, [R234+0xc800] ;  /* 0x00c80000ea40783b */ /* 0x000fe60000004200 */
[----:B------:R-:W-:Y:S01]  /*29e0*/  FMNMX.FTZ R3, R219, R3, !PT ;  /* 0x00000003db037209 */ /* 0x000fe20007810000 */
[----:B------:R-:W-:Y:S04]  /*29f0*/  STL [R1+0x44], R236 ;  /* 0x000044ec01007387 */ /* 0x000fe80000100800 */
[----:B------:R-:W-:Y:S01]  /*2a00*/  LDSM.16.MT88.4 R56, [R233+0xe800] ;  /* 0x00e80000e938783b */ /* 0x000fe20000004200 */
[----:B-1----:R-:W-:-:S03]  /*2a10*/  FMNMX.FTZ R134, R134, R5, !PT ;  /* 0x0000000586867209 */ /* 0x002fc60007810000 */
[----:B------:R-:W-:Y:S04]  /*2a20*/  LDSM.16.MT88.4 R68, [R235+0xc800] ;  /* 0x00c80000eb44783b */ /* 0x000fe80000004200 */
[----:B------:R-:W1:Y:S04]  /*2a30*/  SHFL.BFLY PT, R5, R3, 0x2, 0x1f ;  /* 0x0c401f0003057f89 */ /* 0x000e6800000e0000 */
[----:B------:R-:W2:Y:S04]  /*2a40*/  SHFL.BFLY PT, R6, R134, 0x1, 0x1f ;  /* 0x0c201f0086067f89 */ /* 0x000ea800000e0000 */
[----:B------:R-:W-:Y:S01]  /*2a50*/  LDSM.16.MT88.4 R76, [R232+0xc800] ;  /* 0x00c80000e84c783b */ /* 0x000fe20000004200 */
[----:B-1----:R-:W-:-:S02]  /*2a60*/  FMNMX.FTZ R3, R3, R5, !PT ;  /* 0x0000000503037209 */ /* 0x002fc40007810000 */
[----:B--2---:R-:W-:-:S03]  /*2a70*/  FMNMX.FTZ R134, R134, R6, !PT ;  /* 0x0000000686867209 */ /* 0x004fc60007810000 */
[----:B------:R-:W1:Y:S01]  /*2a80*/  SHFL.BFLY PT, R6, R3, 0x1, 0x1f ;  /* 0x0c201f0003067f89 */ /* 0x000e6200000e0000 */
[C---:B------:R-:W-:Y:S01]  /*2a90*/  FSETP.NEU.FTZ.AND P1, PT, R134.reuse, -INF , PT ;  /* 0xff8000008600780b */ /* 0x040fe20003f3d000 */
[----:B------:R-:W-:-:S05]  /*2aa0*/  FMUL.FTZ R13, R134, c[0x0][0x23c] ;  /* 0x00008f00860d7a20 */ /* 0x000fca0000410000 */
[----:B------:R-:W-:-:S05]  /*2ab0*/  FSEL R13, R13, RZ, P1 ;  /* 0x000000ff0d0d7208 */ /* 0x000fca0000800000 */
[--C-:B------:R-:W-:Y:S02]  /*2ac0*/  FFMA.FTZ R8, R104, c[0x0][0x23c], -R13.reuse ;  /* 0x00008f0068087a23 */ /* 0x100fe4000001080d */
[--C-:B------:R-:W-:Y:S02]  /*2ad0*/  FFMA.FTZ R9, R89, c[0x0][0x23c], -R13.reuse ;  /* 0x00008f0059097a23 */ /* 0x100fe4000001080d */
[----:B------:R2:W-:Y:S01]  /*2ae0*/  MUFU.EX2 R17, R8 ;  /* 0x0000000800117308 */ /* 0x0005e20000000800 */
[----:B------:R-:W-:Y:S01]  /*2af0*/  FFMA.FTZ R5, R99, c[0x0][0x23c], -R13 ;  /* 0x00008f0063057a23 */ /* 0x000fe2000001080d */
[----:B-1----:R-:W-:-:S06]  /*2b00*/  FMNMX.FTZ R3, R3, R6, !PT ;  /* 0x0000000603037209 */ /* 0x002fcc0007810000 */
[----:B------:R-:W-:Y:S01]  /*2b10*/  MUFU.EX2 R188, R9 ;  /* 0x0000000900bc7308 */ /* 0x000fe20000000800 */
[C---:B------:R-:W-:Y:S01]  /*2b20*/  FSETP.NEU.FTZ.AND P1, PT, R3.reuse, -INF , PT ;  /* 0xff8000000300780b */ /* 0x040fe20003f3d000 */
[----:B------:R-:W-:Y:S02]  /*2b30*/  FMUL.FTZ R12, R3, c[0x0][0x23c] ;  /* 0x00008f00030c7a20 */ /* 0x000fe40000410000 */
[----:B--2---:R-:W-:-:S03]  /*2b40*/  FFMA.FTZ R8, R105, c[0x0][0x23c], -R13 ;  /* 0x00008f0069087a23 */ /* 0x004fc6000001080d */
[----:B------:R-:W-:Y:S01]  /*2b50*/  FSEL R12, R12, RZ, P1 ;  /* 0x000000ff0c0c7208 */ /* 0x000fe20000800000 */
[----:B------:R1:W-:Y:S04]  /*2b60*/  MUFU.EX2 R244, R5 ;  /* 0x0000000500f47308 */ /* 0x0003e80000000800 */
[----:B------:R-:W-:-:S04]  /*2b70*/  FFMA.FTZ R2, R97, c[0x0][0x23c], -R12 ;  /* 0x00008f0061027a23 */ /* 0x000fc8000001080c */
[----:B------:R2:W-:Y:S08]  /*2b80*/  MUFU.EX2 R241, R2 ;  /* 0x0000000200f17308 */ /* 0x0005f00000000800 */
[----:B------:R3:W-:Y:S01]  /*2b90*/  MUFU.EX2 R189, R8 ;  /* 0x0000000800bd7308 */ /* 0x0007e20000000800 */
[----:B-1----:R-:W-:Y:S02]  /*2ba0*/  FFMA.FTZ R5, R98, c[0x0][0x23c], -R13 ;  /* 0x00008f0062057a23 */ /* 0x002fe4000001080d */
[----:B--2---:R-:W-:-:S05]  /*2bb0*/  FFMA.FTZ R2, R96, c[0x0][0x23c], -R12 ;  /* 0x00008f0060027a23 */ /* 0x004fca000001080c */
[----:B------:R1:W2:Y:S01]  /*2bc0*/  MUFU.EX2 R243, R5 ;  /* 0x0000000500f37308 */ /* 0x0002a20000000800 */
[----:B------:R-:W-:Y:S01]  /*2bd0*/  LDSM.16.MT88.4 R96, [R233+0xe000] ;  /* 0x00e00000e960783b */ /* 0x000fe20000004200 */
[----:B---3--:R-:W-:-:S06]  /*2be0*/  FFMA.FTZ R8, R88, c[0x0][0x23c], -R13 ;  /* 0x00008f0058087a23 */ /* 0x008fcc000001080d */
[----:B------:R3:W-:Y:S08]  /*2bf0*/  MUFU.EX2 R242, R2 ;  /* 0x0000000200f27308 */ /* 0x0007f00000000800 */
[----:B------:R-:W4:Y:S01]  /*2c00*/  MUFU.EX2 R187, R8 ;  /* 0x0000000800bb7308 */ /* 0x000f220000000800 */
[----:B-1----:R-:W-:Y:S01]  /*2c10*/  FFMA.FTZ R5, R95, c[0x0][0x23c], -R13 ;  /* 0x00008f005f057a23 */ /* 0x002fe2000001080d */
[----:B--2---:R-:W-:Y:S01]  /*2c20*/  F2FP.BF16.PACK_AB R4, R243, R244 ;  /* 0x000000f4f304723e */ /* 0x004fe200000010ff */
[----:B---3--:R-:W-:-:S05]  /*2c30*/  FFMA.FTZ R2, R93, c[0x0][0x23c], -R12 ;  /* 0x00008f005d027a23 */ /* 0x008fca000001080c */
[----:B------:R1:W-:Y:S01]  /*2c40*/  MUFU.EX2 R238, R5 ;  /* 0x0000000500ee7308 */ /* 0x0003e20000000800 */
[----:B----4-:R-:W-:-:S07]  /*2c50*/  F2FP.BF16.PACK_AB R10, R188, R187 ;  /* 0x000000bbbc0a723e */ /* 0x010fce00000010ff */
[----:B------:R2:W-:Y:S01]  /*2c60*/  MUFU.EX2 R237, R2 ;  /* 0x0000000200ed7308 */ /* 0x0005e20000000800 */
[----:B-1----:R-:W-:-:S07]  /*2c70*/  FFMA.FTZ R5, R92, c[0x0][0x23c], -R13 ;  /* 0x00008f005c057a23 */ /* 0x002fce000001080d */
[----:B------:R-:W1:Y:S01]  /*2c80*/  MUFU.EX2 R18, R5 ;  /* 0x0000000500127308 */ /* 0x000e620000000800 */
[----:B--2---:R-:W-:Y:S02]  /*2c90*/  FFMA.FTZ R2, R94, c[0x0][0x23c], -R12 ;  /* 0x00008f005e027a23 */ /* 0x004fe4000001080c */
[----:B------:R-:W-:Y:S05]  /*2ca0*/  LDSM.16.MT88.4 R92, [R232+0xe000] ;  /* 0x00e00000e85c783b */ /* 0x000fea0000004200 */
[----:B------:R2:W3:Y:S01]  /*2cb0*/  MUFU.EX2 R199, R2 ;  /* 0x0000000200c77308 */ /* 0x0004e20000000800 */
[----:B-1----:R-:W-:Y:S02]  /*2cc0*/  F2FP.BF16.PACK_AB R6, R18, R238 ;  /* 0x000000ee1206723e */ /* 0x002fe400000010ff */
[----:B------:R-:W-:-:S02]  /*2cd0*/  F2FP.BF16.PACK_AB R5, R242, R241 ;  /* 0x000000f1f205723e */ /* 0x000fc400000010ff */
[----:B--2---:R-:W-:Y:S02]  /*2ce0*/  FMNMX.FTZ R2, R132, R0, !PT ;  /* 0x0000000084027209 */ /* 0x004fe40007810000 */
        /* <DEDUP_REMOVED lines=15> */
[----:B------:R-:W-:Y:S01]  /*2de0*/  FMNMX.FTZ R0, R208, R8, !PT ;  /* 0x00000008d0007209 */ /* 0x000fe20007810000 */
[----:B------:R-:W-:Y:S01]  /*2df0*/  FFMA.FTZ R8, R106, c[0x0][0x23c], -R12 ;  /* 0x00008f006a087a23 */ /* 0x000fe2000001080c */
[----:B------:R-:W-:-:S02]  /*2e00*/  FMNMX.FTZ R2, R183, R2, !PT ;  /* 0x00000002b7027209 */ /* 0x000fc40007810000 */
[----:B---3--:R-:W-:Y:S01]  /*2e10*/  F2FP.BF16.PACK_AB R7, R199, R237 ;  /* 0x000000edc707723e */ /* 0x008fe200000010ff */
        /* <DEDUP_REMOVED lines=13> */
[C---:B------:R-:W-:Y:S01]  /*2ef0*/  HMMA.16816.F32.BF16 R144, R4.reuse, R48, RZ ;  /* 0x000000300490723c */ /* 0x040fe200000418ff */
[----:B-1----:R-:W-:Y:S01]  /*2f00*/  FMNMX.FTZ R2, R0, R9, !PT ;  /* 0x0000000900027209 */ /* 0x002fe20007810000 */
[--C-:B------:R-:W-:Y:S01]  /*2f10*/  FFMA.FTZ R0, R53, c[0x0][0x23c], -R12.reuse ;  /* 0x00008f0035007a23 */ /* 0x100fe2000001080c */
[----:B------:R-:W1:Y:S04]  /*2f20*/  SHFL.BFLY PT, R15, R14, 0x2, 0x1f ;  /* 0x0c401f000e0f7f89 */ /* 0x000e6800000e0000 */
[----:B------:R-:W4:Y:S01]  /*2f30*/  SHFL.BFLY PT, R16, R2, 0x1, 0x1f ;  /* 0x0c201f0002107f89 */ /* 0x000f2200000e0000 */
[----:B------:R1:W-:Y:S01]  /*2f40*/  MUFU.EX2 R201, R0 ;  /* 0x0000000000c97308 */ /* 0x0003e20000000800 */
[----:B------:R-:W-:Y:S01]  /*2f50*/  HMMA.16816.F32.BF16 R152, R4, R80, RZ ;  /* 0x000000500498723c */ /* 0x000fe200000418ff */
[----:B--2---:R-:W-:Y:S01]  /*2f60*/  FFMA.FTZ R8, R52, c[0x0][0x23c], -R12 ;  /* 0x00008f0034087a23 */ /* 0x004fe2000001080c */
[----:B---3--:R-:W-:-:S06]  /*2f70*/  F2FP.BF16.PACK_AB R9, R190, R245 ;  /* 0x000000f5be09723e */ /* 0x008fcc00000010ff */
[C---:B------:R-:W-:Y:S01]  /*2f80*/  HMMA.16816.F32.BF16 R148, R4.reuse, R84, RZ ;  /* 0x000000540494723c */ /* 0x040fe200000418ff */
[----:B------:R-:W-:Y:S01]  /*2f90*/  LDSM.16.MT88.4 R52, [R235+0xe800] ;  /* 0x00e80000eb34783b */ /* 0x000fe20000004200 */
[----:B------:R2:W3:Y:S06]  /*2fa0*/  MUFU.EX2 R200, R8 ;  /* 0x0000000800c87308 */ /* 0x0004ec0000000800 */
[----:B------:R-:W-:Y:S01]  /*2fb0*/  HMMA.16816.F32.BF16 R140, R4, R92, RZ ;  /* 0x0000005c048c723c */ /* 0x000fe200000418ff */
[----:B-1----:R-:W-:Y:S02]  /*2fc0*/  FMNMX.FTZ R0, R14, R15, !PT ;  /* 0x0000000f0e007209 */ /* 0x002fe40007810000 */
[----:B------:R-:W-:-:S02]  /*2fd0*/  MOV R15, R184 ;  /* 0x000000b8000f7202 */ /* 0x000fc40000000f00 */
[----:B----4-:R-:W-:-:S03]  /*2fe0*/  FMNMX.FTZ R136, R2, R16, !PT ;  /* 0x0000001002887209 */ /* 0x010fc60007810000 */
[C---:B------:R-:W-:Y:S01]  /*2ff0*/  HMMA.16816.F32.BF16 R128, R4.reuse, R96, RZ ;  /* 0x000000600480723c */ /* 0x040fe200000418ff */
[----:B------:R-:W-:Y:S02]  /*3000*/  MOV R16, R186 ;  /* 0x000000ba00107202 */ /* 0x000fe40000000f00 */
[----:B--2---:R-:W-:Y:S01]  /*3010*/  F2FP.BF16.PACK_AB R8, R189, R17 ;  /* 0x00000011bd08723e */ /* 0x004fe200000010ff */
[C---:B------:R-:W-:Y:S01]  /*3020*/  FMUL.FTZ R2, R136.reuse, c[0x0][0x23c] ;  /* 0x00008f0088027a20 */ /* 0x040fe20000410000 */
[----:B---3--:R-:W-:Y:S02]  /*3030*/  F2FP.BF16.PACK_AB R11, R201, R200 ;  /* 0x000000c8c90b723e */ /* 0x008fe400000010ff */
[----:B------:R-:W-:Y:S01]  /*3040*/  FSETP.NEU.FTZ.AND P1, PT, R136, -INF , PT ;  /* 0xff8000008800780b */ /* 0x000fe20003f3d000 */
[----:B------:R-:W-:Y:S03]  /*3050*/  HMMA.16816.F32.BF16 R116, R4, R100, RZ ;  /* 0x000000640474723c */ /* 0x000fe600000418ff */
[----:B------:R-:W-:-:S05]  /*3060*/  FSEL R2, R2, RZ, P1 ;  /* 0x000000ff02027208 */ /* 0x000fca0000800000 */
        /* <DEDUP_REMOVED lines=9> */
[----:B------:R-:W-:Y:S01]  /*3100*/  FFMA.FTZ R4, R171, c[0x0][0x23c], -R2 ;  /* 0x00008f00ab047a23 */ /* 0x000fe20000010802 */
[----:B------:R-:W-:Y:S01]  /*3110*/  HMMA.16816.F32.BF16 R112, R8, R104, R112 ;  /* 0x000000680870723c */ /* 0x000fe20000041870 */
[----:B------:R-:W-:-:S02]  /*3120*/  MOV R6, R190 ;  /* 0x000000be00067202 */ /* 0x000fc40000000f00 */
[----:B------:R2:W3:Y:S05]  /*3130*/  MUFU.EX2 R204, R4 ;  /* 0x0000000400cc7308 */ /* 0x0004ea0000000800 */
[C---:B------:R-:W-:Y:S08]  /*3140*/  HMMA.16816.F32.BF16 R172, R8.reuse, R72, R144 ;  /* 0x0000004808ac723c */ /* 0x040ff00000041890 */
[----:B------:R-:W-:Y:S01]  /*3150*/  HMMA.16816.F32.BF16 R228, R8, R60, R140 ;  /* 0x0000003c08e4723c */ /* 0x000fe2000004188c */
[----:B-1----:R-:W-:Y:S01]  /*3160*/  FMNMX.FTZ R135, R0, R5, !PT ;  /* 0x0000000500877209 */ /* 0x002fe20007810000 */
[----:B------:R-:W-:-:S02]  /*3170*/  FFMA.FTZ R0, R168, c[0x0][0x23c], -R2 ;  /* 0x00008f00a8007a23 */ /* 0x000fc40000010802 */
[----:B--2---:R-:W-:Y:S01]  /*3180*/  FFMA.FTZ R4, R170, c[0x0][0x23c], -R2 ;  /* 0x00008f00aa047a23 */ /* 0x004fe20000010802 */
[----:B------:R-:W-:Y:S01]  /*3190*/  FSETP.NEU.FTZ.AND P1, PT, R135, -INF , PT ;  /* 0xff8000008700780b */ /* 0x000fe20003f3d000 */
[----:B------:R1:W-:Y:S01]  /*31a0*/  MUFU.EX2 R236, R0 ;  /* 0x0000000000ec7308 */ /* 0x0003e20000000800 */
[----:B------:R-:W-:Y:S01]  /*31b0*/  MOV R142, R199 ;  /* 0x000000c7008e7202 */ /* 0x000fe20000000f00 */
[----:B------:R-:W-:Y:S01]  /*31c0*/  IMAD.MOV.U32 R147, RZ, RZ, R112 ;  /* 0x000000ffff937224 */ /* 0x000fe200078e0070 */
[----:B------:R-:W-:Y:S01]  /*31d0*/  MOV R146, R113 ;  /* 0x0000007100927202 */ /* 0x000fe20000000f00 */
[----:B------:R-:W-:Y:S01]  /*31e0*/  HMMA.16816.F32.BF16 R212, R8, R64, R148 ;  /* 0x0000004008d4723c */ /* 0x000fe20000041894 */
[----:B------:R-:W-:Y:S01]  /*31f0*/  MOV R140, R201 ;  /* 0x000000c9008c7202 */ /* 0x000fe20000000f00 */
[----:B------:R-:W-:Y:S01]  /*3200*/  IMAD.MOV.U32 R141, RZ, RZ, R200 ;  /* 0x000000ffff8d7224 */ /* 0x000fe200078e00c8 */
[----:B------:R-:W-:Y:S01]  /*3210*/  MOV R144, R115 ;  /* 0x0000007300907202 */ /* 0x000fe20000000f00 */
[----:B------:R2:W4:Y:S01]  /*3220*/  MUFU.EX2 R7, R4 ;  /* 0x0000000400077308 */ /* 0x0005220000000800 */
[----:B------:R-:W-:-:S02]  /*3230*/  IMAD.MOV.U32 R143, RZ, RZ, R191 ;  /* 0x000000ffff8f7224 */ /* 0x000fc400078e00bf */
[----:B------:R-:W-:Y:S01]  /*3240*/  IMAD.MOV.U32 R148, RZ, RZ, R187 ;  /* 0x000000ffff947224 */ /* 0x000fe200078e00bb */
[C---:B------:R-:W-:Y:S01]  /*3250*/  HMMA.16816.F32.BF16 R220, R8.reuse, R52, R116 ;  /* 0x0000003408dc723c */ /* 0x040fe20000041874 */
[----:B------:R-:W-:Y:S01]  /*3260*/  IMAD.MOV.U32 R145, RZ, RZ, R114 ;  /* 0x000000ffff917224 */ /* 0x000fe200078e0072 */
[----:B------:R-:W-:Y:S01]  /*3270*/  MOV R150, R188 ;  /* 0x000000bc00967202 */ /* 0x000fe20000000f00 */
[----:B------:R-:W-:Y:S02]  /*3280*/  IMAD.MOV.U32 R151, RZ, RZ, R189 ;  /* 0x000000ffff977224 */ /* 0x000fe400078e00bd */
[----:B-1----:R-:W-:Y:S02]  /*3290*/  FMUL.FTZ R0, R135, c[0x0][0x23c] ;  /* 0x00008f0087007a20 */ /* 0x002fe40000410000 */
[----:B------:R-:W-:Y:S01]  /*32a0*/  IMAD.MOV.U32 R119, RZ, RZ, R148 ;  /* 0x000000ffff777224 */ /* 0x000fe200078e0094 */
[----:B------:R-:W-:Y:S01]  /*32b0*/  MOV R148, R15 ;  /* 0x0000000f00947202 */ /* 0x000fe20000000f00 */
[----:B------:R-:W-:Y:S01]  /*32c0*/  HMMA.16816.F32.BF16 R224, R8, R56, R128 ;  /* 0x0000003808e0723c */ /* 0x000fe20000041880 */
[----:B------:R-:W-:Y:S01]  /*32d0*/  FSEL R0, R0, RZ, P1 ;  /* 0x000000ff00007208 */ /* 0x000fe20000800000 */
[----:B------:R-:W-:Y:S01]  /*32e0*/  IMAD.MOV.U32 R149, RZ, RZ, R185 ;  /* 0x000000ffff957224 */ /* 0x000fe200078e00b9 */
[----:B------:R-:W-:Y:S01]  /*32f0*/  MOV R116, R141 ;  /* 0x0000008d00747202 */ /* 0x000fe20000000f00 */
[----:B--2---:R-:W-:Y:S01]  /*3300*/  FFMA.FTZ R4, R169, c[0x0][0x23c], -R2 ;  /* 0x00008f00a9047a23 */ /* 0x004fe20000010802 */
[----:B------:R-:W-:Y:S01]  /*3310*/  MOV R118, R143 ;  /* 0x0000008f00767202 */ /* 0x000fe20000000f00 */
[----:B------:R-:W-:-:S02]  /*3320*/  IMAD.MOV.U32 R115, RZ, RZ, R140 ;  /* 0x000000ffff737224 */ /* 0x000fc400078e008c */
[----:B------:R1:W2:Y:S01]  /*3330*/  MUFU.EX2 R240, R4 ;  /* 0x0000000400f07308 */ /* 0x0002a20000000800 */
[----:B------:R-:W-:Y:S01]  /*3340*/  HMMA.16816.F32.BF16 R168, R8, R74, R88 ;  /* 0x0000004a08a8723c */ /* 0x000fe20000041858 */
[----:B------:R-:W-:Y:S02]  /*3350*/  IMAD.MOV.U32 R131, RZ, RZ, R202 ;  /* 0x000000ffff837224 */ /* 0x000fe400078e00ca */
[----:B------:R-:W-:-:S03]  /*3360*/  IMAD.MOV.U32 R117, RZ, RZ, R142 ;  /* 0x000000ffff757224 */ /* 0x000fc600078e008e */
[----:B------:R-:W-:Y:S02]  /*3370*/  MOV R114, R131 ;  /* 0x0000008300727202 */ /* 0x000fe40000000f00 */
[----:B------:R-:W-:Y:S01]  /*3380*/  HMMA.16816.F32.BF16 R192, R8, R68, R152 ;  /* 0x0000004408c0723c */ /* 0x000fe20000041898 */
[----:B-1----:R-:W-:-:S07]  /*3390*/  FFMA.FTZ R4, R161, c[0x0][0x23c], -R2 ;  /* 0x00008f00a1047a23 */ /* 0x002fce0000010802 */
[C---:B------:R-:W-:Y:S01]  /*33a0*/  HMMA.16816.F32.BF16 R152, R8.reuse, R78, R108 ;  /* 0x0000004e0898723c */ /* 0x040fe2000004186c */
[----:B---3--:R-:W-:Y:S01]  /*33b0*/  IMAD.MOV.U32 R161, RZ, RZ, R204 ;  /* 0x000000ffffa17224 */ /* 0x008fe200078e00cc */
[----:B------:R1:W-:Y:S05]  /*33c0*/  MUFU.EX2 R113, R4 ;  /* 0x0000000400717308 */ /* 0x0003ea0000000800 */
[----:B------:R-:W-:Y:S01]  /*33d0*/  MOV R111, R203 ;  /* 0x000000cb006f7202 */ /* 0x000fe20000000f00 */
        /* <DEDUP_REMOVED lines=9> */
[C---:B------:R-:W-:Y:S08]  /*3470*/  HMMA.16816.F32.BF16 R128, R8.reuse, R54, R24 ;  /* 0x000000360880723c */ /* 0x040ff00000041818 */
[----:B------:R-:W-:Y:S01]  /*3480*/  HMMA.16816.F32.BF16 R140, R8, R106, R20 ;  /* 0x0000006a088c723c */ /* 0x000fe20000041814 */
[----:B-1----:R-:W-:-:S04]  /*3490*/  FFMA.FTZ R4, R178, c[0x0][0x23c], -R0 ;  /* 0x00008f00b2047a23 */ /* 0x002fc80000010800 */
[----:B------:R1:W3:Y:S02]  /*34a0*/  MUFU.EX2 R112, R4 ;  /* 0x0000000400707308 */ /* 0x0002e40000000800 */
[----:B----4-:R-:W-:Y:S02]  /*34b0*/  F2FP.BF16.PACK_AB R8, R7, R161 ;  /* 0x000000a10708723e */ /* 0x010fe400000010ff */
[----:B--2---:R-:W-:Y:S01]  /*34c0*/  F2FP.BF16.PACK_AB R10, R236, R240 ;  /* 0x000000f0ec0a723e */ /* 0x004fe200000010ff */
[----:B-1----:R-:W-:Y:S01]  /*34d0*/  FFMA.FTZ R4, R177, c[0x0][0x23c], -R0 ;  /* 0x00008f00b1047a23 */ /* 0x002fe20000010800 */
[----:B---3--:R-:W-:-:S03]  /*34e0*/  F2FP.BF16.PACK_AB R9, R112, R199 ;  /* 0x000000c77009723e */ /* 0x008fc600000010ff */
[----:B------:R1:W-:Y:S02]  /*34f0*/  MUFU.EX2 R239, R4 ;  /* 0x0000000400ef7308 */ /* 0x0003e40000000800 */
[----:B-1----:R-:W-:-:S06]  /*3500*/  FFMA.FTZ R4, R176, c[0x0][0x23c], -R0 ;  /* 0x00008f00b0047a23 */ /* 0x002fcc0000010800 */
[----:B------:R1:W2:Y:S02]  /*3510*/  MUFU.EX2 R14, R4 ;  /* 0x00000004000e7308 */ /* 0x0002a40000000800 */
[----:B-1----:R-:W-:Y:S01]  /*3520*/  FFMA.FTZ R4, R133, c[0x0][0x23c], -R2 ;  /* 0x00008f0085047a23 */ /* 0x002fe20000010802 */
[----:B--2---:R-:W-:Y:S01]  /*3530*/  F2FP.BF16.PACK_AB R11, R14, R239 ;  /* 0x000000ef0e0b723e */ /* 0x004fe200000010ff */
[----:B------:R-:W-:-:S04]  /*3540*/  IMAD.MOV.U32 R133, RZ, RZ, R5 ;  /* 0x000000ffff857224 */ /* 0x000fc800078e0005 */
[----:B------:R1:W2:Y:S02]  /*3550*/  MUFU.EX2 R15, R4 ;  /* 0x00000004000f7308 */ /* 0x0002a40000000800 */
[C---:B------:R-:W-:Y:S07]  /*3560*/  HMMA.16816.F32.BF16 R28, R8.reuse, R84, RZ ;  /* 0x00000054081c723c */ /* 0x040fee00000418ff */
[----:B------:R-:W-:Y:S01]  /*3570*/  MOV R85, R119 ;  /* 0x0000007700557202 */ /* 0x000fe20000000f00 */
[----:B------:R-:W-:Y:S01]  /*3580*/  HMMA.16816.F32.BF16 R24, R8, R92, RZ ;  /* 0x0000005c0818723c */ /* 0x000fe200000418ff */
[----:B------:R-:W-:Y:S01]  /*3590*/  MOV R119, R19 ;  /* 0x0000001300777202 */ /* 0x000fe20000000f00 */
[----:B-1----:R-:W-:-:S05]  /*35a0*/  FFMA.FTZ R4, R132, c[0x0][0x23c], -R2 ;  /* 0x00008f0084047a23 */ /* 0x002fca0000010802 */
[----:B--2---:R-:W-:Y:S01]  /*35b0*/  MOV R93, R15 ;  /* 0x0000000f005d7202 */ /* 0x004fe20000000f00 */
[----:B------:R1:W2:Y:S01]  /*35c0*/  MUFU.EX2 R88, R4 ;  /* 0x0000000400587308 */ /* 0x0002a20000000800 */
[----:B------:R-:W-:Y:S01]  /*35d0*/  HMMA.16816.F32.BF16 R40, R8, R44, RZ ;  /* 0x0000002c0828723c */ /* 0x000fe200000418ff */
[----:B------:R-:W-:-:S07]  /*35e0*/  MOV R92, R7 ;  /* 0x00000007005c7202 */ /* 0x000fce0000000f00 */
[----:B------:R-:W-:Y:S01]  /*35f0*/  HMMA.16816.F32.BF16 R32, R8, R80, RZ ;  /* 0x000000500820723c */ /* 0x000fe200000418ff */
[----:B-1----:R-:W-:-:S06]  /*3600*/  FFMA.FTZ R4, R163, c[0x0][0x23c], -R0 ;  /* 0x00008f00a3047a23 */ /* 0x002fcc0000010800 */
[----:B------:R-:W-:Y:S01]  /*3610*/  MOV R81, R161 ;  /* 0x000000a100517202 */ /* 0x000fe20000000f00 */
[----:B------:R-:W-:Y:S01]  /*3620*/  IMAD.MOV.U32 R161, RZ, RZ, R114 ;  /* 0x000000ffffa17224 */ /* 0x000fe200078e0072 */
[C---:B------:R-:W-:Y:S01]  /*3630*/  HMMA.16816.F32.BF16 R36, R8.reuse, R48, RZ ;  /* 0x000000300824723c */ /* 0x040fe200000418ff */
[----:B------:R1:W3:Y:S01]  /*3640*/  MUFU.EX2 R5, R4 ;  /* 0x0000000400057308 */ /* 0x0002e20000000800 */
[----:B------:R-:W-:Y:S01]  /*3650*/  IMAD.MOV.U32 R80, RZ, RZ, R116 ;  /* 0x000000ffff507224 */ /* 0x000fe200078e0074 */
[----:B------:R-:W-:Y:S01]  /*3660*/  MOV R114, R115 ;  /* 0x0000007300727202 */ /* 0x000fe20000000f00 */
[----:B------:R-:W-:Y:S01]  /*3670*/  IMAD.MOV.U32 R115, RZ, RZ, R18 ;  /* 0x000000ffff737224 */ /* 0x000fe200078e0012 */
[----:B------:R-:W-:Y:S01]  /*3680*/  MOV R116, R118 ;  /* 0x0000007600747202 */ /* 0x000fe20000000f00 */
[----:B------:R-:W-:Y:S01]  /*3690*/  IMAD.MOV.U32 R118, RZ, RZ, R16 ;  /* 0x000000ffff767224 */ /* 0x000fe200078e0010 */
[----:B------:R-:W-:Y:S01]  /*36a0*/  MOV R48, R151 ;  /* 0x0000009700307202 */ /* 0x000fe20000000f00 */
[----:B------:R-:W-:Y:S01]  /*36b0*/  HMMA.16816.F32.BF16 R20, R8, R96, RZ ;  /* 0x000000600814723c */ /* 0x000fe200000418ff */
[----:B------:R-:W-:Y:S01]  /*36c0*/  IMAD.MOV.U32 R49, RZ, RZ, R6 ;  /* 0x000000ffff317224 */ /* 0x000fe200078e0006 */
[----:B--2---:R-:W-:-:S05]  /*36d0*/  F2FP.BF16.PACK_AB R6, R88, R93 ;  /* 0x0000005d5806723e */ /* 0x004fca00000010ff */
[----:B------:R-:W-:Y:S01]  /*36e0*/  MOV R97, R17 ;  /* 0x0000001100617202 */ /* 0x000fe20000000f00 */
[C---:B------:R-:W-:Y:S01]  /*36f0*/  HMMA.16816.F32.BF16 R44, R8.reuse, R46, RZ ;  /* 0x0000002e082c723c */ /* 0x040fe200000418ff */
[----:B-1----:R-:W-:Y:S02]  /*3700*/  FFMA.FTZ R4, R162, c[0x0][0x23c], -R0 ;  /* 0x00008f00a2047a23 */ /* 0x002fe40000010800 */
[----:B---3--:R-:W-:Y:S02]  /*3710*/  IMAD.MOV.U32 R96, RZ, RZ, R5 ;  /* 0x000000ffff607224 */ /* 0x008fe400078e0005 */
[----:B------:R1:W2:Y:S03]  /*3720*/  MUFU.EX2 R132, R4 ;  /* 0x0000000400847308 */ /* 0x0002a60000000800 */
[----:B------:R-:W-:Y:S07]  /*3730*/  HMMA.16816.F32.BF16 R16, R8, R100, RZ ;  /* 0x000000640810723c */ /* 0x000fee00000418ff */
[----:B------:R-:W-:Y:S01]  /*3740*/  IMAD.MOV.U32 R101, RZ, RZ, R148 ;  /* 0x000000ffff657224 */ /* 0x000fe200078e0094 */
[----:B------:R-:W-:Y:S01]  /*3750*/  MOV R100, R149 ;  /* 0x0000009500647202 */ /* 0x000fe20000000f00 */
[----:B-1----:R-:W-:Y:S01]  /*3760*/  FFMA.FTZ R4, R138, c[0x0][0x23c], -R0 ;  /* 0x00008f008a047a23 */ /* 0x002fe20000010800 */
[----:B--2---:R-:W-:Y:S01]  /*3770*/  F2FP.BF16.PACK_AB R5, R132, R96 ;  /* 0x000000608405723e */ /* 0x004fe200000010ff */
[----:B------:R-:W-:-:S04]  /*3780*/  IMAD.MOV.U32 R138, RZ, RZ, R111 ;  /* 0x000000ffff8a7224 */ /* 0x000fc800078e006f */
[----:B------:R-:W1:Y:S02]  /*3790*/  MUFU.EX2 R4, R4 ;  /* 0x0000000400047308 */ /* 0x000e640000000800 */
[----:B-1----:R-:W-:Y:S02]  /*37a0*/  IMAD.MOV.U32 R84, RZ, RZ, R4 ;  /* 0x000000ffff547224 */ /* 0x002fe400078e0004 */
[----:B------:R-:W-:Y:S02]  /*37b0*/  FFMA.FTZ R4, R156, c[0x0][0x23c], -R0 ;  /* 0x00008f009c047a23 */ /* 0x000fe40000010800 */
[----:B------:R-:W-:Y:S02]  /*37c0*/  IMAD.MOV.U32 R156, RZ, RZ, R150 ;  /* 0x000000ffff9c7224 */ /* 0x000fe400078e0096 */
[----:B------:R1:W2:Y:S02]  /*37d0*/  MUFU.EX2 R15, R4 ;  /* 0x00000004000f7308 */ /* 0x0002a40000000800 */
[----:B-1----:R-:W-:-:S02]  /*37e0*/  F2FP.BF16.PACK_AB R4, R133, R113 ;  /* 0x000000718504723e */ /* 0x002fc400000010ff */
[----:B--2---:R-:W-:-:S07]  /*37f0*/  F2FP.BF16.PACK_AB R7, R15, R84 ;  /* 0x000000540f07723e */ /* 0x004fce00000010ff */
[----:B------:R-:W-:Y:S07]  /*3800*/  HMMA.16816.F32.BF16 R148, R4, R76, R40 ;  /* 0x0000004c0494723c */ /* 0x000fee0000041828 */
[----:B------:R-:W-:Y:S01]  /*3810*/  IMAD.MOV.U32 R77, RZ, RZ, R161 ;  /* 0x000000ffff4d7224 */ /* 0x000fe200078e00a1 */
[----:B------:R-:W-:Y:S01]  /*3820*/  HMMA.16816.F32.BF16 R40, R8, R50, RZ ;  /* 0x000000320828723c */ /* 0x000fe200000418ff */
[----:B------:R-:W-:-:S07]  /*3830*/  MOV R76, R114 ;  /* 0x00000072004c7202 */ /* 0x000fce0000000f00 */
[C---:B------:R-:W-:Y:S07]  /*3840*/  HMMA.16816.F32.BF16 R176, R4.reuse, R68, R32 ;  /* 0x0000004404b0723c */ /* 0x040fee0000041820 */
[----:B------:R-:W-:Y:S01]  /*3850*/  MOV R69, R88 ;  /* 0x0000005800457202 */ /* 0x000fe20000000f00 */
[----:B------:R-:W-:Y:S01]  /*3860*/  HMMA.16816.F32.BF16 R160, R4, R72, R36 ;  /* 0x0000004804a0723c */ /* 0x000fe20000041824 */
[----:B------:R-:W-:-:S06]  /*3870*/  IMAD.MOV.U32 R68, RZ, RZ, R117 ;  /* 0x000000ffff447224 */ /* 0x000fcc00078e0075 */
[----:B------:R-:W-:Y:S01]  /*3880*/  MOV R73, R116 ;  /* 0x0000007400497202 */ /* 0x000fe20000000f00 */
[----:B------:R-:W-:Y:S01]  /*3890*/  HMMA.16816.F32.BF16 R88, R4, R64, R28 ;  /* 0x000000400458723c */ /* 0x000fe2000004181c */
[----:B------:R-:W-:-:S06]  /*38a0*/  IMAD.MOV.U32 R72, RZ, RZ, R113 ;  /* 0x000000ffff487224 */ /* 0x000fcc00078e0071 */
[----:B------:R-:W-:Y:S01]  /*38b0*/  IMAD.MOV.U32 R64, RZ, RZ, R118 ;  /* 0x000000ffff407224 */ /* 0x000fe200078e0076 */
[----:B------:R-:W-:Y:S01]  /*38c0*/  MOV R65, R119 ;  /* 0x0000007700417202 */ /* 0x000fe20000000f00 */
[C---:B------:R-:W-:Y:S08]  /*38d0*/  HMMA.16816.F32.BF16 R108, R4.reuse, R52, R16 ;  /* 0x00000034046c723c */ /* 0x040ff00000041810 */
[----:B------:R-:W-:Y:S07]  /*38e0*/  HMMA.16816.F32.BF16 R116, R4, R60, R24 ;  /* 0x0000003c0474723c */ /* 0x000fee0000041818 */
[----:B------:R-:W-:Y:S01]  /*38f0*/  IMAD.MOV.U32 R60, RZ, RZ, R112 ;  /* 0x000000ffff3c7224 */ /* 0x000fe200078e0070 */
[----:B------:R-:W-:Y:S01]  /*3900*/  MOV R61, R115 ;  /* 0x00000073003d7202 */ /* 0x000fe20000000f00 */
[----:B------:R-:W-:Y:S07]  /*3910*/  HMMA.16816.F32.BF16 R16, R8, R120, RZ ;  /* 0x000000780810723c */ /* 0x000fee00000418ff */
[----:B------:R-:W-:Y:S01]  /*3920*/  IMAD.MOV.U32 R121, RZ, RZ, R48 ;  /* 0x000000ffff797224 */ /* 0x000fe200078e0030 */
[----:B------:R-:W-:Y:S01]  /*3930*/  HMMA.16816.F32.BF16 R112, R4, R56, R20 ;  /* 0x000000380470723c */ /* 0x000fe20000041814 */
[----:B------:R-:W-:-:S07]  /*3940*/  MOV R120, R49 ;  /* 0x0000003100787202 */ /* 0x000fce0000000f00 */
[C---:B------:R-:W-:Y:S08]  /*3950*/  HMMA.16816.F32.BF16 R36, R8.reuse, R82, RZ ;  /* 0x000000520824723c */ /* 0x040ff000000418ff */
[C---:B------:R-:W-:Y:S07]  /*3960*/  HMMA.16816.F32.BF16 R32, R8.reuse, R86, RZ ;  /* 0x000000560820723c */ /* 0x040fee00000418ff */
[----:B------:R-:W-:Y:S01]  /*3970*/  IMAD.MOV.U32 R87, RZ, RZ, R84 ;  /* 0x000000ffff577224 */ /* 0x000fe200078e0054 */
[----:B------:R-:W-:Y:S01]  /*3980*/  HMMA.16816.F32.BF16 R28, R8, R94, RZ ;  /* 0x0000005e081c723c */ /* 0x000fe200000418ff */
[----:B------:R-:W-:-:S02]  /*3990*/  MOV R86, R93 ;  /* 0x0000005d00567202 */ /* 0x000fc40000000f00 */
[----:B------:R-:W-:Y:S01]  /*39a0*/  MOV R84, R85 ;  /* 0x0000005500547202 */ /* 0x000fe20000000f00 */
[----:B------:R-:W-:Y:S01]  /*39b0*/  IMAD.MOV.U32 R85, RZ, RZ, R80 ;  /* 0x000000ffff557224 */ /* 0x000fe200078e0050 */
[----:B------:R-:W-:Y:S02]  /*39c0*/  MOV R93, R81 ;  /* 0x00000051005d7202 */ /* 0x000fe40000000f00 */
[----:B------:R-:W-:Y:S01]  /*39d0*/  IMAD.MOV.U32 R94, RZ, RZ, R72 ;  /* 0x000000ffff5e7224 */ /* 0x000fe200078e0048 */
[C---:B------:R-:W-:Y:S01]  /*39e0*/  HMMA.16816.F32.BF16 R24, R8.reuse, R98, RZ ;  /* 0x000000620818723c */ /* 0x040fe200000418ff */
[----:B------:R-:W-:Y:S01]  /*39f0*/  MOV R72, R73 ;  /* 0x0000004900487202 */ /* 0x000fe20000000f00 */
[----:B------:R-:W-:Y:S01]  /*3a00*/  IMAD.MOV.U32 R73, RZ, RZ, R76 ;  /* 0x000000ffff497224 */ /* 0x000fe200078e004c */
[----:B------:R-:W-:Y:S01]  /*3a10*/  MOV R76, R100 ;  /* 0x00000064004c7202 */ /* 0x000fe20000000f00 */
[----:B------:R-:W-:Y:S02]  /*3a20*/  IMAD.MOV.U32 R95, RZ, RZ, R97 ;  /* 0x000000ffff5f7224 */ /* 0x000fe400078e0061 */
[----:B------:R-:W-:Y:S01]  /*3a30*/  IMAD.MOV.U32 R97, RZ, RZ, R138 ;  /* 0x000000ffff617224 */ /* 0x000fe200078e008a */
[----:B------:R-:W-:Y:S01]  /*3a40*/  MOV R138, R14 ;  /* 0x0000000e008a7202 */ /* 0x000fe20000000f00 */
[C---:B------:R-:W-:Y:S07]  /*3a50*/  HMMA.16816.F32.BF16 R20, R8.reuse, R102, RZ ;  /* 0x000000660814723c */ /* 0x040fee00000418ff */
[----:B------:R-:W-:Y:S01]  /*3a60*/  IMAD.MOV.U32 R103, RZ, RZ, R68 ;  /* 0x000000ffff677224 */ /* 0x000fe200078e0044 */
[----:B------:R-:W-:Y:S01]  /*3a70*/  HMMA.16816.F32.BF16 R48, R8, R122, RZ ;  /* 0x0000007a0830723c */ /* 0x000fe200000418ff */
[----:B------:R-:W-:-:S06]  /*3a80*/  MOV R68, R96 ;  /* 0x0000006000447202 */ /* 0x000fcc0000000f00 */
[----:B------:R-:W-:Y:S01]  /*3a90*/  FFMA.FTZ R8, R198, c[0x0][0x23c], -R2 ;  /* 0x00008f00c6087a23 */ /* 0x000fe20000010802 */
[C---:B------:R-:W-:Y:S01]  /*3aa0*/  HMMA.16816.F32.BF16 R40, R4.reuse, R74, R40 ;  /* 0x0000004a0428723c */ /* 0x040fe20000041828 */
[----:B------:R-:W-:Y:S01]  /*3ab0*/  IMAD.MOV.U32 R123, RZ, RZ, R60 ;  /* 0x000000ffff7b7224 */ /* 0x000fe200078e003c */
[----:B------:R-:W-:Y:S01]  /*3ac0*/  MOV R122, R61 ;  /* 0x0000003d007a7202 */ /* 0x000fe20000000f00 */
[----:B------:R1:W2:Y:S01]  /*3ad0*/  MUFU.EX2 R102, R8 ;  /* 0x0000000800667308 */ /* 0x0002a20000000800 */
[----:B------:R-:W-:Y:S01]  /*3ae0*/  IMAD.MOV.U32 R11, RZ, RZ, R64 ;  /* 0x000000ffff0b7224 */ /* 0x000fe200078e0040 */
[----:B------:R-:W-:Y:S02]  /*3af0*/  MOV R10, R65 ;  /* 0x00000041000a7202 */ /* 0x000fe40000000f00 */
[----:B------:R-:W-:Y:S01]  /*3b00*/  MOV R9, R69 ;  /* 0x0000004500097202 */ /* 0x000fe20000000f00 */
[----:B------:R-:W-:Y:S01]  /*3b10*/  HMMA.16816.F32.BF16 R80, R4, R104, R16 ;  /* 0x000000680450723c */ /* 0x000fe20000041810 */
[----:B------:R-:W-:-:S06]  /*3b20*/  IMAD.MOV.U32 R69, RZ, RZ, R101 ;  /* 0x000000ffff457224 */ /* 0x000fcc00078e0065 */
[----:B------:R-:W-:Y:S01]  /*3b30*/  IMAD.MOV.U32 R18, RZ, RZ, R9 ;  /* 0x000000ffff127224 */ /* 0x000fe200078e0009 */
[C---:B------:R-:W-:Y:S01]  /*3b40*/  HMMA.16816.F32.BF16 R44, R4.reuse, R78, R44 ;  /* 0x0000004e042c723c */ /* 0x040fe2000004182c */
[----:B------:R-:W-:Y:S02]  /*3b50*/  IMAD.MOV.U32 R9, RZ, RZ, R11 ;  /* 0x000000ffff097224 */ /* 0x000fe400078e000b */
[----:B-1----:R-:W-:Y:S02]  /*3b60*/  FFMA.FTZ R8, R197, c[0x0][0x23c], -R2 ;  /* 0x00008f00c5087a23 */ /* 0x002fe40000010802 */
[----:B------:R-:W-:Y:S02]  /*3b70*/  IMAD.MOV.U32 R11, RZ, RZ, R123 ;  /* 0x000000ffff0b7224 */ /* 0x000fe400078e007b */
[----:B------:R1:W-:Y:S01]  /*3b80*/  MUFU.EX2 R96, R8 ;  /* 0x0000000800607308 */ /* 0x0003e20000000800 */
[----:B------:R-:W-:Y:S01]  /*3b90*/  HMMA.16816.F32.BF16 R36, R4, R70, R36 ;  /* 0x000000460424723c */ /* 0x000fe20000041824 */
[----:B------:R-:W-:-:S02]  /*3ba0*/  IMAD.MOV.U32 R123, RZ, RZ, R121 ;  /* 0x000000ffff7b7224 */ /* 0x000fc400078e0079 */
[----:B------:R-:W-:Y:S02]  /*3bb0*/  IMAD.MOV.U32 R121, RZ, RZ, R133 ;  /* 0x000000ffff797224 */ /* 0x000fe400078e0085 */
[----:B------:R-:W-:Y:S02]  /*3bc0*/  IMAD.MOV.U32 R105, RZ, RZ, R18 ;  /* 0x000000ffff697224 */ /* 0x000fe400078e0012 */
[----:B------:R-:W-:Y:S01]  /*3bd0*/  MOV R70, R97 ;  /* 0x0000006100467202 */ /* 0x000fe20000000f00 */
[----:B------:R-:W-:Y:S01]  /*3be0*/  HMMA.16816.F32.BF16 R64, R4, R66, R32 ;  /* 0x000000420440723c */ /* 0x000fe20000041820 */
[----:B------:R-:W-:Y:S02]  /*3bf0*/  IMAD.MOV.U32 R97, RZ, RZ, R138 ;  /* 0x000000ffff617224 */ /* 0x000fe400078e008a */
[----:B------:R-:W-:Y:S02]  /*3c00*/  IMAD.MOV.U32 R79, RZ, RZ, R9 ;  /* 0x000000ffff4f7224 */ /* 0x000fe400078e0009 */
[----:B------:R-:W-:-:S02]  /*3c10*/  IMAD.MOV.U32 R75, RZ, RZ, R11 ;  /* 0x000000ffff4b7224 */ /* 0x000fc400078e000b */
[----:B-1----:R-:W-:Y:S01]  /*3c20*/  FFMA.FTZ R8, R166, c[0x0][0x23c], -R2 ;  /* 0x00008f00a6087a23 */ /* 0x002fe20000010802 */
[C---:B------:R-:W-:Y:S01]  /*3c30*/  HMMA.16816.F32.BF16 R60, R4.reuse, R62, R28 ;  /* 0x0000003e043c723c */ /* 0x040fe2000004181c */
[----:B------:R-:W-:Y:S01]  /*3c40*/  LDSM.16.MT88.4 R28, [R234+0xd000] ;  /* 0x00d00000ea1c783b */ /* 0x000fe20000004200 */
[----:B------:R-:W-:Y:S01]  /*3c50*/  IMAD.MOV.U32 R35, RZ, RZ, R121 ;  /* 0x000000ffff237224 */ /* 0x000fe200078e0079 */
[----:B------:R1:W-:Y:S01]  /*3c60*/  MUFU.EX2 R74, R8 ;  /* 0x00000008004a7308 */ /* 0x0003e20000000800 */
[----:B------:R-:W-:Y:S02]  /*3c70*/  IMAD.MOV.U32 R33, RZ, RZ, R123 ;  /* 0x000000ffff217224 */ /* 0x000fe400078e007b */
[----:B------:R-:W-:Y:S02]  /*3c80*/  IMAD.MOV.U32 R121, RZ, RZ, R146 ;  /* 0x000000ffff797224 */ /* 0x000fe400078e0092 */
[----:B------:R-:W-:Y:S01]  /*3c90*/  HMMA.16816.F32.BF16 R56, R4, R58, R24 ;  /* 0x0000003a0438723c */ /* 0x000fe20000041818 */
[----:B------:R-:W-:Y:S01]  /*3ca0*/  LDSM.16.MT88.4 R24, [R232+0xd000] ;  /* 0x00d00000e818783b */ /* 0x000fe20000004200 */
[----:B------:R-:W-:-:S06]  /*3cb0*/  IMAD.MOV.U32 R123, RZ, RZ, R144 ;  /* 0x000000ffff7b7224 */ /* 0x000fcc00078e0090 */
[----:B------:R-:W-:Y:S01]  /*3cc0*/  HMMA.16816.F32.BF16 R52, R4, R54, R20 ;  /* 0x000000360434723c */ /* 0x000fe20000041814 */
[----:B------:R-:W3:Y:S01]  /*3cd0*/  LDSM.16.MT88.4 R20, [R233+0xd000] ;  /* 0x00d00000e914783b */ /* 0x000ee20000004200 */
[----:B-1----:R-:W-:-:S04]  /*3ce0*/  FFMA.FTZ R8, R165, c[0x0][0x23c], -R2 ;  /* 0x00008f00a5087a23 */ /* 0x002fc80000010802 */
[----:B------:R1:W-:Y:S02]  /*3cf0*/  MUFU.EX2 R100, R8 ;  /* 0x0000000800647308 */ /* 0x0003e40000000800 */
[----:B------:R-:W-:Y:S07]  /*3d00*/  HMMA.16816.F32.BF16 R48, R4, R106, R48 ;  /* 0x0000006a0430723c */ /* 0x000fee0000041830 */
[----:B------:R-:W-:Y:S02]  /*3d10*/  FFMA.FTZ R4, R158, c[0x0][0x23c], -R13 ;  /* 0x00008f009e047a23 */ /* 0x000fe4000001080d */
[----:B--2---:R-:W-:-:S02]  /*3d20*/  IMAD.MOV.U32 R158, RZ, RZ, R102 ;  /* 0x000000ffff9e7224 */ /* 0x004fc400078e0066 */
[----:B------:R2:W-:Y:S01]  /*3d30*/  MUFU.EX2 R102, R4 ;  /* 0x0000000400667308 */ /* 0x0005e20000000800 */
[----:B-1----:R-:W-:-:S07]  /*3d40*/  FFMA.FTZ R8, R196, c[0x0][0x23c], -R0 ;  /* 0x00008f00c4087a23 */ /* 0x002fce0000010800 */
[----:B------:R1:W4:Y:S01]  /*3d50*/  MUFU.EX2 R19, R8 ;  /* 0x0000000800137308 */ /* 0x0003220000000800 */
[----:B--2---:R-:W-:-:S07]  /*3d60*/  FFMA.FTZ R4, R159, c[0x0][0x23c], -R13 ;  /* 0x00008f009f047a23 */ /* 0x004fce000001080d */
[----:B------:R2:W-:Y:S01]  /*3d70*/  MUFU.EX2 R5, R4 ;  /* 0x0000000400057308 */ /* 0x0005e20000000800 */
[----:B-1----:R-:W-:Y:S01]  /*3d80*/  FFMA.FTZ R8, R183, c[0x0][0x23c], -R0 ;  /* 0x00008f00b7087a23 */ /* 0x002fe20000010800 */
[----:B----4-:R-:W-:Y:S02]  /*3d90*/  MOV R159, R19 ;  /* 0x00000013009f7202 */ /* 0x010fe40000000f00 */
[----:B------:R-:W-:-:S04]  /*3da0*/  MOV R19, R10 ;  /* 0x0000000a00137202 */ /* 0x000fc80000000f00 */
[----:B------:R1:W4:Y:S01]  /*3db0*/  MUFU.EX2 R99, R8 ;  /* 0x0000000800637308 */ /* 0x0003220000000800 */
[----:B------:R-:W-:Y:S02]  /*3dc0*/  MOV R10, R122 ;  /* 0x0000007a000a7202 */ /* 0x000fe40000000f00 */
[----:B------:R-:W-:Y:S02]  /*3dd0*/  MOV R122, R120 ;  /* 0x00000078007a7202 */ /* 0x000fe40000000f00 */
[----:B------:R-:W-:Y:S02]  /*3de0*/  MOV R120, R132 ;  /* 0x0000008400787202 */ /* 0x000fe40000000f00 */
[----:B------:R-:W-:Y:S01]  /*3df0*/  MOV R104, R19 ;  /* 0x0000001300687202 */ /* 0x000fe20000000f00 */
[----:B--2---:R-:W-:Y:S01]  /*3e00*/  FFMA.FTZ R4, R181, c[0x0][0x23c], -R12 ;  /* 0x00008f00b5047a23 */ /* 0x004fe2000001080c */
[----:B------:R-:W2:Y:S01]  /*3e10*/  LDSM.16.MT88.4 R16, [R235+0xd000] ;  /* 0x00d00000eb10783b */ /* 0x000ea20000004200 */
[----:B------:R-:W-:-:S02]  /*3e20*/  MOV R78, R10 ;  /* 0x0000000a004e7202 */ /* 0x000fc40000000f00 */
[----:B------:R3:W-:Y:S01]  /*3e30*/  MUFU.EX2 R132, R4 ;  /* 0x0000000400847308 */ /* 0x0007e20000000800 */
[----:B------:R-:W-:Y:S02]  /*3e40*/  F2FP.BF16.PACK_AB R10, R100, R74 ;  /* 0x0000004a640a723e */ /* 0x000fe400000010ff */
[----:B------:R-:W-:Y:S01]  /*3e50*/  MOV R32, R122 ;  /* 0x0000007a00207202 */ /* 0x000fe20000000f00 */
[----:B-1----:R-:W-:Y:S01]  /*3e60*/  FFMA.FTZ R8, R164, c[0x0][0x23c], -R0 ;  /* 0x00008f00a4087a23 */ /* 0x002fe20000010800 */
[----:B----4-:R-:W-:Y:S02]  /*3e70*/  F2FP.BF16.PACK_AB R9, R99, R159 ;  /* 0x0000009f6309723e */ /* 0x010fe400000010ff */
[----:B------:R-:W-:Y:S01]  /*3e80*/  MOV R34, R120 ;  /* 0x0000007800227202 */ /* 0x000fe20000000f00 */
[----:B------:R1:W-:Y:S01]  /*3e90*/  MUFU.EX2 R71, R8 ;  /* 0x0000000800477308 */ /* 0x0003e20000000800 */
[----:B------:R-:W-:Y:S02]  /*3ea0*/  MOV R120, R147 ;  /* 0x0000009300787202 */ /* 0x000fe40000000f00 */
[----:B------:R-:W-:Y:S01]  /*3eb0*/  MOV R122, R145 ;  /* 0x00000091007a7202 */ /* 0x000fe20000000f00 */
[----:B---3--:R-:W-:-:S04]  /*3ec0*/  FFMA.FTZ R4, R167, c[0x0][0x23c], -R12 ;  /* 0x00008f00a7047a23 */ /* 0x008fc8000001080c */
[----:B------:R3:W4:Y:S01]  /*3ed0*/  MUFU.EX2 R133, R4 ;  /* 0x0000000400857308 */ /* 0x0007220000000800 */
[----:B-1----:R-:W-:Y:S01]  /*3ee0*/  FFMA.FTZ R8, R157, c[0x0][0x23c], -R0 ;  /* 0x00008f009d087a23 */ /* 0x002fe20000010800 */
[----:B------:R-:W-:-:S06]  /*3ef0*/  MOV R157, R73 ;  /* 0x00000049009d7202 */ /* 0x000fcc0000000f00 */
[----:B------:R1:W1:Y:S01]  /*3f00*/  MUFU.EX2 R101, R8 ;  /* 0x0000000800657308 */ /* 0x0002620000000800 */
[----:B---3--:R-:W-:Y:S01]  /*3f10*/  FFMA.FTZ R4, R139, c[0x0][0x23c], -R12 ;  /* 0x00008f008b047a23 */ /* 0x008fe2000001080c */
[----:B------:R-:W-:Y:S02]  /*3f20*/  MOV R139, R5 ;  /* 0x00000005008b7202 */ /* 0x000fe40000000f00 */
[----:B----4-:R-:W-:-:S04]  /*3f30*/  F2FP.BF16.PACK_AB R5, R133, R132 ;  /* 0x000000848505723e */ /* 0x010fc800000010ff */
[----:B------:R3:W-:Y:S01]  /*3f40*/  MUFU.EX2 R138, R4 ;  /* 0x00000004008a7308 */ /* 0x0007e20000000800 */
[----:B------:R-:W-:Y:S01]  /*3f50*/  F2FP.BF16.PACK_AB R6, R139, R102 ;  /* 0x000000668b06723e */ /* 0x000fe200000010ff */
[----:B-1----:R-:W-:Y:S01]  /*3f60*/  FFMA.FTZ R8, R182, c[0x0][0x23c], -R13 ;  /* 0x00008f00b6087a23 */ /* 0x002fe2000001080d */
[----:B------:R-:W-:-:S05]  /*3f70*/  F2FP.BF16.PACK_AB R11, R101, R71 ;  /* 0x00000047650b723e */ /* 0x000fca00000010ff */
[----:B------:R1:W-:Y:S01]  /*3f80*/  MUFU.EX2 R14, R8 ;  /* 0x00000008000e7308 */ /* 0x0003e20000000800 */
[----:B---3--:R-:W-:-:S07]  /*3f90*/  FFMA.FTZ R4, R137, c[0x0][0x23c], -R12 ;  /* 0x00008f0089047a23 */ /* 0x008fce000001080c */
[----:B------:R-:W3:Y:S01]  /*3fa0*/  MUFU.EX2 R137, R4 ;  /* 0x0000000400897308 */ /* 0x000ee20000000800 */
[----:B-1----:R-:W-:-:S07]  /*3fb0*/  FFMA.FTZ R8, R180, c[0x0][0x23c], -R13 ;  /* 0x00008f00b4087a23 */ /* 0x002fce000001080d */
[----:B------:R-:W1:Y:S01]  /*3fc0*/  MUFU.EX2 R98, R8 ;  /* 0x0000000800627308 */ /* 0x000e620000000800 */
[----:B---3--:R-:W-:Y:S02]  /*3fd0*/  F2FP.BF16.PACK_AB R7, R137, R138 ;  /* 0x0000008a8907723e */ /* 0x008fe400000010ff */
[----:B-1----:R-:W-:Y:S02]  /*3fe0*/  F2FP.BF16.PACK_AB R4, R98, R14 ;  /* 0x0000000e6204723e */ /* 0x002fe400000010ff */
[----:B------:R-:W-:-:S05]  /*3ff0*/  F2FP.BF16.PACK_AB R8, R96, R158 ;  /* 0x0000009e6008723e */ /* 0x000fca00000010ff */
[-C--:B------:R-:W-:Y:S07]  /*4000*/  HMMA.16816.F32.BF16 R164, R4, R20.reuse, R172 ;  /* 0x0000001404a4723c */ /* 0x080fee00000418ac */
[----:B------:R-:W-:Y:S01]  /*4010*/  IMAD.MOV.U32 R175, RZ, RZ, R35 ;  /* 0x000000ffffaf7224 */ /* 0x000fe200078e0023 */
        /* <DEDUP_REMOVED lines=11> */
[----:B------:R-:W-:Y:S01]  /*40d0*/  IMAD.MOV.U32 R173, RZ, RZ, R33 ;  /* 0x000000ffffad7224 */ /* 0x000fe200078e0021 */
[----:B------:R-:W-:-:S05]  /*40e0*/  MOV R174, R34 ;  /* 0x0000002200ae7202 */ /* 0x000fca0000000f00 */
[C---:B------:R-:W-:Y:S01]  /*40f0*/  HMMA.16816.F32.BF16 R40, R8.reuse, R22, R40 ;  /* 0x000000160828723c */ /* 0x040fe20000041828 */
[----:B------:R-:W1:Y:S07]  /*4100*/  LDSM.16.MT88.4 R20, [R233+0xf000] ;  /* 0x00f00000e914783b */ /* 0x000e6e0000004200 */
[-C--:B------:R-:W-:Y:S08]  /*4110*/  HMMA.16816.F32.BF16 R148, R8, R24.reuse, R148 ;  /* 0x000000180894723c */ /* 0x080ff00000041894 */
[C---:B------:R-:W-:Y:S07]  /*4120*/  HMMA.16816.F32.BF16 R144, R4.reuse, R24, R124 ;  /* 0x000000180490723c */ /* 0x040fee000004187c */
[----:B------:R-:W-:Y:S01]  /*4130*/  IMAD.MOV.U32 R124, RZ, RZ, R78 ;  /* 0x000000ffff7c7224 */ /* 0x000fe200078e004e */
[----:B------:R-:W-:Y:S01]  /*4140*/  HMMA.16816.F32.BF16 R152, R4, R26, R152 ;  /* 0x0000001a0498723c */ /* 0x000fe20000041898 */
[----:B------:R-:W-:Y:S01]  /*4150*/  IMAD.MOV.U32 R126, RZ, RZ, R74 ;  /* 0x000000ffff7e7224 */ /* 0x000fe200078e004a */
[----:B------:R-:W-:-:S02]  /*4160*/  MOV R127, R75 ;  /* 0x0000004b007f7202 */ /* 0x000fc40000000f00 */
[----:B------:R-:W-:-:S04]  /*4170*/  MOV R125, R71 ;  /* 0x00000047007d7202 */ /* 0x000fc80000000f00 */
[----:B------:R-:W-:Y:S01]  /*4180*/  HMMA.16816.F32.BF16 R44, R8, R26, R44 ;  /* 0x0000001a082c723c */ /* 0x000fe2000004182c */
[----:B------:R-:W3:Y:S07]  /*4190*/  LDSM.16.MT88.4 R24, [R232+0xf000] ;  /* 0x00f00000e818783b */ /* 0x000eee0000004200 */
[----:B------:R-:W-:Y:S07]  /*41a0*/  HMMA.16816.F32.BF16 R196, R4, R28, R212 ;  /* 0x0000001c04c4723c */ /* 0x000fee00000418d4 */
[----:B------:R-:W-:Y:S01]  /*41b0*/  MOV R213, R35 ;  /* 0x0000002300d57202 */ /* 0x000fe20000000f00 */
[----:B--2---:R-:W-:Y:S01]  /*41c0*/  HMMA.16816.F32.BF16 R176, R8, R16, R176 ;  /* 0x0000001008b0723c */ /* 0x004fe200000418b0 */
[----:B------:R-:W-:Y:S01]  /*41d0*/  LDSM.16.MT88.4 R32, [R234+0xf000] ;  /* 0x00f00000ea20783b */ /* 0x000fe20000004200 */
[----:B------:R-:W-:Y:S01]  /*41e0*/  MOV R215, R79 ;  /* 0x0000004f00d77202 */ /* 0x000fe20000000f00 */
[----:B------:R-:W-:Y:S01]  /*41f0*/  IMAD.MOV.U32 R214, RZ, RZ, R104 ;  /* 0x000000ffffd67224 */ /* 0x000fe200078e0068 */
[----:B------:R-:W-:-:S04]  /*4200*/  MOV R212, R105 ;  /* 0x0000006900d47202 */ /* 0x000fc80000000f00 */
[C---:B------:R-:W-:Y:S08]  /*4210*/  HMMA.16816.F32.BF16 R180, R4.reuse, R16, R192 ;  /* 0x0000001004b4723c */ /* 0x040ff000000418c0 */
[-C--:B------:R-:W-:Y:S08]  /*4220*/  HMMA.16816.F32.BF16 R184, R4, R18.reuse, R184 ;  /* 0x0000001204b8723c */ /* 0x080ff000000418b8 */
[C---:B------:R-:W-:Y:S01]  /*4230*/  HMMA.16816.F32.BF16 R36, R8.reuse, R18, R36 ;  /* 0x000000120824723c */ /* 0x040fe20000041824 */
[----:B------:R-:W2:Y:S07]  /*4240*/  LDSM.16.MT88.4 R16, [R235+0xf000] ;  /* 0x00f00000eb10783b */ /* 0x000eae0000004200 */
[----:B------:R-:W-:Y:S07]  /*4250*/  HMMA.16816.F32.BF16 R192, R8, R28, R88 ;  /* 0x0000001c08c0723c */ /* 0x000fee0000041858 */
[----:B------:R-:W-:Y:S01]  /*4260*/  IMAD.MOV.U32 R28, RZ, RZ, R72 ;  /* 0x000000ffff1c7224 */ /* 0x000fe200078e0048 */
[----:B-1----:R-:W-:Y:S01]  /*4270*/  HMMA.16816.F32.BF16 R88, R4, R20, R224 ;  /* 0x000000140458723c */ /* 0x002fe200000418e0 */
[----:B------:R-:W-:-:S06]  /*4280*/  IMAD.MOV.U32 R29, RZ, RZ, R70 ;  /* 0x000000ffff1d7224 */ /* 0x000fcc00078e0046 */
[----:B------:R-:W-:Y:S01]  /*4290*/  IMAD.MOV.U32 R224, RZ, RZ, R76 ;  /* 0x000000ffffe07224 */ /* 0x000fe200078e004c */
[----:B------:R-:W-:Y:S01]  /*42a0*/  MOV R225, R77 ;  /* 0x0000004d00e17202 */ /* 0x000fe20000000f00 */
[----:B---3--:R-:W-:Y:S01]  /*42b0*/  HMMA.16816.F32.BF16 R72, R4, R24, R228 ;  /* 0x000000180448723c */ /* 0x008fe200000418e4 */
[----:B------:R-:W-:Y:S01]  /*42c0*/  IMAD.MOV.U32 R226, RZ, RZ, R92 ;  /* 0x000000ffffe27224 */ /* 0x000fe200078e005c */
[----:B------:R-:W-:-:S05]  /*42d0*/  MOV R227, R93 ;  /* 0x0000005d00e37202 */ /* 0x000fca0000000f00 */
[----:B------:R-:W-:Y:S01]  /*42e0*/  IMAD.MOV.U32 R228, RZ, RZ, R94 ;  /* 0x000000ffffe47224 */ /* 0x000fe200078e005e */
[----:B------:R-:W-:Y:S01]  /*42f0*/  HMMA.16816.F32.BF16 R76, R4, R26, R204 ;  /* 0x0000001a044c723c */ /* 0x000fe200000418cc */
[----:B------:R-:W-:Y:S01]  /*4300*/  MOV R230, R95 ;  /* 0x0000005f00e67202 */ /* 0x000fe20000000f00 */
[----:B------:R-:W-:Y:S01]  /*4310*/  IMAD.MOV.U32 R231, RZ, RZ, R68 ;  /* 0x000000ffffe77224 */ /* 0x000fe200078e0044 */
[----:B------:R-:W-:-:S04]  /*4320*/  MOV R229, R69 ;  /* 0x0000004500e57202 */ /* 0x000fc80000000f00 */
[----:B------:R-:W-:Y:S01]  /*4330*/  IMAD.MOV.U32 R206, RZ, RZ, R224 ;  /* 0x000000ffffce7224 */ /* 0x000fe200078e00e0 */
[C---:B--2---:R-:W-:Y:S01]  /*4340*/  HMMA.16816.F32.BF16 R104, R4.reuse, R16, R220 ;  /* 0x000000100468723c */ /* 0x044fe200000418dc */
[----:B------:R-:W-:Y:S01]  /*4350*/  MOV R207, R225 ;  /* 0x000000e100cf7202 */ /* 0x000fe20000000f00 */
[----:B------:R-:W-:Y:S01]  /*4360*/  IMAD.MOV.U32 R225, RZ, RZ, R226 ;  /* 0x000000ffffe17224 */ /* 0x000fe200078e00e2 */
[----:B------:R-:W-:Y:S02]  /*4370*/  MOV R226, R29 ;  /* 0x0000001d00e27202 */ /* 0x000fe40000000f00 */
[----:B------:R-:W-:Y:S02]  /*4380*/  MOV R224, R227 ;  /* 0x000000e300e07202 */ /* 0x000fe40000000f00 */
[----:B------:R-:W-:Y:S01]  /*4390*/  IMAD.MOV.U32 R221, RZ, RZ, R28 ;  /* 0x000000ffffdd7224 */ /* 0x000fe200078e001c */
        /* <DEDUP_REMOVED lines=9> */
[----:B------:R-:W-:Y:S01]  /*4430*/  IMAD.MOV.U32 R228, RZ, RZ, R87 ;  /* 0x000000ffffe47224 */ /* 0x000fe200078e0057 */
[----:B------:R-:W-:Y:S01]  /*4440*/  MOV R221, R214 ;  /* 0x000000d600dd7202 */ /* 0x000fe20000000f00 */
[----:B------:R-:W-:-:S02]  /*4450*/  IMAD.MOV.U32 R213, RZ, RZ, R85 ;  /* 0x000000ffffd57224 */ /* 0x000fc400078e0055 */
[----:B------:R-:W-:Y:S02]  /*4460*/  IMAD.MOV.U32 R214, RZ, RZ, R100 ;  /* 0x000000ffffd67224 */ /* 0x000fe400078e0064 */
[----:B------:R-:W-:Y:S01]  /*4470*/  IMAD.MOV.U32 R220, RZ, RZ, R213 ;  /* 0x000000ffffdc7224 */ /* 0x000fe200078e00d5 */
[----:B------:R-:W-:Y:S01]  /*4480*/  HMMA.16816.F32.BF16 R68, R4, R18, R128 ;  /* 0x000000120444723c */ /* 0x000fe20000041880 */
[----:B------:R-:W-:-:S07]  /*4490*/  MOV R213, R103 ;  /* 0x0000006700d57202 */ /* 0x000fce0000000f00 */
[C---:B------:R-:W-:Y:S08]  /*44a0*/  HMMA.16816.F32.BF16 R120, R4.reuse, R32, R120 ;  /* 0x000000200478723c */ /* 0x040ff00000041878 */
[----:B------:R-:W-:Y:S07]  /*44b0*/  HMMA.16816.F32.BF16 R140, R4, R34, R140 ;  /* 0x00000022048c723c */ /* 0x000fee000004188c */
[----:B------:R-:W-:Y:S01]  /*44c0*/  FFMA.FTZ R4, R206, c[0x0][0x23c], -R2 ;  /* 0x00008f00ce047a23 */ /* 0x000fe20000010802 */
        /* <DEDUP_REMOVED lines=9> */
[----:B------:R1:W-:Y:S01]  /*4560*/  MUFU.EX2 R24, R4 ;  /* 0x0000000400187308 */ /* 0x0003e20000000800 */
[----:B------:R-:W-:-:S02]  /*4570*/  IMAD.MOV.U32 R222, RZ, RZ, R15 ;  /* 0x000000ffffde7224 */ /* 0x000fc400078e000f */
[----:B------:R-:W-:-:S04]  /*4580*/  IMAD.MOV.U32 R228, RZ, RZ, R14 ;  /* 0x000000ffffe47224 */ /* 0x000fc800078e000e */
[C---:B------:R-:W-:Y:S08]  /*4590*/  HMMA.16816.F32.BF16 R56, R8.reuse, R22, R56 ;  /* 0x000000160838723c */ /* 0x040ff00000041838 */
[----:B------:R-:W-:Y:S01]  /*45a0*/  HMMA.16816.F32.BF16 R84, R8, R20, R112 ;  /* 0x000000140854723c */ /* 0x000fe20000041870 */
[----:B-1----:R-:W-:Y:S01]  /*45b0*/  FFMA.FTZ R4, R207, c[0x0][0x23c], -R2 ;  /* 0x00008f00cf047a23 */ /* 0x002fe20000010802 */
[----:B------:R-:W-:-:S02]  /*45c0*/  MOV R207, R215 ;  /* 0x000000d700cf7202 */ /* 0x000fc40000000f00 */
[----:B------:R-:W-:Y:S01]  /*45d0*/  MOV R215, R101 ;  /* 0x0000006500d77202 */ /* 0x000fe20000000f00 */
[----:B------:R1:W2:Y:S01]  /*45e0*/  MUFU.EX2 R25, R4 ;  /* 0x0000000400197308 */ /* 0x0002a20000000800 */
[----:B------:R-:W-:Y:S02]  /*45f0*/  MOV R190, R207 ;  /* 0x000000cf00be7202 */ /* 0x000fe40000000f00 */
[----:B------:R-:W-:Y:S01]  /*4600*/  HMMA.16816.F32.BF16 R52, R8, R18, R52 ;  /* 0x000000120834723c */ /* 0x000fe20000041834 */
[----:B------:R-:W-:Y:S02]  /*4610*/  MOV R207, R226 ;  /* 0x000000e200cf7202 */ /* 0x000fe40000000f00 */
[----:B------:R-:W-:-:S05]  /*4620*/  MOV R226, R159 ;  /* 0x0000009f00e27202 */ /* 0x000fca0000000f00 */
[----:B------:R-:W-:Y:S01]  /*4630*/  HMMA.16816.F32.BF16 R100, R8, R16, R108 ;  /* 0x000000100864723c */ /* 0x000fe2000004186c */
[--C-:B-1----:R-:W-:Y:S02]  /*4640*/  FFMA.FTZ R4, R209, c[0x0][0x23c], -R2.reuse ;  /* 0x00008f00d1047a23 */ /* 0x102fe40000010802 */
[----:B------:R-:W-:-:S05]  /*4650*/  FFMA.FTZ R2, R208, c[0x0][0x23c], -R2 ;  /* 0x00008f00d0027a23 */ /* 0x000fca0000010802 */
[C---:B------:R-:W-:Y:S01]  /*4660*/  HMMA.16816.F32.BF16 R60, R8.reuse, R26, R60 ;  /* 0x0000001a083c723c */ /* 0x040fe2000004183c */
[----:B------:R-:W-:Y:S06]  /*4670*/  MUFU.EX2 R26, R4 ;  /* 0x00000004001a7308 */ /* 0x000fec0000000800 */
[----:B------:R-:W-:Y:S01]  /*4680*/  MOV R27, R207 ;  /* 0x000000cf001b7202 */ /* 0x000fe20000000f00 */
[----:B------:R-:W-:Y:S01]  /*4690*/  HMMA.16816.F32.BF16 R116, R8, R32, R80 ;  /* 0x000000200874723c */ /* 0x000fe20000041850 */
[----:B------:R1:W-:Y:S01]  /*46a0*/  MUFU.EX2 R23, R2 ;  /* 0x0000000200177308 */ /* 0x0003e20000000800 */
[----:B------:R-:W-:Y:S01]  /*46b0*/  IMAD.MOV.U32 R209, RZ, RZ, R7 ;  /* 0x000000ffffd17224 */ /* 0x000fe200078e0007 */
[----:B------:R-:W-:Y:S01]  /*46c0*/  MOV R207, R174 ;  /* 0x000000ae00cf7202 */ /* 0x000fe20000000f00 */
[----:B------:R-:W-:Y:S01]  /*46d0*/  LDSM.16.MT88.4 R80, [R232+0xf800] ;  /* 0x00f80000e850783b */ /* 0x000fe20000004200 */
[----:B-1----:R-:W-:Y:S01]  /*46e0*/  FFMA.FTZ R2, R204, c[0x0][0x23c], -R0 ;  /* 0x00008f00cc027a23 */ /* 0x002fe20000010800 */
[----:B------:R-:W-:-:S02]  /*46f0*/  MOV R204, R223 ;  /* 0x000000df00cc7202 */ /* 0x000fc40000000f00 */
[----:B------:R-:W-:Y:S01]  /*4700*/  HMMA.16816.F32.BF16 R48, R8, R34, R48 ;  /* 0x000000220830723c */ /* 0x000fe20000041830 */
[----:B------:R-:W-:Y:S01]  /*4710*/  MOV R33, R230 ;  /* 0x000000e600217202 */ /* 0x000fe20000000f00 */
[----:B------:R1:W-:Y:S01]  /*4720*/  MUFU.EX2 R20, R2 ;  /* 0x0000000200147308 */ /* 0x0003e20000000800 */
[----:B------:R-:W-:Y:S02]  /*4730*/  MOV R5, R204 ;  /* 0x000000cc00057202 */ /* 0x000fe40000000f00 */
[----:B------:R-:W-:Y:S02]  /*4740*/  MOV R204, R229 ;  /* 0x000000e500cc7202 */ /* 0x000fe40000000f00 */
[----:B------:R-:W-:Y:S02]  /*4750*/  MOV R229, R245 ;  /* 0x000000f500e57202 */ /* 0x000fe40000000f00 */
[----:B------:R-:W-:Y:S02]  /*4760*/  MOV R223, R156 ;  /* 0x0000009c00df7202 */ /* 0x000fe40000000f00 */
[----:B------:R-:W-:Y:S01]  /*4770*/  MOV R8, R244 ;  /* 0x000000f400087202 */ /* 0x000fe20000000f00 */
[----:B------:R-:W-:-:S02]  /*4780*/  IMAD.MOV.U32 R9, RZ, RZ, R127 ;  /* 0x000000ffff097224 */ /* 0x000fc400078e007f */
[--C-:B-1----:R-:W-:Y:S01]  /*4790*/  FFMA.FTZ R2, R205, c[0x0][0x23c], -R0.reuse ;  /* 0x00008f00cd027a23 */ /* 0x102fe20000010800 */
[----:B------:R-:W-:Y:S01]  /*47a0*/  MOV R205, R224 ;  /* 0x000000e000cd7202 */ /* 0x000fe20000000f00 */
[----:B------:R-:W-:Y:S01]  /*47b0*/  IMAD.MOV.U32 R32, RZ, RZ, R231 ;  /* 0x000000ffff207224 */ /* 0x000fe200078e00e7 */
[----:B------:R-:W-:Y:S01]  /*47c0*/  MOV R224, R157 ;  /* 0x0000009d00e07202 */ /* 0x000fe20000000f00 */
[----:B------:R1:W3:Y:S01]  /*47d0*/  MUFU.EX2 R21, R2 ;  /* 0x0000000200157308 */ /* 0x0002e20000000800 */
[----:B------:R-:W-:Y:S01]  /*47e0*/  MOV R115, R205 ;  /* 0x000000cd00737202 */ /* 0x000fe20000000f00 */
[----:B------:R4:W5:Y:S01]  /*47f0*/  LDL.LU R245, [R1+0x68] ;  /* 0x0000680001f57983 */ /* 0x0009620000300800 */
[----:B------:R-:W-:Y:S02]  /*4800*/  MOV R205, R172 ;  /* 0x000000ac00cd7202 */ /* 0x000fe40000000f00 */
[----:B------:R-:W-:Y:S01]  /*4810*/  MOV R208, R204 ;  /* 0x000000cc00d07202 */ /* 0x000fe20000000f00 */
[----:B------:R4:W5:Y:S01]  /*4820*/  LDL.LU R244, [R1+0x64] ;  /* 0x0000640001f47983 */ /* 0x0009620000300800 */
[----:B-1----:R-:W-:-:S02]  /*4830*/  FFMA.FTZ R2, R211, c[0x0][0x23c], -R0 ;  /* 0x00008f00d3027a23 */ /* 0x002fc40000010800 */
[----:B------:R-:W-:Y:S02]  /*4840*/  FFMA.FTZ R0, R210, c[0x0][0x23c], -R0 ;  /* 0x00008f00d2007a23 */ /* 0x000fe40000010800 */
[----:B------:R-:W-:Y:S08]  /*4850*/  MUFU.EX2 R22, R2 ;  /* 0x0000000200167308 */ /* 0x000ff00000000800 */
[----:B------:R1:W1:Y:S02]  /*4860*/  MUFU.EX2 R19, R0 ;  /* 0x0000000000137308 */ /* 0x0002640000000800 */
[----:B-1----:R-:W-:-:S02]  /*4870*/  FFMA.FTZ R0, R206, c[0x0][0x23c], -R13 ;  /* 0x00008f00ce007a23 */ /* 0x002fc4000001080d */
[----:B------:R-:W-:-:S04]  /*4880*/  IMAD.MOV.U32 R206, RZ, RZ, R225 ;  /* 0x000000ffffce7224 */ /* 0x000fc800078e00e1 */
[----:B------:R1:W-:Y:S01]  /*4890*/  MUFU.EX2 R15, R0 ;  /* 0x00000000000f7308 */ /* 0x0003e20000000800 */
[----:B------:R-:W-:Y:S02]  /*48a0*/  FADD.FTZ R2, R5, R27 ;  /* 0x0000001b05027221 */ /* 0x000fe40000010000 */
[----:B------:R-:W-:Y:S01]  /*48b0*/  IMAD.MOV.U32 R114, RZ, RZ, R206 ;  /* 0x000000ffff727224 */ /* 0x000fe200078e00ce */
[----:B------:R-:W-:Y:S01]  /*48c0*/  MOV R211, R205 ;  /* 0x000000cd00d37202 */ /* 0x000fe20000000f00 */
[----:B------:R-:W-:Y:S01]  /*48d0*/  IMAD.MOV.U32 R206, RZ, RZ, R173 ;  /* 0x000000ffffce7224 */ /* 0x000fe200078e00ad */
[----:B------:R-:W-:Y:S01]  /*48e0*/  MOV R230, R98 ;  /* 0x0000006200e67202 */ /* 0x000fe20000000f00 */
[----:B------:R-:W-:Y:S02]  /*48f0*/  IMAD.MOV.U32 R225, RZ, RZ, R158 ;  /* 0x000000ffffe17224 */ /* 0x000fe400078e009e */
[--C-:B-1----:R-:W-:Y:S01]  /*4900*/  FFMA.FTZ R0, R252, c[0x0][0x23c], -R13.reuse ;  /* 0x00008f00fc007a23 */ /* 0x102fe2000001080d */
[----:B------:R-:W-:Y:S01]  /*4910*/  MOV R27, R6 ;  /* 0x00000006001b7202 */ /* 0x000fe20000000f00 */
[----:B------:R-:W-:Y:S01]  /*4920*/  IMAD.MOV.U32 R210, RZ, RZ, R206 ;  /* 0x000000ffffd27224 */ /* 0x000fe200078e00ce */
[----:B------:R-:W1:Y:S01]  /*4930*/  LDSM.16.MT88.4 R4, [R234+0xf800] ;  /* 0x00f80000ea04783b */ /* 0x000e620000004200 */
[----:B------:R2:W-:Y:S03]  /*4940*/  MUFU.EX2 R16, R0 ;  /* 0x0000000000107308 */ /* 0x0005e60000000800 */
[----:B------:R-:W-:Y:S04]  /*4950*/  LDSM.16.MT88.4 R156, [R232+0xd800] ;  /* 0x00d80000e89c783b */ /* 0x000fe80000004200 */
[----:B------:R-:W-:Y:S01]  /*4960*/  LDSM.16.MT88.4 R172, [R233+0xd800] ;  /* 0x00d80000e9ac783b */ /* 0x000fe20000004200 */
[----:B--2---:R-:W-:-:S04]  /*4970*/  FFMA.FTZ R0, R217, c[0x0][0x23c], -R13 ;  /* 0x00008f00d9007a23 */ /* 0x004fc8000001080d */
[----:B------:R2:W-:Y:S02]  /*4980*/  MUFU.EX2 R17, R0 ;  /* 0x0000000000117308 */ /* 0x0005e40000000800 */
[----:B--2---:R-:W-:-:S06]  /*4990*/  FFMA.FTZ R0, R216, c[0x0][0x23c], -R13 ;  /* 0x00008f00d8007a23 */ /* 0x004fcc000001080d */
[----:B------:R2:W-:Y:S02]  /*49a0*/  MUFU.EX2 R18, R0 ;  /* 0x0000000000127308 */ /* 0x0005e40000000800 */
[----:B--2---:R-:W-:-:S06]  /*49b0*/  FFMA.FTZ R0, R190, c[0x0][0x23c], -R12 ;  /* 0x00008f00be007a23 */ /* 0x004fcc000001080c */
[----:B------:R2:W-:Y:S01]  /*49c0*/  MUFU.EX2 R13, R0 ;  /* 0x00000000000d7308 */ /* 0x0005e20000000800 */
[----:B------:R-:W-:Y:S01]  /*49d0*/  MOV R217, R227 ;  /* 0x000000e300d97202 */ /* 0x000fe20000000f00 */
[----:B--2---:R-:W-:Y:S01]  /*49e0*/  FFMA.FTZ R0, R191, c[0x0][0x23c], -R12 ;  /* 0x00008f00bf007a23 */ /* 0x004fe2000001080c */
[----:B------:R-:W-:Y:S01]  /*49f0*/  MOV R216, R229 ;  /* 0x000000e500d87202 */ /* 0x000fe20000000f00 */
[----:B------:R-:W-:Y:S01]  /*4a00*/  IMAD.MOV.U32 R227, RZ, RZ, R228 ;  /* 0x000000ffffe37224 */ /* 0x000fe200078e00e4 */
[----:B------:R-:W-:-:S03]  /*4a10*/  MOV R252, R207 ;  /* 0x000000cf00fc7202 */ /* 0x000fc60000000f00 */
[----:B------:R2:W-:Y:S01]  /*4a20*/  MUFU.EX2 R14, R0 ;  /* 0x00000000000e7308 */ /* 0x0005e20000000800 */
[----:B------:R-:W-:Y:S01]  /*4a30*/  MOV R229, R99 ;  /* 0x0000006300e57202 */ /* 0x000fe20000000f00 */
[----:B------:R-:W-:Y:S01]  /*4a40*/  IMAD.MOV.U32 R228, RZ, RZ, R96 ;  /* 0x000000ffffe47224 */ /* 0x000fe200078e0060 */
[----:B------:R-:W-:Y:S04]  /*4a50*/  LDSM.16.MT88.4 R188, [R235+0xd800] ;  /* 0x00d80000ebbc783b */ /* 0x000fe80000004200 */
[----:B------:R-:W-:Y:S01]  /*4a60*/  LDSM.16.MT88.4 R204, [R234+0xd800] ;  /* 0x00d80000eacc783b */ /* 0x000fe20000004200 */
[----:B--2---:R-:W-:-:S04]  /*4a70*/  FFMA.FTZ R0, R218, c[0x0][0x23c], -R12 ;  /* 0x00008f00da007a23 */ /* 0x004fc8000001080c */
[----:B------:R2:W-:Y:S01]  /*4a80*/  MUFU.EX2 R10, R0 ;  /* 0x00000000000a7308 */ /* 0x0005e20000000800 */
[----:B------:R-:W-:Y:S02]  /*4a90*/  MOV R218, R97 ;  /* 0x0000006100da7202 */ /* 0x000fe40000000f00 */
[----:B------:R-:W-:Y:S01]  /*4aa0*/  LDSM.16.MT88.4 R96, [R233+0xf800] ;  /* 0x00f80000e960783b */ /* 0x000fe20000004200 */
[----:B--2---:R-:W-:-:S04]  /*4ab0*/  FFMA.FTZ R0, R219, c[0x0][0x23c], -R12 ;  /* 0x00008f00db007a23 */ /* 0x004fc8000001080c */
[----:B------:R2:W1:Y:S02]  /*4ac0*/  MUFU.EX2 R11, R0 ;  /* 0x00000000000b7308 */ /* 0x0004640000000800 */
[----:B--2---:R-:W-:Y:S02]  /*4ad0*/  FADD.FTZ R0, R115, R114 ;  /* 0x0000007273007221 */ /* 0x004fe40000010000 */
[----:B------:R-:W2:Y:S01]  /*4ae0*/  LDSM.16.MT88.4 R112, [R235+0xf800] ;  /* 0x00f80000eb70783b */ /* 0x000ea20000004200 */
[----:B------:R-:W-:Y:S01]  /*4af0*/  IMAD.MOV.U32 R12, RZ, RZ, R243 ;  /* 0x000000ffff0c7224 */ /* 0x000fe200078e00f3 */
[----:B------:R-:W-:Y:S02]  /*4b00*/  MOV R35, R212 ;  /* 0x000000d400237202 */ /* 0x000fe40000000f00 */
[----:B------:R-:W-:Y:S01]  /*4b10*/  MOV R34, R213 ;  /* 0x000000d500227202 */ /* 0x000fe20000000f00 */
[----:B------:R-:W-:Y:S01]  /*4b20*/  FADD.FTZ R8, R8, R12 ;  /* 0x0000000c08087221 */ /* 0x000fe20000010000 */
[----:B------:R-:W-:Y:S01]  /*4b30*/  MOV R212, R125 ;  /* 0x0000007d00d47202 */ /* 0x000fe20000000f00 */
[----:B------:R-:W-:Y:S01]  /*4b40*/  IMAD.MOV.U32 R213, RZ, RZ, R124 ;  /* 0x000000ffffd57224 */ /* 0x000fe200078e007c */
[----:B------:R-:W-:-:S02]  /*4b50*/  MOV R231, R126 ;  /* 0x0000007e00e77202 */ /* 0x000fc40000000f00 */
[----:B------:R-:W-:Y:S02]  /*4b60*/  F2FP.BF16.PACK_AB R128, R25, R24 ;  /* 0x000000181980723e */ /* 0x000fe400000010ff */
[----:B---3--:R-:W-:Y:S02]  /*4b70*/  F2FP.BF16.PACK_AB R129, R21, R20 ;  /* 0x000000141581723e */ /* 0x008fe400000010ff */
[----:B------:R-:W-:Y:S02]  /*4b80*/  F2FP.BF16.PACK_AB R130, R23, R26 ;  /* 0x0000001a1782723e */ /* 0x000fe400000010ff */
[----:B------:R-:W-:Y:S02]  /*4b90*/  F2FP.BF16.PACK_AB R131, R19, R22 ;  /* 0x000000161383723e */ /* 0x000fe400000010ff */
[----:B-1----:R-:W-:Y:S01]  /*4ba0*/  F2FP.BF16.PACK_AB R127, R11, R10 ;  /* 0x0000000a0b7f723e */ /* 0x002fe200000010ff */
[----:B------:R-:W-:Y:S01]  /*4bb0*/  FADD.FTZ R0, R240, R0 ;  /* 0x00000000f0007221 */ /* 0x000fe20000010000 */
[----:B------:R-:W-:Y:S01]  /*4bc0*/  MOV R12, R218 ;  /* 0x000000da000c7202 */ /* 0x000fe20000000f00 */
[----:B------:R-:W-:Y:S01]  /*4bd0*/  FADD.FTZ R2, R239, R2 ;  /* 0x00000002ef027221 */ /* 0x000fe20000010000 */
[----:B------:R-:W-:Y:S01]  /*4be0*/  F2FP.BF16.PACK_AB R124, R16, R15 ;  /* 0x0000000f107c723e */ /* 0x000fe200000010ff */
[----:B------:R4:W5:Y:S01]  /*4bf0*/  LDL.LU R243, [R1+0x60] ;  /* 0x0000600001f37983 */ /* 0x0009620000300800 */
[----:B------:R-:W-:-:S02]  /*4c00*/  F2FP.BF16.PACK_AB R125, R14, R13 ;  /* 0x0000000d0e7d723e */ /* 0x000fc400000010ff */
[----:B------:R-:W-:Y:S02]  /*4c10*/  F2FP.BF16.PACK_AB R126, R18, R17 ;  /* 0x00000011127e723e */ /* 0x000fe400000010ff */
[----:B------:R-:W-:Y:S01]  /*4c20*/  MOV R218, R9 ;  /* 0x0000000900da7202 */ /* 0x000fe20000000f00 */
[----:B------:R-:W-:Y:S02]  /*4c30*/  FADD.FTZ R9, R241, R242 ;  /* 0x000000f2f1097221 */ /* 0x000fe40000010000 */
[----:B------:R-:W-:Y:S01]  /*4c40*/  FADD.FTZ R8, R238, R8 ;  /* 0x00000008ee087221 */ /* 0x000fe20000010000 */
[-C--:B------:R-:W-:Y:S01]  /*4c50*/  HMMA.16816.F32.BF16 R116, R128, R4.reuse, R116 ;  /* 0x000000048074723c */ /* 0x080fe20000041874 */
        /* <DEDUP_REMOVED lines=12> */
[----:B--2---:R-:W-:Y:S01]  /*4d20*/  HMMA.16816.F32.BF16 R108, R124, R114, R68 ;  /* 0x000000727c6c723c */ /* 0x004fe20000041844 */
[----:B------:R-:W-:Y:S01]  /*4d30*/  FADD.FTZ R5, R33, R5 ;  /* 0x0000000521057221 */ /* 0x000fe20000010000 */
[----:B------:R4:W5:Y:S01]  /*4d40*/  LDL.LU R238, [R1+0x4c] ;  /* 0x00004c0001ee7983 */ /* 0x0009620000300800 */
[----:B------:R-:W-:Y:S02]  /*4d50*/  FADD.FTZ R8, R216, R4 ;  /* 0x00000004d8087221 */ /* 0x000fe40000010000 */
[----:B------:R-:W-:Y:S01]  /*4d60*/  FADD.FTZ R4, R217, R0 ;  /* 0x00000000d9047221 */ /* 0x000fe20000010000 */
[----:B------:R4:W5:Y:S01]  /*4d70*/  LDL.LU R237, [R1+0x48] ;  /* 0x0000480001ed7983 */ /* 0x0009620000300800 */
[----:B------:R-:W-:Y:S01]  /*4d80*/  FADD.FTZ R2, R252, R2 ;  /* 0x00000002fc027221 */ /* 0x000fe20000010000 */
[----:B------:R-:W-:Y:S01]  /*4d90*/  HMMA.16816.F32.BF16 R148, R128, R156, R148 ;  /* 0x0000009c8094723c */ /* 0x000fe20000041894 */
[----:B------:R-:W-:Y:S01]  /*4da0*/  FADD.FTZ R0, R210, R5 ;  /* 0x00000005d2007221 */ /* 0x000fe20000010000 */
[----:B------:R4:W5:Y:S01]  /*4db0*/  LDL.LU R236, [R1+0x44] ;  /* 0x0000440001ec7983 */ /* 0x0009620000300800 */
[----:B------:R-:W-:-:S05]  /*4dc0*/  FADD.FTZ R5, R211, R8 ;  /* 0x00000008d3057221 */ /* 0x000fca0000010000 */
[C---:B------:R-:W-:Y:S08]  /*4dd0*/  HMMA.16816.F32.BF16 R144, R124.reuse, R156, R144 ;  /* 0x0000009c7c90723c */ /* 0x040ff00000041890 */
[----:B------:R-:W-:Y:S08]  /*4de0*/  HMMA.16816.F32.BF16 R152, R124, R158, R152 ;  /* 0x0000009e7c98723c */ /* 0x000ff00000041898 */
[-C--:B------:R-:W-:Y:S08]  /*4df0*/  HMMA.16816.F32.BF16 R160, R128, R172.reuse, R160 ;  /* 0x000000ac80a0723c */ /* 0x080ff000000418a0 */
[C---:B------:R-:W-:Y:S08]  /*4e00*/  HMMA.16816.F32.BF16 R164, R124.reuse, R172, R164 ;  /* 0x000000ac7ca4723c */ /* 0x040ff000000418a4 */
[----:B------:R-:W-:Y:S08]  /*4e10*/  HMMA.16816.F32.BF16 R168, R124, R174, R168 ;  /* 0x000000ae7ca8723c */ /* 0x000ff000000418a8 */
[-C--:B------:R-:W-:Y:S08]  /*4e20*/  HMMA.16816.F32.BF16 R176, R128, R188.reuse, R176 ;  /* 0x000000bc80b0723c */ /* 0x080ff000000418b0 */
        /* <DEDUP_REMOVED lines=67> */
[----:B------:R-:W2:Y:S01]  /*5260*/  LDL.LU R139, [R1+0x4] ;  /* 0x00000400018b7983 */ /* 0x000ea20000300800 */
[----:B------:R-:W-:Y:S01]  /*5270*/  IMAD.MOV.U32 R133, RZ, RZ, R135 ;  /* 0x000000ffff857224 */ /* 0x000fe200078e0087 */
[----:B------:R-:W-:Y:S01]  /*5280*/  MOV R140, R3 ;  /* 0x00000003008c7202 */ /* 0x000fe20000000f00 */
[----:B------:R-:W-:Y:S01]  /*5290*/  IMAD.MOV.U32 R132, RZ, RZ, R136 ;  /* 0x000000ffff847224 */ /* 0x000fe200078e0088 */
[----:B--2-4-:R-:W-:-:S02]  /*52a0*/  LEA.HI.SX32 R0, R139, 0xfffffffe, 0x1a ;  /* 0xfffffffe8b007811 */ /* 0x014fc400078fd2ff */
[----:B------:R-:W-:-:S03]  /*52b0*/  MOV R139, R134 ;  /* 0x00000086008b7202 */ /* 0x000fc60000000f00 */
[----:B------:R1:W-:Y:S01]  /*52c0*/  STL [R1+0x10], R0 ;  /* 0x0000100001007387 */ /* 0x0003e20000100800 */
[----:B------:R-:W-:Y:S05]  /*52d0*/  BRA `(.L_x_96) ;  /* 0x000001f000007947 */ /* 0x000fea0003800000 */
.L_x_98:
        /* <DEDUP_REMOVED lines=31> */
.L_x_96:
[----:B------:R-:W2:Y:S01]  /*54d0*/  LDL R137, [R1+0x10] ;  /* 0x0000100001897983 */ /* 0x000ea20000100800 */
[----:B------:R-:W-:Y:S04]  /*54e0*/  DEPBAR.LE SB0, 0x0 ;  /* 0x000080000000791a */ /* 0x000fe80000000000 */
[----:B------:R-:W3:Y:S06]  /*54f0*/  LDL.64 R10, [R1+0x30] ;  /* 0x00003000010a7983 */ /* 0x000eec0000100a00 */
[----:B------:R-:W4:Y:S04]  /*5500*/  LDL R8, [R1+0x40] ;  /* 0x0000400001087983 */ /* 0x000f280000100800 */
[----:B------:R-:W-:Y:S01]  /*5510*/  BAR.SYNC.DEFER_BLOCKING 0x0 ;  /* 0x0000000000007b1d */ /* 0x000fe20000010000 */
[----:B-12---:R-:W-:Y:S01]  /*5520*/  SHF.R.S32.HI R0, RZ, 0x1f, R137 ;  /* 0x0000001fff007819 */ /* 0x006fe20000011489 */
[C---:B------:R-:W-:Y:S04]  /*5530*/  IMAD.WIDE.U32 R2, R137.reuse, c[0x0][0x1a0], RZ ;  /* 0x0000680089027a25 */ /* 0x040fe800078e00ff */
[----:B------:R-:W-:Y:S04]  /*5540*/  IMAD R0, R0, c[0x0][0x1a0], RZ ;  /* 0x0000680000007a24 */ /* 0x000fe800078e02ff */
[----:B------:R-:W-:Y:S01]  /*5550*/  IMAD R4, R137, c[0x0][0x1a4], R0 ;  /* 0x0000690089047a24 */ /* 0x000fe200078e0200 */
[----:B---3--:R-:W-:Y:S04]  /*5560*/  LEA R0, P0, R2, R10, 0x6 ;  /* 0x0000000a02007211 */ /* 0x008fe800078030ff */
[----:B------:R-:W-:Y:S02]  /*5570*/  IADD3 R4, R3, R4, RZ ;  /* 0x0000000403047210 */ /* 0x000fe40007ffe0ff */
[----:B------:R-:W-:Y:S02]  /*5580*/  LEA R6, P1, R0, c[0x0][0x170], 0x1 ;  /* 0x00005c0000067a11 */ /* 0x000fe400078208ff */
[----:B----4-:R-:W-:Y:S02]  /*5590*/  LEA.HI.X R2, R2, R8, R4, 0x6, P0 ;  /* 0x0000000802027211 */ /* 0x010fe400000f3404 */
        /* <DEDUP_REMOVED lines=11> */
[----:B------:R1:W-:Y:S08]  /*5650*/  LDGSTS.E.BYPASS.LTC128B.128 [R251+0xe000], [R6.64+0x80] ;  /* 0x0e00008006fb7fae */ /* 0x0003f0000b901d48 */
[----:B------:R1:W-:Y:S08]  /*5660*/  LDGSTS.E.BYPASS.LTC128B.128 [R251+0xc800], [R4.64] ;  /* 0x0c80000004fb7fae */ /* 0x0003f0000b901d48 */
[----:B------:R1:W-:Y:S08]  /*5670*/  LDGSTS.E.BYPASS.LTC128B.128 [R251+0xe800], [R4.64+0x80] ;  /* 0x0e80008004fb7fae */ /* 0x0003f0000b901d48 */
[----:B------:R2:W-:Y:S08]  /*5680*/  LDGSTS.E.BYPASS.LTC128B.128 [R251+0xd000], [R2.64] ;  /* 0x0d00000002fb7fae */ /* 0x0005f0000b901d48 */
[----:B------:R2:W-:Y:S08]  /*5690*/  LDGSTS.E.BYPASS.LTC128B.128 [R251+0xf000], [R2.64+0x80] ;  /* 0x0f00008002fb7fae */ /* 0x0005f0000b901d48 */
[----:B------:R3:W-:Y:S08]  /*56a0*/  LDGSTS.E.BYPASS.LTC128B.128 [R251+0xd800], [R8.64] ;  /* 0x0d80000008fb7fae */ /* 0x0007f0000b901d48 */
[----:B------:R3:W-:Y:S08]  /*56b0*/  LDGSTS.E.BYPASS.LTC128B.128 [R251+0xf800], [R8.64+0x80] ;  /* 0x0f80008008fb7fae */ /* 0x0007f0000b901d48 */
[----:B-----5:R-:W-:Y:S08]  /*56c0*/  LDSM.16.M88.4 R64, [R239] ;  /* 0x00000000ef40783b */ /* 0x020ff00000000200 */
[----:B------:R-:W1:Y:S08]  /*56d0*/  LDSM.16.M88.4 R16, [R238] ;  /* 0x00000000ee10783b */ /* 0x000e700000000200 */
[----:B------:R-:W3:Y:S08]  /*56e0*/  LDSM.16.M88.4 R60, [R239+0x2000] ;  /* 0x00200000ef3c783b */ /* 0x000ef00000000200 */
[----:B------:R-:W4:Y:S08]  /*56f0*/  LDSM.16.M88.4 R32, [R238+0x800] ;  /* 0x00080000ee20783b */ /* 0x000f300000000200 */
[----:B------:R-:W0:Y:S08]  /*5700*/  LDGDEPBAR ;  /* 0x00000000000079af */ /* 0x000e300000000000 */
[----:B------:R-:W2:Y:S01]  /*5710*/  LDSM.16.M88.4 R48, [R238+0x1000] ;  /* 0x00100000ee30783b */ /* 0x000ea20000000200 */
        /* <DEDUP_REMOVED lines=8> */
[-C--:B----4-:R-:W-:Y:S07]  /*57a0*/  HMMA.16816.F32.BF16 R20, R64, R32.reuse, RZ ;  /* 0x000000204014723c */ /* 0x090fee00000418ff */
[----:B------:R-:W-:Y:S01]  /*57b0*/  LDSM.16.M88.4 R224, [R249] ;  /* 0x00000000f9e0783b */ /* 0x000fe20000000200 */
[C---:B------:R-:W-:Y:S07]  /*57c0*/  HMMA.16816.F32.BF16 R24, R60.reuse, R32, RZ ;  /* 0x000000203c18723c */ /* 0x040fee00000418ff */
[----:B------:R-:W-:Y:S01]  /*57d0*/  LDSM.16.M88.4 R228, [R248] ;  /* 0x00000000f8e4783b */ /* 0x000fe20000000200 */
[-C--:B------:R-:W-:Y:S08]  /*57e0*/  HMMA.16816.F32.BF16 R28, R60, R34.reuse, RZ ;  /* 0x000000223c1c723c */ /* 0x080ff000000418ff */
[C---:B------:R-:W-:Y:S08]  /*57f0*/  HMMA.16816.F32.BF16 R32, R64.reuse, R34, RZ ;  /* 0x000000224020723c */ /* 0x040ff000000418ff */
[-C--:B--2---:R-:W-:Y:S08]  /*5800*/  HMMA.16816.F32.BF16 R36, R64, R48.reuse, RZ ;  /* 0x000000304024723c */ /* 0x084ff000000418ff */
        /* <DEDUP_REMOVED lines=28> */
[----:B------:R-:W3:Y:S07]  /*59d0*/  LDSM.16.M88.4 R212, [R237+0x800] ;  /* 0x00080000edd4783b */ /* 0x000eee0000000200 */
[-C--:B-1----:R-:W-:Y:S01]  /*59e0*/  HMMA.16816.F32.BF16 R4, R208, R216.reuse, R4 ;  /* 0x000000d8d004723c */ /* 0x082fe20000041804 */
[----:B------:R-:W1:Y:S07]  /*59f0*/  LDSM.16.M88.4 R228, [R237+0x1800] ;  /* 0x00180000ede4783b */ /* 0x000e6e0000000200 */
        /* <DEDUP_REMOVED lines=8> */
[----:B------:R-:W2:Y:S07]  /*5a80*/  LDSM.16.M88.4 R212, [R241] ;  /* 0x00000000f1d4783b */ /* 0x000eae0000000200 */
[-C--:B------:R-:W-:Y:S08]  /*5a90*/  HMMA.16816.F32.BF16 R36, R208, R220.reuse, R36 ;  /* 0x000000dcd024723c */ /* 0x080ff00000041824 */
[C---:B------:R-:W-:Y:S08]  /*5aa0*/  HMMA.16816.F32.BF16 R40, R224.reuse, R220, R40 ;  /* 0x000000dce028723c */ /* 0x040ff00000041828 */
[-C--:B------:R-:W-:Y:S08]  /*5ab0*/  HMMA.16816.F32.BF16 R44, R224, R222.reuse, R44 ;  /* 0x000000dee02c723c */ /* 0x080ff0000004182c */
[C---:B------:R-:W-:Y:S01]  /*5ac0*/  HMMA.16816.F32.BF16 R48, R208.reuse, R222, R48 ;  /* 0x000000ded030723c */ /* 0x040fe20000041830 */
[----:B------:R-:W3:Y:S07]  /*5ad0*/  LDSM.16.M88.4 R220, [R241+0x2000] ;  /* 0x00200000f1dc783b */ /* 0x000eee0000000200 */
[-C--:B-1----:R-:W-:Y:S08]  /*5ae0*/  HMMA.16816.F32.BF16 R52, R208, R228.reuse, R52 ;  /* 0x000000e4d034723c */ /* 0x082ff00000041834 */
[C---:B------:R-:W-:Y:S08]  /*5af0*/  HMMA.16816.F32.BF16 R56, R224.reuse, R228, R56 ;  /* 0x000000e4e038723c */ /* 0x040ff00000041838 */
[-C--:B------:R-:W-:Y:S01]  /*5b00*/  HMMA.16816.F32.BF16 R60, R224, R230.reuse, R60 ;  /* 0x000000e6e03c723c */ /* 0x080fe2000004183c */
[----:B------:R-:W-:Y:S07]  /*5b10*/  LDSM.16.M88.4 R224, [R236+0x1000] ;  /* 0x00100000ece0783b */ /* 0x000fee0000000200 */
[----:B------:R-:W-:Y:S01]  /*5b20*/  HMMA.16816.F32.BF16 R64, R208, R230, R64 ;  /* 0x000000e6d040723c */ /* 0x000fe20000041840 */
[----:B------:R-:W1:Y:S07]  /*5b30*/  LDSM.16.M88.4 R208, [R236+0x800] ;  /* 0x00080000ecd0783b */ /* 0x000e6e0000000200 */
[-C--:B--2---:R-:W-:Y:S01]  /*5b40*/  HMMA.16816.F32.BF16 R4, R212, R216.reuse, R4 ;  /* 0x000000d8d404723c */ /* 0x084fe20000041804 */
[----:B------:R-:W2:Y:S07]  /*5b50*/  LDSM.16.M88.4 R228, [R236+0x1800] ;  /* 0x00180000ece4783b */ /* 0x000eae0000000200 */
[C---:B---3--:R-:W-:Y:S08]  /*5b60*/  HMMA.16816.F32.BF16 R8, R220.reuse, R216, R8 ;  /* 0x000000d8dc08723c */ /* 0x048ff00000041808 */
[-C--:B------:R-:W-:Y:S08]  /*5b70*/  HMMA.16816.F32.BF16 R12, R220, R218.reuse, R12 ;  /* 0x000000dadc0c723c */ /* 0x080ff0000004180c */
[C---:B------:R-:W-:Y:S01]  /*5b80*/  HMMA.16816.F32.BF16 R16, R212.reuse, R218, R16 ;  /* 0x000000dad410723c */ /* 0x040fe20000041810 */
[----:B------:R-:W-:Y:S07]  /*5b90*/  LDSM.16.M88.4 R216, [R238+0x2000] ;  /* 0x00200000eed8783b */ /* 0x000fee0000000200 */
[-C--:B-1----:R-:W-:Y:S08]  /*5ba0*/  HMMA.16816.F32.BF16 R20, R212, R208.reuse, R20 ;  /* 0x000000d0d414723c */ /* 0x082ff00000041814 */
        /* <DEDUP_REMOVED lines=8> */
[----:B------:R-:W3:Y:S07]  /*5c30*/  LDSM.16.M88.4 R224, [R239+0x6000] ;  /* 0x00600000efe0783b */ /* 0x000eee0000000200 */
[-C--:B--2---:R-:W-:Y:S08]  /*5c40*/  HMMA.16816.F32.BF16 R52, R212, R228.reuse, R52 ;  /* 0x000000e4d434723c */ /* 0x084ff00000041834 */
[C---:B------:R-:W-:Y:S08]  /*5c50*/  HMMA.16816.F32.BF16 R56, R220.reuse, R228, R56 ;  /* 0x000000e4dc38723c */ /* 0x040ff00000041838 */
[-C--:B------:R-:W-:Y:S01]  /*5c60*/  HMMA.16816.F32.BF16 R60, R220, R230.reuse, R60 ;  /* 0x000000e6dc3c723c */ /* 0x080fe2000004183c */
[----:B------:R-:W-:Y:S07]  /*5c70*/  LDSM.16.M88.4 R220, [R238+0x3000] ;  /* 0x00300000eedc783b */ /* 0x000fee0000000200 */
[----:B------:R-:W-:Y:S01]  /*5c80*/  HMMA.16816.F32.BF16 R64, R212, R230, R64 ;  /* 0x000000e6d440723c */ /* 0x000fe20000041840 */
[----:B------:R-:W2:Y:S07]  /*5c90*/  LDSM.16.M88.4 R212, [R238+0x2800] ;  /* 0x00280000eed4783b */ /* 0x000eae0000000200 */
[-C--:B-1----:R-:W-:Y:S01]  /*5ca0*/  HMMA.16816.F32.BF16 R4, R208, R216.reuse, R4 ;  /* 0x000000d8d004723c */ /* 0x082fe20000041804 */
[----:B------:R-:W1:Y:S07]  /*5cb0*/  LDSM.16.M88.4 R228, [R238+0x3800] ;  /* 0x00380000eee4783b */ /* 0x000e6e0000000200 */
        /* <DEDUP_REMOVED lines=8> */
[----:B------:R-:W2:Y:S07]  /*5d40*/  LDSM.16.M88.4 R212, [R240+0x4000] ;  /* 0x00400000f0d4783b */ /* 0x000eae0000000200 */
        /* <DEDUP_REMOVED lines=8> */
[----:B------:R-:W-:Y:S07]  /*5dd0*/  LDSM.16.M88.4 R224, [R245] ;  /* 0x00000000f5e0783b */ /* 0x000fee0000000200 */
[----:B------:R-:W-:Y:S01]  /*5de0*/  HMMA.16816.F32.BF16 R64, R208, R230, R64 ;  /* 0x000000e6d040723c */ /* 0x000fe20000041840 */
[----:B------:R-:W1:Y:S07]  /*5df0*/  LDSM.16.M88.4 R208, [R246] ;  /* 0x00000000f6d0783b */ /* 0x000e6e0000000200 */
[-C--:B--2---:R-:W-:Y:S01]  /*5e00*/  HMMA.16816.F32.BF16 R4, R212, R216.reuse, R4 ;  /* 0x000000d8d404723c */ /* 0x084fe20000041804 */
[----:B------:R-:W2:Y:S07]  /*5e10*/  LDSM.16.M88.4 R228, [R244] ;  /* 0x00000000f4e4783b */ /* 0x000eae0000000200 */
        /* <DEDUP_REMOVED lines=17> */
[----:B------:R-:W2:Y:S07]  /*5f30*/  LDSM.16.M88.4 R220, [R237+0x2800] ;  /* 0x00280000eddc783b */ /* 0x000eae0000000200 */
[----:B------:R-:W-:Y:S01]  /*5f40*/  HMMA.16816.F32.BF16 R64, R212, R230, R64 ;  /* 0x000000e6d440723c */ /* 0x000fe20000041840 */
[----:B------:R-:W4:Y:S07]  /*5f50*/  LDSM.16.M88.4 R212, [R237+0x3000] ;  /* 0x00300000edd4783b */ /* 0x000f2e0000000200 */
[-C--:B-1----:R-:W-:Y:S01]  /*5f60*/  HMMA.16816.F32.BF16 R4, R208, R216.reuse, R4 ;  /* 0x000000d8d004723c */ /* 0x082fe20000041804 */
[----:B------:R-:W1:Y:S07]  /*5f70*/  LDSM.16.M88.4 R228, [R237+0x3800] ;  /* 0x00380000ede4783b */ /* 0x000e6e0000000200 */
[C---:B---3--:R-:W-:Y:S08]  /*5f80*/  HMMA.16816.F32.BF16 R8, R224.reuse, R216, R8 ;  /* 0x000000d8e008723c */ /* 0x048ff00000041808 */
[-C--:B------:R-:W-:Y:S08]  /*5f90*/  HMMA.16816.F32.BF16 R12, R224, R218.reuse, R12 ;  /* 0x000000dae00c723c */ /* 0x080ff0000004180c */
[C---:B------:R-:W-:Y:S01]  /*5fa0*/  HMMA.16816.F32.BF16 R16, R208.reuse, R218, R16 ;  /* 0x000000dad010723c */ /* 0x040fe20000041810 */
[----:B------:R-:W-:Y:S07]  /*5fb0*/  LDSM.16.M88.4 R216, [R241+0x4000] ;  /* 0x00400000f1d8783b */ /* 0x000fee0000000200 */
[-C--:B--2---:R-:W-:Y:S08]  /*5fc0*/  HMMA.16816.F32.BF16 R20, R208, R220.reuse, R20 ;  /* 0x000000dcd014723c */ /* 0x084ff00000041814 */
[C---:B------:R-:W-:Y:S08]  /*5fd0*/  HMMA.16816.F32.BF16 R24, R224.reuse, R220, R24 ;  /* 0x000000dce018723c */ /* 0x040ff00000041818 */
[-C--:B------:R-:W-:Y:S08]  /*5fe0*/  HMMA.16816.F32.BF16 R28, R224, R222.reuse, R28 ;  /* 0x000000dee01c723c */ /* 0x080ff0000004181c */
[C---:B------:R-:W-:Y:S01]  /*5ff0*/  HMMA.16816.F32.BF16 R32, R208.reuse, R222, R32 ;  /* 0x000000ded020723c */ /* 0x040fe20000041820 */
[----:B------:R-:W2:Y:S07]  /*6000*/  LDSM.16.M88.4 R220, [R236+0x2000] ;  /* 0x00200000ecdc783b */ /* 0x000eae0000000200 */
        /* <DEDUP_REMOVED lines=8> */
[----:B------:R-:W-:Y:S08]  /*6090*/  HMMA.16816.F32.BF16 R64, R208, R230, R64 ;  /* 0x000000e6d040723c */ /* 0x000ff00000041840 */
[-C--:B--2---:R-:W-:Y:S08]  /*60a0*/  HMMA.16816.F32.BF16 R4, R216, R220.reuse, R4 ;  /* 0x000000dcd804723c */ /* 0x084ff00000041804 */
        /* <DEDUP_REMOVED lines=17> */
[----:B------:R-:W-:Y:S07]  /*61c0*/  FMUL.FTZ R15, R15, c[0x0][0x2ec] ;  /* 0x0000bb000f0f7a20 */ /* 0x000fee0000410000 */
[----:B------:R1:W-:Y:S10]  /*61d0*/  MUFU.TANH R220, R7 ;  /* 0x0000000700dc7308 */ /* 0x0003f40000002400 */
[----:B------:R-:W-:Y:S10]  /*61e0*/  MUFU.TANH R210, R8 ;  /* 0x0000000800d27308 */ /* 0x000ff40000002400 */
[----:B------:R-:W-:Y:S01]  /*61f0*/  MUFU.TANH R224, R9 ;  /* 0x0000000900e07308 */ /* 0x000fe20000002400 */
[----:B-1----:R-:W1:Y:S09]  /*6200*/  LDSM.16.M88.4 R4, [R236+0x2800] ;  /* 0x00280000ec04783b */ /* 0x002e720000000200 */
[----:B------:R-:W-:Y:S10]  /*6210*/  MUFU.TANH R143, R10 ;  /* 0x0000000a008f7308 */ /* 0x000ff40000002400 */
[----:B------:R2:W-:Y:S10]  /*6220*/  MUFU.TANH R225, R11 ;  /* 0x0000000b00e17308 */ /* 0x0005f40000002400 */
[----:B------:R3:W-:Y:S10]  /*6230*/  MUFU.TANH R211, R12 ;  /* 0x0000000c00d37308 */ /* 0x0007f40000002400 */
[----:B------:R4:W-:Y:S01]  /*6240*/  MUFU.TANH R223, R13 ;  /* 0x0000000d00df7308 */ /* 0x0009e20000002400 */
[----:B--2---:R-:W2:Y:S01]  /*6250*/  LDSM.16.M88.4 R8, [R236+0x3000] ;  /* 0x00300000ec08783b */ /* 0x004ea20000000200 */
[-C--:B-1----:R-:W-:Y:S08]  /*6260*/  HMMA.16816.F32.BF16 R20, R216, R4.reuse, R20 ;  /* 0x00000004d814723c */ /* 0x082ff00000041814 */
[----:B------:R1:W-:Y:S01]  /*6270*/  MUFU.TANH R222, R14 ;  /* 0x0000000e00de7308 */ /* 0x0003e20000002400 */
[C---:B------:R-:W-:Y:S04]  /*6280*/  HMMA.16816.F32.BF16 R24, R212.reuse, R4, R24 ;  /* 0x00000004d418723c */ /* 0x040fe80000041818 */
[----:B---3--:R-:W-:Y:S05]  /*6290*/  FMUL.FTZ R12, R18, c[0x0][0x2ec] ;  /* 0x0000bb00120c7a20 */ /* 0x008fea0000410000 */
[----:B------:R3:W-:Y:S01]  /*62a0*/  MUFU.TANH R221, R15 ;  /* 0x0000000f00dd7308 */ /* 0x0007e20000002400 */
[-C--:B------:R-:W-:Y:S03]  /*62b0*/  HMMA.16816.F32.BF16 R28, R212, R6.reuse, R28 ;  /* 0x00000006d41c723c */ /* 0x080fe6000004181c */
[----:B----4-:R-:W-:Y:S05]  /*62c0*/  FMUL.FTZ R13, R17, c[0x0][0x2ec] ;  /* 0x0000bb00110d7a20 */ /* 0x010fea0000410000 */
[C---:B------:R-:W-:Y:S01]  /*62d0*/  HMMA.16816.F32.BF16 R32, R216.reuse, R6, R32 ;  /* 0x00000006d820723c */ /* 0x040fe20000041820 */
[----:B------:R-:W-:Y:S01]  /*62e0*/  MUFU.TANH R12, R12 ;  /* 0x0000000c000c7308 */ /* 0x000fe20000002400 */
[----:B------:R-:W4:Y:S01]  /*62f0*/  LDSM.16.M88.4 R4, [R236+0x3800] ;  /* 0x00380000ec04783b */ /* 0x000f220000000200 */
[----:B------:R-:W-:Y:S04]  /*6300*/  DEPBAR.LE SB0, 0x0 ;  /* 0x000080000000791a */ /* 0x000fe80000000000 */
[----:B------:R-:W-:Y:S02]  /*6310*/  FMUL.FTZ R23, R23, c[0x0][0x2ec] ;  /* 0x0000bb0017177a20 */ /* 0x000fe40000410000 */
[----:B------:R-:W-:Y:S02]  /*6320*/  FMUL.FTZ R24, R24, c[0x0][0x2ec] ;  /* 0x0000bb0018187a20 */ /* 0x000fe40000410000 */
[----:B------:R-:W4:Y:S01]  /*6330*/  MUFU.TANH R2, R23 ;  /* 0x0000001700027308 */ /* 0x000f220000002400 */
[----:B------:R-:W-:Y:S01]  /*6340*/  BAR.SYNC.DEFER_BLOCKING 0x0 ;  /* 0x0000000000007b1d */ /* 0x000fe20000010000 */
[----:B-1----:R-:W-:Y:S01]  /*6350*/  FMUL.FTZ R14, R19, c[0x0][0x2ec] ;  /* 0x0000bb00130e7a20 */ /* 0x002fe20000410000 */
[-C--:B--2---:R-:W-:Y:S05]  /*6360*/  HMMA.16816.F32.BF16 R36, R216, R8.reuse, R36 ;  /* 0x00000008d824723c */ /* 0x084fea0000041824 */
[----:B------:R-:W-:Y:S02]  /*6370*/  FMUL.FTZ R30, R30, c[0x0][0x2ec] ;  /* 0x0000bb001e1e7a20 */ /* 0x000fe40000410000 */
[----:B------:R-:W1:Y:S01]  /*6380*/  MUFU.TANH R0, R24 ;  /* 0x0000001800007308 */ /* 0x000e620000002400 */
[----:B---3--:R-:W-:Y:S01]  /*6390*/  FMUL.FTZ R15, R16, c[0x0][0x2ec] ;  /* 0x0000bb00100f7a20 */ /* 0x008fe20000410000 */
[C---:B------:R-:W-:Y:S04]  /*63a0*/  HMMA.16816.F32.BF16 R40, R212.reuse, R8, R40 ;  /* 0x00000008d428723c */ /* 0x040fe80000041828 */
[----:B------:R-:W-:Y:S02]  /*63b0*/  FMUL.FTZ R20, R20, c[0x0][0x2ec] ;  /* 0x0000bb0014147a20 */ /* 0x000fe40000410000 */
[----:B------:R-:W-:Y:S02]  /*63c0*/  FMUL.FTZ R21, R21, c[0x0][0x2ec] ;  /* 0x0000bb0015157a20 */ /* 0x000fe40000410000 */
[----:B------:R-:W-:Y:S01]  /*63d0*/  MUFU.TANH R15, R15 ;  /* 0x0000000f000f7308 */ /* 0x000fe20000002400 */
[-C--:B------:R-:W-:Y:S01]  /*63e0*/  HMMA.16816.F32.BF16 R44, R212, R10.reuse, R44 ;  /* 0x0000000ad42c723c */ /* 0x080fe2000004182c */
[----:B----4-:R-:W-:Y:S02]  /*63f0*/  STL [R1], R2 ;  /* 0x0000000201007387 */ /* 0x010fe40000100800 */
[----:B------:R-:W-:Y:S02]  /*6400*/  FMUL.FTZ R22, R22, c[0x0][0x2ec] ;  /* 0x0000bb0016167a20 */ /* 0x000fe40000410000 */
[----:B------:R-:W-:Y:S03]  /*6410*/  FMUL.FTZ R25, R25, c[0x0][0x2ec] ;  /* 0x0000bb0019197a20 */ /* 0x000fe60000410000 */
[C---:B------:R-:W-:Y:S01]  /*6420*/  HMMA.16816.F32.BF16 R48, R216.reuse, R10, R48 ;  /* 0x0000000ad830723c */ /* 0x040fe20000041830 */
[----:B------:R-:W-:Y:S03]  /*6430*/  MUFU.TANH R13, R13 ;  /* 0x0000000d000d7308 */ /* 0x000fe60000002400 */
[----:B------:R-:W-:Y:S01]  /*6440*/  FMUL.FTZ R26, R26, c[0x0][0x2ec] ;  /* 0x0000bb001a1a7a20 */ /* 0x000fe20000410000 */
[----:B-1----:R1:W-:Y:S01]  /*6450*/  STL [R1+0x8], R0 ;  /* 0x0000080001007387 */ /* 0x0023e20000100800 */
[----:B------:R-:W-:Y:S02]  /*6460*/  FMUL.FTZ R27, R27, c[0x0][0x2ec] ;  /* 0x0000bb001b1b7a20 */ /* 0x000fe40000410000 */
[-C--:B------:R-:W-:Y:S03]  /*6470*/  HMMA.16816.F32.BF16 R52, R216, R4.reuse, R52 ;  /* 0x00000004d834723c */ /* 0x080fe60000041834 */
[----:B------:R-:W-:Y:S01]  /*6480*/  MUFU.TANH R14, R14 ;  /* 0x0000000e000e7308 */ /* 0x000fe20000002400 */
[----:B------:R-:W-:Y:S02]  /*6490*/  FMUL.FTZ R28, R28, c[0x0][0x2ec] ;  /* 0x0000bb001c1c7a20 */ /* 0x000fe40000410000 */
[----:B------:R-:W-:Y:S02]  /*64a0*/  FMUL.FTZ R29, R29, c[0x0][0x2ec] ;  /* 0x0000bb001d1d7a20 */ /* 0x000fe40000410000 */
[C---:B------:R-:W-:Y:S04]  /*64b0*/  HMMA.16816.F32.BF16 R56, R212.reuse, R4, R56 ;  /* 0x00000004d438723c */ /* 0x040fe80000041838 */
[----:B------:R-:W-:Y:S01]  /*64c0*/  FMUL.FTZ R31, R31, c[0x0][0x2ec] ;  /* 0x0000bb001f1f7a20 */ /* 0x000fe20000410000 */
[----:B------:R-:W-:Y:S01]  /*64d0*/  MUFU.TANH R226, R20 ;  /* 0x0000001400e27308 */ /* 0x000fe20000002400 */
[----:B------:R-:W-:Y:S02]  /*64e0*/  FMUL.FTZ R32, R32, c[0x0][0x2ec] ;  /* 0x0000bb0020207a20 */ /* 0x000fe40000410000 */
[-C--:B------:R-:W-:Y:S04]  /*64f0*/  HMMA.16816.F32.BF16 R60, R212, R6.reuse, R60 ;  /* 0x00000006d43c723c */ /* 0x080fe8000004183c */
[----:B------:R-:W-:Y:S02]  /*6500*/  FMUL.FTZ R48, R48, c[0x0][0x2ec] ;  /* 0x0000bb0030307a20 */ /* 0x000fe40000410000 */
[----:B------:R-:W-:Y:S01]  /*6510*/  FMUL.FTZ R33, R33, c[0x0][0x2ec] ;  /* 0x0000bb0021217a20 */ /* 0x000fe20000410000 */
[----:B-1----:R-:W1:Y:S01]  /*6520*/  MUFU.TANH R0, R30 ;  /* 0x0000001e00007308 */ /* 0x002e620000002400 */
[----:B------:R-:W-:Y:S04]  /*6530*/  HMMA.16816.F32.BF16 R64, R216, R6, R64 ;  /* 0x00000006d840723c */ /* 0x000fe80000041840 */
[----:B------:R-:W-:Y:S02]  /*6540*/  FMUL.FTZ R34, R34, c[0x0][0x2ec] ;  /* 0x0000bb0022227a20 */ /* 0x000fe40000410000 */
[----:B------:R-:W-:Y:S02]  /*6550*/  FMUL.FTZ R41, R41, c[0x0][0x2ec] ;  /* 0x0000bb0029297a20 */ /* 0x000fe40000410000 */
[----:B------:R-:W-:Y:S01]  /*6560*/  FMUL.FTZ R43, R43, c[0x0][0x2ec] ;  /* 0x0000bb002b2b7a20 */ /* 0x000fe20000410000 */
[----:B------:R2:W3:Y:S03]  /*6570*/  MUFU.TANH R134, R48 ;  /* 0x0000003000867308 */ /* 0x0004e60000002400 */
[----:B------:R-:W-:Y:S02]  /*6580*/  FMUL.FTZ R44, R44, c[0x0][0x2ec] ;  /* 0x0000bb002c2c7a20 */ /* 0x000fe40000410000 */
[----:B------:R-:W-:Y:S02]  /*6590*/  FMUL.FTZ R45, R45, c[0x0][0x2ec] ;  /* 0x0000bb002d2d7a20 */ /* 0x000fe40000410000 */
[----:B------:R-:W-:Y:S02]  /*65a0*/  FMUL.FTZ R46, R46, c[0x0][0x2ec] ;  /* 0x0000bb002e2e7a20 */ /* 0x000fe40000410000 */
[----:B------:R-:W-:Y:S01]  /*65b0*/  FMUL.FTZ R57, R57, c[0x0][0x2ec] ;  /* 0x0000bb0039397a20 */ /* 0x000fe20000410000 */
[----:B------:R4:W3:Y:S01]  /*65c0*/  MUFU.TANH R229, R21 ;  /* 0x0000001500e57308 */ /* 0x0008e20000002400 */
[----:B------:R-:W-:Y:S02]  /*65d0*/  FMUL.FTZ R35, R35, c[0x0][0x2ec] ;  /* 0x0000bb0023237a20 */ /* 0x000fe40000410000 */
[----:B------:R-:W-:Y:S01]  /*65e0*/  FMUL.FTZ R36, R36, c[0x0][0x2ec] ;  /* 0x0000bb0024247a20 */ /* 0x000fe20000410000 */
[----:B-1----:R1:W-:Y:S01]  /*65f0*/  STL [R1+0xc], R0 ;  /* 0x00000c0001007387 */ /* 0x0023e20000100800 */
[----:B------:R-:W-:Y:S02]  /*6600*/  FMUL.FTZ R37, R37, c[0x0][0x2ec] ;  /* 0x0000bb0025257a20 */ /* 0x000fe40000410000 */
[----:B------:R-:W-:Y:S02]  /*6610*/  FMUL.FTZ R38, R38, c[0x0][0x2ec] ;  /* 0x0000bb0026267a20 */ /* 0x000fe40000410000 */
[----:B------:R-:W-:Y:S01]  /*6620*/  FMUL.FTZ R39, R39, c[0x0][0x2ec] ;  /* 0x0000bb0027277a20 */ /* 0x000fe20000410000 */
[----:B------:R4:W1:Y:S01]  /*6630*/  MUFU.TANH R231, R22 ;  /* 0x0000001600e77308 */ /* 0x0008620000002400 */
[----:B------:R-:W-:Y:S02]  /*6640*/  FMUL.FTZ R40, R40, c[0x0][0x2ec] ;  /* 0x0000bb0028287a20 */ /* 0x000fe40000410000 */
[----:B------:R-:W-:Y:S01]  /*6650*/  FMUL.FTZ R42, R42, c[0x0][0x2ec] ;  /* 0x0000bb002a2a7a20 */ /* 0x000fe20000410000 */
[----:B--2---:R-:W-:Y:S01]  /*6660*/  MOV R48, R137 ;  /* 0x0000008900307202 */ /* 0x004fe20000000f00 */
[----:B------:R-:W-:Y:S02]  /*6670*/  FMUL.FTZ R47, R47, c[0x0][0x2ec] ;  /* 0x0000bb002f2f7a20 */ /* 0x000fe40000410000 */
[----:B------:R-:W-:Y:S01]  /*6680*/  FMUL.FTZ R49, R49, c[0x0][0x2ec] ;  /* 0x0000bb0031317a20 */ /* 0x000fe20000410000 */
[----:B------:R-:W-:Y:S01]  /*6690*/  ISETP.GT.AND P0, PT, R48, RZ, PT ;  /* 0x000000ff3000720c */ /* 0x000fe20003f04270 */
[----:B------:R-:W-:Y:S01]  /*66a0*/  FMUL.FTZ R50, R50, c[0x0][0x2ec] ;  /* 0x0000bb0032327a20 */ /* 0x000fe20000410000 */
[----:B------:R4:W2:Y:S01]  /*66b0*/  MUFU.TANH R16, R25 ;  /* 0x0000001900107308 */ /* 0x0008a20000002400 */
[----:B------:R-:W-:Y:S02]  /*66c0*/  FMUL.FTZ R51, R51, c[0x0][0x2ec] ;  /* 0x0000bb0033337a20 */ /* 0x000fe40000410000 */
[----:B------:R-:W-:Y:S02]  /*66d0*/  FMUL.FTZ R52, R52, c[0x0][0x2ec] ;  /* 0x0000bb0034347a20 */ /* 0x000fe40000410000 */
[----:B------:R-:W-:Y:S02]  /*66e0*/  FMUL.FTZ R53, R53, c[0x0][0x2ec] ;  /* 0x0000bb0035357a20 */ /* 0x000fe40000410000 */
[----:B------:R-:W-:Y:S02]  /*66f0*/  FMUL.FTZ R54, R54, c[0x0][0x2ec] ;  /* 0x0000bb0036367a20 */ /* 0x000fe40000410000 */
        /* <DEDUP_REMOVED lines=9> */
[----:B-1----:R-:W-:Y:S02]  /*6790*/  FMUL.FTZ R0, R63, c[0x0][0x2ec] ;  /* 0x0000bb003f007a20 */ /* 0x002fe40000410000 */
[----:B------:R-:W-:Y:S02]  /*67a0*/  FMUL.FTZ R64, R64, c[0x0][0x2ec] ;  /* 0x0000bb0040407a20 */ /* 0x000fe40000410000 */
[----:B------:R-:W-:Y:S02]  /*67b0*/  FMUL.FTZ R65, R65, c[0x0][0x2ec] ;  /* 0x0000bb0041417a20 */ /* 0x000fe40000410000 */
[----:B------:R-:W-:Y:S01]  /*67c0*/  FMUL.FTZ R66, R66, c[0x0][0x2ec] ;  /* 0x0000bb0042427a20 */ /* 0x000fe20000410000 */
[----:B------:R4:W1:Y:S01]  /*67d0*/  MUFU.TANH R26, R28 ;  /* 0x0000001c001a7308 */ /* 0x0008620000002400 */
[----:B------:R-:W-:Y:S09]  /*67e0*/  FMUL.FTZ R67, R67, c[0x0][0x2ec] ;  /* 0x0000bb0043437a20 */ /* 0x000ff20000410000 */
        /* <DEDUP_REMOVED lines=36> */
[----:B------:R4:W1:Y:S02]  /*6a30*/  MUFU.TANH R214, R67 ;  /* 0x0000004300d67308 */ /* 0x0008640000002400 */
[----:B-1234-:R-:W-:-:S05]  /*6a40*/  @P0 BRA `(.L_x_98) ;  /* 0xffffe89000000947 */ /* 0x01efca000383ffff */
.L_x_97:
[----:B------:R-:W2:Y:S01]  /*6a50*/  LDL.LU R42, [R1] ;  /* 0x00000000012a7983 */ /* 0x000ea20000300800 */
[----:B------:R-:W-:Y:S01]  /*6a60*/  FMNMX.FTZ R0, R141, R132, !PT ;  /* 0x000000848d007209 */ /* 0x000fe20007810000 */
[----:B------:R-:W-:Y:S01]  /*6a70*/  IMAD.MOV.U32 R65, RZ, RZ, R18 ;  /* 0x000000ffff417224 */ /* 0x000fe200078e0012 */
[----:B------:R-:W-:Y:S01]  /*6a80*/  MOV R40, R208 ;  /* 0x000000d000287202 */ /* 0x000fe20000000f00 */
[----:B------:R-:W-:Y:S01]  /*6a90*/  STL [R1+0x80], R251 ;  /* 0x000080fb01007387 */ /* 0x000fe20000100800 */
[----:B-1----:R-:W-:Y:S02]  /*6aa0*/  FMNMX.FTZ R2, R209, R0, !PT ;  /* 0x00000000d1027209 */ /* 0x002fe40007810000 */
        /* <DEDUP_REMOVED lines=22> */
[----:B------:R1:W-:Y:S01]  /*6c10*/  STL [R1+0x60], R243 ;  /* 0x000060f301007387 */ /* 0x0003e20000100800 */
[----:B------:R-:W-:Y:S02]  /*6c20*/  FMNMX.FTZ R2, R211, R2, !PT ;  /* 0x00000002d3027209 */ /* 0x000fe40007810000 */
[----:B------:R-:W-:Y:S01]  /*6c30*/  FMNMX.FTZ R0, R221, R0, !PT ;  /* 0x00000000dd007209 */ /* 0x000fe20007810000 */
[----:B------:R3:W-:Y:S01]  /*6c40*/  STL [R1+0x5c], R242 ;  /* 0x00005cf201007387 */ /* 0x0007e20000100800 */
[----:B------:R-:W-:Y:S02]  /*6c50*/  MOV R64, R19 ;  /* 0x0000001300407202 */ /* 0x000fe40000000f00 */
[----:B------:R-:W-:Y:S01]  /*6c60*/  FMNMX.FTZ R2, R223, R2, !PT ;  /* 0x00000002df027209 */ /* 0x000fe20007810000 */
[----:B------:R-:W-:Y:S01]  /*6c70*/  STL [R1+0x58], R241 ;  /* 0x000058f101007387 */ /* 0x000fe20000100800 */
[----:B------:R-:W-:Y:S02]  /*6c80*/  MOV R59, R26 ;  /* 0x0000001a003b7202 */ /* 0x000fe40000000f00 */
[----:B------:R-:W-:Y:S01]  /*6c90*/  MOV R61, R22 ;  /* 0x00000016003d7202 */ /* 0x000fe20000000f00 */
[----:B------:R4:W-:Y:S01]  /*6ca0*/  STL [R1+0x54], R240 ;  /* 0x000054f001007387 */ /* 0x0009e20000100800 */
        /* <DEDUP_REMOVED lines=8> */
[----:B------:R-:W-:Y:S01]  /*6d30*/  LDSM.16.MT88.4 R36, [R233+0xc000] ;  /* 0x00c00000e924783b */ /* 0x000fe20000004200 */
[----:B-1----:R-:W-:Y:S02]  /*6d40*/  MOV R243, R135 ;  /* 0x0000008700f37202 */ /* 0x002fe40000000f00 */
[----:B------:R-:W-:Y:S02]  /*6d50*/  MOV R67, R10 ;  /* 0x0000000a00437202 */ /* 0x000fe40000000f00 */
[----:B---3--:R-:W-:Y:S02]  /*6d60*/  MOV R242, R136 ;  /* 0x0000008800f27202 */ /* 0x008fe40000000f00 */
[----:B------:R-:W-:Y:S01]  /*6d70*/  FMNMX.FTZ R136, R227, R4, !PT ;  /* 0x00000004e3887209 */ /* 0x000fe20007810000 */
[----:B------:R-:W-:Y:S01]  /*6d80*/  LDSM.16.MT88.4 R52, [R235+0xc000] ;  /* 0x00c00000eb34783b */ /* 0x000fe20000004200 */
[----:B------:R-:W-:Y:S02]  /*6d90*/  FMNMX.FTZ R0, R242, R0, !PT ;  /* 0x00000000f2007209 */ /* 0x000fe40007810000 */
[----:B------:R-:W-:Y:S02]  /*6da0*/  MOV R49, R30 ;  /* 0x0000001e00317202 */ /* 0x000fe40000000f00 */
[----:B------:R-:W-:Y:S02]  /*6db0*/  FMNMX.FTZ R0, R64, R0, !PT ;  /* 0x0000000040007209 */ /* 0x000fe40007810000 */
[----:B----4-:R-:W-:Y:S02]  /*6dc0*/  MOV R240, R31 ;  /* 0x0000001f00f07202 */ /* 0x010fe40000000f00 */
[----:B------:R-:W-:Y:S02]  /*6dd0*/  MOV R239, R134 ;  /* 0x0000008600ef7202 */ /* 0x000fe40000000f00 */
[----:B------:R-:W-:Y:S01]  /*6de0*/  MOV R241, R34 ;  /* 0x0000002200f17202 */ /* 0x000fe20000000f00 */
[----:B------:R-:W3:Y:S01]  /*6df0*/  LDL.LU R238, [R1+0x8] ;  /* 0x0000080001ee7983 */ /* 0x000ee20000300800 */
[----:B------:R-:W-:Y:S02]  /*6e00*/  MOV R62, R21 ;  /* 0x00000015003e7202 */ /* 0x000fe40000000f00 */
[----:B------:R-:W-:Y:S01]  /*6e10*/  MOV R58, R25 ;  /* 0x00000019003a7202 */ /* 0x000fe20000000f00 */
[----:B------:R1:W-:Y:S04]  /*6e20*/  STL [R1+0x48], R237 ;  /* 0x000048ed01007387 */ /* 0x0003e80000100800 */
[----:B------:R4:W-:Y:S04]  /*6e30*/  STL [R1+0x44], R236 ;  /* 0x000044ec01007387 */ /* 0x0009e80000100800 */
[----:B------:R-:W2:Y:S04]  /*6e40*/  LDL.LU R47, [R1+0xc] ;  /* 0x00000c00012f7983 */ /* 0x000ea80000300800 */
[----:B------:R-:W-:Y:S01]  /*6e50*/  LDSM.16.MT88.4 R20, [R232+0xc000] ;  /* 0x00c00000e814783b */ /* 0x000fe20000004200 */
[----:B-1----:R-:W-:Y:S04]  /*6e60*/  MOV R237, R33 ;  /* 0x0000002100ed7202 */ /* 0x002fe80000000f00 */
[----:B------:R-:W-:Y:S02]  /*6e70*/  FMNMX.FTZ R136, R237, R136, !PT ;  /* 0x00000088ed887209 */ /* 0x000fe40007810000 */
[----:B----4-:R-:W-:Y:S02]  /*6e80*/  MOV R236, R32 ;  /* 0x0000002000ec7202 */ /* 0x010fe40000000f00 */
[----:B------:R-:W-:Y:S04]  /*6e90*/  FMNMX.FTZ R136, R40, R136, !PT ;  /* 0x0000008828887209 */ /* 0x000fe80007810000 */
[----:B------:R-:W-:Y:S04]  /*6ea0*/  FMNMX.FTZ R136, R239, R136, !PT ;  /* 0x00000088ef887209 */ /* 0x000fe80007810000 */
[----:B------:R-:W-:Y:S04]  /*6eb0*/  FMNMX.FTZ R136, R44, R136, !PT ;  /* 0x000000882c887209 */ /* 0x000fe80007810000 */
[----:B------:R-:W-:Y:S04]  /*6ec0*/  FMNMX.FTZ R136, R45, R136, !PT ;  /* 0x000000882d887209 */ /* 0x000fe80007810000 */
[----:B------:R-:W-:Y:S04]  /*6ed0*/  FMNMX.FTZ R136, R46, R136, !PT ;  /* 0x000000882e887209 */ /* 0x000fe80007810000 */
[----:B------:R-:W-:Y:S04]  /*6ee0*/  FMNMX.FTZ R136, R213, R136, !PT ;  /* 0x00000088d5887209 */ /* 0x000fe80007810000 */
[----:B------:R-:W-:Y:S05]  /*6ef0*/  FMNMX.FTZ R136, R212, R136, !PT ;  /* 0x00000088d4887209 */ /* 0x000fea0007810000 */
[----:B------:R-:W1:Y:S01]  /*6f00*/  SHFL.BFLY PT, R6, R136, 0x2, 0x1f ;  /* 0x0c401f0088067f89 */ /* 0x000e6200000e0000 */
[----:B--2---:R-:W-:Y:S02]  /*6f10*/  FMNMX.FTZ R0, R47, R0, !PT ;  /* 0x000000002f007209 */ /* 0x004fe40007810000 */
[----:B------:R-:W-:Y:S02]  /*6f20*/  FMNMX.FTZ R3, R42, R3, !PT ;  /* 0x000000032a037209 */ /* 0x000fe40007810000 */
[----:B---3--:R-:W-:Y:S02]  /*6f30*/  FMNMX.FTZ R2, R238, R2, !PT ;  /* 0x00000002ee027209 */ /* 0x008fe40007810000 */
        /* <DEDUP_REMOVED lines=38> */
[----:B------:R-:W-:Y:S04]  /*71a0*/  STL [R1+0x84], R136 ;  /* 0x0000848801007387 */ /* 0x000fe80000100800 */
[----:B------:R-:W2:Y:S01]  /*71b0*/  SHFL.BFLY PT, R7, R135, 0x1, 0x1f ;  /* 0x0c201f0087077f89 */ /* 0x000ea200000e0000 */
[----:B---3--:R-:W-:Y:S01]  /*71c0*/  FMNMX.FTZ R2, R0, R2, !PT ;  /* 0x0000000200027209 */ /* 0x008fe20007810000 */
[----:B------:R-:W-:Y:S04]  /*71d0*/  FADD.FTZ R0, -R136, R132 ;  /* 0x0000008488007221 */ /* 0x000fe80000010100 */
[----:B------:R-:W-:Y:S02]  /*71e0*/  FMUL.FTZ R0, R0, c[0x0][0x23c] ;  /* 0x00008f0000007a20 */ /* 0x000fe40000410000 */
[----:B------:R-:W3:Y:S02]  /*71f0*/  SHFL.BFLY PT, R3, R2, 0x1, 0x1f ;  /* 0x0c201f0002037f89 */ /* 0x000ee400000e0000 */
[----:B------:R4:W4:Y:S01]  /*7200*/  MUFU.EX2 R132, R0 ;  /* 0x0000000000847308 */ /* 0x0009220000000800 */
[----:B-1----:R-:W-:Y:S05]  /*7210*/  FMNMX.FTZ R4, R4, R5, !PT ;  /* 0x0000000504047209 */ /* 0x002fea0007810000 */
[----:B------:R-:W1:Y:S01]  /*7220*/  SHFL.BFLY PT, R134, R4, 0x1, 0x1f ;  /* 0x0c201f0004867f89 */ /* 0x000e6200000e0000 */
[----:B--2---:R-:W-:Y:S05]  /*7230*/  FMNMX.FTZ R135, R135, R7, !PT ;  /* 0x0000000787877209 */ /* 0x004fea0007810000 */
[C---:B------:R-:W-:Y:S02]  /*7240*/  FMUL.FTZ R208, R135.reuse, c[0x0][0x23c] ;  /* 0x00008f0087d07a20 */ /* 0x040fe40000410000 */
[----:B------:R2:W-:Y:S01]  /*7250*/  STL [R1+0x88], R135 ;  /* 0x0000888701007387 */ /* 0x0005e20000100800 */
[----:B---3--:R-:W-:Y:S01]  /*7260*/  FMNMX.FTZ R3, R2, R3, !PT ;  /* 0x0000000302037209 */ /* 0x008fe20007810000 */
[----:B----4-:R-:W-:Y:S02]  /*7270*/  FADD.FTZ R0, -R135, R133 ;  /* 0x0000008587007221 */ /* 0x010fe40000010100 */
[----:B------:R-:W-:Y:S01]  /*7280*/  FMUL.FTZ R32, R132, R172 ;  /* 0x000000ac84207220 */ /* 0x000fe20000410000 */
[----:B------:R-:W-:Y:S01]  /*7290*/  MOV R172, R47 ;  /* 0x0000002f00ac7202 */ /* 0x000fe20000000f00 */
[----:B------:R-:W-:Y:S01]  /*72a0*/  FMUL.FTZ R0, R0, c[0x0][0x23c] ;  /* 0x00008f0000007a20 */ /* 0x000fe20000410000 */
[----:B-1----:R-:W-:Y:S01]  /*72b0*/  FMNMX.FTZ R134, R4, R134, !PT ;  /* 0x0000008604867209 */ /* 0x002fe20007810000 */
[C---:B------:R-:W-:Y:S02]  /*72c0*/  FMUL.FTZ R33, R132.reuse, R173 ;  /* 0x000000ad84217220 */ /* 0x040fe40000410000 */
[----:B------:R1:W3:Y:S01]  /*72d0*/  MUFU.EX2 R133, R0 ;  /* 0x0000000000857308 */ /* 0x0002e20000000800 */
[----:B------:R-:W-:Y:S01]  /*72e0*/  MOV R173, R49 ;  /* 0x0000003100ad7202 */ /* 0x000fe20000000f00 */
        /* <DEDUP_REMOVED lines=14> */
[----:B---3--:R-:W-:Y:S01]  /*73d0*/  FMUL.FTZ R6, R133, R150 ;  /* 0x0000009685067220 */ /* 0x008fe20000410000 */
[----:B------:R-:W-:Y:S01]  /*73e0*/  FSEL R139, R139, RZ, P1 ;  /* 0x000000ff8b8b7208 */ /* 0x000fe20000800000 */
[----:B------:R1:W3:Y:S01]  /*73f0*/  MUFU.EX2 R2, R0 ;  /* 0x0000000000027308 */ /* 0x0002e20000000800 */
[----:B------:R-:W-:Y:S01]  /*7400*/  FSETP.NEU.FTZ.AND P1, PT, R135, -INF , PT ;  /* 0xff8000008700780b */ /* 0x000fe20003f3d000 */
[----:B------:R-:W-:Y:S02]  /*7410*/  FMUL.FTZ R7, R133, R151 ;  /* 0x0000009785077220 */ /* 0x000fe40000410000 */
[--C-:B------:R-:W-:Y:S01]  /*7420*/  FFMA.FTZ R4, R141, c[0x0][0x23c], -R139.reuse ;  /* 0x00008f008d047a23 */ /* 0x100fe2000001088b */
[----:B------:R-:W-:Y:S01]  /*7430*/  FSEL R208, R208, RZ, P1 ;  /* 0x000000ffd0d07208 */ /* 0x000fe20000800000 */
[----:B------:R-:W-:Y:S01]  /*7440*/  FFMA.FTZ R5, R209, c[0x0][0x23c], -R139 ;  /* 0x00008f00d1057a23 */ /* 0x000fe2000001088b */
[C---:B------:R-:W-:Y:S01]  /*7450*/  FSETP.NEU.FTZ.AND P1, PT, R134.reuse, -INF , PT ;  /* 0xff8000008600780b */ /* 0x040fe20003f3d000 */
[----:B------:R-:W-:Y:S02]  /*7460*/  FMUL.FTZ R209, R134, c[0x0][0x23c] ;  /* 0x00008f0086d17a20 */ /* 0x000fe40000410000 */
[----:B------:R4:W-:Y:S01]  /*7470*/  MUFU.EX2 R218, R4 ;  /* 0x0000000400da7308 */ /* 0x0009e20000000800 */
[C---:B------:R-:W-:Y:S01]  /*7480*/  FMUL.FTZ R18, R133.reuse, R158 ;  /* 0x0000009e85127220 */ /* 0x040fe20000410000 */
[----:B------:R-:W-:Y:S01]  /*7490*/  MOV R158, R44 ;  /* 0x0000002c009e7202 */ /* 0x000fe20000000f00 */
[----:B------:R-:W-:Y:S01]  /*74a0*/  FMUL.FTZ R19, R133, R159 ;  /* 0x0000009f85137220 */ /* 0x000fe20000410000 */
[----:B------:R-:W-:Y:S01]  /*74b0*/  FSEL R209, R209, RZ, P1 ;  /* 0x000000ffd1d17208 */ /* 0x000fe20000800000 */
[----:B------:R-:W-:Y:S01]  /*74c0*/  FMUL.FTZ R34, R133, R174 ;  /* 0x000000ae85227220 */ /* 0x000fe20000410000 */
[----:B------:R-:W-:Y:S01]  /*74d0*/  FSETP.NEU.FTZ.AND P1, PT, R3, -INF , PT ;  /* 0xff8000000300780b */ /* 0x000fe20003f3d000 */
[----:B------:R-:W-:Y:S01]  /*74e0*/  FMUL.FTZ R35, R133, R175 ;  /* 0x000000af85237220 */ /* 0x000fe20000410000 */
[----:B------:R-:W-:Y:S01]  /*74f0*/  MOV R174, R50 ;  /* 0x0000003200ae7202 */ /* 0x000fe20000000f00 */
[----:B------:R-:W-:Y:S01]  /*7500*/  FFMA.FTZ R9, R223, c[0x0][0x23c], -R209 ;  /* 0x00008f00df097a23 */ /* 0x000fe200000108d1 */
[----:B--2---:R-:W2:Y:S01]  /*7510*/  MUFU.EX2 R135, R5 ;  /* 0x0000000500877308 */ /* 0x004ea20000000800 */
[C---:B------:R-:W-:Y:S01]  /*7520*/  FMUL.FTZ R50, R133.reuse, R190 ;  /* 0x000000be85327220 */ /* 0x040fe20000410000 */
[----:B------:R-:W-:Y:S01]  /*7530*/  MOV R175, R61 ;  /* 0x0000003d00af7202 */ /* 0x000fe20000000f00 */
[----:B------:R-:W-:Y:S01]  /*7540*/  FMUL.FTZ R70, R133, R70 ;  /* 0x0000004685467220 */ /* 0x000fe20000410000 */
[----:B------:R-:W-:Y:S01]  /*7550*/  MOV R159, R65 ;  /* 0x00000041009f7202 */ /* 0x000fe20000000f00 */
[----:B-1----:R-:W-:Y:S02]  /*7560*/  FADD.FTZ R0, -R3, R140 ;  /* 0x0000008c03007221 */ /* 0x002fe40000010100 */
[----:B---3--:R-:W-:Y:S02]  /*7570*/  FMUL.FTZ R8, R2, R144 ;  /* 0x0000009002087220 */ /* 0x008fe40000410000 */
[----:B------:R-:W-:Y:S01]  /*7580*/  FMUL.FTZ R0, R0, c[0x0][0x23c] ;  /* 0x00008f0000007a20 */ /* 0x000fe20000410000 */
[----:B------:R1:W-:Y:S01]  /*7590*/  MUFU.EX2 R223, R9 ;  /* 0x0000000900df7308 */ /* 0x0003e20000000800 */
[C---:B------:R-:W-:Y:S01]  /*75a0*/  FMUL.FTZ R25, R2.reuse, R165 ;  /* 0x000000a502197220 */ /* 0x040fe20000410000 */
[----:B------:R-:W-:Y:S01]  /*75b0*/  MOV R165, R58 ;  /* 0x0000003a00a57202 */ /* 0x000fe20000000f00 */
[----:B------:R-:W-:Y:S01]  /*75c0*/  FMUL.FTZ R28, R2, R168 ;  /* 0x000000a8021c7220 */ /* 0x000fe20000410000 */
[----:B------:R-:W-:Y:S01]  /*75d0*/  MOV R168, R43 ;  /* 0x0000002b00a87202 */ /* 0x000fe20000000f00 */
[--C-:B----4-:R-:W-:Y:S02]  /*75e0*/  FFMA.FTZ R4, R142, c[0x0][0x23c], -R208.reuse ;  /* 0x00008f008e047a23 */ /* 0x110fe400000108d0 */
[C---:B------:R-:W-:Y:S01]  /*75f0*/  FMUL.FTZ R29, R2.reuse, R169 ;  /* 0x000000a9021d7220 */ /* 0x040fe20000410000 */
[----:B------:R-:W-:Y:S01]  /*7600*/  MOV R169, R62 ;  /* 0x0000003e00a97202 */ /* 0x000fe20000000f00 */
[C---:B------:R-:W-:Y:S01]  /*7610*/  FMUL.FTZ R44, R2.reuse, R184 ;  /* 0x000000b8022c7220 */ /* 0x040fe20000410000 */
[----:B------:R3:W-:Y:S01]  /*7620*/  MUFU.EX2 R219, R4 ;  /* 0x0000000400db7308 */ /* 0x0007e20000000800 */
[----:B------:R-:W-:Y:S01]  /*7630*/  FMUL.FTZ R61, R2, R201 ;  /* 0x000000c9023d7220 */ /* 0x000fe20000410000 */
[----:B------:R-:W-:Y:S01]  /*7640*/  MOV R184, R238 ;  /* 0x000000ee00b87202 */ /* 0x000fe20000000f00 */
[----:B------:R-:W-:Y:S01]  /*7650*/  FMUL.FTZ R65, R132, R205 ;  /* 0x000000cd84417220 */ /* 0x000fe20000410000 */
[----:B--2---:R-:W-:Y:S01]  /*7660*/  F2FP.BF16.PACK_AB R140, R135, R218 ;  /* 0x000000da878c723e */ /* 0x004fe200000010ff */
[--C-:B------:R-:W-:Y:S02]  /*7670*/  FFMA.FTZ R5, R14, c[0x0][0x23c], -R208.reuse ;  /* 0x00008f000e057a23 */ /* 0x100fe400000108d0 */
[C---:B------:R-:W-:Y:S02]  /*7680*/  FMUL.FTZ R71, R133.reuse, R71 ;  /* 0x0000004785477220 */ /* 0x040fe40000410000 */
[C---:B------:R-:W-:Y:S01]  /*7690*/  FMUL.FTZ R72, R2.reuse, R72 ;  /* 0x0000004802487220 */ /* 0x040fe20000410000 */
[----:B------:R2:W-:Y:S01]  /*76a0*/  MUFU.EX2 R245, R5 ;  /* 0x0000000500f57308 */ /* 0x0005e20000000800 */
[C---:B------:R-:W-:Y:S02]  /*76b0*/  FMUL.FTZ R73, R2.reuse, R73 ;  /* 0x0000004902497220 */ /* 0x040fe40000410000 */
[C---:B------:R-:W-:Y:S02]  /*76c0*/  FMUL.FTZ R76, R2.reuse, R76 ;  /* 0x0000004c024c7220 */ /* 0x040fe40000410000 */
[C---:B-1----:R-:W-:Y:S02]  /*76d0*/  FMUL.FTZ R9, R2.reuse, R145 ;  /* 0x0000009102097220 */ /* 0x042fe40000410000 */
[----:B------:R-:W-:Y:S02]  /*76e0*/  FMUL.FTZ R77, R2, R77 ;  /* 0x0000004d024d7220 */ /* 0x000fe40000410000 */
[C---:B------:R-:W-:Y:S01]  /*76f0*/  FMUL.FTZ R82, R133.reuse, R82 ;  /* 0x0000005285527220 */ /* 0x040fe20000410000 */
[----:B------:R-:W1:Y:S01]  /*7700*/  MUFU.EX2 R0, R0 ;  /* 0x0000000000007308 */ /* 0x000e620000000800 */
[C---:B------:R-:W-:Y:S02]  /*7710*/  FMUL.FTZ R83, R133.reuse, R83 ;  /* 0x0000005385537220 */ /* 0x040fe40000410000 */
[C---:B------:R-:W-:Y:S02]  /*7720*/  FMUL.FTZ R86, R133.reuse, R86 ;  /* 0x0000005685567220 */ /* 0x040fe40000410000 */
[--C-:B---3--:R-:W-:Y:S02]  /*7730*/  FFMA.FTZ R4, R220, c[0x0][0x23c], -R208.reuse ;  /* 0x00008f00dc047a23 */ /* 0x108fe400000108d0 */
[C---:B------:R-:W-:Y:S02]  /*7740*/  FMUL.FTZ R87, R133.reuse, R87 ;  /* 0x0000005785577220 */ /* 0x040fe40000410000 */
[C---:B------:R-:W-:Y:S01]  /*7750*/  FMUL.FTZ R88, R2.reuse, R88 ;  /* 0x0000005802587220 */ /* 0x040fe20000410000 */
[----:B------:R-:W3:Y:S01]  /*7760*/  MUFU.EX2 R136, R4 ;  /* 0x0000000400887308 */ /* 0x000ee20000000800 */
[C---:B------:R-:W-:Y:S02]  /*7770*/  FMUL.FTZ R89, R2.reuse, R89 ;  /* 0x0000005902597220 */ /* 0x040fe40000410000 */
[----:B------:R-:W-:Y:S02]  /*7780*/  FMUL.FTZ R92, R2, R92 ;  /* 0x0000005c025c7220 */ /* 0x000fe40000410000 */
[----:B--2---:R-:W-:Y:S02]  /*7790*/  FMUL.FTZ R5, R132, R149 ;  /* 0x0000009584057220 */ /* 0x004fe40000410000 */
[----:B------:R-:W-:Y:S02]  /*77a0*/  FMUL.FTZ R93, R2, R93 ;  /* 0x0000005d025d7220 */ /* 0x000fe40000410000 */
[C---:B------:R-:W-:Y:S02]  /*77b0*/  FMUL.FTZ R98, R133.reuse, R98 ;  /* 0x0000006285627220 */ /* 0x040fe40000410000 */
[C---:B------:R-:W-:Y:S02]  /*77c0*/  FMUL.FTZ R99, R133.reuse, R99 ;  /* 0x0000006385637220 */ /* 0x040fe40000410000 */
[----:B------:R-:W-:Y:S02]  /*77d0*/  FMUL.FTZ R102, R133, R102 ;  /* 0x0000006685667220 */ /* 0x000fe40000410000 */
[C---:B-1----:R-:W-:Y:S02]  /*77e0*/  FMUL.FTZ R10, R0.reuse, R146 ;  /* 0x00000092000a7220 */ /* 0x042fe40000410000 */
[C---:B------:R-:W-:Y:S02]  /*77f0*/  FMUL.FTZ R11, R0.reuse, R147 ;  /* 0x00000093000b7220 */ /* 0x040fe40000410000 */
[C---:B------:R-:W-:Y:S02]  /*7800*/  FMUL.FTZ R14, R0.reuse, R154 ;  /* 0x0000009a000e7220 */ /* 0x040fe40000410000 */
[C---:B------:R-:W-:Y:S01]  /*7810*/  FMUL.FTZ R26, R0.reuse, R166 ;  /* 0x000000a6001a7220 */ /* 0x040fe20000410000 */
[----:B------:R-:W-:Y:S01]  /*7820*/  MOV R166, R56 ;  /* 0x0000003800a67202 */ /* 0x000fe20000000f00 */
[----:B------:R-:W-:Y:S01]  /*7830*/  FMUL.FTZ R27, R0, R167 ;  /* 0x000000a7001b7220 */ /* 0x000fe20000410000 */
[----:B---3--:R-:W-:Y:S01]  /*7840*/  F2FP.BF16.PACK_AB R141, R136, R219 ;  /* 0x000000db888d723e */ /* 0x008fe200000010ff */
[--C-:B------:R-:W-:Y:S01]  /*7850*/  FFMA.FTZ R4, R15, c[0x0][0x23c], -R139.reuse ;  /* 0x00008f000f047a23 */ /* 0x100fe2000001088b */
[----:B------:R-:W-:Y:S01]  /*7860*/  MOV R167, R57 ;  /* 0x0000003900a77202 */ /* 0x000fe20000000f00 */
[C---:B------:R-:W-:Y:S02]  /*7870*/  FMUL.FTZ R15, R0.reuse, R155 ;  /* 0x0000009b000f7220 */ /* 0x040fe40000410000 */
[----:B------:R1:W-:Y:S01]  /*7880*/  MUFU.EX2 R249, R4 ;  /* 0x0000000400f97308 */ /* 0x0003e20000000800 */
[C---:B------:R-:W-:Y:S01]  /*7890*/  FMUL.FTZ R30, R0.reuse, R170 ;  /* 0x000000aa001e7220 */ /* 0x040fe20000410000 */
[----:B------:R-:W-:Y:S01]  /*78a0*/  MOV R170, R45 ;  /* 0x0000002d00aa7202 */ /* 0x000fe20000000f00 */
[C---:B------:R-:W-:Y:S01]  /*78b0*/  FMUL.FTZ R31, R0.reuse, R171 ;  /* 0x000000ab001f7220 */ /* 0x040fe20000410000 */
[----:B------:R-:W-:Y:S01]  /*78c0*/  MOV R171, R46 ;  /* 0x0000002e00ab7202 */ /* 0x000fe20000000f00 */
[----:B------:R-:W-:Y:S02]  /*78d0*/  FMUL.FTZ R43, R0, R183 ;  /* 0x000000b7002b7220 */ /* 0x000fe40000410000 */
        /* <DEDUP_REMOVED lines=9> */
[----:B-1----:R-:W-:Y:S02]  /*7970*/  FFMA.FTZ R4, R13, c[0x0][0x23c], -R139 ;  /* 0x00008f000d047a23 */ /* 0x002fe4000001088b */
[----:B------:R-:W-:Y:S02]  /*7980*/  FMUL.FTZ R13, R2, R153 ;  /* 0x00000099020d7220 */ /* 0x000fe40000410000 */
[----:B------:R-:W1:Y:S01]  /*7990*/  MUFU.EX2 R246, R4 ;  /* 0x0000000400f67308 */ /* 0x000e620000000800 */
[C---:B------:R-:W-:Y:S02]  /*79a0*/  FMUL.FTZ R78, R0.reuse, R78 ;  /* 0x0000004e004e7220 */ /* 0x040fe40000410000 */
[C---:B------:R-:W-:Y:S02]  /*79b0*/  FMUL.FTZ R79, R0.reuse, R79 ;  /* 0x0000004f004f7220 */ /* 0x040fe40000410000 */
[C---:B------:R-:W-:Y:S02]  /*79c0*/  FMUL.FTZ R90, R0.reuse, R90 ;  /* 0x0000005a005a7220 */ /* 0x040fe40000410000 */
[C---:B------:R-:W-:Y:S02]  /*79d0*/  FMUL.FTZ R91, R0.reuse, R91 ;  /* 0x0000005b005b7220 */ /* 0x040fe40000410000 */
[C---:B------:R-:W-:Y:S02]  /*79e0*/  FMUL.FTZ R94, R0.reuse, R94 ;  /* 0x0000005e005e7220 */ /* 0x040fe40000410000 */
[----:B------:R-:W-:Y:S02]  /*79f0*/  FMUL.FTZ R95, R0, R95 ;  /* 0x0000005f005f7220 */ /* 0x000fe40000410000 */
[C---:B------:R-:W-:Y:S02]  /*7a00*/  FMUL.FTZ R103, R133.reuse, R103 ;  /* 0x0000006785677220 */ /* 0x040fe40000410000 */
[C---:B------:R-:W-:Y:S02]  /*7a10*/  FMUL.FTZ R104, R2.reuse, R104 ;  /* 0x0000006802687220 */ /* 0x040fe40000410000 */
[----:B------:R-:W-:Y:S02]  /*7a20*/  FMUL.FTZ R105, R2, R105 ;  /* 0x0000006902697220 */ /* 0x000fe40000410000 */
[C---:B------:R-:W-:Y:S02]  /*7a30*/  FMUL.FTZ R106, R0.reuse, R106 ;  /* 0x0000006a006a7220 */ /* 0x040fe40000410000 */
[----:B------:R-:W-:Y:S02]  /*7a40*/  FMUL.FTZ R107, R0, R107 ;  /* 0x0000006b006b7220 */ /* 0x000fe40000410000 */
[----:B------:R-:W-:Y:S01]  /*7a50*/  FMUL.FTZ R108, R2, R108 ;  /* 0x0000006c026c7220 */ /* 0x000fe20000410000 */
[----:B-1----:R-:W-:Y:S01]  /*7a60*/  F2FP.BF16.PACK_AB R142, R246, R249 ;  /* 0x000000f9f68e723e */ /* 0x002fe200000010ff */
[--C-:B------:R-:W-:Y:S02]  /*7a70*/  FFMA.FTZ R4, R12, c[0x0][0x23c], -R208.reuse ;  /* 0x00008f000c047a23 */ /* 0x100fe400000108d0 */
[C---:B------:R-:W-:Y:S02]  /*7a80*/  FMUL.FTZ R12, R2.reuse, R152 ;  /* 0x00000098020c7220 */ /* 0x040fe40000410000 */
[----:B------:R1:W2:Y:S01]  /*7a90*/  MUFU.EX2 R248, R4 ;  /* 0x0000000400f87308 */ /* 0x0002a20000000800 */
[----:B------:R-:W-:Y:S01]  /*7aa0*/  LDSM.16.MT88.4 R152, [R232+0xe000] ;  /* 0x00e00000e898783b */ /* 0x000fe20000004200 */
[----:B------:R-:W-:Y:S02]  /*7ab0*/  FMUL.FTZ R109, R2, R109 ;  /* 0x0000006d026d7220 */ /* 0x000fe40000410000 */
[C---:B------:R-:W-:Y:S02]  /*7ac0*/  FMUL.FTZ R110, R0.reuse, R110 ;  /* 0x0000006e006e7220 */ /* 0x040fe40000410000 */
[----:B------:R-:W-:Y:S02]  /*7ad0*/  FMUL.FTZ R111, R0, R111 ;  /* 0x0000006f006f7220 */ /* 0x000fe40000410000 */
[C---:B------:R-:W-:Y:S02]  /*7ae0*/  FMUL.FTZ R112, R132.reuse, R112 ;  /* 0x0000007084707220 */ /* 0x040fe40000410000 */
[C---:B------:R-:W-:Y:S02]  /*7af0*/  FMUL.FTZ R113, R132.reuse, R113 ;  /* 0x0000007184717220 */ /* 0x040fe40000410000 */
[C---:B------:R-:W-:Y:S02]  /*7b00*/  FMUL.FTZ R114, R133.reuse, R114 ;  /* 0x0000007285727220 */ /* 0x040fe40000410000 */
[C---:B------:R-:W-:Y:S02]  /*7b10*/  FMUL.FTZ R115, R133.reuse, R115 ;  /* 0x0000007385737220 */ /* 0x040fe40000410000 */
[C---:B------:R-:W-:Y:S02]  /*7b20*/  FMUL.FTZ R116, R132.reuse, R116 ;  /* 0x0000007484747220 */ /* 0x040fe40000410000 */
[----:B------:R-:W-:Y:S02]  /*7b30*/  FMUL.FTZ R117, R132, R117 ;  /* 0x0000007584757220 */ /* 0x000fe40000410000 */
[C---:B------:R-:W-:Y:S02]  /*7b40*/  FMUL.FTZ R118, R133.reuse, R118 ;  /* 0x0000007685767220 */ /* 0x040fe40000410000 */
[----:B------:R-:W-:Y:S02]  /*7b50*/  FMUL.FTZ R119, R133, R119 ;  /* 0x0000007785777220 */ /* 0x000fe40000410000 */
[--C-:B-1----:R-:W-:Y:S02]  /*7b60*/  FFMA.FTZ R4, R210, c[0x0][0x23c], -R209.reuse ;  /* 0x00008f00d2047a23 */ /* 0x102fe400000108d1 */
[----:B------:R-:W-:Y:S02]  /*7b70*/  FMUL.FTZ R210, R3, c[0x0][0x23c] ;  /* 0x00008f0003d27a20 */ /* 0x000fe40000410000 */
[----:B------:R1:W-:Y:S01]  /*7b80*/  MUFU.EX2 R217, R4 ;  /* 0x0000000400d97308 */ /* 0x0003e20000000800 */
[----:B------:R-:W-:Y:S02]  /*7b90*/  FMUL.FTZ R120, R2, R120 ;  /* 0x0000007802787220 */ /* 0x000fe40000410000 */
[----:B------:R-:W-:Y:S01]  /*7ba0*/  FSEL R210, R210, RZ, P1 ;  /* 0x000000ffd2d27208 */ /* 0x000fe20000800000 */
[----:B------:R-:W-:Y:S02]  /*7bb0*/  FMUL.FTZ R121, R2, R121 ;  /* 0x0000007902797220 */ /* 0x000fe40000410000 */
[C---:B------:R-:W-:Y:S02]  /*7bc0*/  FMUL.FTZ R122, R0.reuse, R122 ;  /* 0x0000007a007a7220 */ /* 0x040fe40000410000 */
        /* <DEDUP_REMOVED lines=8> */
[----:B-1----:R-:W-:Y:S01]  /*7c50*/  FFMA.FTZ R4, R224, c[0x0][0x23c], -R209 ;  /* 0x00008f00e0047a23 */ /* 0x002fe200000108d1 */
[----:B------:R-:W-:Y:S01]  /*7c60*/  MOV R224, R17 ;  /* 0x0000001100e07202 */ /* 0x000fe20000000f00 */
[C---:B------:R-:W-:Y:S02]  /*7c70*/  FMUL.FTZ R17, R132.reuse, R157 ;  /* 0x0000009d84117220 */ /* 0x040fe40000410000 */
[----:B------:R1:W3:Y:S01]  /*7c80*/  MUFU.EX2 R251, R4 ;  /* 0x0000000400fb7308 */ /* 0x0002e20000000800 */
[----:B------:R-:W-:Y:S01]  /*7c90*/  MOV R157, R224 ;  /* 0x000000e0009d7202 */ /* 0x000fe20000000f00 */
[----:B------:R-:W-:Y:S01]  /*7ca0*/  FMUL.FTZ R131, R133, R131 ;  /* 0x0000008385837220 */ /* 0x000fe20000410000 */
[----:B------:R-:W-:Y:S01]  /*7cb0*/  MOV R224, R48 ;  /* 0x0000003000e07202 */ /* 0x000fe20000000f00 */
[----:B------:R-:W-:Y:S02]  /*7cc0*/  FMUL.FTZ R48, R132, R188 ;  /* 0x000000bc84307220 */ /* 0x000fe40000410000 */
[--C-:B------:R-:W-:Y:S02]  /*7cd0*/  FFMA.FTZ R157, R157, c[0x0][0x23c], -R208.reuse ;  /* 0x00008f009d9d7a23 */ /* 0x100fe400000108d0 */
[--C-:B------:R-:W-:Y:S02]  /*7ce0*/  FFMA.FTZ R159, R159, c[0x0][0x23c], -R208.reuse ;  /* 0x00008f009f9f7a23 */ /* 0x100fe400000108d0 */
[--C-:B------:R-:W-:Y:S01]  /*7cf0*/  FFMA.FTZ R215, R215, c[0x0][0x23c], -R208.reuse ;  /* 0x00008f00d7d77a23 */ /* 0x100fe200000108d0 */
[----:B------:R-:W-:Y:S01]  /*7d00*/  MUFU.EX2 R197, R157 ;  /* 0x0000009d00c57308 */ /* 0x000fe20000000800 */
[----:B------:R-:W-:Y:S02]  /*7d10*/  FFMA.FTZ R169, R169, c[0x0][0x23c], -R208 ;  /* 0x00008f00a9a97a23 */ /* 0x000fe400000108d0 */
[--C-:B------:R-:W-:Y:S02]  /*7d20*/  FFMA.FTZ R158, R158, c[0x0][0x23c], -R139.reuse ;  /* 0x00008f009e9e7a23 */ /* 0x100fe4000001088b */
[----:B------:R-:W-:Y:S02]  /*7d30*/  FFMA.FTZ R213, R213, c[0x0][0x23c], -R139 ;  /* 0x00008f00d5d57a23 */ /* 0x000fe4000001088b */
[----:B------:R-:W-:Y:S02]  /*7d40*/  FFMA.FTZ R165, R165, c[0x0][0x23c], -R209 ;  /* 0x00008f00a5a57a23 */ /* 0x000fe400000108d1 */
[--C-:B------:R-:W-:Y:S01]  /*7d50*/  FFMA.FTZ R138, R138, c[0x0][0x23c], -R210.reuse ;  /* 0x00008f008a8a7a23 */ /* 0x100fe200000108d2 */
[----:B------:R-:W-:Y:S01]  /*7d60*/  MUFU.EX2 R185, R158 ;  /* 0x0000009e00b97308 */ /* 0x000fe20000000800 */
[--C-:B-1----:R-:W-:Y:S01]  /*7d70*/  FFMA.FTZ R4, R143, c[0x0][0x23c], -R210.reuse ;  /* 0x00008f008f047a23 */ /* 0x102fe200000108d2 */
[----:B--2---:R-:W-:Y:S02]  /*7d80*/  F2FP.BF16.PACK_AB R143, R245, R248 ;  /* 0x000000f8f58f723e */ /* 0x004fe400000010ff */
[----:B---3--:R-:W-:Y:S06]  /*7d90*/  F2FP.BF16.PACK_AB R144, R251, R217 ;  /* 0x000000d9fb90723e */ /* 0x008fec00000010ff */
[----:B------:R1:W-:Y:S10]  /*7da0*/  MUFU.EX2 R220, R4 ;  /* 0x0000000400dc7308 */ /* 0x0003f40000000800 */
[----:B------:R-:W-:Y:S10]  /*7db0*/  MUFU.EX2 R205, R159 ;  /* 0x0000009f00cd7308 */ /* 0x000ff40000000800 */
[----:B------:R-:W-:Y:S01]  /*7dc0*/  MUFU.EX2 R196, R215 ;  /* 0x000000d700c47308 */ /* 0x000fe20000000800 */
[--C-:B-1----:R-:W-:Y:S01]  /*7dd0*/  FFMA.FTZ R4, R225, c[0x0][0x23c], -R210.reuse ;  /* 0x00008f00e1047a23 */ /* 0x102fe200000108d2 */
[----:B------:R-:W-:Y:S01]  /*7de0*/  MOV R225, R16 ;  /* 0x0000001000e17202 */ /* 0x000fe20000000f00 */
[----:B------:R-:W-:Y:S02]  /*7df0*/  FMUL.FTZ R16, R132, R156 ;  /* 0x0000009c84107220 */ /* 0x000fe40000410000 */
[----:B------:R-:W-:Y:S05]  /*7e00*/  IMAD.MOV.U32 R156, RZ, RZ, R51 ;  /* 0x000000ffff9c7224 */ /* 0x000fea00078e0033 */
[----:B------:R1:W2:Y:S01]  /*7e10*/  MUFU.EX2 R250, R4 ;  /* 0x0000000400fa7308 */ /* 0x0002a20000000800 */
[----:B------:R-:W-:Y:S02]  /*7e20*/  FMUL.FTZ R51, R133, R191 ;  /* 0x000000bf85337220 */ /* 0x000fe40000410000 */
[--C-:B------:R-:W-:Y:S01]  /*7e30*/  FFMA.FTZ R156, R156, c[0x0][0x23c], -R209.reuse ;  /* 0x00008f009c9c7a23 */ /* 0x100fe200000108d1 */
[----:B------:R-:W-:Y:S06]  /*7e40*/  LDSM.16.MT88.4 R188, [R235+0xd800] ;  /* 0x00d80000ebbc783b */ /* 0x000fec0000004200 */
[----:B------:R-:W-:Y:S01]  /*7e50*/  MUFU.EX2 R187, R156 ;  /* 0x0000009c00bb7308 */ /* 0x000fe20000000800 */
[----:B-1----:R-:W-:Y:S01]  /*7e60*/  FFMA.FTZ R4, R211, c[0x0][0x23c], -R209 ;  /* 0x00008f00d3047a23 */ /* 0x002fe200000108d1 */
[----:B--2---:R-:W-:Y:S08]  /*7e70*/  F2FP.BF16.PACK_AB R145, R250, R220 ;  /* 0x000000dcfa91723e */ /* 0x004ff000000010ff */
[----:B------:R1:W2:Y:S02]  /*7e80*/  MUFU.EX2 R247, R4 ;  /* 0x0000000400f77308 */ /* 0x0002a40000000800 */
[--C-:B-1----:R-:W-:Y:S01]  /*7e90*/  FFMA.FTZ R4, R222, c[0x0][0x23c], -R210.reuse ;  /* 0x00008f00de047a23 */ /* 0x102fe200000108d2 */
[----:B--2---:R-:W-:Y:S02]  /*7ea0*/  F2FP.BF16.PACK_AB R146, R223, R247 ;  /* 0x000000f7df92723e */ /* 0x004fe400000010ff */
[----:B------:R-:W-:Y:S05]  /*7eb0*/  MOV R222, R63 ;  /* 0x0000003f00de7202 */ /* 0x000fea0000000f00 */
[----:B------:R1:W-:Y:S01]  /*7ec0*/  MUFU.EX2 R211, R4 ;  /* 0x0000000400d37308 */ /* 0x0003e20000000800 */
[----:B------:R-:W-:Y:S02]  /*7ed0*/  FMUL.FTZ R63, R0, R203 ;  /* 0x000000cb003f7220 */ /* 0x000fe40000410000 */
[----:B-1----:R-:W-:Y:S01]  /*7ee0*/  FFMA.FTZ R4, R221, c[0x0][0x23c], -R210 ;  /* 0x00008f00dd047a23 */ /* 0x002fe200000108d2 */
[----:B------:R-:W-:Y:S01]  /*7ef0*/  MOV R221, R67 ;  /* 0x0000004300dd7202 */ /* 0x000fe20000000f00 */
[----:B------:R-:W-:Y:S05]  /*7f00*/  FMUL.FTZ R67, R133, R207 ;  /* 0x000000cf85437220 */ /* 0x000fea0000410000 */
[----:B------:R1:W2:Y:S02]  /*7f10*/  MUFU.EX2 R244, R4 ;  /* 0x0000000400f47308 */ /* 0x0002a40000000800 */
[----:B-1----:R-:W-:Y:S01]  /*7f20*/  FMUL.FTZ R4, R132, R148 ;  /* 0x0000009484047220 */ /* 0x002fe20000410000 */
[----:B--2---:R-:W-:Y:S01]  /*7f30*/  F2FP.BF16.PACK_AB R147, R244, R211 ;  /* 0x000000d3f493723e */ /* 0x004fe200000010ff */
[----:B------:R-:W1:Y:S05]  /*7f40*/  LDSM.16.MT88.4 R148, [R234+0xc000] ;  /* 0x00c00000ea94783b */ /* 0x000e6a0000004200 */
[-C--:B------:R-:W-:Y:S08]  /*7f50*/  HMMA.16816.F32.BF16 R4, R140, R20.reuse, R4 ;  /* 0x000000148c04723c */ /* 0x080ff00000041804 */
[C---:B------:R-:W-:Y:S07]  /*7f60*/  HMMA.16816.F32.BF16 R8, R144.reuse, R20, R8 ;  /* 0x000000149008723c */ /* 0x040fee0000041808 */
[C---:B------:R-:W-:Y:S01]  /*7f70*/  FMUL.FTZ R20, R132.reuse, R160 ;  /* 0x000000a084147220 */ /* 0x040fe20000410000 */
[-C--:B------:R-:W-:Y:S04]  /*7f80*/  HMMA.16816.F32.BF16 R12, R144, R22.reuse, R12 ;  /* 0x00000016900c723c */ /* 0x080fe8000004180c */
[----:B------:R-:W-:Y:S01]  /*7f90*/  FMUL.FTZ R21, R132, R161 ;  /* 0x000000a184157220 */ /* 0x000fe20000410000 */
[----:B------:R-:W-:Y:S01]  /*7fa0*/  MOV R161, R40 ;  /* 0x0000002800a17202 */ /* 0x000fe20000000f00 */
[C---:B------:R-:W-:Y:S01]  /*7fb0*/  FMUL.FTZ R40, R2.reuse, R180 ;  /* 0x000000b402287220 */ /* 0x040fe20000410000 */
[----:B------:R-:W-:Y:S01]  /*7fc0*/  MOV R160, R239 ;  /* 0x000000ef00a07202 */ /* 0x000fe20000000f00 */
[C---:B------:R-:W-:Y:S04]  /*7fd0*/  HMMA.16816.F32.BF16 R16, R140.reuse, R22, R16 ;  /* 0x000000168c10723c */ /* 0x040fe80000041810 */
[----:B------:R-:W-:Y:S02]  /*7fe0*/  IMAD.MOV.U32 R180, RZ, RZ, R242 ;  /* 0x000000ffffb47224 */ /* 0x000fe400078e00f2 */
[--C-:B------:R-:W-:Y:S02]  /*7ff0*/  FFMA.FTZ R161, R161, c[0x0][0x23c], -R139.reuse ;  /* 0x00008f00a1a17a23 */ /* 0x100fe4000001088b */
[C---:B------:R-:W-:Y:S01]  /*8000*/  FMUL.FTZ R22, R133.reuse, R162 ;  /* 0x000000a285167220 */ /* 0x040fe20000410000 */
[----:B------:R-:W-:Y:S01]  /*8010*/  MOV R162, R24 ;  /* 0x0000001800a27202 */ /* 0x000fe20000000f00 */
[----:B------:R-:W-:Y:S02]  /*8020*/  MUFU.EX2 R202, R161 ;  /* 0x000000a100ca7308 */ /* 0x000fe40000000800 */
[C---:B------:R-:W-:Y:S01]  /*8030*/  FMUL.FTZ R23, R133.reuse, R163 ;  /* 0x000000a385177220 */ /* 0x040fe20000410000 */
[----:B------:R-:W-:Y:S01]  /*8040*/  MOV R163, R66 ;  /* 0x0000004200a37202 */ /* 0x000fe20000000f00 */
[C---:B------:R-:W-:Y:S01]  /*8050*/  FMUL.FTZ R24, R2.reuse, R164 ;  /* 0x000000a402187220 */ /* 0x040fe20000410000 */
[----:B------:R-:W-:Y:S01]  /*8060*/  MOV R164, R41 ;  /* 0x0000002900a47202 */ /* 0x000fe20000000f00 */
[----:B------:R-:W-:Y:S01]  /*8070*/  FMUL.FTZ R41, R2, R181 ;  /* 0x000000b502297220 */ /* 0x000fe20000410000 */
[----:B------:R-:W-:Y:S01]  /*8080*/  MOV R181, R42 ;  /* 0x0000002a00b57202 */ /* 0x000fe20000000f00 */
[----:B------:R-:W-:Y:S01]  /*8090*/  FMUL.FTZ R66, R133, R206 ;  /* 0x000000ce85427220 */ /* 0x000fe20000410000 */
[-C--:B------:R-:W-:Y:S03]  /*80a0*/  HMMA.16816.F32.BF16 R20, R140, R36.reuse, R20 ;  /* 0x000000248c14723c */ /* 0x080fe60000041814 */
[--C-:B------:R-:W-:Y:S02]  /*80b0*/  FFMA.FTZ R163, R163, c[0x0][0x23c], -R208.reuse ;  /* 0x00008f00a3a37a23 */ /* 0x100fe400000108d0 */
[----:B------:R-:W-:Y:S02]  /*80c0*/  FFMA.FTZ R160, R160, c[0x0][0x23c], -R139 ;  /* 0x00008f00a0a07a23 */ /* 0x000fe4000001088b */
[----:B------:R-:W-:Y:S01]  /*80d0*/  FMUL.FTZ R42, R0, R182 ;  /* 0x000000b6002a7220 */ /* 0x000fe20000410000 */
[C---:B------:R-:W-:Y:S04]  /*80e0*/  HMMA.16816.F32.BF16 R24, R144.reuse, R36, R24 ;  /* 0x000000249018723c */ /* 0x040fe80000041818 */
[----:B------:R-:W-:Y:S03]  /*80f0*/  FFMA.FTZ R164, R164, c[0x0][0x23c], -R209 ;  /* 0x00008f00a4a47a23 */ /* 0x000fe600000108d1 */
[C---:B------:R-:W-:Y:S01]  /*8100*/  FMUL.FTZ R36, R132.reuse, R176 ;  /* 0x000000b084247220 */ /* 0x040fe20000410000 */
[-C--:B------:R-:W-:Y:S04]  /*8110*/  HMMA.16816.F32.BF16 R28, R144, R38.reuse, R28 ;  /* 0x00000026901c723c */ /* 0x080fe8000004181c */
[----:B------:R-:W-:Y:S01]  /*8120*/  FMUL.FTZ R37, R132, R177 ;  /* 0x000000b184257220 */ /* 0x000fe20000410000 */
[----:B------:R-:W-:Y:S01]  /*8130*/  MOV R176, R60 ;  /* 0x0000003c00b07202 */ /* 0x000fe20000000f00 */
[----:B------:R-:W-:Y:S01]  /*8140*/  FMUL.FTZ R60, R2, R200 ;  /* 0x000000c8023c7220 */ /* 0x000fe20000410000 */
[----:B------:R-:W-:Y:S01]  /*8150*/  MOV R177, R225 ;  /* 0x000000e100b17202 */ /* 0x000fe20000000f00 */
[C---:B------:R-:W-:Y:S04]  /*8160*/  HMMA.16816.F32.BF16 R32, R140.reuse, R38, R32 ;  /* 0x000000268c20723c */ /* 0x040fe80000041820 */
[----:B------:R-:W-:Y:S02]  /*8170*/  MOV R225, R243 ;  /* 0x000000f300e17202 */ /* 0x000fe40000000f00 */
[----:B------:R-:W-:Y:S01]  /*8180*/  MOV R183, R177 ;  /* 0x000000b100b77202 */ /* 0x000fe20000000f00 */
[C---:B------:R-:W-:Y:S01]  /*8190*/  FMUL.FTZ R38, R133.reuse, R178 ;  /* 0x000000b285267220 */ /* 0x040fe20000410000 */
[----:B------:R-:W-:Y:S01]  /*81a0*/  MOV R178, R59 ;  /* 0x0000003b00b27202 */ /* 0x000fe20000000f00 */
[C---:B------:R-:W-:Y:S03]  /*81b0*/  FMUL.FTZ R39, R133.reuse, R179 ;  /* 0x000000b385277220 */ /* 0x040fe60000410000 */
[----:B------:R-:W-:Y:S01]  /*81c0*/  FMUL.FTZ R59, R0, R199 ;  /* 0x000000c7003b7220 */ /* 0x000fe20000410000 */
[----:B------:R-:W-:Y:S01]  /*81d0*/  MOV R179, R64 ;  /* 0x0000004000b37202 */ /* 0x000fe20000000f00 */
[C---:B------:R-:W-:Y:S02]  /*81e0*/  FMUL.FTZ R64, R132.reuse, R204 ;  /* 0x000000cc84407220 */ /* 0x040fe40000410000 */
[-C--:B------:R-:W-:Y:S08]  /*81f0*/  HMMA.16816.F32.BF16 R36, R140, R52.reuse, R36 ;  /* 0x000000348c24723c */ /* 0x080ff00000041824 */
[C---:B------:R-:W-:Y:S07]  /*8200*/  HMMA.16816.F32.BF16 R40, R144.reuse, R52, R40 ;  /* 0x000000349028723c */ /* 0x040fee0000041828 */
[C---:B------:R-:W-:Y:S01]  /*8210*/  FMUL.FTZ R52, R132.reuse, R192 ;  /* 0x000000c084347220 */ /* 0x040fe20000410000 */
[-C--:B------:R-:W-:Y:S01]  /*8220*/  HMMA.16816.F32.BF16 R44, R144, R54.reuse, R44 ;  /* 0x00000036902c723c */ /* 0x080fe2000004182c */
[----:B------:R-:W-:Y:S03]  /*8230*/  MUFU.EX2 R192, R169 ;  /* 0x000000a900c07308 */ /* 0x000fe60000000800 */
[----:B------:R-:W-:Y:S04]  /*8240*/  FMUL.FTZ R53, R132, R193 ;  /* 0x000000c184357220 */ /* 0x000fe80000410000 */
[C---:B------:R-:W-:Y:S07]  /*8250*/  HMMA.16816.F32.BF16 R48, R140.reuse, R54, R48 ;  /* 0x000000368c30723c */ /* 0x040fee0000041830 */
[C---:B------:R-:W-:Y:S02]  /*8260*/  FMUL.FTZ R54, R133.reuse, R194 ;  /* 0x000000c285367220 */ /* 0x040fe40000410000 */
[----:B------:R-:W-:Y:S02]  /*8270*/  FMUL.FTZ R55, R133, R195 ;  /* 0x000000c385377220 */ /* 0x000fe40000410000 */
[----:B------:R-:W-:Y:S05]  /*8280*/  MUFU.EX2 R195, R213 ;  /* 0x000000d500c37308 */ /* 0x000fea0000000800 */
[-C--:B-1----:R-:W-:Y:S08]  /*8290*/  HMMA.16816.F32.BF16 R52, R140, R148.reuse, R52 ;  /* 0x000000948c34723c */ /* 0x082ff00000041834 */
[C---:B------:R-:W-:Y:S08]  /*82a0*/  HMMA.16816.F32.BF16 R56, R144.reuse, R148, R56 ;  /* 0x000000949038723c */ /* 0x040ff00000041838 */
[-C--:B------:R-:W-:Y:S08]  /*82b0*/  HMMA.16816.F32.BF16 R60, R144, R150.reuse, R60 ;  /* 0x00000096903c723c */ /* 0x080ff0000004183c */
[C---:B------:R-:W-:Y:S01]  /*82c0*/  HMMA.16816.F32.BF16 R64, R140.reuse, R150, R64 ;  /* 0x000000968c40723c */ /* 0x040fe20000041840 */
[----:B------:R-:W1:Y:S07]  /*82d0*/  LDSM.16.MT88.4 R148, [R233+0xe000] ;  /* 0x00e00000e994783b */ /* 0x000e6e0000004200 */
[-C--:B------:R-:W-:Y:S08]  /*82e0*/  HMMA.16816.F32.BF16 R68, R140, R152.reuse, R68 ;  /* 0x000000988c44723c */ /* 0x080ff00000041844 */
[C---:B------:R-:W-:Y:S07]  /*82f0*/  HMMA.16816.F32.BF16 R72, R144.reuse, R152, R72 ;  /* 0x000000989048723c */ /* 0x040fee0000041848 */
[--C-:B------:R-:W-:Y:S01]  /*8300*/  FFMA.FTZ R152, R226, c[0x0][0x23c], -R139.reuse ;  /* 0x00008f00e2987a23 */ /* 0x100fe2000001088b */
[-C--:B------:R-:W-:Y:S03]  /*8310*/  HMMA.16816.F32.BF16 R76, R144, R154.reuse, R76 ;  /* 0x0000009a904c723c */ /* 0x080fe6000004184c */
[----:B------:R2:W-:Y:S05]  /*8320*/  MUFU.EX2 R243, R152 ;  /* 0x0000009800f37308 */ /* 0x0005ea0000000800 */
[C---:B------:R-:W-:Y:S08]  /*8330*/  HMMA.16816.F32.BF16 R80, R140.reuse, R154, R80 ;  /* 0x0000009a8c50723c */ /* 0x040ff00000041850 */
[-C--:B-1----:R-:W-:Y:S08]  /*8340*/  HMMA.16816.F32.BF16 R84, R140, R148.reuse, R84 ;  /* 0x000000948c54723c */ /* 0x082ff00000041854 */
[C---:B------:R-:W-:Y:S04]  /*8350*/  HMMA.16816.F32.BF16 R88, R144.reuse, R148, R88 ;  /* 0x000000949058723c */ /* 0x040fe80000041858 */
[--C-:B--2---:R-:W-:Y:S02]  /*8360*/  FFMA.FTZ R152, R229, c[0x0][0x23c], -R139.reuse ;  /* 0x00008f00e5987a23 */ /* 0x104fe4000001088b */
[----:B------:R-:W-:Y:S01]  /*8370*/  MUFU.EX2 R229, R164 ;  /* 0x000000a400e57308 */ /* 0x000fe20000000800 */
[--C-:B------:R-:W-:Y:S01]  /*8380*/  FFMA.FTZ R148, R228, c[0x0][0x23c], -R139.reuse ;  /* 0x00008f00e4947a23 */ /* 0x100fe2000001088b */
[-C--:B------:R-:W-:Y:S08]  /*8390*/  HMMA.16816.F32.BF16 R92, R144, R150.reuse, R92 ;  /* 0x00000096905c723c */ /* 0x080ff0000004185c */
[C---:B------:R-:W-:Y:S01]  /*83a0*/  HMMA.16816.F32.BF16 R96, R140.reuse, R150, R96 ;  /* 0x000000968c60723c */ /* 0x040fe20000041860 */
[----:B------:R1:W-:Y:S10]  /*83b0*/  MUFU.EX2 R239, R152 ;  /* 0x0000009800ef7308 */ /* 0x0003f40000000800 */
[----:B------:R2:W-:Y:S10]  /*83c0*/  MUFU.EX2 R193, R148 ;  /* 0x0000009400c17308 */ /* 0x0005f40000000800 */
[----:B------:R-:W-:Y:S01]  /*83d0*/  MUFU.EX2 R228, R165 ;  /* 0x000000a500e47308 */ /* 0x000fe20000000800 */
[--C-:B-1----:R-:W-:Y:S09]  /*83e0*/  FFMA.FTZ R152, R231, c[0x0][0x23c], -R208.reuse ;  /* 0x00008f00e7987a23 */ /* 0x102ff200000108d0 */
[----:B------:R1:W-:Y:S01]  /*83f0*/  MUFU.EX2 R242, R152 ;  /* 0x0000009800f27308 */ /* 0x0003e20000000800 */
[----:B--2---:R-:W-:Y:S09]  /*8400*/  FFMA.FTZ R148, R227, c[0x0][0x23c], -R139 ;  /* 0x00008f00e3947a23 */ /* 0x004ff2000001088b */
[----:B------:R2:W-:Y:S01]  /*8410*/  MUFU.EX2 R177, R148 ;  /* 0x0000009400b17308 */ /* 0x0005e20000000800 */
[--C-:B-1----:R-:W-:Y:S01]  /*8420*/  FFMA.FTZ R152, R181, c[0x0][0x23c], -R208.reuse ;  /* 0x00008f00b5987a23 */ /* 0x102fe200000108d0 */
[----:B------:R-:W-:Y:S08]  /*8430*/  MOV R181, R180 ;  /* 0x000000b400b57202 */ /* 0x000ff00000000f00 */
[----:B------:R1:W-:Y:S01]  /*8440*/  MUFU.EX2 R238, R152 ;  /* 0x0000009800ee7308 */ /* 0x0003e20000000800 */
[--C-:B--2---:R-:W-:Y:S09]  /*8450*/  FFMA.FTZ R148, R230, c[0x0][0x23c], -R208.reuse ;  /* 0x00008f00e6947a23 */ /* 0x104ff200000108d0 */
[----:B------:R2:W-:Y:S01]  /*8460*/  MUFU.EX2 R180, R148 ;  /* 0x0000009400b47308 */ /* 0x0005e20000000800 */
[----:B-1----:R-:W1:Y:S01]  /*8470*/  LDSM.16.MT88.4 R152, [R235+0xe000] ;  /* 0x00e00000eb98783b */ /* 0x002e620000004200 */
[----:B--2---:R-:W-:Y:S08]  /*8480*/  FFMA.FTZ R148, R252, c[0x0][0x23c], -R208 ;  /* 0x00008f00fc947a23 */ /* 0x004ff000000108d0 */
[----:B------:R2:W-:Y:S02]  /*8490*/  MUFU.EX2 R182, R148 ;  /* 0x0000009400b67308 */ /* 0x0005e40000000800 */
[----:B--2---:R-:W-:Y:S01]  /*84a0*/  FFMA.FTZ R148, R184, c[0x0][0x23c], -R209 ;  /* 0x00008f00b8947a23 */ /* 0x004fe200000108d1 */
[----:B------:R-:W-:Y:S01]  /*84b0*/  MOV R184, R183 ;  /* 0x000000b700b87202 */ /* 0x000fe20000000f00 */
[-C--:B-1----:R-:W-:Y:S03]  /*84c0*/  HMMA.16816.F32.BF16 R100, R140, R152.reuse, R100 ;  /* 0x000000988c64723c */ /* 0x082fe60000041864 */
[----:B------:R-:W-:Y:S03]  /*84d0*/  IMAD.MOV.U32 R183, RZ, RZ, R181 ;  /* 0x000000ffffb77224 */ /* 0x000fe600078e00b5 */
[----:B------:R1:W-:Y:S02]  /*84e0*/  MUFU.EX2 R181, R148 ;  /* 0x0000009400b57308 */ /* 0x0003e40000000800 */
[C---:B------:R-:W-:Y:S07]  /*84f0*/  HMMA.16816.F32.BF16 R104, R144.reuse, R152, R104 ;  /* 0x000000989068723c */ /* 0x040fee0000041868 */
[----:B------:R-:W-:Y:S01]  /*8500*/  FFMA.FTZ R152, R184, c[0x0][0x23c], -R209 ;  /* 0x00008f00b8987a23 */ /* 0x000fe200000108d1 */
[-C--:B------:R-:W-:Y:S04]  /*8510*/  HMMA.16816.F32.BF16 R108, R144, R154.reuse, R108 ;  /* 0x0000009a906c723c */ /* 0x080fe8000004186c */
[----:B------:R-:W-:Y:S02]  /*8520*/  MOV R184, R183 ;  /* 0x000000b700b87202 */ /* 0x000fe40000000f00 */
[----:B------:R-:W-:Y:S02]  /*8530*/  MOV R183, R179 ;  /* 0x000000b300b77202 */ /* 0x000fe40000000f00 */
[C---:B------:R-:W-:Y:S04]  /*8540*/  HMMA.16816.F32.BF16 R112, R140.reuse, R154, R112 ;  /* 0x0000009a8c70723c */ /* 0x040fe80000041870 */
[----:B------:R-:W-:Y:S01]  /*8550*/  MOV R179, R178 ;  /* 0x000000b200b37202 */ /* 0x000fe20000000f00 */
[----:B-1----:R-:W1:Y:S01]  /*8560*/  LDSM.16.MT88.4 R148, [R234+0xe000] ;  /* 0x00e00000ea94783b */ /* 0x002e620000004200 */
[----:B------:R-:W-:Y:S02]  /*8570*/  MOV R178, R172 ;  /* 0x000000ac00b27202 */ /* 0x000fe40000000f00 */
[----:B------:R-:W-:Y:S04]  /*8580*/  MOV R172, R171 ;  /* 0x000000ab00ac7202 */ /* 0x000fe80000000f00 */
[----:B------:R-:W-:Y:S01]  /*8590*/  MOV R171, R170 ;  /* 0x000000aa00ab7202 */ /* 0x000fe20000000f00 */
[--C-:B------:R-:W-:Y:S01]  /*85a0*/  FFMA.FTZ R172, R172, c[0x0][0x23c], -R139.reuse ;  /* 0x00008f00acac7a23 */ /* 0x100fe2000001088b */
[----:B------:R-:W-:Y:S02]  /*85b0*/  MOV R170, R162 ;  /* 0x000000a200aa7202 */ /* 0x000fe40000000f00 */
[----:B------:R-:W-:Y:S01]  /*85c0*/  MOV R162, R237 ;  /* 0x000000ed00a27202 */ /* 0x000fe20000000f00 */
[----:B------:R-:W-:Y:S01]  /*85d0*/  MUFU.EX2 R252, R172 ;  /* 0x000000ac00fc7308 */ /* 0x000fe20000000800 */
[--C-:B------:R-:W-:Y:S03]  /*85e0*/  FFMA.FTZ R171, R171, c[0x0][0x23c], -R139.reuse ;  /* 0x00008f00abab7a23 */ /* 0x100fe6000001088b */
[--C-:B------:R-:W-:Y:S02]  /*85f0*/  FFMA.FTZ R162, R162, c[0x0][0x23c], -R139.reuse ;  /* 0x00008f00a2a27a23 */ /* 0x100fe4000001088b */
[----:B------:R-:W-:Y:S04]  /*8600*/  FFMA.FTZ R139, R212, c[0x0][0x23c], -R139 ;  /* 0x00008f00d48b7a23 */ /* 0x000fe8000001088b */
[----:B------:R2:W-:Y:S10]  /*8610*/  MUFU.EX2 R237, R152 ;  /* 0x0000009800ed7308 */ /* 0x0005f40000000800 */
[----:B------:R-:W-:Y:S01]  /*8620*/  MUFU.EX2 R194, R162 ;  /* 0x000000a200c27308 */ /* 0x000fe20000000800 */
[-C--:B-1----:R-:W-:Y:S09]  /*8630*/  HMMA.16816.F32.BF16 R116, R140, R148.reuse, R116 ;  /* 0x000000948c74723c */ /* 0x082ff20000041874 */
[----:B------:R-:W1:Y:S03]  /*8640*/  MUFU.EX2 R212, R163 ;  /* 0x000000a300d47308 */ /* 0x000e660000000800 */
[--C-:B--2---:R-:W-:Y:S01]  /*8650*/  FFMA.FTZ R152, R184, c[0x0][0x23c], -R210.reuse ;  /* 0x00008f00b8987a23 */ /* 0x104fe200000108d2 */
[----:B------:R-:W-:Y:S01]  /*8660*/  MOV R184, R183 ;  /* 0x000000b700b87202 */ /* 0x000fe20000000f00 */
[C---:B------:R-:W-:Y:S04]  /*8670*/  HMMA.16816.F32.BF16 R120, R144.reuse, R148, R120 ;  /* 0x000000949078723c */ /* 0x040fe80000041878 */
[----:B------:R-:W-:Y:S01]  /*8680*/  MOV R183, R179 ;  /* 0x000000b300b77202 */ /* 0x000fe20000000f00 */
[----:B------:R-:W-:Y:S01]  /*8690*/  MUFU.EX2 R231, R171 ;  /* 0x000000ab00e77308 */ /* 0x000fe20000000800 */
[----:B------:R-:W-:Y:S01]  /*86a0*/  MOV R179, R170 ;  /* 0x000000aa00b37202 */ /* 0x000fe20000000f00 */
[--C-:B------:R-:W-:Y:S01]  /*86b0*/  FFMA.FTZ R148, R178, c[0x0][0x23c], -R210.reuse ;  /* 0x00008f00b2947a23 */ /* 0x100fe200000108d2 */
[-C--:B------:R-:W-:Y:S04]  /*86c0*/  HMMA.16816.F32.BF16 R124, R144, R150.reuse, R124 ;  /* 0x00000096907c723c */ /* 0x080fe8000004187c */
[----:B------:R-:W-:Y:S03]  /*86d0*/  MOV R170, R240 ;  /* 0x000000f000aa7202 */ /* 0x000fe60000000f00 */
[----:B------:R2:W-:Y:S01]  /*86e0*/  MUFU.EX2 R240, R152 ;  /* 0x0000009800f07308 */ /* 0x0005e20000000800 */
[----:B------:R-:W-:Y:S04]  /*86f0*/  HMMA.16816.F32.BF16 R128, R140, R150, R128 ;  /* 0x000000968c80723c */ /* 0x000fe80000041880 */
[----:B-1----:R-:W-:Y:S03]  /*8700*/  MOV R169, R212 ;  /* 0x000000d400a97202 */ /* 0x002fe60000000f00 */
[----:B------:R-:W-:Y:S02]  /*8710*/  F2FP.BF16.PACK_AB R140, R239, R243 ;  /* 0x000000f3ef8c723e */ /* 0x000fe400000010ff */
[----:B------:R1:W-:Y:S03]  /*8720*/  MUFU.EX2 R178, R148 ;  /* 0x0000009400b27308 */ /* 0x0003e60000000800 */
[----:B------:R-:W-:Y:S02]  /*8730*/  F2FP.BF16.PACK_AB R141, R238, R242 ;  /* 0x000000f2ee8d723e */ /* 0x000fe400000010ff */
[----:B------:R-:W-:Y:S02]  /*8740*/  F2FP.BF16.PACK_AB R142, R177, R193 ;  /* 0x000000c1b18e723e */ /* 0x000fe400000010ff */
[----:B------:R-:W-:Y:S03]  /*8750*/  F2FP.BF16.PACK_AB R143, R182, R180 ;  /* 0x000000b4b68f723e */ /* 0x000fe600000010ff */
[----:B------:R-:W-:Y:S01]  /*8760*/  MUFU.EX2 R199, R139 ;  /* 0x0000008b00c77308 */ /* 0x000fe20000000800 */
[----:B--2---:R-:W-:Y:S01]  /*8770*/  FFMA.FTZ R152, R184, c[0x0][0x23c], -R210 ;  /* 0x00008f00b8987a23 */ /* 0x004fe200000108d2 */
[----:B------:R-:W-:Y:S02]  /*8780*/  MOV R184, R183 ;  /* 0x000000b700b87202 */ /* 0x000fe40000000f00 */
[----:B------:R-:W-:Y:S01]  /*8790*/  MOV R183, R179 ;  /* 0x000000b300b77202 */ /* 0x000fe20000000f00 */
[----:B------:R-:W-:Y:S01]  /*87a0*/  IMAD.MOV.U32 R179, RZ, RZ, R170 ;  /* 0x000000ffffb37224 */ /* 0x000fe200078e00aa */
[----:B------:R-:W-:Y:S04]  /*87b0*/  MOV R170, R221 ;  /* 0x000000dd00aa7202 */ /* 0x000fe80000000f00 */
[----:B------:R-:W-:Y:S01]  /*87c0*/  MUFU.EX2 R139, R138 ;  /* 0x0000008a008b7308 */ /* 0x000fe20000000800 */
[----:B------:R-:W-:Y:S02]  /*87d0*/  MOV R221, R225 ;  /* 0x000000e100dd7202 */ /* 0x000fe40000000f00 */
[----:B------:R-:W-:Y:S01]  /*87e0*/  MOV R225, R236 ;  /* 0x000000ec00e17202 */ /* 0x000fe20000000f00 */
[----:B-1----:R-:W-:Y:S01]  /*87f0*/  LDSM.16.MT88.4 R148, [R233+0xc800] ;  /* 0x00c80000e994783b */ /* 0x002fe20000004200 */
[----:B------:R-:W-:Y:S05]  /*8800*/  FFMA.FTZ R170, R170, c[0x0][0x23c], -R208 ;  /* 0x00008f00aaaa7a23 */ /* 0x000fea00000108d0 */
[----:B------:R1:W2:Y:S10]  /*8810*/  MUFU.EX2 R236, R152 ;  /* 0x0000009800ec7308 */ /* 0x0002b40000000800 */
[----:B------:R-:W-:Y:S01]  /*8820*/  MUFU.EX2 R230, R170 ;  /* 0x000000aa00e67308 */ /* 0x000fe20000000800 */
[--C-:B-1----:R-:W-:Y:S01]  /*8830*/  FFMA.FTZ R152, R184, c[0x0][0x23c], -R209.reuse ;  /* 0x00008f00b8987a23 */ /* 0x102fe200000108d1 */
[----:B------:R-:W-:Y:S02]  /*8840*/  MOV R184, R183 ;  /* 0x000000b700b87202 */ /* 0x000fe40000000f00 */
[----:B------:R-:W-:Y:S06]  /*8850*/  MOV R183, R179 ;  /* 0x000000b300b77202 */ /* 0x000fec0000000f00 */
[----:B------:R1:W3:Y:S01]  /*8860*/  MUFU.EX2 R179, R152 ;  /* 0x0000009800b37308 */ /* 0x0002e20000000800 */
[----:B------:R-:W-:Y:S01]  /*8870*/  FFMA.FTZ R144, R184, c[0x0][0x23c], -R210 ;  /* 0x00008f00b8907a23 */ /* 0x000fe200000108d2 */
[----:B------:R-:W-:Y:S02]  /*8880*/  MOV R184, R183 ;  /* 0x000000b700b87202 */ /* 0x000fe40000000f00 */
[----:B------:R-:W-:Y:S02]  /*8890*/  MOV R183, R176 ;  /* 0x000000b000b77202 */ /* 0x000fe40000000f00 */
[----:B--2---:R-:W-:Y:S01]  /*88a0*/  F2FP.BF16.PACK_AB R145, R236, R240 ;  /* 0x000000f0ec91723e */ /* 0x004fe200000010ff */
[--C-:B------:R-:W-:Y:S01]  /*88b0*/  FFMA.FTZ R156, R184, c[0x0][0x23c], -R208.reuse ;  /* 0x00008f00b89c7a23 */ /* 0x100fe200000108d0 */
[----:B------:R-:W-:Y:S01]  /*88c0*/  MOV R184, R221 ;  /* 0x000000dd00b87202 */ /* 0x000fe20000000f00 */
[----:B------:R-:W-:Y:S01]  /*88d0*/  FFMA.FTZ R208, R214, c[0x0][0x23c], -R208 ;  /* 0x00008f00d6d07a23 */ /* 0x000fe200000108d0 */
[----:B------:R2:W4:Y:S10]  /*88e0*/  MUFU.EX2 R176, R144 ;  /* 0x0000009000b07308 */ /* 0x0005340000000800 */
[----:B------:R4:W4:Y:S01]  /*88f0*/  MUFU.EX2 R186, R156 ;  /* 0x0000009c00ba7308 */ /* 0x0009220000000800 */
[----:B-1----:R-:W1:Y:S01]  /*8900*/  LDSM.16.MT88.4 R152, [R232+0xc800] ;  /* 0x00c80000e898783b */ /* 0x002e620000004200 */
[----:B---3--:R-:W-:Y:S08]  /*8910*/  F2FP.BF16.PACK_AB R146, R187, R179 ;  /* 0x000000b3bb92723e */ /* 0x008ff000000010ff */
[----:B------:R3:W3:Y:S01]  /*8920*/  MUFU.EX2 R221, R160 ;  /* 0x000000a000dd7308 */ /* 0x0006e20000000800 */
[----:B--2---:R-:W-:Y:S02]  /*8930*/  F2FP.BF16.PACK_AB R144, R237, R181 ;  /* 0x000000b5ed90723e */ /* 0x004fe400000010ff */
[----:B----4-:R-:W-:Y:S07]  /*8940*/  F2FP.BF16.PACK_AB R147, R176, R178 ;  /* 0x000000b2b093723e */ /* 0x010fee00000010ff */
[----:B------:R2:W-:Y:S01]  /*8950*/  MUFU.EX2 R200, R208 ;  /* 0x000000d000c87308 */ /* 0x0005e20000000800 */
[--C-:B------:R-:W-:Y:S01]  /*8960*/  FFMA.FTZ R156, R184, c[0x0][0x23c], -R209.reuse ;  /* 0x00008f00b89c7a23 */ /* 0x100fe200000108d1 */
[----:B------:R-:W-:Y:S08]  /*8970*/  MOV R171, R186 ;  /* 0x000000ba00ab7202 */ /* 0x000ff00000000f00 */
[----:B------:R4:W-:Y:S01]  /*8980*/  MUFU.EX2 R198, R156 ;  /* 0x0000009c00c67308 */ /* 0x0009e20000000800 */
[----:B---3--:R-:W-:Y:S01]  /*8990*/  LDSM.16.MT88.4 R160, [R235+0xd000] ;  /* 0x00d00000eba0783b */ /* 0x008fe20000004200 */
[----:B------:R-:W-:Y:S01]  /*89a0*/  MOV R164, R221 ;  /* 0x000000dd00a47202 */ /* 0x000fe20000000f00 */
[-C--:B-1----:R-:W-:Y:S03]  /*89b0*/  HMMA.16816.F32.BF16 R4, R140, R152.reuse, R4 ;  /* 0x000000988c04723c */ /* 0x082fe60000041804 */
[----:B--2---:R-:W-:Y:S05]  /*89c0*/  F2FP.BF16.PACK_AB R208, R228, R229 ;  /* 0x000000e5e4d0723e */ /* 0x004fea00000010ff */
[C---:B------:R-:W-:Y:S04]  /*89d0*/  HMMA.16816.F32.BF16 R8, R144.reuse, R152, R8 ;  /* 0x000000989008723c */ /* 0x040fe80000041808 */
[----:B----4-:R-:W-:Y:S04]  /*89e0*/  FFMA.FTZ R156, R183, c[0x0][0x23c], -R209 ;  /* 0x00008f00b79c7a23 */ /* 0x010fe800000108d1 */
[-C--:B------:R-:W-:Y:S01]  /*89f0*/  HMMA.16816.F32.BF16 R12, R144, R154.reuse, R12 ;  /* 0x0000009a900c723c */ /* 0x080fe2000004180c */
[----:B------:R1:W2:Y:S07]  /*8a00*/  MUFU.EX2 R203, R156 ;  /* 0x0000009c00cb7308 */ /* 0x0002ae0000000800 */
[C---:B------:R-:W-:Y:S01]  /*8a10*/  HMMA.16816.F32.BF16 R16, R140.reuse, R154, R16 ;  /* 0x0000009a8c10723c */ /* 0x040fe20000041810 */
[----:B------:R-:W3:Y:S07]  /*8a20*/  LDSM.16.MT88.4 R152, [R235+0xc800] ;  /* 0x00c80000eb98783b */ /* 0x000eee0000004200 */
[-C--:B------:R-:W-:Y:S08]  /*8a30*/  HMMA.16816.F32.BF16 R20, R140, R148.reuse, R20 ;  /* 0x000000948c14723c */ /* 0x080ff00000041814 */
[C---:B------:R-:W-:Y:S04]  /*8a40*/  HMMA.16816.F32.BF16 R24, R144.reuse, R148, R24 ;  /* 0x000000949018723c */ /* 0x040fe80000041818 */
[--C-:B-1----:R-:W-:Y:S02]  /*8a50*/  FFMA.FTZ R156, R175, c[0x0][0x23c], -R210.reuse ;  /* 0x00008f00af9c7a23 */ /* 0x102fe400000108d2 */
[----:B------:R-:W4:Y:S01]  /*8a60*/  LDL.LU R175, [R1+0x14] ;  /* 0x0000140001af7983 */ /* 0x000f220000300800 */
[----:B--2---:R-:W-:Y:S01]  /*8a70*/  IMAD.MOV.U32 R170, RZ, RZ, R203 ;  /* 0x000000ffffaa7224 */ /* 0x004fe200078e00cb */
[-C--:B------:R-:W-:Y:S01]  /*8a80*/  HMMA.16816.F32.BF16 R28, R144, R150.reuse, R28 ;  /* 0x00000096901c723c */ /* 0x080fe2000004181c */
[----:B------:R1:W-:Y:S07]  /*8a90*/  MUFU.EX2 R201, R156 ;  /* 0x0000009c00c97308 */ /* 0x0003ee0000000800 */
[C---:B------:R-:W-:Y:S01]  /*8aa0*/  HMMA.16816.F32.BF16 R32, R140.reuse, R150, R32 ;  /* 0x000000968c20723c */ /* 0x040fe20000041820 */
[----:B------:R-:W2:Y:S07]  /*8ab0*/  LDSM.16.MT88.4 R148, [R234+0xc800] ;  /* 0x00c80000ea94783b */ /* 0x000eae0000004200 */
[-C--:B---3--:R-:W-:Y:S08]  /*8ac0*/  HMMA.16816.F32.BF16 R36, R140, R152.reuse, R36 ;  /* 0x000000988c24723c */ /* 0x088ff00000041824 */
[C---:B------:R-:W-:Y:S04]  /*8ad0*/  HMMA.16816.F32.BF16 R40, R144.reuse, R152, R40 ;  /* 0x000000989028723c */ /* 0x040fe80000041828 */
[--C-:B-1----:R-:W-:Y:S02]  /*8ae0*/  FFMA.FTZ R156, R166, c[0x0][0x23c], -R210.reuse ;  /* 0x00008f00a69c7a23 */ /* 0x102fe400000108d2 */
[--C-:B------:R-:W-:Y:S02]  /*8af0*/  FFMA.FTZ R166, R241, c[0x0][0x23c], -R210.reuse ;  /* 0x00008f00f1a67a23 */ /* 0x100fe400000108d2 */
[-C--:B------:R-:W-:Y:S01]  /*8b00*/  HMMA.16816.F32.BF16 R44, R144, R154.reuse, R44 ;  /* 0x0000009a902c723c */ /* 0x080fe2000004182c */
[----:B------:R1:W-:Y:S07]  /*8b10*/  MUFU.EX2 R241, R156 ;  /* 0x0000009c00f17308 */ /* 0x0003ee0000000800 */
[C---:B------:R-:W-:Y:S01]  /*8b20*/  HMMA.16816.F32.BF16 R48, R140.reuse, R154, R48 ;  /* 0x0000009a8c30723c */ /* 0x040fe20000041830 */
[----:B------:R-:W3:Y:S02]  /*8b30*/  LDSM.16.MT88.4 R152, [R232+0xe800] ;  /* 0x00e80000e898783b */ /* 0x000ee40000004200 */
[----:B------:R-:W-:Y:S05]  /*8b40*/  MUFU.EX2 R227, R166 ;  /* 0x000000a600e37308 */ /* 0x000fea0000000800 */
[-C--:B--2---:R-:W-:Y:S08]  /*8b50*/  HMMA.16816.F32.BF16 R52, R140, R148.reuse, R52 ;  /* 0x000000948c34723c */ /* 0x084ff00000041834 */
[C---:B------:R-:W-:Y:S01]  /*8b60*/  HMMA.16816.F32.BF16 R56, R144.reuse, R148, R56 ;  /* 0x000000949038723c */ /* 0x040fe20000041838 */
[----:B-1----:R-:W-:Y:S07]  /*8b70*/  LDSM.16.MT88.4 R156, [R233+0xd000] ;  /* 0x00d00000e99c783b */ /* 0x002fee0000004200 */
[-C--:B------:R-:W-:Y:S08]  /*8b80*/  HMMA.16816.F32.BF16 R60, R144, R150.reuse, R60 ;  /* 0x00000096903c723c */ /* 0x080ff0000004183c */
[C---:B------:R-:W-:Y:S01]  /*8b90*/  HMMA.16816.F32.BF16 R64, R140.reuse, R150, R64 ;  /* 0x000000968c40723c */ /* 0x040fe20000041840 */
[----:B------:R-:W1:Y:S07]  /*8ba0*/  LDSM.16.MT88.4 R148, [R233+0xe800] ;  /* 0x00e80000e994783b */ /* 0x000e6e0000004200 */
[-C--:B---3--:R-:W-:Y:S08]  /*8bb0*/  HMMA.16816.F32.BF16 R68, R140, R152.reuse, R68 ;  /* 0x000000988c44723c */ /* 0x088ff00000041844 */
        /* <DEDUP_REMOVED lines=10> */
[C---:B------:R-:W-:Y:S07]  /*8c60*/  HMMA.16816.F32.BF16 R104, R144.reuse, R152, R104 ;  /* 0x000000989068723c */ /* 0x040fee0000041868 */
[--C-:B------:R-:W-:Y:S01]  /*8c70*/  FFMA.FTZ R152, R174, c[0x0][0x23c], -R210.reuse ;  /* 0x00008f00ae987a23 */ /* 0x100fe200000108d2 */
[-C--:B------:R-:W-:Y:S01]  /*8c80*/  HMMA.16816.F32.BF16 R108, R144, R154.reuse, R108 ;  /* 0x0000009a906c723c */ /* 0x080fe2000004186c */
[----:B------:R-:W2:Y:S02]  /*8c90*/  LDL.LU R174, [R1+0x18] ;  /* 0x0000180001ae7983 */ /* 0x000ea40000300800 */
[----:B------:R3:W3:Y:S05]  /*8ca0*/  MUFU.EX2 R214, R152 ;  /* 0x0000009800d67308 */ /* 0x0006ea0000000800 */
[C---:B------:R-:W-:Y:S08]  /*8cb0*/  HMMA.16816.F32.BF16 R112, R140.reuse, R154, R112 ;  /* 0x0000009a8c70723c */ /* 0x040ff00000041870 */
[-C--:B-1----:R-:W-:Y:S08]  /*8cc0*/  HMMA.16816.F32.BF16 R116, R140, R148.reuse, R116 ;  /* 0x000000948c74723c */ /* 0x082ff00000041874 */
[C---:B------:R-:W-:Y:S04]  /*8cd0*/  HMMA.16816.F32.BF16 R120, R144.reuse, R148, R120 ;  /* 0x000000949078723c */ /* 0x040fe80000041878 */
[--C-:B---3--:R-:W-:Y:S02]  /*8ce0*/  FFMA.FTZ R152, R173, c[0x0][0x23c], -R209.reuse ;  /* 0x00008f00ad987a23 */ /* 0x108fe400000108d1 */
[----:B------:R-:W3:Y:S01]  /*8cf0*/  LDL.LU R173, [R1+0x1c] ;  /* 0x00001c0001ad7983 */ /* 0x000ee20000300800 */
[--C-:B------:R-:W-:Y:S01]  /*8d00*/  FFMA.FTZ R148, R222, c[0x0][0x23c], -R210.reuse ;  /* 0x00008f00de947a23 */ /* 0x100fe200000108d2 */
[-C--:B------:R-:W-:Y:S01]  /*8d10*/  HMMA.16816.F32.BF16 R124, R144, R150.reuse, R124 ;  /* 0x00000096907c723c */ /* 0x080fe2000004187c */
[----:B------:R1:W-:Y:S03]  /*8d20*/  MUFU.EX2 R204, R152 ;  /* 0x0000009800cc7308 */ /* 0x0003e60000000800 */
[----:B------:R-:W-:Y:S03]  /*8d30*/  MOV R222, R224 ;  /* 0x000000e000de7202 */ /* 0x000fe60000000f00 */
[----:B------:R-:W-:Y:S01]  /*8d40*/  F2FP.BF16.PACK_AB R145, R214, R201 ;  /* 0x000000c9d691723e */ /* 0x000fe200000010ff */
[----:B------:R-:W-:Y:S03]  /*8d50*/  HMMA.16816.F32.BF16 R128, R140, R150, R128 ;  /* 0x000000968c80723c */ /* 0x000fe60000041880 */
[----:B------:R-:W1:Y:S01]  /*8d60*/  MUFU.EX2 R183, R148 ;  /* 0x0000009400b77308 */ /* 0x000e620000000800 */
[----:B------:R-:W-:Y:S02]  /*8d70*/  F2FP.BF16.PACK_AB R144, R203, R198 ;  /* 0x000000c6cb90723e */ /* 0x000fe400000010ff */
[----:B------:R-:W-:Y:S02]  /*8d80*/  MOV R203, R222 ;  /* 0x000000de00cb7202 */ /* 0x000fe40000000f00 */
[----:B------:R-:W-:Y:S04]  /*8d90*/  F2FP.BF16.PACK_AB R142, R185, R221 ;  /* 0x000000ddb98e723e */ /* 0x000fe800000010ff */
[----:B------:R-:W-:Y:S02]  /*8da0*/  F2FP.BF16.PACK_AB R143, R212, R205 ;  /* 0x000000cdd48f723e */ /* 0x000fe400000010ff */
[----:B------:R-:W-:Y:S02]  /*8db0*/  F2FP.BF16.PACK_AB R140, R202, R194 ;  /* 0x000000c2ca8c723e */ /* 0x000fe400000010ff */
[----:B------:R-:W-:Y:S01]  /*8dc0*/  F2FP.BF16.PACK_AB R141, R186, R197 ;  /* 0x000000c5ba8d723e */ /* 0x000fe200000010ff */
[--C-:B-1----:R-:W-:Y:S01]  /*8dd0*/  FFMA.FTZ R152, R168, c[0x0][0x23c], -R209.reuse ;  /* 0x00008f00a8987a23 */ /* 0x102fe200000108d1 */
[----:B------:R-:W-:Y:S01]  /*8de0*/  MOV R186, R223 ;  /* 0x000000df00ba7202 */ /* 0x000fe20000000f00 */
[--C-:B------:R-:W-:Y:S02]  /*8df0*/  FFMA.FTZ R168, R167, c[0x0][0x23c], -R209.reuse ;  /* 0x00008f00a7a87a23 */ /* 0x100fe400000108d1 */
[----:B------:R1:W1:Y:S01]  /*8e00*/  MUFU.EX2 R184, R152 ;  /* 0x0000009800b87308 */ /* 0x0002620000000800 */
[--C-:B------:R-:W-:Y:S02]  /*8e10*/  FFMA.FTZ R167, R225, c[0x0][0x23c], -R210.reuse ;  /* 0x00008f00e1a77a23 */ /* 0x100fe400000108d2 */
[----:B------:R-:W-:Y:S02]  /*8e20*/  FFMA.FTZ R210, R137, c[0x0][0x23c], -R210 ;  /* 0x00008f0089d27a23 */ /* 0x000fe400000108d2 */
[----:B------:R-:W-:Y:S01]  /*8e30*/  FFMA.FTZ R209, R216, c[0x0][0x23c], -R209 ;  /* 0x00008f00d8d17a23 */ /* 0x000fe200000108d1 */
[----:B------:R-:W-:Y:S01]  /*8e40*/  F2FP.BF16.PACK_AB R147, R183, R241 ;  /* 0x000000f1b793723e */ /* 0x000fe200000010ff */
[----:B------:R-:W-:Y:S03]  /*8e50*/  LDSM.16.MT88.4 R148, [R234+0xd000] ;  /* 0x00d00000ea94783b */ /* 0x000fe60000004200 */
[----:B------:R1:W-:Y:S10]  /*8e60*/  MUFU.EX2 R225, R168 ;  /* 0x000000a800e17308 */ /* 0x0003f40000000800 */
[----:B------:R-:W1:Y:S02]  /*8e70*/  MUFU.EX2 R224, R209 ;  /* 0x000000d100e07308 */ /* 0x000e640000000800 */
[----:B-1----:R-:W1:Y:S01]  /*8e80*/  LDSM.16.MT88.4 R152, [R232+0xd000] ;  /* 0x00d00000e898783b */ /* 0x002e620000004200 */
[----:B------:R-:W-:Y:S07]  /*8e90*/  F2FP.BF16.PACK_AB R146, R184, R204 ;  /* 0x000000ccb892723e */ /* 0x000fee00000010ff */
[----:B------:R1:W-:Y:S01]  /*8ea0*/  MUFU.EX2 R138, R210 ;  /* 0x000000d2008a7308 */ /* 0x0003e20000000800 */
[----:B------:R-:W-:Y:S02]  /*8eb0*/  MOV R168, R214 ;  /* 0x000000d600a87202 */ /* 0x000fe40000000f00 */
[----:B------:R-:W-:Y:S07]  /*8ec0*/  LDSM.16.MT88.4 R212, [R232+0xf800] ;  /* 0x00f80000e8d4783b */ /* 0x000fee0000004200 */
[----:B------:R-:W1:Y:S02]  /*8ed0*/  MUFU.EX2 R226, R167 ;  /* 0x000000a700e27308 */ /* 0x000e640000000800 */
[----:B-1----:R-:W-:Y:S01]  /*8ee0*/  F2FP.BF16.PACK_AB R210, R224, R225 ;  /* 0x000000e1e0d2723e */ /* 0x002fe200000010ff */
[-C--:B------:R-:W-:Y:S03]  /*8ef0*/  HMMA.16816.F32.BF16 R4, R140, R152.reuse, R4 ;  /* 0x000000988c04723c */ /* 0x080fe60000041804 */
[----:B------:R-:W-:Y:S05]  /*8f00*/  F2FP.BF16.PACK_AB R209, R226, R227 ;  /* 0x000000e3e2d1723e */ /* 0x000fea00000010ff */
[C---:B------:R-:W-:Y:S04]  /*8f10*/  HMMA.16816.F32.BF16 R8, R144.reuse, R152, R8 ;  /* 0x000000989008723c */ /* 0x040fe80000041808 */
[----:B----4-:R-:W-:Y:S04]  /*8f20*/  FFMA.FTZ R137, R132, R175, R218 ;  /* 0x000000af84897223 */ /* 0x010fe800000100da */
[-C--:B------:R-:W-:Y:S08]  /*8f30*/  HMMA.16816.F32.BF16 R12, R144, R154.reuse, R12 ;  /* 0x0000009a900c723c */ /* 0x080ff0000004180c */
[C---:B------:R-:W-:Y:S01]  /*8f40*/  HMMA.16816.F32.BF16 R16, R140.reuse, R154, R16 ;  /* 0x0000009a8c10723c */ /* 0x040fe20000041810 */
[----:B------:R-:W1:Y:S07]  /*8f50*/  LDSM.16.MT88.4 R152, [R232+0xf000] ;  /* 0x00f00000e898783b */ /* 0x000e6e0000004200 */
[-C--:B------:R-:W-:Y:S08]  /*8f60*/  HMMA.16816.F32.BF16 R20, R140, R156.reuse, R20 ;  /* 0x0000009c8c14723c */ /* 0x080ff00000041814 */
[C---:B------:R-:W-:Y:S08]  /*8f70*/  HMMA.16816.F32.BF16 R24, R144.reuse, R156, R24 ;  /* 0x0000009c9018723c */ /* 0x040ff00000041818 */
[-C--:B------:R-:W-:Y:S08]  /*8f80*/  HMMA.16816.F32.BF16 R28, R144, R158.reuse, R28 ;  /* 0x0000009e901c723c */ /* 0x080ff0000004181c */
[C---:B------:R-:W-:Y:S01]  /*8f90*/  HMMA.16816.F32.BF16 R32, R140.reuse, R158, R32 ;  /* 0x0000009e8c20723c */ /* 0x040fe20000041820 */
[----:B------:R-:W4:Y:S07]  /*8fa0*/  LDSM.16.MT88.4 R156, [R233+0xf000] ;  /* 0x00f00000e99c783b */ /* 0x000f2e0000004200 */
[-C--:B------:R-:W-:Y:S08]  /*8fb0*/  HMMA.16816.F32.BF16 R36, R140, R160.reuse, R36 ;  /* 0x000000a08c24723c */ /* 0x080ff00000041824 */
        /* <DEDUP_REMOVED lines=11> */
[----:B------:R-:W-:Y:S01]  /*9070*/  MOV R153, R205 ;  /* 0x000000cd00997202 */ /* 0x000fe20000000f00 */
[-C--:B------:R-:W-:Y:S04]  /*9080*/  HMMA.16816.F32.BF16 R76, R144, R154.reuse, R76 ;  /* 0x0000009a904c723c */ /* 0x080fe8000004184c */
[----:B------:R-:W-:Y:S02]  /*9090*/  MOV R152, R204 ;  /* 0x000000cc00987202 */ /* 0x000fe40000000f00 */
[----:B------:R-:W-:Y:S02]  /*90a0*/  LDSM.16.MT88.4 R204, [R234+0xd800] ;  /* 0x00d80000eacc783b */ /* 0x000fe40000004200 */
[C---:B------:R-:W-:Y:S08]  /*90b0*/  HMMA.16816.F32.BF16 R80, R140.reuse, R154, R80 ;  /* 0x0000009a8c50723c */ /* 0x040ff00000041850 */
[-C--:B----4-:R-:W-:Y:S08]  /*90c0*/  HMMA.16816.F32.BF16 R84, R140, R156.reuse, R84 ;  /* 0x0000009c8c54723c */ /* 0x090ff00000041854 */
[C---:B------:R-:W-:Y:S08]  /*90d0*/  HMMA.16816.F32.BF16 R88, R144.reuse, R156, R88 ;  /* 0x0000009c9058723c */ /* 0x040ff00000041858 */
[-C--:B------:R-:W-:Y:S04]  /*90e0*/  HMMA.16816.F32.BF16 R92, R144, R158.reuse, R92 ;  /* 0x0000009e905c723c */ /* 0x080fe8000004185c */
[----:B--2---:R-:W-:Y:S04]  /*90f0*/  FFMA.FTZ R132, R133, R174, R219 ;  /* 0x000000ae85847223 */ /* 0x004fe800000100db */
[C---:B------:R-:W-:Y:S01]  /*9100*/  HMMA.16816.F32.BF16 R96, R140.reuse, R158, R96 ;  /* 0x0000009e8c60723c */ /* 0x040fe20000041860 */
[----:B------:R-:W1:Y:S03]  /*9110*/  LDSM.16.MT88.4 R156, [R232+0xd800] ;  /* 0x00d80000e89c783b */ /* 0x000e660000004200 */
[----:B------:R-:W-:Y:S04]  /*9120*/  FADD.FTZ R132, R136, R132 ;  /* 0x0000008488847221 */ /* 0x000fe80000010000 */
[-C--:B------:R-:W-:Y:S04]  /*9130*/  HMMA.16816.F32.BF16 R100, R140, R160.reuse, R100 ;  /* 0x000000a08c64723c */ /* 0x080fe80000041864 */
[----:B------:R-:W-:Y:S04]  /*9140*/  FADD.FTZ R132, R248, R132 ;  /* 0x00000084f8847221 */ /* 0x000fe80000010000 */
[C---:B------:R-:W-:Y:S04]  /*9150*/  HMMA.16816.F32.BF16 R104, R144.reuse, R160, R104 ;  /* 0x000000a09068723c */ /* 0x040fe80000041868 */
[----:B------:R-:W-:Y:S02]  /*9160*/  FADD.FTZ R132, R245, R132 ;  /* 0x00000084f5847221 */ /* 0x000fe40000010000 */
[----:B---3--:R-:W-:Y:S02]  /*9170*/  FFMA.FTZ R133, R2, R173, R217 ;  /* 0x000000ad02857223 */ /* 0x008fe400000100d9 */
[-C--:B------:R-:W-:Y:S01]  /*9180*/  HMMA.16816.F32.BF16 R108, R144, R162.reuse, R108 ;  /* 0x000000a2906c723c */ /* 0x080fe2000004186c */
[----:B------:R-:W2:Y:S03]  /*9190*/  LDL.LU R2, [R1+0x20] ;  /* 0x0000200001027983 */ /* 0x000ea60000300800 */
[----:B------:R-:W-:Y:S01]  /*91a0*/  FADD.FTZ R133, R251, R133 ;  /* 0x00000085fb857221 */ /* 0x000fe20000010000 */
[----:B------:R-:W3:Y:S03]  /*91b0*/  LDSM.16.MT88.4 R172, [R233+0xd800] ;  /* 0x00d80000e9ac783b */ /* 0x000ee60000004200 */
[C---:B------:R-:W-:Y:S05]  /*91c0*/  HMMA.16816.F32.BF16 R112, R140.reuse, R162, R112 ;  /* 0x000000a28c70723c */ /* 0x040fea0000041870 */
[----:B------:R-:W4:Y:S03]  /*91d0*/  LDSM.16.MT88.4 R216, [R233+0xf800] ;  /* 0x00f80000e9d8783b */ /* 0x000f260000004200 */
[-C--:B------:R-:W-:Y:S08]  /*91e0*/  HMMA.16816.F32.BF16 R116, R140, R148.reuse, R116 ;  /* 0x000000948c74723c */ /* 0x080ff00000041874 */
[C---:B------:R-:W-:Y:S08]  /*91f0*/  HMMA.16816.F32.BF16 R120, R144.reuse, R148, R120 ;  /* 0x000000949078723c */ /* 0x040ff00000041878 */
[-C--:B------:R-:W-:Y:S08]  /*9200*/  HMMA.16816.F32.BF16 R124, R144, R150.reuse, R124 ;  /* 0x00000096907c723c */ /* 0x080ff0000004187c */
[----:B------:R-:W-:Y:S07]  /*9210*/  HMMA.16816.F32.BF16 R128, R140, R150, R128 ;  /* 0x000000968c80723c */ /* 0x000fee0000041880 */
[----:B------:R-:W-:Y:S02]  /*9220*/  F2FP.BF16.PACK_AB R140, R252, R231 ;  /* 0x000000e7fc8c723e */ /* 0x000fe400000010ff */
[----:B------:R-:W-:Y:S03]  /*9230*/  F2FP.BF16.PACK_AB R141, R192, R230 ;  /* 0x000000e6c08d723e */ /* 0x000fe600000010ff */
[----:B------:R-:W-:Y:S02]  /*9240*/  F2FP.BF16.PACK_AB R142, R199, R195 ;  /* 0x000000c3c78e723e */ /* 0x000fe400000010ff */
[----:B------:R-:W-:Y:S07]  /*9250*/  F2FP.BF16.PACK_AB R143, R200, R196 ;  /* 0x000000c4c88f723e */ /* 0x000fee00000010ff */
[-C--:B-1----:R-:W-:Y:S01]  /*9260*/  HMMA.16816.F32.BF16 R148, R140, R156.reuse, R4 ;  /* 0x0000009c8c94723c */ /* 0x082fe20000041804 */
[----:B------:R-:W-:Y:S02]  /*9270*/  LDSM.16.MT88.4 R4, [R234+0xf800] ;  /* 0x00f80000ea04783b */ /* 0x000fe40000004200 */
[----:B--2---:R-:W-:Y:S02]  /*9280*/  FFMA.FTZ R0, R0, R2, R220 ;  /* 0x0000000200007223 */ /* 0x004fe400000100dc */
[----:B------:R-:W-:Y:S04]  /*9290*/  FADD.FTZ R2, R135, R137 ;  /* 0x0000008987027221 */ /* 0x000fe80000010000 */
[----:B------:R-:W1:Y:S03]  /*92a0*/  LDSM.16.MT88.4 R220, [R235+0xf800] ;  /* 0x00f80000ebdc783b */ /* 0x000e660000004200 */
[----:B------:R-:W-:Y:S02]  /*92b0*/  FADD.FTZ R0, R250, R0 ;  /* 0x00000000fa007221 */ /* 0x000fe40000010000 */
[----:B------:R-:W-:Y:S02]  /*92c0*/  FADD.FTZ R2, R249, R2 ;  /* 0x00000002f9027221 */ /* 0x000fe40000010000 */
[----:B------:R-:W-:Y:S01]  /*92d0*/  FADD.FTZ R0, R211, R0 ;  /* 0x00000000d3007221 */ /* 0x000fe20000010000 */
[----:B------:R-:W-:Y:S01]  /*92e0*/  F2FP.BF16.PACK_AB R211, R138, R139 ;  /* 0x0000008b8ad3723e */ /* 0x000fe200000010ff */
[----:B------:R-:W-:Y:S01]  /*92f0*/  FADD.FTZ R137, R247, R133 ;  /* 0x00000085f7897221 */ /* 0x000fe20000010000 */
[----:B------:R-:W2:Y:S01]  /*9300*/  LDL.LU R135, [R1+0x88] ;  /* 0x0000880001877983 */ /* 0x000ea20000300800 */
[----:B------:R-:W-:Y:S01]  /*9310*/  FADD.FTZ R133, R246, R2 ;  /* 0x00000002f6857221 */ /* 0x000fe20000010000 */
[----:B------:R-:W-:Y:S01]  /*9320*/  MOV R2, R186 ;  /* 0x000000ba00027202 */ /* 0x000fe20000000f00 */
[----:B------:R-:W-:Y:S01]  /*9330*/  FADD.FTZ R0, R244, R0 ;  /* 0x00000000f4007221 */ /* 0x000fe20000010000 */
[----:B------:R-:W2:Y:S01]  /*9340*/  LDL.LU R136, [R1+0x84] ;  /* 0x0000840001887983 */ /* 0x000ea20000300800 */
[C---:B------:R-:W-:Y:S03]  /*9350*/  HMMA.16816.F32.BF16 R144, R208.reuse, R156, R8 ;  /* 0x0000009cd090723c */ /* 0x040fe60000041808 */
[----:B------:R1:W5:Y:S01]  /*9360*/  LDL.LU R251, [R1+0x80] ;  /* 0x0000800001fb7983 */ /* 0x0003620000300800 */
[----:B------:R-:W-:Y:S02]  /*9370*/  FADD.FTZ R0, R240, R0 ;  /* 0x00000000f0007221 */ /* 0x000fe40000010000 */
[----:B------:R-:W-:Y:S01]  /*9380*/  FADD.FTZ R2, R2, R137 ;  /* 0x0000008902027221 */ /* 0x000fe20000010000 */
[----:B------:R-:W-:Y:S01]  /*9390*/  MOV R9, R152 ;  /* 0x0000009800097202 */ /* 0x000fe20000000f00 */
[----:B------:R1:W5:Y:S01]  /*93a0*/  LDL.LU R250, [R1+0x7c] ;  /* 0x00007c0001fa7983 */ /* 0x0003620000300800 */
[----:B------:R-:W-:Y:S02]  /*93b0*/  MOV R8, R153 ;  /* 0x0000009900087202 */ /* 0x000fe40000000f00 */
[-C--:B------:R-:W-:Y:S01]  /*93c0*/  HMMA.16816.F32.BF16 R152, R208, R158.reuse, R12 ;  /* 0x0000009ed098723c */ /* 0x080fe2000004180c */
[----:B------:R1:W5:Y:S02]  /*93d0*/  LDL.LU R249, [R1+0x78] ;  /* 0x0000780001f97983 */ /* 0x0003640000300800 */
[----:B------:R-:W-:Y:S01]  /*93e0*/  FADD.FTZ R0, R236, R0 ;  /* 0x00000000ec007221 */ /* 0x000fe20000010000 */
[----:B------:R-:W-:Y:S01]  /*93f0*/  MOV R11, R182 ;  /* 0x000000b6000b7202 */ /* 0x000fe20000000f00 */
[----:B------:R1:W5:Y:S01]  /*9400*/  LDL.LU R248, [R1+0x74] ;  /* 0x0000740001f87983 */ /* 0x0003620000300800 */
[----:B------:R-:W-:Y:S01]  /*9410*/  MOV R10, R187 ;  /* 0x000000bb000a7202 */ /* 0x000fe20000000f00 */
[----:B------:R-:W-:Y:S01]  /*9420*/  IMAD.MOV.U32 R13, RZ, RZ, R199 ;  /* 0x000000ffff0d7224 */ /* 0x000fe200078e00c7 */
[C---:B------:R-:W-:Y:S01]  /*9430*/  HMMA.16816.F32.BF16 R156, R140.reuse, R158, R16 ;  /* 0x0000009e8c9c723c */ /* 0x040fe20000041810 */
[----:B------:R1:W5:Y:S03]  /*9440*/  LDL.LU R247, [R1+0x70] ;  /* 0x0000700001f77983 */ /* 0x0003660000300800 */
[----:B------:R-:W-:Y:S01]  /*9450*/  MOV R15, R203 ;  /* 0x000000cb000f7202 */ /* 0x000fe20000000f00 */
[----:B------:R1:W5:Y:S01]  /*9460*/  LDL.LU R246, [R1+0x6c] ;  /* 0x00006c0001f67983 */ /* 0x0003620000300800 */
[----:B------:R-:W-:Y:S02]  /*9470*/  MOV R14, R200 ;  /* 0x000000c8000e7202 */ /* 0x000fe40000000f00 */
[-C--:B---3--:R-:W-:Y:S01]  /*9480*/  HMMA.16816.F32.BF16 R160, R140, R172.reuse, R20 ;  /* 0x000000ac8ca0723c */ /* 0x088fe20000041814 */
[----:B------:R3:W5:Y:S03]  /*9490*/  LDL.LU R245, [R1+0x68] ;  /* 0x0000680001f57983 */ /* 0x0007660000300800 */
[----:B------:R-:W-:Y:S01]  /*94a0*/  MOV R16, R183 ;  /* 0x000000b700107202 */ /* 0x000fe20000000f00 */
[----:B------:R3:W5:Y:S01]  /*94b0*/  LDL.LU R244, [R1+0x64] ;  /* 0x0000640001f47983 */ /* 0x0007620000300800 */
[----:B------:R-:W-:Y:S02]  /*94c0*/  IADD3 R15, R15, -0x1, RZ ;  /* 0xffffffff0f0f7810 */ /* 0x000fe40007ffe0ff */
[----:B------:R-:W-:Y:S02]  /*94d0*/  MOV R20, R164 ;  /* 0x000000a400147202 */ /* 0x000fe40000000f00 */
[C---:B------:R-:W-:Y:S04]  /*94e0*/  HMMA.16816.F32.BF16 R164, R208.reuse, R172, R24 ;  /* 0x000000acd0a4723c */ /* 0x040fe80000041818 */
[----:B------:R-:W-:Y:S02]  /*94f0*/  MOV R22, R169 ;  /* 0x000000a900167202 */ /* 0x000fe40000000f00 */
[----:B------:R-:W-:Y:S02]  /*9500*/  MOV R21, R185 ;  /* 0x000000b900157202 */ /* 0x000fe40000000f00 */
[----:B------:R-:W-:Y:S04]  /*9510*/  MOV R27, R168 ;  /* 0x000000a8001b7202 */ /* 0x000fe80000000f00 */
[----:B------:R-:W-:Y:S02]  /*9520*/  MOV R26, R170 ;  /* 0x000000aa001a7202 */ /* 0x000fe40000000f00 */
[----:B------:R-:W-:Y:S02]  /*9530*/  MOV R25, R171 ;  /* 0x000000ab00197202 */ /* 0x000fe40000000f00 */
[-C--:B------:R-:W-:Y:S03]  /*9540*/  HMMA.16816.F32.BF16 R168, R208, R174.reuse, R28 ;  /* 0x000000aed0a8723c */ /* 0x080fe6000004181c */
[----:B------:R-:W-:Y:S02]  /*9550*/  MOV R18, R195 ;  /* 0x000000c300127202 */ /* 0x000fe40000000f00 */
[----:B------:R-:W-:Y:S02]  /*9560*/  MOV R19, R196 ;  /* 0x000000c400137202 */ /* 0x000fe40000000f00 */
[----:B------:R-:W-:Y:S01]  /*9570*/  MOV R17, R192 ;  /* 0x000000c000117202 */ /* 0x000fe20000000f00 */
[C---:B------:R-:W-:Y:S04]  /*9580*/  HMMA.16816.F32.BF16 R172, R140.reuse, R174, R32 ;  /* 0x000000ae8cac723c */ /* 0x040fe80000041820 */
[----:B------:R-:W-:Y:S02]  /*9590*/  MOV R24, R202 ;  /* 0x000000ca00187202 */ /* 0x000fe40000000f00 */
[----:B------:R-:W-:Y:S01]  /*95a0*/  MOV R31, R201 ;  /* 0x000000c9001f7202 */ /* 0x000fe20000000f00 */
[----:B------:R-:W-:Y:S01]  /*95b0*/  IMAD.MOV.U32 R33, RZ, RZ, R178 ;  /* 0x000000ffff217224 */ /* 0x000fe200078e00b2 */
[----:B------:R-:W-:Y:S04]  /*95c0*/  MOV R32, R179 ;  /* 0x000000b300207202 */ /* 0x000fe80000000f00 */
[----:B------:R-:W-:Y:S02]  /*95d0*/  MOV R34, R177 ;  /* 0x000000b100227202 */ /* 0x000fe40000000f00 */
[----:B------:R-:W-:Y:S02]  /*95e0*/  MOV R35, R176 ;  /* 0x000000b000237202 */ /* 0x000fe40000000f00 */
[-C--:B------:R-:W-:Y:S03]  /*95f0*/  HMMA.16816.F32.BF16 R176, R140, R188.reuse, R36 ;  /* 0x000000bc8cb0723c */ /* 0x080fe60000041824 */
        /* <DEDUP_REMOVED lines=16> */
[----:B------:R-:W-:Y:S01]  /*9700*/  IMAD.MOV.U32 R31, RZ, RZ, R24 ;  /* 0x000000ffff1f7224 */ /* 0x000fe200078e0018 */
        /* <DEDUP_REMOVED lines=30> */
[----:B------:R-:W-:Y:S01]  /*98f0*/  MOV R37, R38 ;  /* 0x0000002600257202 */ /* 0x000fe20000000f00 */
[----:B------:R-:W-:Y:S01]  /*9900*/  FADD.FTZ R2, R43, R2 ;  /* 0x000000022b027221 */ /* 0x000fe20000010000 */
[----:B------:R-:W-:Y:S02]  /*9910*/  MOV R38, R39 ;  /* 0x0000002700267202 */ /* 0x000fe40000000f00 */
[----:B------:R-:W-:Y:S01]  /*9920*/  MOV R39, R32 ;  /* 0x0000002000277202 */ /* 0x000fe20000000f00 */
[----:B------:R-:W-:Y:S01]  /*9930*/  FADD.FTZ R2, R237, R2 ;  /* 0x00000002ed027221 */ /* 0x000fe20000010000 */
[----:B------:R-:W-:Y:S01]  /*9940*/  MOV R32, R33 ;  /* 0x0000002100207202 */ /* 0x000fe20000000f00 */
[----:B------:R-:W-:Y:S01]  /*9950*/  FADD.FTZ R0, R38, R0 ;  /* 0x0000000026007221 */ /* 0x000fe20000010000 */
[----:B------:R-:W-:Y:S01]  /*9960*/  MOV R33, R34 ;  /* 0x0000002200217202 */ /* 0x000fe20000000f00 */
[----:B------:R-:W-:Y:S01]  /*9970*/  IMAD.MOV.U32 R34, RZ, RZ, R35 ;  /* 0x000000ffff227224 */ /* 0x000fe200078e0023 */
[----:B------:R-:W-:Y:S01]  /*9980*/  MOV R35, R28 ;  /* 0x0000001c00237202 */ /* 0x000fe20000000f00 */
[----:B------:R-:W-:Y:S01]  /*9990*/  FADD.FTZ R2, R37, R2 ;  /* 0x0000000225027221 */ /* 0x000fe20000010000 */
[----:B------:R-:W-:Y:S02]  /*99a0*/  MOV R28, R29 ;  /* 0x0000001d001c7202 */ /* 0x000fe40000000f00 */
        /* <DEDUP_REMOVED lines=8> */
[----:B------:R-:W-:Y:S02]  /*9a30*/  MOV R20, R241 ;  /* 0x000000f100147202 */ /* 0x000fe40000000f00 */
[----:B------:R3:W5:Y:S01]  /*9a40*/  LDL.LU R241, [R1+0x58] ;  /* 0x0000580001f17983 */ /* 0x0007620000300800 */
[----:B------:R-:W-:Y:S02]  /*9a50*/  MOV R23, R184 ;  /* 0x000000b800177202 */ /* 0x000fe40000000f00 */
[-C--:B------:R-:W-:Y:S01]  /*9a60*/  HMMA.16816.F32.BF16 R184, R208, R190.reuse, R44 ;  /* 0x000000bed0b8723c */ /* 0x080fe2000004182c */
[----:B------:R3:W5:Y:S02]  /*9a70*/  LDL.LU R240, [R1+0x54] ;  /* 0x0000540001f07983 */ /* 0x0007640000300800 */
[----:B------:R-:W-:Y:S02]  /*9a80*/  MOV R12, R193 ;  /* 0x000000c1000c7202 */ /* 0x000fe40000000f00 */
[----:B------:R3:W5:Y:S03]  /*9a90*/  LDL.LU R239, [R1+0x50] ;  /* 0x0000500001ef7983 */ /* 0x0007660000300800 */
[C---:B------:R-:W-:Y:S01]  /*9aa0*/  HMMA.16816.F32.BF16 R188, R140.reuse, R190, R48 ;  /* 0x000000be8cbc723c */ /* 0x040fe20000041830 */
[----:B------:R3:W5:Y:S03]  /*9ab0*/  LDL.LU R238, [R1+0x4c] ;  /* 0x00004c0001ee7983 */ /* 0x0007660000300800 */
[----:B------:R-:W-:Y:S01]  /*9ac0*/  FADD.FTZ R12, R12, R8 ;  /* 0x000000080c0c7221 */ /* 0x000fe20000010000 */
[----:B------:R3:W5:Y:S01]  /*9ad0*/  LDL.LU R237, [R1+0x48] ;  /* 0x0000480001ed7983 */ /* 0x0007620000300800 */
[----:B------:R-:W-:Y:S02]  /*9ae0*/  FADD.FTZ R8, R36, R9 ;  /* 0x0000000924087221 */ /* 0x000fe40000010000 */
[-C--:B------:R-:W-:Y:S01]  /*9af0*/  HMMA.16816.F32.BF16 R192, R140, R204.reuse, R52 ;  /* 0x000000cc8cc0723c */ /* 0x080fe20000041834 */
[----:B------:R3:W5:Y:S03]  /*9b00*/  LDL.LU R236, [R1+0x44] ;  /* 0x0000440001ec7983 */ /* 0x0007660000300800 */
        /* <DEDUP_REMOVED lines=22> */
[-C--:B----4-:R-:W-:Y:S04]  /*9c70*/  HMMA.16816.F32.BF16 R84, R140, R216.reuse, R84 ;  /* 0x000000d88c54723c */ /* 0x090fe80000041854 */
[----:B------:R-:W-:Y:S04]  /*9c80*/  FADD.FTZ R9, R230, R9 ;  /* 0x00000009e6097221 */ /* 0x000fe80000010000 */
[C---:B------:R-:W-:Y:S08]  /*9c90*/  HMMA.16816.F32.BF16 R88, R208.reuse, R216, R88 ;  /* 0x000000d8d058723c */ /* 0x040ff00000041858 */
[-C--:B------:R-:W-:Y:S04]  /*9ca0*/  HMMA.16816.F32.BF16 R92, R208, R218.reuse, R92 ;  /* 0x000000dad05c723c */ /* 0x080fe8000004185c */
[----:B--2---:R-:W-:Y:S04]  /*9cb0*/  MOV R133, R135 ;  /* 0x0000008700857202 */ /* 0x004fe80000000f00 */
[C---:B------:R-:W-:Y:S04]  /*9cc0*/  HMMA.16816.F32.BF16 R96, R140.reuse, R218, R96 ;  /* 0x000000da8c60723c */ /* 0x040fe80000041860 */
[----:B------:R-:W-:Y:S04]  /*9cd0*/  MOV R132, R136 ;  /* 0x0000008800847202 */ /* 0x000fe80000000f00 */
[-C--:B-1----:R-:W-:Y:S08]  /*9ce0*/  HMMA.16816.F32.BF16 R100, R140, R220.reuse, R100 ;  /* 0x000000dc8c64723c */ /* 0x082ff00000041864 */
        /* <DEDUP_REMOVED lines=22> */
[----:B------:R3:W-:Y:S03]  /*9e50*/  STL [R1+0x14], R6 ;  /* 0x0000140601007387 */ /* 0x0007e60000100800 */
[----:B------:R-:W-:Y:S02]  /*9e60*/  FADD.FTZ R2, R225, R0 ;  /* 0x00000000e1027221 */ /* 0x000fe40000010000 */
[----:B------:R-:W-:Y:S01]  /*9e70*/  FADD.FTZ R0, R139, R4 ;  /* 0x000000048b007221 */ /* 0x000fe20000010000 */
[----:B------:R-:W-:Y:S01]  /*9e80*/  MOV R139, R134 ;  /* 0x00000086008b7202 */ /* 0x000fe20000000f00 */
[----:B------:R-:W-:Y:S02]  /*9e90*/  FADD.FTZ R4, R14, R5 ;  /* 0x000000050e047221 */ /* 0x000fe40000010000 */
[----:B------:R-:W-:Y:S02]  /*9ea0*/  FADD.FTZ R2, R224, R2 ;  /* 0x00000002e0027221 */ /* 0x000fe40000010000 */
[----:B------:R-:W-:Y:S01]  /*9eb0*/  FADD.FTZ R0, R138, R0 ;  /* 0x000000008a007221 */ /* 0x000fe20000010000 */
[----:B------:R3:W-:Y:S04]  /*9ec0*/  STL [R1+0x18], R4 ;  /* 0x0000180401007387 */ /* 0x0007e80000100800 */
[----:B------:R3:W-:Y:S04]  /*9ed0*/  STL [R1+0x1c], R2 ;  /* 0x00001c0201007387 */ /* 0x0007e80000100800 */
[----:B------:R3:W-:Y:S04]  /*9ee0*/  STL [R1+0x20], R0 ;  /* 0x0000200001007387 */ /* 0x0007e80000100800 */
[----:B------:R3:W-:Y:S02]  /*9ef0*/  STL [R1+0x10], R15 ;  /* 0x0000100f01007387 */ /* 0x0007e40000100800 */
[----:B---3-5:R-:W-:-:S05]  /*9f00*/  @P0 BRA `(.L_x_96) ;  /* 0xffffb5c000000947 */ /* 0x028fca000383ffff */
.L_x_95:
[----:B----4-:R-:W2:Y:S04]  /*9f10*/  LDL.LU R5, [R1+0x14] ;  /* 0x0000140001057983 */ /* 0x010ea80000300800 */
        /* <DEDUP_REMOVED lines=17> */
[----:B------:R-:W-:Y:S01]  /*a030*/  SHFL.BFLY PT, R5, R6, 0x2, 0x1f ;  /* 0x0c401f0006057f89 */ /* 0x000fe200000e0000 */
[----:B--2---:R-:W-:Y:S01]  /*a040*/  FADD.FTZ R0, R0, R8 ;  /* 0x0000000800007221 */ /* 0x004fe20000010000 */
[----:B------:R-:W-:Y:S02]  /*a050*/  SHF.R.S32.HI R8, RZ, 0x2, R18 ;  /* 0x00000002ff087819 */ /* 0x000fe40000011412 */
[----:B------:R-:W1:Y:S01]  /*a060*/  SHFL.BFLY PT, R132, R2, 0x1, 0x1f ;  /* 0x0c201f0002847f89 */ /* 0x000e6200000e0000 */
[----:B---3--:R-:W-:-:S03]  /*a070*/  FADD.FTZ R4, R4, R7 ;  /* 0x0000000704047221 */ /* 0x008fc60000010000 */
[----:B------:R-:W2:Y:S04]  /*a080*/  SHFL.BFLY PT, R133, R0, 0x1, 0x1f ;  /* 0x0c201f0000857f89 */ /* 0x000ea800000e0000 */
[----:B------:R-:W3:Y:S01]  /*a090*/  SHFL.BFLY PT, R7, R4, 0x1, 0x1f ;  /* 0x0c201f0004077f89 */ /* 0x000ee200000e0000 */
[----:B-1----:R-:W-:Y:S02]  /*a0a0*/  FADD.FTZ R132, R2, R132 ;  /* 0x0000008402847221 */ /* 0x002fe40000010000 */
[----:B------:R-:W-:Y:S01]  /*a0b0*/  FADD.FTZ R2, R5, R6 ;  /* 0x0000000605027221 */ /* 0x000fe20000010000 */
[----:B------:R-:W-:Y:S01]  /*a0c0*/  SHF.R.S32.HI R5, RZ, 0x1f, R18 ;  /* 0x0000001fff057819 */ /* 0x000fe20000011412 */
[----:B--2---:R-:W-:Y:S01]  /*a0d0*/  FADD.FTZ R133, R0, R133 ;  /* 0x0000008500857221 */ /* 0x004fe20000010000 */
[----:B------:R-:W-:-:S02]  /*a0e0*/  FSETP.NE.FTZ.AND P6, PT, R132, RZ, PT ;  /* 0x000000ff8400720b */ /* 0x000fc40003fd5000 */
[----:B------:R-:W1:Y:S01]  /*a0f0*/  SHFL.BFLY PT, R6, R2, 0x1, 0x1f ;  /* 0x0c201f0002067f89 */ /* 0x000e6200000e0000 */
[----:B------:R-:W-:Y:S01]  /*a100*/  MOV R0, 0x3f800000 ;  /* 0x3f80000000007802 */ /* 0x000fe20000000f00 */
[----:B---3--:R-:W-:Y:S01]  /*a110*/  FADD.FTZ R137, R4, R7 ;  /* 0x0000000704897221 */ /* 0x008fe20000010000 */
[----:B------:R-:W-:Y:S02]  /*a120*/  LEA.HI R5, R5, R8, RZ, 0x3 ;  /* 0x0000000805057211 */ /* 0x000fe400078f18ff */
[----:B------:R-:W-:Y:S02]  /*a130*/  @!P0 MOV R7, c[0x0][0x214] ;  /* 0x0000850000078a02 */ /* 0x000fe40000000f00 */
[----:B------:R-:W-:Y:S02]  /*a140*/  LOP3.LUT R18, R18, 0x3ffffffc, RZ, 0xc0, !PT ;  /* 0x3ffffffc12127812 */ /* 0x000fe400078ec0ff */
[----:B------:R-:W-:Y:S02]  /*a150*/  @!P0 SEL R139, R7, c[0x0][0x234], !P3 ;  /* 0x00008d00078b8a07 */ /* 0x000fe40005800000 */
[----:B------:R-:W2:Y:S01]  /*a160*/  @P6 MUFU.RCP R0, R132 ;  /* 0x0000008400006308 */ /* 0x000ea20000001000 */
[----:B------:R-:W-:-:S02]  /*a170*/  IADD3 R18, -R18, R140, RZ ;  /* 0x0000008c12127210 */ /* 0x000fc40007ffe1ff */
[----:B------:R-:W-:Y:S02]  /*a180*/  FSETP.NE.FTZ.AND P5, PT, R133, RZ, PT ;  /* 0x000000ff8500720b */ /* 0x000fe40003fb5000 */
[----:B------:R-:W-:Y:S02]  /*a190*/  FSETP.NE.FTZ.AND P4, PT, R137, RZ, PT ;  /* 0x000000ff8900720b */ /* 0x000fe40003f95000 */
[----:B------:R-:W-:Y:S01]  /*a1a0*/  MOV R4, 0x3f800000 ;  /* 0x3f80000000047802 */ /* 0x000fe20000000f00 */
[----:B-1----:R-:W-:Y:S01]  /*a1b0*/  FADD.FTZ R138, R2, R6 ;  /* 0x00000006028a7221 */ /* 0x002fe20000010000 */
[----:B------:R-:W-:Y:S01]  /*a1c0*/  LOP3.LUT R2, R5, 0xfffffff8, RZ, 0xc0, !PT ;  /* 0xfffffff805027812 */ /* 0x000fe200078ec0ff */
[----:B--2---:R-:W-:-:S06]  /*a1d0*/  FMUL.FTZ R148, R0, R148 ;  /* 0x0000009400947220 */ /* 0x004fcc0000410000 */
[----:B------:R-:W1:Y:S01]  /*a1e0*/  @P5 MUFU.RCP R4, R133 ;  /* 0x0000008500045308 */ /* 0x000e620000001000 */
[C---:B------:R-:W-:Y:S02]  /*a1f0*/  FMUL.FTZ R7, R0.reuse, R149 ;  /* 0x0000009500077220 */ /* 0x040fe40000410000 */
[C---:B------:R-:W-:Y:S02]  /*a200*/  FMUL.FTZ R156, R0.reuse, R156 ;  /* 0x0000009c009c7220 */ /* 0x040fe40000410000 */
[C---:B------:R-:W-:Y:S01]  /*a210*/  FMUL.FTZ R157, R0.reuse, R157 ;  /* 0x0000009d009d7220 */ /* 0x040fe20000410000 */
[----:B------:R-:W-:Y:S01]  /*a220*/  F2FP.BF16.PACK_AB R7, R7, R148 ;  /* 0x000000940707723e */ /* 0x000fe200000010ff */
[C---:B------:R-:W-:Y:S02]  /*a230*/  FMUL.FTZ R160, R0.reuse, R160 ;  /* 0x000000a000a07220 */ /* 0x040fe40000410000 */
[C---:B------:R-:W-:Y:S02]  /*a240*/  FMUL.FTZ R10, R0.reuse, R161 ;  /* 0x000000a1000a7220 */ /* 0x040fe40000410000 */
[----:B------:R-:W-:-:S02]  /*a250*/  FMUL.FTZ R172, R0, R172 ;  /* 0x000000ac00ac7220 */ /* 0x000fc40000410000 */
[----:B------:R-:W-:Y:S01]  /*a260*/  FMUL.FTZ R13, R0, R173 ;  /* 0x000000ad000d7220 */ /* 0x000fe20000410000 */
[----:B------:R-:W-:Y:S01]  /*a270*/  F2FP.BF16.PACK_AB R10, R10, R160 ;  /* 0x000000a00a0a723e */ /* 0x000fe200000010ff */
[C---:B------:R-:W-:Y:S02]  /*a280*/  FMUL.FTZ R176, R0.reuse, R176 ;  /* 0x000000b000b07220 */ /* 0x040fe40000410000 */
[C---:B------:R-:W-:Y:S01]  /*a290*/  FMUL.FTZ R22, R0.reuse, R177 ;  /* 0x000000b100167220 */ /* 0x040fe20000410000 */
[----:B------:R-:W-:Y:S01]  /*a2a0*/  F2FP.BF16.PACK_AB R13, R13, R172 ;  /* 0x000000ac0d0d723e */ /* 0x000fe200000010ff */
[C---:B------:R-:W-:Y:S02]  /*a2b0*/  FMUL.FTZ R188, R0.reuse, R188 ;  /* 0x000000bc00bc7220 */ /* 0x040fe40000410000 */
[----:B------:R-:W-:Y:S01]  /*a2c0*/  FMUL.FTZ R17, R0, R189 ;  /* 0x000000bd00117220 */ /* 0x000fe20000410000 */
[----:B------:R-:W-:Y:S01]  /*a2d0*/  F2FP.BF16.PACK_AB R22, R22, R176 ;  /* 0x000000b01616723e */ /* 0x000fe200000010ff */
[----:B------:R-:W-:-:S02]  /*a2e0*/  FMUL.FTZ R192, R0, R192 ;  /* 0x000000c000c07220 */ /* 0x000fc40000410000 */
[C---:B------:R-:W-:Y:S01]  /*a2f0*/  FMUL.FTZ R65, R0.reuse, R193 ;  /* 0x000000c100417220 */ /* 0x040fe20000410000 */
[----:B------:R-:W-:Y:S01]  /*a300*/  F2FP.BF16.PACK_AB R17, R17, R188 ;  /* 0x000000bc1111723e */ /* 0x000fe200000010ff */
[C---:B------:R-:W-:Y:S02]  /*a310*/  FMUL.FTZ R204, R0.reuse, R204 ;  /* 0x000000cc00cc7220 */ /* 0x040fe40000410000 */
[C---:B------:R-:W-:Y:S01]  /*a320*/  FMUL.FTZ R61, R0.reuse, R205 ;  /* 0x000000cd003d7220 */ /* 0x040fe20000410000 */
[----:B------:R-:W-:Y:S01]  /*a330*/  F2FP.BF16.PACK_AB R65, R65, R192 ;  /* 0x000000c04141723e */ /* 0x000fe200000010ff */
[C---:B------:R-:W-:Y:S01]  /*a340*/  FMUL.FTZ R29, R0.reuse, R68 ;  /* 0x00000044001d7220 */ /* 0x040fe20000410000 */
[----:B------:R-:W-:Y:S01]  /*a350*/  MOV R68, 0x20 ;  /* 0x0000002000447802 */ /* 0x000fe20000000f00 */
[C---:B------:R-:W-:Y:S01]  /*a360*/  FMUL.FTZ R57, R0.reuse, R69 ;  /* 0x0000004500397220 */ /* 0x040fe20000410000 */
[----:B------:R-:W-:Y:S01]  /*a370*/  F2FP.BF16.PACK_AB R61, R61, R204 ;  /* 0x000000cc3d3d723e */ /* 0x000fe200000010ff */
[----:B------:R-:W-:-:S02]  /*a380*/  FMUL.FTZ R80, R0, R80 ;  /* 0x0000005000507220 */ /* 0x000fc40000410000 */
[C---:B------:R-:W-:Y:S01]  /*a390*/  FMUL.FTZ R53, R0.reuse, R81 ;  /* 0x0000005100357220 */ /* 0x040fe20000410000 */
[----:B------:R-:W-:Y:S01]  /*a3a0*/  F2FP.BF16.PACK_AB R57, R57, R29 ;  /* 0x0000001d3939723e */ /* 0x000fe200000010ff */
[C---:B------:R-:W-:Y:S01]  /*a3b0*/  FMUL.FTZ R33, R0.reuse, R84 ;  /* 0x0000005400217220 */ /* 0x040fe20000410000 */
[----:B------:R-:W-:Y:S01]  /*a3c0*/  LEA.HI R84, R141, R140, RZ, 0x5 ;  /* 0x0000008c8d547211 */ /* 0x000fe200078f28ff */
[C---:B------:R-:W-:Y:S01]  /*a3d0*/  FMUL.FTZ R49, R0.reuse, R85 ;  /* 0x0000005500317220 */ /* 0x040fe20000410000 */
[----:B------:R-:W-:Y:S01]  /*a3e0*/  F2FP.BF16.PACK_AB R53, R53, R80 ;  /* 0x000000503535723e */ /* 0x000fe200000010ff */
[C---:B------:R-:W-:Y:S01]  /*a3f0*/  FMUL.FTZ R96, R0.reuse, R96 ;  /* 0x0000006000607220 */ /* 0x040fe20000410000 */
[----:B------:R-:W-:Y:S01]  /*a400*/  SHF.R.S32.HI R84, RZ, 0x5, R84 ;  /* 0x00000005ff547819 */ /* 0x000fe20000011454 */
[C---:B------:R-:W-:Y:S01]  /*a410*/  FMUL.FTZ R45, R0.reuse, R97 ;  /* 0x00000061002d7220 */ /* 0x040fe20000410000 */
        /* <DEDUP_REMOVED lines=351> */
.L_x_100:
[----:B--234-:R-:W-:Y:S05]  /*ba10*/  BSYNC B0 ;  /* 0x0000000000007941 */ /* 0x01cfea0003800000 */
.L_x_99:
        /* <DEDUP_REMOVED lines=59> */
.L_x_101:
        /* <DEDUP_REMOVED lines=11> */
.L_x_2375:


//--------------------- .text._ZN5flash16flash_fwd_kernelI23Flash_fwd_kernel_traitsILi128ELi128ELi64ELi4ELb0ELb0EN7cutlass10bfloat16_tE19Flash_kernel_traitsILi128ELi128ELi64ELi4ES3_EELb0ELb0ELb0ELb0ELb0ELb0ELb0ELb0EEEvNS_16Flash_fwd_paramsE --------------------------
	.section	.text._ZN5flash16flash_fwd_kernelI23Flash_fwd_kernel_traitsILi128ELi128ELi64ELi4ELb0ELb0EN7cutlass10bfloat16_tE19Flash_kernel_traitsILi128ELi128ELi64ELi4ES3_EELb0ELb0ELb0ELb0ELb0ELb0ELb0ELb0EEEvNS_16Flash_fwd_paramsE,"ax",@progbits
	.sectioninfo	@"SHI_REGISTERS=255"
	.align	128
        .global         _ZN5flash16flash_fwd_kernelI23Flash_fwd_kernel_traitsILi128ELi128ELi64ELi4ELb0ELb0EN7cutlass10bfloat16_tE19Flash_kernel_traitsILi128ELi128ELi64ELi4ES3_EELb0ELb0ELb0ELb0ELb0ELb0ELb0ELb0EEEvNS_16Flash_fwd_paramsE
        .type           _ZN5flash16flash_fwd_kernelI23Flash_fwd_kernel_traitsILi128ELi128ELi64ELi4ELb0ELb0EN7cutlass10bfloat16_tE19Flash_kernel_traitsILi128ELi128ELi64ELi4ES3_EELb0ELb0ELb0ELb0ELb0ELb0ELb0ELb0EEEvNS_16Flash_fwd_paramsE,@function
        .size           _ZN5flash16flash_fwd_kernelI23Flash_fwd_kernel_traitsILi128ELi128ELi64ELi4ELb0ELb0EN7cutlass10bfloat16_tE19Flash_kernel_traitsILi128ELi128ELi64ELi4ES3_EELb0ELb0ELb0ELb0ELb0ELb0ELb0ELb0EEEvNS_16Flash_fwd_paramsE,(.L_x_2376 - _ZN5flash16flash_fwd_kernelI23Flash_fwd_kernel_traitsILi128ELi128ELi64ELi4ELb0ELb0EN7cutlass10bfloat16_tE19Flash_kernel_traitsILi128ELi128ELi64ELi4ES3_EELb0ELb0ELb0ELb0ELb0ELb0ELb0ELb0EEEvNS_16Flash_fwd_paramsE)
        .other          _ZN5flash16flash_fwd_kernelI23Flash_fwd_kernel_traitsILi128ELi128ELi64ELi4ELb0ELb0EN7cutlass10bfloat16_tE19Flash_kernel_traitsILi128ELi128ELi64ELi4ES3_EELb0ELb0ELb0ELb0ELb0ELb0ELb0ELb0EEEvNS_16Flash_fwd_paramsE,@"STO_CUDA_ENTRY STV_DEFAULT"
_ZN5flash16flash_fwd_kernelI23Flash_fwd_kernel_traitsILi128ELi128ELi64ELi4ELb0ELb0EN7cutlass10bfloat16_tE19Flash_kernel_traitsILi128ELi128ELi64ELi4ES3_EELb0ELb0ELb0ELb0ELb0ELb0ELb0ELb0EEEvNS_16Flash_fwd_paramsE:
.text._ZN5flash16flash_fwd_kernelI23Flash_fwd_kernel_traitsILi128ELi128ELi64ELi4ELb0ELb0EN7cutlass10bfloat16_tE19Flash_kernel_traitsILi128ELi128ELi64ELi4ES3_EELb0ELb0ELb0ELb0ELb0ELb0ELb0ELb0EEEvNS_16Flash_fwd_paramsE:
[----:B------:R-:W-:Y:S02]  /*0000*/  MOV R1, c[0x0][0x28] ;  /* 0x00000a0000017a02 */ /* 0x000fe40000000f00 */
[----:B------:R-:W1:Y:S01]  /*0010*/  S2UR UR11, SR_CTAID.Y ;  /* 0x00000000000b79c3 */ /* 0x000e620000002600 */
[----:B------:R-:W-:Y:S01]  /*0020*/  ULDC.64 UR4, c[0x0][0x240] ;  /* 0x0000900000047ab9 */ /* 0x000fe20000000a00 */
[----:B------:R-:W-:Y:S01]  /*0030*/  IADD3 R1, R1, -0xc0, RZ ;  /* 0xffffff4001017810 */ /* 0x000fe20007ffe0ff */
[----:B------:R-:W-:Y:S02]  /*0040*/  UISETP.NE.U32.AND UP2, UPT, URZ, UR4, UPT ;  /* 0x000000043f00728c */ /* 0x000fe4000bf45070 */
[----:B------:R-:W-:Y:S02]  /*0050*/  UMOV UR9, 0x4 ;  /* 0x0000000400097882 */ /* 0x000fe40000000000 */
[----:B------:R-:W-:Y:S02]  /*0060*/  UISETP.NE.AND.EX UP2, UPT, URZ, UR5, UPT, UP2 ;  /* 0x000000053f00728c */ /* 0x000fe4000bf45320 */
[----:B------:R-:W-:Y:S02]  /*0070*/  ULDC.64 UR12, c[0x0][0x240] ;  /* 0x00009000000c7ab9 */ /* 0x000fe40000000a00 */
[----:B------:R-:W-:-:S02]  /*0080*/  ULDC.64 UR4, c[0x0][0x250] ;  /* 0x0000940000047ab9 */ /* 0x000fc40000000a00 */
[----:B------:R-:W-:Y:S01]  /*0090*/  PLOP3.LUT P2, PT, PT, PT, UP2, 0x80, 0x0 ;  /* 0x000000000000781c */ /* 0x000fe20003f4f028 */
[----:B------:R-:W-:Y:S02]  /*00a0*/  UISETP.NE.U32.AND UP0, UPT, URZ, UR4, UPT ;  /* 0x000000043f00728c */ /* 0x000fe4000bf05070 */
[----:B------:R-:W-:Y:S02]  /*00b0*/  ULDC.64 UR18, c[0x0][0x118] ;  /* 0x0000460000127ab9 */ /* 0x000fe40000000a00 */
[----:B------:R-:W-:Y:S02]  /*00c0*/  UISETP.NE.AND.EX UP0, UPT, URZ, UR5, UPT, UP0 ;  /* 0x000000053f00728c */ /* 0x000fe4000bf05300 */
[----:B------:R-:W-:Y:S02]  /*00d0*/  ULDC.U8 UR8, c[0x0][0x312] ;  /* 0x0000c48000087ab9 */ /* 0x000fe40000000000 */
[----:B------:R-:W-:Y:S02]  /*00e0*/  ULDC.64 UR6, c[0x0][0x248] ;  /* 0x0000920000067ab9 */ /* 0x000fe40000000a00 */
[----:B-1----:R-:W-:Y:S01]  /*00f0*/  UIMAD.WIDE UR12, UR11, UR9, UR12 ;  /* 0x000000090b0c72a5 */ /* 0x002fe2000f8e020c */
[----:B------:R-:W-:Y:S01]  /*0100*/  PLOP3.LUT P0, PT, PT, PT, UP0, 0x80, 0x0 ;  /* 0x000000000000781c */ /* 0x000fe20003f0f008 */
[----:B------:R-:W-:-:S02]  /*0110*/  ULDC.64 UR4, c[0x0][0x250] ;  /* 0x0000940000047ab9 */ /* 0x000fc40000000a00 */
[----:B------:R-:W-:Y:S02]  /*0120*/  UISETP.NE.AND UP3, UPT, UR8, URZ, UPT ;  /* 0x0000003f0800728c */ /* 0x000fe4000bf65270 */
[----:B------:R-:W-:Y:S01]  /*0130*/  IMAD.U32 R2, RZ, RZ, UR12 ;  /* 0x0000000cff027e24 */ /* 0x000fe2000f8e00ff */
[----:B------:R-:W-:Y:S01]  /*0140*/  UISETP.EQ.U32.AND UP1, UPT, URZ, UR6, UPT ;  /* 0x000000063f00728c */ /* 0x000fe2000bf22070 */
[----:B------:R-:W-:Y:S01]  /*0150*/  IMAD.U32 R3, RZ, RZ, UR13 ;  /* 0x0000000dff037e24 */ /* 0x000fe2000f8e00ff */
[----:B------:R-:W-:Y:S02]  /*0160*/  @UP0 UIMAD.WIDE UR4, UR11, UR9, UR4 ;  /* 0x000000090b0402a5 */ /* 0x000fe4000f8e0204 */
[----:B------:R-:W-:Y:S02]  /*0170*/  UISETP.EQ.OR.EX UP1, UPT, URZ, UR7, !UP3, UP1 ;  /* 0x000000073f00728c */ /* 0x000fe4000df22710 */
[----:B------:R1:W2:Y:S01]  /*0180*/  @P2 LDG.E R7, [R2.64] ;  /* 0x0000001202072981 */ /* 0x0002a2000c1e1900 */
[----:B------:R-:W-:-:S03]  /*0190*/  ULDC.64 UR6, c[0x0][0x248] ;  /* 0x0000920000067ab9 */ /* 0x000fc60000000a00 */
[----:B------:R1:W3:Y:S01]  /*01a0*/  @P2 LDG.E R6, [R2.64+0x4] ;  /* 0x0000041202062981 */ /* 0x0002e2000c1e1900 */
[----:B------:R-:W-:Y:S02]  /*01b0*/  IMAD.U32 R4, RZ, RZ, UR4 ;  /* 0x00000004ff047e24 */ /* 0x000fe4000f8e00ff */
[----:B------:R-:W-:Y:S01]  /*01c0*/  IMAD.U32 R5, RZ, RZ, UR5 ;  /* 0x00000005ff057e24 */ /* 0x000fe2000f8e00ff */
[----:B------:R-:W-:-:S04]  /*01d0*/  PLOP3.LUT P1, PT, PT, PT, UP1, 0x80, 0x0 ;  /* 0x000000000000781c */ /* 0x000fc80003f2f018 */
[----:B------:R-:W4:Y:S01]  /*01e0*/  @P0 LDG.E R4, [R4.64] ;  /* 0x0000001204040981 */ /* 0x000f22000c1e1900 */
[----:B------:R-:W-:-:S06]  /*01f0*/  UIMAD.WIDE UR6, UR11, UR9, UR6 ;  /* 0x000000090b0672a5 */ /* 0x000fcc000f8e0206 */
[----:B-1----:R-:W-:Y:S02]  /*0200*/  IMAD.U32 R2, RZ, RZ, UR6 ;  /* 0x00000006ff027e24 */ /* 0x002fe4000f8e00ff */
[----:B------:R-:W-:-:S05]  /*0210*/  IMAD.U32 R3, RZ, RZ, UR7 ;  /* 0x00000007ff037e24 */ /* 0x000fca000f8e00ff */
[----:B------:R-:W5:Y:S01]  /*0220*/  @!P1 LDG.E R0, [R2.64] ;  /* 0x0000001202009981 */ /* 0x000f62000c1e1900 */
[----:B------:R-:W-:Y:S02]  /*0230*/  UMOV UR10, 0xffffffff ;  /* 0xffffffff000a7882 */ /* 0x000fe40000000000 */
[----:B------:R-:W-:Y:S02]  /*0240*/  UMOV UR15, URZ ;  /* 0x0000003f000f7c82 */ /* 0x000fe40008000000 */
[----:B------:R-:W-:Y:S01]  /*0250*/  UMOV UR20, 0xffffffff ;  /* 0xffffffff00147882 */ /* 0x000fe20000000000 */
[----:B------:R-:W1:Y:S08]  /*0260*/  S2UR UR13, SR_CTAID.X ;  /* 0x00000000000d79c3 */ /* 0x000e700000002500 */
[----:B------:R-:W1:Y:S08]  /*0270*/  S2UR UR12, SR_CTAID.Z ;  /* 0x00000000000c79c3 */ /* 0x000e700000002700 */
[----:B--2---:R-:W2:Y:S08]  /*0280*/  @P2 R2UR UR10, R7 ;  /* 0x00000000070a23c2 */ /* 0x004eb000000e0000 */
[----:B---3--:R-:W2:Y:S08]  /*0290*/  @P2 R2UR UR16, R6 ;  /* 0x00000000061023c2 */ /* 0x008eb000000e0000 */
[----:B----4-:R3:W4:Y:S01]  /*02a0*/  @P0 R2UR UR15, R4 ;  /* 0x00000000040f03c2 */ /* 0x01072200000e0000 */
[----:B------:R-:W-:-:S04]  /*02b0*/  ISETP.NE.U32.AND P0, PT, RZ, c[0x0][0x248], PT ;  /* 0x00009200ff007a0c */ /* 0x000fc80003f05070 */
[----:B------:R-:W-:Y:S01]  /*02c0*/  ISETP.NE.AND.EX P0, PT, RZ, c[0x0][0x24c], PT, P0 ;  /* 0x00009300ff007a0c */ /* 0x000fe20003f05300 */
[----:B--2---:R-:W-:Y:S02]  /*02d0*/  @UP2 UIADD3 UR16, UR16, -UR10, URZ ;  /* 0x8000000a10102290 */ /* 0x004fe4000fffe03f */
[----:B-----5:R3:W2:Y:S05]  /*02e0*/  @!P1 R2UR UR20, R0 ;  /* 0x00000000001493c2 */ /* 0x0206aa00000e0000 */
[----:B------:R-:W-:-:S05]  /*02f0*/  @!UP2 ULDC UR16, c[0x0][0x214] ;  /* 0x000085000010aab9 */ /* 0x000fca0000000800 */
        /* <DEDUP_REMOVED lines=8> */
.L_x_102:
[----:B------:R-:W-:Y:S02]  /*0380*/  ULDC UR6, c[0x0][0x218] ;  /* 0x0000860000067ab9 */ /* 0x000fe40000000800 */
.L_x_103:
[----:B------:R-:W-:Y:S02]  /*0390*/  ULDC.64 UR4, c[0x0][0x258] ;  /* 0x0000960000047ab9 */ /* 0x000fe40000000a00 */
[----:B------:R-:W-:-:S04]  /*03a0*/  UISETP.NE.U32.AND UP2, UPT, URZ, UR4, UPT ;  /* 0x000000043f00728c */ /* 0x000fc8000bf45070 */
[----:B------:R-:W-:-:S03]  /*03b0*/  UISETP.NE.AND.EX UP2, UPT, URZ, UR5, UPT, UP2 ;  /* 0x000000053f00728c */ /* 0x000fc6000bf45320 */
[----:B------:R-:W-:-:S03]  /*03c0*/  ULDC.64 UR4, c[0x0][0x258] ;  /* 0x0000960000047ab9 */ /* 0x000fc60000000a00 */
[----:B------:R-:W-:-:S05]  /*03d0*/  PLOP3.LUT P0, PT, PT, PT, UP2, 0x80, 0x0 ;  /* 0x000000000000781c */ /* 0x000fca0003f0f028 */
[----:B------:R-:W-:-:S06]  /*03e0*/  @UP2 UIMAD.WIDE UR4, UR11, UR9, UR4 ;  /* 0x000000090b0422a5 */ /* 0x000fcc000f8e0204 */
[----:B------:R-:W-:Y:S02]  /*03f0*/  IMAD.U32 R2, RZ, RZ, UR4 ;  /* 0x00000004ff027e24 */ /* 0x000fe4000f8e00ff */
[----:B------:R-:W-:Y:S01]  /*0400*/  IMAD.U32 R3, RZ, RZ, UR5 ;  /* 0x00000005ff037e24 */ /* 0x000fe2000f8e00ff */
[----:B------:R-:W-:Y:S02]  /*0410*/  USHF.L.U32 UR13, UR13, 0x7, URZ ;  /* 0x000000070d0d7899 */ /* 0x000fe4000800063f */
[----:B------:R-:W-:Y:S02]  /*0420*/  ULDC.64 UR4, c[0x0][0x268] ;  /* 0x00009a0000047ab9 */ /* 0x000fe40000000a00 */
[----:B------:R-:W2:Y:S01]  /*0430*/  @P0 LDG.E R0, [R2.64] ;  /* 0x0000001202000981 */ /* 0x000ea2000c1e1900 */
[----:B------:R-:W-:Y:S02]  /*0440*/  UISETP.GT.AND UP0, UPT, UR16, UR13, UPT ;  /* 0x0000000d1000728c */ /* 0x000fe4000bf04270 */
[----:B------:R-:W-:-:S03]  /*0450*/  @!UP2 UISETP.NE.U32.AND UP1, UPT, URZ, UR4, UPT ;  /* 0x000000043f00a28c */ /* 0x000fc6000bf25070 */
[----:B------:R-:W-:Y:S02]  /*0460*/  ULDC UR4, c[0x0][0x21c] ;  /* 0x0000870000047ab9 */ /* 0x000fe40000000800 */
[----:B------:R-:W-:-:S04]  /*0470*/  @!UP2 UISETP.NE.AND.EX UP1, UPT, URZ, UR5, UPT, UP1 ;  /* 0x000000053f00a28c */ /* 0x000fc8000bf25310 */
[----:B------:R-:W-:Y:S01]  /*0480*/  @!UP2 USEL UR4, URZ, UR4, !UP1 ;  /* 0x000000043f04a287 */ /* 0x000fe2000c800000 */
[----:B--2---:R-:W1:Y:S01]  /*0490*/  @P0 R2UR UR14, R0 ;  /* 0x00000000000e03c2 */ /* 0x004e6200000e0000 */
[----:B------:R-:W-:Y:S01]  /*04a0*/  PLOP3.LUT P0, PT, PT, PT, UP0, 0x80, 0x0 ;  /* 0x000000000000781c */ /* 0x000fe20003f0f008 */
[----:B-1----:R-:W-:Y:S02]  /*04b0*/  @UP2 UIADD3 UR14, UR14, -UR15, URZ ;  /* 0x8000000f0e0e2290 */ /* 0x002fe4000fffe03f */
[----:B------:R-:W-:-:S10]  /*04c0*/  @!UP2 UIADD3 UR14, UR4, UR6, -UR15 ;  /* 0x00000006040ea290 */ /* 0x000fd4000fffe80f */
[----:B------:R-:W-:Y:S05]  /*04d0*/  @!P0 EXIT ;  /* 0x000000000000894d */ /* 0x000fea0003800000 */
[----:B------:R-:W-:Y:S01]  /*04e0*/  UISETP.GE.AND UP0, UPT, UR14, 0x1, UPT ;  /* 0x000000010e00788c */ /* 0x000fe2000bf06270 */
[----:B------:R-:W1:Y:S01]  /*04f0*/  S2R R155, SR_TID.X ;  /* 0x00000000009b7919 */ /* 0x000e620000002100 */
        /* <DEDUP_REMOVED lines=10> */
[----:B------:R-:W-:Y:S02]  /*05a0*/  @!UP1 USHF.R.S32.HI UR21, URZ, 0x1f, UR11 ;  /* 0x0000001f3f159899 */ /* 0x000fe4000801140b */
[----:B------:R-:W-:Y:S02]  /*05b0*/  @UP1 UIMAD.WIDE.U32 UR26, UR10, UR4, URZ ;  /* 0x000000040a1a12a5 */ /* 0x000fe4000f8e003f */
[----:B------:R-:W-:Y:S02]  /*05c0*/  @UP0 UIADD3 UR24, UR15, UR20, URZ ;  /* 0x000000140f180290 */ /* 0x000fe4000fffe03f */
[----:B------:R-:W-:Y:S02]  /*05d0*/  @!UP1 UIMAD UR21, UR21, UR6, URZ ;  /* 0x00000006151592a4 */ /* 0x000fe4000f8e023f */
[----:B------:R-:W-:Y:S02]  /*05e0*/  @UP1 UIMAD UR17, UR10, UR5, UR27 ;  /* 0x000000050a1112a4 */ /* 0x000fe4000f8e021b */
[----:B------:R-:W-:-:S02]  /*05f0*/  @!UP1 UIMAD.WIDE.U32 UR22, UR11, UR6, URZ ;  /* 0x000000060b1692a5 */ /* 0x000fc4000f8e003f */
[----:B------:R-:W-:Y:S02]  /*0600*/  ULDC.64 UR4, c[0x0][0x198] ;  /* 0x0000660000047ab9 */ /* 0x000fe40000000a00 */
[----:B------:R-:W-:Y:S02]  /*0610*/  @UP0 UIMAD.WIDE.U32 UR28, UR24, UR4, URZ ;  /* 0x00000004181c02a5 */ /* 0x000fe4000f8e003f */
[----:B------:R-:W-:Y:S02]  /*0620*/  @!UP1 UIMAD UR21, UR11, UR7, UR21 ;  /* 0x000000070b1592a4 */ /* 0x000fe4000f8e0215 */
[----:B------:R-:W-:Y:S02]  /*0630*/  @UP1 UMOV UR6, UR26 ;  /* 0x0000001a00061c82 */ /* 0x000fe40008000000 */
[----:B------:R-:W-:Y:S02]  /*0640*/  @UP0 UIMAD UR7, UR24, UR5, UR29 ;  /* 0x00000005180702a4 */ /* 0x000fe4000f8e021d */
[----:B------:R-:W-:-:S02]  /*0650*/  @!UP1 UIADD3 UR17, UR23, UR21, URZ ;  /* 0x0000001517119290 */ /* 0x000fc4000fffe03f */
[----:B------:R-:W-:Y:S01]  /*0660*/  @!UP1 UMOV UR6, UR22 ;  /* 0x0000001600069c82 */ /* 0x000fe20008000000 */
[----:B------:R-:W-:Y:S05]  /*0670*/  @P0 BRA `(.L_x_105) ;  /* 0x000000c000000947 */ /* 0x000fea0003800000 */
[----:B------:R-:W-:Y:S02]  /*0680*/  USHF.R.S32.HI UR21, URZ, 0x1f, UR15 ;  /* 0x0000001f3f157899 */ /* 0x000fe4000801140f */
[----:B------:R-:W-:Y:S02]  /*0690*/  ULDC.64 UR4, c[0x0][0x198] ;  /* 0x0000660000047ab9 */ /* 0x000fe40000000a00 */
[----:B------:R-:W-:Y:S02]  /*06a0*/  UIMAD UR21, UR21, UR4, URZ ;  /* 0x00000004151572a4 */ /* 0x000fe4000f8e023f */
[----:B------:R-:W-:Y:S02]  /*06b0*/  UIMAD.WIDE.U32 UR22, UR15, UR4, URZ ;  /* 0x000000040f1672a5 */ /* 0x000fe4000f8e003f */
[----:B------:R-:W-:Y:S02]  /*06c0*/  UIMAD UR21, UR15, UR5, UR21 ;  /* 0x000000050f1572a4 */ /* 0x000fe4000f8e0215 */
[----:B------:R-:W-:-:S02]  /*06d0*/  USHF.R.S32.HI UR7, URZ, 0x1f, UR11 ;  /* 0x0000001f3f077899 */ /* 0x000fc4000801140b */
[----:B------:R-:W-:Y:S02]  /*06e0*/  ULDC.64 UR4, c[0x0][0x180] ;  /* 0x0000600000047ab9 */ /* 0x000fe40000000a00 */
[----:B------:R-:W-:Y:S02]  /*06f0*/  UIADD3 UR23, UR23, UR21, URZ ;  /* 0x0000001517177290 */ /* 0x000fe4000fffe03f */
[----:B------:R-:W-:Y:S02]  /*0700*/  UIMAD UR7, UR7, UR4, URZ ;  /* 0x00000004070772a4 */ /* 0x000fe4000f8e023f */
[----:B------:R-:W-:Y:S02]  /*0710*/  UIMAD.WIDE.U32 UR28, UR11, UR4, UR22 ;  /* 0x000000040b1c72a5 */ /* 0x000fe4000f8e0016 */
[----:B------:R-:W-:-:S04]  /*0720*/  UIMAD UR7, UR11, UR5, UR7 ;  /* 0x000000050b0772a4 */ /* 0x000fc8000f8e0207 */
[----:B------:R-:W-:Y:S02]  /*0730*/  UIADD3 UR7, UR29, UR7, URZ ;  /* 0x000000071d077290 */ /* 0x000fe4000fffe03f */
.L_x_105:
[----:B------:R-:W-:Y:S01]  /*0740*/  IABS R0, c[0x0][0x1c8] ;  /* 0x0000720000007a13 */ /* 0x000fe20000000000 */
[----:B------:R-:W2:Y:S01]  /*0750*/  S2R R5, SR_CTAID.Z ;  /* 0x0000000000057919 */ /* 0x000ea20000002700 */
[----:B------:R-:W-:Y:S02]  /*0760*/  ULDC UR4, c[0x0][0x1c8] ;  /* 0x0000720000047ab9 */ /* 0x000fe40000000800 */
[----:B------:R-:W-:Y:S01]  /*0770*/  ULOP3.LUT UR4, UR12, UR4, URZ, 0x3c, !UPT ;  /* 0x000000040c047292 */ /* 0x000fe2000f8e3c3f */
[----:B------:R-:W-:Y:S01]  /*0780*/  IMAD.MOV.U32 R4, RZ, RZ, R0 ;  /* 0x000000ffff047224 */ /* 0x000fe200078e0000 */
[----:B------:R-:W-:-:S03]  /*0790*/  @UP0 UIADD3 UR20, UR15, UR20, URZ ;  /* 0x000000140f140290 */ /* 0x000fc6000fffe03f */
[----:B------:R-:W3:Y:S01]  /*07a0*/  I2F.RP R2, R4 ;  /* 0x0000000400027306 */ /* 0x000ee20000209400 */
[----:B------:R-:W-:Y:S01]  /*07b0*/  ISETP.LE.AND P1, PT, RZ, UR4, PT ;  /* 0x00000004ff007c0c */ /* 0x000fe2000bf23270 */
[----:B------:R-:W-:Y:S02]  /*07c0*/  ULDC.64 UR4, c[0x0][0x1a0] ;  /* 0x0000680000047ab9 */ /* 0x000fe40000000a00 */
[----:B------:R-:W-:-:S04]  /*07d0*/  @UP0 UIMAD.WIDE.U32 UR22, UR20, UR4, URZ ;  /* 0x00000004141602a5 */ /* 0x000fc8000f8e003f */
[----:B------:R-:W-:Y:S02]  /*07e0*/  @UP0 UIMAD UR21, UR20, UR5, UR23 ;  /* 0x00000005141502a4 */ /* 0x000fe4000f8e0217 */
[----:B------:R-:W-:Y:S01]  /*07f0*/  USHF.R.S32.HI UR20, URZ, 0x1f, UR12 ;  /* 0x0000001f3f147899 */ /* 0x000fe2000801140c */
[----:B---3--:R-:W3:Y:S01]  /*0800*/  MUFU.RCP R2, R2 ;  /* 0x0000000200027308 */ /* 0x008ee20000001000 */
[----:B--2---:R-:W-:Y:S02]  /*0810*/  IABS R5, R5 ;  /* 0x0000000500057213 */ /* 0x004fe40000000000 */
[----:B---3--:R-:W-:-:S05]  /*0820*/  IADD3 R2, R2, 0xffffffe, RZ ;  /* 0x0ffffffe02027810 */ /* 0x008fca0007ffe0ff */
[----:B------:R-:W2:Y:S02]  /*0830*/  F2I.FTZ.U32.TRUNC.NTZ R3, R2 ;  /* 0x0000000200037305 */ /* 0x000ea4000021f000 */
[----:B--2---:R-:W-:Y:S02]  /*0840*/  IMAD.MOV R0, RZ, RZ, -R3 ;  /* 0x000000ffff007224 */ /* 0x004fe400078e0a03 */
        /* <DEDUP_REMOVED lines=29> */
.L_x_106:
[----:B-1----:R-:W-:Y:S01]  /*0a20*/  SHF.R.S32.HI R11, RZ, 0x1f, R155 ;  /* 0x0000001fff0b7819 */ /* 0x002fe2000001149b */
[----:B------:R-:W1:Y:S01]  /*0a30*/  S2R R6, SR_CTAID.X ;  /* 0x0000000000067919 */ /* 0x000e620000002500 */
[----:B------:R-:W-:Y:S01]  /*0a40*/  UIADD3 UR13, -UR13, UR16, URZ ;  /* 0x000000100d0d7290 */ /* 0x000fe2000fffe13f */
[----:B------:R-:W-:Y:S01]  /*0a50*/  IMAD.MOV.U32 R22, RZ, RZ, 0x10 ;  /* 0x00000010ff167424 */ /* 0x000fe200078e00ff */
[CC--:B------:R-:W-:Y:S01]  /*0a60*/  LEA.HI R0, R11.reuse, R155.reuse, RZ, 0x3 ;  /* 0x0000009b0b007211 */ /* 0x0c0fe200078f18ff */
[----:B------:R-:W2:Y:S01]  /*0a70*/  S2R R14, SR_CTAID.Z ;  /* 0x00000000000e7919 */ /* 0x000ea20000002700 */
[-C--:B------:R-:W-:Y:S01]  /*0a80*/  LEA.HI R21, R11, R155.reuse, RZ, 0x4 ;  /* 0x0000009b0b157211 */ /* 0x080fe200078f20ff */
[----:B------:R-:W-:Y:S01]  /*0a90*/  ULDC.64 UR4, c[0x0][0x1a8] ;  /* 0x00006a0000047ab9 */ /* 0x000fe20000000a00 */
[----:B------:R-:W-:Y:S01]  /*0aa0*/  SHF.R.S32.HI R12, RZ, 0x3, R0 ;  /* 0x00000003ff0c7819 */ /* 0x000fe20000011400 */
[----:B------:R-:W-:Y:S01]  /*0ab0*/  UIMAD UR4, UR20, UR4, URZ ;  /* 0x00000004140472a4 */ /* 0x000fe2000f8e023f */
[----:B------:R-:W-:Y:S01]  /*0ac0*/  LOP3.LUT R0, R0, 0xfffffff8, RZ, 0xc0, !PT ;  /* 0xfffffff800007812 */ /* 0x000fe200078ec0ff */
[----:B------:R-:W-:Y:S01]  /*0ad0*/  BSSY B0, `(.L_x_107) ;  /* 0x0000053000007945 */ /* 0x000fe20003800000 */
[----:B------:R-:W-:Y:S01]  /*0ae0*/  LOP3.LUT R2, R21, 0xfffffff0, RZ, 0xc0, !PT ;  /* 0xfffffff015027812 */ /* 0x000fe200078ec0ff */
[----:B------:R-:W-:Y:S01]  /*0af0*/  IMAD.SHL.U32 R3, R12, 0x40, RZ ;  /* 0x000000400c037824 */ /* 0x000fe200078e00ff */
[----:B------:R-:W-:Y:S01]  /*0b00*/  SHF.R.S32.HI R13, RZ, 0x1f, R12 ;  /* 0x0000001fff0d7819 */ /* 0x000fe2000001140c */
[----:B------:R-:W-:Y:S01]  /*0b10*/  IMAD.IADD R18, R155, 0x1, -R0 ;  /* 0x000000019b127824 */ /* 0x000fe200078e0a00 */
[----:B------:R-:W-:Y:S01]  /*0b20*/  LEA.HI R10, R11, R155, RZ, 0x6 ;  /* 0x0000009b0b0a7211 */ /* 0x000fe200078f30ff */
[----:B------:R-:W-:Y:S01]  /*0b30*/  IMAD.IADD R5, R155, 0x1, -R2 ;  /* 0x000000019b057824 */ /* 0x000fe200078e0a02 */
[----:B------:R-:W-:Y:S01]  /*0b40*/  LOP3.LUT R0, R3, 0x1c0, RZ, 0xc0, !PT ;  /* 0x000001c003007812 */ /* 0x000fe200078ec0ff */
[----:B------:R-:W-:Y:S01]  /*0b50*/  IMAD.SHL.U32 R178, R18, 0x8, RZ ;  /* 0x0000000812b27824 */ /* 0x000fe200078e00ff */
[----:B------:R-:W-:Y:S01]  /*0b60*/  UIMAD UR4, UR12, UR5, UR4 ;  /* 0x000000050c0472a4 */ /* 0x000fe2000f8e0204 */
[----:B------:R-:W-:Y:S01]  /*0b70*/  IMAD.SHL.U32 R10, R10, 0x8, RZ ;  /* 0x000000080a0a7824 */ /* 0x000fe200078e00ff */
[----:B------:R-:W-:-:S02]  /*0b80*/  SHF.R.S32.HI R3, RZ, 0x1f, R5 ;  /* 0x0000001fff037819 */ /* 0x000fc40000011405 */
[----:B------:R-:W-:Y:S01]  /*0b90*/  LOP3.LUT R2, R0, 0x38, R178, 0xf8, !PT ;  /* 0x0000003800027812 */ /* 0x000fe200078ef8b2 */
[----:B-1----:R-:W-:Y:S01]  /*0ba0*/  IMAD.WIDE R30, R6, 0x80, R12 ;  /* 0x00000080061e7825 */ /* 0x002fe200078e020c */
[----:B------:R-:W-:Y:S02]  /*0bb0*/  SHF.R.U32.HI R0, RZ, 0x3, R0 ;  /* 0x00000003ff007819 */ /* 0x000fe40000011600 */
[--C-:B------:R-:W-:Y:S02]  /*0bc0*/  SHF.R.S32.HI R179, RZ, 0x1f, R178.reuse ;  /* 0x0000001fffb37819 */ /* 0x100fe400000114b2 */
[----:B------:R-:W-:Y:S01]  /*0bd0*/  LOP3.LUT R9, R2, R0, RZ, 0x3c, !PT ;  /* 0x0000000002097212 */ /* 0x000fe200078e3cff */
[----:B------:R-:W-:Y:S01]  /*0be0*/  IMAD R0, R13, c[0x0][0x198], RZ ;  /* 0x000066000d007a24 */ /* 0x000fe200078e02ff */
[----:B------:R-:W-:Y:S01]  /*0bf0*/  LEA.HI R20, R3, R5, RZ, 0x3 ;  /* 0x0000000503147211 */ /* 0x000fe200078f18ff */
[----:B------:R-:W-:Y:S01]  /*0c00*/  IMAD.WIDE.U32 R6, R12, c[0x0][0x198], R178 ;  /* 0x000066000c067a25 */ /* 0x000fe200078e00b2 */
[----:B------:R-:W-:Y:S01]  /*0c10*/  IADD3 R2, P0, R178, UR6, RZ ;  /* 0x00000006b2027c10 */ /* 0x000fe2000ff1e0ff */
[----:B------:R1:W-:Y:S01]  /*0c20*/  STL.64 [R1+0x18], R30 ;  /* 0x0000181e01007387 */ /* 0x0003e20000100a00 */
[----:B------:R-:W-:Y:S01]  /*0c30*/  LOP3.LUT R8, R20, 0xfffffff8, RZ, 0xc0, !PT ;  /* 0xfffffff814087812 */ /* 0x000fe200078ec0ff */
[----:B------:R-:W-:Y:S01]  /*0c40*/  IMAD R0, R12, c[0x0][0x19c], R0 ;  /* 0x000067000c007a24 */ /* 0x000fe200078e0200 */
[----:B------:R-:W-:Y:S01]  /*0c50*/  IADD3.X R3, R179, UR17, RZ, P0, !PT ;  /* 0x00000011b3037c10 */ /* 0x000fe200087fe4ff */
[----:B------:R1:W-:Y:S01]  /*0c60*/  STL.64 [R1+0x10], R178 ;  /* 0x000010b201007387 */ /* 0x0003e20000100a00 */
[----:B------:R-:W-:Y:S01]  /*0c70*/  IADD3 R6, P0, R6, UR28, RZ ;  /* 0x0000001c06067c10 */ /* 0x000fe2000ff1e0ff */
[----:B------:R-:W-:Y:S01]  /*0c80*/  IMAD.IADD R19, R5, 0x1, -R8 ;  /* 0x0000000105137824 */ /* 0x000fe200078e0a08 */
[----:B------:R-:W-:Y:S01]  /*0c90*/  IADD3 R171, R178, 0x40, RZ ;  /* 0x00000040b2ab7810 */ /* 0x000fe20007ffe0ff */
[----:B--2---:R-:W-:Y:S01]  /*0ca0*/  IMAD.WIDE.U32 R14, R14, c[0x0][0x1a8], R2 ;  /* 0x00006a000e0e7a25 */ /* 0x004fe200078e0002 */
[----:B------:R-:W-:-:S02]  /*0cb0*/  IADD3.X R7, R7, UR7, R0, P0, !PT ;  /* 0x0000000707077c10 */ /* 0x000fc400087fe400 */
[----:B------:R-:W-:Y:S01]  /*0cc0*/  SHF.R.S32.HI R0, RZ, 0x1f, R4 ;  /* 0x0000001fff007819 */ /* 0x000fe20000011404 */
[----:B------:R-:W-:Y:S01]  /*0cd0*/  IMAD R5, R13, c[0x0][0x1a0], RZ ;  /* 0x000068000d057a24 */ /* 0x000fe200078e02ff */
[----:B------:R-:W-:Y:S01]  /*0ce0*/  LOP3.LUT R9, R9, 0xfffffe00, R10, 0xf8, !PT ;  /* 0xfffffe0009097812 */ /* 0x000fe200078ef80a */
[----:B------:R-:W-:-:S04]  /*0cf0*/  IMAD.WIDE.U32 R2, R12, c[0x0][0x1a0], R178 ;  /* 0x000068000c027a25 */ /* 0x000fc800078e00b2 */
[----:B------:R-:W-:Y:S01]  /*0d00*/  IMAD R5, R12, c[0x0][0x1a4], R5 ;  /* 0x000069000c057a24 */ /* 0x000fe200078e0205 */
[----:B------:R-:W-:Y:S01]  /*0d10*/  IADD3 R2, P0, R2, UR22, RZ ;  /* 0x0000001602027c10 */ /* 0x000fe2000ff1e0ff */
[C---:B------:R-:W-:Y:S02]  /*0d20*/  IMAD R8, R0.reuse, c[0x0][0x1b0], RZ ;  /* 0x00006c0000087a24 */ /* 0x040fe400078e02ff */
[----:B------:R-:W-:Y:S01]  /*0d30*/  IMAD R0, R0, c[0x0][0x1b8], RZ ;  /* 0x00006e0000007a24 */ /* 0x000fe200078e02ff */
[----:B------:R-:W-:Y:S01]  /*0d40*/  IADD3.X R3, R3, UR21, R5, P0, !PT ;  /* 0x0000001503037c10 */ /* 0x000fe200087fe405 */
[C---:B------:R-:W-:Y:S01]  /*0d50*/  IMAD R8, R4.reuse, c[0x0][0x1b4], R8 ;  /* 0x00006d0004087a24 */ /* 0x040fe200078e0208 */
[----:B------:R-:W-:Y:S01]  /*0d60*/  R2P PR, R19, 0x6 ;  /* 0x0000000613007804 */ /* 0x000fe20000000000 */
[----:B------:R-:W-:Y:S01]  /*0d70*/  IMAD R5, R4, c[0x0][0x1bc], R0 ;  /* 0x00006f0004057a24 */ /* 0x000fe200078e0200 */
[----:B------:R-:W-:Y:S01]  /*0d80*/  ISETP.GE.AND P0, PT, R12, UR13, PT ;  /* 0x0000000d0c007c0c */ /* 0x000fe2000bf06270 */
[----:B------:R-:W-:Y:S01]  /*0d90*/  IMAD.WIDE.U32 R24, R4, c[0x0][0x1b8], R2 ;  /* 0x00006e0004187a25 */ /* 0x000fe200078e0002 */
[----:B------:R-:W-:-:S02]  /*0da0*/  LEA.HI R0, R11, R155, RZ, 0x5 ;  /* 0x0000009b0b007211 */ /* 0x000fc400078f28ff */
[----:B------:R-:W-:Y:S01]  /*0db0*/  IADD3 R11, R15, UR4, RZ ;  /* 0x000000040f0b7c10 */ /* 0x000fe2000fffe0ff */
[----:B------:R-:W-:Y:S01]  /*0dc0*/  IMAD.WIDE.U32 R26, R4, c[0x0][0x1b0], R6 ;  /* 0x00006c00041a7a25 */ /* 0x000fe200078e0006 */
[----:B------:R-:W-:Y:S02]  /*0dd0*/  SHF.R.S32.HI R152, RZ, 0x5, R0 ;  /* 0x00000005ff987819 */ /* 0x000fe40000011400 */
[----:B------:R-:W-:Y:S01]  /*0de0*/  SEL R4, R22, 0xfffffff0, !P1 ;  /* 0xfffffff016047807 */ /* 0x000fe20004800000 */
[----:B------:R-:W-:Y:S01]  /*0df0*/  IMAD.IADD R23, R25, 0x1, R5 ;  /* 0x0000000119177824 */ /* 0x000fe200078e0205 */
[----:B------:R1:W-:Y:S01]  /*0e00*/  STL.64 [R1+0x38], R26 ;  /* 0x0000381a01007387 */ /* 0x0003e20000100a00 */
[----:B------:R-:W-:Y:S02]  /*0e10*/  IMAD.IADD R29, R27, 0x1, R8 ;  /* 0x000000011b1d7824 */ /* 0x000fe400078e0208 */
[----:B------:R-:W-:Y:S01]  /*0e20*/  IMAD.MOV.U32 R2, RZ, RZ, 0x20 ;  /* 0x00000020ff027424 */ /* 0x000fe200078e00ff */
[----:B------:R1:W-:Y:S01]  /*0e30*/  STL.64 [R1+0x30], R24 ;  /* 0x0000301801007387 */ /* 0x0003e20000100a00 */
[----:B------:R-:W-:-:S03]  /*0e40*/  IMAD.SHL.U32 R239, R9, 0x2, RZ ;  /* 0x0000000209ef7824 */ /* 0x000fc600078e00ff */
[----:B------:R1:W-:Y:S01]  /*0e50*/  STL [R1+0x20], R171 ;  /* 0x000020ab01007387 */ /* 0x0003e20000100800 */
[----:B------:R-:W-:-:S03]  /*0e60*/  SEL R2, R2, 0xffffffe0, !P2 ;  /* 0xffffffe002027807 */ /* 0x000fc60005000000 */
[----:B------:R1:W-:Y:S04]  /*0e70*/  STL [R1+0x24], R23 ;  /* 0x0000241701007387 */ /* 0x0003e80000100800 */
[----:B------:R1:W-:Y:S01]  /*0e80*/  STL [R1+0x2c], R29 ;  /* 0x00002c1d01007387 */ /* 0x0003e20000100800 */
[----:B------:R-:W-:Y:S05]  /*0e90*/  @P0 BRA `(.L_x_108) ;  /* 0x0000016000000947 */ /* 0x000fea0003800000 */
[----:B------:R-:W-:Y:S01]  /*0ea0*/  ISETP.GE.AND P2, PT, R178, c[0x0][0x220], PT ;  /* 0x00008800b2007a0c */ /* 0x000fe20003f46270 */
[----:B------:R-:W-:Y:S01]  /*0eb0*/  IMAD R0, R31, c[0x0][0x190], RZ ;  /* 0x000064001f007a24 */ /* 0x000fe200078e02ff */
[----:B------:R-:W-:Y:S01]  /*0ec0*/  ISETP.GE.AND P1, PT, R171, c[0x0][0x220], PT ;  /* 0x00008800ab007a0c */ /* 0x000fe20003f26270 */
[----:B------:R-:W-:Y:S02]  /*0ed0*/  IMAD.MOV.U32 R10, RZ, RZ, R14 ;  /* 0x000000ffff0a7224 */ /* 0x000fe400078e000e */
[----:B------:R-:W-:-:S02]  /*0ee0*/  IMAD R0, R30, c[0x0][0x194], R0 ;  /* 0x000065001e007a24 */ /* 0x000fc400078e0200 */
[----:B------:R-:W-:-:S05]  /*0ef0*/  IMAD.WIDE.U32 R8, R30, c[0x0][0x190], R10 ;  /* 0x000064001e087a25 */ /* 0x000fca00078e000a */
[----:B------:R-:W-:Y:S01]  /*0f00*/  IADD3 R0, R9, R0, RZ ;  /* 0x0000000009007210 */ /* 0x000fe20007ffe0ff */
[----:B------:R2:W-:Y:S01]  /*0f10*/  @P2 STS.128 [R239], RZ ;  /* 0x000000ffef002388 */ /* 0x0005e20000000c00 */
[----:B------:R-:W-:-:S04]  /*0f20*/  @!P2 LEA R6, P0, R8, c[0x0][0x160], 0x1 ;  /* 0x000058000806aa11 */ /* 0x000fc800078008ff */
[----:B------:R-:W-:-:S05]  /*0f30*/  @!P2 LEA.HI.X R7, R8, c[0x0][0x164], R0, 0x1, P0 ;  /* 0x000059000807aa11 */ /* 0x000fca00000f0c00 */
[----:B------:R-:W-:Y:S01]  /*0f40*/  @!PT LDS RZ, [RZ] ;  /* 0x00000000fffff984 */ /* 0x000fe20000000800 */
[----:B------:R-:W-:Y:S01]  /*0f50*/  @!PT LDS RZ, [RZ] ;  /* 0x00000000fffff984 */ /* 0x000fe20000000800 */
[----:B------:R-:W-:Y:S01]  /*0f60*/  @!PT LDS RZ, [RZ] ;  /* 0x00000000fffff984 */ /* 0x000fe20000000800 */
[----:B------:R2:W-:Y:S04]  /*0f70*/  @!P2 LDGSTS.E.BYPASS.LTC128B.128 [R239], [R6.64] ;  /* 0x0000000006efafae */ /* 0x0005e8000b901d52 */
[----:B------:R2:W-:Y:S01]  /*0f80*/  @P1 STS.128 [R239+0x4000], RZ ;  /* 0x004000ffef001388 */ /* 0x0005e20000000c00 */
[----:B------:R-:W-:Y:S05]  /*0f90*/  @P1 BRA `(.L_x_108) ;  /* 0x0000006000001947 */ /* 0x000fea0003800000 */
[----:B--2---:R-:W-:-:S04]  /*0fa0*/  LEA R6, P0, R8, c[0x0][0x160], 0x1 ;  /* 0x0000580008067a11 */ /* 0x004fc800078008ff */
[----:B------:R-:W-:-:S05]  /*0fb0*/  LEA.HI.X R7, R8, c[0x0][0x164], R0, 0x1, P0 ;  /* 0x0000590008077a11 */ /* 0x000fca00000f0c00 */
[----:B------:R-:W-:Y:S01]  /*0fc0*/  @!PT LDS RZ, [RZ] ;  /* 0x00000000fffff984 */ /* 0x000fe20000000800 */
[----:B------:R-:W-:Y:S01]  /*0fd0*/  @!PT LDS RZ, [RZ] ;  /* 0x00000000fffff984 */ /* 0x000fe20000000800 */
[----:B------:R-:W-:Y:S01]  /*0fe0*/  @!PT LDS RZ, [RZ] ;  /* 0x00000000fffff984 */ /* 0x000fe20000000800 */
[----:B------:R2:W-:Y:S04]  /*0ff0*/  LDGSTS.E.BYPASS.LTC128B.128 [R239+0x4000], [R6.64+0x80] ;  /* 0x0400008006ef7fae */ /* 0x0005e8000b901d52 */
.L_x_108:
[----:B------:R-:W-:Y:S05]  /*1000*/  BSYNC B0 ;  /* 0x0000000000007941 */ /* 0x000fea0003800000 */
.L_x_107:
[----:B------:R-:W-:Y:S01]  /*1010*/  IADD3 R17, R12, 0x10, RZ ;  /* 0x000000100c117810 */ /* 0x000fe20007ffe0ff */
[----:B------:R-:W-:Y:S03]  /*1020*/  BSSY B0, `(.L_x_109) ;  /* 0x000001c000007945 */ /* 0x000fe60003800000 */
[----:B------:R-:W-:-:S13]  /*1030*/  ISETP.GE.AND P0, PT, R17, UR13, PT ;  /* 0x0000000d11007c0c */ /* 0x000fda000bf06270 */
[----:B------:R-:W-:Y:S05]  /*1040*/  @P0 BRA `(.L_x_110) ;  /* 0x0000019000000947 */ /* 0x000fea0003800000 */
[----:B------:R-:W-:Y:S01]  /*1050*/  IADD3 R3, P0, R30, 0x10, RZ ;  /* 0x000000101e037810 */ /* 0x000fe20007f1e0ff */
[----:B--2---:R-:W-:Y:S01]  /*1060*/  IMAD.MOV.U32 R6, RZ, RZ, R14 ;  /* 0x000000ffff067224 */ /* 0x004fe200078e000e */
[----:B------:R-:W-:Y:S02]  /*1070*/  ISETP.GE.AND P1, PT, R178, c[0x0][0x220], PT ;  /* 0x00008800b2007a0c */ /* 0x000fe40003f26270 */
[----:B------:R-:W-:Y:S01]  /*1080*/  MOV R7, R11 ;  /* 0x0000000b00077202 */ /* 0x000fe20000000f00 */
[----:B------:R-:W-:Y:S01]  /*1090*/  IMAD.X R0, RZ, RZ, R31, P0 ;  /* 0x000000ffff007224 */ /* 0x000fe200000e061f */
[----:B------:R-:W-:-:S03]  /*10a0*/  ISETP.GE.AND P0, PT, R171, c[0x0][0x220], PT ;  /* 0x00008800ab007a0c */ /* 0x000fc60003f06270 */
[----:B------:R-:W-:Y:S02]  /*10b0*/  IMAD R0, R0, c[0x0][0x190], RZ ;  /* 0x0000640000007a24 */ /* 0x000fe400078e02ff */
[----:B------:R-:W-:-:S04]  /*10c0*/  IMAD.WIDE.U32 R6, R3, c[0x0][0x190], R6 ;  /* 0x0000640003067a25 */ /* 0x000fc800078e0006 */
[----:B------:R-:W-:Y:S01]  /*10d0*/  IMAD R0, R3, c[0x0][0x194], R0 ;  /* 0x0000650003007a24 */ /* 0x000fe200078e0200 */
[----:B------:R-:W-:Y:S01]  /*10e0*/  @!P1 LEA R8, P2, R6, c[0x0][0x160], 0x1 ;  /* 0x0000580006089a11 */ /* 0x000fe200078408ff */
[----:B------:R2:W-:Y:S02]  /*10f0*/  @P1 STS.128 [R239+0x800], RZ ;  /* 0x000800ffef001388 */ /* 0x0005e40000000c00 */
[----:B------:R-:W-:-:S05]  /*1100*/  IMAD.IADD R0, R7, 0x1, R0 ;  /* 0x0000000107007824 */ /* 0x000fca00078e0200 */
[----:B------:R-:W-:-:S05]  /*1110*/  @!P1 LEA.HI.X R9, R6, c[0x0][0x164], R0, 0x1, P2 ;  /* 0x0000590006099a11 */ /* 0x000fca00010f0c00 */
[----:B------:R-:W-:Y:S01]  /*1120*/  @!PT LDS RZ, [RZ] ;  /* 0x00000000fffff984 */ /* 0x000fe20000000800 */
[----:B------:R-:W-:Y:S01]  /*1130*/  @!PT LDS RZ, [RZ] ;  /* 0x00000000fffff984 */ /* 0x000fe20000000800 */
[----:B------:R-:W-:Y:S01]  /*1140*/  @!PT LDS RZ, [RZ] ;  /* 0x00000000fffff984 */ /* 0x000fe20000000800 */
[----:B------:R2:W-:Y:S04]  /*1150*/  @!P1 LDGSTS.E.BYPASS.LTC128B.128 [R239+0x800], [R8.64] ;  /* 0x0080000008ef9fae */ /* 0x0005e8000b901d52 */
        /* <DEDUP_REMOVED lines=8> */
.L_x_110:
[----:B------:R-:W-:Y:S05]  /*11e0*/  BSYNC B0 ;  /* 0x0000000000007941 */ /* 0x000fea0003800000 */
.L_x_109:
        /* <DEDUP_REMOVED lines=29> */
.L_x_112:
[----:B------:R-:W-:Y:S05]  /*13c0*/  BSYNC B0 ;  /* 0x0000000000007941 */ /* 0x000fea0003800000 */
.L_x_111:
        /* <DEDUP_REMOVED lines=29> */
.L_x_114:
[----:B------:R-:W-:Y:S05]  /*15a0*/  BSYNC B0 ;  /* 0x0000000000007941 */ /* 0x000fea0003800000 */
.L_x_113:
        /* <DEDUP_REMOVED lines=29> */
.L_x_116:
[----:B------:R-:W-:Y:S05]  /*1780*/  BSYNC B0 ;  /* 0x0000000000007941 */ /* 0x000fea0003800000 */
.L_x_115:
        /* <DEDUP_REMOVED lines=29> */
.L_x_118:
[----:B------:R-:W-:Y:S05]  /*1960*/  BSYNC B0 ;  /* 0x0000000000007941 */ /* 0x000fea0003800000 */
.L_x_117:
        /* <DEDUP_REMOVED lines=29> */
.L_x_120:
[----:B------:R-:W-:Y:S05]  /*1b40*/  BSYNC B0 ;  /* 0x0000000000007941 */ /* 0x000fea0003800000 */
.L_x_119:
[----:B------:R-:W-:Y:S01]  /*1b50*/  IADD3 R0, R12, 0x70, RZ ;  /* 0x000000700c007810 */ /* 0x000fe20007ffe0ff */
[----:B------:R-:W-:Y:S01]  /*1b60*/  UMOV UR15, 0x6 ;  /* 0x00000006000f7882 */ /* 0x000fe20000000000 */
[----:B------:R-:W-:Y:S01]  /*1b70*/  BSSY B0, `(.L_x_121) ;  /* 0x0000020000007945 */ /* 0x000fe20003800000 */
[----:B------:R-:W-:Y:S01]  /*1b80*/  ULDC.64 UR4, c[0x0][0x198] ;  /* 0x0000660000047ab9 */ /* 0x000fe20000000a00 */
[----:B------:R-:W-:Y:S01]  /*1b90*/  ISETP.GE.AND P0, PT, R0, UR13, PT ;  /* 0x0000000d00007c0c */ /* 0x000fe2000bf06270 */
[----:B------:R3:W-:Y:S01]  /*1ba0*/  STL [R1+0x48], R0 ;  /* 0x0000480001007387 */ /* 0x0007e20000100800 */
[----:B------:R-:W-:Y:S02]  /*1bb0*/  USHF.L.U64.HI UR15, UR4, UR15, UR5 ;  /* 0x0000000f040f7299 */ /* 0x000fe40008010205 */
[----:B------:R-:W-:-:S09]  /*1bc0*/  USHF.L.U32 UR16, UR4, 0x6, URZ ;  /* 0x0000000604107899 */ /* 0x000fd2000800063f */
[----:B------:R-:W-:Y:S05]  /*1bd0*/  @P0 BRA `(.L_x_122) ;  /* 0x0000019000000947 */ /* 0x000fea0003800000 */
[----:B------:R-:W-:Y:S01]  /*1be0*/  IADD3 R3, P0, R30, 0x70, RZ ;  /* 0x000000701e037810 */ /* 0x000fe20007f1e0ff */
[----:B--2---:R-:W-:Y:S01]  /*1bf0*/  IMAD.MOV.U32 R6, RZ, RZ, R14 ;  /* 0x000000ffff067224 */ /* 0x004fe200078e000e */
[----:B------:R-:W-:Y:S02]  /*1c00*/  ISETP.GE.AND P1, PT, R178, c[0x0][0x220], PT ;  /* 0x00008800b2007a0c */ /* 0x000fe40003f26270 */
[----:B------:R-:W-:Y:S01]  /*1c10*/  MOV R7, R11 ;  /* 0x0000000b00077202 */ /* 0x000fe20000000f00 */
[----:B---3--:R-:W-:Y:S01]  /*1c20*/  IMAD.X R0, RZ, RZ, R31, P0 ;  /* 0x000000ffff007224 */ /* 0x008fe200000e061f */
        /* <DEDUP_REMOVED lines=20> */
.L_x_122:
[----:B------:R-:W-:Y:S05]  /*1d70*/  BSYNC B0 ;  /* 0x0000000000007941 */ /* 0x000fea0003800000 */
.L_x_121:
[----:B------:R-:W-:Y:S01]  /*1d80*/  IMAD.MOV.U32 R176, RZ, RZ, R28 ;  /* 0x000000ffffb07224 */ /* 0x000fe200078e001c */
[----:B------:R-:W-:Y:S01]  /*1d90*/  ULEA.HI.SX32 UR12, UR8, 0xffffffff, 0x1a ;  /* 0xffffffff080c7891 */ /* 0x000fe2000f8fd23f */
[----:B------:R-:W-:Y:S01]  /*1da0*/  IMAD.MOV.U32 R177, RZ, RZ, R29 ;  /* 0x000000ffffb17224 */ /* 0x000fe200078e001d */
[----:B------:R-:W-:Y:S01]  /*1db0*/  MOV R176, R26 ;  /* 0x0000001a00b07202 */ /* 0x000fe20000000f00 */
[----:B------:R-:W-:Y:S01]  /*1dc0*/  BSSY B0, `(.L_x_123) ;  /* 0x000001c000007945 */ /* 0x000fe20003800000 */
[----:B------:R-:W-:Y:S01]  /*1dd0*/  UIMAD UR6, UR12, -0x40, UR14 ;  /* 0xffffffc00c0678a4 */ /* 0x000fe2000f8e020e */
[----:B------:R-:W-:Y:S01]  /*1de0*/  MOV R170, UR16 ;  /* 0x0000001000aa7c02 */ /* 0x000fe20008000f00 */
[----:B------:R-:W-:Y:S01]  /*1df0*/  USHF.R.S32.HI UR7, URZ, 0x1f, UR12 ;  /* 0x0000001f3f077899 */ /* 0x000fe2000801140c */
[----:B------:R4:W-:Y:S01]  /*1e00*/  STL.64 [R1+0x28], R176 ;  /* 0x000028b001007387 */ /* 0x0009e20000100a00 */
[----:B------:R-:W-:Y:S02]  /*1e10*/  UIMAD UR5, UR15, UR12, URZ ;  /* 0x0000000c0f0572a4 */ /* 0x000fe4000f8e023f */
[----:B------:R-:W-:Y:S01]  /*1e20*/  ISETP.GE.AND P0, PT, R12, UR6, PT ;  /* 0x000000060c007c0c */ /* 0x000fe2000bf06270 */
[----:B--2---:R-:W-:Y:S01]  /*1e30*/  IMAD.WIDE.U32 R6, R170, UR12, R176 ;  /* 0x0000000caa067c25 */ /* 0x004fe2000f8e00b0 */
[----:B------:R-:W-:-:S06]  /*1e40*/  UIMAD UR5, UR7, UR16, UR5 ;  /* 0x00000010070572a4 */ /* 0x000fcc000f8e0205 */
[----:B------:R-:W-:-:S05]  /*1e50*/  IADD3 R9, R7, UR5, RZ ;  /* 0x0000000507097c10 */ /* 0x000fca000fffe0ff */
[----:B------:R-:W-:Y:S05]  /*1e60*/  @P0 BRA `(.L_x_124) ;  /* 0x0000011000000947 */ /* 0x000fea0003800000 */
[----:B------:R-:W-:Y:S02]  /*1e70*/  ISETP.GE.AND P1, PT, R178, c[0x0][0x220], PT ;  /* 0x00008800b2007a0c */ /* 0x000fe40003f26270 */
[----:B------:R-:W-:-:S11]  /*1e80*/  ISETP.GE.AND P0, PT, R171, c[0x0][0x220], PT ;  /* 0x00008800ab007a0c */ /* 0x000fd60003f06270 */
[C---:B------:R-:W-:Y:S01]  /*1e90*/  @!P1 LEA R10, P2, R6.reuse, c[0x0][0x168], 0x1 ;  /* 0x00005a00060a9a11 */ /* 0x040fe200078408ff */
[----:B------:R2:W-:Y:S03]  /*1ea0*/  @P1 STS.128 [R239+0x8000], RZ ;  /* 0x008000ffef001388 */ /* 0x0005e60000000c00 */
        /* <DEDUP_REMOVED lines=13> */
.L_x_124:
[----:B------:R-:W-:Y:S05]  /*1f80*/  BSYNC B0 ;  /* 0x0000000000007941 */ /* 0x000fea0003800000 */
.L_x_123:
[----:B------:R-:W-:Y:S01]  /*1f90*/  ISETP.GE.AND P0, PT, R17, UR6, PT ;  /* 0x0000000611007c0c */ /* 0x000fe2000bf06270 */
[----:B------:R-:W-:Y:S01]  /*1fa0*/  ULDC UR5, c[0x0][0x19c] ;  /* 0x0000670000057ab9 */ /* 0x000fe20000000800 */
[----:B------:R-:W-:Y:S01]  /*1fb0*/  BSSY B0, `(.L_x_125) ;  /* 0x0000017000007945 */ /* 0x000fe20003800000 */
[----:B------:R-:W-:Y:S02]  /*1fc0*/  USHF.L.U32 UR11, UR4, 0x4, URZ ;  /* 0x00000004040b7899 */ /* 0x000fe4000800063f */
[----:B------:R-:W-:-:S08]  /*1fd0*/  USHF.L.U64.HI UR9, UR4, UR9, UR5 ;  /* 0x0000000904097299 */ /* 0x000fd00008010205 */
[----:B------:R-:W-:Y:S05]  /*1fe0*/  @P0 BRA `(.L_x_126) ;  /* 0x0000013000000947 */ /* 0x000fea0003800000 */
[----:B------:R-:W-:Y:S02]  /*1ff0*/  ISETP.GE.AND P1, PT, R178, c[0x0][0x220], PT ;  /* 0x00008800b2007a0c */ /* 0x000fe40003f26270 */
[----:B---3--:R-:W-:Y:S02]  /*2000*/  IADD3 R0, P2, R6, UR11, RZ ;  /* 0x0000000b06007c10 */ /* 0x008fe4000ff5e0ff */
[----:B------:R-:W-:Y:S02]  /*2010*/  ISETP.GE.AND P0, PT, R171, c[0x0][0x220], PT ;  /* 0x00008800ab007a0c */ /* 0x000fe40003f06270 */
[----:B------:R-:W-:-:S07]  /*2020*/  IADD3.X R3, R9, UR9, RZ, P2, !PT ;  /* 0x0000000909037c10 */ /* 0x000fce00097fe4ff */
[C---:B--2---:R-:W-:Y:S01]  /*2030*/  @!P1 LEA R10, P2, R0.reuse, c[0x0][0x168], 0x1 ;  /* 0x00005a00000a9a11 */ /* 0x044fe200078408ff */
        /* <DEDUP_REMOVED lines=14> */
.L_x_126:
[----:B------:R-:W-:Y:S05]  /*2120*/  BSYNC B0 ;  /* 0x0000000000007941 */ /* 0x000fea0003800000 */
.L_x_125:
[----:B------:R-:W-:Y:S01]  /*2130*/  ISETP.GE.AND P0, PT, R16, UR6, PT ;  /* 0x0000000610007c0c */ /* 0x000fe2000bf06270 */
[----:B------:R-:W-:-:S12]  /*2140*/  BSSY B0, `(.L_x_127) ;  /* 0x0000017000007945 */ /* 0x000fd80003800000 */
[----:B------:R-:W-:Y:S05]  /*2150*/  @P0 BRA `(.L_x_128) ;  /* 0x0000015000000947 */ /* 0x000fea0003800000 */
[----:B------:R-:W-:Y:S01]  /*2160*/  ISETP.GE.AND P1, PT, R178, c[0x0][0x220], PT ;  /* 0x00008800b2007a0c */ /* 0x000fe20003f26270 */
[----:B------:R-:W-:Y:S01]  /*2170*/  IMAD.MOV.U32 R3, RZ, RZ, c[0x0][0x198] ;  /* 0x00006600ff037624 */ /* 0x000fe200078e00ff */
[----:B------:R-:W-:Y:S01]  /*2180*/  ISETP.GE.AND P0, PT, R171, c[0x0][0x220], PT ;  /* 0x00008800ab007a0c */ /* 0x000fe20003f06270 */
[----:B--2---:R-:W-:-:S03]  /*2190*/  IMAD.MOV.U32 R10, RZ, RZ, c[0x0][0x19c] ;  /* 0x00006700ff0a7624 */ /* 0x004fc600078e00ff */
[----:B---3--:R-:W-:-:S04]  /*21a0*/  LEA R0, P2, R3, R6, 0x5 ;  /* 0x0000000603007211 */ /* 0x008fc800078428ff */
[----:B------:R-:W-:-:S03]  /*21b0*/  LEA.HI.X R3, R3, R9, R10, 0x5, P2 ;  /* 0x0000000903037211 */ /* 0x000fc600010f2c0a */
        /* <DEDUP_REMOVED lines=15> */
.L_x_128:
[----:B------:R-:W-:Y:S05]  /*22b0*/  BSYNC B0 ;  /* 0x0000000000007941 */ /* 0x000fea0003800000 */
.L_x_127:
[----:B------:R-:W-:Y:S01]  /*22c0*/  ISETP.GE.AND P0, PT, R5, UR6, PT ;  /* 0x0000000605007c0c */ /* 0x000fe2000bf06270 */
[----:B------:R-:W-:-:S12]  /*22d0*/  BSSY B0, `(.L_x_129) ;  /* 0x0000019000007945 */ /* 0x000fd80003800000 */
[----:B------:R-:W-:Y:S05]  /*22e0*/  @P0 BRA `(.L_x_130) ;  /* 0x0000017000000947 */ /* 0x000fea0003800000 */
[----:B------:R-:W-:Y:S01]  /*22f0*/  ISETP.GE.AND P1, PT, R178, c[0x0][0x220], PT ;  /* 0x00008800b2007a0c */ /* 0x000fe20003f26270 */
[----:B---3--:R-:W-:Y:S01]  /*2300*/  IMAD.MOV.U32 R0, RZ, RZ, c[0x0][0x198] ;  /* 0x00006600ff007624 */ /* 0x008fe200078e00ff */
[----:B------:R-:W-:Y:S01]  /*2310*/  ULDC UR4, c[0x0][0x19c] ;  /* 0x0000670000047ab9 */ /* 0x000fe20000000800 */
[----:B------:R-:W-:Y:S01]  /*2320*/  IMAD.MOV.U32 R8, RZ, RZ, R6 ;  /* 0x000000ffff087224 */ /* 0x000fe200078e0006 */
[----:B------:R-:W-:Y:S01]  /*2330*/  UIMAD UR4, UR4, 0x30, URZ ;  /* 0x00000030040478a4 */ /* 0x000fe2000f8e023f */
[----:B------:R-:W-:Y:S02]  /*2340*/  ISETP.GE.AND P0, PT, R171, c[0x0][0x220], PT ;  /* 0x00008800ab007a0c */ /* 0x000fe40003f06270 */
[----:B------:R-:W-:-:S05]  /*2350*/  IMAD.WIDE.U32 R8, R0, 0x30, R8 ;  /* 0x0000003000087825 */ /* 0x000fca00078e0008 */
[----:B------:R-:W-:Y:S01]  /*2360*/  IADD3 R0, R9, UR4, RZ ;  /* 0x0000000409007c10 */ /* 0x000fe2000fffe0ff */
[----:B------:R3:W-:Y:S01]  /*2370*/  @P1 STS.128 [R239+0x9800], RZ ;  /* 0x009800ffef001388 */ /* 0x0007e20000000c00 */
[----:B------:R-:W-:-:S04]  /*2380*/  @!P1 LEA R6, P2, R8, c[0x0][0x168], 0x1 ;  /* 0x00005a0008069a11 */ /* 0x000fc800078408ff */
[----:B------:R-:W-:-:S05]  /*2390*/  @!P1 LEA.HI.X R7, R8, c[0x0][0x16c], R0, 0x1, P2 ;  /* 0x00005b0008079a11 */ /* 0x000fca00010f0c00 */
[----:B------:R-:W-:Y:S01]  /*23a0*/  @!PT LDS RZ, [RZ] ;  /* 0x00000000fffff984 */ /* 0x000fe20000000800 */
[----:B------:R-:W-:Y:S01]  /*23b0*/  @!PT LDS RZ, [RZ] ;  /* 0x00000000fffff984 */ /* 0x000fe20000000800 */
[----:B------:R-:W-:Y:S01]  /*23c0*/  @!PT LDS RZ, [RZ] ;  /* 0x00000000fffff984 */ /* 0x000fe20000000800 */
[----:B------:R3:W-:Y:S04]  /*23d0*/  @!P1 LDGSTS.E.BYPASS.LTC128B.128 [R239+0x9800], [R6.64] ;  /* 0x0980000006ef9fae */ /* 0x0007e8000b901d52 */
[----:B------:R3:W-:Y:S01]  /*23e0*/  @P0 STS.128 [R239+0xb800], RZ ;  /* 0x00b800ffef000388 */ /* 0x0007e20000000c00 */
[----:B------:R-:W-:Y:S05]  /*23f0*/  @P0 BRA `(.L_x_130) ;  /* 0x0000006000000947 */ /* 0x000fea0003800000 */
[----:B---3--:R-:W-:-:S04]  /*2400*/  LEA R6, P0, R8, c[0x0][0x168], 0x1 ;  /* 0x00005a0008067a11 */ /* 0x008fc800078008ff */
[----:B------:R-:W-:-:S05]  /*2410*/  LEA.HI.X R7, R8, c[0x0][0x16c], R0, 0x1, P0 ;  /* 0x00005b0008077a11 */ /* 0x000fca00000f0c00 */
[----:B------:R-:W-:Y:S01]  /*2420*/  @!PT LDS RZ, [RZ] ;  /* 0x00000000fffff984 */ /* 0x000fe20000000800 */
[----:B------:R-:W-:Y:S01]  /*2430*/  @!PT LDS RZ, [RZ] ;  /* 0x00000000fffff984 */ /* 0x000fe20000000800 */
[----:B------:R-:W-:Y:S01]  /*2440*/  @!PT LDS RZ, [RZ] ;  /* 0x00000000fffff984 */ /* 0x000fe20000000800 */
[----:B------:R3:W-:Y:S04]  /*2450*/  LDGSTS.E.BYPASS.LTC128B.128 [R239+0xb800], [R6.64+0x80] ;  /* 0x0b80008006ef7fae */ /* 0x0007e8000b901d52 */
.L_x_130:
[----:B------:R-:W-:Y:S05]  /*2460*/  BSYNC B0 ;  /* 0x0000000000007941 */ /* 0x000fea0003800000 */
.L_x_129:
[----:B------:R-:W0:Y:S01]  /*2470*/  LDGDEPBAR ;  /* 0x00000000000079af */ /* 0x000e220000000000 */
[----:B------:R-:W-:Y:S01]  /*2480*/  ISETP.GE.AND P1, PT, R12, UR6, PT ;  /* 0x000000060c007c0c */ /* 0x000fe2000bf26270 */
[----:B------:R-:W-:Y:S01]  /*2490*/  ULDC.64 UR4, c[0x0][0x1a0] ;  /* 0x0000680000047ab9 */ /* 0x000fe20000000a00 */
[----:B------:R-:W-:Y:S01]  /*24a0*/  BSSY B0, `(.L_x_131) ;  /* 0x0000020000007945 */ /* 0x000fe20003800000 */
[----:B------:R-:W-:Y:S02]  /*24b0*/  UIMAD.WIDE.U32 UR20, UR12, UR4, URZ ;  /* 0x000000040c1472a5 */ /* 0x000fe4000f8e003f */
[----:B------:R-:W-:-:S04]  /*24c0*/  UIMAD UR4, UR7, UR4, URZ ;  /* 0x00000004070472a4 */ /* 0x000fc8000f8e023f */
[----:B------:R-:W-:Y:S01]  /*24d0*/  UIMAD UR4, UR12, UR5, UR4 ;  /* 0x000000050c0472a4 */ /* 0x000fe2000f8e0204 */
[----:B------:R-:W-:Y:S02]  /*24e0*/  IMAD.U32 R8, RZ, RZ, UR20 ;  /* 0x00000014ff087e24 */ /* 0x000fe4000f8e00ff */
[----:B------:R-:W-:Y:S01]  /*24f0*/  IMAD.U32 R9, RZ, RZ, UR21 ;  /* 0x00000015ff097e24 */ /* 0x000fe2000f8e00ff */
[----:B------:R-:W-:Y:S02]  /*2500*/  UIADD3 UR4, UR21, UR4, URZ ;  /* 0x0000000415047290 */ /* 0x000fe4000fffe03f */
[----:B---3--:R-:W-:-:S04]  /*2510*/  LEA R6, P0, R8, R24, 0x6 ;  /* 0x0000001808067211 */ /* 0x008fc800078030ff */
[----:B------:R-:W-:Y:S01]  /*2520*/  IMAD.U32 R0, RZ, RZ, UR4 ;  /* 0x00000004ff007e24 */ /* 0x000fe2000f8e00ff */
[----:B------:R-:W-:-:S04]  /*2530*/  DEPBAR.LE SB0, 0x0 ;  /* 0x000080000000791a */ /* 0x000fc80000000000 */
[----:B------:R-:W-:Y:S01]  /*2540*/  BAR.SYNC.DEFER_BLOCKING 0x0 ;  /* 0x0000000000007b1d */ /* 0x000fe20000010000 */
[----:B------:R-:W-:-:S05]  /*2550*/  LEA.HI.X R7, R8, R23, R0, 0x6, P0 ;  /* 0x0000001708077211 */ /* 0x000fca00000f3400 */
[----:B------:R3:W-:Y:S04]  /*2560*/  @P1 STS.128 [R239+0xc000], RZ ;  /* 0x00c000ffef001388 */ /* 0x0007e80000000c00 */
[----:B------:R3:W-:Y:S01]  /*2570*/  @P1 STS.128 [R239+0xe000], RZ ;  /* 0x00e000ffef001388 */ /* 0x0007e20000000c00 */
        /* <DEDUP_REMOVED lines=12> */
[----:B-1----:R-:W-:-:S04]  /*2640*/  LEA R8, P0, R6, c[0x0][0x170], 0x1 ;  /* 0x00005c0006087a11 */ /* 0x002fc800078008ff */
[----:B------:R-:W-:-:S05]  /*2650*/  LEA.HI.X R9, R6, c[0x0][0x174], R7, 0x1, P0 ;  /* 0x00005d0006097a11 */ /* 0x000fca00000f0c07 */
[----:B------:R-:W-:Y:S01]  /*2660*/  @!PT LDS RZ, [RZ] ;  /* 0x00000000fffff984 */ /* 0x000fe20000000800 */
[----:B------:R-:W-:Y:S01]  /*2670*/  @!PT LDS RZ, [RZ] ;  /* 0x00000000fffff984 */ /* 0x000fe20000000800 */
[----:B------:R-:W-:Y:S01]  /*2680*/  @!PT LDS RZ, [RZ] ;  /* 0x00000000fffff984 */ /* 0x000fe20000000800 */
[----:B------:R1:W-:Y:S04]  /*2690*/  LDGSTS.E.BYPASS.LTC128B.128 [R239+0xe000], [R8.64+0x80] ;  /* 0x0e00008008ef7fae */ /* 0x0003e8000b901d52 */
.L_x_132:
[----:B------:R-:W-:Y:S05]  /*26a0*/  BSYNC B0 ;  /* 0x0000000000007941 */ /* 0x000fea0003800000 */
.L_x_131:
[----:B------:R-:W-:Y:S01]  /*26b0*/  ISETP.GE.AND P0, PT, R17, UR6, PT ;  /* 0x0000000611007c0c */ /* 0x000fe2000bf06270 */
[----:B------:R-:W-:-:S12]  /*26c0*/  BSSY B0, `(.L_x_133) ;  /* 0x0000019000007945 */ /* 0x000fd80003800000 */
[----:B------:R1:W-:Y:S04]  /*26d0*/  @P0 STS.128 [R239+0xc800], RZ ;  /* 0x00c800ffef000388 */ /* 0x0003e80000000c00 */
[----:B------:R1:W-:Y:S01]  /*26e0*/  @P0 STS.128 [R239+0xe800], RZ ;  /* 0x00e800ffef000388 */ /* 0x0003e20000000c00 */
[----:B------:R-:W-:Y:S05]  /*26f0*/  @P0 BRA `(.L_x_134) ;  /* 0x0000015000000947 */ /* 0x000fea0003800000 */
[----:B------:R-:W-:Y:S01]  /*2700*/  ISETP.GE.AND P1, PT, R178, c[0x0][0x220], PT ;  /* 0x00008800b2007a0c */ /* 0x000fe20003f26270 */
[----:B-1----:R-:W-:Y:S01]  /*2710*/  IMAD.WIDE.U32 R8, R22, c[0x0][0x1a0], RZ ;  /* 0x0000680016087a25 */ /* 0x002fe200078e00ff */
[----:B------:R-:W-:-:S03]  /*2720*/  ISETP.GE.AND P0, PT, R171, c[0x0][0x220], PT ;  /* 0x00008800ab007a0c */ /* 0x000fc60003f06270 */
[----:B------:R-:W-:Y:S01]  /*2730*/  IMAD R3, R22, c[0x0][0x1a4], RZ ;  /* 0x0000690016037a24 */ /* 0x000fe200078e02ff */
[----:B------:R-:W-:-:S04]  /*2740*/  IADD3 R0, P2, R6, R8, RZ ;  /* 0x0000000806007210 */ /* 0x000fc80007f5e0ff */
[----:B------:R-:W-:-:S03]  /*2750*/  IADD3.X R3, R7, R9, R3, P2, !PT ;  /* 0x0000000907037210 */ /* 0x000fc600017fe403 */
        /* <DEDUP_REMOVED lines=15> */
.L_x_134:
[----:B------:R-:W-:Y:S05]  /*2850*/  BSYNC B0 ;  /* 0x0000000000007941 */ /* 0x000fea0003800000 */
.L_x_133:
[----:B------:R-:W-:Y:S01]  /*2860*/  ISETP.GE.AND P0, PT, R16, UR6, PT ;  /* 0x0000000610007c0c */ /* 0x000fe2000bf06270 */
[----:B------:R-:W-:-:S12]  /*2870*/  BSSY B0, `(.L_x_135) ;  /* 0x0000019000007945 */ /* 0x000fd80003800000 */
[----:B------:R1:W-:Y:S04]  /*2880*/  @P0 STS.128 [R239+0xd000], RZ ;  /* 0x00d000ffef000388 */ /* 0x0003e80000000c00 */
[----:B------:R1:W-:Y:S01]  /*2890*/  @P0 STS.128 [R239+0xf000], RZ ;  /* 0x00f000ffef000388 */ /* 0x0003e20000000c00 */
[----:B------:R-:W-:Y:S05]  /*28a0*/  @P0 BRA `(.L_x_136) ;  /* 0x0000015000000947 */ /* 0x000fea0003800000 */
[----:B------:R-:W-:Y:S01]  /*28b0*/  ISETP.GE.AND P1, PT, R178, c[0x0][0x220], PT ;  /* 0x00008800b2007a0c */ /* 0x000fe20003f26270 */
[----:B------:R-:W-:Y:S01]  /*28c0*/  IMAD.MOV.U32 R3, RZ, RZ, c[0x0][0x1a0] ;  /* 0x00006800ff037624 */ /* 0x000fe200078e00ff */
[----:B------:R-:W-:Y:S01]  /*28d0*/  ISETP.GE.AND P0, PT, R171, c[0x0][0x220], PT ;  /* 0x00008800ab007a0c */ /* 0x000fe20003f06270 */
[----:B-1----:R-:W-:-:S03]  /*28e0*/  IMAD.MOV.U32 R8, RZ, RZ, c[0x0][0x1a4] ;  /* 0x00006900ff087624 */ /* 0x002fc600078e00ff */
[----:B------:R-:W-:-:S04]  /*28f0*/  LEA R0, P2, R3, R6, 0x5 ;  /* 0x0000000603007211 */ /* 0x000fc800078428ff */
        /* <DEDUP_REMOVED lines=16> */
.L_x_136:
[----:B------:R-:W-:Y:S05]  /*2a00*/  BSYNC B0 ;  /* 0x0000000000007941 */ /* 0x000fea0003800000 */
.L_x_135:
[----:B------:R-:W-:Y:S01]  /*2a10*/  ISETP.GE.AND P0, PT, R5, UR6, PT ;  /* 0x0000000605007c0c */ /* 0x000fe2000bf06270 */
[----:B------:R-:W-:-:S12]  /*2a20*/  BSSY B0, `(.L_x_137) ;  /* 0x000001a000007945 */ /* 0x000fd80003800000 */
[----:B------:R1:W-:Y:S04]  /*2a30*/  @P0 STS.128 [R239+0xd800], RZ ;  /* 0x00d800ffef000388 */ /* 0x0003e80000000c00 */
[----:B------:R1:W-:Y:S01]  /*2a40*/  @P0 STS.128 [R239+0xf800], RZ ;  /* 0x00f800ffef000388 */ /* 0x0003e20000000c00 */
[----:B------:R-:W-:Y:S05]  /*2a50*/  @P0 BRA `(.L_x_138) ;  /* 0x0000016000000947 */ /* 0x000fea0003800000 */
[----:B------:R-:W-:Y:S01]  /*2a60*/  ISETP.GE.AND P1, PT, R178, c[0x0][0x220], PT ;  /* 0x00008800b2007a0c */ /* 0x000fe20003f26270 */
[----:B-1----:R-:W-:Y:S01]  /*2a70*/  IMAD.MOV.U32 R8, RZ, RZ, c[0x0][0x1a0] ;  /* 0x00006800ff087624 */ /* 0x002fe200078e00ff */
[----:B------:R-:W-:Y:S01]  /*2a80*/  ULDC UR4, c[0x0][0x1a4] ;  /* 0x0000690000047ab9 */ /* 0x000fe20000000800 */
[----:B------:R-:W-:Y:S01]  /*2a90*/  ISETP.GE.AND P0, PT, R171, c[0x0][0x220], PT ;  /* 0x00008800ab007a0c */ /* 0x000fe20003f06270 */
[----:B------:R-:W-:Y:S01]  /*2aa0*/  UIMAD UR4, UR4, 0x30, URZ ;  /* 0x00000030040478a4 */ /* 0x000fe2000f8e023f */
[----:B------:R-:W-:-:S05]  /*2ab0*/  IMAD.WIDE.U32 R8, R8, 0x30, R6 ;  /* 0x0000003008087825 */ /* 0x000fca00078e0006 */
[----:B------:R-:W-:-:S03]  /*2ac0*/  IADD3 R0, R9, UR4, RZ ;  /* 0x0000000409007c10 */ /* 0x000fc6000fffe0ff */
        /* <DEDUP_REMOVED lines=15> */
.L_x_138:
[----:B------:R-:W-:Y:S05]  /*2bc0*/  BSYNC B0 ;  /* 0x0000000000007941 */ /* 0x000fea0003800000 */
.L_x_137:
[----:B-1----:R-:W-:Y:S01]  /*2bd0*/  SHF.R.S32.HI R7, RZ, 0x4, R21 ;  /* 0x00000004ff077819 */ /* 0x002fe20000011415 */
[C---:B------:R-:W-:Y:S01]  /*2be0*/  IMAD.SHL.U32 R6, R18.reuse, 0x40, RZ ;  /* 0x0000004012067824 */ /* 0x040fe200078e00ff */
[----:B------:R-:W-:Y:S01]  /*2bf0*/  R2P PR, R18, 0x6 ;  /* 0x0000000612007804 */ /* 0x000fe20000000000 */
[----:B------:R-:W-:Y:S01]  /*2c00*/  IMAD.SHL.U32 R3, R19, 0x40, RZ ;  /* 0x0000004013037824 */ /* 0x000fe200078e00ff */
[----:B------:R-:W-:Y:S01]  /*2c10*/  LEA.HI R0, R21, R7, RZ, 0x1 ;  /* 0x0000000715007211 */ /* 0x000fe200078f08ff */
[----:B------:R-:W-:Y:S01]  /*2c20*/  IMAD.SHL.U32 R8, R20, 0x40, RZ ;  /* 0x0000004014087824 */ /* 0x000fe200078e00ff */
[----:B------:R-:W0:Y:S01]  /*2c30*/  LDGDEPBAR ;  /* 0x00000000000079af */ /* 0x000e220000000000 */
[----:B------:R-:W-:Y:S01]  /*2c40*/  IMAD.SHL.U32 R5, R12, 0x8, RZ ;  /* 0x000000080c057824 */ /* 0x000fe200078e00ff */
[----:B------:R-:W-:Y:S01]  /*2c50*/  LOP3.LUT R0, R0, 0xfffffffe, RZ, 0xc0, !PT ;  /* 0xfffffffe00007812 */ /* 0x000fe200078ec0ff */
[----:B------:R-:W-:Y:S01]  /*2c60*/  UISETP.GE.AND UP0, UPT, UR14, 0x41, UPT ;  /* 0x000000410e00788c */ /* 0x000fe2000bf06270 */
[----:B------:R-:W-:-:S02]  /*2c70*/  LOP3.LUT R3, R3, 0x1c0, RZ, 0xc0, !PT ;  /* 0x000001c003037812 */ /* 0x000fc400078ec0ff */
[----:B------:R-:W-:Y:S01]  /*2c80*/  LOP3.LUT R154, R8, 0xfffffe00, RZ, 0xc0, !PT ;  /* 0xfffffe00089a7812 */ /* 0x000fe200078ec0ff */
[----:B------:R-:W-:Y:S01]  /*2c90*/  IMAD.IADD R7, R7, 0x1, -R0 ;  /* 0x0000000107077824 */ /* 0x000fe200078e0a00 */
[----:B------:R-:W-:-:S03]  /*2ca0*/  LOP3.LUT R0, R6, 0x1c0, RZ, 0xc0, !PT ;  /* 0x000001c006007812 */ /* 0x000fc600078ec0ff */
[----:B------:R-:W-:Y:S01]  /*2cb0*/  IMAD.SHL.U32 R6, R7, 0x8, RZ ;  /* 0x0000000807067824 */ /* 0x000fe200078e00ff */
[----:B------:R-:W-:Y:S02]  /*2cc0*/  LOP3.LUT R8, R0, 0x8, R5, 0xf8, !PT ;  /* 0x0000000800087812 */ /* 0x000fe400078ef805 */
[----:B------:R-:W-:Y:S02]  /*2cd0*/  SHF.R.U32.HI R0, RZ, 0x3, R0 ;  /* 0x00000003ff007819 */ /* 0x000fe40000011600 */
[----:B------:R-:W-:Y:S02]  /*2ce0*/  LOP3.LUT R6, R3, 0x8, R6, 0xf8, !PT ;  /* 0x0000000803067812 */ /* 0x000fe400078ef806 */
[----:B------:R-:W-:Y:S01]  /*2cf0*/  SHF.R.U32.HI R5, RZ, 0x3, R3 ;  /* 0x00000003ff057819 */ /* 0x000fe20000011603 */
[----:B------:R-:W-:Y:S01]  /*2d00*/  IMAD R3, R152, 0x400, R154 ;  /* 0x0000040098037824 */ /* 0x000fe200078e029a */
[----:B------:R-:W-:Y:S02]  /*2d10*/  LOP3.LUT R0, R8, R0, RZ, 0x3c, !PT ;  /* 0x0000000008007212 */ /* 0x000fe400078e3cff */
[----:B------:R-:W-:Y:S01]  /*2d20*/  LOP3.LUT R153, R6, R5, RZ, 0x3c, !PT ;  /* 0x0000000506997212 */ /* 0x000fe200078e3cff */
[----:B------:R-:W-:-:S02]  /*2d30*/  IMAD.SHL.U32 R5, R155, 0x2, RZ ;  /* 0x000000029b057824 */ /* 0x000fc400078e00ff */
[----:B------:R-:W-:Y:S02]  /*2d40*/  IMAD R0, R7, 0x200, R0 ;  /* 0x0000020007007824 */ /* 0x000fe400078e0200 */
[----:B------:R-:W-:Y:S01]  /*2d50*/  IMAD.IADD R3, R153, 0x1, R3 ;  /* 0x0000000199037824 */ /* 0x000fe200078e0203 */
[----:B------:R-:W-:Y:S01]  /*2d60*/  LOP3.LUT R5, R5, 0x6, RZ, 0xc0, !PT ;  /* 0x0000000605057812 */ /* 0x000fe200078ec0ff */
[----:B------:R-:W-:Y:S02]  /*2d70*/  IMAD.SHL.U32 R220, R0, 0x2, RZ ;  /* 0x0000000200dc7824 */ /* 0x000fe400078e00ff */
[----:B------:R-:W-:Y:S01]  /*2d80*/  IMAD.SHL.U32 R227, R3, 0x2, RZ ;  /* 0x0000000203e37824 */ /* 0x000fe200078e00ff */
[----:B------:R-:W-:Y:S02]  /*2d90*/  SHF.R.S32.HI R3, RZ, 0x1f, R152 ;  /* 0x0000001fff037819 */ /* 0x000fe40000011498 */
[----:B------:R-:W-:Y:S01]  /*2da0*/  LDSM.16.M88.4 R32, [R220+0x8000] ;  /* 0x00800000dc20783b */ /* 0x000fe20000000200 */
[----:B------:R-:W-:Y:S01]  /*2db0*/  IADD3 R0, R220, 0x8000, RZ ;  /* 0x00008000dc007810 */ /* 0x000fe20007ffe0ff */
[--C-:B------:R-:W-:Y:S01]  /*2dc0*/  IMAD R228, R4, 0x2, R227.reuse ;  /* 0x0000000204e47824 */ /* 0x100fe200078e02e3 */
[----:B------:R-:W-:Y:S01]  /*2dd0*/  IADD3 R231, R220, 0x8020, RZ ;  /* 0x00008020dce77810 */ /* 0x000fe20007ffe0ff */
[----:B------:R-:W1:Y:S01]  /*2de0*/  LDSM.16.M88.4 R12, [R227] ;  /* 0x00000000e30c783b */ /* 0x000e620000000200 */
[----:B------:R-:W-:Y:S01]  /*2df0*/  @P1 IADD3 R231, R0, -0x20, RZ ;  /* 0xffffffe000e71810 */ /* 0x000fe20007ffe0ff */
[----:B------:R-:W-:Y:S01]  /*2e00*/  IMAD.MOV.U32 R0, RZ, RZ, 0x40 ;  /* 0x00000040ff007424 */ /* 0x000fe200078e00ff */
[----:B------:R-:W-:Y:S01]  /*2e10*/  LEA.HI R3, R3, R152, RZ, 0x2 ;  /* 0x0000009803037211 */ /* 0x000fe200078f10ff */
[----:B--2---:R-:W2:Y:S01]  /*2e20*/  LDSM.16.M88.4 R8, [R227+0x2000] ;  /* 0x00200000e308783b */ /* 0x004ea20000000200 */
[C---:B------:R-:W-:Y:S01]  /*2e30*/  IMAD R230, R2.reuse, 0x2, R227 ;  /* 0x0000000202e67824 */ /* 0x040fe200078e02e3 */
[----:B------:R-:W-:Y:S01]  /*2e40*/  IADD3 R238, R231, 0x800, RZ ;  /* 0x00000800e7ee7810 */ /* 0x000fe20007ffe0ff */
[----:B------:R-:W-:Y:S01]  /*2e50*/  IMAD R229, R2, 0x2, R228 ;  /* 0x0000000202e57824 */ /* 0x000fe200078e02e4 */
[----:B------:R-:W5:Y:S01]  /*2e60*/  LDSM.16.M88.4 R28, [R220+0x8800] ;  /* 0x00880000dc1c783b */ /* 0x000f620000000200 */
[----:B------:R-:W-:-:S02]  /*2e70*/  SEL R0, R0, 0xffffffc0, !P2 ;  /* 0xffffffc000007807 */ /* 0x000fc40005000000 */
[----:B------:R-:W-:Y:S01]  /*2e80*/  LOP3.LUT R3, R3, 0xfffffffc, RZ, 0xc0, !PT ;  /* 0xfffffffc03037812 */ /* 0x000fe200078ec0ff */
[----:B------:R-:W3:Y:S01]  /*2e90*/  LDSM.16.M88.4 R24, [R220+0x9000] ;  /* 0x00900000dc18783b */ /* 0x000ee20000000200 */
[C---:B------:R-:W-:Y:S01]  /*2ea0*/  IADD3 R237, R231.reuse, 0x1000, RZ ;  /* 0x00001000e7ed7810 */ /* 0x040fe20007ffe0ff */
[----:B------:R-:W-:Y:S01]  /*2eb0*/  IMAD.IADD R226, R220, 0x1, R0 ;  /* 0x00000001dce27824 */ /* 0x000fe200078e0200 */
[C---:B------:R-:W-:Y:S01]  /*2ec0*/  IADD3 R236, R231.reuse, 0x1800, RZ ;  /* 0x00001800e7ec7810 */ /* 0x040fe20007ffe0ff */
[----:B------:R-:W4:Y:S01]  /*2ed0*/  LDSM.16.M88.4 R20, [R220+0x9800] ;  /* 0x00980000dc14783b */ /* 0x000f220000000200 */
[----:B------:R-:W-:Y:S01]  /*2ee0*/  IMAD.IADD R225, R0, 0x1, R231 ;  /* 0x0000000100e17824 */ /* 0x000fe200078e02e7 */
[C---:B------:R-:W-:Y:S01]  /*2ef0*/  IADD3 R235, R231.reuse, 0x2000, RZ ;  /* 0x00002000e7eb7810 */ /* 0x040fe20007ffe0ff */
[----:B------:R-:W-:Y:S01]  /*2f00*/  IMAD.U32 R0, RZ, RZ, UR12 ;  /* 0x0000000cff007e24 */ /* 0x000fe2000f8e00ff */
[----:B------:R-:W-:Y:S01]  /*2f10*/  LDSM.16.M88.4 R52, [R231] ;  /* 0x00000000e734783b */ /* 0x000fe20000000200 */
[----:B------:R-:W-:Y:S01]  /*2f20*/  IMAD.IADD R3, R152, 0x1, -R3 ;  /* 0x0000000198037824 */ /* 0x000fe200078e0a03 */
[C---:B------:R-:W-:Y:S01]  /*2f30*/  IADD3 R234, R231.reuse, 0x2800, RZ ;  /* 0x00002800e7ea7810 */ /* 0x040fe20007ffe0ff */
[----:B------:R-:W-:Y:S01]  /*2f40*/  IMAD R0, R0, 0x40, R5 ;  /* 0x0000004000007824 */ /* 0x000fe200078e0205 */
[----:B------:R-:W3:Y:S01]  /*2f50*/  LDSM.16.M88.4 R16, [R228+0x2000] ;  /* 0x00200000e410783b */ /* 0x000ee20000000200 */
[----:B------:R-:W-:-:S02]  /*2f60*/  IADD3 R233, R231, 0x3000, RZ ;  /* 0x00003000e7e97810 */ /* 0x000fc40007ffe0ff */
[----:B------:R-:W-:Y:S01]  /*2f70*/  IADD3 R232, R231, 0x3800, RZ ;  /* 0x00003800e7e87810 */ /* 0x000fe20007ffe0ff */
[----:B------:R-:W3:Y:S01]  /*2f80*/  LDSM.16.M88.4 R44, [R231+0x800] ;  /* 0x00080000e72c783b */ /* 0x000ee20000000200 */
[C---:B------:R-:W-:Y:S02]  /*2f90*/  ISETP.GE.AND P1, PT, R0.reuse, UR14, PT ;  /* 0x0000000e00007c0c */ /* 0x040fe4000bf26270 */
[C---:B------:R-:W-:Y:S01]  /*2fa0*/  IADD3 R5, R0.reuse, 0x1, RZ ;  /* 0x0000000100057810 */ /* 0x040fe20007ffe0ff */
[----:B------:R-:W3:Y:S01]  /*2fb0*/  LDSM.16.M88.4 R48, [R231+0x1800] ;  /* 0x00180000e730783b */ /* 0x000ee20000000200 */
[----:B------:R-:W-:Y:S02]  /*2fc0*/  IADD3 R6, R0, 0x8, RZ ;  /* 0x0000000800067810 */ /* 0x000fe40007ffe0ff */
[----:B------:R-:W-:Y:S01]  /*2fd0*/  ISETP.GE.AND P0, PT, R5, UR14, PT ;  /* 0x0000000e05007c0c */ /* 0x000fe2000bf06270 */
[----:B------:R-:W3:Y:S01]  /*2fe0*/  LDSM.16.M88.4 R40, [R231+0x1000] ;  /* 0x00100000e728783b */ /* 0x000ee20000000200 */
[----:B------:R-:W-:-:S02]  /*2ff0*/  ISETP.GE.AND P6, PT, R6, UR14, PT ;  /* 0x0000000e06007c0c */ /* 0x000fc4000bfc6270 */
[C---:B------:R-:W-:Y:S01]  /*3000*/  IADD3 R6, R0.reuse, 0x10, RZ ;  /* 0x0000001000067810 */ /* 0x040fe20007ffe0ff */
[-C--:B-1----:R-:W-:Y:S01]  /*3010*/  HMMA.16816.F32.BF16 R108, R12, R32.reuse, RZ ;  /* 0x000000200c6c723c */ /* 0x082fe200000418ff */
[----:B------:R1:W-:Y:S01]  /*3020*/  STL [R1+0x4c], R3 ;  /* 0x00004c0301007387 */ /* 0x0003e20000100800 */
[----:B------:R-:W-:Y:S02]  /*3030*/  IADD3 R5, R0, 0x11, RZ ;  /* 0x0000001100057810 */ /* 0x000fe40007ffe0ff */
[----:B------:R-:W-:Y:S02]  /*3040*/  ISETP.GE.AND P4, PT, R6, UR14, PT ;  /* 0x0000000e06007c0c */ /* 0x000fe4000bf86270 */
[----:B------:R-:W-:Y:S02]  /*3050*/  ISETP.GE.AND P3, PT, R5, UR14, PT ;  /* 0x0000000e05007c0c */ /* 0x000fe4000bf66270 */
[C---:B--2---:R-:W-:Y:S08]  /*3060*/  HMMA.16816.F32.BF16 R36, R8.reuse, R32, RZ ;  /* 0x000000200824723c */ /* 0x044ff000000418ff */
[-C--:B------:R-:W-:Y:S08]  /*3070*/  HMMA.16816.F32.BF16 R80, R8, R34.reuse, RZ ;  /* 0x000000220850723c */ /* 0x080ff000000418ff */
[----:B------:R-:W-:Y:S01]  /*3080*/  HMMA.16816.F32.BF16 R104, R12, R34, RZ ;  /* 0x000000220c68723c */ /* 0x000fe200000418ff */
[----:B-1----:R-:W-:-:S04]  /*3090*/  IADD3 R3, R0, 0x9, RZ ;  /* 0x0000000900037810 */ /* 0x002fc80007ffe0ff */
[----:B------:R-:W-:-:S03]  /*30a0*/  ISETP.GE.AND P5, PT, R3, UR14, PT ;  /* 0x0000000e03007c0c */ /* 0x000fc6000bfa6270 */
[----:B-----5:R-:W-:Y:S01]  /*30b0*/  HMMA.16816.F32.BF16 R32, R8, R28, RZ ;  /* 0x0000001c0820723c */ /* 0x020fe200000418ff */
[----:B------:R-:W-:-:S04]  /*30c0*/  IADD3 R3, R0, 0x18, RZ ;  /* 0x0000001800037810 */ /* 0x000fc80007ffe0ff */
[----:B------:R-:W-:Y:S02]  /*30d0*/  ISETP.GE.AND P2, PT, R3, UR14, PT ;  /* 0x0000000e03007c0c */ /* 0x000fe4000bf46270 */
[----:B------:R-:W-:Y:S01]  /*30e0*/  IADD3 R3, R0, 0x19, RZ ;  /* 0x0000001900037810 */ /* 0x000fe20007ffe0ff */
[C---:B---3--:R-:W-:Y:S08]  /*30f0*/  HMMA.16816.F32.BF16 R56, R8.reuse, R24, RZ ;  /* 0x000000180838723c */ /* 0x048ff000000418ff */
[C---:B----4-:R-:W-:Y:S08]  /*3100*/  HMMA.16816.F32.BF16 R60, R8.reuse, R20, RZ ;  /* 0x00000014083c723c */ /* 0x050ff000000418ff */
[C---:B------:R-:W-:Y:S08]  /*3110*/  HMMA.16816.F32.BF16 R96, R8.reuse, R30, RZ ;  /* 0x0000001e0860723c */ /* 0x040ff000000418ff */
[C---:B------:R-:W-:Y:S08]  /*3120*/  HMMA.16816.F32.BF16 R100, R8.reuse, R26, RZ ;  /* 0x0000001a0864723c */ /* 0x040ff000000418ff */
[----:B------:R-:W-:Y:S01]  /*3130*/  HMMA.16816.F32.BF16 R92, R8, R22, RZ ;  /* 0x00000016085c723c */ /* 0x000fe200000418ff */
[----:B------:R-:W1:Y:S07]  /*3140*/  LDSM.16.M88.4 R8, [R228] ;  /* 0x00000000e408783b */ /* 0x000e6e0000000200 */
[C---:B------:R-:W-:Y:S08]  /*3150*/  HMMA.16816.F32.BF16 R88, R12.reuse, R28, RZ ;  /* 0x0000001c0c58723c */ /* 0x040ff000000418ff */
[C---:B------:R-:W-:Y:S01]  /*3160*/  HMMA.16816.F32.BF16 R84, R12.reuse, R30, RZ ;  /* 0x0000001e0c54723c */ /* 0x040fe200000418ff */
[----:B------:R-:W-:Y:S07]  /*3170*/  LDSM.16.M88.4 R28, [R226+0x9000] ;  /* 0x00900000e21c783b */ /* 0x000fee0000000200 */
[C---:B------:R-:W-:Y:S08]  /*3180*/  HMMA.16816.F32.BF16 R76, R12.reuse, R24, RZ ;  /* 0x000000180c4c723c */ /* 0x040ff000000418ff */
[C---:B------:R-:W-:Y:S01]  /*3190*/  HMMA.16816.F32.BF16 R72, R12.reuse, R26, RZ ;  /* 0x0000001a0c48723c */ /* 0x040fe200000418ff */
[----:B------:R-:W-:Y:S07]  /*31a0*/  LDSM.16.M88.4 R24, [R226+0x9800] ;  /* 0x00980000e218783b */ /* 0x000fee0000000200 */
[C---:B------:R-:W-:Y:S08]  /*31b0*/  HMMA.16816.F32.BF16 R68, R12.reuse, R20, RZ ;  /* 0x000000140c44723c */ /* 0x040ff000000418ff */
[----:B------:R-:W-:Y:S01]  /*31c0*/  HMMA.16816.F32.BF16 R64, R12, R22, RZ ;  /* 0x000000160c40723c */ /* 0x000fe200000418ff */
[----:B------:R-:W2:Y:S04]  /*31d0*/  LDSM.16.M88.4 R20, [R230+0x2000] ;  /* 0x00200000e614783b */ /* 0x000ea80000000200 */
[----:B------:R-:W-:Y:S03]  /*31e0*/  LDSM.16.M88.4 R12, [R230] ;  /* 0x00000000e60c783b */ /* 0x000fe60000000200 */
[C---:B------:R-:W-:Y:S01]  /*31f0*/  HMMA.16816.F32.BF16 R112, R16.reuse, R52, R36 ;  /* 0x000000341070723c */ /* 0x040fe20000041824 */
[----:B------:R-:W3:Y:S07]  /*3200*/  LDSM.16.M88.4 R36, [R226+0x8000] ;  /* 0x00800000e224783b */ /* 0x000eee0000000200 */
[C---:B------:R-:W-:Y:S01]  /*3210*/  HMMA.16816.F32.BF16 R124, R16.reuse, R44, R32 ;  /* 0x0000002c107c723c */ /* 0x040fe20000041820 */
[----:B------:R-:W4:Y:S07]  /*3220*/  LDSM.16.M88.4 R32, [R226+0x8800] ;  /* 0x00880000e220783b */ /* 0x000f2e0000000200 */
[C---:B------:R-:W-:Y:S08]  /*3230*/  HMMA.16816.F32.BF16 R60, R16.reuse, R48, R60 ;  /* 0x00000030103c723c */ /* 0x040ff0000004183c */
[C---:B------:R-:W-:Y:S08]  /*3240*/  HMMA.16816.F32.BF16 R120, R16.reuse, R46, R96 ;  /* 0x0000002e1078723c */ /* 0x040ff00000041860 */
[C---:B------:R-:W-:Y:S08]  /*3250*/  HMMA.16816.F32.BF16 R56, R16.reuse, R40, R56 ;  /* 0x000000281038723c */ /* 0x040ff00000041838 */
[C---:B------:R-:W-:Y:S08]  /*3260*/  HMMA.16816.F32.BF16 R132, R16.reuse, R54, R80 ;  /* 0x000000361084723c */ /* 0x040ff00000041850 */
[C---:B------:R-:W-:Y:S08]  /*3270*/  HMMA.16816.F32.BF16 R116, R16.reuse, R42, R100 ;  /* 0x0000002a1074723c */ /* 0x040ff00000041864 */
[----:B------:R-:W-:Y:S01]  /*3280*/  HMMA.16816.F32.BF16 R96, R16, R50, R92 ;  /* 0x000000321060723c */ /* 0x000fe2000004185c */
[----:B------:R-:W-:Y:S07]  /*3290*/  LDSM.16.M88.4 R16, [R225+0x1000] ;  /* 0x00100000e110783b */ /* 0x000fee0000000200 */
[C---:B-1----:R-:W-:Y:S08]  /*32a0*/  HMMA.16816.F32.BF16 R128, R8.reuse, R44, R88 ;  /* 0x0000002c0880723c */ /* 0x042ff00000041858 */
[C---:B------:R-:W-:Y:S08]  /*32b0*/  HMMA.16816.F32.BF16 R136, R8.reuse, R40, R76 ;  /* 0x000000280888723c */ /* 0x040ff0000004184c */
[C---:B------:R-:W-:Y:S01]  /*32c0*/  HMMA.16816.F32.BF16 R88, R8.reuse, R46, R84 ;  /* 0x0000002e0858723c */ /* 0x040fe20000041854 */
[----:B------:R-:W-:Y:S07]  /*32d0*/  LDSM.16.M88.4 R44, [R225+0x800] ;  /* 0x00080000e12c783b */ /* 0x000fee0000000200 */
[C---:B------:R-:W-:Y:S08]  /*32e0*/  HMMA.16816.F32.BF16 R100, R8.reuse, R52, R108 ;  /* 0x000000340864723c */ /* 0x040ff0000004186c */
[C---:B------:R-:W-:Y:S08]  /*32f0*/  HMMA.16816.F32.BF16 R140, R8.reuse, R48, R68 ;  /* 0x00000030088c723c */ /* 0x040ff00000041844 */
[C---:B------:R-:W-:Y:S01]  /*3300*/  HMMA.16816.F32.BF16 R92, R8.reuse, R54, R104 ;  /* 0x00000036085c723c */ /* 0x040fe20000041868 */
[----:B------:R-:W-:Y:S07]  /*3310*/  LDSM.16.M88.4 R52, [R225+0x1800] ;  /* 0x00180000e134783b */ /* 0x000fee0000000200 */
[C---:B------:R-:W-:Y:S08]  /*3320*/  HMMA.16816.F32.BF16 R84, R8.reuse, R42, R72 ;  /* 0x0000002a0854723c */ /* 0x040ff00000041848 */
[----:B------:R-:W-:Y:S01]  /*3330*/  HMMA.16816.F32.BF16 R76, R8, R50, R64 ;  /* 0x00000032084c723c */ /* 0x000fe20000041840 */
[----:B------:R-:W-:Y:S04]  /*3340*/  LDSM.16.M88.4 R48, [R225] ;  /* 0x00000000e130783b */ /* 0x000fe80000000200 */
[----:B------:R-:W1:Y:S03]  /*3350*/  LDSM.16.M88.4 R8, [R229+0x2000] ;  /* 0x00200000e508783b */ /* 0x000e660000000200 */
[C---:B--2---:R-:W-:Y:S08]  /*3360*/  HMMA.16816.F32.BF16 R80, R20.reuse, R24, R60 ;  /* 0x000000181450723c */ /* 0x044ff0000004183c */
[C---:B---3--:R-:W-:Y:S08]  /*3370*/  HMMA.16816.F32.BF16 R72, R20.reuse, R36, R112 ;  /* 0x000000241448723c */ /* 0x048ff00000041870 */
[C---:B----4-:R-:W-:Y:S08]  /*3380*/  HMMA.16816.F32.BF16 R64, R20.reuse, R32, R124 ;  /* 0x000000201440723c */ /* 0x050ff0000004187c */
[C---:B------:R-:W-:Y:S08]  /*3390*/  HMMA.16816.F32.BF16 R56, R20.reuse, R28, R56 ;  /* 0x0000001c1438723c */ /* 0x040ff00000041838 */
[C---:B------:R-:W-:Y:S08]  /*33a0*/  HMMA.16816.F32.BF16 R68, R20.reuse, R38, R132 ;  /* 0x000000261444723c */ /* 0x040ff00000041884 */
[C---:B------:R-:W-:Y:S08]  /*33b0*/  HMMA.16816.F32.BF16 R60, R20.reuse, R34, R120 ;  /* 0x00000022143c723c */ /* 0x040ff00000041878 */
[C---:B------:R-:W-:Y:S08]  /*33c0*/  HMMA.16816.F32.BF16 R40, R20.reuse, R30, R116 ;  /* 0x0000001e1428723c */ /* 0x040ff00000041874 */
[----:B------:R-:W-:Y:S01]  /*33d0*/  HMMA.16816.F32.BF16 R108, R20, R26, R96 ;  /* 0x0000001a146c723c */ /* 0x000fe20000041860 */
[----:B------:R-:W2:Y:S07]  /*33e0*/  LDSM.16.M88.4 R20, [R229] ;  /* 0x00000000e514783b */ /* 0x000eae0000000200 */
[C---:B------:R-:W-:Y:S08]  /*33f0*/  HMMA.16816.F32.BF16 R112, R12.reuse, R36, R100 ;  /* 0x000000240c70723c */ /* 0x040ff00000041864 */
[C---:B------:R-:W-:Y:S08]  /*3400*/  HMMA.16816.F32.BF16 R96, R12.reuse, R34, R88 ;  /* 0x000000220c60723c */ /* 0x040ff00000041858 */
[C---:B------:R-:W-:Y:S01]  /*3410*/  HMMA.16816.F32.BF16 R104, R12.reuse, R38, R92 ;  /* 0x000000260c68723c */ /* 0x040fe2000004185c */
[----:B------:R-:W-:Y:S07]  /*3420*/  LDSM.16.M88.4 R36, [R220+0xb000] ;  /* 0x00b00000dc24783b */ /* 0x000fee0000000200 */
[C---:B------:R-:W-:Y:S08]  /*3430*/  HMMA.16816.F32.BF16 R88, R12.reuse, R30, R84 ;  /* 0x0000001e0c58723c */ /* 0x040ff00000041854 */
[C---:B------:R-:W-:Y:S01]  /*3440*/  HMMA.16816.F32.BF16 R100, R12.reuse, R32, R128 ;  /* 0x000000200c64723c */ /* 0x040fe20000041880 */
[----:B------:R-:W-:Y:S07]  /*3450*/  LDSM.16.M88.4 R32, [R220+0xb800] ;  /* 0x00b80000dc20783b */ /* 0x000fee0000000200 */
[C---:B------:R-:W-:Y:S01]  /*3460*/  HMMA.16816.F32.BF16 R92, R12.reuse, R28, R136 ;  /* 0x0000001c0c5c723c */ /* 0x040fe20000041888 */
[----:B------:R-:W-:Y:S07]  /*3470*/  LDSM.16.M88.4 R28, [R220+0xa000] ;  /* 0x00a00000dc1c783b */ /* 0x000fee0000000200 */
[----:B------:R-:W-:Y:S08]  /*3480*/  HMMA.16816.F32.BF16 R84, R12, R24, R140 ;  /* 0x000000180c54723c */ /* 0x000ff0000004188c */
[C---:B-1----:R-:W-:Y:S01]  /*3490*/  HMMA.16816.F32.BF16 R148, R8.reuse, R48, R72 ;  /* 0x000000300894723c */ /* 0x042fe20000041848 */
[----:B------:R-:W-:Y:S07]  /*34a0*/  LDSM.16.M88.4 R72, [R231+0x2800] ;  /* 0x00280000e748783b */ /* 0x000fee0000000200 */
[C---:B------:R-:W-:Y:S08]  /*34b0*/  HMMA.16816.F32.BF16 R144, R8.reuse, R50, R68 ;  /* 0x000000320890723c */ /* 0x040ff00000041844 */
[C---:B------:R-:W-:Y:S08]  /*34c0*/  HMMA.16816.F32.BF16 R140, R8.reuse, R44, R64 ;  /* 0x0000002c088c723c */ /* 0x040ff00000041840 */
[C---:B------:R-:W-:Y:S08]  /*34d0*/  HMMA.16816.F32.BF16 R136, R8.reuse, R46, R60 ;  /* 0x0000002e0888723c */ /* 0x040ff0000004183c */
[C---:B------:R-:W-:Y:S01]  /*34e0*/  HMMA.16816.F32.BF16 R132, R8.reuse, R16, R56 ;  /* 0x000000100884723c */ /* 0x040fe20000041838 */
[----:B------:R-:W-:Y:S07]  /*34f0*/  LDSM.16.M88.4 R56, [R231+0x2000] ;  /* 0x00200000e738783b */ /* 0x000fee0000000200 */
[C---:B------:R-:W-:Y:S01]  /*3500*/  HMMA.16816.F32.BF16 R128, R8.reuse, R18, R40 ;  /* 0x000000120880723c */ /* 0x040fe20000041828 */
[----:B------:R-:W-:Y:S07]  /*3510*/  LDSM.16.M88.4 R40, [R220+0xa800] ;  /* 0x00a80000dc28783b */ /* 0x000fee0000000200 */
[C---:B------:R-:W-:Y:S08]  /*3520*/  HMMA.16816.F32.BF16 R124, R8.reuse, R52, R80 ;  /* 0x00000034087c723c */ /* 0x040ff00000041850 */
[----:B------:R-:W-:Y:S01]  /*3530*/  HMMA.16816.F32.BF16 R116, R8, R54, R108 ;  /* 0x000000360874723c */ /* 0x000fe2000004186c */
[----:B------:R-:W1:Y:S07]  /*3540*/  LDSM.16.M88.4 R8, [R227+0x4000] ;  /* 0x00400000e308783b */ /* 0x000e6e0000000200 */
[----:B------:R-:W-:Y:S01]  /*3550*/  HMMA.16816.F32.BF16 R76, R12, R26, R76 ;  /* 0x0000001a0c4c723c */ /* 0x000fe2000004184c */
[----:B------:R-:W3:Y:S07]  /*3560*/  LDSM.16.M88.4 R12, [R227+0x6000] ;  /* 0x00600000e30c783b */ /* 0x000eee0000000200 */
[C---:B--2---:R-:W-:Y:S08]  /*3570*/  HMMA.16816.F32.BF16 R24, R20.reuse, R48, R112 ;  /* 0x000000301418723c */ /* 0x044ff00000041870 */
[C---:B------:R-:W-:Y:S08]  /*3580*/  HMMA.16816.F32.BF16 R120, R20.reuse, R50, R104 ;  /* 0x000000321478723c */ /* 0x040ff00000041868 */
[C---:B------:R-:W-:Y:S08]  /*3590*/  HMMA.16816.F32.BF16 R112, R20.reuse, R44, R100 ;  /* 0x0000002c1470723c */ /* 0x040ff00000041864 */
[C---:B------:R-:W-:Y:S08]  /*35a0*/  HMMA.16816.F32.BF16 R104, R20.reuse, R16, R92 ;  /* 0x000000101468723c */ /* 0x040ff0000004185c */
[C---:B------:R-:W-:Y:S08]  /*35b0*/  HMMA.16816.F32.BF16 R108, R20.reuse, R46, R96 ;  /* 0x0000002e146c723c */ /* 0x040ff00000041860 */
[C---:B------:R-:W-:Y:S01]  /*35c0*/  HMMA.16816.F32.BF16 R92, R20.reuse, R18, R88 ;  /* 0x00000012145c723c */ /* 0x040fe20000041858 */
[----:B------:R-:W2:Y:S07]  /*35d0*/  LDSM.16.M88.4 R16, [R228+0x6000] ;  /* 0x00600000e410783b */ /* 0x000eae0000000200 */
[C---:B------:R-:W-:Y:S01]  /*35e0*/  HMMA.16816.F32.BF16 R80, R20.reuse, R52, R84 ;  /* 0x000000341450723c */ /* 0x040fe20000041854 */
[----:B------:R-:W-:Y:S07]  /*35f0*/  LDSM.16.M88.4 R84, [R231+0x3000] ;  /* 0x00300000e754783b */ /* 0x000fee0000000200 */
[----:B------:R-:W-:Y:S01]  /*3600*/  HMMA.16816.F32.BF16 R68, R20, R54, R76 ;  /* 0x000000361444723c */ /* 0x000fe2000004184c */
[----:B------:R-:W-:Y:S07]  /*3610*/  LDSM.16.M88.4 R76, [R231+0x3800] ;  /* 0x00380000e74c783b */ /* 0x000fee0000000200 */
[-C--:B-1----:R-:W-:Y:S01]  /*3620*/  HMMA.16816.F32.BF16 R100, R8, R28.reuse, R24 ;  /* 0x0000001c0864723c */ /* 0x082fe20000041818 */
[----:B------:R-:W1:Y:S07]  /*3630*/  LDSM.16.M88.4 R24, [R228+0x4000] ;  /* 0x00400000e418783b */ /* 0x000e6e0000000200 */
[C---:B---3--:R-:W-:Y:S08]  /*3640*/  HMMA.16816.F32.BF16 R64, R12.reuse, R28, R148 ;  /* 0x0000001c0c40723c */ /* 0x048ff00000041894 */
[C---:B------:R-:W-:Y:S08]  /*3650*/  HMMA.16816.F32.BF16 R60, R12.reuse, R30, R144 ;  /* 0x0000001e0c3c723c */ /* 0x040ff00000041890 */
[C---:B------:R-:W-:Y:S08]  /*3660*/  HMMA.16816.F32.BF16 R96, R12.reuse, R34, R116 ;  /* 0x000000220c60723c */ /* 0x040ff00000041874 */
[----:B------:R-:W-:Y:S08]  /*3670*/  HMMA.16816.F32.BF16 R88, R12, R32, R124 ;  /* 0x000000200c58723c */ /* 0x000ff0000004187c */
[C---:B------:R-:W-:Y:S08]  /*3680*/  HMMA.16816.F32.BF16 R116, R8.reuse, R30, R120 ;  /* 0x0000001e0874723c */ /* 0x040ff00000041878 */
[C---:B------:R-:W-:Y:S08]  /*3690*/  HMMA.16816.F32.BF16 R28, R8.reuse, R40, R112 ;  /* 0x00000028081c723c */ /* 0x040ff00000041870 */
[----:B------:R-:W-:Y:S08]  /*36a0*/  HMMA.16816.F32.BF16 R124, R8, R36, R104 ;  /* 0x00000024087c723c */ /* 0x000ff00000041868 */
[C---:B------:R-:W-:Y:S08]  /*36b0*/  HMMA.16816.F32.BF16 R52, R12.reuse, R40, R140 ;  /* 0x000000280c34723c */ /* 0x040ff0000004188c */
[C---:B------:R-:W-:Y:S08]  /*36c0*/  HMMA.16816.F32.BF16 R48, R12.reuse, R42, R136 ;  /* 0x0000002a0c30723c */ /* 0x040ff00000041888 */
[C---:B------:R-:W-:Y:S08]  /*36d0*/  HMMA.16816.F32.BF16 R44, R12.reuse, R36, R132 ;  /* 0x000000240c2c723c */ /* 0x040ff00000041884 */
[----:B------:R-:W-:Y:S01]  /*36e0*/  HMMA.16816.F32.BF16 R20, R12, R38, R128 ;  /* 0x000000260c14723c */ /* 0x000fe20000041880 */
[----:B------:R-:W-:Y:S07]  /*36f0*/  LDSM.16.M88.4 R12, [R230+0x4000] ;  /* 0x00400000e60c783b */ /* 0x000fee0000000200 */
[C---:B------:R-:W-:Y:S01]  /*3700*/  HMMA.16816.F32.BF16 R120, R8.reuse, R42, R108 ;  /* 0x0000002a0878723c */ /* 0x040fe2000004186c */
[----:B------:R-:W-:Y:S07]  /*3710*/  LDSM.16.M88.4 R40, [R226+0xa800] ;  /* 0x00a80000e228783b */ /* 0x000fee0000000200 */
[C---:B------:R-:W-:Y:S01]  /*3720*/  HMMA.16816.F32.BF16 R112, R8.reuse, R38, R92 ;  /* 0x000000260870723c */ /* 0x040fe2000004185c */
[----:B------:R-:W-:Y:S07]  /*3730*/  LDSM.16.M88.4 R36, [R226+0xa000] ;  /* 0x00a00000e224783b */ /* 0x000fee0000000200 */
[C---:B------:R-:W-:Y:S08]  /*3740*/  HMMA.16816.F32.BF16 R80, R8.reuse, R32, R80 ;  /* 0x000000200850723c */ /* 0x040ff00000041850 */
[----:B------:R-:W-:Y:S01]  /*3750*/  HMMA.16816.F32.BF16 R104, R8, R34, R68 ;  /* 0x000000220868723c */ /* 0x000fe20000041844 */
[----:B------:R-:W3:Y:S04]  /*3760*/  LDSM.16.M88.4 R8, [R230+0x6000] ;  /* 0x00600000e608783b */ /* 0x000ee80000000200 */
[----:B------:R-:W-:Y:S03]  /*3770*/  LDSM.16.M88.4 R32, [R226+0xb800] ;  /* 0x00b80000e220783b */ /* 0x000fe60000000200 */
[C---:B--2---:R-:W-:Y:S08]  /*3780*/  HMMA.16816.F32.BF16 R68, R16.reuse, R56, R64 ;  /* 0x000000381044723c */ /* 0x044ff00000041840 */
[----:B------:R-:W-:Y:S08]  /*3790*/  HMMA.16816.F32.BF16 R108, R16, R58, R60 ;  /* 0x0000003a106c723c */ /* 0x000ff0000004183c */
[----:B-1----:R-:W-:Y:S08]  /*37a0*/  HMMA.16816.F32.BF16 R60, R24, R56, R100 ;  /* 0x00000038183c723c */ /* 0x002ff00000041864 */
[C---:B------:R-:W-:Y:S08]  /*37b0*/  HMMA.16816.F32.BF16 R144, R16.reuse, R72, R52 ;  /* 0x000000481090723c */ /* 0x040ff00000041834 */
[C---:B------:R-:W-:Y:S01]  /*37c0*/  HMMA.16816.F32.BF16 R140, R16.reuse, R74, R48 ;  /* 0x0000004a108c723c */ /* 0x040fe20000041830 */
[----:B------:R-:W-:Y:S07]  /*37d0*/  LDSM.16.M88.4 R48, [R225+0x2800] ;  /* 0x00280000e130783b */ /* 0x000fee0000000200 */
[C---:B------:R-:W-:Y:S01]  /*37e0*/  HMMA.16816.F32.BF16 R136, R16.reuse, R84, R44 ;  /* 0x000000541088723c */ /* 0x040fe2000004182c */
[----:B------:R-:W1:Y:S07]  /*37f0*/  LDSM.16.M88.4 R44, [R226+0xb000] ;  /* 0x00b00000e22c783b */ /* 0x000e6e0000000200 */
[C---:B------:R-:W-:Y:S01]  /*3800*/  HMMA.16816.F32.BF16 R132, R16.reuse, R86, R20 ;  /* 0x000000561084723c */ /* 0x040fe20000041814 */
[----:B------:R-:W-:Y:S07]  /*3810*/  LDSM.16.M88.4 R20, [R229+0x4000] ;  /* 0x00400000e514783b */ /* 0x000fee0000000200 */
[C---:B------:R-:W-:Y:S08]  /*3820*/  HMMA.16816.F32.BF16 R128, R16.reuse, R76, R88 ;  /* 0x0000004c1080723c */ /* 0x040ff00000041858 */
[----:B------:R-:W-:Y:S01]  /*3830*/  HMMA.16816.F32.BF16 R96, R16, R78, R96 ;  /* 0x0000004e1060723c */ /* 0x000fe20000041860 */
[----:B------:R-:W-:Y:S07]  /*3840*/  LDSM.16.M88.4 R16, [R229+0x6000] ;  /* 0x00600000e510783b */ /* 0x000fee0000000200 */
[C---:B------:R-:W-:Y:S01]  /*3850*/  HMMA.16816.F32.BF16 R64, R24.reuse, R72, R28 ;  /* 0x000000481840723c */ /* 0x040fe2000004181c */
[----:B------:R-:W2:Y:S07]  /*3860*/  LDSM.16.M88.4 R28, [R225+0x2000] ;  /* 0x00200000e11c783b */ /* 0x000eae0000000200 */
[C---:B------:R-:W-:Y:S08]  /*3870*/  HMMA.16816.F32.BF16 R52, R24.reuse, R58, R116 ;  /* 0x0000003a1834723c */ /* 0x040ff00000041874 */
[C---:B------:R-:W-:Y:S08]  /*3880*/  HMMA.16816.F32.BF16 R88, R24.reuse, R74, R120 ;  /* 0x0000004a1858723c */ /* 0x040ff00000041878 */
[C---:B------:R-:W-:Y:S08]  /*3890*/  HMMA.16816.F32.BF16 R92, R24.reuse, R84, R124 ;  /* 0x00000054185c723c */ /* 0x040ff0000004187c */
[C---:B------:R-:W-:Y:S08]  /*38a0*/  HMMA.16816.F32.BF16 R80, R24.reuse, R76, R80 ;  /* 0x0000004c1850723c */ /* 0x040ff00000041850 */
[C---:B------:R-:W-:Y:S08]  /*38b0*/  HMMA.16816.F32.BF16 R84, R24.reuse, R86, R112 ;  /* 0x000000561854723c */ /* 0x040ff00000041870 */
[----:B------:R-:W-:Y:S01]  /*38c0*/  HMMA.16816.F32.BF16 R76, R24, R78, R104 ;  /* 0x0000004e184c723c */ /* 0x000fe20000041868 */
[----:B------:R-:W4:Y:S07]  /*38d0*/  LDSM.16.M88.4 R24, [R225+0x3000] ;  /* 0x00300000e118783b */ /* 0x000f2e0000000200 */
[-C--:B---3--:R-:W-:Y:S08]  /*38e0*/  HMMA.16816.F32.BF16 R72, R8, R36.reuse, R68 ;  /* 0x000000240848723c */ /* 0x088ff00000041844 */
[----:B------:R-:W-:Y:S08]  /*38f0*/  HMMA.16816.F32.BF16 R60, R12, R36, R60 ;  /* 0x000000240c3c723c */ /* 0x000ff0000004183c */
[-C--:B------:R-:W-:Y:S08]  /*3900*/  HMMA.16816.F32.BF16 R68, R8, R38.reuse, R108 ;  /* 0x000000260844723c */ /* 0x080ff0000004186c */
[C---:B------:R-:W-:Y:S08]  /*3910*/  HMMA.16816.F32.BF16 R56, R12.reuse, R38, R52 ;  /* 0x000000260c38723c */ /* 0x040ff00000041834 */
[-C--:B------:R-:W-:Y:S08]  /*3920*/  HMMA.16816.F32.BF16 R52, R12, R40.reuse, R64 ;  /* 0x000000280c34723c */ /* 0x080ff00000041840 */
[C---:B------:R-:W-:Y:S08]  /*3930*/  HMMA.16816.F32.BF16 R36, R8.reuse, R40, R144 ;  /* 0x000000280824723c */ /* 0x040ff00000041890 */
[-C--:B------:R-:W-:Y:S08]  /*3940*/  HMMA.16816.F32.BF16 R64, R8, R42.reuse, R140 ;  /* 0x0000002a0840723c */ /* 0x080ff0000004188c */
[----:B------:R-:W-:Y:S08]  /*3950*/  HMMA.16816.F32.BF16 R40, R12, R42, R88 ;  /* 0x0000002a0c28723c */ /* 0x000ff00000041858 */
[C---:B-1----:R-:W-:Y:S08]  /*3960*/  HMMA.16816.F32.BF16 R100, R8.reuse, R44, R136 ;  /* 0x0000002c0864723c */ /* 0x042ff00000041888 */
[C---:B------:R-:W-:Y:S08]  /*3970*/  HMMA.16816.F32.BF16 R104, R8.reuse, R46, R132 ;  /* 0x0000002e0868723c */ /* 0x040ff00000041884 */
[C---:B------:R-:W-:Y:S08]  /*3980*/  HMMA.16816.F32.BF16 R128, R8.reuse, R32, R128 ;  /* 0x000000200880723c */ /* 0x040ff00000041880 */
[----:B------:R-:W-:Y:S01]  /*3990*/  HMMA.16816.F32.BF16 R96, R8, R34, R96 ;  /* 0x000000220860723c */ /* 0x000fe20000041860 */
[----:B------:R-:W1:Y:S01]  /*39a0*/  LDSM.16.M88.4 R8, [R225+0x3800] ;  /* 0x00380000e108783b */ /* 0x000e620000000200 */
[----:B------:R-:W-:-:S06]  /*39b0*/  DEPBAR.LE SB0, 0x0 ;  /* 0x000080000000791a */ /* 0x000fcc0000000000 */
[C---:B------:R-:W-:Y:S08]  /*39c0*/  HMMA.16816.F32.BF16 R92, R12.reuse, R44, R92 ;  /* 0x0000002c0c5c723c */ /* 0x040ff0000004185c */
[C---:B------:R-:W-:Y:S08]  /*39d0*/  HMMA.16816.F32.BF16 R84, R12.reuse, R46, R84 ;  /* 0x0000002e0c54723c */ /* 0x040ff00000041854 */
[C---:B------:R-:W-:Y:S08]  /*39e0*/  HMMA.16816.F32.BF16 R80, R12.reuse, R32, R80 ;  /* 0x000000200c50723c */ /* 0x040ff00000041850 */
[----:B------:R-:W-:Y:S08]  /*39f0*/  HMMA.16816.F32.BF16 R88, R12, R34, R76 ;  /* 0x000000220c58723c */ /* 0x000ff0000004184c */
[-C--:B--2---:R-:W-:Y:S08]  /*3a00*/  HMMA.16816.F32.BF16 R72, R16, R28.reuse, R72 ;  /* 0x0000001c1048723c */ /* 0x084ff00000041848 */
[----:B------:R-:W-:Y:S08]  /*3a10*/  HMMA.16816.F32.BF16 R12, R20, R28, R60 ;  /* 0x0000001c140c723c */ /* 0x000ff0000004183c */
[-C--:B------:R-:W-:Y:S08]  /*3a20*/  HMMA.16816.F32.BF16 R68, R16, R30.reuse, R68 ;  /* 0x0000001e1044723c */ /* 0x080ff00000041844 */
[----:B------:R-:W-:Y:S01]  /*3a30*/  HMMA.16816.F32.BF16 R56, R20, R30, R56 ;  /* 0x0000001e1438723c */ /* 0x000fe20000041838 */
[----:B------:R-:W-:-:S02]  /*3a40*/  FSEL R77, R74, -INF , !P1 ;  /* 0xff8000004a4d7808 */ /* 0x000fc40004800000 */
[----:B------:R-:W-:Y:S02]  /*3a50*/  FSEL R74, R72, -INF , !P1 ;  /* 0xff800000484a7808 */ /* 0x000fe40004800000 */
[----:B------:R-:W-:Y:S02]  /*3a60*/  FSEL R75, R75, -INF , !P0 ;  /* 0xff8000004b4b7808 */ /* 0x000fe40004000000 */
[----:B------:R-:W-:Y:S01]  /*3a70*/  FSEL R73, R73, -INF , !P0 ;  /* 0xff80000049497808 */ /* 0x000fe20004000000 */
[-C--:B------:R-:W-:Y:S08]  /*3a80*/  HMMA.16816.F32.BF16 R52, R20, R48.reuse, R52 ;  /* 0x000000301434723c */ /* 0x080ff00000041834 */
[----:B------:R-:W-:Y:S01]  /*3a90*/  HMMA.16816.F32.BF16 R36, R16, R48, R36 ;  /* 0x000000301024723c */ /* 0x000fe20000041824 */
[----:B------:R-:W-:-:S02]  /*3aa0*/  FSEL R76, R70, -INF , !P6 ;  /* 0xff800000464c7808 */ /* 0x000fc40007000000 */
[----:B------:R-:W-:Y:S02]  /*3ab0*/  FSEL R72, R68, -INF , !P6 ;  /* 0xff80000044487808 */ /* 0x000fe40007000000 */
[----:B------:R-:W-:Y:S02]  /*3ac0*/  FSEL R71, R71, -INF , !P5 ;  /* 0xff80000047477808 */ /* 0x000fe40006800000 */
[----:B------:R-:W-:Y:S01]  /*3ad0*/  FSEL R69, R69, -INF , !P5 ;  /* 0xff80000045457808 */ /* 0x000fe20006800000 */
[----:B------:R-:W-:Y:S01]  /*3ae0*/  HMMA.16816.F32.BF16 R44, R16, R50, R64 ;  /* 0x00000032102c723c */ /* 0x000fe20000041840 */
[----:B------:R-:W-:Y:S02]  /*3af0*/  FSEL R58, R58, -INF , !P6 ;  /* 0xff8000003a3a7808 */ /* 0x000fe40007000000 */
        /* <DEDUP_REMOVED lines=8> */
[----:B----4-:R-:W-:Y:S01]  /*3b80*/  HMMA.16816.F32.BF16 R60, R20, R24, R92 ;  /* 0x00000018143c723c */ /* 0x010fe2000004185c */
[----:B------:R-:W-:-:S02]  /*3b90*/  FSEL R64, R13, -INF , !P0 ;  /* 0xff8000000d407808 */ /* 0x000fc40004000000 */
[----:B------:R-:W-:Y:S02]  /*3ba0*/  ISETP.GE.AND P0, PT, R3, UR14, PT ;  /* 0x0000000e03007c0c */ /* 0x000fe4000bf06270 */
[C---:B------:R-:W-:Y:S02]  /*3bb0*/  IADD3 R3, R0.reuse, 0x21, RZ ;  /* 0x0000002100037810 */ /* 0x040fe40007ffe0ff */
[----:B------:R-:W-:Y:S01]  /*3bc0*/  FSEL R57, R57, -INF , !P5 ;  /* 0xff80000039397808 */ /* 0x000fe20006800000 */
[----:B------:R-:W-:Y:S01]  /*3bd0*/  HMMA.16816.F32.BF16 R40, R16, R24, R100 ;  /* 0x000000181028723c */ /* 0x000fe20000041864 */
[----:B------:R-:W-:Y:S02]  /*3be0*/  ISETP.GE.AND P6, PT, R3, UR14, PT ;  /* 0x0000000e03007c0c */ /* 0x000fe4000bfc6270 */
[----:B------:R-:W-:Y:S02]  /*3bf0*/  IADD3 R3, R0, 0x28, RZ ;  /* 0x0000002800037810 */ /* 0x000fe40007ffe0ff */
[----:B------:R-:W-:-:S02]  /*3c00*/  FSEL R54, R54, -INF , !P4 ;  /* 0xff80000036367808 */ /* 0x000fc40006000000 */
[----:B------:R-:W-:Y:S01]  /*3c10*/  ISETP.GE.AND P5, PT, R3, UR14, PT ;  /* 0x0000000e03007c0c */ /* 0x000fe2000bfa6270 */
[C---:B------:R-:W-:Y:S01]  /*3c20*/  HMMA.16816.F32.BF16 R32, R16.reuse, R26, R104 ;  /* 0x0000001a1020723c */ /* 0x040fe20000041868 */
[----:B------:R-:W-:Y:S02]  /*3c30*/  IADD3 R3, R0, 0x29, RZ ;  /* 0x0000002900037810 */ /* 0x000fe40007ffe0ff */
[----:B------:R-:W-:Y:S02]  /*3c40*/  FSEL R68, R36, -INF , !P4 ;  /* 0xff80000024447808 */ /* 0x000fe40006000000 */
[----:B------:R-:W-:Y:S02]  /*3c50*/  FSEL R52, R52, -INF , !P4 ;  /* 0xff80000034347808 */ /* 0x000fe40006000000 */
[----:B------:R-:W-:Y:S01]  /*3c60*/  FSEL R70, R37, -INF , !P3 ;  /* 0xff80000025467808 */ /* 0x000fe20005800000 */
[----:B-1----:R-:W-:Y:S01]  /*3c70*/  HMMA.16816.F32.BF16 R12, R16, R8, R128 ;  /* 0x00000008100c723c */ /* 0x002fe20000041880 */
        /* <DEDUP_REMOVED lines=11> */
[----:B------:R-:W-:Y:S02]  /*3d30*/  FSEL R168, R43, -INF , !P6 ;  /* 0xff8000002ba87808 */ /* 0x000fe40007000000 */
[----:B------:R-:W-:Y:S02]  /*3d40*/  FSEL R164, R41, -INF , !P6 ;  /* 0xff80000029a47808 */ /* 0x000fe40007000000 */
[----:B------:R-:W-:Y:S01]  /*3d50*/  FSEL R161, R63, -INF , !P6 ;  /* 0xff8000003fa17808 */ /* 0x000fe20007000000 */
[----:B------:R-:W-:Y:S01]  /*3d60*/  HMMA.16816.F32.BF16 R24, R20, R8, R80 ;  /* 0x000000081418723c */ /* 0x000fe20000041850 */
[----:B------:R-:W-:-:S02]  /*3d70*/  FSEL R160, R61, -INF , !P6 ;  /* 0xff8000003da07808 */ /* 0x000fc40007000000 */
[----:B------:R-:W-:Y:S02]  /*3d80*/  FSEL R167, R34, -INF , !P5 ;  /* 0xff80000022a77808 */ /* 0x000fe40006800000 */
[----:B------:R-:W-:Y:S02]  /*3d90*/  FSEL R163, R32, -INF , !P5 ;  /* 0xff80000020a37808 */ /* 0x000fe40006800000 */
[----:B------:R-:W-:Y:S01]  /*3da0*/  FSEL R80, R38, -INF , !P4 ;  /* 0xff80000026507808 */ /* 0x000fe20006000000 */
[----:B------:R-:W-:Y:S01]  /*3db0*/  HMMA.16816.F32.BF16 R20, R20, R10, R88 ;  /* 0x0000000a1414723c */ /* 0x000fe20000041858 */
[----:B------:R-:W-:Y:S01]  /*3dc0*/  BAR.SYNC.DEFER_BLOCKING 0x0 ;  /* 0x0000000000007b1d */ /* 0x000fe20000010000 */
[----:B------:R-:W-:Y:S02]  /*3dd0*/  ISETP.GE.AND P4, PT, R3, UR14, PT ;  /* 0x0000000e03007c0c */ /* 0x000fe4000bf86270 */
[----:B------:R-:W-:Y:S02]  /*3de0*/  IADD3 R3, R0, 0x30, RZ ;  /* 0x0000003000037810 */ /* 0x000fe40007ffe0ff */
[----:B------:R-:W-:-:S02]  /*3df0*/  FSEL R81, R39, -INF , !P3 ;  /* 0xff80000027517808 */ /* 0x000fc40005800000 */
[----:B------:R-:W-:Y:S02]  /*3e00*/  FSEL R38, R53, -INF , !P3 ;  /* 0xff80000035267808 */ /* 0x000fe40005800000 */
[----:B------:R-:W-:Y:S02]  /*3e10*/  ISETP.GE.AND P3, PT, R3, UR14, PT ;  /* 0x0000000e03007c0c */ /* 0x000fe4000bf66270 */
[----:B------:R-:W-:Y:S02]  /*3e20*/  IADD3 R3, R0, 0x31, RZ ;  /* 0x0000003100037810 */ /* 0x000fe40007ffe0ff */
[----:B------:R-:W-:Y:S02]  /*3e30*/  FSEL R53, R46, -INF , !P2 ;  /* 0xff8000002e357808 */ /* 0x000fe40005000000 */
[----:B------:R-:W-:Y:S02]  /*3e40*/  FSEL R46, R44, -INF , !P2 ;  /* 0xff8000002c2e7808 */ /* 0x000fe40005000000 */
[----:B------:R-:W-:-:S02]  /*3e50*/  FSEL R44, R50, -INF , !P2 ;  /* 0xff800000322c7808 */ /* 0x000fc40005000000 */
[----:B------:R-:W-:Y:S02]  /*3e60*/  ISETP.GE.AND P2, PT, R3, UR14, PT ;  /* 0x0000000e03007c0c */ /* 0x000fe4000bf46270 */
[C---:B------:R-:W-:Y:S02]  /*3e70*/  IADD3 R3, R0.reuse, 0x38, RZ ;  /* 0x0000003800037810 */ /* 0x040fe40007ffe0ff */
[----:B------:R-:W-:Y:S02]  /*3e80*/  IADD3 R0, R0, 0x39, RZ ;  /* 0x0000003900007810 */ /* 0x000fe40007ffe0ff */
[----:B------:R-:W-:Y:S02]  /*3e90*/  FSEL R39, R51, -INF , !P1 ;  /* 0xff80000033277808 */ /* 0x000fe40004800000 */
[----:B------:R-:W-:Y:S02]  /*3ea0*/  ISETP.GE.AND P0, PT, R0, UR14, PT ;  /* 0x0000000e00007c0c */ /* 0x000fe4000bf06270 */
[----:B------:R-:W-:-:S02]  /*3eb0*/  ISETP.GE.AND P1, PT, R3, UR14, PT ;  /* 0x0000000e03007c0c */ /* 0x000fc4000bf26270 */
[----:B------:R-:W-:Y:S02]  /*3ec0*/  FSEL R3, R19, -INF , !P0 ;  /* 0xff80000013037808 */ /* 0x000fe40004000000 */
[----:B------:R-:W-:Y:S02]  /*3ed0*/  FSEL R252, R23, -INF , !P0 ;  /* 0xff80000017fc7808 */ /* 0x000fe40004000000 */
[----:B------:R-:W-:Y:S01]  /*3ee0*/  FSEL R186, R17, -INF , !P0 ;  /* 0xff80000011ba7808 */ /* 0x000fe20004000000 */
[----:B------:R1:W-:Y:S01]  /*3ef0*/  STL [R1], R3 ;  /* 0x0000000301007387 */ /* 0x0003e20000100800 */
[----:B------:R-:W-:Y:S02]  /*3f00*/  FSEL R23, R21, -INF , !P0 ;  /* 0xff80000015177808 */ /* 0x000fe40004000000 */
[----:B------:R-:W-:Y:S02]  /*3f10*/  PLOP3.LUT P0, PT, PT, PT, UP0, 0x80, 0x0 ;  /* 0x000000000000781c */ /* 0x000fe40003f0f008 */
[----:B------:R-:W-:-:S02]  /*3f20*/  LOP3.LUT R0, R153, R154, RZ, 0xfc, !PT ;  /* 0x0000009a99007212 */ /* 0x000fc400078efcff */
        /* <DEDUP_REMOVED lines=17> */
[----:B------:R-:W-:Y:S01]  /*4040*/  FSEL R175, R20, -INF , !P1 ;  /* 0xff80000014af7808 */ /* 0x000fe20004800000 */
[----:B------:R-:W-:Y:S05]  /*4050*/  @!P0 BRA `(.L_x_139) ;  /* 0x000004a000008947 */ /* 0x000fea0003800000 */
[----:B-1----:R-:W-:Y:S01]  /*4060*/  ULEA.HI.SX32 UR5, UR8, 0xfffffffe, 0x1a ;  /* 0xfffffffe08057891 */ /* 0x002fe2000f8fd23f */
[----:B------:R-:W-:Y:S01]  /*4070*/  ISETP.GE.AND P3, PT, R178, c[0x0][0x220], PT ;  /* 0x00008800b2007a0c */ /* 0x000fe20003f66270 */
[----:B------:R-:W-:Y:S01]  /*4080*/  BSSY B0, `(.L_x_140) ;  /* 0x0000046000007945 */ /* 0x000fe20003800000 */
[----:B------:R-:W-:Y:S01]  /*4090*/  ISETP.GE.AND P2, PT, R171, c[0x0][0x220], PT ;  /* 0x00008800ab007a0c */ /* 0x000fe20003f46270 */
[----:B------:R-:W-:-:S02]  /*40a0*/  USHF.R.S32.HI UR4, URZ, 0x1f, UR5 ;  /* 0x0000001f3f047899 */ /* 0x000fc40008011405 */
[----:B------:R-:W-:Y:S01]  /*40b0*/  UIMAD UR15, UR15, UR5, URZ ;  /* 0x000000050f0f72a4 */ /* 0x000fe2000f8e023f */
[----:B------:R-:W-:-:S03]  /*40c0*/  IMAD.WIDE.U32 R6, R170, UR5, R176 ;  /* 0x00000005aa067c25 */ /* 0x000fc6000f8e00b0 */
[----:B------:R-:W-:Y:S02]  /*40d0*/  UIMAD UR4, UR4, UR16, UR15 ;  /* 0x00000010040472a4 */ /* 0x000fe4000f8e020f */
[C---:B------:R-:W-:Y:S02]  /*40e0*/  IADD3 R5, P1, R6.reuse, UR11, RZ ;  /* 0x0000000b06057c10 */ /* 0x040fe4000ff3e0ff */
[C---:B------:R-:W-:Y:S01]  /*40f0*/  @!P3 LEA R8, P5, R6.reuse, c[0x0][0x168], 0x1 ;  /* 0x00005a000608ba11 */ /* 0x040fe200078a08ff */
[----:B------:R1:W-:Y:S01]  /*4100*/  @P3 STS.128 [R239+0x8000], RZ ;  /* 0x008000ffef003388 */ /* 0x0003e20000000c00 */
[----:B------:R-:W-:Y:S02]  /*4110*/  IADD3 R7, R7, UR4, RZ ;  /* 0x0000000407077c10 */ /* 0x000fe4000fffe0ff */
[C---:B------:R-:W-:Y:S02]  /*4120*/  @!P2 LEA R10, P4, R6.reuse, c[0x0][0x168], 0x1 ;  /* 0x00005a00060aaa11 */ /* 0x040fe400078808ff */
[----:B------:R-:W-:-:S02]  /*4130*/  @!P3 LEA.HI.X R9, R6, c[0x0][0x16c], R7, 0x1, P5 ;  /* 0x00005b000609ba11 */ /* 0x000fc400028f0c07 */
[----:B------:R-:W-:Y:S02]  /*4140*/  @!P2 LEA.HI.X R11, R6, c[0x0][0x16c], R7, 0x1, P4 ;  /* 0x00005b00060baa11 */ /* 0x000fe400020f0c07 */
[----:B------:R-:W-:Y:S01]  /*4150*/  IADD3.X R7, R7, UR9, RZ, P1, !PT ;  /* 0x0000000907077c10 */ /* 0x000fe20008ffe4ff */
[----:B------:R-:W-:Y:S01]  /*4160*/  @!PT LDS RZ, [RZ] ;  /* 0x00000000fffff984 */ /* 0x000fe20000000800 */
[----:B------:R-:W-:Y:S01]  /*4170*/  @!PT LDS RZ, [RZ] ;  /* 0x00000000fffff984 */ /* 0x000fe20000000800 */
[----:B------:R-:W-:Y:S01]  /*4180*/  @!PT LDS RZ, [RZ] ;  /* 0x00000000fffff984 */ /* 0x000fe20000000800 */
[----:B------:R2:W-:Y:S01]  /*4190*/  @!P3 LDGSTS.E.BYPASS.LTC128B.128 [R239+0x8000], [R8.64] ;  /* 0x0800000008efbfae */ /* 0x0005e2000b901d52 */
[C---:B------:R-:W-:Y:S02]  /*41a0*/  @!P3 LEA R16, P5, R5.reuse, c[0x0][0x168], 0x1 ;  /* 0x00005a000510ba11 */ /* 0x040fe400078a08ff */
[C---:B------:R-:W-:Y:S01]  /*41b0*/  @!P2 LEA R12, P1, R5.reuse, c[0x0][0x168], 0x1 ;  /* 0x00005a00050caa11 */ /* 0x040fe200078208ff */
[----:B------:R1:W-:Y:S01]  /*41c0*/  @P2 STS.128 [R239+0xa000], RZ ;  /* 0x00a000ffef002388 */ /* 0x0003e20000000c00 */
[C---:B------:R-:W-:Y:S02]  /*41d0*/  IADD3 R3, P4, R5.reuse, UR11, RZ ;  /* 0x0000000b05037c10 */ /* 0x040fe4000ff9e0ff */
[C-C-:B------:R-:W-:Y:S01]  /*41e0*/  @!P3 LEA.HI.X R17, R5.reuse, c[0x0][0x16c], R7.reuse, 0x1, P5 ;  /* 0x00005b000511ba11 */ /* 0x140fe200028f0c07 */
[----:B------:R-:W-:Y:S01]  /*41f0*/  @!PT LDS RZ, [RZ] ;  /* 0x00000000fffff984 */ /* 0x000fe20000000800 */
[----:B------:R-:W-:Y:S01]  /*4200*/  @!PT LDS RZ, [RZ] ;  /* 0x00000000fffff984 */ /* 0x000fe20000000800 */
[----:B------:R-:W-:Y:S01]  /*4210*/  @!PT LDS RZ, [RZ] ;  /* 0x00000000fffff984 */ /* 0x000fe20000000800 */
[----:B------:R3:W-:Y:S01]  /*4220*/  @!P2 LDGSTS.E.BYPASS.LTC128B.128 [R239+0xa000], [R10.64+0x80] ;  /* 0x0a0000800aefafae */ /* 0x0007e2000b901d52 */
[----:B------:R-:W-:-:S02]  /*4230*/  @!P2 LEA.HI.X R13, R5, c[0x0][0x16c], R7, 0x1, P1 ;  /* 0x00005b00050daa11 */ /* 0x000fc400008f0c07 */
[----:B------:R-:W-:Y:S01]  /*4240*/  @!P3 LEA R14, P6, R3, c[0x0][0x168], 0x1 ;  /* 0x00005a00030eba11 */ /* 0x000fe200078c08ff */
[----:B------:R1:W-:Y:S01]  /*4250*/  @P3 STS.128 [R239+0x8800], RZ ;  /* 0x008800ffef003388 */ /* 0x0003e20000000c00 */
[----:B------:R-:W-:Y:S02]  /*4260*/  IADD3.X R5, R7, UR9, RZ, P4, !PT ;  /* 0x0000000907057c10 */ /* 0x000fe4000a7fe4ff */
[C---:B------:R-:W-:Y:S01]  /*4270*/  IADD3 R6, P5, R3.reuse, UR11, RZ ;  /* 0x0000000b03067c10 */ /* 0x040fe2000ffbe0ff */
[----:B------:R-:W-:Y:S01]  /*4280*/  @!PT LDS RZ, [RZ] ;  /* 0x00000000fffff984 */ /* 0x000fe20000000800 */
[----:B------:R-:W-:Y:S01]  /*4290*/  @!PT LDS RZ, [RZ] ;  /* 0x00000000fffff984 */ /* 0x000fe20000000800 */
[----:B------:R-:W-:Y:S01]  /*42a0*/  @!PT LDS RZ, [RZ] ;  /* 0x00000000fffff984 */ /* 0x000fe20000000800 */
[----:B------:R1:W-:Y:S01]  /*42b0*/  @!P3 LDGSTS.E.BYPASS.LTC128B.128 [R239+0x8800], [R16.64] ;  /* 0x0880000010efbfae */ /* 0x0003e2000b901d52 */
[----:B------:R-:W-:-:S03]  /*42c0*/  @!P3 LEA.HI.X R15, R3, c[0x0][0x16c], R5, 0x1, P6 ;  /* 0x00005b00030fba11 */ /* 0x000fc600030f0c05 */
[----:B------:R1:W-:Y:S04]  /*42d0*/  @P2 STS.128 [R239+0xa800], RZ ;  /* 0x00a800ffef002388 */ /* 0x0003e80000000c00 */
[----:B------:R-:W-:Y:S01]  /*42e0*/  @!PT LDS RZ, [RZ] ;  /* 0x00000000fffff984 */ /* 0x000fe20000000800 */
[----:B------:R-:W-:Y:S01]  /*42f0*/  @!PT LDS RZ, [RZ] ;  /* 0x00000000fffff984 */ /* 0x000fe20000000800 */
[----:B------:R-:W-:Y:S01]  /*4300*/  @!PT LDS RZ, [RZ] ;  /* 0x00000000fffff984 */ /* 0x000fe20000000800 */
[----:B------:R1:W-:Y:S01]  /*4310*/  @!P2 LDGSTS.E.BYPASS.LTC128B.128 [R239+0xa800], [R12.64+0x80] ;  /* 0x0a8000800cefafae */ /* 0x0003e2000b901d52 */
[----:B--2---:R-:W-:-:S03]  /*4320*/  @!P2 LEA R8, P1, R3, c[0x0][0x168], 0x1 ;  /* 0x00005a000308aa11 */ /* 0x004fc600078208ff */
[----:B------:R1:W-:Y:S01]  /*4330*/  @P3 STS.128 [R239+0x9000], RZ ;  /* 0x009000ffef003388 */ /* 0x0003e20000000c00 */
[----:B------:R-:W-:-:S03]  /*4340*/  @!P2 LEA.HI.X R9, R3, c[0x0][0x16c], R5, 0x1, P1 ;  /* 0x00005b000309aa11 */ /* 0x000fc600008f0c05 */
[----:B------:R-:W-:Y:S01]  /*4350*/  @!PT LDS RZ, [RZ] ;  /* 0x00000000fffff984 */ /* 0x000fe20000000800 */
[----:B------:R-:W-:Y:S01]  /*4360*/  @!PT LDS RZ, [RZ] ;  /* 0x00000000fffff984 */ /* 0x000fe20000000800 */
[----:B------:R-:W-:Y:S01]  /*4370*/  @!PT LDS RZ, [RZ] ;  /* 0x00000000fffff984 */ /* 0x000fe20000000800 */
[----:B------:R1:W-:Y:S01]  /*4380*/  @!P3 LDGSTS.E.BYPASS.LTC128B.128 [R239+0x9000], [R14.64] ;  /* 0x090000000eefbfae */ /* 0x0003e2000b901d52 */
[----:B------:R-:W-:Y:S02]  /*4390*/  IADD3.X R5, R5, UR9, RZ, P5, !PT ;  /* 0x0000000905057c10 */ /* 0x000fe4000affe4ff */
[C---:B---3--:R-:W-:Y:S01]  /*43a0*/  @!P3 LEA R10, P4, R6.reuse, c[0x0][0x168], 0x1 ;  /* 0x00005a00060aba11 */ /* 0x048fe200078808ff */
[----:B------:R1:W-:Y:S03]  /*43b0*/  @P2 STS.128 [R239+0xb000], RZ ;  /* 0x00b000ffef002388 */ /* 0x0003e60000000c00 */
[----:B------:R-:W-:Y:S01]  /*43c0*/  @!P3 LEA.HI.X R11, R6, c[0x0][0x16c], R5, 0x1, P4 ;  /* 0x00005b00060bba11 */ /* 0x000fe200020f0c05 */
[----:B------:R-:W-:Y:S01]  /*43d0*/  @!PT LDS RZ, [RZ] ;  /* 0x00000000fffff984 */ /* 0x000fe20000000800 */
[----:B------:R-:W-:Y:S01]  /*43e0*/  @!PT LDS RZ, [RZ] ;  /* 0x00000000fffff984 */ /* 0x000fe20000000800 */
[----:B------:R-:W-:Y:S01]  /*43f0*/  @!PT LDS RZ, [RZ] ;  /* 0x00000000fffff984 */ /* 0x000fe20000000800 */
[----:B------:R1:W-:Y:S04]  /*4400*/  @!P2 LDGSTS.E.BYPASS.LTC128B.128 [R239+0xb000], [R8.64+0x80] ;  /* 0x0b00008008efafae */ /* 0x0003e8000b901d52 */
[----:B------:R1:W-:Y:S04]  /*4410*/  @P3 STS.128 [R239+0x9800], RZ ;  /* 0x009800ffef003388 */ /* 0x0003e80000000c00 */
        /* <DEDUP_REMOVED lines=12> */
.L_x_141:
[----:B------:R-:W-:Y:S05]  /*44e0*/  BSYNC B0 ;  /* 0x0000000000007941 */ /* 0x000fea0003800000 */
.L_x_140:
[----:B------:R-:W0:Y:S02]  /*44f0*/  LDGDEPBAR ;  /* 0x00000000000079af */ /* 0x000e240000000000 */
.L_x_139:
        /* <DEDUP_REMOVED lines=34> */
[----:B------:R1:W-:Y:S03]  /*4720*/  STL [R1+0x60], R228 ;  /* 0x000060e401007387 */ /* 0x0003e60000100800 */
[----:B------:R-:W-:Y:S01]  /*4730*/  FMNMX.FTZ R172, R212, R172, !PT ;  /* 0x000000acd4ac7209 */ /* 0x000fe20007810000 */
[----:B------:R-:W-:Y:S03]  /*4740*/  STL [R1+0x5c], R227 ;  /* 0x00005ce301007387 */ /* 0x000fe60000100800 */
[----:B------:R-:W-:Y:S01]  /*4750*/  FMNMX.FTZ R172, R175, R172, !PT ;  /* 0x000000acafac7209 */ /* 0x000fe20007810000 */
[----:B------:R-:W-:Y:S03]  /*4760*/  STL [R1+0x58], R226 ;  /* 0x000058e201007387 */ /* 0x000fe60000100800 */
[----:B------:R-:W-:Y:S01]  /*4770*/  FMNMX.FTZ R172, R23, R172, !PT ;  /* 0x000000ac17ac7209 */ /* 0x000fe20007810000 */
[----:B------:R-:W-:Y:S04]  /*4780*/  STL [R1+0x54], R225 ;  /* 0x000054e101007387 */ /* 0x000fe80000100800 */
[----:B------:R-:W2:Y:S04]  /*4790*/  SHFL.BFLY PT, R5, R172, 0x2, 0x1f ;  /* 0x0c401f00ac057f89 */ /* 0x000ea800000e0000 */
[----:B------:R-:W-:Y:S04]  /*47a0*/  STL [R1+0x50], R220 ;  /* 0x000050dc01007387 */ /* 0x000fe80000100800 */
[----:B------:R-:W-:Y:S01]  /*47b0*/  STL [R1+0xbc], R175 ;  /* 0x0000bcaf01007387 */ /* 0x000fe20000100800 */
[----:B-1----:R-:W-:-:S03]  /*47c0*/  MOV R228, R78 ;  /* 0x0000004e00e47202 */ /* 0x002fc60000000f00 */
[----:B------:R-:W-:Y:S01]  /*47d0*/  STL [R1+0xb0], R252 ;  /* 0x0000b0fc01007387 */ /* 0x000fe20000100800 */
[----:B--2---:R-:W-:Y:S02]  /*47e0*/  FMNMX.FTZ R172, R172, R5, !PT ;  /* 0x00000005acac7209 */ /* 0x004fe40007810000 */
[----:B------:R-:W-:Y:S02]  /*47f0*/  FMNMX.FTZ R5, R205, R3, !PT ;  /* 0x00000003cd057209 */ /* 0x000fe40007810000 */
[----:B------:R-:W-:Y:S01]  /*4800*/  FMNMX.FTZ R3, R74, R73, !PT ;  /* 0x000000494a037209 */ /* 0x000fe20007810000 */
[----:B------:R-:W1:Y:S01]  /*4810*/  SHFL.BFLY PT, R7, R172, 0x1, 0x1f ;  /* 0x0c201f00ac077f89 */ /* 0x000e6200000e0000 */
[----:B------:R-:W-:Y:S02]  /*4820*/  FMNMX.FTZ R5, R215, R5, !PT ;  /* 0x00000005d7057209 */ /* 0x000fe40007810000 */
[----:B------:R-:W-:Y:S02]  /*4830*/  FMNMX.FTZ R3, R72, R3, !PT ;  /* 0x0000000348037209 */ /* 0x000fe40007810000 */
[----:B------:R-:W-:-:S02]  /*4840*/  FMNMX.FTZ R5, R197, R5, !PT ;  /* 0x00000005c5057209 */ /* 0x000fc40007810000 */
[----:B------:R-:W-:Y:S02]  /*4850*/  FMNMX.FTZ R6, R69, R3, !PT ;  /* 0x0000000345067209 */ /* 0x000fe40007810000 */
[----:B------:R-:W-:Y:S02]  /*4860*/  FMNMX.FTZ R3, R252, R5, !PT ;  /* 0x00000005fc037209 */ /* 0x000fe40007810000 */
[----:B------:R-:W-:-:S03]  /*4870*/  FMNMX.FTZ R5, R68, R6, !PT ;  /* 0x0000000644057209 */ /* 0x000fc60007810000 */
[----:B------:R-:W2:Y:S01]  /*4880*/  SHFL.BFLY PT, R171, R3, 0x2, 0x1f ;  /* 0x0c401f0003ab7f89 */ /* 0x000ea200000e0000 */
[----:B-1----:R-:W-:-:S04]  /*4890*/  FMNMX.FTZ R172, R172, R7, !PT ;  /* 0x00000007acac7209 */ /* 0x002fc80007810000 */
[C---:B------:R-:W-:Y:S01]  /*48a0*/  FSETP.NEU.FTZ.AND P1, PT, R172.reuse, -INF , PT ;  /* 0xff800000ac00780b */ /* 0x040fe20003f3d000 */
[----:B------:R-:W-:Y:S01]  /*48b0*/  FMUL.FTZ R22, R172, c[0x0][0x23c] ;  /* 0x00008f00ac167a20 */ /* 0x000fe20000410000 */
[----:B------:R1:W-:Y:S04]  /*48c0*/  STL [R1+0x90], R172 ;  /* 0x000090ac01007387 */ /* 0x0003e80000100800 */
[----:B-1----:R-:W3:Y:S01]  /*48d0*/  LDL.LU R172, [R1] ;  /* 0x0000000001ac7983 */ /* 0x002ee20000300800 */
[----:B------:R-:W-:Y:S02]  /*48e0*/  FMNMX.FTZ R5, R70, R5, !PT ;  /* 0x0000000546057209 */ /* 0x000fe40007810000 */
[----:B------:R-:W-:Y:S02]  /*48f0*/  FSEL R22, R22, RZ, P1 ;  /* 0x000000ff16167208 */ /* 0x000fe40000800000 */
[----:B------:R-:W-:-:S02]  /*4900*/  FMNMX.FTZ R6, R46, R5, !PT ;  /* 0x000000052e067209 */ /* 0x000fc40007810000 */
[----:B--2---:R-:W-:Y:S01]  /*4910*/  FMNMX.FTZ R171, R3, R171, !PT ;  /* 0x000000ab03ab7209 */ /* 0x004fe20007810000 */
[--C-:B------:R-:W-:Y:S01]  /*4920*/  FFMA.FTZ R5, R65, c[0x0][0x23c], -R22.reuse ;  /* 0x00008f0041057a23 */ /* 0x100fe20000010816 */
[----:B------:R-:W-:Y:S01]  /*4930*/  FMNMX.FTZ R6, R45, R6, !PT ;  /* 0x000000062d067209 */ /* 0x000fe20007810000 */
[--C-:B------:R-:W-:Y:S02]  /*4940*/  FFMA.FTZ R3, R56, c[0x0][0x23c], -R22.reuse ;  /* 0x00008f0038037a23 */ /* 0x100fe40000010816 */
[----:B------:R1:W-:Y:S01]  /*4950*/  MUFU.EX2 R238, R5 ;  /* 0x0000000500ee7308 */ /* 0x0003e20000000800 */
[----:B------:R-:W-:Y:S01]  /*4960*/  FMNMX.FTZ R6, R173, R6, !PT ;  /* 0x00000006ad067209 */ /* 0x000fe20007810000 */
[----:B------:R-:W-:-:S03]  /*4970*/  FFMA.FTZ R7, R64, c[0x0][0x23c], -R22 ;  /* 0x00008f0040077a23 */ /* 0x000fc60000010816 */
[----:B------:R-:W-:-:S03]  /*4980*/  FMNMX.FTZ R6, R164, R6, !PT ;  /* 0x00000006a4067209 */ /* 0x000fc60007810000 */
[----:B------:R2:W-:Y:S01]  /*4990*/  MUFU.EX2 R231, R3 ;  /* 0x0000000300e77308 */ /* 0x0005e20000000800 */
[----:B------:R-:W-:-:S04]  /*49a0*/  FMNMX.FTZ R6, R163, R6, !PT ;  /* 0x00000006a3067209 */ /* 0x000fc80007810000 */
[----:B------:R-:W-:Y:S02]  /*49b0*/  FMNMX.FTZ R170, R162, R6, !PT ;  /* 0x00000006a2aa7209 */ /* 0x000fe40007810000 */
[----:B-1----:R-:W-:Y:S01]  /*49c0*/  FMNMX.FTZ R5, R77, R75, !PT ;  /* 0x0000004b4d057209 */ /* 0x002fe20007810000 */
[----:B------:R1:W-:Y:S01]  /*49d0*/  MUFU.EX2 R239, R7 ;  /* 0x0000000700ef7308 */ /* 0x0003e20000000800 */
[----:B------:R-:W-:Y:S02]  /*49e0*/  FMNMX.FTZ R170, R187, R170, !PT ;  /* 0x000000aabbaa7209 */ /* 0x000fe40007810000 */
[----:B------:R-:W-:Y:S02]  /*49f0*/  FMNMX.FTZ R5, R76, R5, !PT ;  /* 0x000000054c057209 */ /* 0x000fe40007810000 */
[----:B------:R-:W-:Y:S02]  /*4a00*/  FMNMX.FTZ R170, R185, R170, !PT ;  /* 0x000000aab9aa7209 */ /* 0x000fe40007810000 */
[----:B------:R-:W-:-:S02]  /*4a10*/  FMNMX.FTZ R5, R71, R5, !PT ;  /* 0x0000000547057209 */ /* 0x000fc40007810000 */
[----:B------:R-:W-:Y:S02]  /*4a20*/  FMNMX.FTZ R170, R184, R170, !PT ;  /* 0x000000aab8aa7209 */ /* 0x000fe40007810000 */
[----:B------:R-:W-:Y:S02]  /*4a30*/  FMNMX.FTZ R5, R80, R5, !PT ;  /* 0x0000000550057209 */ /* 0x000fe40007810000 */
[----:B------:R-:W-:Y:S02]  /*4a40*/  FMNMX.FTZ R170, R186, R170, !PT ;  /* 0x000000aabaaa7209 */ /* 0x000fe40007810000 */
[----:B--2---:R-:W-:Y:S01]  /*4a50*/  FMNMX.FTZ R3, R81, R5, !PT ;  /* 0x0000000551037209 */ /* 0x004fe20007810000 */
[----:B------:R-:W-:Y:S01]  /*4a60*/  FFMA.FTZ R5, R57, c[0x0][0x23c], -R22 ;  /* 0x00008f0039057a23 */ /* 0x000fe20000010816 */
[----:B-1----:R-:W1:Y:S02]  /*4a70*/  SHFL.BFLY PT, R7, R171, 0x1, 0x1f ;  /* 0x0c201f00ab077f89 */ /* 0x002e6400000e0000 */
[----:B------:R-:W-:Y:S01]  /*4a80*/  FMNMX.FTZ R3, R53, R3, !PT ;  /* 0x0000000335037209 */ /* 0x000fe20007810000 */
[----:B------:R2:W-:Y:S01]  /*4a90*/  MUFU.EX2 R227, R5 ;  /* 0x0000000500e37308 */ /* 0x0005e20000000800 */
[----:B------:R-:W4:Y:S02]  /*4aa0*/  SHFL.BFLY PT, R6, R170, 0x2, 0x1f ;  /* 0x0c401f00aa067f89 */ /* 0x000f2400000e0000 */
[----:B------:R-:W-:-:S04]  /*4ab0*/  FMNMX.FTZ R3, R47, R3, !PT ;  /* 0x000000032f037209 */ /* 0x000fc80007810000 */
[----:B------:R-:W-:-:S04]  /*4ac0*/  FMNMX.FTZ R3, R174, R3, !PT ;  /* 0x00000003ae037209 */ /* 0x000fc80007810000 */
[----:B------:R-:W-:-:S04]  /*4ad0*/  FMNMX.FTZ R3, R168, R3, !PT ;  /* 0x00000003a8037209 */ /* 0x000fc80007810000 */
[----:B------:R-:W-:Y:S01]  /*4ae0*/  FMNMX.FTZ R3, R167, R3, !PT ;  /* 0x00000003a7037209 */ /* 0x000fe20007810000 */
[----:B--2---:R-:W-:-:S03]  /*4af0*/  FFMA.FTZ R5, R52, c[0x0][0x23c], -R22 ;  /* 0x00008f0034057a23 */ /* 0x004fc60000010816 */
[----:B------:R-:W-:Y:S02]  /*4b00*/  FMNMX.FTZ R3, R166, R3, !PT ;  /* 0x00000003a6037209 */ /* 0x000fe40007810000 */
[----:B-1----:R-:W-:Y:S01]  /*4b10*/  FMNMX.FTZ R171, R171, R7, !PT ;  /* 0x00000007abab7209 */ /* 0x002fe20007810000 */
[----:B------:R-:W1:Y:S01]  /*4b20*/  MUFU.EX2 R5, R5 ;  /* 0x0000000500057308 */ /* 0x000e620000000800 */
[----:B------:R-:W-:Y:S02]  /*4b30*/  FMNMX.FTZ R3, R199, R3, !PT ;  /* 0x00000003c7037209 */ /* 0x000fe40007810000 */
[----:B----4-:R-:W-:Y:S01]  /*4b40*/  FMNMX.FTZ R170, R170, R6, !PT ;  /* 0x00000006aaaa7209 */ /* 0x010fe20007810000 */
[C---:B------:R-:W-:Y:S01]  /*4b50*/  FMUL.FTZ R21, R171.reuse, c[0x0][0x23c] ;  /* 0x00008f00ab157a20 */ /* 0x040fe20000410000 */
[----:B------:R-:W-:Y:S02]  /*4b60*/  FMNMX.FTZ R3, R198, R3, !PT ;  /* 0x00000003c6037209 */ /* 0x000fe40007810000 */
[----:B------:R-:W-:Y:S01]  /*4b70*/  FSETP.NEU.FTZ.AND P1, PT, R171, -INF , PT ;  /* 0xff800000ab00780b */ /* 0x000fe20003f3d000 */
[----:B------:R-:W2:Y:S01]  /*4b80*/  SHFL.BFLY PT, R7, R170, 0x1, 0x1f ;  /* 0x0c201f00aa077f89 */ /* 0x000ea200000e0000 */
[----:B------:R-:W-:-:S02]  /*4b90*/  FMNMX.FTZ R3, R228, R3, !PT ;  /* 0x00000003e4037209 */ /* 0x000fc40007810000 */
[----:B------:R-:W-:Y:S01]  /*4ba0*/  FSEL R21, R21, RZ, P1 ;  /* 0x000000ff15157208 */ /* 0x000fe20000800000 */
[----:B-1----:R1:W-:Y:S01]  /*4bb0*/  STL [R1+0x40], R5 ;  /* 0x0000400501007387 */ /* 0x0023e20000100800 */
[----:B--2---:R-:W-:-:S04]  /*4bc0*/  FMNMX.FTZ R170, R170, R7, !PT ;  /* 0x00000007aaaa7209 */ /* 0x004fc80007810000 */
[C---:B------:R-:W-:Y:S01]  /*4bd0*/  FSETP.NEU.FTZ.AND P1, PT, R170.reuse, -INF , PT ;  /* 0xff800000aa00780b */ /* 0x040fe20003f3d000 */
[----:B------:R-:W-:Y:S02]  /*4be0*/  FMUL.FTZ R20, R170, c[0x0][0x23c] ;  /* 0x00008f00aa147a20 */ /* 0x000fe40000410000 */
[----:B-1----:R-:W-:-:S03]  /*4bf0*/  FFMA.FTZ R5, R38, c[0x0][0x23c], -R22 ;  /* 0x00008f0026057a23 */ /* 0x002fc60000010816 */
[----:B------:R-:W-:-:S03]  /*4c00*/  FSEL R20, R20, RZ, P1 ;  /* 0x000000ff14147208 */ /* 0x000fc60000800000 */
[----:B------:R-:W1:Y:S02]  /*4c10*/  MUFU.EX2 R5, R5 ;  /* 0x0000000500057308 */ /* 0x000e640000000800 */
[----:B-1----:R1:W-:Y:S04]  /*4c20*/  STL [R1+0x44], R5 ;  /* 0x0000440501007387 */ /* 0x0023e80000100800 */
[----:B------:R2:W-:Y:S01]  /*4c30*/  STL [R1+0x94], R171 ;  /* 0x000094ab01007387 */ /* 0x0005e20000100800 */
[----:B-1----:R-:W-:-:S04]  /*4c40*/  FFMA.FTZ R5, R37, c[0x0][0x23c], -R22 ;  /* 0x00008f0025057a23 */ /* 0x002fc80000010816 */
[----:B------:R1:W-:Y:S02]  /*4c50*/  MUFU.EX2 R196, R5 ;  /* 0x0000000500c47308 */ /* 0x0003e40000000800 */
[----:B-1----:R-:W-:-:S06]  /*4c60*/  FFMA.FTZ R5, R36, c[0x0][0x23c], -R22 ;  /* 0x00008f0024057a23 */ /* 0x002fcc0000010816 */
[----:B--2---:R1:W-:Y:S02]  /*4c70*/  MUFU.EX2 R171, R5 ;  /* 0x0000000500ab7308 */ /* 0x0043e40000000800 */
[----:B-1----:R-:W-:-:S06]  /*4c80*/  FFMA.FTZ R5, R67, c[0x0][0x23c], -R21 ;  /* 0x00008f0043057a23 */ /* 0x002fcc0000010815 */
[----:B------:R1:W-:Y:S02]  /*4c90*/  MUFU.EX2 R236, R5 ;  /* 0x0000000500ec7308 */ /* 0x0003e40000000800 */
[----:B-1----:R-:W-:-:S06]  /*4ca0*/  FFMA.FTZ R5, R66, c[0x0][0x23c], -R21 ;  /* 0x00008f0042057a23 */ /* 0x002fcc0000010815 */
[----:B------:R1:W2:Y:S01]  /*4cb0*/  MUFU.EX2 R237, R5 ;  /* 0x0000000500ed7308 */ /* 0x0002a20000000800 */
[----:B---3--:R-:W-:Y:S01]  /*4cc0*/  FMNMX.FTZ R3, R172, R3, !PT ;  /* 0x00000003ac037209 */ /* 0x008fe20007810000 */
[----:B------:R-:W-:Y:S01]  /*4cd0*/  STL [R1+0x98], R172 ;  /* 0x000098ac01007387 */ /* 0x000fe20000100800 */
[----:B-1----:R-:W-:-:S03]  /*4ce0*/  FFMA.FTZ R5, R58, c[0x0][0x23c], -R21 ;  /* 0x00008f003a057a23 */ /* 0x002fc60000010815 */
[----:B------:R-:W1:Y:S01]  /*4cf0*/  SHFL.BFLY PT, R6, R3, 0x2, 0x1f ;  /* 0x0c401f0003067f89 */ /* 0x000e6200000e0000 */
[----:B--2---:R-:W-:Y:S01]  /*4d00*/  F2FP.BF16.PACK_AB R17, R237, R236 ;  /* 0x000000eced11723e */ /* 0x004fe200000010ff */
[----:B------:R2:W-:Y:S02]  /*4d10*/  MUFU.EX2 R208, R5 ;  /* 0x0000000500d07308 */ /* 0x0005e40000000800 */
[----:B------:R-:W-:Y:S01]  /*4d20*/  STL [R1+0x9c], R170 ;  /* 0x00009caa01007387 */ /* 0x000fe20000100800 */
[----:B--2---:R-:W-:-:S05]  /*4d30*/  FFMA.FTZ R5, R59, c[0x0][0x23c], -R21 ;  /* 0x00008f003b057a23 */ /* 0x004fca0000010815 */
[----:B------:R2:W3:Y:S01]  /*4d40*/  MUFU.EX2 R230, R5 ;  /* 0x0000000500e67308 */ /* 0x0004e20000000800 */
[----:B-1----:R-:W-:-:S05]  /*4d50*/  FMNMX.FTZ R3, R3, R6, !PT ;  /* 0x0000000603037209 */ /* 0x002fca0007810000 */
[----:B------:R-:W1:Y:S01]  /*4d60*/  SHFL.BFLY PT, R6, R3, 0x1, 0x1f ;  /* 0x0c201f0003067f89 */ /* 0x000e6200000e0000 */
[----:B--2---:R-:W-:-:S04]  /*4d70*/  FFMA.FTZ R5, R54, c[0x0][0x23c], -R21 ;  /* 0x00008f0036057a23 */ /* 0x004fc80000010815 */
[----:B------:R2:W-:Y:S01]  /*4d80*/  MUFU.EX2 R204, R5 ;  /* 0x0000000500cc7308 */ /* 0x0005e20000000800 */
[----:B-1----:R-:W-:-:S04]  /*4d90*/  FMNMX.FTZ R3, R3, R6, !PT ;  /* 0x0000000603037209 */ /* 0x002fc80007810000 */
[C---:B------:R-:W-:Y:S01]  /*4da0*/  FSETP.NEU.FTZ.AND P1, PT, R3.reuse, -INF , PT ;  /* 0xff8000000300780b */ /* 0x040fe20003f3d000 */
[----:B------:R-:W-:Y:S01]  /*4db0*/  FMUL.FTZ R6, R3, c[0x0][0x23c] ;  /* 0x00008f0003067a20 */ /* 0x000fe20000410000 */
[----:B------:R1:W-:Y:S01]  /*4dc0*/  STL [R1+0xa0], R3 ;  /* 0x0000a00301007387 */ /* 0x0003e20000100800 */
[----:B--2---:R-:W-:-:S04]  /*4dd0*/  FFMA.FTZ R5, R55, c[0x0][0x23c], -R21 ;  /* 0x00008f0037057a23 */ /* 0x004fc80000010815 */
[----:B------:R2:W-:Y:S02]  /*4de0*/  MUFU.EX2 R206, R5 ;  /* 0x0000000500ce7308 */ /* 0x0005e40000000800 */
[--C-:B--2---:R-:W-:Y:S01]  /*4df0*/  FFMA.FTZ R5, R44, c[0x0][0x23c], -R21.reuse ;  /* 0x00008f002c057a23 */ /* 0x104fe20000010815 */
[----:B-1----:R-:W2:Y:S05]  /*4e00*/  LDL.LU R3, [R1+0x40] ;  /* 0x0000400001037983 */ /* 0x002eaa0000300800 */
[----:B------:R1:W-:Y:S01]  /*4e10*/  MUFU.EX2 R234, R5 ;  /* 0x0000000500ea7308 */ /* 0x0003e20000000800 */
[----:B------:R-:W-:Y:S04]  /*4e20*/  STL [R1+0xa8], R238 ;  /* 0x0000a8ee01007387 */ /* 0x000fe80000100800 */
[----:B------:R-:W-:Y:S04]  /*4e30*/  STL [R1+0xa4], R239 ;  /* 0x0000a4ef01007387 */ /* 0x000fe80000100800 */
[----:B------:R-:W-:Y:S04]  /*4e40*/  STL [R1+0xb4], R231 ;  /* 0x0000b4e701007387 */ /* 0x000fe80000100800 */
[----:B------:R-:W-:Y:S01]  /*4e50*/  STL [R1+0xac], R227 ;  /* 0x0000ace301007387 */ /* 0x000fe20000100800 */
[----:B-1----:R-:W-:-:S03]  /*4e60*/  FFMA.FTZ R5, R39, c[0x0][0x23c], -R21 ;  /* 0x00008f0027057a23 */ /* 0x002fc60000010815 */
[----:B------:R1:W-:Y:S01]  /*4e70*/  STL [R1+0xb8], R237 ;  /* 0x0000b8ed01007387 */ /* 0x0003e20000100800 */
[----:B------:R4:W-:Y:S01]  /*4e80*/  MUFU.EX2 R209, R5 ;  /* 0x0000000500d17308 */ /* 0x0009e20000000800 */
[----:B------:R-:W-:Y:S02]  /*4e90*/  IMAD.SHL.U32 R221, R0, 0x2, RZ ;  /* 0x0000000200dd7824 */ /* 0x000fe400078e00ff */
[----:B----4-:R-:W-:-:S03]  /*4ea0*/  FFMA.FTZ R5, R74, c[0x0][0x23c], -R20 ;  /* 0x00008f004a057a23 */ /* 0x010fc60000010814 */
[----:B------:R-:W4:Y:S02]  /*4eb0*/  LDSM.16.MT88.4 R40, [R221+0xc000] ;  /* 0x00c00000dd28783b */ /* 0x000f240000004200 */
[----:B------:R3:W-:Y:S02]  /*4ec0*/  MUFU.EX2 R175, R5 ;  /* 0x0000000500af7308 */ /* 0x0007e40000000800 */
[----:B-1----:R-:W2:Y:S01]  /*4ed0*/  LDL.LU R237, [R1+0x44] ;  /* 0x0000440001ed7983 */ /* 0x002ea20000300800 */
[----:B------:R-:W-:Y:S02]  /*4ee0*/  LEA R222, R4, R221, 0x1 ;  /* 0x000000dd04de7211 */ /* 0x000fe400078e08ff */
[----:B------:R-:W-:Y:S01]  /*4ef0*/  FSEL R0, R6, RZ, P1 ;  /* 0x000000ff06007208 */ /* 0x000fe20000800000 */
[----:B------:R-:W-:Y:S01]  /*4f00*/  LDSM.16.MT88.4 R60, [R221+0xc800] ;  /* 0x00c80000dd3c783b */ /* 0x000fe20000004200 */
[----:B------:R-:W-:Y:S02]  /*4f10*/  F2FP.BF16.PACK_AB R16, R239, R238 ;  /* 0x000000eeef10723e */ /* 0x000fe400000010ff */
[----:B------:R-:W-:Y:S01]  /*4f20*/  F2FP.BF16.PACK_AB R18, R227, R231 ;  /* 0x000000e7e312723e */ /* 0x000fe200000010ff */
[----:B------:R-:W-:Y:S01]  /*4f30*/  IMAD R224, R2, 0x2, R221 ;  /* 0x0000000202e07824 */ /* 0x000fe200078e02dd */
[----:B---3--:R-:W-:Y:S01]  /*4f40*/  F2FP.BF16.PACK_AB R19, R230, R208 ;  /* 0x000000d0e613723e */ /* 0x008fe200000010ff */
[----:B------:R-:W-:Y:S01]  /*4f50*/  LDSM.16.MT88.4 R64, [R222+0xe000] ;  /* 0x00e00000de40783b */ /* 0x000fe20000004200 */
[----:B------:R-:W-:Y:S01]  /*4f60*/  FFMA.FTZ R5, R73, c[0x0][0x23c], -R20 ;  /* 0x00008f0049057a23 */ /* 0x000fe20000010814 */
[----:B------:R-:W-:Y:S01]  /*4f70*/  LEA R223, R2, R222, 0x1 ;  /* 0x000000de02df7211 */ /* 0x000fe200078e08ff */
[----:B------:R-:W-:Y:S01]  /*4f80*/  FFMA.FTZ R4, R76, c[0x0][0x23c], -R0 ;  /* 0x00008f004c047a23 */ /* 0x000fe20000010800 */
[----:B------:R-:W-:Y:S01]  /*4f90*/  LDSM.16.MT88.4 R24, [R222+0xc000] ;  /* 0x00c00000de18783b */ /* 0x000fe20000004200 */
[----:B------:R1:W3:Y:S01]  /*4fa0*/  MUFU.EX2 R213, R5 ;  /* 0x0000000500d57308 */ /* 0x0002e20000000800 */
[----:B------:R-:W-:-:S02]  /*4fb0*/  FFMA.FTZ R2, R70, c[0x0][0x23c], -R20 ;  /* 0x00008f0046027a23 */ /* 0x000fc40000010814 */
[----:B------:R-:W-:Y:S04]  /*4fc0*/  LDSM.16.MT88.4 R36, [R224+0xe000] ;  /* 0x00e00000e024783b */ /* 0x000fe80000004200 */
[----:B------:R-:W-:Y:S04]  /*4fd0*/  LDSM.16.MT88.4 R32, [R223+0xe000] ;  /* 0x00e00000df20783b */ /* 0x000fe80000004200 */
[----:B------:R-:W-:Y:S04]  /*4fe0*/  LDSM.16.MT88.4 R56, [R224+0xc800] ;  /* 0x00c80000e038783b */ /* 0x000fe80000004200 */
[----:B------:R-:W-:Y:S01]  /*4ff0*/  LDSM.16.MT88.4 R48, [R221+0xe800] ;  /* 0x00e80000dd30783b */ /* 0x000fe20000004200 */
[----:B-1----:R-:W-:-:S03]  /*5000*/  FFMA.FTZ R5, R72, c[0x0][0x23c], -R20 ;  /* 0x00008f0048057a23 */ /* 0x002fc60000010814 */
[----:B------:R-:W-:Y:S01]  /*5010*/  LDSM.16.MT88.4 R28, [R222+0xc800] ;  /* 0x00c80000de1c783b */ /* 0x000fe20000004200 */
[----:B------:R1:W-:Y:S03]  /*5020*/  MUFU.EX2 R229, R5 ;  /* 0x0000000500e57308 */ /* 0x0003e60000000800 */
[----:B------:R-:W-:Y:S05]  /*5030*/  LDSM.16.MT88.4 R84, [R224+0xe800] ;  /* 0x00e80000e054783b */ /* 0x000fea0000004200 */
[----:B------:R3:W-:Y:S01]  /*5040*/  MUFU.EX2 R232, R2 ;  /* 0x0000000200e87308 */ /* 0x0007e20000000800 */
[----:B-1----:R-:W-:-:S07]  /*5050*/  FFMA.FTZ R5, R69, c[0x0][0x23c], -R20 ;  /* 0x00008f0045057a23 */ /* 0x002fce0000010814 */
[----:B------:R1:W1:Y:S01]  /*5060*/  MUFU.EX2 R225, R5 ;  /* 0x0000000500e17308 */ /* 0x0002620000000800 */
[----:B---3--:R-:W-:-:S07]  /*5070*/  FFMA.FTZ R2, R46, c[0x0][0x23c], -R20 ;  /* 0x00008f002e027a23 */ /* 0x008fce0000010814 */
[----:B------:R3:W-:Y:S01]  /*5080*/  MUFU.EX2 R211, R4 ;  /* 0x0000000400d37308 */ /* 0x0007e20000000800 */
[----:B-1----:R-:W-:-:S07]  /*5090*/  FFMA.FTZ R5, R77, c[0x0][0x23c], -R0 ;  /* 0x00008f004d057a23 */ /* 0x002fce0000010800 */
[----:B------:R1:W-:Y:S01]  /*50a0*/  MUFU.EX2 R235, R2 ;  /* 0x0000000200eb7308 */ /* 0x0003e20000000800 */
[----:B------:R-:W4:Y:S01]  /*50b0*/  LDSM.16.MT88.4 R76, [R224+0xc000] ;  /* 0x00c00000e04c783b */ /* 0x000f220000004200 */
[----:B---3--:R-:W-:-:S06]  /*50c0*/  FFMA.FTZ R4, R71, c[0x0][0x23c], -R0 ;  /* 0x00008f0047047a23 */ /* 0x008fcc0000010800 */
[----:B------:R3:W-:Y:S08]  /*50d0*/  MUFU.EX2 R207, R5 ;  /* 0x0000000500cf7308 */ /* 0x0007f00000000800 */
[----:B------:R4:W-:Y:S01]  /*50e0*/  MUFU.EX2 R220, R4 ;  /* 0x0000000400dc7308 */ /* 0x0009e20000000800 */
[----:B-1----:R-:W-:Y:S02]  /*50f0*/  FFMA.FTZ R2, R45, c[0x0][0x23c], -R20 ;  /* 0x00008f002d027a23 */ /* 0x002fe40000010814 */
[----:B---3--:R-:W-:-:S05]  /*5100*/  FFMA.FTZ R5, R75, c[0x0][0x23c], -R0 ;  /* 0x00008f004b057a23 */ /* 0x008fca0000010800 */
[----:B------:R1:W-:Y:S01]  /*5110*/  MUFU.EX2 R172, R2 ;  /* 0x0000000200ac7308 */ /* 0x0003e20000000800 */
[----:B------:R-:W3:Y:S07]  /*5120*/  LDSM.16.MT88.4 R72, [R223+0xc000] ;  /* 0x00c00000df48783b */ /* 0x000eee0000004200 */
[----:B------:R-:W1:Y:S01]  /*5130*/  MUFU.EX2 R210, R5 ;  /* 0x0000000500d27308 */ /* 0x000e620000000800 */
[----:B----4-:R-:W-:Y:S02]  /*5140*/  FFMA.FTZ R4, R68, c[0x0][0x23c], -R20 ;  /* 0x00008f0044047a23 */ /* 0x010fe40000010814 */
[----:B------:R-:W4:Y:S01]  /*5150*/  LDSM.16.MT88.4 R68, [R221+0xe000] ;  /* 0x00e00000dd44783b */ /* 0x000f220000004200 */
[----:B-1----:R-:W-:-:S04]  /*5160*/  FFMA.FTZ R2, R80, c[0x0][0x23c], -R0 ;  /* 0x00008f0050027a23 */ /* 0x002fc80000010800 */
[----:B------:R1:W-:Y:S01]  /*5170*/  MUFU.EX2 R252, R2 ;  /* 0x0000000200fc7308 */ /* 0x0003e20000000800 */
[----:B------:R-:W-:Y:S02]  /*5180*/  F2FP.BF16.PACK_AB R12, R213, R175 ;  /* 0x000000afd50c723e */ /* 0x000fe400000010ff */
[----:B------:R-:W-:Y:S02]  /*5190*/  F2FP.BF16.PACK_AB R14, R225, R229 ;  /* 0x000000e5e10e723e */ /* 0x000fe400000010ff */
[----:B------:R-:W-:Y:S02]  /*51a0*/  F2FP.BF16.PACK_AB R13, R210, R207 ;  /* 0x000000cfd20d723e */ /* 0x000fe400000010ff */
[----:B------:R-:W-:Y:S01]  /*51b0*/  F2FP.BF16.PACK_AB R15, R220, R211 ;  /* 0x000000d3dc0f723e */ /* 0x000fe200000010ff */
[----:B-1----:R-:W-:-:S06]  /*51c0*/  FFMA.FTZ R2, R81, c[0x0][0x23c], -R0 ;  /* 0x00008f0051027a23 */ /* 0x002fcc0000010800 */
[-C--:B------:R-:W-:Y:S01]  /*51d0*/  HMMA.16816.F32.BF16 R96, R12, R40.reuse, RZ ;  /* 0x000000280c60723c */ /* 0x080fe200000418ff */
[----:B------:R-:W1:Y:S01]  /*51e0*/  MUFU.EX2 R226, R4 ;  /* 0x0000000400e27308 */ /* 0x000e620000000800 */
[----:B------:R-:W-:Y:S07]  /*51f0*/  LDSM.16.MT88.4 R80, [R223+0xe800] ;  /* 0x00e80000df50783b */ /* 0x000fee0000004200 */
[----:B------:R1:W1:Y:S01]  /*5200*/  MUFU.EX2 R233, R2 ;  /* 0x0000000200e97308 */ /* 0x0002620000000800 */
[----:B------:R-:W-:Y:S01]  /*5210*/  HMMA.16816.F32.BF16 R100, R16, R40, RZ ;  /* 0x000000281064723c */ /* 0x000fe200000418ff */
[----:B-1----:R-:W-:-:S02]  /*5220*/  FFMA.FTZ R2, R53, c[0x0][0x23c], -R0 ;  /* 0x00008f0035027a23 */ /* 0x002fc40000010800 */
[----:B------:R-:W-:Y:S04]  /*5230*/  LDSM.16.MT88.4 R52, [R223+0xc800] ;  /* 0x00c80000df34783b */ /* 0x000fe80000004200 */
[----:B------:R1:W-:Y:S02]  /*5240*/  MUFU.EX2 R231, R2 ;  /* 0x0000000200e77308 */ /* 0x0003e40000000800 */
[----:B-1----:R-:W-:Y:S02]  /*5250*/  FFMA.FTZ R2, R47, c[0x0][0x23c], -R0 ;  /* 0x00008f002f027a23 */ /* 0x002fe40000010800 */
[----:B------:R-:W1:Y:S04]  /*5260*/  LDSM.16.MT88.4 R44, [R222+0xe800] ;  /* 0x00e80000de2c783b */ /* 0x000e680000004200 */
[----:B------:R-:W3:Y:S01]  /*5270*/  MUFU.EX2 R238, R2 ;  /* 0x0000000200ee7308 */ /* 0x000ee20000000800 */
[----:B------:R-:W-:-:S02]  /*5280*/  F2FP.BF16.PACK_AB R4, R232, R226 ;  /* 0x000000e2e804723e */ /* 0x000fc400000010ff */
[----:B------:R-:W-:Y:S02]  /*5290*/  F2FP.BF16.PACK_AB R5, R233, R252 ;  /* 0x000000fce905723e */ /* 0x000fe400000010ff */
[----:B------:R-:W-:Y:S02]  /*52a0*/  F2FP.BF16.PACK_AB R6, R172, R235 ;  /* 0x000000ebac06723e */ /* 0x000fe400000010ff */
[----:B------:R-:W-:Y:S02]  /*52b0*/  F2FP.BF16.PACK_AB R9, R206, R204 ;  /* 0x000000ccce09723e */ /* 0x000fe400000010ff */
[----:B------:R-:W-:Y:S02]  /*52c0*/  F2FP.BF16.PACK_AB R10, R171, R196 ;  /* 0x000000c4ab0a723e */ /* 0x000fe400000010ff */
[----:B------:R-:W-:Y:S02]  /*52d0*/  F2FP.BF16.PACK_AB R11, R209, R234 ;  /* 0x000000ead10b723e */ /* 0x000fe400000010ff */
[----:B---3--:R-:W-:Y:S01]  /*52e0*/  F2FP.BF16.PACK_AB R7, R238, R231 ;  /* 0x000000e7ee07723e */ /* 0x008fe200000010ff */
[----:B------:R-:W-:Y:S08]  /*52f0*/  HMMA.16816.F32.BF16 R152, R12, R76, RZ ;  /* 0x0000004c0c98723c */ /* 0x000ff000000418ff */
[----:B------:R-:W-:Y:S08]  /*5300*/  HMMA.16816.F32.BF16 R176, R4, R60, R96 ;  /* 0x0000003c04b0723c */ /* 0x000ff00000041860 */
[----:B------:R-:W-:Y:S08]  /*5310*/  HMMA.16816.F32.BF16 R96, R16, R76, RZ ;  /* 0x0000004c1060723c */ /* 0x000ff000000418ff */
[C---:B------:R-:W-:Y:S08]  /*5320*/  HMMA.16816.F32.BF16 R88, R12.reuse, R24, RZ ;  /* 0x000000180c58723c */ /* 0x040ff000000418ff */
[C---:B------:R-:W-:Y:S08]  /*5330*/  HMMA.16816.F32.BF16 R148, R12.reuse, R72, RZ ;  /* 0x000000480c94723c */ /* 0x040ff000000418ff */
[C---:B----4-:R-:W-:Y:S08]  /*5340*/  HMMA.16816.F32.BF16 R144, R12.reuse, R68, RZ ;  /* 0x000000440c90723c */ /* 0x050ff000000418ff */
[C---:B------:R-:W-:Y:S08]  /*5350*/  HMMA.16816.F32.BF16 R140, R12.reuse, R64, RZ ;  /* 0x000000400c8c723c */ /* 0x040ff000000418ff */
[C---:B------:R-:W-:Y:S08]  /*5360*/  HMMA.16816.F32.BF16 R112, R12.reuse, R36, RZ ;  /* 0x000000240c70723c */ /* 0x040ff000000418ff */
[C---:B------:R-:W-:Y:S08]  /*5370*/  HMMA.16816.F32.BF16 R104, R12.reuse, R32, RZ ;  /* 0x000000200c68723c */ /* 0x040ff000000418ff */
[C---:B------:R-:W-:Y:S08]  /*5380*/  HMMA.16816.F32.BF16 R136, R12.reuse, R42, RZ ;  /* 0x0000002a0c88723c */ /* 0x040ff000000418ff */
[C---:B------:R-:W-:Y:S08]  /*5390*/  HMMA.16816.F32.BF16 R132, R12.reuse, R26, RZ ;  /* 0x0000001a0c84723c */ /* 0x040ff000000418ff */
[----:B------:R-:W-:Y:S01]  /*53a0*/  HMMA.16816.F32.BF16 R128, R12, R78, RZ ;  /* 0x0000004e0c80723c */ /* 0x000fe200000418ff */
[----:B--2---:R-:W-:-:S07]  /*53b0*/  F2FP.BF16.PACK_AB R8, R237, R3 ;  /* 0x00000003ed08723e */ /* 0x004fce00000010ff */
[----:B------:R-:W-:Y:S08]  /*53c0*/  HMMA.16816.F32.BF16 R124, R12, R74, RZ ;  /* 0x0000004a0c7c723c */ /* 0x000ff000000418ff */
[----:B------:R-:W-:Y:S08]  /*53d0*/  HMMA.16816.F32.BF16 R180, R8, R60, R100 ;  /* 0x0000003c08b4723c */ /* 0x000ff00000041864 */
[C---:B------:R-:W-:Y:S08]  /*53e0*/  HMMA.16816.F32.BF16 R120, R12.reuse, R70, RZ ;  /* 0x000000460c78723c */ /* 0x040ff000000418ff */
[C---:B------:R-:W-:Y:S08]  /*53f0*/  HMMA.16816.F32.BF16 R116, R12.reuse, R66, RZ ;  /* 0x000000420c74723c */ /* 0x040ff000000418ff */
[C---:B------:R-:W-:Y:S08]  /*5400*/  HMMA.16816.F32.BF16 R108, R12.reuse, R38, RZ ;  /* 0x000000260c6c723c */ /* 0x040ff000000418ff */
[----:B------:R-:W-:Y:S08]  /*5410*/  HMMA.16816.F32.BF16 R100, R12, R34, RZ ;  /* 0x000000220c64723c */ /* 0x000ff000000418ff */
[C---:B------:R-:W-:Y:S08]  /*5420*/  HMMA.16816.F32.BF16 R12, R16.reuse, R64, RZ ;  /* 0x00000040100c723c */ /* 0x040ff000000418ff */
[----:B------:R-:W-:Y:S01]  /*5430*/  HMMA.16816.F32.BF16 R92, R16, R24, RZ ;  /* 0x00000018105c723c */ /* 0x000fe200000418ff */
[----:B------:R-:W-:Y:S01]  /*5440*/  FFMA.FTZ R2, R165, c[0x0][0x23c], -R22 ;  /* 0x00008f00a5027a23 */ /* 0x000fe20000010816 */
[----:B------:R-:W-:Y:S01]  /*5450*/  MOV R170, R215 ;  /* 0x000000d700aa7202 */ /* 0x000fe20000000f00 */
[----:B------:R-:W-:-:S05]  /*5460*/  IMAD.MOV.U32 R239, RZ, RZ, R214 ;  /* 0x000000ffffef7224 */ /* 0x000fca00078e00d6 */
[----:B------:R-:W-:Y:S01]  /*5470*/  HMMA.16816.F32.BF16 R152, R4, R56, R152 ;  /* 0x000000380498723c */ /* 0x000fe20000041898 */
[----:B------:R-:W-:Y:S01]  /*5480*/  MOV R60, R213 ;  /* 0x000000d5003c7202 */ /* 0x000fe20000000f00 */
[----:B------:R-:W-:Y:S01]  /*5490*/  IMAD.MOV.U32 R61, RZ, RZ, R210 ;  /* 0x000000ffff3d7224 */ /* 0x000fe200078e00d2 */
[----:B------:R-:W-:-:S05]  /*54a0*/  MOV R65, R209 ;  /* 0x000000d100417202 */ /* 0x000fca0000000f00 */
[----:B------:R-:W-:Y:S01]  /*54b0*/  HMMA.16816.F32.BF16 R96, R8, R56, R96 ;  /* 0x000000380860723c */ /* 0x000fe20000041860 */
[----:B------:R2:W-:Y:S07]  /*54c0*/  MUFU.EX2 R57, R2 ;  /* 0x0000000200397308 */ /* 0x0005ee0000000800 */
[C---:B------:R-:W-:Y:S08]  /*54d0*/  HMMA.16816.F32.BF16 R216, R4.reuse, R48, R144 ;  /* 0x0000003004d8723c */ /* 0x040ff00000041890 */
[----:B------:R-:W-:Y:S01]  /*54e0*/  HMMA.16816.F32.BF16 R188, R4, R28, R88 ;  /* 0x0000001c04bc723c */ /* 0x000fe20000041858 */
[----:B--2---:R-:W-:-:S07]  /*54f0*/  FFMA.FTZ R2, R160, c[0x0][0x23c], -R22 ;  /* 0x00008f00a0027a23 */ /* 0x004fce0000010816 */
[-C--:B-1----:R-:W-:Y:S08]  /*5500*/  HMMA.16816.F32.BF16 R248, R4, R44.reuse, R140 ;  /* 0x0000002c04f8723c */ /* 0x082ff0000004188c */
[C---:B------:R-:W-:Y:S08]  /*5510*/  HMMA.16816.F32.BF16 R144, R8.reuse, R44, R12 ;  /* 0x0000002c0890723c */ /* 0x040ff0000004180c */
[----:B------:R-:W-:Y:S07]  /*5520*/  HMMA.16816.F32.BF16 R192, R8, R28, R92 ;  /* 0x0000001c08c0723c */ /* 0x000fee000004185c */
[----:B------:R-:W-:Y:S01]  /*5530*/  IMAD.MOV.U32 R28, RZ, RZ, R208 ;  /* 0x000000ffff1c7224 */ /* 0x000fe200078e00d0 */
[----:B------:R-:W-:Y:S07]  /*5540*/  HMMA.16816.F32.BF16 R88, R16, R68, RZ ;  /* 0x000000441058723c */ /* 0x000fee00000418ff */
[----:B------:R-:W-:Y:S01]  /*5550*/  IMAD.MOV.U32 R69, RZ, RZ, R212 ;  /* 0x000000ffff457224 */ /* 0x000fe200078e00d4 */
[----:B------:R-:W-:Y:S01]  /*5560*/  HMMA.16816.F32.BF16 R140, R4, R50, R120 ;  /* 0x00000032048c723c */ /* 0x000fe20000041878 */
[----:B------:R-:W-:-:S06]  /*5570*/  MOV R68, R211 ;  /* 0x000000d300447202 */ /* 0x000fcc0000000f00 */
[----:B------:R-:W-:Y:S01]  /*5580*/  IMAD.MOV.U32 R122, RZ, RZ, R228 ;  /* 0x000000ffff7a7224 */ /* 0x000fe200078e00e4 */
[----:B------:R-:W-:Y:S01]  /*5590*/  HMMA.16816.F32.BF16 R12, R16, R36, RZ ;  /* 0x00000024100c723c */ /* 0x000fe200000418ff */
[----:B------:R1:W-:Y:S07]  /*55a0*/  MUFU.EX2 R228, R2 ;  /* 0x0000000200e47308 */ /* 0x0003ee0000000800 */
[C---:B------:R-:W-:Y:S08]  /*55b0*/  HMMA.16816.F32.BF16 R200, R4.reuse, R52, R148 ;  /* 0x0000003404c8723c */ /* 0x040ff00000041894 */
[----:B------:R-:W-:Y:S01]  /*55c0*/  HMMA.16816.F32.BF16 R244, R4, R84, R112 ;  /* 0x0000005404f4723c */ /* 0x000fe20000041870 */
[----:B-1----:R-:W-:-:S07]  /*55d0*/  FFMA.FTZ R2, R157, c[0x0][0x23c], -R22 ;  /* 0x00008f009d027a23 */ /* 0x002fce0000010816 */
[C---:B------:R-:W-:Y:S01]  /*55e0*/  HMMA.16816.F32.BF16 R240, R4.reuse, R80, R104 ;  /* 0x0000005004f0723c */ /* 0x040fe20000041868 */
[----:B------:R1:W-:Y:S07]  /*55f0*/  MUFU.EX2 R104, R2 ;  /* 0x0000000200687308 */ /* 0x0003ee0000000800 */
[C---:B------:R-:W-:Y:S08]  /*5600*/  HMMA.16816.F32.BF16 R136, R4.reuse, R62, R136 ;  /* 0x0000003e0488723c */ /* 0x040ff00000041888 */
[----:B------:R-:W-:Y:S01]  /*5610*/  HMMA.16816.F32.BF16 R132, R4, R30, R132 ;  /* 0x0000001e0484723c */ /* 0x000fe20000041884 */
[----:B-1----:R-:W-:-:S07]  /*5620*/  FFMA.FTZ R2, R156, c[0x0][0x23c], -R22 ;  /* 0x00008f009c027a23 */ /* 0x002fce0000010816 */
[C---:B------:R-:W-:Y:S08]  /*5630*/  HMMA.16816.F32.BF16 R128, R4.reuse, R58, R128 ;  /* 0x0000003a0480723c */ /* 0x040ff00000041880 */
[C---:B------:R-:W-:Y:S08]  /*5640*/  HMMA.16816.F32.BF16 R124, R4.reuse, R54, R124 ;  /* 0x00000036047c723c */ /* 0x040ff0000004187c */
[C---:B------:R-:W-:Y:S08]  /*5650*/  HMMA.16816.F32.BF16 R212, R4.reuse, R46, R116 ;  /* 0x0000002e04d4723c */ /* 0x040ff00000041874 */
[C---:B------:R-:W-:Y:S08]  /*5660*/  HMMA.16816.F32.BF16 R208, R4.reuse, R86, R108 ;  /* 0x0000005604d0723c */ /* 0x040ff0000004186c */
[----:B------:R-:W-:Y:S01]  /*5670*/  HMMA.16816.F32.BF16 R148, R4, R82, R100 ;  /* 0x000000520494723c */ /* 0x000fe20000041864 */
[----:B------:R-:W-:-:S07]  /*5680*/  IMAD.MOV.U32 R64, RZ, RZ, R198 ;  /* 0x000000ffff407224 */ /* 0x000fce00078e00c6 */
[C---:B------:R-:W-:Y:S01]  /*5690*/  HMMA.16816.F32.BF16 R4, R16.reuse, R32, RZ ;  /* 0x000000201004723c */ /* 0x040fe200000418ff */
[----:B------:R1:W-:Y:S07]  /*56a0*/  MUFU.EX2 R107, R2 ;  /* 0x00000002006b7308 */ /* 0x0003ee0000000800 */
[----:B------:R-:W-:Y:S01]  /*56b0*/  HMMA.16816.F32.BF16 R40, R16, R42, RZ ;  /* 0x0000002a1028723c */ /* 0x000fe200000418ff */
[----:B------:R-:W-:Y:S01]  /*56c0*/  IMAD.MOV.U32 R123, RZ, RZ, R64 ;  /* 0x000000ffff7b7224 */ /* 0x000fe200078e0040 */
[----:B------:R-:W-:Y:S01]  /*56d0*/  MOV R64, R69 ;  /* 0x0000004500407202 */ /* 0x000fe20000000f00 */
[----:B------:R-:W-:-:S02]  /*56e0*/  IMAD.MOV.U32 R106, RZ, RZ, R196 ;  /* 0x000000ffff6a7224 */ /* 0x000fc400078e00c4 */
[----:B------:R-:W-:Y:S02]  /*56f0*/  IMAD.MOV.U32 R69, RZ, RZ, R170 ;  /* 0x000000ffff457224 */ /* 0x000fe400078e00aa */
[----:B-1----:R-:W-:Y:S01]  /*5700*/  FFMA.FTZ R2, R169, c[0x0][0x23c], -R21 ;  /* 0x00008f00a9027a23 */ /* 0x002fe20000010815 */
[----:B------:R-:W-:-:S03]  /*5710*/  MOV R169, R106 ;  /* 0x0000006a00a97202 */ /* 0x000fc60000000f00 */
[----:B------:R1:W-:Y:S01]  /*5720*/  MUFU.EX2 R170, R2 ;  /* 0x0000000200aa7308 */ /* 0x0003e20000000800 */
[----:B------:R-:W-:Y:S01]  /*5730*/  IMAD.MOV.U32 R106, RZ, RZ, R60 ;  /* 0x000000ffff6a7224 */ /* 0x000fe200078e003c */
[----:B------:R-:W-:Y:S01]  /*5740*/  HMMA.16816.F32.BF16 R116, R8, R84, R12 ;  /* 0x000000540874723c */ /* 0x000fe2000004180c */
[----:B------:R-:W-:Y:S01]  /*5750*/  MOV R105, R65 ;  /* 0x0000004100697202 */ /* 0x000fe20000000f00 */
[----:B------:R-:W-:Y:S01]  /*5760*/  IMAD.MOV.U32 R65, RZ, RZ, R68 ;  /* 0x000000ffff417224 */ /* 0x000fe200078e0044 */
[----:B------:R-:W-:Y:S02]  /*5770*/  MOV R29, R199 ;  /* 0x000000c7001d7202 */ /* 0x000fe40000000f00 */
[----:B------:R-:W-:Y:S01]  /*5780*/  MOV R227, R197 ;  /* 0x000000c500e37202 */ /* 0x000fe20000000f00 */
[----:B-1----:R-:W-:Y:S02]  /*5790*/  FFMA.FTZ R2, R161, c[0x0][0x23c], -R21 ;  /* 0x00008f00a1027a23 */ /* 0x002fe40000010815 */
[----:B------:R-:W-:Y:S02]  /*57a0*/  HMMA.16816.F32.BF16 R12, R16, R70, RZ ;  /* 0x00000046100c723c */ /* 0x000fe400000418ff */
[----:B------:R1:W-:Y:S01]  /*57b0*/  MUFU.EX2 R60, R2 ;  /* 0x00000002003c7308 */ /* 0x0003e20000000800 */
[----:B------:R-:W-:-:S05]  /*57c0*/  MOV R68, R239 ;  /* 0x000000ef00447202 */ /* 0x000fca0000000f00 */
[----:B------:R-:W-:Y:S01]  /*57d0*/  HMMA.16816.F32.BF16 R92, R16, R72, RZ ;  /* 0x00000048105c723c */ /* 0x000fe200000418ff */
[----:B-1----:R-:W-:-:S07]  /*57e0*/  FFMA.FTZ R2, R159, c[0x0][0x23c], -R21 ;  /* 0x00008f009f027a23 */ /* 0x002fce0000010815 */
[----:B------:R-:W-:Y:S01]  /*57f0*/  HMMA.16816.F32.BF16 R196, R8, R80, R4 ;  /* 0x0000005008c4723c */ /* 0x000fe20000041804 */
[----:B------:R1:W-:Y:S07]  /*5800*/  MUFU.EX2 R239, R2 ;  /* 0x0000000200ef7308 */ /* 0x0003ee0000000800 */
[C---:B------:R-:W-:Y:S08]  /*5810*/  HMMA.16816.F32.BF16 R24, R16.reuse, R26, RZ ;  /* 0x0000001a1018723c */ /* 0x040ff000000418ff */
[----:B------:R-:W-:Y:S01]  /*5820*/  HMMA.16816.F32.BF16 R76, R16, R78, RZ ;  /* 0x0000004e104c723c */ /* 0x000fe200000418ff */
[----:B-1----:R-:W-:-:S07]  /*5830*/  FFMA.FTZ R2, R158, c[0x0][0x23c], -R21 ;  /* 0x00008f009e027a23 */ /* 0x002fce0000010815 */
[C---:B------:R-:W-:Y:S08]  /*5840*/  HMMA.16816.F32.BF16 R72, R16.reuse, R74, RZ ;  /* 0x0000004a1048723c */ /* 0x040ff000000418ff */
[C---:B------:R-:W-:Y:S08]  /*5850*/  HMMA.16816.F32.BF16 R4, R16.reuse, R66, RZ ;  /* 0x000000421004723c */ /* 0x040ff000000418ff */
[C---:B------:R-:W-:Y:S08]  /*5860*/  HMMA.16816.F32.BF16 R36, R16.reuse, R38, RZ ;  /* 0x000000261024723c */ /* 0x040ff000000418ff */
[----:B------:R-:W-:Y:S08]  /*5870*/  HMMA.16816.F32.BF16 R16, R16, R34, RZ ;  /* 0x000000221010723c */ /* 0x000ff000000418ff */
[----:B------:R-:W-:Y:S01]  /*5880*/  HMMA.16816.F32.BF16 R40, R8, R62, R40 ;  /* 0x0000003e0828723c */ /* 0x000fe20000041828 */
[----:B------:R1:W-:Y:S02]  /*5890*/  MUFU.EX2 R62, R2 ;  /* 0x00000002003e7308 */ /* 0x0003e40000000800 */
[----:B-1----:R-:W-:-:S06]  /*58a0*/  FFMA.FTZ R2, R173, c[0x0][0x23c], -R20 ;  /* 0x00008f00ad027a23 */ /* 0x002fcc0000010814 */
[----:B------:R1:W-:Y:S01]  /*58b0*/  MUFU.EX2 R67, R2 ;  /* 0x0000000200437308 */ /* 0x0003e20000000800 */
[----:B------:R-:W-:Y:S01]  /*58c0*/  HMMA.16816.F32.BF16 R112, R8, R48, R88 ;  /* 0x000000300870723c */ /* 0x000fe20000041858 */
[----:B-1----:R-:W-:Y:S02]  /*58d0*/  FFMA.FTZ R2, R164, c[0x0][0x23c], -R20 ;  /* 0x00008f00a4027a23 */ /* 0x002fe40000010814 */
[----:B------:R-:W-:-:S04]  /*58e0*/  IMAD.MOV.U32 R164, RZ, RZ, R231 ;  /* 0x000000ffffa47224 */ /* 0x000fc800078e00e7 */
[----:B------:R1:W-:Y:S01]  /*58f0*/  MUFU.EX2 R231, R2 ;  /* 0x0000000200e77308 */ /* 0x0003e20000000800 */
[----:B------:R-:W-:Y:S01]  /*5900*/  HMMA.16816.F32.BF16 R48, R8, R50, R12 ;  /* 0x000000320830723c */ /* 0x000fe2000004180c */
[----:B------:R-:W2:Y:S01]  /*5910*/  LDSM.16.MT88.4 R12, [R221+0xd000] ;  /* 0x00d00000dd0c783b */ /* 0x000ea20000004200 */
[----:B-1----:R-:W-:-:S05]  /*5920*/  FFMA.FTZ R2, R163, c[0x0][0x23c], -R20 ;  /* 0x00008f00a3027a23 */ /* 0x002fca0000010814 */
[----:B------:R1:W-:Y:S01]  /*5930*/  MUFU.EX2 R66, R2 ;  /* 0x0000000200427308 */ /* 0x0003e20000000800 */
[----:B------:R-:W-:Y:S01]  /*5940*/  HMMA.16816.F32.BF16 R80, R8, R82, R16 ;  /* 0x000000520850723c */ /* 0x000fe20000041810 */
[----:B------:R-:W3:Y:S01]  /*5950*/  LDSM.16.MT88.4 R16, [R222+0xd000] ;  /* 0x00d00000de10783b */ /* 0x000ee20000004200 */
[----:B------:R-:W-:Y:S01]  /*5960*/  MOV R108, R238 ;  /* 0x000000ee006c7202 */ /* 0x000fe20000000f00 */
[----:B-1----:R-:W-:-:S04]  /*5970*/  FFMA.FTZ R2, R174, c[0x0][0x23c], -R0 ;  /* 0x00008f00ae027a23 */ /* 0x002fc80000010800 */
[----:B------:R1:W-:Y:S01]  /*5980*/  MUFU.EX2 R173, R2 ;  /* 0x0000000200ad7308 */ /* 0x0003e20000000800 */
[----:B------:R-:W-:Y:S01]  /*5990*/  HMMA.16816.F32.BF16 R44, R8, R46, R4 ;  /* 0x0000002e082c723c */ /* 0x000fe20000041804 */
[----:B------:R-:W-:Y:S02]  /*59a0*/  IMAD.MOV.U32 R111, RZ, RZ, R227 ;  /* 0x000000ffff6f7224 */ /* 0x000fe400078e00e3 */
[----:B-1----:R-:W-:-:S04]  /*59b0*/  FFMA.FTZ R2, R168, c[0x0][0x23c], -R0 ;  /* 0x00008f00a8027a23 */ /* 0x002fc80000010800 */
[----:B------:R1:W4:Y:S01]  /*59c0*/  MUFU.EX2 R174, R2 ;  /* 0x0000000200ae7308 */ /* 0x0003220000000800 */
[----:B------:R-:W-:Y:S01]  /*59d0*/  FFMA.FTZ R4, R162, c[0x0][0x23c], -R20 ;  /* 0x00008f00a2047a23 */ /* 0x000fe20000010814 */
[----:B------:R-:W-:Y:S01]  /*59e0*/  HMMA.16816.F32.BF16 R24, R8, R30, R24 ;  /* 0x0000001e0818723c */ /* 0x000fe20000041818 */
[----:B-1----:R-:W-:-:S05]  /*59f0*/  FFMA.FTZ R2, R167, c[0x0][0x23c], -R0 ;  /* 0x00008f00a7027a23 */ /* 0x002fca0000010800 */
[----:B------:R1:W-:Y:S08]  /*5a00*/  MUFU.EX2 R238, R2 ;  /* 0x0000000200ee7308 */ /* 0x0003f00000000800 */
[----:B------:R2:W2:Y:S01]  /*5a10*/  MUFU.EX2 R63, R4 ;  /* 0x00000004003f7308 */ /* 0x0004a20000000800 */
[----:B-1----:R-:W-:-:S07]  /*5a20*/  FFMA.FTZ R2, R166, c[0x0][0x23c], -R0 ;  /* 0x00008f00a6027a23 */ /* 0x002fce0000010800 */
[----:B------:R-:W1:Y:S01]  /*5a30*/  MUFU.EX2 R227, R2 ;  /* 0x0000000200e37308 */ /* 0x000e620000000800 */
[----:B------:R-:W-:Y:S01]  /*5a40*/  HMMA.16816.F32.BF16 R100, R8, R52, R92 ;  /* 0x000000340864723c */ /* 0x000fe2000004185c */
[----:B----4-:R-:W-:Y:S02]  /*5a50*/  F2FP.BF16.PACK_AB R5, R174, R173 ;  /* 0x000000adae05723e */ /* 0x010fe400000010ff */
[----:B--2---:R-:W-:Y:S02]  /*5a60*/  F2FP.BF16.PACK_AB R4, R231, R67 ;  /* 0x00000043e704723e */ /* 0x004fe400000010ff */
[----:B------:R-:W-:-:S03]  /*5a70*/  F2FP.BF16.PACK_AB R6, R63, R66 ;  /* 0x000000423f06723e */ /* 0x000fc600000010ff */
[----:B------:R-:W-:Y:S01]  /*5a80*/  HMMA.16816.F32.BF16 R76, R8, R58, R76 ;  /* 0x0000003a084c723c */ /* 0x000fe2000004184c */
[----:B------:R-:W-:Y:S01]  /*5a90*/  MOV R168, R123 ;  /* 0x0000007b00a87202 */ /* 0x000fe20000000f00 */
[----:B------:R-:W-:Y:S01]  /*5aa0*/  IMAD.MOV.U32 R167, RZ, RZ, R105 ;  /* 0x000000ffffa77224 */ /* 0x000fe200078e0069 */
[----:B-1----:R-:W-:-:S05]  /*5ab0*/  F2FP.BF16.PACK_AB R7, R227, R238 ;  /* 0x000000eee307723e */ /* 0x002fca00000010ff */
[----:B------:R-:W-:Y:S01]  /*5ac0*/  HMMA.16816.F32.BF16 R72, R8, R54, R72 ;  /* 0x000000360848723c */ /* 0x000fe20000041848 */
[----:B------:R-:W-:-:S07]  /*5ad0*/  MOV R123, R106 ;  /* 0x0000006a007b7202 */ /* 0x000fce0000000f00 */
[----:B------:R-:W-:Y:S01]  /*5ae0*/  HMMA.16816.F32.BF16 R36, R8, R86, R36 ;  /* 0x000000560824723c */ /* 0x000fe20000041824 */
[----:B------:R-:W-:-:S06]  /*5af0*/  IMAD.MOV.U32 R120, RZ, RZ, R28 ;  /* 0x000000ffff787224 */ /* 0x000fcc00078e001c */
[----:B------:R-:W-:Y:S02]  /*5b00*/  F2FP.BF16.PACK_AB R8, R228, R57 ;  /* 0x00000039e408723e */ /* 0x000fe400000010ff */
[----:B------:R-:W-:Y:S02]  /*5b10*/  F2FP.BF16.PACK_AB R9, R60, R170 ;  /* 0x000000aa3c09723e */ /* 0x000fe400000010ff */
[----:B------:R-:W-:Y:S02]  /*5b20*/  F2FP.BF16.PACK_AB R10, R107, R104 ;  /* 0x000000686b0a723e */ /* 0x000fe400000010ff */
[----:B------:R-:W-:Y:S01]  /*5b30*/  F2FP.BF16.PACK_AB R11, R62, R239 ;  /* 0x000000ef3e0b723e */ /* 0x000fe200000010ff */
[----:B------:R-:W-:Y:S01]  /*5b40*/  IMAD.MOV.U32 R106, RZ, RZ, R187 ;  /* 0x000000ffff6a7224 */ /* 0x000fe200078e00bb */
[----:B------:R-:W-:Y:S01]  /*5b50*/  MOV R56, R29 ;  /* 0x0000001d00387202 */ /* 0x000fe20000000f00 */
[----:B------:R-:W-:Y:S01]  /*5b60*/  IMAD.MOV.U32 R105, RZ, RZ, R185 ;  /* 0x000000ffff697224 */ /* 0x000fe200078e00b9 */
[----:B------:R-:W-:Y:S01]  /*5b70*/  MOV R109, R186 ;  /* 0x000000ba006d7202 */ /* 0x000fe20000000f00 */
[----:B------:R-:W-:Y:S01]  /*5b80*/  HMMA.16816.F32.BF16 R176, R4, R12, R176 ;  /* 0x0000000c04b0723c */ /* 0x000fe200000418b0 */
[----:B------:R-:W-:-:S02]  /*5b90*/  MOV R110, R184 ;  /* 0x000000b8006e7202 */ /* 0x000fc40000000f00 */
[----:B------:R-:W-:Y:S01]  /*5ba0*/  MOV R158, R122 ;  /* 0x0000007a009e7202 */ /* 0x000fe20000000f00 */
[----:B------:R-:W-:Y:S01]  /*5bb0*/  IMAD.MOV.U32 R122, RZ, RZ, R68 ;  /* 0x000000ffff7a7224 */ /* 0x000fe200078e0044 */
[----:B------:R-:W-:-:S03]  /*5bc0*/  MOV R121, R69 ;  /* 0x0000004500797202 */ /* 0x000fc60000000f00 */
[----:B------:R-:W-:Y:S08]  /*5bd0*/  HMMA.16816.F32.BF16 R180, R8, R12, R180 ;  /* 0x0000000c08b4723c */ /* 0x000ff000000418b4 */
[-C--:B------:R-:W-:Y:S08]  /*5be0*/  HMMA.16816.F32.BF16 R184, R4, R14.reuse, R136 ;  /* 0x0000000e04b8723c */ /* 0x080ff00000041888 */
[C---:B------:R-:W-:Y:S01]  /*5bf0*/  HMMA.16816.F32.BF16 R28, R8.reuse, R14, R40 ;  /* 0x0000000e081c723c */ /* 0x040fe20000041828 */
[----:B------:R-:W1:Y:S07]  /*5c00*/  LDSM.16.MT88.4 R12, [R224+0xd000] ;  /* 0x00d00000e00c783b */ /* 0x000e6e0000004200 */
[-C--:B---3--:R-:W-:Y:S08]  /*5c10*/  HMMA.16816.F32.BF16 R68, R8, R16.reuse, R192 ;  /* 0x000000100844723c */ /* 0x088ff000000418c0 */
[C---:B------:R-:W-:Y:S08]  /*5c20*/  HMMA.16816.F32.BF16 R32, R4.reuse, R16, R188 ;  /* 0x000000100420723c */ /* 0x040ff000000418bc */
[-C--:B------:R-:W-:Y:S08]  /*5c30*/  HMMA.16816.F32.BF16 R52, R4, R18.reuse, R132 ;  /* 0x000000120434723c */ /* 0x080ff00000041884 */
[----:B------:R-:W-:Y:S01]  /*5c40*/  HMMA.16816.F32.BF16 R40, R8, R18, R24 ;  /* 0x000000120828723c */ /* 0x000fe20000041818 */
[----:B------:R-:W2:Y:S01]  /*5c50*/  LDSM.16.MT88.4 R16, [R223+0xd000] ;  /* 0x00d00000df10783b */ /* 0x000ea20000004200 */
[----:B------:R-:W-:-:S02]  /*5c60*/  IMAD.MOV.U32 R190, RZ, RZ, R104 ;  /* 0x000000ffffbe7224 */ /* 0x000fc400078e0068 */
[----:B------:R-:W-:Y:S01]  /*5c70*/  IMAD.MOV.U32 R188, RZ, RZ, R107 ;  /* 0x000000ffffbc7224 */ /* 0x000fe200078e006b */
[----:B------:R-:W-:Y:S01]  /*5c80*/  MOV R159, R206 ;  /* 0x000000ce009f7202 */ /* 0x000fe20000000f00 */
[----:B------:R-:W3:Y:S02]  /*5c90*/  LDSM.16.MT88.4 R24, [R222+0xf000] ;  /* 0x00f00000de18783b */ /* 0x000ee40000004200 */
[----:B-1----:R-:W-:Y:S01]  /*5ca0*/  HMMA.16816.F32.BF16 R84, R8, R12, R96 ;  /* 0x0000000c0854723c */ /* 0x002fe20000041860 */
[----:B------:R-:W-:-:S06]  /*5cb0*/  MOV R156, R204 ;  /* 0x000000cc009c7202 */ /* 0x000fcc0000000f00 */
[----:B------:R-:W-:Y:S01]  /*5cc0*/  MOV R99, R57 ;  /* 0x0000003900637202 */ /* 0x000fe20000000f00 */
[-C--:B------:R-:W-:Y:S07]  /*5cd0*/  HMMA.16816.F32.BF16 R92, R4, R14.reuse, R128 ;  /* 0x0000000e045c723c */ /* 0x080fee0000041880 */
[----:B------:R-:W-:Y:S02]  /*5ce0*/  IMAD.MOV.U32 R128, RZ, RZ, R56 ;  /* 0x000000ffff807224 */ /* 0x000fe400078e0038 */
[----:B------:R-:W-:Y:S01]  /*5cf0*/  HMMA.16816.F32.BF16 R56, R8, R14, R76 ;  /* 0x0000000e0838723c */ /* 0x000fe2000004184c */
[----:B------:R-:W-:-:S06]  /*5d00*/  IMAD.MOV.U32 R129, RZ, RZ, R207 ;  /* 0x000000ffff817224 */ /* 0x000fcc00078e00cf */
[----:B------:R-:W-:Y:S02]  /*5d10*/  MOV R77, R105 ;  /* 0x00000069004d7202 */ /* 0x000fe40000000f00 */
[----:B------:R-:W-:Y:S02]  /*5d20*/  MOV R76, R106 ;  /* 0x0000006a004c7202 */ /* 0x000fe40000000f00 */
[----:B--2---:R-:W-:Y:S01]  /*5d30*/  HMMA.16816.F32.BF16 R104, R4, R16, R200 ;  /* 0x000000100468723c */ /* 0x004fe200000418c8 */
[----:B------:R-:W-:-:S06]  /*5d40*/  MOV R78, R110 ;  /* 0x0000006e004e7202 */ /* 0x000fcc0000000f00 */
[----:B------:R-:W-:Y:S01]  /*5d50*/  IMAD.MOV.U32 R200, RZ, RZ, R64 ;  /* 0x000000ffffc87224 */ /* 0x000fe200078e0040 */
[----:B------:R-:W-:Y:S01]  /*5d60*/  MOV R202, R121 ;  /* 0x0000007900ca7202 */ /* 0x000fe20000000f00 */
[----:B------:R-:W-:Y:S01]  /*5d70*/  IMAD.MOV.U32 R201, RZ, RZ, R205 ;  /* 0x000000ffffc97224 */ /* 0x000fe200078e00cd */
[----:B------:R-:W-:Y:S01]  /*5d80*/  MOV R203, R111 ;  /* 0x0000006f00cb7202 */ /* 0x000fe20000000f00 */
[----:B------:R-:W-:Y:S01]  /*5d90*/  HMMA.16816.F32.BF16 R204, R8, R18, R72 ;  /* 0x0000001208cc723c */ /* 0x000fe20000041848 */
[----:B------:R-:W-:-:S06]  /*5da0*/  MOV R79, R109 ;  /* 0x0000006d004f7202 */ /* 0x000fcc0000000f00 */
        /* <DEDUP_REMOVED lines=13> */
[----:B------:R-:W2:Y:S01]  /*5e80*/  LDL.LU R175, [R1+0xbc] ;  /* 0x0000bc0001af7983 */ /* 0x000ea20000300800 */
[C---:B------:R-:W-:Y:S03]  /*5e90*/  HMMA.16816.F32.BF16 R88, R4.reuse, R12, R152 ;  /* 0x0000000c0458723c */ /* 0x040fe60000041898 */
[----:B------:R-:W1:Y:S01]  /*5ea0*/  LDSM.16.MT88.4 R12, [R221+0xf000] ;  /* 0x00f00000dd0c783b */ /* 0x000e620000004200 */
[----:B------:R-:W-:Y:S02]  /*5eb0*/  IMAD.MOV.U32 R2, RZ, RZ, R122 ;  /* 0x000000ffff027224 */ /* 0x000fe400078e007a */
[----:B------:R-:W-:Y:S02]  /*5ec0*/  IMAD.MOV.U32 R166, RZ, RZ, R108 ;  /* 0x000000ffffa67224 */ /* 0x000fe400078e006c */
[----:B------:R-:W-:Y:S01]  /*5ed0*/  FFMA.FTZ R2, R2, c[0x0][0x23c], -R22 ;  /* 0x00008f0002027a23 */ /* 0x000fe20000010816 */
[----:B------:R-:W-:Y:S01]  /*5ee0*/  HMMA.16816.F32.BF16 R108, R4, R18, R124 ;  /* 0x00000012046c723c */ /* 0x000fe2000004187c */
[----:B------:R-:W-:-:S07]  /*5ef0*/  MOV R73, R200 ;  /* 0x000000c800497202 */ /* 0x000fce0000000f00 */
[----:B---3--:R-:W-:Y:S01]  /*5f00*/  HMMA.16816.F32.BF16 R44, R8, R26, R44 ;  /* 0x0000001a082c723c */ /* 0x008fe2000004182c */
[----:B------:R-:W-:Y:S01]  /*5f10*/  IMAD.MOV.U32 R200, RZ, RZ, R203 ;  /* 0x000000ffffc87224 */ /* 0x000fe200078e00cb */
[----:B------:R-:W-:Y:S01]  /*5f20*/  MOV R203, R78 ;  /* 0x0000004e00cb7202 */ /* 0x000fe20000000f00 */
[----:B------:R-:W-:Y:S02]  /*5f30*/  IMAD.MOV.U32 R78, RZ, RZ, R168 ;  /* 0x000000ffff4e7224 */ /* 0x000fe400078e00a8 */
[----:B------:R-:W-:Y:S01]  /*5f40*/  IMAD.MOV.U32 R74, RZ, RZ, R201 ;  /* 0x000000ffff4a7224 */ /* 0x000fe200078e00c9 */
[----:B------:R-:W-:Y:S01]  /*5f50*/  MOV R201, R76 ;  /* 0x0000004c00c97202 */ /* 0x000fe20000000f00 */
[----:B------:R-:W-:Y:S01]  /*5f60*/  IMAD.MOV.U32 R76, RZ, RZ, R79 ;  /* 0x000000ffff4c7224 */ /* 0x000fe200078e004f */
[----:B------:R-:W-:Y:S01]  /*5f70*/  MOV R79, R169 ;  /* 0x000000a9004f7202 */ /* 0x000fe20000000f00 */
[C---:B-1----:R-:W-:Y:S08]  /*5f80*/  HMMA.16816.F32.BF16 R124, R4.reuse, R14, R140 ;  /* 0x0000000e047c723c */ /* 0x042ff0000004188c */
[----:B------:R-:W-:Y:S01]  /*5f90*/  HMMA.16816.F32.BF16 R140, R4, R26, R212 ;  /* 0x0000001a048c723c */ /* 0x000fe200000418d4 */
[----:B------:R1:W-:Y:S02]  /*5fa0*/  MUFU.EX2 R26, R2 ;  /* 0x00000002001a7308 */ /* 0x0003e40000000800 */
[----:B-1----:R-:W-:-:S06]  /*5fb0*/  FFMA.FTZ R2, R75, c[0x0][0x23c], -R22 ;  /* 0x00008f004b027a23 */ /* 0x002fcc0000010816 */
[----:B------:R2:W-:Y:S01]  /*5fc0*/  MUFU.EX2 R27, R2 ;  /* 0x00000002001b7308 */ /* 0x0005e20000000800 */
[----:B------:R-:W-:Y:S01]  /*5fd0*/  MOV R75, R202 ;  /* 0x000000ca004b7202 */ /* 0x000fe20000000f00 */
[----:B------:R-:W-:Y:S01]  /*5fe0*/  IMAD.MOV.U32 R202, RZ, RZ, R77 ;  /* 0x000000ffffca7224 */ /* 0x000fe200078e004d */
[----:B------:R-:W-:Y:S02]  /*5ff0*/  MOV R165, R123 ;  /* 0x0000007b00a57202 */ /* 0x000fe40000000f00 */
[----:B------:R-:W-:Y:S01]  /*6000*/  MOV R77, R128 ;  /* 0x00000080004d7202 */ /* 0x000fe20000000f00 */
[----:B------:R-:W-:Y:S01]  /*6010*/  IMAD.MOV.U32 R131, RZ, RZ, R60 ;  /* 0x000000ffff837224 */ /* 0x000fe200078e003c */
[----:B------:R-:W-:Y:S01]  /*6020*/  MOV R130, R61 ;  /* 0x0000003d00827202 */ /* 0x000fe20000000f00 */
[----:B------:R-:W-:Y:S01]  /*6030*/  IMAD.MOV.U32 R128, RZ, RZ, R165 ;  /* 0x000000ffff807224 */ /* 0x000fe200078e00a5 */
[----:B------:R-:W-:Y:S02]  /*6040*/  MOV R165, R237 ;  /* 0x000000ed00a57202 */ /* 0x000fe40000000f00 */
[----:B------:R-:W3:Y:S01]  /*6050*/  LDL.LU R237, [R1+0xb8] ;  /* 0x0000b80001ed7983 */ /* 0x000ee20000300800 */
[----:B--2---:R-:W-:-:S04]  /*6060*/  FFMA.FTZ R2, R175, c[0x0][0x23c], -R22 ;  /* 0x00008f00af027a23 */ /* 0x004fc80000010816 */
[----:B------:R1:W-:Y:S02]  /*6070*/  MUFU.EX2 R168, R2 ;  /* 0x0000000200a87308 */ /* 0x0003e40000000800 */
[----:B-1----:R-:W-:-:S06]  /*6080*/  FFMA.FTZ R2, R23, c[0x0][0x23c], -R22 ;  /* 0x00008f0017027a23 */ /* 0x002fcc0000010816 */
[----:B------:R1:W-:Y:S02]  /*6090*/  MUFU.EX2 R169, R2 ;  /* 0x0000000200a97308 */ /* 0x0003e40000000800 */
[--C-:B-1----:R-:W-:Y:S02]  /*60a0*/  FFMA.FTZ R2, R73, c[0x0][0x23c], -R21.reuse ;  /* 0x00008f0049027a23 */ /* 0x102fe40000010815 */
[----:B------:R-:W-:Y:S01]  /*60b0*/  IMAD.MOV.U32 R73, RZ, RZ, R74 ;  /* 0x000000ffff497224 */ /* 0x000fe200078e004a */
[----:B------:R-:W-:Y:S01]  /*60c0*/  MOV R74, R75 ;  /* 0x0000004b004a7202 */ /* 0x000fe20000000f00 */
[----:B------:R-:W-:Y:S01]  /*60d0*/  IMAD.MOV.U32 R75, RZ, RZ, R200 ;  /* 0x000000ffff4b7224 */ /* 0x000fe200078e00c8 */
[----:B------:R-:W-:Y:S01]  /*60e0*/  MOV R200, R201 ;  /* 0x000000c900c87202 */ /* 0x000fe20000000f00 */
        /* <DEDUP_REMOVED lines=23> */
[----:B------:R-:W-:Y:S01]  /*6260*/  MOV R79, R128 ;  /* 0x00000080004f7202 */ /* 0x000fe20000000f00 */
[----:B------:R-:W-:Y:S01]  /*6270*/  IMAD.MOV.U32 R128, RZ, RZ, R129 ;  /* 0x000000ffff807224 */ /* 0x000fe200078e0081 */
[----:B------:R-:W-:Y:S01]  /*6280*/  MOV R129, R130 ;  /* 0x0000008200817202 */ /* 0x000fe20000000f00 */
[----:B------:R-:W-:Y:S01]  /*6290*/  IMAD.MOV.U32 R130, RZ, RZ, R131 ;  /* 0x000000ffff827224 */ /* 0x000fe200078e0083 */
[----:B------:R-:W-:Y:S01]  /*62a0*/  MOV R131, R156 ;  /* 0x0000009c00837202 */ /* 0x000fe20000000f00 */
[----:B------:R-:W2:Y:S01]  /*62b0*/  LDL.LU R231, [R1+0xb4] ;  /* 0x0000b40001e77983 */ /* 0x000ea20000300800 */
[----:B------:R-:W-:-:S03]  /*62c0*/  IMAD.MOV.U32 R156, RZ, RZ, R252 ;  /* 0x000000ffff9c7224 */ /* 0x000fc600078e00fc */
[----:B------:R-:W4:Y:S01]  /*62d0*/  LDL.LU R252, [R1+0xb0] ;  /* 0x0000b00001fc7983 */ /* 0x000f220000300800 */
[----:B------:R-:W-:Y:S01]  /*62e0*/  IMAD.MOV.U32 R191, RZ, RZ, R67 ;  /* 0x000000ffffbf7224 */ /* 0x000fe200078e0043 */
[----:B------:R-:W-:Y:S01]  /*62f0*/  MOV R98, R62 ;  /* 0x0000003e00627202 */ /* 0x000fe20000000f00 */
[----:B------:R-:W-:Y:S01]  /*6300*/  IMAD.MOV.U32 R189, RZ, RZ, R66 ;  /* 0x000000ffffbd7224 */ /* 0x000fe200078e0042 */
[----:B------:R-:W-:Y:S01]  /*6310*/  MOV R157, R65 ;  /* 0x00000041009d7202 */ /* 0x000fe20000000f00 */
[----:B------:R-:W-:Y:S01]  /*6320*/  IMAD.MOV.U32 R97, RZ, RZ, R63 ;  /* 0x000000ffff617224 */ /* 0x000fe200078e003f */
[----:B------:R-:W-:Y:S01]  /*6330*/  HMMA.16816.F32.BF16 R64, R8, R12, R112 ;  /* 0x0000000c0840723c */ /* 0x000fe20000041870 */
[----:B------:R-:W-:-:S07]  /*6340*/  IMAD.MOV.U32 R96, RZ, RZ, R120 ;  /* 0x000000ffff607224 */ /* 0x000fce00078e0078 */
[----:B------:R-:W-:Y:S08]  /*6350*/  HMMA.16816.F32.BF16 R120, R4, R12, R216 ;  /* 0x0000000c0478723c */ /* 0x000ff000000418d8 */
[C---:B------:R-:W-:Y:S01]  /*6360*/  HMMA.16816.F32.BF16 R60, R8.reuse, R14, R48 ;  /* 0x0000000e083c723c */ /* 0x040fe20000041830 */
[----:B------:R-:W1:Y:S07]  /*6370*/  LDSM.16.MT88.4 R12, [R223+0xf000] ;  /* 0x00f00000df0c783b */ /* 0x000e6e0000004200 */
[----:B------:R-:W-:Y:S01]  /*6380*/  HMMA.16816.F32.BF16 R100, R8, R16, R100 ;  /* 0x000000100864723c */ /* 0x000fe20000041864 */
[----:B------:R-:W3:Y:S07]  /*6390*/  LDSM.16.MT88.4 R16, [R224+0xf000] ;  /* 0x00f00000e010783b */ /* 0x000eee0000004200 */
[-C--:B------:R-:W-:Y:S08]  /*63a0*/  HMMA.16816.F32.BF16 R136, R4, R24.reuse, R248 ;  /* 0x000000180488723c */ /* 0x080ff000000418f8 */
[----:B------:R-:W-:Y:S01]  /*63b0*/  HMMA.16816.F32.BF16 R132, R8, R24, R144 ;  /* 0x000000180884723c */ /* 0x000fe20000041890 */
[----:B------:R1:W-:Y:S01]  /*63c0*/  MUFU.EX2 R24, R2 ;  /* 0x0000000200187308 */ /* 0x0003e20000000800 */
[----:B------:R-:W-:Y:S01]  /*63d0*/  LDSM.16.MT88.4 R144, [R222+0xf800] ;  /* 0x00f80000de90783b */ /* 0x000fe20000004200 */
[----:B-1----:R-:W-:Y:S01]  /*63e0*/  FFMA.FTZ R2, R73, c[0x0][0x23c], -R21 ;  /* 0x00008f0049027a23 */ /* 0x002fe20000010815 */
[----:B------:R-:W-:Y:S01]  /*63f0*/  MOV R73, R74 ;  /* 0x0000004a00497202 */ /* 0x000fe20000000f00 */
[----:B------:R-:W-:-:S04]  /*6400*/  IMAD.MOV.U32 R74, RZ, RZ, R75 ;  /* 0x000000ffff4a7224 */ /* 0x000fc800078e004b */
[----:B------:R4:W-:Y:S01]  /*6410*/  MUFU.EX2 R25, R2 ;  /* 0x0000000200197308 */ /* 0x0009e20000000800 */
        /* <DEDUP_REMOVED lines=8> */
[----:B---3--:R-:W-:Y:S01]  /*64a0*/  HMMA.16816.F32.BF16 R192, R4, R18, R208 ;  /* 0x0000001204c0723c */ /* 0x008fe200000418d0 */
[----:B------:R-:W-:Y:S01]  /*64b0*/  IMAD.MOV.U32 R78, RZ, RZ, R79 ;  /* 0x000000ffff4e7224 */ /* 0x000fe200078e004f */
[----:B------:R-:W-:Y:S01]  /*64c0*/  MOV R79, R128 ;  /* 0x00000080004f7202 */ /* 0x000fe20000000f00 */
[----:B------:R-:W-:Y:S01]  /*64d0*/  IMAD.MOV.U32 R128, RZ, RZ, R129 ;  /* 0x000000ffff807224 */ /* 0x000fe200078e0081 */
[----:B------:R-:W-:-:S04]  /*64e0*/  MOV R129, R130 ;  /* 0x0000008200817202 */ /* 0x000fc80000000f00 */
[----:B------:R-:W-:Y:S01]  /*64f0*/  HMMA.16816.F32.BF16 R36, R8, R18, R36 ;  /* 0x000000120824723c */ /* 0x000fe20000041824 */
[----:B------:R-:W-:Y:S01]  /*6500*/  IMAD.MOV.U32 R130, RZ, RZ, R131 ;  /* 0x000000ffff827224 */ /* 0x000fe200078e0083 */
[----:B------:R-:W-:Y:S01]  /*6510*/  MOV R131, R96 ;  /* 0x0000006000837202 */ /* 0x000fe20000000f00 */
[----:B------:R-:W-:Y:S02]  /*6520*/  IMAD.MOV.U32 R96, RZ, RZ, R227 ;  /* 0x000000ffff607224 */ /* 0x000fe400078e00e3 */
[----:B------:R-:W3:Y:S01]  /*6530*/  LDL.LU R227, [R1+0xac] ;  /* 0x0000ac0001e37983 */ /* 0x000ee20000300800 */
[----:B----4-:R-:W-:-:S04]  /*6540*/  FFMA.FTZ R2, R252, c[0x0][0x23c], -R21 ;  /* 0x00008f00fc027a23 */ /* 0x010fc80000010815 */
[----:B------:R1:W-:Y:S02]  /*6550*/  MUFU.EX2 R240, R2 ;  /* 0x0000000200f07308 */ /* 0x0003e40000000800 */
[----:B-1----:R-:W-:Y:S01]  /*6560*/  FFMA.FTZ R2, R73, c[0x0][0x23c], -R20 ;  /* 0x00008f0049027a23 */ /* 0x002fe20000010814 */
[----:B------:R-:W-:Y:S01]  /*6570*/  MOV R73, R74 ;  /* 0x0000004a00497202 */ /* 0x000fe20000000f00 */
[----:B------:R-:W-:Y:S01]  /*6580*/  IMAD.MOV.U32 R74, RZ, RZ, R75 ;  /* 0x000000ffff4a7224 */ /* 0x000fe200078e004b */
[----:B------:R-:W-:Y:S01]  /*6590*/  MOV R75, R200 ;  /* 0x000000c8004b7202 */ /* 0x000fe20000000f00 */
[----:B------:R-:W-:Y:S02]  /*65a0*/  IMAD.MOV.U32 R200, RZ, RZ, R201 ;  /* 0x000000ffffc87224 */ /* 0x000fe400078e00c9 */
        /* <DEDUP_REMOVED lines=9> */
[----:B-1----:R-:W-:Y:S02]  /*6640*/  FFMA.FTZ R2, R73, c[0x0][0x23c], -R20 ;  /* 0x00008f0049027a23 */ /* 0x002fe40000010814 */
[----:B------:R-:W-:Y:S01]  /*6650*/  IMAD.MOV.U32 R73, RZ, RZ, R74 ;  /* 0x000000ffff497224 */ /* 0x000fe200078e004a */
[----:B------:R-:W-:Y:S01]  /*6660*/  MOV R74, R75 ;  /* 0x0000004b004a7202 */ /* 0x000fe20000000f00 */
[----:B------:R-:W-:Y:S01]  /*6670*/  IMAD.MOV.U32 R75, RZ, RZ, R200 ;  /* 0x000000ffff4b7224 */ /* 0x000fe200078e00c8 */
[----:B------:R-:W-:Y:S01]  /*6680*/  MOV R200, R201 ;  /* 0x000000c900c87202 */ /* 0x000fe20000000f00 */
[----:B------:R-:W-:Y:S01]  /*6690*/  IMAD.MOV.U32 R201, RZ, RZ, R202 ;  /* 0x000000ffffc97224 */ /* 0x000fe200078e00ca */
        /* <DEDUP_REMOVED lines=41> */
[----:B------:R1:W1:Y:S01]  /*6930*/  MUFU.EX2 R20, R2 ;  /* 0x0000000200147308 */ /* 0x0002620000000800 */
        /* <DEDUP_REMOVED lines=12> */
[----:B------:R-:W2:Y:S01]  /*6a00*/  LDL.LU R238, [R1+0xa8] ;  /* 0x0000a80001ee7983 */ /* 0x000ea20000300800 */
        /* <DEDUP_REMOVED lines=36> */
[----:B------:R-:W-:Y:S01]  /*6c50*/  MOV R98, R99 ;  /* 0x0000006300627202 */ /* 0x000fe20000000f00 */
[----:B------:R-:W-:Y:S01]  /*6c60*/  IMAD.MOV.U32 R99, RZ, RZ, R166 ;  /* 0x000000ffff637224 */ /* 0x000fe200078e00a6 */
[----:B------:R-:W-:Y:S01]  /*6c70*/  MOV R166, R172 ;  /* 0x000000ac00a67202 */ /* 0x000fe20000000f00 */
[----:B------:R1:W5:Y:S04]  /*6c80*/  LDL.LU R3, [R1+0xa0] ;  /* 0x0000a00001037983 */ /* 0x0003680000300800 */
[----:B------:R1:W5:Y:S04]  /*6c90*/  LDL.LU R170, [R1+0x9c] ;  /* 0x00009c0001aa7983 */ /* 0x0003680000300800 */
[----:B------:R-:W3:Y:S01]  /*6ca0*/  LDL.LU R172, [R1+0x98] ;  /* 0x0000980001ac7983 */ /* 0x000ee20000300800 */
[----:B------:R-:W-:Y:S03]  /*6cb0*/  HMMA.16816.F32.BF16 R48, R4, R14, R148 ;  /* 0x0000000e0430723c */ /* 0x000fe60000041894 */
[----:B------:R-:W1:Y:S05]  /*6cc0*/  LDSM.16.MT88.4 R188, [R221+0xd800] ;  /* 0x00d80000ddbc783b */ /* 0x000e6a0000004200 */
[C---:B------:R-:W-:Y:S08]  /*6cd0*/  HMMA.16816.F32.BF16 R196, R8.reuse, R12, R196 ;  /* 0x0000000c08c4723c */ /* 0x040ff000000418c4 */
[C---:B------:R-:W-:Y:S08]  /*6ce0*/  HMMA.16816.F32.BF16 R148, R8.reuse, R16, R116 ;  /* 0x000000100894723c */ /* 0x040ff00000041874 */
[----:B------:R-:W-:Y:S01]  /*6cf0*/  HMMA.16816.F32.BF16 R12, R8, R14, R80 ;  /* 0x0000000e080c723c */ /* 0x000fe20000041850 */
[----:B------:R4:W-:Y:S01]  /*6d00*/  MUFU.EX2 R11, R2 ;  /* 0x00000002000b7308 */ /* 0x0009e20000000800 */
[----:B------:R-:W1:Y:S06]  /*6d10*/  LDSM.16.MT88.4 R80, [R222+0xd800] ;  /* 0x00d80000de50783b */ /* 0x000e6c0000004200 */
[----:B------:R-:W-:Y:S01]  /*6d20*/  HMMA.16816.F32.BF16 R152, R4, R16, R244 ;  /* 0x000000100498723c */ /* 0x000fe200000418f4 */
[----:B----4-:R-:W-:-:S02]  /*6d30*/  FFMA.FTZ R2, R113, c[0x0][0x23c], -R0 ;  /* 0x00008f0071027a23 */ /* 0x010fc40000010800 */
[----:B------:R-:W-:Y:S01]  /*6d40*/  IMAD.MOV.U32 R113, RZ, RZ, R114 ;  /* 0x000000ffff717224 */ /* 0x000fe200078e0072 */
[----:B------:R-:W-:Y:S01]  /*6d50*/  MOV R114, R115 ;  /* 0x0000007300727202 */ /* 0x000fe20000000f00 */
[----:B------:R-:W-:Y:S01]  /*6d60*/  IMAD.MOV.U32 R115, RZ, RZ, R72 ;  /* 0x000000ffff737224 */ /* 0x000fe200078e0048 */
[----:B------:R-:W-:Y:S01]  /*6d70*/  MOV R72, R73 ;  /* 0x0000004900487202 */ /* 0x000fe20000000f00 */
[----:B------:R-:W-:Y:S01]  /*6d80*/  IMAD.MOV.U32 R73, RZ, RZ, R74 ;  /* 0x000000ffff497224 */ /* 0x000fe200078e004a */
[----:B------:R-:W-:Y:S01]  /*6d90*/  MOV R74, R75 ;  /* 0x0000004b004a7202 */ /* 0x000fe20000000f00 */
[----:B------:R4:W1:Y:S01]  /*6da0*/  MUFU.EX2 R17, R2 ;  /* 0x0000000200117308 */ /* 0x0008620000000800 */
        /* <DEDUP_REMOVED lines=8> */
[----:B----4-:R-:W-:-:S02]  /*6e30*/  FFMA.FTZ R2, R113, c[0x0][0x23c], -R0 ;  /* 0x00008f0071027a23 */ /* 0x010fc40000010800 */
[----:B------:R-:W-:Y:S02]  /*6e40*/  IMAD.MOV.U32 R113, RZ, RZ, R114 ;  /* 0x000000ffff717224 */ /* 0x000fe400078e0072 */
[----:B------:R-:W-:Y:S02]  /*6e50*/  IMAD.MOV.U32 R114, RZ, RZ, R72 ;  /* 0x000000ffff727224 */ /* 0x000fe400078e0048 */
        /* <DEDUP_REMOVED lines=27> */
[----:B------:R4:W-:Y:S01]  /*7010*/  MUFU.EX2 R16, R2 ;  /* 0x0000000200107308 */ /* 0x0009e20000000800 */
[----:B------:R-:W-:Y:S01]  /*7020*/  MOV R167, R171 ;  /* 0x000000ab00a77202 */ /* 0x000fe20000000f00 */
[----:B------:R-:W-:Y:S01]  /*7030*/  IMAD.MOV.U32 R112, RZ, RZ, R74 ;  /* 0x000000ffff707224 */ /* 0x000fe200078e004a */
[----:B------:R-:W-:Y:S01]  /*7040*/  MOV R113, R75 ;  /* 0x0000004b00717202 */ /* 0x000fe20000000f00 */
[----:B------:R-:W-:-:S02]  /*7050*/  FADD.FTZ R10, R249, R6 ;  /* 0x00000006f90a7221 */ /* 0x000fc40000010000 */
        /* <DEDUP_REMOVED lines=11> */
[----:B------:R-:W-:Y:S02]  /*7110*/  IMAD.MOV.U32 R72, RZ, RZ, R77 ;  /* 0x000000ffff487224 */ /* 0x000fe400078e004d */
        /* <DEDUP_REMOVED lines=30> */
[----:B------:R-:W-:Y:S01]  /*7300*/  IMAD.MOV.U32 R158, RZ, RZ, R232 ;  /* 0x000000ffff9e7224 */ /* 0x000fe200078e00e8 */
[----:B------:R-:W-:Y:S01]  /*7310*/  MOV R113, R114 ;  /* 0x0000007200717202 */ /* 0x000fe20000000f00 */
[----:B------:R-:W-:Y:S01]  /*7320*/  IMAD.MOV.U32 R114, RZ, RZ, R115 ;  /* 0x000000ffff727224 */ /* 0x000fe200078e0073 */
[----:B------:R-:W-:-:S02]  /*7330*/  MOV R166, R164 ;  /* 0x000000a400a67202 */ /* 0x000fc40000000f00 */
[----:B------:R-:W-:Y:S02]  /*7340*/  MOV R200, R128 ;  /* 0x0000008000c87202 */ /* 0x000fe40000000f00 */
[----:B------:R-:W-:Y:S02]  /*7350*/  MOV R247, R202 ;  /* 0x000000ca00f77202 */ /* 0x000fe40000000f00 */
[----:B------:R-:W-:Y:S01]  /*7360*/  MOV R246, R203 ;  /* 0x000000cb00f67202 */ /* 0x000fe20000000f00 */
[----:B------:R-:W-:Y:S01]  /*7370*/  IMAD.MOV.U32 R249, RZ, RZ, R112 ;  /* 0x000000fffff97224 */ /* 0x000fe200078e0070 */
[----:B------:R-:W-:Y:S01]  /*7380*/  MOV R115, R72 ;  /* 0x0000004800737202 */ /* 0x000fe20000000f00 */
[----:B------:R-:W-:Y:S01]  /*7390*/  LDSM.16.MT88.4 R96, [R224+0xd800] ;  /* 0x00d80000e060783b */ /* 0x000fe20000004200 */
[----:B------:R-:W-:Y:S02]  /*73a0*/  MOV R164, R233 ;  /* 0x000000e900a47202 */ /* 0x000fe40000000f00 */
        /* <DEDUP_REMOVED lines=9> */
[----:B------:R-:W-:Y:S02]  /*7440*/  MOV R129, R164 ;  /* 0x000000a400817202 */ /* 0x000fe40000000f00 */
[----:B------:R-:W-:Y:S02]  /*7450*/  MOV R158, R165 ;  /* 0x000000a5009e7202 */ /* 0x000fe40000000f00 */
[----:B------:R-:W-:Y:S02]  /*7460*/  F2FP.BF16.PACK_AB R200, R21, R19 ;  /* 0x0000001315c8723e */ /* 0x000fe400000010ff */
[----:B------:R-:W-:-:S02]  /*7470*/  F2FP.BF16.PACK_AB R202, R20, R22 ;  /* 0x0000001614ca723e */ /* 0x000fc400000010ff */
[----:B------:R-:W-:Y:S02]  /*7480*/  F2FP.BF16.PACK_AB R164, R27, R26 ;  /* 0x0000001a1ba4723e */ /* 0x000fe400000010ff */
[----:B------:R-:W-:Y:S02]  /*7490*/  F2FP.BF16.PACK_AB R165, R24, R23 ;  /* 0x0000001718a5723e */ /* 0x000fe400000010ff */
[----:B------:R-:W-:Y:S02]  /*74a0*/  F2FP.BF16.PACK_AB R166, R169, R168 ;  /* 0x000000a8a9a6723e */ /* 0x000fe400000010ff */
[----:B------:R-:W-:Y:S02]  /*74b0*/  F2FP.BF16.PACK_AB R167, R240, R25 ;  /* 0x00000019f0a7723e */ /* 0x000fe400000010ff */
[----:B------:R-:W-:Y:S01]  /*74c0*/  MOV R78, R131 ;  /* 0x00000083004e7202 */ /* 0x000fe20000000f00 */
[----:B------:R-:W-:Y:S01]  /*74d0*/  IMAD.MOV.U32 R131, RZ, RZ, R159 ;  /* 0x000000ffff837224 */ /* 0x000fe200078e009f */
[----:B------:R-:W-:Y:S01]  /*74e0*/  MOV R159, R230 ;  /* 0x000000e6009f7202 */ /* 0x000fe20000000f00 */
[----:B------:R-:W-:Y:S01]  /*74f0*/  IMAD.MOV.U32 R214, RZ, RZ, R74 ;  /* 0x000000ffffd67224 */ /* 0x000fe200078e004a */
[----:B------:R-:W-:-:S02]  /*7500*/  MOV R242, R72 ;  /* 0x0000004800f27202 */ /* 0x000fc40000000f00 */
[----:B------:R-:W-:Y:S02]  /*7510*/  MOV R215, R73 ;  /* 0x0000004900d77202 */ /* 0x000fe40000000f00 */
[----:B------:R-:W-:Y:S01]  /*7520*/  MOV R213, R75 ;  /* 0x0000004b00d57202 */ /* 0x000fe20000000f00 */
[----:B-1----:R-:W-:Y:S01]  /*7530*/  HMMA.16816.F32.BF16 R180, R164, R188, R180 ;  /* 0x000000bca4b4723c */ /* 0x002fe200000418b4 */
[----:B------:R-:W-:Y:S01]  /*7540*/  MOV R175, R130 ;  /* 0x0000008200af7202 */ /* 0x000fe20000000f00 */
        /* <DEDUP_REMOVED lines=8> */
[----:B------:R-:W-:Y:S01]  /*75d0*/  LDSM.16.MT88.4 R128, [R221+0xf800] ;  /* 0x00f80000dd80783b */ /* 0x000fe20000004200 */
[----:B--2---:R-:W-:-:S04]  /*75e0*/  FADD.FTZ R4, R238, R239 ;  /* 0x000000efee047221 */ /* 0x004fc80000010000 */
[----:B----4-:R-:W-:Y:S02]  /*75f0*/  FADD.FTZ R2, R231, R4 ;  /* 0x00000004e7027221 */ /* 0x010fe40000010000 */
[----:B------:R-:W1:Y:S01]  /*7600*/  LDSM.16.MT88.4 R4, [R223+0xf800] ;  /* 0x00f80000df04783b */ /* 0x000e620000004200 */
[----:B---3--:R-:W-:Y:S01]  /*7610*/  FFMA.FTZ R0, R172, c[0x0][0x23c], -R0 ;  /* 0x00008f00ac007a23 */ /* 0x008fe20000010800 */
[----:B------:R-:W-:Y:S02]  /*7620*/  MOV R212, R76 ;  /* 0x0000004c00d47202 */ /* 0x000fe40000000f00 */
[----:B------:R2:W5:Y:S01]  /*7630*/  LDL.LU R172, [R1+0x90] ;  /* 0x0000900001ac7983 */ /* 0x0005620000300800 */
[----:B------:R3:W4:Y:S03]  /*7640*/  MUFU.EX2 R18, R0 ;  /* 0x0000000000127308 */ /* 0x0007260000000800 */
[----:B------:R2:W5:Y:S04]  /*7650*/  LDL.LU R239, [R1+0x8c] ;  /* 0x00008c0001ef7983 */ /* 0x0005680000300800 */
[----:B------:R2:W5:Y:S04]  /*7660*/  LDL.LU R238, [R1+0x88] ;  /* 0x0000880001ee7983 */ /* 0x0005680000300800 */
[----:B------:R2:W5:Y:S04]  /*7670*/  LDL.LU R237, [R1+0x84] ;  /* 0x0000840001ed7983 */ /* 0x0005680000300800 */
[----:B------:R2:W5:Y:S01]  /*7680*/  LDL.LU R236, [R1+0x80] ;  /* 0x0000800001ec7983 */ /* 0x0005620000300800 */
[----:B---3--:R-:W-:Y:S01]  /*7690*/  IMAD.MOV.U32 R0, RZ, RZ, R201 ;  /* 0x000000ffff007224 */ /* 0x008fe200078e00c9 */
[----:B------:R-:W-:-:S02]  /*76a0*/  F2FP.BF16.PACK_AB R201, R17, R11 ;  /* 0x0000000b11c9723e */ /* 0x000fc400000010ff */
[----:B------:R2:W5:Y:S01]  /*76b0*/  LDL.LU R235, [R1+0x7c] ;  /* 0x00007c0001eb7983 */ /* 0x0005620000300800 */
[----:B----4-:R-:W-:-:S03]  /*76c0*/  F2FP.BF16.PACK_AB R203, R18, R16 ;  /* 0x0000001012cb723e */ /* 0x010fc600000010ff */
[----:B------:R2:W5:Y:S04]  /*76d0*/  LDL.LU R234, [R1+0x78] ;  /* 0x0000780001ea7983 */ /* 0x0005680000300800 */
[----:B------:R-:W-:Y:S01]  /*76e0*/  HMMA.16816.F32.BF16 R72, R200, R80, R32 ;  /* 0x00000050c848723c */ /* 0x000fe20000041820 */
[----:B------:R2:W5:Y:S01]  /*76f0*/  LDL.LU R233, [R1+0x74] ;  /* 0x0000740001e97983 */ /* 0x0005620000300800 */
[----:B------:R-:W-:-:S03]  /*7700*/  IMAD.MOV.U32 R245, RZ, RZ, R228 ;  /* 0x000000fffff57224 */ /* 0x000fc600078e00e4 */
[----:B------:R2:W5:Y:S02]  /*7710*/  LDL.LU R232, [R1+0x70] ;  /* 0x0000700001e87983 */ /* 0x0005640000300800 */
[----:B------:R-:W-:Y:S01]  /*7720*/  MOV R35, R157 ;  /* 0x0000009d00237202 */ /* 0x000fe20000000f00 */
[C---:B------:R-:W-:Y:S01]  /*7730*/  HMMA.16816.F32.BF16 R176, R200.reuse, R188, R176 ;  /* 0x000000bcc8b0723c */ /* 0x040fe200000418b0 */
[----:B------:R2:W5:Y:S07]  /*7740*/  LDL.LU R231, [R1+0x6c] ;  /* 0x00006c0001e77983 */ /* 0x00056e0000300800 */
[-C--:B------:R-:W-:Y:S01]  /*7750*/  HMMA.16816.F32.BF16 R184, R200, R190.reuse, R184 ;  /* 0x000000bec8b8723c */ /* 0x080fe200000418b8 */
[----:B------:R-:W-:Y:S01]  /*7760*/  FADD.FTZ R8, R35, R8 ;  /* 0x0000000823087221 */ /* 0x000fe20000010000 */
[----:B------:R2:W5:Y:S04]  /*7770*/  LDL.LU R230, [R1+0x68] ;  /* 0x0000680001e67983 */ /* 0x0005680000300800 */
[----:B------:R2:W5:Y:S02]  /*7780*/  LDL.LU R229, [R1+0x64] ;  /* 0x0000640001e57983 */ /* 0x0005640000300800 */
[----:B------:R-:W-:Y:S02]  /*7790*/  HMMA.16816.F32.BF16 R188, R164, R190, R28 ;  /* 0x000000bea4bc723c */ /* 0x000fe4000004181c */
[----:B------:R2:W5:Y:S05]  /*77a0*/  LDL.LU R228, [R1+0x60] ;  /* 0x0000600001e47983 */ /* 0x00056a0000300800 */
[----:B------:R-:W-:-:S02]  /*77b0*/  MOV R28, R159 ;  /* 0x0000009f001c7202 */ /* 0x000fc40000000f00 */
[----:B------:R-:W-:Y:S02]  /*77c0*/  MOV R29, R113 ;  /* 0x00000071001d7202 */ /* 0x000fe40000000f00 */
[----:B------:R-:W-:Y:S01]  /*77d0*/  MOV R35, R28 ;  /* 0x0000001c00237202 */ /* 0x000fe20000000f00 */
[-C--:B-1----:R-:W-:Y:S01]  /*77e0*/  HMMA.16816.F32.BF16 R160, R200, R4.reuse, R160 ;  /* 0x00000004c8a0723c */ /* 0x082fe200000418a0 */
        /* <DEDUP_REMOVED lines=10> */
[----:B------:R-:W-:Y:S01]  /*7890*/  FADD.FTZ R2, R34, R10 ;  /* 0x0000000a22027221 */ /* 0x000fe20000010000 */
[----:B------:R-:W1:Y:S01]  /*78a0*/  LDSM.16.MT88.4 R112, [R223+0xd800] ;  /* 0x00d80000df70783b */ /* 0x000e620000004200 */
[----:B------:R-:W-:-:S03]  /*78b0*/  FADD.FTZ R0, R35, R0 ;  /* 0x0000000023007221 */ /* 0x000fc60000010000 */
[----:B------:R-:W3:Y:S01]  /*78c0*/  LDSM.16.MT88.4 R156, [R224+0xf800] ;  /* 0x00f80000e09c783b */ /* 0x000ee20000004200 */
[----:B------:R-:W-:Y:S02]  /*78d0*/  FADD.FTZ R5, R225, R9 ;  /* 0x00000009e1057221 */ /* 0x000fe40000010000 */
[----:B------:R-:W-:Y:S01]  /*78e0*/  FADD.FTZ R4, R220, R8 ;  /* 0x00000008dc047221 */ /* 0x000fe20000010000 */
[----:B------:R2:W5:Y:S01]  /*78f0*/  LDL.LU R227, [R1+0x5c] ;  /* 0x00005c0001e37983 */ /* 0x0005620000300800 */
[----:B------:R-:W-:Y:S02]  /*7900*/  FADD.FTZ R2, R28, R2 ;  /* 0x000000021c027221 */ /* 0x000fe40000010000 */
[----:B------:R-:W-:Y:S01]  /*7910*/  FADD.FTZ R5, R29, R5 ;  /* 0x000000051d057221 */ /* 0x000fe20000010000 */
[----:B------:R2:W5:Y:S01]  /*7920*/  LDL.LU R226, [R1+0x58] ;  /* 0x0000580001e27983 */ /* 0x0005620000300800 */
[----:B------:R-:W-:Y:S02]  /*7930*/  FADD.FTZ R8, R30, R4 ;  /* 0x000000041e087221 */ /* 0x000fe40000010000 */
[----:B------:R-:W-:Y:S01]  /*7940*/  FADD.FTZ R4, R31, R0 ;  /* 0x000000001f047221 */ /* 0x000fe20000010000 */
[----:B------:R2:W5:Y:S01]  /*7950*/  LDL.LU R225, [R1+0x54] ;  /* 0x0000540001e17983 */ /* 0x0005620000300800 */
[----:B------:R-:W-:-:S02]  /*7960*/  FADD.FTZ R2, R252, R2 ;  /* 0x00000002fc027221 */ /* 0x000fc40000010000 */
[----:B------:R-:W-:Y:S01]  /*7970*/  FADD.FTZ R0, R175, R5 ;  /* 0x00000005af007221 */ /* 0x000fe20000010000 */
[----:B------:R2:W5:Y:S01]  /*7980*/  LDL.LU R220, [R1+0x50] ;  /* 0x0000500001dc7983 */ /* 0x0005620000300800 */
        /* <DEDUP_REMOVED lines=28> */
[----:B------:R-:W-:Y:S01]  /*7b50*/  FADD.FTZ R4, R246, R4 ;  /* 0x00000004f6047221 */ /* 0x000fe20000010000 */
[----:B------:R2:W-:Y:S01]  /*7b60*/  STL [R1+0x8], R0 ;  /* 0x0000080001007387 */ /* 0x0005e20000100800 */
[----:B------:R-:W-:-:S02]  /*7b70*/  FADD.FTZ R241, R248, R241 ;  /* 0x000000f1f8f17221 */ /* 0x000fc40000010000 */
[----:B------:R-:W-:Y:S01]  /*7b80*/  FADD.FTZ R4, R249, R4 ;  /* 0x00000004f9047221 */ /* 0x000fe20000010000 */
[----:B------:R2:W-:Y:S01]  /*7b90*/  STL [R1+0x4], R2 ;  /* 0x0000040201007387 */ /* 0x0005e20000100800 */
[----:B------:R-:W-:Y:S02]  /*7ba0*/  FADD.FTZ R241, R216, R241 ;  /* 0x000000f1d8f17221 */ /* 0x000fe40000010000 */
[----:B------:R-:W-:Y:S02]  /*7bb0*/  FADD.FTZ R4, R217, R4 ;  /* 0x00000004d9047221 */ /* 0x000fe40000010000 */
[----:B------:R-:W-:Y:S02]  /*7bc0*/  FADD.FTZ R241, R26, R241 ;  /* 0x000000f11af17221 */ /* 0x000fe40000010000 */
[----:B------:R-:W-:Y:S02]  /*7bd0*/  FADD.FTZ R4, R23, R4 ;  /* 0x0000000417047221 */ /* 0x000fe40000010000 */
[----:B------:R-:W-:-:S02]  /*7be0*/  FADD.FTZ R241, R27, R241 ;  /* 0x000000f11bf17221 */ /* 0x000fc40000010000 */
[----:B------:R-:W-:Y:S01]  /*7bf0*/  FADD.FTZ R4, R24, R4 ;  /* 0x0000000418047221 */ /* 0x000fe20000010000 */
[----:B------:R-:W-:Y:S01]  /*7c00*/  HMMA.16816.F32.BF16 R68, R164, R80, R68 ;  /* 0x00000050a444723c */ /* 0x000fe20000041844 */
[----:B------:R-:W-:Y:S02]  /*7c10*/  FADD.FTZ R241, R168, R241 ;  /* 0x000000f1a8f17221 */ /* 0x000fe40000010000 */
[----:B------:R-:W-:-:S05]  /*7c20*/  FADD.FTZ R4, R25, R4 ;  /* 0x0000000419047221 */ /* 0x000fca0000010000 */
[----:B------:R-:W-:Y:S01]  /*7c30*/  HMMA.16816.F32.BF16 R76, R200, R82, R52 ;  /* 0x00000052c84c723c */ /* 0x000fe20000041834 */
[----:B------:R-:W-:Y:S02]  /*7c40*/  FADD.FTZ R241, R169, R241 ;  /* 0x000000f1a9f17221 */ /* 0x000fe40000010000 */
[----:B------:R-:W-:-:S05]  /*7c50*/  FADD.FTZ R240, R240, R4 ;  /* 0x00000004f0f07221 */ /* 0x000fca0000010000 */
[-C--:B------:R-:W-:Y:S08]  /*7c60*/  HMMA.16816.F32.BF16 R84, R164, R96.reuse, R84 ;  /* 0x00000060a454723c */ /* 0x080ff00000041854 */
[C---:B------:R-:W-:Y:S08]  /*7c70*/  HMMA.16816.F32.BF16 R88, R200.reuse, R96, R88 ;  /* 0x00000060c858723c */ /* 0x040ff00000041858 */
[C---:B------:R-:W-:Y:S08]  /*7c80*/  HMMA.16816.F32.BF16 R92, R200.reuse, R98, R92 ;  /* 0x00000062c85c723c */ /* 0x040ff0000004185c */
[C---:B-1----:R-:W-:Y:S08]  /*7c90*/  HMMA.16816.F32.BF16 R104, R200.reuse, R112, R104 ;  /* 0x00000070c868723c */ /* 0x042ff00000041868 */
[C---:B------:R-:W-:Y:S08]  /*7ca0*/  HMMA.16816.F32.BF16 R108, R200.reuse, R114, R108 ;  /* 0x00000072c86c723c */ /* 0x040ff0000004186c */
[C---:B------:R-:W-:Y:S08]  /*7cb0*/  HMMA.16816.F32.BF16 R120, R200.reuse, R128, R120 ;  /* 0x00000080c878723c */ /* 0x040ff00000041878 */
[C---:B------:R-:W-:Y:S08]  /*7cc0*/  HMMA.16816.F32.BF16 R124, R200.reuse, R130, R124 ;  /* 0x00000082c87c723c */ /* 0x040ff0000004187c */
[C---:B------:R-:W-:Y:S08]  /*7cd0*/  HMMA.16816.F32.BF16 R136, R200.reuse, R144, R136 ;  /* 0x00000090c888723c */ /* 0x040ff00000041888 */
[C---:B------:R-:W-:Y:S08]  /*7ce0*/  HMMA.16816.F32.BF16 R140, R200.reuse, R146, R140 ;  /* 0x00000092c88c723c */ /* 0x040ff0000004188c */
[C---:B---3--:R-:W-:Y:S08]  /*7cf0*/  HMMA.16816.F32.BF16 R152, R200.reuse, R156, R152 ;  /* 0x0000009cc898723c */ /* 0x048ff00000041898 */
        /* <DEDUP_REMOVED lines=12> */
[----:B------:R-:W-:Y:S01]  /*7dc0*/  HMMA.16816.F32.BF16 R164, R164, R6, R12 ;  /* 0x00000006a4a4723c */ /* 0x000fe2000004180c */
[----:B------:R-:W-:Y:S07]  /*7dd0*/  @!P0 BRA `(.L_x_142) ;  /* 0x00003f8000008947 */ /* 0x000fee0003800000 */
[----:B--2---:R-:W2:Y:S01]  /*7de0*/  LDL R219, [R1+0x20] ;  /* 0x0000200001db7983 */ /* 0x004ea20000100800 */
[----:B-----5:R-:W-:Y:S01]  /*7df0*/  IMAD.MOV.U32 R173, RZ, RZ, R171 ;  /* 0x000000ffffad7224 */ /* 0x020fe200078e00ab */
[----:B------:R-:W-:Y:S01]  /*7e00*/  MOV R175, R3 ;  /* 0x0000000300af7202 */ /* 0x000fe20000000f00 */
[----:B------:R-:W-:Y:S01]  /*7e10*/  IMAD.MOV.U32 R168, RZ, RZ, R172 ;  /* 0x000000ffffa87224 */ /* 0x000fe200078e00ac */
[----:B------:R-:W3:Y:S01]  /*7e20*/  LDL.64 R216, [R1+0x10] ;  /* 0x0000100001d87983 */ /* 0x000ee20000100a00 */
[----:B------:R-:W-:Y:S01]  /*7e30*/  IMAD.MOV.U32 R174, RZ, RZ, R170 ;  /* 0x000000ffffae7224 */ /* 0x000fe200078e00aa */
[----:B------:R-:W-:-:S02]  /*7e40*/  ULDC.64 UR6, c[0x0][0x1a0] ;  /* 0x0000680000067ab9 */ /* 0x000fc40000000a00 */
[----:B------:R-:W-:Y:S02]  /*7e50*/  ULEA.HI.SX32 UR16, UR8, 0xfffffffe, 0x1a ;  /* 0xfffffffe08107891 */ /* 0x000fe4000f8fd23f */
[----:B------:R-:W-:Y:S02]  /*7e60*/  USHF.L.U64.HI UR12, UR6, 0x4, UR7 ;  /* 0x00000004060c7899 */ /* 0x000fe40008010207 */
[----:B------:R-:W-:Y:S01]  /*7e70*/  USHF.L.U32 UR14, UR6, 0x4, URZ ;  /* 0x00000004060e7899 */ /* 0x000fe2000800063f */
[----:B--2---:R-:W-:Y:S02]  /*7e80*/  ISETP.GE.AND P2, PT, R219, c[0x0][0x220], PT ;  /* 0x00008800db007a0c */ /* 0x004fe40003f46270 */
[----:B---3--:R-:W-:Y:S01]  /*7e90*/  ISETP.GE.AND P3, PT, R216, c[0x0][0x220], PT ;  /* 0x00008800d8007a0c */ /* 0x008fe20003f66270 */
[----:B------:R-:W-:Y:S05]  /*7ea0*/  BRA `(.L_x_143) ;  /* 0x000004e000007947 */ /* 0x000fea0003800000 */
.L_x_145:
[----:B------:R-:W2:Y:S01]  /*7eb0*/  LDL.64 R170, [R1+0x38] ;  /* 0x0000380001aa7983 */ /* 0x000ea20000100a00 */
[----:B------:R-:W-:Y:S02]  /*7ec0*/  ULDC.64 UR4, c[0x0][0x198] ;  /* 0x0000660000047ab9 */ /* 0x000fe40000000a00 */
[----:B------:R-:W-:Y:S01]  /*7ed0*/  UIADD3 UR15, UR16, -0x1, URZ ;  /* 0xffffffff100f7890 */ /* 0x000fe2000fffe03f */
[----:B------:R-:W3:Y:S03]  /*7ee0*/  LDL.64 R242, [R1+0x28] ;  /* 0x0000280001f27983 */ /* 0x000ee60000100a00 */
[----:B------:R-:W-:Y:S01]  /*7ef0*/  USHF.R.S32.HI UR8, URZ, 0x1f, UR15 ;  /* 0x0000001f3f087899 */ /* 0x000fe2000801140f */
[----:B------:R1:W-:Y:S01]  /*7f00*/  @P3 STS.128 [R239+0x8000], RZ ;  /* 0x008000ffef003388 */ /* 0x0003e20000000c00 */
[----:B------:R-:W-:Y:S02]  /*7f10*/  UIMAD.WIDE.U32 UR20, UR15, UR4, URZ ;  /* 0x000000040f1472a5 */ /* 0x000fe4000f8e003f */
[----:B------:R-:W-:Y:S04]  /*7f20*/  UIMAD UR8, UR8, UR4, URZ ;  /* 0x00000004080872a4 */ /* 0x000fe8000f8e023f */
[----:B------:R-:W-:Y:S01]  /*7f30*/  UIMAD UR8, UR15, UR5, UR8 ;  /* 0x000000050f0872a4 */ /* 0x000fe2000f8e0208 */
[----:B------:R-:W-:Y:S02]  /*7f40*/  IMAD.U32 R3, RZ, RZ, UR20 ;  /* 0x00000014ff037e24 */ /* 0x000fe4000f8e00ff */
[----:B------:R-:W-:Y:S01]  /*7f50*/  IMAD.U32 R0, RZ, RZ, UR20 ;  /* 0x00000014ff007e24 */ /* 0x000fe2000f8e00ff */
[----:B------:R-:W-:Y:S06]  /*7f60*/  UIADD3 UR8, UR21, UR8, URZ ;  /* 0x0000000815087290 */ /* 0x000fec000fffe03f */
[----:B------:R-:W-:Y:S01]  /*7f70*/  IMAD.U32 R169, RZ, RZ, UR8 ;  /* 0x00000008ffa97e24 */ /* 0x000fe2000f8e00ff */
[----:B--2---:R-:W-:Y:S04]  /*7f80*/  LEA R3, P1, R3, R170, 0x6 ;  /* 0x000000aa03037211 */ /* 0x004fe800078230ff */
[C---:B------:R-:W-:Y:S02]  /*7f90*/  @!P3 LEA R170, P6, R3.reuse, c[0x0][0x168], 0x1 ;  /* 0x00005a0003aaba11 */ /* 0x040fe400078c08ff */
[----:B---3--:R-:W-:Y:S02]  /*7fa0*/  LEA.HI.X R169, R0, R243, R169, 0x6, P1 ;  /* 0x000000f300a97211 */ /* 0x008fe400008f34a9 */
[C---:B------:R-:W-:Y:S02]  /*7fb0*/  @!P2 LEA R212, P1, R3.reuse, c[0x0][0x168], 0x1 ;  /* 0x00005a0003d4aa11 */ /* 0x040fe400078208ff */
[C-C-:B------:R-:W-:Y:S02]  /*7fc0*/  @!P3 LEA.HI.X R171, R3.reuse, c[0x0][0x16c], R169.reuse, 0x1, P6 ;  /* 0x00005b0003abba11 */ /* 0x140fe400030f0ca9 */
[C---:B------:R-:W-:Y:S02]  /*7fd0*/  @!P2 LEA.HI.X R213, R3.reuse, c[0x0][0x16c], R169, 0x1, P1 ;  /* 0x00005b0003d5aa11 */ /* 0x040fe400008f0ca9 */
[----:B------:R-:W-:Y:S01]  /*7fe0*/  IADD3 R2, P0, R3, UR11, RZ ;  /* 0x0000000b03027c10 */ /* 0x000fe2000ff1e0ff */
[----:B------:R-:W-:Y:S01]  /*7ff0*/  @!PT LDS RZ, [RZ] ;  /* 0x00000000fffff984 */ /* 0x000fe20000000800 */
[----:B------:R-:W-:Y:S01]  /*8000*/  @!PT LDS RZ, [RZ] ;  /* 0x00000000fffff984 */ /* 0x000fe20000000800 */
[----:B------:R-:W-:Y:S01]  /*8010*/  @!PT LDS RZ, [RZ] ;  /* 0x00000000fffff984 */ /* 0x000fe20000000800 */
[----:B------:R2:W-:Y:S03]  /*8020*/  @!P3 LDGSTS.E.BYPASS.LTC128B.128 [R239+0x8000], [R170.64] ;  /* 0x08000000aaefbfae */ /* 0x0005e6000b901d52 */
[C---:B------:R-:W-:Y:S01]  /*8030*/  @!P3 LEA R214, P6, R2.reuse, c[0x0][0x168], 0x1 ;  /* 0x00005a0002d6ba11 */ /* 0x040fe200078c08ff */
[----:B------:R1:W-:Y:S01]  /*8040*/  @P2 STS.128 [R239+0xa000], RZ ;  /* 0x00a000ffef002388 */ /* 0x0003e20000000c00 */
[----:B------:R-:W-:Y:S02]  /*8050*/  IADD3.X R169, R169, UR9, RZ, P0, !PT ;  /* 0x00000009a9a97c10 */ /* 0x000fe400087fe4ff */
[C---:B------:R-:W-:Y:S01]  /*8060*/  @!P2 LEA R210, P1, R2.reuse, c[0x0][0x168], 0x1 ;  /* 0x00005a0002d2aa11 */ /* 0x040fe200078208ff */
[----:B------:R-:W-:Y:S01]  /*8070*/  @!PT LDS RZ, [RZ] ;  /* 0x00000000fffff984 */ /* 0x000fe20000000800 */
[----:B------:R-:W-:Y:S01]  /*8080*/  @!PT LDS RZ, [RZ] ;  /* 0x00000000fffff984 */ /* 0x000fe20000000800 */
[----:B------:R-:W-:Y:S01]  /*8090*/  @!PT LDS RZ, [RZ] ;  /* 0x00000000fffff984 */ /* 0x000fe20000000800 */
[----:B------:R1:W-:Y:S01]  /*80a0*/  @!P2 LDGSTS.E.BYPASS.LTC128B.128 [R239+0xa000], [R212.64+0x80] ;  /* 0x0a000080d4efafae */ /* 0x0003e2000b901d52 */
[C-C-:B------:R-:W-:Y:S02]  /*80b0*/  @!P3 LEA.HI.X R215, R2.reuse, c[0x0][0x16c], R169.reuse, 0x1, P6 ;  /* 0x00005b0002d7ba11 */ /* 0x140fe400030f0ca9 */
[C---:B------:R-:W-:Y:S01]  /*80c0*/  @!P2 LEA.HI.X R211, R2.reuse, c[0x0][0x16c], R169, 0x1, P1 ;  /* 0x00005b0002d3aa11 */ /* 0x040fe200008f0ca9 */
[----:B------:R1:W-:Y:S01]  /*80d0*/  @P3 STS.128 [R239+0x8800], RZ ;  /* 0x008800ffef003388 */ /* 0x0003e20000000c00 */
[----:B------:R-:W-:Y:S03]  /*80e0*/  IADD3 R0, P5, R2, UR11, RZ ;  /* 0x0000000b02007c10 */ /* 0x000fe6000ffbe0ff */
[----:B------:R-:W-:Y:S01]  /*80f0*/  @!PT LDS RZ, [RZ] ;  /* 0x00000000fffff984 */ /* 0x000fe20000000800 */
[----:B------:R-:W-:Y:S01]  /*8100*/  @!PT LDS RZ, [RZ] ;  /* 0x00000000fffff984 */ /* 0x000fe20000000800 */
[----:B------:R-:W-:Y:S01]  /*8110*/  @!PT LDS RZ, [RZ] ;  /* 0x00000000fffff984 */ /* 0x000fe20000000800 */
[----:B------:R1:W-:Y:S01]  /*8120*/  @!P3 LDGSTS.E.BYPASS.LTC128B.128 [R239+0x8800], [R214.64] ;  /* 0x08800000d6efbfae */ /* 0x0003e2000b901d52 */
[C---:B------:R-:W-:Y:S02]  /*8130*/  @!P3 LEA R208, P6, R0.reuse, c[0x0][0x168], 0x1 ;  /* 0x00005a0000d0ba11 */ /* 0x040fe400078c08ff */
[C---:B------:R-:W-:Y:S01]  /*8140*/  @!P2 LEA R204, P1, R0.reuse, c[0x0][0x168], 0x1 ;  /* 0x00005a0000ccaa11 */ /* 0x040fe200078208ff */
[----:B------:R1:W-:Y:S01]  /*8150*/  @P2 STS.128 [R239+0xa800], RZ ;  /* 0x00a800ffef002388 */ /* 0x0003e20000000c00 */
[----:B------:R-:W-:Y:S02]  /*8160*/  IADD3.X R2, R169, UR9, RZ, P5, !PT ;  /* 0x00000009a9027c10 */ /* 0x000fe4000affe4ff */
[C---:B------:R-:W-:Y:S01]  /*8170*/  IADD3 R3, P0, R0.reuse, UR11, RZ ;  /* 0x0000000b00037c10 */ /* 0x040fe2000ff1e0ff */
[----:B------:R-:W-:Y:S01]  /*8180*/  @!PT LDS RZ, [RZ] ;  /* 0x00000000fffff984 */ /* 0x000fe20000000800 */
[----:B------:R-:W-:Y:S01]  /*8190*/  @!PT LDS RZ, [RZ] ;  /* 0x00000000fffff984 */ /* 0x000fe20000000800 */
[----:B------:R-:W-:Y:S01]  /*81a0*/  @!PT LDS RZ, [RZ] ;  /* 0x00000000fffff984 */ /* 0x000fe20000000800 */
[----:B------:R1:W-:Y:S01]  /*81b0*/  @!P2 LDGSTS.E.BYPASS.LTC128B.128 [R239+0xa800], [R210.64+0x80] ;  /* 0x0a800080d2efafae */ /* 0x0003e2000b901d52 */
[C-C-:B------:R-:W-:Y:S02]  /*81c0*/  @!P3 LEA.HI.X R209, R0.reuse, c[0x0][0x16c], R2.reuse, 0x1, P6 ;  /* 0x00005b0000d1ba11 */ /* 0x140fe400030f0c02 */
[----:B------:R-:W-:Y:S01]  /*81d0*/  @!P2 LEA.HI.X R205, R0, c[0x0][0x16c], R2, 0x1, P1 ;  /* 0x00005b0000cdaa11 */ /* 0x000fe200008f0c02 */
[----:B------:R1:W-:Y:S01]  /*81e0*/  @P3 STS.128 [R239+0x9000], RZ ;  /* 0x009000ffef003388 */ /* 0x0003e20000000c00 */
[C---:B------:R-:W-:Y:S02]  /*81f0*/  @!P3 LEA R206, P5, R3.reuse, c[0x0][0x168], 0x1 ;  /* 0x00005a0003ceba11 */ /* 0x040fe400078a08ff */
[----:B------:R-:W-:Y:S01]  /*8200*/  IADD3.X R169, R2, UR9, RZ, P0, !PT ;  /* 0x0000000902a97c10 */ /* 0x000fe200087fe4ff */
[----:B------:R-:W-:Y:S01]  /*8210*/  @!PT LDS RZ, [RZ] ;  /* 0x00000000fffff984 */ /* 0x000fe20000000800 */
[----:B------:R-:W-:Y:S01]  /*8220*/  @!PT LDS RZ, [RZ] ;  /* 0x00000000fffff984 */ /* 0x000fe20000000800 */
[----:B------:R-:W-:Y:S01]  /*8230*/  @!PT LDS RZ, [RZ] ;  /* 0x00000000fffff984 */ /* 0x000fe20000000800 */
[----:B------:R1:W-:Y:S01]  /*8240*/  @!P3 LDGSTS.E.BYPASS.LTC128B.128 [R239+0x9000], [R208.64] ;  /* 0x09000000d0efbfae */ /* 0x0003e2000b901d52 */
[C---:B--2---:R-:W-:Y:S02]  /*8250*/  @!P2 LEA R170, P0, R3.reuse, c[0x0][0x168], 0x1 ;  /* 0x00005a0003aaaa11 */ /* 0x044fe400078008ff */
[C-C-:B------:R-:W-:Y:S01]  /*8260*/  @!P3 LEA.HI.X R207, R3.reuse, c[0x0][0x16c], R169.reuse, 0x1, P5 ;  /* 0x00005b0003cfba11 */ /* 0x140fe200028f0ca9 */
[----:B------:R1:W-:Y:S01]  /*8270*/  @P2 STS.128 [R239+0xb000], RZ ;  /* 0x00b000ffef002388 */ /* 0x0003e20000000c00 */
[----:B------:R-:W-:Y:S03]  /*8280*/  @!P2 LEA.HI.X R171, R3, c[0x0][0x16c], R169, 0x1, P0 ;  /* 0x00005b0003abaa11 */ /* 0x000fe600000f0ca9 */
        /* <DEDUP_REMOVED lines=9> */
[----:B------:R1:W-:Y:S04]  /*8320*/  @P2 STS.128 [R239+0xb800], RZ ;  /* 0x00b800ffef002388 */ /* 0x0003e80000000c00 */
[----:B------:R-:W-:Y:S01]  /*8330*/  @!PT LDS RZ, [RZ] ;  /* 0x00000000fffff984 */ /* 0x000fe20000000800 */
[----:B------:R-:W-:Y:S01]  /*8340*/  @!PT LDS RZ, [RZ] ;  /* 0x00000000fffff984 */ /* 0x000fe20000000800 */
[----:B------:R-:W-:Y:S01]  /*8350*/  @!PT LDS RZ, [RZ] ;  /* 0x00000000fffff984 */ /* 0x000fe20000000800 */
[----:B------:R1:W-:Y:S04]  /*8360*/  @!P2 LDGSTS.E.BYPASS.LTC128B.128 [R239+0xb800], [R170.64+0x80] ;  /* 0x0b800080aaefafae */ /* 0x0003e8000b901d52 */
[----:B------:R-:W0:Y:S01]  /*8370*/  LDGDEPBAR ;  /* 0x00000000000079af */ /* 0x000e220000000000 */
[----:B------:R-:W-:-:S05]  /*8380*/  BRA `(.L_x_144) ;  /* 0x0000101000007947 */ /* 0x000fca0003800000 */
.L_x_143:
[----:B------:R-:W2:Y:S01]  /*8390*/  LDL.64 R2, [R1+0x30] ;  /* 0x0000300001027983 */ /* 0x000ea20000100a00 */
[----:B------:R-:W-:Y:S01]  /*83a0*/  USHF.R.S32.HI UR4, URZ, 0x1f, UR16 ;  /* 0x0000001f3f047899 */ /* 0x000fe20008011410 */
[----:B------:R-:W-:Y:S04]  /*83b0*/  DEPBAR.LE SB0, 0x0 ;  /* 0x000080000000791a */ /* 0x000fe80000000000 */
[----:B------:R-:W3:Y:S01]  /*83c0*/  LDL R6, [R1+0x24] ;  /* 0x0000240001067983 */ /* 0x000ee20000100800 */
        /* <DEDUP_REMOVED lines=8> */
[----:B------:R-:W-:Y:S01]  /*8450*/  @P3 STS.128 [R239+0xc000], RZ ;  /* 0x00c000ffef003388 */ /* 0x000fe20000000c00 */
[C---:B--2---:R-:W-:Y:S04]  /*8460*/  LEA R3, P0, R4.reuse, R2, 0x6 ;  /* 0x0000000204037211 */ /* 0x044fe800078030ff */
[C---:B------:R-:W-:Y:S02]  /*8470*/  @!P2 LEA R14, P1, R3.reuse, c[0x0][0x170], 0x1 ;  /* 0x00005c00030eaa11 */ /* 0x040fe400078208ff */
[----:B---3--:R-:W-:Y:S02]  /*8480*/  LEA.HI.X R4, R4, R6, R0, 0x6, P0 ;  /* 0x0000000604047211 */ /* 0x008fe400000f3400 */
[C---:B------:R-:W-:Y:S02]  /*8490*/  @!P3 LEA R6, P0, R3.reuse, c[0x0][0x170], 0x1 ;  /* 0x00005c000306ba11 */ /* 0x040fe400078008ff */
[C-C-:B------:R-:W-:Y:S02]  /*84a0*/  @!P2 LEA.HI.X R15, R3.reuse, c[0x0][0x174], R4.reuse, 0x1, P1 ;  /* 0x00005d00030faa11 */ /* 0x140fe400008f0c04 */
[C---:B------:R-:W-:Y:S02]  /*84b0*/  @!P3 LEA.HI.X R7, R3.reuse, c[0x0][0x174], R4, 0x1, P0 ;  /* 0x00005d000307ba11 */ /* 0x040fe400000f0c04 */
[----:B------:R-:W-:Y:S03]  /*84c0*/  IADD3 R2, P6, R3, UR14, RZ ;  /* 0x0000000e03027c10 */ /* 0x000fe6000ffde0ff */
[----:B------:R-:W-:Y:S01]  /*84d0*/  @!PT LDS RZ, [RZ] ;  /* 0x00000000fffff984 */ /* 0x000fe20000000800 */
[----:B------:R-:W-:Y:S01]  /*84e0*/  @!PT LDS RZ, [RZ] ;  /* 0x00000000fffff984 */ /* 0x000fe20000000800 */
[----:B------:R-:W-:Y:S01]  /*84f0*/  @!PT LDS RZ, [RZ] ;  /* 0x00000000fffff984 */ /* 0x000fe20000000800 */
[----:B------:R1:W-:Y:S01]  /*8500*/  @!P3 LDGSTS.E.BYPASS.LTC128B.128 [R239+0xc000], [R6.64] ;  /* 0x0c00000006efbfae */ /* 0x0003e2000b901d52 */
[----:B------:R-:W-:Y:S02]  /*8510*/  @!P3 LEA R16, P5, R2, c[0x0][0x170], 0x1 ;  /* 0x00005c000210ba11 */ /* 0x000fe400078a08ff */
[----:B------:R-:W-:Y:S02]  /*8520*/  IADD3.X R4, R4, UR12, RZ, P6, !PT ;  /* 0x0000000c04047c10 */ /* 0x000fe4000b7fe4ff */
[C---:B------:R-:W-:Y:S01]  /*8530*/  @!P2 LEA R12, P0, R2.reuse, c[0x0][0x170], 0x1 ;  /* 0x00005c00020caa11 */ /* 0x040fe200078008ff */
[----:B------:R-:W-:Y:S01]  /*8540*/  @P2 STS.128 [R239+0xe000], RZ ;  /* 0x00e000ffef002388 */ /* 0x000fe20000000c00 */
[C-C-:B------:R-:W-:Y:S02]  /*8550*/  @!P3 LEA.HI.X R17, R2.reuse, c[0x0][0x174], R4.reuse, 0x1, P5 ;  /* 0x00005d000211ba11 */ /* 0x140fe400028f0c04 */
[C---:B------:R-:W-:Y:S02]  /*8560*/  @!P2 LEA.HI.X R13, R2.reuse, c[0x0][0x174], R4, 0x1, P0 ;  /* 0x00005d00020daa11 */ /* 0x040fe400000f0c04 */
[----:B------:R-:W-:Y:S01]  /*8570*/  IADD3 R0, P4, R2, UR14, RZ ;  /* 0x0000000e02007c10 */ /* 0x000fe2000ff9e0ff */
[----:B------:R-:W-:Y:S01]  /*8580*/  @!PT LDS RZ, [RZ] ;  /* 0x00000000fffff984 */ /* 0x000fe20000000800 */
[----:B------:R-:W-:Y:S01]  /*8590*/  @!PT LDS RZ, [RZ] ;  /* 0x00000000fffff984 */ /* 0x000fe20000000800 */
[----:B------:R-:W-:Y:S01]  /*85a0*/  @!PT LDS RZ, [RZ] ;  /* 0x00000000fffff984 */ /* 0x000fe20000000800 */
[----:B------:R2:W-:Y:S03]  /*85b0*/  @!P2 LDGSTS.E.BYPASS.LTC128B.128 [R239+0xe000], [R14.64+0x80] ;  /* 0x0e0000800eefafae */ /* 0x0005e6000b901d52 */
[----:B------:R-:W-:Y:S02]  /*85c0*/  @!P3 LEA R10, P5, R0, c[0x0][0x170], 0x1 ;  /* 0x00005c00000aba11 */ /* 0x000fe400078a08ff */
[----:B------:R-:W-:Y:S01]  /*85d0*/  IADD3.X R2, R4, UR12, RZ, P4, !PT ;  /* 0x0000000c04027c10 */ /* 0x000fe2000a7fe4ff */
[----:B------:R-:W-:Y:S01]  /*85e0*/  @P3 STS.128 [R239+0xc800], RZ ;  /* 0x00c800ffef003388 */ /* 0x000fe20000000c00 */
[C---:B------:R-:W-:Y:S02]  /*85f0*/  IADD3 R3, P1, R0.reuse, UR14, RZ ;  /* 0x0000000e00037c10 */ /* 0x040fe4000ff3e0ff */
[--C-:B------:R-:W-:Y:S02]  /*8600*/  @!P3 LEA.HI.X R11, R0, c[0x0][0x174], R2.reuse, 0x1, P5 ;  /* 0x00005d00000bba11 */ /* 0x100fe400028f0c02 */
[C---:B------:R-:W-:Y:S01]  /*8610*/  @!P3 LEA R8, P4, R3.reuse, c[0x0][0x170], 0x1 ;  /* 0x00005c000308ba11 */ /* 0x040fe200078808ff */
[----:B------:R-:W-:Y:S01]  /*8620*/  @!PT LDS RZ, [RZ] ;  /* 0x00000000fffff984 */ /* 0x000fe20000000800 */
[----:B------:R-:W-:Y:S01]  /*8630*/  @!PT LDS RZ, [RZ] ;  /* 0x00000000fffff984 */ /* 0x000fe20000000800 */
[----:B------:R-:W-:Y:S01]  /*8640*/  @!PT LDS RZ, [RZ] ;  /* 0x00000000fffff984 */ /* 0x000fe20000000800 */
[----:B------:R3:W-:Y:S01]  /*8650*/  @!P3 LDGSTS.E.BYPASS.LTC128B.128 [R239+0xc800], [R16.64] ;  /* 0x0c80000010efbfae */ /* 0x0007e2000b901d52 */
[----:B------:R-:W-:Y:S02]  /*8660*/  IADD3.X R5, R2, UR12, RZ, P1, !PT ;  /* 0x0000000c02057c10 */ /* 0x000fe40008ffe4ff */
[C---:B-1----:R-:W-:Y:S02]  /*8670*/  @!P2 LEA R6, P0, R0.reuse, c[0x0][0x170], 0x1 ;  /* 0x00005c000006aa11 */ /* 0x042fe400078008ff */
[C-C-:B------:R-:W-:Y:S01]  /*8680*/  @!P3 LEA.HI.X R9, R3.reuse, c[0x0][0x174], R5.reuse, 0x1, P4 ;  /* 0x00005d000309ba11 */ /* 0x140fe200020f0c05 */
[----:B------:R-:W-:Y:S01]  /*8690*/  @P2 STS.128 [R239+0xe800], RZ ;  /* 0x00e800ffef002388 */ /* 0x000fe20000000c00 */
[----:B------:R-:W-:Y:S02]  /*86a0*/  @!P2 LEA.HI.X R7, R0, c[0x0][0x174], R2, 0x1, P0 ;  /* 0x00005d000007aa11 */ /* 0x000fe400000f0c02 */
[C---:B------:R-:W-:Y:S02]  /*86b0*/  @!P2 LEA R4, P1, R3.reuse, c[0x0][0x170], 0x1 ;  /* 0x00005c000304aa11 */ /* 0x040fe400078208ff */
[----:B------:R-:W-:Y:S01]  /*86c0*/  ISETP.LT.AND P4, PT, RZ, UR16, PT ;  /* 0x00000010ff007c0c */ /* 0x000fe2000bf81270 */
[----:B------:R-:W-:Y:S01]  /*86d0*/  @!PT LDS RZ, [RZ] ;  /* 0x00000000fffff984 */ /* 0x000fe20000000800 */
[----:B------:R-:W-:Y:S01]  /*86e0*/  @!PT LDS RZ, [RZ] ;  /* 0x00000000fffff984 */ /* 0x000fe20000000800 */
[----:B------:R-:W-:Y:S01]  /*86f0*/  @!PT LDS RZ, [RZ] ;  /* 0x00000000fffff984 */ /* 0x000fe20000000800 */
[----:B------:R2:W-:Y:S01]  /*8700*/  @!P2 LDGSTS.E.BYPASS.LTC128B.128 [R239+0xe800], [R12.64+0x80] ;  /* 0x0e8000800cefafae */ /* 0x0005e2000b901d52 */
[----:B------:R-:W-:Y:S05]  /*8710*/  @!P2 LEA.HI.X R5, R3, c[0x0][0x174], R5, 0x1, P1 ;  /* 0x00005d000305aa11 */ /* 0x000fea00008f0c05 */
[----:B------:R-:W-:Y:S06]  /*8720*/  @P3 STS.128 [R239+0xd000], RZ ;  /* 0x00d000ffef003388 */ /* 0x000fec0000000c00 */
[----:B------:R-:W-:Y:S01]  /*8730*/  @!PT LDS RZ, [RZ] ;  /* 0x00000000fffff984 */ /* 0x000fe20000000800 */
[----:B------:R-:W-:Y:S01]  /*8740*/  @!PT LDS RZ, [RZ] ;  /* 0x00000000fffff984 */ /* 0x000fe20000000800 */
[----:B------:R-:W-:Y:S01]  /*8750*/  @!PT LDS RZ, [RZ] ;  /* 0x00000000fffff984 */ /* 0x000fe20000000800 */
[----:B------:R1:W-:Y:S06]  /*8760*/  @!P3 LDGSTS.E.BYPASS.LTC128B.128 [R239+0xd000], [R10.64] ;  /* 0x0d0000000aefbfae */ /* 0x0003ec000b901d52 */
[----:B------:R-:W-:Y:S06]  /*8770*/  @P2 STS.128 [R239+0xf000], RZ ;  /* 0x00f000ffef002388 */ /* 0x000fec0000000c00 */
[----:B------:R-:W-:Y:S01]  /*8780*/  @!PT LDS RZ, [RZ] ;  /* 0x00000000fffff984 */ /* 0x000fe20000000800 */
[----:B------:R-:W-:Y:S01]  /*8790*/  @!PT LDS RZ, [RZ] ;  /* 0x00000000fffff984 */ /* 0x000fe20000000800 */
[----:B------:R-:W-:Y:S01]  /*87a0*/  @!PT LDS RZ, [RZ] ;  /* 0x00000000fffff984 */ /* 0x000fe20000000800 */
[----:B------:R4:W-:Y:S06]  /*87b0*/  @!P2 LDGSTS.E.BYPASS.LTC128B.128 [R239+0xf000], [R6.64+0x80] ;  /* 0x0f00008006efafae */ /* 0x0009ec000b901d52 */
        /* <DEDUP_REMOVED lines=10> */
[----:B------:R-:W-:Y:S06]  /*8860*/  LDSM.16.M88.4 R64, [R227] ;  /* 0x00000000e340783b */ /* 0x000fec0000000200 */
[----:B---3--:R-:W4:Y:S06]  /*8870*/  LDSM.16.M88.4 R16, [R220+0x8000] ;  /* 0x00800000dc10783b */ /* 0x008f2c0000000200 */
[----:B------:R-:W1:Y:S06]  /*8880*/  LDSM.16.M88.4 R60, [R227+0x2000] ;  /* 0x00200000e33c783b */ /* 0x000e6c0000000200 */
[----:B------:R-:W3:Y:S06]  /*8890*/  LDSM.16.M88.4 R32, [R220+0x8800] ;  /* 0x00880000dc20783b */ /* 0x000eec0000000200 */
[----:B------:R-:W0:Y:S06]  /*88a0*/  LDGDEPBAR ;  /* 0x00000000000079af */ /* 0x000e2c0000000000 */
[----:B------:R-:W5:Y:S06]  /*88b0*/  LDSM.16.M88.4 R48, [R220+0x9000] ;  /* 0x00900000dc30783b */ /* 0x000f6c0000000200 */
[----:B------:R-:W3:Y:S06]  /*88c0*/  LDSM.16.M88.4 R204, [R220+0x9800] ;  /* 0x00980000dccc783b */ /* 0x000eec0000000200 */
[----:B------:R-:W-:Y:S01]  /*88d0*/  LDSM.16.M88.4 R208, [R228] ;  /* 0x00000000e4d0783b */ /* 0x000fe20000000200 */
[-C--:B----4-:R-:W-:Y:S05]  /*88e0*/  HMMA.16816.F32.BF16 R4, R64, R16.reuse, RZ ;  /* 0x000000104004723c */ /* 0x090fea00000418ff */
[----:B------:R-:W4:Y:S03]  /*88f0*/  LDSM.16.M88.4 R212, [R231] ;  /* 0x00000000e7d4783b */ /* 0x000f260000000200 */
[C---:B-1----:R-:W-:Y:S03]  /*8900*/  HMMA.16816.F32.BF16 R8, R60.reuse, R16, RZ ;  /* 0x000000103c08723c */ /* 0x042fe600000418ff */
[----:B------:R-:W1:Y:S05]  /*8910*/  LDSM.16.M88.4 R216, [R228+0x2000] ;  /* 0x00200000e4d8783b */ /* 0x000e6a0000000200 */
[-C--:B--2---:R-:W-:Y:S08]  /*8920*/  HMMA.16816.F32.BF16 R12, R60, R18.reuse, RZ ;  /* 0x000000123c0c723c */ /* 0x084ff000000418ff */
[C---:B------:R-:W-:Y:S08]  /*8930*/  HMMA.16816.F32.BF16 R16, R64.reuse, R18, RZ ;  /* 0x000000124010723c */ /* 0x040ff000000418ff */
[-C--:B---3--:R-:W-:Y:S08]  /*8940*/  HMMA.16816.F32.BF16 R20, R64, R32.reuse, RZ ;  /* 0x000000204014723c */ /* 0x088ff000000418ff */
[C---:B------:R-:W-:Y:S08]  /*8950*/  HMMA.16816.F32.BF16 R24, R60.reuse, R32, RZ ;  /* 0x000000203c18723c */ /* 0x040ff000000418ff */
[-C--:B------:R-:W-:Y:S08]  /*8960*/  HMMA.16816.F32.BF16 R28, R60, R34.reuse, RZ ;  /* 0x000000223c1c723c */ /* 0x080ff000000418ff */
[C---:B------:R-:W-:Y:S08]  /*8970*/  HMMA.16816.F32.BF16 R32, R64.reuse, R34, RZ ;  /* 0x000000224020723c */ /* 0x040ff000000418ff */
[-C--:B-----5:R-:W-:Y:S08]  /*8980*/  HMMA.16816.F32.BF16 R36, R64, R48.reuse, RZ ;  /* 0x000000304024723c */ /* 0x0a0ff000000418ff */
[C---:B------:R-:W-:Y:S08]  /*8990*/  HMMA.16816.F32.BF16 R40, R60.reuse, R48, RZ ;  /* 0x000000303c28723c */ /* 0x040ff000000418ff */
[-C--:B------:R-:W-:Y:S08]  /*89a0*/  HMMA.16816.F32.BF16 R44, R60, R50.reuse, RZ ;  /* 0x000000323c2c723c */ /* 0x080ff000000418ff */
[C---:B------:R-:W-:Y:S08]  /*89b0*/  HMMA.16816.F32.BF16 R48, R64.reuse, R50, RZ ;  /* 0x000000324030723c */ /* 0x040ff000000418ff */
[-C--:B------:R-:W-:Y:S08]  /*89c0*/  HMMA.16816.F32.BF16 R52, R64, R204.reuse, RZ ;  /* 0x000000cc4034723c */ /* 0x080ff000000418ff */
[C---:B------:R-:W-:Y:S08]  /*89d0*/  HMMA.16816.F32.BF16 R56, R60.reuse, R204, RZ ;  /* 0x000000cc3c38723c */ /* 0x040ff000000418ff */
[-C--:B------:R-:W-:Y:S08]  /*89e0*/  HMMA.16816.F32.BF16 R60, R60, R206.reuse, RZ ;  /* 0x000000ce3c3c723c */ /* 0x080ff000000418ff */
[----:B------:R-:W-:Y:S01]  /*89f0*/  HMMA.16816.F32.BF16 R64, R64, R206, RZ ;  /* 0x000000ce4040723c */ /* 0x000fe200000418ff */
[----:B------:R-:W2:Y:S07]  /*8a00*/  LDSM.16.M88.4 R204, [R238] ;  /* 0x00000000eecc783b */ /* 0x000eae0000000200 */
[-C--:B----4-:R-:W-:Y:S08]  /*8a10*/  HMMA.16816.F32.BF16 R4, R208, R212.reuse, R4 ;  /* 0x000000d4d004723c */ /* 0x090ff00000041804 */
[C---:B-1----:R-:W-:Y:S08]  /*8a20*/  HMMA.16816.F32.BF16 R8, R216.reuse, R212, R8 ;  /* 0x000000d4d808723c */ /* 0x042ff00000041808 */
[-C--:B------:R-:W-:Y:S08]  /*8a30*/  HMMA.16816.F32.BF16 R12, R216, R214.reuse, R12 ;  /* 0x000000d6d80c723c */ /* 0x080ff0000004180c */
[C---:B------:R-:W-:Y:S01]  /*8a40*/  HMMA.16816.F32.BF16 R16, R208.reuse, R214, R16 ;  /* 0x000000d6d010723c */ /* 0x040fe20000041810 */
[----:B------:R-:W1:Y:S07]  /*8a50*/  LDSM.16.M88.4 R212, [R237] ;  /* 0x00000000edd4783b */ /* 0x000e6e0000000200 */
[-C--:B--2---:R-:W-:Y:S08]  /*8a60*/  HMMA.16816.F32.BF16 R20, R208, R204.reuse, R20 ;  /* 0x000000ccd014723c */ /* 0x084ff00000041814 */
[C---:B------:R-:W-:Y:S08]  /*8a70*/  HMMA.16816.F32.BF16 R24, R216.reuse, R204, R24 ;  /* 0x000000ccd818723c */ /* 0x040ff00000041818 */
[-C--:B------:R-:W-:Y:S08]  /*8a80*/  HMMA.16816.F32.BF16 R28, R216, R206.reuse, R28 ;  /* 0x000000ced81c723c */ /* 0x080ff0000004181c */
[C---:B------:R-:W-:Y:S01]  /*8a90*/  HMMA.16816.F32.BF16 R32, R208.reuse, R206, R32 ;  /* 0x000000ced020723c */ /* 0x040fe20000041820 */
[----:B------:R-:W2:Y:S07]  /*8aa0*/  LDSM.16.M88.4 R204, [R236] ;  /* 0x00000000eccc783b */ /* 0x000eae0000000200 */
[-C--:B-1----:R-:W-:Y:S08]  /*8ab0*/  HMMA.16816.F32.BF16 R36, R208, R212.reuse, R36 ;  /* 0x000000d4d024723c */ /* 0x082ff00000041824 */
[C---:B------:R-:W-:Y:S08]  /*8ac0*/  HMMA.16816.F32.BF16 R40, R216.reuse, R212, R40 ;  /* 0x000000d4d828723c */ /* 0x040ff00000041828 */
[-C--:B------:R-:W-:Y:S08]  /*8ad0*/  HMMA.16816.F32.BF16 R44, R216, R214.reuse, R44 ;  /* 0x000000d6d82c723c */ /* 0x080ff0000004182c */
[C---:B------:R-:W-:Y:S01]  /*8ae0*/  HMMA.16816.F32.BF16 R48, R208.reuse, R214, R48 ;  /* 0x000000d6d030723c */ /* 0x040fe20000041830 */
[----:B------:R-:W-:Y:S07]  /*8af0*/  LDSM.16.M88.4 R212, [R230] ;  /* 0x00000000e6d4783b */ /* 0x000fee0000000200 */
[-C--:B--2---:R-:W-:Y:S08]  /*8b00*/  HMMA.16816.F32.BF16 R52, R208, R204.reuse, R52 ;  /* 0x000000ccd034723c */ /* 0x084ff00000041834 */
[C---:B------:R-:W-:Y:S08]  /*8b10*/  HMMA.16816.F32.BF16 R56, R216.reuse, R204, R56 ;  /* 0x000000ccd838723c */ /* 0x040ff00000041838 */
[-C--:B------:R-:W-:Y:S01]  /*8b20*/  HMMA.16816.F32.BF16 R60, R216, R206.reuse, R60 ;  /* 0x000000ced83c723c */ /* 0x080fe2000004183c */
[----:B------:R-:W1:Y:S07]  /*8b30*/  LDSM.16.M88.4 R216, [R226+0x8000] ;  /* 0x00800000e2d8783b */ /* 0x000e6e0000000200 */
[----:B------:R-:W-:Y:S01]  /*8b40*/  HMMA.16816.F32.BF16 R64, R208, R206, R64 ;  /* 0x000000ced040723c */ /* 0x000fe20000041840 */
[----:B------:R-:W2:Y:S06]  /*8b50*/  LDSM.16.M88.4 R204, [R230+0x2000] ;  /* 0x00200000e6cc783b */ /* 0x000eac0000000200 */
[----:B------:R-:W3:Y:S01]  /*8b60*/  LDSM.16.M88.4 R208, [R226+0x8800] ;  /* 0x00880000e2d0783b */ /* 0x000ee20000000200 */
[-C--:B-1----:R-:W-:Y:S08]  /*8b70*/  HMMA.16816.F32.BF16 R4, R212, R216.reuse, R4 ;  /* 0x000000d8d404723c */ /* 0x082ff00000041804 */
[C---:B--2---:R-:W-:Y:S08]  /*8b80*/  HMMA.16816.F32.BF16 R8, R204.reuse, R216, R8 ;  /* 0x000000d8cc08723c */ /* 0x044ff00000041808 */
[-C--:B------:R-:W-:Y:S08]  /*8b90*/  HMMA.16816.F32.BF16 R12, R204, R218.reuse, R12 ;  /* 0x000000dacc0c723c */ /* 0x080ff0000004180c */
[C---:B------:R-:W-:Y:S01]  /*8ba0*/  HMMA.16816.F32.BF16 R16, R212.reuse, R218, R16 ;  /* 0x000000dad410723c */ /* 0x040fe20000041810 */
[----:B------:R-:W1:Y:S07]  /*8bb0*/  LDSM.16.M88.4 R216, [R226+0x9000] ;  /* 0x00900000e2d8783b */ /* 0x000e6e0000000200 */
[-C--:B---3--:R-:W-:Y:S08]  /*8bc0*/  HMMA.16816.F32.BF16 R20, R212, R208.reuse, R20 ;  /* 0x000000d0d414723c */ /* 0x088ff00000041814 */
[C---:B------:R-:W-:Y:S08]  /*8bd0*/  HMMA.16816.F32.BF16 R24, R204.reuse, R208, R24 ;  /* 0x000000d0cc18723c */ /* 0x040ff00000041818 */
[-C--:B------:R-:W-:Y:S08]  /*8be0*/  HMMA.16816.F32.BF16 R28, R204, R210.reuse, R28 ;  /* 0x000000d2cc1c723c */ /* 0x080ff0000004181c */
[C---:B------:R-:W-:Y:S01]  /*8bf0*/  HMMA.16816.F32.BF16 R32, R212.reuse, R210, R32 ;  /* 0x000000d2d420723c */ /* 0x040fe20000041820 */
[----:B------:R-:W2:Y:S07]  /*8c00*/  LDSM.16.M88.4 R208, [R226+0x9800] ;  /* 0x00980000e2d0783b */ /* 0x000eae0000000200 */
        /* <DEDUP_REMOVED lines=8> */
[----:B------:R-:W1:Y:S07]  /*8c90*/  LDSM.16.M88.4 R204, [R229] ;  /* 0x00000000e5cc783b */ /* 0x000e6e0000000200 */
        /* <DEDUP_REMOVED lines=17> */
[----:B------:R-:W-:Y:S07]  /*8db0*/  LDSM.16.M88.4 R216, [R220+0xa000] ;  /* 0x00a00000dcd8783b */ /* 0x000fee0000000200 */
        /* <DEDUP_REMOVED lines=28> */
[----:B------:R-:W3:Y:S01]  /*8f80*/  LDSM.16.M88.4 R212, [R234] ;  /* 0x00000000ead4783b */ /* 0x000ee20000000200 */
[-C--:B-1----:R-:W-:Y:S08]  /*8f90*/  HMMA.16816.F32.BF16 R4, R204, R216.reuse, R4 ;  /* 0x000000d8cc04723c */ /* 0x082ff00000041804 */
[C---:B--2---:R-:W-:Y:S08]  /*8fa0*/  HMMA.16816.F32.BF16 R8, R208.reuse, R216, R8 ;  /* 0x000000d8d008723c */ /* 0x044ff00000041808 */
[-C--:B------:R-:W-:Y:S08]  /*8fb0*/  HMMA.16816.F32.BF16 R12, R208, R218.reuse, R12 ;  /* 0x000000dad00c723c */ /* 0x080ff0000004180c */
[C---:B------:R-:W-:Y:S01]  /*8fc0*/  HMMA.16816.F32.BF16 R16, R204.reuse, R218, R16 ;  /* 0x000000dacc10723c */ /* 0x040fe20000041810 */
[----:B------:R-:W1:Y:S07]  /*8fd0*/  LDSM.16.M88.4 R216, [R233] ;  /* 0x00000000e9d8783b */ /* 0x000e6e0000000200 */
[-C--:B---3--:R-:W-:Y:S08]  /*8fe0*/  HMMA.16816.F32.BF16 R20, R204, R212.reuse, R20 ;  /* 0x000000d4cc14723c */ /* 0x088ff00000041814 */
        /* <DEDUP_REMOVED lines=47> */
[----:B------:R-:W2:Y:S01]  /*92e0*/  LDSM.16.M88.4 R212, [R225+0x3800] ;  /* 0x00380000e1d4783b */ /* 0x000ea20000000200 */
[----:B------:R-:W-:Y:S05]  /*92f0*/  DEPBAR.LE SB0, 0x0 ;  /* 0x000080000000791a */ /* 0x000fea0000000000 */
[----:B------:R-:W-:Y:S01]  /*9300*/  BAR.SYNC.DEFER_BLOCKING 0x0 ;  /* 0x0000000000007b1d */ /* 0x000fe20000010000 */
[-C--:B-1----:R-:W-:Y:S08]  /*9310*/  HMMA.16816.F32.BF16 R36, R204, R216.reuse, R36 ;  /* 0x000000d8cc24723c */ /* 0x082ff00000041824 */
[C---:B------:R-:W-:Y:S08]  /*9320*/  HMMA.16816.F32.BF16 R40, R208.reuse, R216, R40 ;  /* 0x000000d8d028723c */ /* 0x040ff00000041828 */
[-C--:B------:R-:W-:Y:S08]  /*9330*/  HMMA.16816.F32.BF16 R44, R208, R218.reuse, R44 ;  /* 0x000000dad02c723c */ /* 0x080ff0000004182c */
[C---:B------:R-:W-:Y:S08]  /*9340*/  HMMA.16816.F32.BF16 R48, R204.reuse, R218, R48 ;  /* 0x000000dacc30723c */ /* 0x040ff00000041830 */
[-C--:B--2---:R-:W-:Y:S08]  /*9350*/  HMMA.16816.F32.BF16 R52, R204, R212.reuse, R52 ;  /* 0x000000d4cc34723c */ /* 0x084ff00000041834 */
[C---:B------:R-:W-:Y:S08]  /*9360*/  HMMA.16816.F32.BF16 R56, R208.reuse, R212, R56 ;  /* 0x000000d4d038723c */ /* 0x040ff00000041838 */
[-C--:B------:R-:W-:Y:S08]  /*9370*/  HMMA.16816.F32.BF16 R60, R208, R214.reuse, R60 ;  /* 0x000000d6d03c723c */ /* 0x080ff0000004183c */
[----:B------:R-:W-:Y:S01]  /*9380*/  HMMA.16816.F32.BF16 R64, R204, R214, R64 ;  /* 0x000000d6cc40723c */ /* 0x000fe20000041840 */
[----:B------:R-:W-:-:S07]  /*9390*/  @P4 BRA `(.L_x_145) ;  /* 0xffffeb1000004947 */ /* 0x000fce000383ffff */
.L_x_144:
[----:B------:R-:W-:Y:S01]  /*93a0*/  FMNMX.FTZ R0, R4, R168, !PT ;  /* 0x000000a804007209 */ /* 0x000fe20007810000 */
[----:B------:R-:W-:Y:S03]  /*93b0*/  UIADD3 UR16, UR16, -0x1, URZ ;  /* 0xffffffff10107890 */ /* 0x000fe6000fffe03f */
        /* <DEDUP_REMOVED lines=37> */
[----:B-1----:R-:W1:Y:S01]  /*9610*/  SHFL.BFLY PT, R204, R172, 0x2, 0x1f ;  /* 0x0c401f00accc7f89 */ /* 0x002e6200000e0000 */
        /* <DEDUP_REMOVED lines=41> */
[----:B------:R-:W5:Y:S01]  /*98b0*/  SHFL.BFLY PT, R206, R170, 0x1, 0x1f ;  /* 0x0c201f00aace7f89 */ /* 0x000f6200000e0000 */
[----:B-1----:R-:W-:Y:S02]  /*98c0*/  FMNMX.FTZ R171, R171, R205, !PT ;  /* 0x000000cdabab7209 */ /* 0x002fe40007810000 */
[----:B--2---:R-:W-:Y:S03]  /*98d0*/  FMNMX.FTZ R3, R2, R3, !PT ;  /* 0x0000000302037209 */ /* 0x004fe60007810000 */
[----:B---3--:R-:W-:Y:S02]  /*98e0*/  FADD.FTZ R0, -R171, R173 ;  /* 0x000000adab007221 */ /* 0x008fe40000010100 */
[----:B------:R-:W-:Y:S02]  /*98f0*/  FMUL.FTZ R173, R172, c[0x0][0x23c] ;  /* 0x00008f00acad7a20 */ /* 0x000fe40000410000 */
[----:B------:R-:W-:Y:S01]  /*9900*/  FMUL.FTZ R0, R0, c[0x0][0x23c] ;  /* 0x00008f0000007a20 */ /* 0x000fe20000410000 */
[----:B-----5:R-:W-:Y:S01]  /*9910*/  FMNMX.FTZ R170, R170, R206, !PT ;  /* 0x000000ceaaaa7209 */ /* 0x020fe20007810000 */
[----:B------:R-:W-:Y:S01]  /*9920*/  FMUL.FTZ R208, R3, c[0x0][0x23c] ;  /* 0x00008f0003d07a20 */ /* 0x000fe20000410000 */
[----:B------:R-:W-:Y:S01]  /*9930*/  FSEL R173, R173, RZ, P0 ;  /* 0x000000ffadad7208 */ /* 0x000fe20000000000 */
[----:B------:R1:W2:Y:S01]  /*9940*/  MUFU.EX2 R168, R0 ;  /* 0x0000000000a87308 */ /* 0x0002a20000000800 */
[----:B------:R-:W-:Y:S01]  /*9950*/  FSETP.NEU.FTZ.AND P0, PT, R171, -INF , PT ;  /* 0xff800000ab00780b */ /* 0x000fe20003f1d000 */
[----:B------:R-:W3:Y:S01]  /*9960*/  LDSM.16.MT88.4 R204, [R221+0xc000] ;  /* 0x00c00000ddcc783b */ /* 0x000ee20000004200 */
[----:B----4-:R-:W-:Y:S02]  /*9970*/  FMUL.FTZ R68, R169, R68 ;  /* 0x00000044a9447220 */ /* 0x010fe40000410000 */
[--C-:B------:R-:W-:Y:S02]  /*9980*/  FFMA.FTZ R16, R16, c[0x0][0x23c], -R173.reuse ;  /* 0x00008f0010107a23 */ /* 0x100fe400000108ad */
[--C-:B------:R-:W-:Y:S02]  /*9990*/  FFMA.FTZ R4, R4, c[0x0][0x23c], -R173.reuse ;  /* 0x00008f0004047a23 */ /* 0x100fe400000108ad */
[--C-:B------:R-:W-:Y:S01]  /*99a0*/  FFMA.FTZ R5, R5, c[0x0][0x23c], -R173.reuse ;  /* 0x00008f0005057a23 */ /* 0x100fe200000108ad */
[----:B------:R4:W-:Y:S01]  /*99b0*/  MUFU.EX2 R214, R16 ;  /* 0x0000001000d67308 */ /* 0x0009e20000000800 */
[--C-:B------:R-:W-:Y:S02]  /*99c0*/  FFMA.FTZ R17, R17, c[0x0][0x23c], -R173.reuse ;  /* 0x00008f0011117a23 */ /* 0x100fe400000108ad */
[--C-:B------:R-:W-:Y:S02]  /*99d0*/  FFMA.FTZ R212, R37, c[0x0][0x23c], -R173.reuse ;  /* 0x00008f0025d47a23 */ /* 0x100fe400000108ad */
[----:B------:R-:W-:Y:S02]  /*99e0*/  FFMA.FTZ R213, R36, c[0x0][0x23c], -R173 ;  /* 0x00008f0024d57a23 */ /* 0x000fe400000108ad */
[C---:B------:R-:W-:Y:S02]  /*99f0*/  FMUL.FTZ R69, R169.reuse, R69 ;  /* 0x00000045a9457220 */ /* 0x040fe40000410000 */
[C---:B------:R-:W-:Y:S01]  /*9a00*/  FMUL.FTZ R80, R169.reuse, R80 ;  /* 0x00000050a9507220 */ /* 0x040fe20000410000 */
[----:B------:R5:W-:Y:S01]  /*9a10*/  MUFU.EX2 R218, R4 ;  /* 0x0000000400da7308 */ /* 0x000be20000000800 */
[C---:B------:R-:W-:Y:S02]  /*9a20*/  FMUL.FTZ R81, R169.reuse, R81 ;  /* 0x00000051a9517220 */ /* 0x040fe40000410000 */
[C---:B------:R-:W-:Y:S02]  /*9a30*/  FMUL.FTZ R84, R169.reuse, R84 ;  /* 0x00000054a9547220 */ /* 0x040fe40000410000 */
[C---:B-1----:R-:W-:Y:S02]  /*9a40*/  FADD.FTZ R0, -R170.reuse, R174 ;  /* 0x000000aeaa007221 */ /* 0x042fe40000010100 */
[----:B------:R-:W-:Y:S02]  /*9a50*/  FMUL.FTZ R174, R170, c[0x0][0x23c] ;  /* 0x00008f00aaae7a20 */ /* 0x000fe40000410000 */
[----:B------:R-:W-:Y:S01]  /*9a60*/  FMUL.FTZ R0, R0, c[0x0][0x23c] ;  /* 0x00008f0000007a20 */ /* 0x000fe20000410000 */
[----:B------:R-:W1:Y:S01]  /*9a70*/  MUFU.EX2 R242, R5 ;  /* 0x0000000500f27308 */ /* 0x000e620000000800 */
[C---:B--2---:R-:W-:Y:S02]  /*9a80*/  FMUL.FTZ R70, R168.reuse, R70 ;  /* 0x00000046a8467220 */ /* 0x044fe40000410000 */
[C---:B------:R-:W-:Y:S02]  /*9a90*/  FMUL.FTZ R71, R168.reuse, R71 ;  /* 0x00000047a8477220 */ /* 0x040fe40000410000 */
[C---:B----4-:R-:W-:Y:S02]  /*9aa0*/  FMUL.FTZ R16, R169.reuse, R188 ;  /* 0x000000bca9107220 */ /* 0x050fe40000410000 */
[C---:B------:R-:W-:Y:S02]  /*9ab0*/  FMUL.FTZ R82, R168.reuse, R82 ;  /* 0x00000052a8527220 */ /* 0x040fe40000410000 */
[C---:B------:R-:W-:Y:S01]  /*9ac0*/  FMUL.FTZ R83, R168.reuse, R83 ;  /* 0x00000053a8537220 */ /* 0x040fe20000410000 */
[----:B------:R2:W4:Y:S01]  /*9ad0*/  MUFU.EX2 R2, R0 ;  /* 0x0000000000027308 */ /* 0x0005220000000800 */
[C---:B------:R-:W-:Y:S02]  /*9ae0*/  FMUL.FTZ R85, R169.reuse, R85 ;  /* 0x00000055a9557220 */ /* 0x040fe40000410000 */
[C---:B------:R-:W-:Y:S02]  /*9af0*/  FMUL.FTZ R86, R168.reuse, R86 ;  /* 0x00000056a8567220 */ /* 0x040fe40000410000 */
[C---:B-----5:R-:W-:Y:S02]  /*9b00*/  FMUL.FTZ R4, R169.reuse, R180 ;  /* 0x000000b4a9047220 */ /* 0x060fe40000410000 */
[C---:B------:R-:W-:Y:S02]  /*9b10*/  FMUL.FTZ R87, R168.reuse, R87 ;  /* 0x00000057a8577220 */ /* 0x040fe40000410000 */
[C---:B------:R-:W-:Y:S01]  /*9b20*/  FMUL.FTZ R96, R169.reuse, R96 ;  /* 0x00000060a9607220 */ /* 0x040fe20000410000 */
[----:B------:R5:W-:Y:S01]  /*9b30*/  MUFU.EX2 R248, R17 ;  /* 0x0000001100f87308 */ /* 0x000be20000000800 */
[C---:B------:R-:W-:Y:S02]  /*9b40*/  FMUL.FTZ R97, R169.reuse, R97 ;  /* 0x00000061a9617220 */ /* 0x040fe40000410000 */
[----:B------:R-:W-:Y:S01]  /*9b50*/  FMUL.FTZ R98, R168, R98 ;  /* 0x00000062a8627220 */ /* 0x000fe20000410000 */
[----:B-1----:R-:W-:Y:S01]  /*9b60*/  F2FP.BF16.PACK_AB R180, R242, R218 ;  /* 0x000000daf2b4723e */ /* 0x002fe200000010ff */
[C---:B------:R-:W-:Y:S02]  /*9b70*/  FMUL.FTZ R5, R169.reuse, R181 ;  /* 0x000000b5a9057220 */ /* 0x040fe40000410000 */
[C---:B------:R-:W-:Y:S02]  /*9b80*/  FMUL.FTZ R99, R168.reuse, R99 ;  /* 0x00000063a8637220 */ /* 0x040fe40000410000 */
[C---:B------:R-:W-:Y:S02]  /*9b90*/  FMUL.FTZ R100, R169.reuse, R100 ;  /* 0x00000064a9647220 */ /* 0x040fe40000410000 */
[----:B------:R-:W-:Y:S02]  /*9ba0*/  FMUL.FTZ R101, R169, R101 ;  /* 0x00000065a9657220 */ /* 0x000fe40000410000 */
[----:B------:R-:W-:Y:S02]  /*9bb0*/  FMUL.FTZ R102, R168, R102 ;  /* 0x00000066a8667220 */ /* 0x000fe40000410000 */
[----:B--2---:R-:W-:Y:S02]  /*9bc0*/  FADD.FTZ R0, -R3, R175 ;  /* 0x000000af03007221 */ /* 0x004fe40000010100 */
[----:B------:R-:W-:Y:S02]  /*9bd0*/  FMUL.FTZ R175, R171, c[0x0][0x23c] ;  /* 0x00008f00abaf7a20 */ /* 0x000fe40000410000 */
[----:B------:R-:W-:Y:S02]  /*9be0*/  FMUL.FTZ R0, R0, c[0x0][0x23c] ;  /* 0x00008f0000007a20 */ /* 0x000fe40000410000 */
[C---:B----4-:R-:W-:Y:S01]  /*9bf0*/  FMUL.FTZ R72, R2.reuse, R72 ;  /* 0x0000004802487220 */ /* 0x050fe20000410000 */
[----:B------:R-:W-:Y:S01]  /*9c00*/  FSEL R175, R175, RZ, P0 ;  /* 0x000000ffafaf7208 */ /* 0x000fe20000000000 */
[----:B------:R-:W-:Y:S01]  /*9c10*/  FMUL.FTZ R73, R2, R73 ;  /* 0x0000004902497220 */ /* 0x000fe20000410000 */
[----:B------:R-:W-:Y:S01]  /*9c20*/  FSETP.NEU.FTZ.AND P0, PT, R170, -INF , PT ;  /* 0xff800000aa00780b */ /* 0x000fe20003f1d000 */
[----:B------:R-:W1:Y:S01]  /*9c30*/  MUFU.EX2 R0, R0 ;  /* 0x0000000000007308 */ /* 0x000e620000000800 */
[----:B-----5:R-:W-:Y:S02]  /*9c40*/  FMUL.FTZ R17, R169, R189 ;  /* 0x000000bda9117220 */ /* 0x020fe40000410000 */
[----:B------:R-:W-:Y:S01]  /*9c50*/  FSEL R174, R174, RZ, P0 ;  /* 0x000000ffaeae7208 */ /* 0x000fe20000000000 */
[--C-:B------:R-:W-:Y:S01]  /*9c60*/  FFMA.FTZ R18, R18, c[0x0][0x23c], -R175.reuse ;  /* 0x00008f0012127a23 */ /* 0x100fe200000108af */
[----:B------:R-:W-:Y:S01]  /*9c70*/  FSETP.NEU.FTZ.AND P0, PT, R3, -INF , PT ;  /* 0xff8000000300780b */ /* 0x000fe20003f1d000 */
[--C-:B------:R-:W-:Y:S02]  /*9c80*/  FFMA.FTZ R6, R6, c[0x0][0x23c], -R175.reuse ;  /* 0x00008f0006067a23 */ /* 0x100fe400000108af */
[--C-:B------:R-:W-:Y:S01]  /*9c90*/  FFMA.FTZ R12, R12, c[0x0][0x23c], -R174.reuse ;  /* 0x00008f000c0c7a23 */ /* 0x100fe200000108ae */
[----:B------:R-:W-:Y:S01]  /*9ca0*/  FSEL R208, R208, RZ, P0 ;  /* 0x000000ffd0d07208 */ /* 0x000fe20000000000 */
[----:B------:R-:W-:Y:S01]  /*9cb0*/  FFMA.FTZ R13, R13, c[0x0][0x23c], -R174 ;  /* 0x00008f000d0d7a23 */ /* 0x000fe200000108ae */
[----:B------:R-:W2:Y:S01]  /*9cc0*/  MUFU.EX2 R210, R18 ;  /* 0x0000001200d27308 */ /* 0x000ea20000000800 */
[--C-:B------:R-:W-:Y:S02]  /*9cd0*/  FFMA.FTZ R7, R7, c[0x0][0x23c], -R175.reuse ;  /* 0x00008f0007077a23 */ /* 0x100fe400000108af */
[--C-:B------:R-:W-:Y:S02]  /*9ce0*/  FFMA.FTZ R14, R14, c[0x0][0x23c], -R208.reuse ;  /* 0x00008f000e0e7a23 */ /* 0x100fe400000108d0 */
[--C-:B------:R-:W-:Y:S02]  /*9cf0*/  FFMA.FTZ R15, R15, c[0x0][0x23c], -R208.reuse ;  /* 0x00008f000f0f7a23 */ /* 0x100fe400000108d0 */
[----:B------:R-:W-:Y:S02]  /*9d00*/  FFMA.FTZ R19, R19, c[0x0][0x23c], -R175 ;  /* 0x00008f0013137a23 */ /* 0x000fe400000108af */
[----:B------:R-:W-:Y:S01]  /*9d10*/  FFMA.FTZ R11, R11, c[0x0][0x23c], -R208 ;  /* 0x00008f000b0b7a23 */ /* 0x000fe200000108d0 */
[----:B------:R-:W4:Y:S01]  /*9d20*/  MUFU.EX2 R211, R12 ;  /* 0x0000000c00d37308 */ /* 0x000f220000000800 */
[--C-:B------:R-:W-:Y:S02]  /*9d30*/  FFMA.FTZ R8, R8, c[0x0][0x23c], -R174.reuse ;  /* 0x00008f0008087a23 */ /* 0x100fe400000108ae */
[----:B------:R-:W-:Y:S02]  /*9d40*/  FFMA.FTZ R9, R9, c[0x0][0x23c], -R174 ;  /* 0x00008f0009097a23 */ /* 0x000fe400000108ae */
[----:B------:R-:W-:Y:S02]  /*9d50*/  FFMA.FTZ R10, R10, c[0x0][0x23c], -R208 ;  /* 0x00008f000a0a7a23 */ /* 0x000fe400000108d0 */
[C---:B-1----:R-:W-:Y:S02]  /*9d60*/  FMUL.FTZ R74, R0.reuse, R74 ;  /* 0x0000004a004a7220 */ /* 0x042fe40000410000 */
[----:B------:R-:W-:Y:S01]  /*9d70*/  FMUL.FTZ R75, R0, R75 ;  /* 0x0000004b004b7220 */ /* 0x000fe20000410000 */
[----:B------:R1:W-:Y:S01]  /*9d80*/  MUFU.EX2 R246, R13 ;  /* 0x0000000d00f67308 */ /* 0x0003e20000000800 */
[C---:B------:R-:W-:Y:S02]  /*9d90*/  FMUL.FTZ R76, R2.reuse, R76 ;  /* 0x0000004c024c7220 */ /* 0x040fe40000410000 */
[----:B------:R-:W-:Y:S01]  /*9da0*/  FMUL.FTZ R77, R2, R77 ;  /* 0x0000004d024d7220 */ /* 0x000fe20000410000 */
[----:B--2---:R-:W-:Y:S01]  /*9db0*/  MOV R37, R210 ;  /* 0x000000d200257202 */ /* 0x004fe20000000f00 */
[--C-:B------:R-:W-:Y:S01]  /*9dc0*/  FFMA.FTZ R210, R49, c[0x0][0x23c], -R173.reuse ;  /* 0x00008f0031d27a23 */ /* 0x100fe200000108ad */
[----:B------:R-:W-:Y:S01]  /*9dd0*/  MOV R49, R214 ;  /* 0x000000d600317202 */ /* 0x000fe20000000f00 */
[--C-:B------:R-:W-:Y:S02]  /*9de0*/  FFMA.FTZ R214, R52, c[0x0][0x23c], -R173.reuse ;  /* 0x00008f0034d67a23 */ /* 0x100fe400000108ad */
[----:B------:R-:W-:Y:S01]  /*9df0*/  FMUL.FTZ R18, R168, R190 ;  /* 0x000000bea8127220 */ /* 0x000fe20000410000 */
[----:B------:R2:W-:Y:S01]  /*9e00*/  MUFU.EX2 R249, R14 ;  /* 0x0000000e00f97308 */ /* 0x0005e20000000800 */
[C---:B------:R-:W-:Y:S02]  /*9e10*/  FMUL.FTZ R78, R0.reuse, R78 ;  /* 0x0000004e004e7220 */ /* 0x040fe40000410000 */
[----:B------:R-:W-:Y:S01]  /*9e20*/  FMUL.FTZ R79, R0, R79 ;  /* 0x0000004f004f7220 */ /* 0x000fe20000410000 */
[----:B----4-:R-:W-:Y:S01]  /*9e30*/  MOV R36, R211 ;  /* 0x000000d300247202 */ /* 0x010fe20000000f00 */
[C---:B------:R-:W-:Y:S02]  /*9e40*/  FMUL.FTZ R12, R2.reuse, R184 ;  /* 0x000000b8020c7220 */ /* 0x040fe40000410000 */
[C---:B------:R-:W-:Y:S01]  /*9e50*/  FMUL.FTZ R88, R2.reuse, R88 ;  /* 0x0000005802587220 */ /* 0x040fe20000410000 */
[----:B------:R-:W-:Y:S01]  /*9e60*/  MOV R190, R36 ;  /* 0x0000002400be7202 */ /* 0x000fe20000000f00 */
[----:B------:R-:W-:Y:S01]  /*9e70*/  FMUL.FTZ R89, R2, R89 ;  /* 0x0000005902597220 */ /* 0x000fe20000410000 */
[----:B------:R4:W-:Y:S01]  /*9e80*/  MUFU.EX2 R245, R15 ;  /* 0x0000000f00f57308 */ /* 0x0009e20000000800 */
[C---:B------:R-:W-:Y:S02]  /*9e90*/  FMUL.FTZ R90, R0.reuse, R90 ;  /* 0x0000005a005a7220 */ /* 0x040fe40000410000 */
[----:B------:R-:W-:Y:S02]  /*9ea0*/  FMUL.FTZ R91, R0, R91 ;  /* 0x0000005b005b7220 */ /* 0x000fe40000410000 */
[C---:B-1----:R-:W-:Y:S02]  /*9eb0*/  FMUL.FTZ R13, R2.reuse, R185 ;  /* 0x000000b9020d7220 */ /* 0x042fe40000410000 */
[C---:B------:R-:W-:Y:S02]  /*9ec0*/  FMUL.FTZ R92, R2.reuse, R92 ;  /* 0x0000005c025c7220 */ /* 0x040fe40000410000 */
[----:B------:R-:W-:Y:S01]  /*9ed0*/  FMUL.FTZ R93, R2, R93 ;  /* 0x0000005d025d7220 */ /* 0x000fe20000410000 */
[----:B------:R1:W-:Y:S01]  /*9ee0*/  MUFU.EX2 R217, R6 ;  /* 0x0000000600d97308 */ /* 0x0003e20000000800 */
[C---:B------:R-:W-:Y:S02]  /*9ef0*/  FMUL.FTZ R94, R0.reuse, R94 ;  /* 0x0000005e005e7220 */ /* 0x040fe40000410000 */
[C---:B------:R-:W-:Y:S02]  /*9f00*/  FMUL.FTZ R95, R0.reuse, R95 ;  /* 0x0000005f005f7220 */ /* 0x040fe40000410000 */
[----:B--2---:R-:W-:Y:S02]  /*9f10*/  FMUL.FTZ R14, R0, R186 ;  /* 0x000000ba000e7220 */ /* 0x004fe40000410000 */
[----:B------:R-:W-:Y:S02]  /*9f20*/  FMUL.FTZ R103, R168, R103 ;  /* 0x00000067a8677220 */ /* 0x000fe40000410000 */
[C---:B------:R-:W-:Y:S01]  /*9f30*/  FMUL.FTZ R104, R2.reuse, R104 ;  /* 0x0000006802687220 */ /* 0x040fe20000410000 */
[----:B------:R-:W2:Y:S01]  /*9f40*/  MUFU.EX2 R243, R7 ;  /* 0x0000000700f37308 */ /* 0x000ea20000000800 */
[----:B------:R-:W-:Y:S02]  /*9f50*/  FMUL.FTZ R105, R2, R105 ;  /* 0x0000006902697220 */ /* 0x000fe40000410000 */
[C---:B------:R-:W-:Y:S02]  /*9f60*/  FMUL.FTZ R106, R0.reuse, R106 ;  /* 0x0000006a006a7220 */ /* 0x040fe40000410000 */
[C---:B----4-:R-:W-:Y:S02]  /*9f70*/  FMUL.FTZ R15, R0.reuse, R187 ;  /* 0x000000bb000f7220 */ /* 0x050fe40000410000 */
[----:B------:R-:W4:Y:S01]  /*9f80*/  LDSM.16.MT88.4 R184, [R222+0xc000] ;  /* 0x00c00000deb8783b */ /* 0x000f220000004200 */
[----:B------:R-:W-:Y:S02]  /*9f90*/  FMUL.FTZ R107, R0, R107 ;  /* 0x0000006b006b7220 */ /* 0x000fe40000410000 */
[----:B------:R-:W5:Y:S01]  /*9fa0*/  MUFU.EX2 R247, R19 ;  /* 0x0000001300f77308 */ /* 0x000f620000000800 */
[C---:B------:R-:W-:Y:S02]  /*9fb0*/  FMUL.FTZ R108, R2.reuse, R108 ;  /* 0x0000006c026c7220 */ /* 0x040fe40000410000 */
[----:B------:R-:W-:Y:S02]  /*9fc0*/  FMUL.FTZ R109, R2, R109 ;  /* 0x0000006d026d7220 */ /* 0x000fe40000410000 */
[----:B-1----:R-:W-:Y:S01]  /*9fd0*/  FMUL.FTZ R6, R168, R182 ;  /* 0x000000b6a8067220 */ /* 0x002fe20000410000 */
[----:B------:R-:W-:Y:S01]  /*9fe0*/  F2FP.BF16.PACK_AB R182, R248, R49 ;  /* 0x00000031f8b6723e */ /* 0x000fe200000010ff */
[C---:B------:R-:W-:Y:S02]  /*9ff0*/  FMUL.FTZ R110, R0.reuse, R110 ;  /* 0x0000006e006e7220 */ /* 0x040fe40000410000 */
[----:B------:R-:W-:Y:S01]  /*a000*/  FMUL.FTZ R111, R0, R111 ;  /* 0x0000006f006f7220 */ /* 0x000fe20000410000 */
[----:B------:R-:W1:Y:S01]  /*a010*/  MUFU.EX2 R215, R11 ;  /* 0x0000000b00d77308 */ /* 0x000e620000000800 */
[C---:B------:R-:W-:Y:S02]  /*a020*/  FMUL.FTZ R112, R169.reuse, R112 ;  /* 0x00000070a9707220 */ /* 0x040fe40000410000 */
[----:B------:R-:W-:Y:S01]  /*a030*/  FMUL.FTZ R113, R169, R113 ;  /* 0x00000071a9717220 */ /* 0x000fe20000410000 */
[----:B--2---:R-:W-:Y:S01]  /*a040*/  F2FP.BF16.PACK_AB R181, R243, R217 ;  /* 0x000000d9f3b5723e */ /* 0x004fe200000010ff */
[C---:B------:R-:W-:Y:S02]  /*a050*/  FMUL.FTZ R7, R168.reuse, R183 ;  /* 0x000000b7a8077220 */ /* 0x040fe40000410000 */
[C---:B------:R-:W-:Y:S02]  /*a060*/  FMUL.FTZ R114, R168.reuse, R114 ;  /* 0x00000072a8727220 */ /* 0x040fe40000410000 */
[----:B------:R-:W-:Y:S01]  /*a070*/  FMUL.FTZ R115, R168, R115 ;  /* 0x00000073a8737220 */ /* 0x000fe20000410000 */
[----:B------:R2:W-:Y:S01]  /*a080*/  MUFU.EX2 R252, R8 ;  /* 0x0000000800fc7308 */ /* 0x0005e20000000800 */
[C---:B------:R-:W-:Y:S02]  /*a090*/  FMUL.FTZ R116, R169.reuse, R116 ;  /* 0x00000074a9747220 */ /* 0x040fe40000410000 */
[----:B------:R-:W-:Y:S01]  /*a0a0*/  FMUL.FTZ R117, R169, R117 ;  /* 0x00000075a9757220 */ /* 0x000fe20000410000 */
[----:B-----5:R-:W-:Y:S01]  /*a0b0*/  F2FP.BF16.PACK_AB R183, R247, R37 ;  /* 0x00000025f7b7723e */ /* 0x020fe200000010ff */
[--C-:B------:R-:W-:Y:S02]  /*a0c0*/  FFMA.FTZ R40, R40, c[0x0][0x23c], -R174.reuse ;  /* 0x00008f0028287a23 */ /* 0x100fe400000108ae */
[--C-:B------:R-:W-:Y:S02]  /*a0d0*/  FFMA.FTZ R41, R41, c[0x0][0x23c], -R174.reuse ;  /* 0x00008f0029297a23 */ /* 0x100fe400000108ae */
[--C-:B------:R-:W-:Y:S01]  /*a0e0*/  FFMA.FTZ R44, R44, c[0x0][0x23c], -R174.reuse ;  /* 0x00008f002c2c7a23 */ /* 0x100fe200000108ae */
[----:B------:R-:W5:Y:S01]  /*a0f0*/  MUFU.EX2 R244, R9 ;  /* 0x0000000900f47308 */ /* 0x000f620000000800 */
[-C--:B---3--:R-:W-:Y:S05]  /*a100*/  HMMA.16816.F32.BF16 R4, R180, R204.reuse, R4 ;  /* 0x000000ccb404723c */ /* 0x088fea0000041804 */
[----:B-1----:R-:W-:Y:S01]  /*a110*/  MOV R52, R215 ;  /* 0x000000d700347202 */ /* 0x002fe20000000f00 */
[----:B------:R-:W-:Y:S01]  /*a120*/  FMUL.FTZ R11, R0, R179 ;  /* 0x000000b3000b7220 */ /* 0x000fe20000410000 */
[----:B------:R-:W-:Y:S01]  /*a130*/  F2FP.BF16.PACK_AB R179, R245, R249 ;  /* 0x000000f9f5b3723e */ /* 0x000fe200000010ff */
[C---:B------:R-:W-:Y:S01]  /*a140*/  FMUL.FTZ R19, R168.reuse, R191 ;  /* 0x000000bfa8137220 */ /* 0x040fe20000410000 */
[----:B------:R-:W1:Y:S03]  /*a150*/  MUFU.EX2 R219, R10 ;  /* 0x0000000a00db7308 */ /* 0x000e660000000800 */
[----:B------:R-:W-:Y:S01]  /*a160*/  FMUL.FTZ R118, R168, R118 ;  /* 0x00000076a8767220 */ /* 0x000fe20000410000 */
[----:B------:R-:W-:Y:S01]  /*a170*/  MOV R191, R249 ;  /* 0x000000f900bf7202 */ /* 0x000fe20000000f00 */
[----:B--2---:R-:W-:Y:S02]  /*a180*/  FMUL.FTZ R8, R2, R176 ;  /* 0x000000b002087220 */ /* 0x004fe40000410000 */
[----:B------:R-:W-:Y:S02]  /*a190*/  FMUL.FTZ R119, R168, R119 ;  /* 0x00000077a8777220 */ /* 0x000fe40000410000 */
[C---:B------:R-:W-:Y:S01]  /*a1a0*/  FMUL.FTZ R120, R2.reuse, R120 ;  /* 0x0000007802787220 */ /* 0x040fe20000410000 */
[----:B------:R-:W-:Y:S01]  /*a1b0*/  MUFU.EX2 R249, R210 ;  /* 0x000000d200f97308 */ /* 0x000fe20000000800 */
[----:B------:R-:W-:Y:S02]  /*a1c0*/  FMUL.FTZ R121, R2, R121 ;  /* 0x0000007902797220 */ /* 0x000fe40000410000 */
[----:B------:R-:W-:Y:S01]  /*a1d0*/  FMUL.FTZ R122, R0, R122 ;  /* 0x0000007a007a7220 */ /* 0x000fe20000410000 */
[----:B-----5:R-:W-:Y:S01]  /*a1e0*/  F2FP.BF16.PACK_AB R176, R244, R252 ;  /* 0x000000fcf4b0723e */ /* 0x020fe200000010ff */
[----:B------:R-:W-:Y:S02]  /*a1f0*/  FMUL.FTZ R9, R2, R177 ;  /* 0x000000b102097220 */ /* 0x000fe40000410000 */
[----:B------:R-:W-:Y:S02]  /*a200*/  FMUL.FTZ R123, R0, R123 ;  /* 0x0000007b007b7220 */ /* 0x000fe40000410000 */
[C---:B------:R-:W-:Y:S02]  /*a210*/  FMUL.FTZ R124, R2.reuse, R124 ;  /* 0x0000007c027c7220 */ /* 0x040fe40000410000 */
[----:B------:R-:W-:Y:S02]  /*a220*/  FMUL.FTZ R125, R2, R125 ;  /* 0x0000007d027d7220 */ /* 0x000fe40000410000 */
[----:B------:R-:W-:Y:S01]  /*a230*/  FMUL.FTZ R126, R0, R126 ;  /* 0x0000007e007e7220 */ /* 0x000fe20000410000 */
[----:B-1----:R-:W-:Y:S01]  /*a240*/  F2FP.BF16.PACK_AB R177, R52, R219 ;  /* 0x000000db34b1723e */ /* 0x002fe200000010ff */
[----:B------:R-:W-:Y:S01]  /*a250*/  FMUL.FTZ R10, R0, R178 ;  /* 0x000000b2000a7220 */ /* 0x000fe20000410000 */
[----:B------:R-:W-:Y:S01]  /*a260*/  F2FP.BF16.PACK_AB R178, R246, R36 ;  /* 0x00000024f6b2723e */ /* 0x000fe200000010ff */
[--C-:B------:R-:W-:Y:S02]  /*a270*/  FFMA.FTZ R45, R45, c[0x0][0x23c], -R174.reuse ;  /* 0x00008f002d2d7a23 */ /* 0x100fe400000108ae */
[----:B------:R-:W-:Y:S02]  /*a280*/  FFMA.FTZ R57, R57, c[0x0][0x23c], -R174 ;  /* 0x00008f0039397a23 */ /* 0x000fe400000108ae */
[--C-:B------:R-:W-:Y:S02]  /*a290*/  FFMA.FTZ R42, R42, c[0x0][0x23c], -R208.reuse ;  /* 0x00008f002a2a7a23 */ /* 0x100fe400000108d0 */
[C---:B------:R-:W-:Y:S04]  /*a2a0*/  HMMA.16816.F32.BF16 R8, R176.reuse, R204, R8 ;  /* 0x000000ccb008723c */ /* 0x040fe80000041808 */
[--C-:B------:R-:W-:Y:S02]  /*a2b0*/  FFMA.FTZ R43, R43, c[0x0][0x23c], -R208.reuse ;  /* 0x00008f002b2b7a23 */ /* 0x100fe400000108d0 */
[--C-:B------:R-:W-:Y:S01]  /*a2c0*/  FFMA.FTZ R46, R46, c[0x0][0x23c], -R208.reuse ;  /* 0x00008f002e2e7a23 */ /* 0x100fe200000108d0 */
[----:B------:R-:W-:Y:S01]  /*a2d0*/  MOV R204, R49 ;  /* 0x0000003100cc7202 */ /* 0x000fe20000000f00 */
[-C--:B------:R-:W-:Y:S04]  /*a2e0*/  HMMA.16816.F32.BF16 R12, R176, R206.reuse, R12 ;  /* 0x000000ceb00c723c */ /* 0x080fe8000004180c */
[----:B------:R-:W-:Y:S01]  /*a2f0*/  MOV R205, R52 ;  /* 0x0000003400cd7202 */ /* 0x000fe20000000f00 */
[--C-:B------:R-:W-:Y:S02]  /*a300*/  FFMA.FTZ R58, R58, c[0x0][0x23c], -R208.reuse ;  /* 0x00008f003a3a7a23 */ /* 0x100fe400000108d0 */
[--C-:B------:R-:W-:Y:S01]  /*a310*/  FFMA.FTZ R59, R59, c[0x0][0x23c], -R208.reuse ;  /* 0x00008f003b3b7a23 */ /* 0x100fe200000108d0 */
[C---:B------:R-:W-:Y:S04]  /*a320*/  HMMA.16816.F32.BF16 R16, R180.reuse, R206, R16 ;  /* 0x000000ceb410723c */ /* 0x040fe80000041810 */
[----:B------:R-:W-:Y:S02]  /*a330*/  FMUL.FTZ R127, R0, R127 ;  /* 0x0000007f007f7220 */ /* 0x000fe40000410000 */
[C---:B------:R-:W-:Y:S01]  /*a340*/  FMUL.FTZ R128, R169.reuse, R128 ;  /* 0x00000080a9807220 */ /* 0x040fe20000410000 */
[----:B------:R-:W-:Y:S01]  /*a350*/  MOV R207, R248 ;  /* 0x000000f800cf7202 */ /* 0x000fe20000000f00 */
[-C--:B----4-:R-:W-:Y:S04]  /*a360*/  HMMA.16816.F32.BF16 R68, R180, R184.reuse, R68 ;  /* 0x000000b8b444723c */ /* 0x090fe80000041844 */
[C---:B------:R-:W-:Y:S01]  /*a370*/  FMUL.FTZ R129, R169.reuse, R129 ;  /* 0x00000081a9817220 */ /* 0x040fe20000410000 */
[----:B------:R-:W-:Y:S01]  /*a380*/  MOV R206, R247 ;  /* 0x000000f700ce7202 */ /* 0x000fe20000000f00 */
[C---:B------:R-:W-:Y:S02]  /*a390*/  FMUL.FTZ R130, R168.reuse, R130 ;  /* 0x00000082a8827220 */ /* 0x040fe40000410000 */
[C---:B------:R-:W-:Y:S04]  /*a3a0*/  HMMA.16816.F32.BF16 R72, R176.reuse, R184, R72 ;  /* 0x000000b8b048723c */ /* 0x040fe80000041848 */
[C---:B------:R-:W-:Y:S02]  /*a3b0*/  FMUL.FTZ R131, R168.reuse, R131 ;  /* 0x00000083a8837220 */ /* 0x040fe40000410000 */
[C---:B------:R-:W-:Y:S02]  /*a3c0*/  FMUL.FTZ R132, R169.reuse, R132 ;  /* 0x00000084a9847220 */ /* 0x040fe40000410000 */
[-C--:B------:R-:W-:Y:S04]  /*a3d0*/  HMMA.16816.F32.BF16 R76, R176, R186.reuse, R76 ;  /* 0x000000bab04c723c */ /* 0x080fe8000004184c */
[C---:B------:R-:W-:Y:S02]  /*a3e0*/  FMUL.FTZ R133, R169.reuse, R133 ;  /* 0x00000085a9857220 */ /* 0x040fe40000410000 */
[C---:B------:R-:W-:Y:S02]  /*a3f0*/  FMUL.FTZ R134, R168.reuse, R134 ;  /* 0x00000086a8867220 */ /* 0x040fe40000410000 */
[C---:B------:R-:W-:Y:S01]  /*a400*/  HMMA.16816.F32.BF16 R80, R180.reuse, R186, R80 ;  /* 0x000000bab450723c */ /* 0x040fe20000041850 */
[----:B------:R-:W1:Y:S03]  /*a410*/  LDSM.16.MT88.4 R184, [R224+0xc000] ;  /* 0x00c00000e0b8783b */ /* 0x000e660000004200 */
[----:B------:R-:W-:Y:S02]  /*a420*/  FMUL.FTZ R135, R168, R135 ;  /* 0x00000087a8877220 */ /* 0x000fe40000410000 */
[C---:B------:R-:W-:Y:S02]  /*a430*/  FMUL.FTZ R136, R2.reuse, R136 ;  /* 0x0000008802887220 */ /* 0x040fe40000410000 */
[----:B------:R-:W-:Y:S04]  /*a440*/  FMUL.FTZ R137, R2, R137 ;  /* 0x0000008902897220 */ /* 0x000fe80000410000 */
        /* <DEDUP_REMOVED lines=14> */
[C---:B------:R-:W-:Y:S01]  /*a530*/  FMUL.FTZ R152, R2.reuse, R152 ;  /* 0x0000009802987220 */ /* 0x040fe20000410000 */
[-C--:B-1----:R-:W-:Y:S03]  /*a540*/  HMMA.16816.F32.BF16 R84, R180, R184.reuse, R84 ;  /* 0x000000b8b454723c */ /* 0x082fe60000041854 */
[----:B------:R-:W-:Y:S02]  /*a550*/  FMUL.FTZ R153, R2, R153 ;  /* 0x0000009902997220 */ /* 0x000fe40000410000 */
[C---:B------:R-:W-:Y:S02]  /*a560*/  FMUL.FTZ R154, R0.reuse, R154 ;  /* 0x0000009a009a7220 */ /* 0x040fe40000410000 */
[----:B------:R-:W-:Y:S01]  /*a570*/  FMUL.FTZ R155, R0, R155 ;  /* 0x0000009b009b7220 */ /* 0x000fe20000410000 */
[C---:B------:R-:W-:Y:S04]  /*a580*/  HMMA.16816.F32.BF16 R88, R176.reuse, R184, R88 ;  /* 0x000000b8b058723c */ /* 0x040fe80000041858 */
[C---:B------:R-:W-:Y:S02]  /*a590*/  FMUL.FTZ R156, R169.reuse, R156 ;  /* 0x0000009ca99c7220 */ /* 0x040fe40000410000 */
[----:B------:R-:W-:Y:S02]  /*a5a0*/  FMUL.FTZ R157, R169, R157 ;  /* 0x0000009da99d7220 */ /* 0x000fe40000410000 */
[-C--:B------:R-:W-:Y:S04]  /*a5b0*/  HMMA.16816.F32.BF16 R92, R176, R186.reuse, R92 ;  /* 0x000000bab05c723c */ /* 0x080fe8000004185c */
[C---:B------:R-:W-:Y:S02]  /*a5c0*/  FMUL.FTZ R158, R168.reuse, R158 ;  /* 0x0000009ea89e7220 */ /* 0x040fe40000410000 */
[----:B------:R-:W-:Y:S02]  /*a5d0*/  FMUL.FTZ R159, R168, R159 ;  /* 0x0000009fa89f7220 */ /* 0x000fe40000410000 */
[C---:B------:R-:W-:Y:S01]  /*a5e0*/  HMMA.16816.F32.BF16 R96, R180.reuse, R186, R96 ;  /* 0x000000bab460723c */ /* 0x040fe20000041860 */
[----:B------:R-:W1:Y:S03]  /*a5f0*/  LDSM.16.MT88.4 R184, [R223+0xc000] ;  /* 0x00c00000dfb8783b */ /* 0x000e660000004200 */
[----:B------:R-:W-:Y:S02]  /*a600*/  FFMA.FTZ R33, R33, c[0x0][0x23c], -R173 ;  /* 0x00008f0021217a23 */ /* 0x000fe400000108ad */
[----:B------:R-:W-:Y:S02]  /*a610*/  FFMA.FTZ R35, R35, c[0x0][0x23c], -R175 ;  /* 0x00008f0023237a23 */ /* 0x000fe400000108af */
[--C-:B------:R-:W-:Y:S02]  /*a620*/  FFMA.FTZ R215, R53, c[0x0][0x23c], -R173.reuse ;  /* 0x00008f0035d77a23 */ /* 0x100fe400000108ad */
[----:B------:R2:W-:Y:S02]  /*a630*/  MUFU.EX2 R53, R33 ;  /* 0x0000002100357308 */ /* 0x0005e40000000800 */
        /* <DEDUP_REMOVED lines=8> */
[----:B------:R-:W-:Y:S02]  /*a6c0*/  FFMA.FTZ R31, R31, c[0x0][0x23c], -R208 ;  /* 0x00008f001f1f7a23 */ /* 0x000fe400000108d0 */
[----:B------:R-:W-:Y:S02]  /*a6d0*/  FFMA.FTZ R60, R60, c[0x0][0x23c], -R174 ;  /* 0x00008f003c3c7a23 */ /* 0x000fe400000108ae */
[----:B------:R-:W-:Y:S02]  /*a6e0*/  FFMA.FTZ R62, R62, c[0x0][0x23c], -R208 ;  /* 0x00008f003e3e7a23 */ /* 0x000fe400000108d0 */
[----:B--2---:R-:W-:Y:S02]  /*a6f0*/  FMUL.FTZ R33, R169, R197 ;  /* 0x000000c5a9217220 */ /* 0x004fe40000410000 */
[--C-:B------:R-:W-:Y:S02]  /*a700*/  FFMA.FTZ R20, R20, c[0x0][0x23c], -R173.reuse ;  /* 0x00008f0014147a23 */ /* 0x100fe400000108ad */
[----:B------:R-:W-:Y:S02]  /*a710*/  FFMA.FTZ R21, R21, c[0x0][0x23c], -R173 ;  /* 0x00008f0015157a23 */ /* 0x000fe400000108ad */
[----:B------:R2:W-:Y:S01]  /*a720*/  MUFU.EX2 R251, R20 ;  /* 0x0000001400fb7308 */ /* 0x0005e20000000800 */
[-C--:B-1----:R-:W-:Y:S03]  /*a730*/  HMMA.16816.F32.BF16 R100, R180, R184.reuse, R100 ;  /* 0x000000b8b464723c */ /* 0x082fe60000041864 */
[----:B------:R-:W-:Y:S02]  /*a740*/  FFMA.FTZ R22, R22, c[0x0][0x23c], -R175 ;  /* 0x00008f0016167a23 */ /* 0x000fe400000108af */
[--C-:B------:R-:W-:Y:S02]  /*a750*/  FFMA.FTZ R211, R48, c[0x0][0x23c], -R173.reuse ;  /* 0x00008f0030d37a23 */ /* 0x100fe400000108ad */
[----:B------:R-:W-:Y:S01]  /*a760*/  FFMA.FTZ R209, R32, c[0x0][0x23c], -R173 ;  /* 0x00008f0020d17a23 */ /* 0x000fe200000108ad */
[C---:B------:R-:W-:Y:S01]  /*a770*/  HMMA.16816.F32.BF16 R104, R176.reuse, R184, R104 ;  /* 0x000000b8b068723c */ /* 0x040fe20000041868 */
[----:B------:R1:W3:Y:S03]  /*a780*/  MUFU.EX2 R48, R21 ;  /* 0x0000001500307308 */ /* 0x0002e60000000800 */
[--C-:B------:R-:W-:Y:S02]  /*a790*/  FFMA.FTZ R32, R23, c[0x0][0x23c], -R175.reuse ;  /* 0x00008f0017207a23 */ /* 0x100fe400000108af */
[----:B------:R-:W-:Y:S02]  /*a7a0*/  FMUL.FTZ R23, R0, R195 ;  /* 0x000000c300177220 */ /* 0x000fe40000410000 */
[-C--:B------:R-:W-:Y:S03]  /*a7b0*/  HMMA.16816.F32.BF16 R108, R176, R186.reuse, R108 ;  /* 0x000000bab06c723c */ /* 0x080fe6000004186c */
[----:B------:R4:W-:Y:S01]  /*a7c0*/  MUFU.EX2 R250, R22 ;  /* 0x0000001600fa7308 */ /* 0x0009e20000000800 */
[----:B------:R-:W-:Y:S02]  /*a7d0*/  FFMA.FTZ R34, R34, c[0x0][0x23c], -R175 ;  /* 0x00008f0022227a23 */ /* 0x000fe400000108af */
[--C-:B------:R-:W-:Y:S02]  /*a7e0*/  FFMA.FTZ R216, R64, c[0x0][0x23c], -R173.reuse ;  /* 0x00008f0040d87a23 */ /* 0x100fe400000108ad */
[C---:B------:R-:W-:Y:S01]  /*a7f0*/  HMMA.16816.F32.BF16 R112, R180.reuse, R186, R112 ;  /* 0x000000bab470723c */ /* 0x040fe20000041870 */
[----:B------:R-:W5:Y:S03]  /*a800*/  LDSM.16.MT88.4 R184, [R221+0xe000] ;  /* 0x00e00000ddb8783b */ /* 0x000f660000004200 */
[----:B--2---:R-:W-:Y:S01]  /*a810*/  FMUL.FTZ R20, R2, R192 ;  /* 0x000000c002147220 */ /* 0x004fe20000410000 */
[----:B------:R2:W-:Y:S01]  /*a820*/  MUFU.EX2 R64, R34 ;  /* 0x0000002200407308 */ /* 0x0005e20000000800 */
[--C-:B------:R-:W-:Y:S02]  /*a830*/  FFMA.FTZ R24, R24, c[0x0][0x23c], -R174.reuse ;  /* 0x00008f0018187a23 */ /* 0x100fe400000108ae */
[----:B------:R-:W-:Y:S04]  /*a840*/  FFMA.FTZ R25, R25, c[0x0][0x23c], -R174 ;  /* 0x00008f0019197a23 */ /* 0x000fe800000108ae */
[----:B-1----:R-:W-:Y:S02]  /*a850*/  FMUL.FTZ R21, R2, R193 ;  /* 0x000000c102157220 */ /* 0x002fe40000410000 */
[--C-:B------:R-:W-:Y:S01]  /*a860*/  FFMA.FTZ R26, R26, c[0x0][0x23c], -R208.reuse ;  /* 0x00008f001a1a7a23 */ /* 0x100fe200000108d0 */
[----:B------:R1:W-:Y:S01]  /*a870*/  MUFU.EX2 R192, R24 ;  /* 0x0000001800c07308 */ /* 0x0003e20000000800 */
[----:B------:R-:W-:Y:S02]  /*a880*/  FFMA.FTZ R27, R27, c[0x0][0x23c], -R208 ;  /* 0x00008f001b1b7a23 */ /* 0x000fe400000108d0 */
[----:B------:R-:W-:Y:S02]  /*a890*/  FFMA.FTZ R173, R65, c[0x0][0x23c], -R173 ;  /* 0x00008f0041ad7a23 */ /* 0x000fe400000108ad */
[----:B----4-:R-:W-:Y:S01]  /*a8a0*/  FMUL.FTZ R22, R0, R194 ;  /* 0x000000c200167220 */ /* 0x010fe20000410000 */
[----:B---3--:R-:W-:Y:S01]  /*a8b0*/  MOV R194, R48 ;  /* 0x0000003000c27202 */ /* 0x008fe20000000f00 */
[--C-:B------:R-:W-:Y:S02]  /*a8c0*/  FFMA.FTZ R28, R28, c[0x0][0x23c], -R174.reuse ;  /* 0x00008f001c1c7a23 */ /* 0x100fe400000108ae */
[----:B------:R-:W-:Y:S01]  /*a8d0*/  FFMA.FTZ R29, R29, c[0x0][0x23c], -R174 ;  /* 0x00008f001d1d7a23 */ /* 0x000fe200000108ae */
[----:B------:R3:W-:Y:S01]  /*a8e0*/  MUFU.EX2 R48, R35 ;  /* 0x0000002300307308 */ /* 0x0007e20000000800 */
[----:B------:R-:W-:Y:S02]  /*a8f0*/  FFMA.FTZ R30, R30, c[0x0][0x23c], -R208 ;  /* 0x00008f001e1e7a23 */ /* 0x000fe400000108d0 */
[----:B--2---:R-:W-:Y:S07]  /*a900*/  FMUL.FTZ R34, R168, R198 ;  /* 0x000000c6a8227220 */ /* 0x004fee0000410000 */
[----:B------:R2:W4:Y:S01]  /*a910*/  MUFU.EX2 R189, R25 ;  /* 0x0000001900bd7308 */ /* 0x0005220000000800 */
[----:B-1----:R-:W-:Y:S01]  /*a920*/  FMUL.FTZ R24, R2, R200 ;  /* 0x000000c802187220 */ /* 0x002fe20000410000 */
[-C--:B-----5:R-:W-:Y:S08]  /*a930*/  HMMA.16816.F32.BF16 R116, R180, R184.reuse, R116 ;  /* 0x000000b8b474723c */ /* 0x0a0ff00000041874 */
[----:B------:R1:W5:Y:S01]  /*a940*/  MUFU.EX2 R188, R27 ;  /* 0x0000001b00bc7308 */ /* 0x0003620000000800 */
[C---:B------:R-:W-:Y:S04]  /*a950*/  HMMA.16816.F32.BF16 R120, R176.reuse, R184, R120 ;  /* 0x000000b8b078723c */ /* 0x040fe80000041878 */
[C---:B---3--:R-:W-:Y:S05]  /*a960*/  FMUL.FTZ R35, R168.reuse, R199 ;  /* 0x000000c7a8237220 */ /* 0x048fea0000410000 */
[----:B------:R3:W3:Y:S03]  /*a970*/  MUFU.EX2 R65, R209 ;  /* 0x000000d100417308 */ /* 0x0006e60000000800 */
[----:B------:R-:W-:Y:S01]  /*a980*/  FFMA.FTZ R168, R168, R240, R217 ;  /* 0x000000f0a8a87223 */ /* 0x000fe200000100d9 */
[-C--:B------:R-:W-:Y:S03]  /*a990*/  HMMA.16816.F32.BF16 R124, R176, R186.reuse, R124 ;  /* 0x000000bab07c723c */ /* 0x080fe6000004187c */
[----:B--2---:R-:W-:Y:S01]  /*a9a0*/  FMUL.FTZ R25, R2, R201 ;  /* 0x000000c902197220 */ /* 0x004fe20000410000 */
[----:B----4-:R-:W-:Y:S02]  /*a9b0*/  MOV R200, R189 ;  /* 0x000000bd00c87202 */ /* 0x010fe40000000f00 */
[----:B------:R-:W-:Y:S02]  /*a9c0*/  MOV R189, R37 ;  /* 0x0000002500bd7202 */ /* 0x000fe40000000f00 */
[C---:B------:R-:W-:Y:S01]  /*a9d0*/  HMMA.16816.F32.BF16 R128, R180.reuse, R186, R128 ;  /* 0x000000bab480723c */ /* 0x040fe20000041880 */
[----:B------:R-:W2:Y:S01]  /*a9e0*/  LDSM.16.MT88.4 R184, [R222+0xe000] ;  /* 0x00e00000deb8783b */ /* 0x000ea20000004200 */
[----:B------:R-:W-:Y:S02]  /*a9f0*/  MUFU.EX2 R240, R41 ;  /* 0x0000002900f07308 */ /* 0x000fe40000000800 */
[----:B-1----:R-:W-:Y:S01]  /*aa00*/  FMUL.FTZ R27, R0, R203 ;  /* 0x000000cb001b7220 */ /* 0x002fe20000410000 */
[----:B------:R-:W-:Y:S01]  /*aa10*/  MOV R203, R64 ;  /* 0x0000004000cb7202 */ /* 0x000fe20000000f00 */
[--C-:B------:R-:W-:Y:S01]  /*aa20*/  FFMA.FTZ R64, R51, c[0x0][0x23c], -R175.reuse ;  /* 0x00008f0033407a23 */ /* 0x100fe200000108af */
[----:B-----5:R-:W-:Y:S01]  /*aa30*/  MOV R201, R188 ;  /* 0x000000bc00c97202 */ /* 0x020fe20000000f00 */
[--C-:B------:R-:W-:Y:S01]  /*aa40*/  FFMA.FTZ R188, R54, c[0x0][0x23c], -R175.reuse ;  /* 0x00008f0036bc7a23 */ /* 0x100fe200000108af */
[----:B------:R-:W-:Y:S03]  /*aa50*/  F2FP.BF16.PACK_AB R36, R200, R192 ;  /* 0x000000c0c824723e */ /* 0x000fe600000010ff */
[----:B------:R-:W-:Y:S01]  /*aa60*/  MUFU.EX2 R217, R44 ;  /* 0x0000002c00d97308 */ /* 0x000fe20000000800 */
[----:B---3--:R-:W-:Y:S09]  /*aa70*/  MOV R209, R246 ;  /* 0x000000f600d17202 */ /* 0x008ff20000000f00 */
[----:B------:R1:W-:Y:S10]  /*aa80*/  MUFU.EX2 R195, R32 ;  /* 0x0000002000c37308 */ /* 0x0003f40000000800 */
[----:B------:R3:W4:Y:S01]  /*aa90*/  MUFU.EX2 R193, R26 ;  /* 0x0000001a00c17308 */ /* 0x0007220000000800 */
[-C--:B--2---:R-:W-:Y:S09]  /*aaa0*/  HMMA.16816.F32.BF16 R132, R180, R184.reuse, R132 ;  /* 0x000000b8b484723c */ /* 0x084ff20000041884 */
[----:B------:R2:W-:Y:S03]  /*aab0*/  MUFU.EX2 R199, R28 ;  /* 0x0000001c00c77308 */ /* 0x0005e60000000800 */
[C---:B-1----:R-:W-:Y:S02]  /*aac0*/  FMUL.FTZ R32, R169.reuse, R196 ;  /* 0x000000c4a9207220 */ /* 0x042fe40000410000 */
[----:B------:R-:W-:Y:S01]  /*aad0*/  FFMA.FTZ R169, R169, R241, R218 ;  /* 0x000000f1a9a97223 */ /* 0x000fe200000100da */
[C---:B------:R-:W-:Y:S04]  /*aae0*/  HMMA.16816.F32.BF16 R136, R176.reuse, R184, R136 ;  /* 0x000000b8b088723c */ /* 0x040fe80000041888 */
[----:B------:R-:W-:Y:S01]  /*aaf0*/  MUFU.EX2 R218, R42 ;  /* 0x0000002a00da7308 */ /* 0x000fe20000000800 */
[----:B---3--:R-:W-:Y:S03]  /*ab00*/  FMUL.FTZ R26, R0, R202 ;  /* 0x000000ca001a7220 */ /* 0x008fe60000410000 */
[-C--:B------:R-:W-:Y:S04]  /*ab10*/  HMMA.16816.F32.BF16 R140, R176, R186.reuse, R140 ;  /* 0x000000bab08c723c */ /* 0x080fe8000004188c */
[----:B------:R-:W-:Y:S01]  /*ab20*/  MOV R202, R65 ;  /* 0x0000004100ca7202 */ /* 0x000fe20000000f00 */
[--C-:B------:R-:W-:Y:S01]  /*ab30*/  FFMA.FTZ R65, R50, c[0x0][0x23c], -R175.reuse ;  /* 0x00008f0032417a23 */ /* 0x100fe200000108af */
[----:B------:R-:W-:Y:S01]  /*ab40*/  MUFU.EX2 R241, R43 ;  /* 0x0000002b00f17308 */ /* 0x000fe20000000800 */
[----:B----4-:R-:W-:Y:S01]  /*ab50*/  F2FP.BF16.PACK_AB R37, R201, R193 ;  /* 0x000000c1c925723e */ /* 0x010fe200000010ff */
[C---:B------:R-:W-:Y:S01]  /*ab60*/  HMMA.16816.F32.BF16 R144, R180.reuse, R186, R144 ;  /* 0x000000bab490723c */ /* 0x040fe20000041890 */
[----:B------:R-:W1:Y:S03]  /*ab70*/  LDSM.16.MT88.4 R184, [R224+0xe000] ;  /* 0x00e00000e0b8783b */ /* 0x000e660000004200 */
[----:B--2---:R-:W-:Y:S04]  /*ab80*/  F2FP.BF16.PACK_AB R28, R194, R251 ;  /* 0x000000fbc21c723e */ /* 0x004fe800000010ff */
[----:B------:R2:W-:Y:S10]  /*ab90*/  MUFU.EX2 R196, R31 ;  /* 0x0000001f00c47308 */ /* 0x0005f40000000800 */
[----:B------:R-:W-:Y:S10]  /*aba0*/  MUFU.EX2 R246, R65 ;  /* 0x0000004100f67308 */ /* 0x000ff40000000800 */
[----:B------:R-:W-:Y:S01]  /*abb0*/  MUFU.EX2 R65, R59 ;  /* 0x0000003b00417308 */ /* 0x000fe20000000800 */
[----:B--2---:R-:W-:Y:S09]  /*abc0*/  F2FP.BF16.PACK_AB R31, R48, R203 ;  /* 0x000000cb301f723e */ /* 0x004ff200000010ff */
[----:B------:R2:W3:Y:S01]  /*abd0*/  MUFU.EX2 R198, R29 ;  /* 0x0000001d00c67308 */ /* 0x0004e20000000800 */
[-C--:B-1----:R-:W-:Y:S09]  /*abe0*/  HMMA.16816.F32.BF16 R148, R180, R184.reuse, R148 ;  /* 0x000000b8b494723c */ /* 0x082ff20000041894 */
[----:B------:R-:W1:Y:S01]  /*abf0*/  MUFU.EX2 R197, R30 ;  /* 0x0000001e00c57308 */ /* 0x000e620000000800 */
[C---:B------:R-:W-:Y:S08]  /*ac00*/  HMMA.16816.F32.BF16 R152, R176.reuse, R184, R152 ;  /* 0x000000b8b098723c */ /* 0x040ff00000041898 */
[-C--:B------:R-:W-:Y:S01]  /*ac10*/  HMMA.16816.F32.BF16 R20, R176, R186.reuse, R20 ;  /* 0x000000bab014723c */ /* 0x080fe20000041814 */
[----:B------:R-:W-:Y:S03]  /*ac20*/  MUFU.EX2 R247, R211 ;  /* 0x000000d300f77308 */ /* 0x000fe60000000800 */
[----:B--2---:R-:W-:Y:S04]  /*ac30*/  F2FP.BF16.PACK_AB R29, R195, R250 ;  /* 0x000000fac31d723e */ /* 0x004fe800000010ff */
[C---:B------:R-:W-:Y:S01]  /*ac40*/  HMMA.16816.F32.BF16 R156, R180.reuse, R186, R156 ;  /* 0x000000bab49c723c */ /* 0x040fe2000004189c */
[----:B------:R-:W2:Y:S02]  /*ac50*/  LDSM.16.MT88.4 R184, [R223+0xe000] ;  /* 0x00e00000dfb8783b */ /* 0x000ea40000004200 */
[----:B------:R-:W-:Y:S10]  /*ac60*/  MUFU.EX2 R248, R64 ;  /* 0x0000004000f87308 */ /* 0x000ff40000000800 */
[----:B------:R-:W-:Y:S10]  /*ac70*/  MUFU.EX2 R64, R60 ;  /* 0x0000003c00407308 */ /* 0x000ff40000000800 */
[----:B------:R-:W-:Y:S01]  /*ac80*/  MUFU.EX2 R210, R173 ;  /* 0x000000ad00d27308 */ /* 0x000fe20000000800 */
[-C--:B--2---:R-:W-:Y:S08]  /*ac90*/  HMMA.16816.F32.BF16 R32, R180, R184.reuse, R32 ;  /* 0x000000b8b420723c */ /* 0x084ff00000041820 */
[C---:B------:R-:W-:Y:S07]  /*aca0*/  HMMA.16816.F32.BF16 R160, R176.reuse, R184, R160 ;  /* 0x000000b8b0a0723c */ /* 0x040fee00000418a0 */
[--C-:B------:R-:W-:Y:S01]  /*acb0*/  FFMA.FTZ R185, R38, c[0x0][0x23c], -R175.reuse ;  /* 0x00008f0026b97a23 */ /* 0x100fe200000108af */
[-C--:B------:R-:W-:Y:S01]  /*acc0*/  HMMA.16816.F32.BF16 R24, R176, R186.reuse, R24 ;  /* 0x000000bab018723c */ /* 0x080fe20000041818 */
[----:B------:R-:W2:Y:S03]  /*acd0*/  LDSM.16.MT88.4 R176, [R221+0xc800] ;  /* 0x00c80000ddb0783b */ /* 0x000ea60000004200 */
[----:B---3--:R-:W-:Y:S01]  /*ace0*/  F2FP.BF16.PACK_AB R38, R198, R199 ;  /* 0x000000c7c626723e */ /* 0x008fe200000010ff */
[--C-:B------:R-:W-:Y:S01]  /*acf0*/  FFMA.FTZ R184, R39, c[0x0][0x23c], -R175.reuse ;  /* 0x00008f0027b87a23 */ /* 0x100fe200000108af */
[----:B-1----:R-:W-:Y:S02]  /*ad00*/  F2FP.BF16.PACK_AB R39, R196, R197 ;  /* 0x000000c5c427723e */ /* 0x002fe400000010ff */
[----:B------:R-:W-:Y:S01]  /*ad10*/  HMMA.16816.F32.BF16 R164, R180, R186, R164 ;  /* 0x000000bab4a4723c */ /* 0x000fe200000418a4 */
[----:B------:R-:W1:Y:S06]  /*ad20*/  LDSM.16.MT88.4 R180, [R222+0xc800] ;  /* 0x00c80000deb4783b */ /* 0x000e6c0000004200 */
[--C-:B------:R-:W-:Y:S02]  /*ad30*/  FFMA.FTZ R186, R66, c[0x0][0x23c], -R175.reuse ;  /* 0x00008f0042ba7a23 */ /* 0x100fe400000108af */
[--C-:B------:R-:W-:Y:S02]  /*ad40*/  FFMA.FTZ R66, R56, c[0x0][0x23c], -R174.reuse ;  /* 0x00008f0038427a23 */ /* 0x100fe400000108ae */
[----:B------:R-:W3:Y:S01]  /*ad50*/  LDL.LU R56, [R1+0x4] ;  /* 0x0000040001387983 */ /* 0x000ee20000300800 */
[----:B------:R-:W-:Y:S01]  /*ad60*/  FFMA.FTZ R174, R61, c[0x0][0x23c], -R174 ;  /* 0x00008f003dae7a23 */ /* 0x000fe200000108ae */
[----:B------:R-:W-:Y:S01]  /*ad70*/  MOV R61, R53 ;  /* 0x00000035003d7202 */ /* 0x000fe20000000f00 */
[--C-:B------:R-:W-:Y:S01]  /*ad80*/  FFMA.FTZ R187, R55, c[0x0][0x23c], -R175.reuse ;  /* 0x00008f0037bb7a23 */ /* 0x100fe200000108af */
[----:B------:R-:W-:Y:S01]  /*ad90*/  MUFU.EX2 R173, R186 ;  /* 0x000000ba00ad7308 */ /* 0x000fe20000000800 */
[----:B------:R-:W-:Y:S01]  /*ada0*/  LDSM.16.MT88.4 R52, [R223+0xc800] ;  /* 0x00c80000df34783b */ /* 0x000fe20000004200 */
[----:B------:R-:W-:Y:S01]  /*adb0*/  F2FP.BF16.PACK_AB R30, R61, R202 ;  /* 0x000000ca3d1e723e */ /* 0x000fe200000010ff */
[----:B------:R-:W-:Y:S01]  /*adc0*/  FFMA.FTZ R175, R67, c[0x0][0x23c], -R175 ;  /* 0x00008f0043af7a23 */ /* 0x000fe200000108af */
[----:B------:R-:W-:Y:S06]  /*add0*/  MOV R67, R245 ;  /* 0x000000f500437202 */ /* 0x000fec0000000f00 */
[----:B------:R-:W-:Y:S01]  /*ade0*/  MUFU.EX2 R245, R212 ;  /* 0x000000d400f57308 */ /* 0x000fe20000000800 */
[-C--:B--2---:R-:W-:Y:S09]  /*adf0*/  HMMA.16816.F32.BF16 R4, R28, R176.reuse, R4 ;  /* 0x000000b01c04723c */ /* 0x084ff20000041804 */
[----:B------:R-:W-:Y:S01]  /*ae00*/  MUFU.EX2 R212, R46 ;  /* 0x0000002e00d47308 */ /* 0x000fe20000000800 */
[C---:B------:R-:W-:Y:S09]  /*ae10*/  HMMA.16816.F32.BF16 R8, R36.reuse, R176, R8 ;  /* 0x000000b02408723c */ /* 0x040ff20000041808 */
[----:B------:R-:W-:Y:S03]  /*ae20*/  MUFU.EX2 R174, R174 ;  /* 0x000000ae00ae7308 */ /* 0x000fe60000000800 */
[----:B------:R-:W-:Y:S01]  /*ae30*/  MOV R177, R48 ;  /* 0x0000003000b17202 */ /* 0x000fe20000000f00 */
[-C--:B------:R-:W-:Y:S01]  /*ae40*/  HMMA.16816.F32.BF16 R12, R36, R178.reuse, R12 ;  /* 0x000000b2240c723c */ /* 0x080fe2000004180c */
[----:B------:R-:W2:Y:S02]  /*ae50*/  LDSM.16.MT88.4 R48, [R224+0xc800] ;  /* 0x00c80000e030783b */ /* 0x000ea40000004200 */
[----:B------:R-:W-:Y:S03]  /*ae60*/  MOV R176, R244 ;  /* 0x000000f400b07202 */ /* 0x000fe60000000f00 */
[----:B------:R4:W-:Y:S02]  /*ae70*/  MUFU.EX2 R244, R184 ;  /* 0x000000b800f47308 */ /* 0x0009e40000000800 */
[C---:B------:R-:W-:Y:S07]  /*ae80*/  HMMA.16816.F32.BF16 R16, R28.reuse, R178, R16 ;  /* 0x000000b21c10723c */ /* 0x040fee0000041810 */
[----:B------:R-:W-:Y:S01]  /*ae90*/  MOV R179, R243 ;  /* 0x000000f300b37202 */ /* 0x000fe20000000f00 */
[-C--:B-1----:R-:W-:Y:S01]  /*aea0*/  HMMA.16816.F32.BF16 R68, R28, R180.reuse, R68 ;  /* 0x000000b41c44723c */ /* 0x082fe20000041844 */
[----:B------:R-:W-:Y:S03]  /*aeb0*/  MUFU.EX2 R243, R213 ;  /* 0x000000d500f37308 */ /* 0x000fe60000000800 */
[----:B------:R-:W-:Y:S04]  /*aec0*/  MOV R178, R242 ;  /* 0x000000f200b27202 */ /* 0x000fe80000000f00 */
[C---:B------:R-:W-:Y:S01]  /*aed0*/  HMMA.16816.F32.BF16 R72, R36.reuse, R180, R72 ;  /* 0x000000b42448723c */ /* 0x040fe20000041848 */
[----:B------:R-:W5:Y:S02]  /*aee0*/  LDL.LU R181, [R1+0x8] ;  /* 0x0000080001b57983 */ /* 0x000f640000300800 */
[----:B------:R-:W-:Y:S01]  /*aef0*/  MUFU.EX2 R213, R45 ;  /* 0x0000002d00d57308 */ /* 0x000fe20000000800 */
[----:B------:R-:W-:Y:S01]  /*af00*/  FADD.FTZ R169, R178, R169 ;  /* 0x000000a9b2a97221 */ /* 0x000fe20000010000 */
[----:B------:R-:W-:Y:S02]  /*af10*/  MOV R178, R206 ;  /* 0x000000ce00b27202 */ /* 0x000fe40000000f00 */
[----:B------:R-:W-:Y:S01]  /*af20*/  MOV R180, R219 ;  /* 0x000000db00b47202 */ /* 0x000fe20000000f00 */
[-C--:B------:R-:W-:Y:S04]  /*af30*/  HMMA.16816.F32.BF16 R76, R36, R182.reuse, R76 ;  /* 0x000000b6244c723c */ /* 0x080fe8000004184c */
[----:B----4-:R-:W-:Y:S01]  /*af40*/  MOV R184, R205 ;  /* 0x000000cd00b87202 */ /* 0x010fe20000000f00 */
[----:B------:R1:W4:Y:S03]  /*af50*/  MUFU.EX2 R219, R40 ;  /* 0x0000002800db7308 */ /* 0x0003260000000800 */
[C---:B------:R-:W-:Y:S07]  /*af60*/  HMMA.16816.F32.BF16 R80, R28.reuse, R182, R80 ;  /* 0x000000b61c50723c */ /* 0x040fee0000041850 */
[----:B------:R-:W-:Y:S01]  /*af70*/  MOV R183, R190 ;  /* 0x000000be00b77202 */ /* 0x000fe20000000f00 */
[-C--:B--2---:R-:W-:Y:S01]  /*af80*/  HMMA.16816.F32.BF16 R84, R28, R48.reuse, R84 ;  /* 0x000000301c54723c */ /* 0x084fe20000041854 */
[----:B------:R2:W2:Y:S03]  /*af90*/  MUFU.EX2 R242, R185 ;  /* 0x000000b900f27308 */ /* 0x0004a60000000800 */
[----:B------:R-:W-:Y:S04]  /*afa0*/  MOV R182, R189 ;  /* 0x000000bd00b67202 */ /* 0x000fe80000000f00 */
[C---:B------:R-:W-:Y:S03]  /*afb0*/  HMMA.16816.F32.BF16 R88, R36.reuse, R48, R88 ;  /* 0x000000302458723c */ /* 0x040fe60000041858 */
[----:B------:R4:W-:Y:S01]  /*afc0*/  MUFU.EX2 R205, R214 ;  /* 0x000000d600cd7308 */ /* 0x0009e20000000800 */
[----:B-1----:R-:W-:Y:S04]  /*afd0*/  LDSM.16.MT88.4 R40, [R221+0xd000] ;  /* 0x00d00000dd28783b */ /* 0x002fe80000004200 */
[-C--:B------:R-:W-:Y:S05]  /*afe0*/  HMMA.16816.F32.BF16 R92, R36, R50.reuse, R92 ;  /* 0x00000032245c723c */ /* 0x080fea000004185c */
[----:B------:R1:W-:Y:S03]  /*aff0*/  MUFU.EX2 R206, R215 ;  /* 0x000000d700ce7308 */ /* 0x0003e60000000800 */
[C---:B------:R-:W-:Y:S01]  /*b000*/  HMMA.16816.F32.BF16 R96, R28.reuse, R50, R96 ;  /* 0x000000321c60723c */ /* 0x040fe20000041860 */
[----:B------:R-:W1:Y:S03]  /*b010*/  LDSM.16.MT88.4 R48, [R221+0xe800] ;  /* 0x00e80000dd30783b */ /* 0x000e660000004200 */
[----:B--2---:R-:W-:Y:S03]  /*b020*/  MOV R185, R204 ;  /* 0x000000cc00b97202 */ /* 0x004fe60000000f00 */
[----:B------:R-:W-:Y:S01]  /*b030*/  MUFU.EX2 R204, R188 ;  /* 0x000000bc00cc7308 */ /* 0x000fe20000000800 */
[-C--:B------:R-:W-:Y:S04]  /*b040*/  HMMA.16816.F32.BF16 R100, R28, R52.reuse, R100 ;  /* 0x000000341c64723c */ /* 0x080fe80000041864 */
[----:B----4-:R-:W-:Y:S04]  /*b050*/  MOV R214, R61 ;  /* 0x0000003d00d67202 */ /* 0x010fe80000000f00 */
[C---:B------:R-:W-:Y:S01]  /*b060*/  HMMA.16816.F32.BF16 R104, R36.reuse, R52, R104 ;  /* 0x000000342468723c */ /* 0x040fe20000041868 */
[----:B------:R-:W-:Y:S03]  /*b070*/  MUFU.EX2 R175, R175 ;  /* 0x000000af00af7308 */ /* 0x000fe60000000800 */
[----:B-1----:R-:W-:Y:S04]  /*b080*/  MOV R215, R203 ;  /* 0x000000cb00d77202 */ /* 0x002fe80000000f00 */
        /* <DEDUP_REMOVED lines=28> */
[----:B------:R-:W-:Y:S02]  /*b250*/  F2FP.BF16.PACK_AB R30, R249, R247 ;  /* 0x000000f7f91e723e */ /* 0x000fe400000010ff */
[----:B------:R-:W-:Y:S07]  /*b260*/  F2FP.BF16.PACK_AB R31, R248, R246 ;  /* 0x000000f6f81f723e */ /* 0x000fee00000010ff */
[-C--:B------:R-:W-:Y:S03]  /*b270*/  HMMA.16816.F32.BF16 R4, R28, R40.reuse, R4 ;  /* 0x000000281c04723c */ /* 0x080fe60000041804 */
[----:B---3--:R-:W-:Y:S01]  /*b280*/  FFMA.FTZ R56, R2, R56, R252 ;  /* 0x0000003802387223 */ /* 0x008fe200000100fc */
[----:B------:R-:W-:Y:S01]  /*b290*/  MOV R252, R177 ;  /* 0x000000b100fc7202 */ /* 0x000fe20000000f00 */
[--C-:B------:R-:W-:Y:S02]  /*b2a0*/  FFMA.FTZ R2, R47, c[0x0][0x23c], -R208.reuse ;  /* 0x00008f002f027a23 */ /* 0x100fe400000108d0 */
[----:B------:R-:W1:Y:S02]  /*b2b0*/  LDSM.16.MT88.4 R44, [R224+0xd000] ;  /* 0x00d00000e02c783b */ /* 0x000e640000004200 */
[----:B------:R-:W3:Y:S03]  /*b2c0*/  MUFU.EX2 R211, R2 ;  /* 0x0000000200d37308 */ /* 0x000ee60000000800 */
[----:B------:R-:W-:Y:S02]  /*b2d0*/  FFMA.FTZ R208, R63, c[0x0][0x23c], -R208 ;  /* 0x00008f003fd07a23 */ /* 0x000fe400000108d0 */
[----:B------:R-:W-:Y:S01]  /*b2e0*/  FADD.FTZ R56, R176, R56 ;  /* 0x00000038b0387221 */ /* 0x000fe20000010000 */
[----:B------:R-:W-:Y:S03]  /*b2f0*/  MOV R176, R67 ;  /* 0x0000004300b07202 */ /* 0x000fe60000000f00 */
[----:B------:R-:W-:Y:S01]  /*b300*/  FADD.FTZ R56, R183, R56 ;  /* 0x00000038b7387221 */ /* 0x000fe20000010000 */
[----:B------:R-:W-:Y:S10]  /*b310*/  MUFU.EX2 R67, R57 ;  /* 0x0000003900437308 */ /* 0x000ff40000000800 */
[----:B------:R-:W-:Y:S01]  /*b320*/  MUFU.EX2 R63, R62 ;  /* 0x0000003e003f7308 */ /* 0x000fe20000000800 */
[----:B---3--:R-:W-:Y:S01]  /*b330*/  F2FP.BF16.PACK_AB R39, R211, R212 ;  /* 0x000000d4d327723e */ /* 0x008fe200000010ff */
[----:B------:R-:W-:Y:S01]  /*b340*/  FADD.FTZ R2, R179, R168 ;  /* 0x000000a8b3027221 */ /* 0x000fe20000010000 */
[----:B------:R-:W-:Y:S03]  /*b350*/  MOV R179, R209 ;  /* 0x000000d100b37202 */ /* 0x000fe60000000f00 */
[----:B------:R-:W-:Y:S04]  /*b360*/  FADD.FTZ R2, R182, R2 ;  /* 0x00000002b6027221 */ /* 0x000fe80000010000 */
[----:B------:R-:W-:Y:S01]  /*b370*/  MUFU.EX2 R168, R66 ;  /* 0x0000004200a87308 */ /* 0x000fe20000000800 */
[C---:B------:R-:W-:Y:S04]  /*b380*/  HMMA.16816.F32.BF16 R8, R36.reuse, R40, R8 ;  /* 0x000000282408723c */ /* 0x040fe80000041808 */
[----:B------:R-:W-:Y:S02]  /*b390*/  FADD.FTZ R56, R179, R56 ;  /* 0x00000038b3387221 */ /* 0x000fe40000010000 */
[----:B------:R-:W-:Y:S02]  /*b3a0*/  FADD.FTZ R2, R178, R2 ;  /* 0x00000002b2027221 */ /* 0x000fe40000010000 */
[-C--:B------:R-:W-:Y:S01]  /*b3b0*/  HMMA.16816.F32.BF16 R12, R36, R42.reuse, R12 ;  /* 0x0000002a240c723c */ /* 0x080fe2000004180c */
[----:B------:R3:W-:Y:S03]  /*b3c0*/  MUFU.EX2 R66, R58 ;  /* 0x0000003a00427308 */ /* 0x0007e60000000800 */
[----:B------:R-:W-:Y:S02]  /*b3d0*/  FADD.FTZ R60, R192, R56 ;  /* 0x00000038c03c7221 */ /* 0x000fe40000010000 */
[----:B------:R-:W-:Y:S01]  /*b3e0*/  FADD.FTZ R61, R250, R2 ;  /* 0x00000002fa3d7221 */ /* 0x000fe20000010000 */
[----:B------:R-:W-:Y:S01]  /*b3f0*/  MOV R250, R195 ;  /* 0x000000c300fa7202 */ /* 0x000fe20000000f00 */
[C---:B------:R-:W-:Y:S01]  /*b400*/  HMMA.16816.F32.BF16 R16, R28.reuse, R42, R16 ;  /* 0x0000002a1c10723c */ /* 0x040fe20000041810 */
[----:B------:R-:W4:Y:S02]  /*b410*/  LDSM.16.MT88.4 R40, [R221+0xf000] ;  /* 0x00f00000dd28783b */ /* 0x000f240000004200 */
[----:B------:R-:W1:Y:S01]  /*b420*/  MUFU.EX2 R208, R208 ;  /* 0x000000d000d07308 */ /* 0x000e620000000800 */
[----:B------:R-:W-:Y:S04]  /*b430*/  MOV R2, R194 ;  /* 0x000000c200027202 */ /* 0x000fe80000000f00 */
[-C--:B--2---:R-:W-:Y:S04]  /*b440*/  HMMA.16816.F32.BF16 R68, R28, R48.reuse, R68 ;  /* 0x000000301c44723c */ /* 0x084fe80000041844 */
[----:B-----5:R-:W-:Y:S01]  /*b450*/  FFMA.FTZ R0, R0, R181, R180 ;  /* 0x000000b500007223 */ /* 0x020fe200000100b4 */
[----:B------:R-:W-:Y:S01]  /*b460*/  MOV R180, R191 ;  /* 0x000000bf00b47202 */ /* 0x000fe20000000f00 */
[----:B------:R2:W-:Y:S01]  /*b470*/  MUFU.EX2 R209, R216 ;  /* 0x000000d800d17308 */ /* 0x0005e20000000800 */
[----:B------:R-:W-:Y:S01]  /*b480*/  LDSM.16.MT88.4 R188, [R221+0xd800] ;  /* 0x00d80000ddbc783b */ /* 0x000fe20000004200 */
[C---:B------:R-:W-:Y:S04]  /*b490*/  HMMA.16816.F32.BF16 R72, R36.reuse, R48, R72 ;  /* 0x000000302448723c */ /* 0x040fe80000041848 */
[----:B------:R-:W-:Y:S01]  /*b4a0*/  MOV R181, R207 ;  /* 0x000000cf00b57202 */ /* 0x000fe20000000f00 */
[----:B------:R-:W-:Y:S02]  /*b4b0*/  FADD.FTZ R0, R184, R0 ;  /* 0x00000000b8007221 */ /* 0x000fe40000010000 */
[----:B---3--:R-:W-:Y:S01]  /*b4c0*/  LDSM.16.MT88.4 R56, [R224+0xf800] ;  /* 0x00f80000e038783b */ /* 0x008fe20000004200 */
[-C--:B------:R-:W-:Y:S01]  /*b4d0*/  HMMA.16816.F32.BF16 R76, R36, R50.reuse, R76 ;  /* 0x00000032244c723c */ /* 0x080fe2000004184c */
[----:B------:R-:W3:Y:S03]  /*b4e0*/  MUFU.EX2 R207, R187 ;  /* 0x000000bb00cf7308 */ /* 0x000ee60000000800 */
[----:B------:R-:W-:Y:S01]  /*b4f0*/  FADD.FTZ R0, R180, R0 ;  /* 0x00000000b4007221 */ /* 0x000fe20000010000 */
[----:B-1----:R-:W-:Y:S03]  /*b500*/  F2FP.BF16.PACK_AB R203, R208, R63 ;  /* 0x0000003fd0cb723e */ /* 0x002fe600000010ff */
[C---:B------:R-:W-:Y:S01]  /*b510*/  HMMA.16816.F32.BF16 R80, R28.reuse, R50, R80 ;  /* 0x000000321c50723c */ /* 0x040fe20000041850 */
[----:B------:R-:W1:Y:S03]  /*b520*/  LDSM.16.MT88.4 R48, [R222+0xf000] ;  /* 0x00f00000de30783b */ /* 0x000e660000004200 */
[----:B------:R-:W-:Y:S01]  /*b530*/  FADD.FTZ R0, R176, R0 ;  /* 0x00000000b0007221 */ /* 0x000fe20000010000 */
[----:B--2---:R-:W-:Y:S03]  /*b540*/  MOV R216, R202 ;  /* 0x000000ca00d87202 */ /* 0x004fe60000000f00 */
[-C--:B------:R-:W-:Y:S04]  /*b550*/  HMMA.16816.F32.BF16 R84, R28, R44.reuse, R84 ;  /* 0x0000002c1c54723c */ /* 0x080fe80000041854 */
[----:B------:R-:W-:Y:S04]  /*b560*/  F2FP.BF16.PACK_AB R202, R174, R64 ;  /* 0x00000040aeca723e */ /* 0x000fe800000010ff */
        /* <DEDUP_REMOVED lines=8> */
[----:B------:R-:W5:Y:S07]  /*b5f0*/  LDSM.16.MT88.4 R52, [R223+0xf000] ;  /* 0x00f00000df34783b */ /* 0x000f6e0000004200 */
[-C--:B----4-:R-:W-:Y:S08]  /*b600*/  HMMA.16816.F32.BF16 R116, R28, R40.reuse, R116 ;  /* 0x000000281c74723c */ /* 0x090ff00000041874 */
[C---:B------:R-:W-:Y:S08]  /*b610*/  HMMA.16816.F32.BF16 R120, R36.reuse, R40, R120 ;  /* 0x000000282478723c */ /* 0x040ff00000041878 */
[-C--:B------:R-:W-:Y:S08]  /*b620*/  HMMA.16816.F32.BF16 R124, R36, R42.reuse, R124 ;  /* 0x0000002a247c723c */ /* 0x080ff0000004187c */
[C---:B------:R-:W-:Y:S01]  /*b630*/  HMMA.16816.F32.BF16 R128, R28.reuse, R42, R128 ;  /* 0x0000002a1c80723c */ /* 0x040fe20000041880 */
[----:B------:R-:W4:Y:S07]  /*b640*/  LDSM.16.MT88.4 R40, [R222+0xd800] ;  /* 0x00d80000de28783b */ /* 0x000f2e0000004200 */
[-C--:B-1----:R-:W-:Y:S08]  /*b650*/  HMMA.16816.F32.BF16 R132, R28, R48.reuse, R132 ;  /* 0x000000301c84723c */ /* 0x082ff00000041884 */
[C---:B------:R-:W-:Y:S08]  /*b660*/  HMMA.16816.F32.BF16 R136, R36.reuse, R48, R136 ;  /* 0x000000302488723c */ /* 0x040ff00000041888 */
[-C--:B------:R-:W-:Y:S08]  /*b670*/  HMMA.16816.F32.BF16 R140, R36, R50.reuse, R140 ;  /* 0x00000032248c723c */ /* 0x080ff0000004188c */
[C---:B------:R-:W-:Y:S01]  /*b680*/  HMMA.16816.F32.BF16 R144, R28.reuse, R50, R144 ;  /* 0x000000321c90723c */ /* 0x040fe20000041890 */
[----:B------:R-:W-:Y:S07]  /*b690*/  LDSM.16.MT88.4 R48, [R221+0xf800] ;  /* 0x00f80000dd30783b */ /* 0x000fee0000004200 */
[-C--:B--2---:R-:W-:Y:S08]  /*b6a0*/  HMMA.16816.F32.BF16 R148, R28, R44.reuse, R148 ;  /* 0x0000002c1c94723c */ /* 0x084ff00000041894 */
[C---:B------:R-:W-:Y:S07]  /*b6b0*/  HMMA.16816.F32.BF16 R152, R36.reuse, R44, R152 ;  /* 0x0000002c2498723c */ /* 0x040fee0000041898 */
[----:B------:R-:W-:Y:S01]  /*b6c0*/  FADD.FTZ R44, R185, R169 ;  /* 0x000000a9b92c7221 */ /* 0x000fe20000010000 */
[-C--:B------:R-:W-:Y:S04]  /*b6d0*/  HMMA.16816.F32.BF16 R20, R36, R46.reuse, R20 ;  /* 0x0000002e2414723c */ /* 0x080fe80000041814 */
[----:B------:R-:W-:Y:S01]  /*b6e0*/  FADD.FTZ R44, R181, R44 ;  /* 0x0000002cb52c7221 */ /* 0x000fe20000010000 */
[----:B------:R-:W-:Y:S02]  /*b6f0*/  MOV R169, R201 ;  /* 0x000000c900a97202 */ /* 0x000fe40000000f00 */
[----:B------:R-:W-:Y:S01]  /*b700*/  F2FP.BF16.PACK_AB R201, R65, R66 ;  /* 0x0000004241c9723e */ /* 0x000fe200000010ff */
[C---:B------:R-:W-:Y:S04]  /*b710*/  HMMA.16816.F32.BF16 R156, R28.reuse, R46, R156 ;  /* 0x0000002e1c9c723c */ /* 0x040fe8000004189c */
[----:B------:R-:W-:Y:S01]  /*b720*/  FADD.FTZ R62, R251, R44 ;  /* 0x0000002cfb3e7221 */ /* 0x000fe20000010000 */
[----:B------:R-:W-:Y:S01]  /*b730*/  MOV R251, R200 ;  /* 0x000000c800fb7202 */ /* 0x000fe20000000f00 */
[----:B------:R-:W-:Y:S01]  /*b740*/  LDSM.16.MT88.4 R44, [R223+0xd800] ;  /* 0x00d80000df2c783b */ /* 0x000fe20000004200 */
[----:B------:R-:W-:Y:S01]  /*b750*/  F2FP.BF16.PACK_AB R200, R67, R168 ;  /* 0x000000a843c8723e */ /* 0x000fe200000010ff */
[-C--:B-----5:R-:W-:Y:S04]  /*b760*/  HMMA.16816.F32.BF16 R32, R28, R52.reuse, R32 ;  /* 0x000000341c20723c */ /* 0x0a0fe80000041820 */
[----:B------:R-:W-:Y:S04]  /*b770*/  FADD.FTZ R2, R2, R62 ;  /* 0x0000003e02027221 */ /* 0x000fe80000010000 */
[C---:B------:R-:W-:Y:S08]  /*b780*/  HMMA.16816.F32.BF16 R160, R36.reuse, R52, R160 ;  /* 0x0000003424a0723c */ /* 0x040ff000000418a0 */
[-C--:B------:R-:W-:Y:S01]  /*b790*/  HMMA.16816.F32.BF16 R24, R36, R54.reuse, R24 ;  /* 0x000000362418723c */ /* 0x080fe20000041818 */
[----:B------:R-:W1:Y:S07]  /*b7a0*/  LDSM.16.MT88.4 R36, [R224+0xd800] ;  /* 0x00d80000e024783b */ /* 0x000e6e0000004200 */
[----:B------:R-:W-:Y:S01]  /*b7b0*/  HMMA.16816.F32.BF16 R164, R28, R54, R164 ;  /* 0x000000361ca4723c */ /* 0x000fe200000418a4 */
[----:B------:R-:W2:Y:S06]  /*b7c0*/  LDSM.16.MT88.4 R52, [R222+0xf800] ;  /* 0x00f80000de34783b */ /* 0x000eac0000004200 */
[----:B------:R-:W-:Y:S02]  /*b7d0*/  F2FP.BF16.PACK_AB R28, R206, R205 ;  /* 0x000000cdce1c723e */ /* 0x000fe400000010ff */
[----:B---3--:R-:W-:Y:S03]  /*b7e0*/  F2FP.BF16.PACK_AB R29, R207, R204 ;  /* 0x000000cccf1d723e */ /* 0x008fe600000010ff */
[----:B------:R-:W-:Y:S02]  /*b7f0*/  F2FP.BF16.PACK_AB R30, R210, R209 ;  /* 0x000000d1d21e723e */ /* 0x000fe400000010ff */
[----:B------:R-:W-:Y:S07]  /*b800*/  F2FP.BF16.PACK_AB R31, R175, R173 ;  /* 0x000000adaf1f723e */ /* 0x000fee00000010ff */
[-C--:B------:R-:W-:Y:S01]  /*b810*/  HMMA.16816.F32.BF16 R180, R28, R188.reuse, R4 ;  /* 0x000000bc1cb4723c */ /* 0x080fe20000041804 */
[----:B------:R-:W3:Y:S07]  /*b820*/  LDSM.16.MT88.4 R4, [R223+0xf800] ;  /* 0x00f80000df04783b */ /* 0x000eee0000004200 */
[C---:B------:R-:W-:Y:S07]  /*b830*/  HMMA.16816.F32.BF16 R176, R200.reuse, R188, R8 ;  /* 0x000000bcc8b0723c */ /* 0x040fee0000041808 */
[----:B------:R-:W-:Y:S01]  /*b840*/  MOV R11, R193 ;  /* 0x000000c1000b7202 */ /* 0x000fe20000000f00 */
[-C--:B------:R-:W-:Y:S04]  /*b850*/  HMMA.16816.F32.BF16 R184, R200, R190.reuse, R12 ;  /* 0x000000bec8b8723c */ /* 0x080fe8000004180c */
[----:B------:R-:W-:Y:S02]  /*b860*/  FADD.FTZ R0, R11, R0 ;  /* 0x000000000b007221 */ /* 0x000fe40000010000 */
[----:B------:R-:W-:Y:S02]  /*b870*/  FADD.FTZ R9, R251, R60 ;  /* 0x0000003cfb097221 */ /* 0x000fe40000010000 */
[C---:B------:R-:W-:Y:S04]  /*b880*/  HMMA.16816.F32.BF16 R188, R28.reuse, R190, R16 ;  /* 0x000000be1cbc723c */ /* 0x040fe80000041810 */
[----:B------:R-:W-:Y:S02]  /*b890*/  FADD.FTZ R0, R169, R0 ;  /* 0x00000000a9007221 */ /* 0x000fe40000010000 */
[----:B------:R-:W-:Y:S02]  /*b8a0*/  FADD.FTZ R12, R216, R2 ;  /* 0x00000002d80c7221 */ /* 0x000fe40000010000 */
[-C--:B----4-:R-:W-:Y:S04]  /*b8b0*/  HMMA.16816.F32.BF16 R68, R28, R40.reuse, R68 ;  /* 0x000000281c44723c */ /* 0x090fe80000041844 */
        /* <DEDUP_REMOVED lines=11> */
[-C--:B-1----:R-:W-:Y:S04]  /*b970*/  HMMA.16816.F32.BF16 R84, R28, R36.reuse, R84 ;  /* 0x000000241c54723c */ /* 0x082fe80000041854 */
[----:B------:R-:W-:Y:S04]  /*b980*/  FADD.FTZ R8, R215, R8 ;  /* 0x00000008d7087221 */ /* 0x000fe80000010000 */
        /* <DEDUP_REMOVED lines=19> */
[-C--:B------:R-:W-:Y:S08]  /*bac0*/  HMMA.16816.F32.BF16 R116, R28, R48.reuse, R116 ;  /* 0x000000301c74723c */ /* 0x080ff00000041874 */
[C---:B------:R-:W-:Y:S08]  /*bad0*/  HMMA.16816.F32.BF16 R120, R200.reuse, R48, R120 ;  /* 0x00000030c878723c */ /* 0x040ff00000041878 */
[-C--:B------:R-:W-:Y:S08]  /*bae0*/  HMMA.16816.F32.BF16 R124, R200, R50.reuse, R124 ;  /* 0x00000032c87c723c */ /* 0x080ff0000004187c */
[C---:B------:R-:W-:Y:S08]  /*baf0*/  HMMA.16816.F32.BF16 R128, R28.reuse, R50, R128 ;  /* 0x000000321c80723c */ /* 0x040ff00000041880 */
[-C--:B--2---:R-:W-:Y:S08]  /*bb00*/  HMMA.16816.F32.BF16 R132, R28, R52.reuse, R132 ;  /* 0x000000341c84723c */ /* 0x084ff00000041884 */
        /* <DEDUP_REMOVED lines=12> */
[----:B------:R-:W-:Y:S02]  /*bbd0*/  FADD.FTZ R2, R213, R5 ;  /* 0x00000005d5027221 */ /* 0x000fe40000010000 */
[----:B------:R-:W-:Y:S01]  /*bbe0*/  FADD.FTZ R4, R249, R4 ;  /* 0x00000004f9047221 */ /* 0x000fe20000010000 */
[----:B------:R-:W-:Y:S04]  /*bbf0*/  HMMA.16816.F32.BF16 R164, R28, R6, R164 ;  /* 0x000000061ca4723c */ /* 0x000fe800000418a4 */
[----:B------:R-:W-:Y:S01]  /*bc00*/  FADD.FTZ R8, R168, R2 ;  /* 0x00000002a8087221 */ /* 0x000fe20000010000 */
[----:B------:R-:W-:Y:S01]  /*bc10*/  MOV R168, R172 ;  /* 0x000000ac00a87202 */ /* 0x000fe20000000f00 */
[----:B------:R-:W-:Y:S02]  /*bc20*/  FADD.FTZ R4, R205, R4 ;  /* 0x00000004cd047221 */ /* 0x000fe40000010000 */
[----:B------:R-:W-:Y:S04]  /*bc30*/  FADD.FTZ R5, R66, R0 ;  /* 0x0000000042057221 */ /* 0x000fe80000010000 */
[----:B------:R-:W-:Y:S02]  /*bc40*/  FADD.FTZ R2, R207, R9 ;  /* 0x00000009cf027221 */ /* 0x000fe40000010000 */
[----:B------:R-:W-:Y:S02]  /*bc50*/  FADD.FTZ R0, R67, R8 ;  /* 0x0000000843007221 */ /* 0x000fe40000010000 */
[----:B------:R-:W-:Y:S02]  /*bc60*/  FADD.FTZ R10, R206, R4 ;  /* 0x00000004ce0a7221 */ /* 0x000fe40000010000 */
[----:B------:R-:W-:Y:S02]  /*bc70*/  FADD.FTZ R4, R65, R5 ;  /* 0x0000000541047221 */ /* 0x000fe40000010000 */
[----:B------:R-:W-:Y:S01]  /*bc80*/  FADD.FTZ R5, R173, R2 ;  /* 0x00000002ad057221 */ /* 0x000fe20000010000 */
[----:B------:R-:W-:Y:S01]  /*bc90*/  MOV R173, R171 ;  /* 0x000000ab00ad7202 */ /* 0x000fe20000000f00 */
[----:B------:R-:W-:Y:S02]  /*bca0*/  FADD.FTZ R2, R64, R0 ;  /* 0x0000000040027221 */ /* 0x000fe40000010000 */
[----:B------:R-:W-:Y:S02]  /*bcb0*/  FADD.FTZ R0, R63, R4 ;  /* 0x000000043f007221 */ /* 0x000fe40000010000 */
[----:B------:R-:W-:Y:S01]  /*bcc0*/  FADD.FTZ R2, R174, R2 ;  /* 0x00000002ae027221 */ /* 0x000fe20000010000 */
[----:B------:R-:W-:Y:S01]  /*bcd0*/  MOV R174, R170 ;  /* 0x000000aa00ae7202 */ /* 0x000fe20000000f00 */
[----:B------:R-:W-:Y:S02]  /*bce0*/  FADD.FTZ R0, R208, R0 ;  /* 0x00000000d0007221 */ /* 0x000fe40000010000 */
[----:B------:R-:W-:Y:S01]  /*bcf0*/  FADD.FTZ R6, R209, R10 ;  /* 0x0000000ad1067221 */ /* 0x000fe20000010000 */
[----:B------:R1:W-:Y:S01]  /*bd00*/  STL [R1+0x4], R2 ;  /* 0x0000040201007387 */ /* 0x0003e20000100800 */
[----:B------:R-:W-:Y:S01]  /*bd10*/  FADD.FTZ R240, R175, R5 ;  /* 0x00000005aff07221 */ /* 0x000fe20000010000 */
[----:B------:R-:W-:Y:S01]  /*bd20*/  MOV R175, R3 ;  /* 0x0000000300af7202 */ /* 0x000fe20000000f00 */
[----:B------:R-:W-:Y:S01]  /*bd30*/  FADD.FTZ R241, R210, R6 ;  /* 0x00000006d2f17221 */ /* 0x000fe20000010000 */
[----:B------:R1:W-:Y:S02]  /*bd40*/  STL [R1+0x8], R0 ;  /* 0x0000080001007387 */ /* 0x0003e40000100800 */
[----:B-1----:R-:W-:-:S05]  /*bd50*/  @P4 BRA `(.L_x_143) ;  /* 0xffffc63000004947 */ /* 0x002fca000383ffff */
.L_x_142:
[----:B--2---:R-:W2:Y:S04]  /*bd60*/  LDL.LU R9, [R1+0x4] ;  /* 0x0000040001097983 */ /* 0x004ea80000300800 */
[----:B------:R-:W1:Y:S04]  /*bd70*/  SHFL.BFLY PT, R0, R241, 0x2, 0x1f ;  /* 0x0c401f00f1007f89 */ /* 0x000e6800000e0000 */
[----:B------:R-:W3:Y:S04]  /*bd80*/  SHFL.BFLY PT, R2, R240, 0x2, 0x1f ;  /* 0x0c401f00f0027f89 */ /* 0x000ee800000e0000 */
[----:B------:R-:W4:Y:S01]  /*bd90*/  S2R R7, SR_TID.X ;  /* 0x0000000000077919 */ /* 0x000f220000002100 */
[----:B------:R-:W4:Y:S01]  /*bda0*/  S2UR UR6, SR_CTAID.Y ;  /* 0x00000000000679c3 */ /* 0x000f220000002600 */
[----:B------:R-:W-:-:S02]  /*bdb0*/  UISETP.NE.AND UP0, UPT, UR10, -0x1, UPT ;  /* 0xffffffff0a00788c */ /* 0x000fc4000bf05270 */
[----:B------:R-:W2:Y:S01]  /*bdc0*/  LDL.LU R8, [R1+0x8] ;  /* 0x0000080001087983 */ /* 0x000ea20000300800 */
[----:B------:R-:W-:Y:S01]  /*bdd0*/  ULDC.64 UR4, c[0x0][0x1e8] ;  /* 0x00007a0000047ab9 */ /* 0x000fe20000000a00 */
[----:B------:R-:W-:Y:S01]  /*bde0*/  BSSY B0, `(.L_x_146) ;  /* 0x00001b0000007945 */ /* 0x000fe20003800000 */
[----:B------:R-:W-:Y:S02]  /*bdf0*/  ULDC UR8, c[0x0][0x214] ;  /* 0x0000850000087ab9 */ /* 0x000fe40000000800 */
[----:B------:R-:W4:Y:S01]  /*be00*/  S2UR UR9, SR_CTAID.X ;  /* 0x00000000000979c3 */ /* 0x000f220000002500 */
[----:B------:R-:W-:Y:S02]  /*be10*/  UMOV UR24, URZ ;  /* 0x0000003f00187c82 */ /* 0x000fe40008000000 */
[----:B------:R-:W-:Y:S02]  /*be20*/  UMOV UR25, URZ ;  /* 0x0000003f00197c82 */ /* 0x000fe40008000000 */
[----:B------:R-:W-:Y:S01]  /*be30*/  @UP0 UIMAD.WIDE.U32 UR14, UR10, UR4, URZ ;  /* 0x000000040a0e02a5 */ /* 0x000fe2000f8e003f */
[----:B-1----:R-:W-:-:S02]  /*be40*/  FADD.FTZ R241, R0, R241 ;  /* 0x000000f100f17221 */ /* 0x002fc40000010000 */
[----:B------:R-:W1:Y:S01]  /*be50*/  S2UR UR11, SR_CTAID.Z ;  /* 0x00000000000b79c3 */ /* 0x000e620000002700 */
[----:B------:R-:W-:Y:S01]  /*be60*/  @UP0 UIMAD UR7, UR10, UR5, UR15 ;  /* 0x000000050a0702a4 */ /* 0x000fe2000f8e020f */
[----:B---3--:R-:W-:Y:S01]  /*be70*/  FADD.FTZ R240, R2, R240 ;  /* 0x000000f002f07221 */ /* 0x008fe20000010000 */
[----:B------:R-:W3:Y:S01]  /*be80*/  SHFL.BFLY PT, R0, R241, 0x1, 0x1f ;  /* 0x0c201f00f1007f89 */ /* 0x000ee200000e0000 */
[----:B------:R-:W-:-:S03]  /*be90*/  ULDC.64 UR4, c[0x0][0x1e0] ;  /* 0x0000780000047ab9 */ /* 0x000fc60000000a00 */
[----:B------:R-:W1:Y:S01]  /*bea0*/  SHFL.BFLY PT, R4, R240, 0x1, 0x1f ;  /* 0x0c201f00f0047f89 */ /* 0x000e6200000e0000 */
[----:B----4-:R-:W-:Y:S02]  /*beb0*/  @!UP0 USHF.R.S32.HI UR12, URZ, 0x1f, UR6 ;  /* 0x0000001f3f0c8899 */ /* 0x010fe40008011406 */
[----:B------:R-:W-:Y:S02]  /*bec0*/  @!UP0 UIMAD.WIDE.U32 UR22, UR6, UR4, URZ ;  /* 0x00000004061682a5 */ /* 0x000fe4000f8e003f */
[----:B------:R-:W-:-:S03]  /*bed0*/  @!UP0 UIMAD UR12, UR12, UR4, URZ ;  /* 0x000000040c0c82a4 */ /* 0x000fc6000f8e023f */
[----:B------:R-:W-:Y:S02]  /*bee0*/  ULDC.U8 UR4, c[0x0][0x329] ;  /* 0x0000ca4000047ab9 */ /* 0x000fe40000000000 */
[----:B------:R-:W-:Y:S02]  /*bef0*/  UISETP.NE.AND UP1, UPT, UR4, URZ, UPT ;  /* 0x0000003f0400728c */ /* 0x000fe4000bf25270 */
[----:B------:R-:W-:Y:S02]  /*bf00*/  @!UP0 UIMAD UR12, UR6, UR5, UR12 ;  /* 0x00000005060c82a4 */ /* 0x000fe4000f8e020c */
[----:B------:R-:W-:Y:S02]  /*bf10*/  @!UP0 UMOV UR14, UR22 ;  /* 0x00000016000e8c82 */ /* 0x000fe40008000000 */
[----:B------:R-:W-:Y:S02]  /*bf20*/  ULDC.U8 UR5, c[0x0][0x328] ;  /* 0x0000ca0000057ab9 */ /* 0x000fe40000000000 */
[----:B------:R-:W-:Y:S01]  /*bf30*/  UISETP.NE.AND UP2, UPT, UR5, URZ, UPT ;  /* 0x0000003f0500728c */ /* 0x000fe2000bf45270 */
[----:B---3--:R-:W-:Y:S01]  /*bf40*/  FADD.FTZ R241, R241, R0 ;  /* 0x00000000f1f17221 */ /* 0x008fe20000010000 */
[----:B------:R-:W-:-:S02]  /*bf50*/  MOV R0, 0x3f800000 ;  /* 0x3f80000000007802 */ /* 0x000fc40000000f00 */
[----:B------:R-:W-:Y:S01]  /*bf60*/  UISETP.NE.OR UP3, UPT, UR4, URZ, !UP2 ;  /* 0x0000003f0400728c */ /* 0x000fe2000d765670 */
[----:B-1----:R-:W-:Y:S01]  /*bf70*/  FADD.FTZ R240, R240, R4 ;  /* 0x00000004f0f07221 */ /* 0x002fe20000010000 */
[----:B------:R-:W-:Y:S01]  /*bf80*/  FSETP.NE.FTZ.AND P5, PT, R241, RZ, PT ;  /* 0x000000fff100720b */ /* 0x000fe20003fb5000 */
[----:B------:R-:W-:Y:S01]  /*bf90*/  @UP1 ULDC UR15, c[0x0][0x210] ;  /* 0x00008400000f1ab9 */ /* 0x000fe20000000800 */
[----:B------:R-:W-:Y:S01]  /*bfa0*/  SHF.R.S32.HI R4, RZ, 0x1f, R7 ;  /* 0x0000001fff047819 */ /* 0x000fe20000011407 */
[----:B------:R-:W-:Y:S01]  /*bfb0*/  ULDC UR5, c[0x0][0x234] ;  /* 0x00008d0000057ab9 */ /* 0x000fe20000000800 */
[----:B------:R-:W-:Y:S01]  /*bfc0*/  FSETP.NE.FTZ.AND P4, PT, R240, RZ, PT ;  /* 0x000000fff000720b */ /* 0x000fe20003f95000 */
[----:B------:R-:W-:Y:S02]  /*bfd0*/  @UP1 UIMAD UR15, UR15, UR8, URZ ;  /* 0x000000080f0f12a4 */ /* 0x000fe4000f8e023f */
[----:B------:R-:W-:Y:S02]  /*bfe0*/  @!UP1 USEL UR15, UR8, UR5, !UP2 ;  /* 0x00000005080f9287 */ /* 0x000fe4000d000000 */
[----:B------:R-:W-:-:S02]  /*bff0*/  ULDC UR4, c[0x0][0x1c0] ;  /* 0x0000700000047ab9 */ /* 0x000fc40000000800 */
[----:B------:R-:W-:Y:S02]  /*c000*/  @UP1 UMOV UR16, 0x1 ;  /* 0x0000000100101882 */ /* 0x000fe40000000000 */
[----:B------:R-:W1:Y:S01]  /*c010*/  @P5 MUFU.RCP R0, R241 ;  /* 0x000000f100005308 */ /* 0x000e620000001000 */
[----:B------:R-:W-:Y:S02]  /*c020*/  @!UP1 UIMAD UR16, UR15, UR4, URZ ;  /* 0x000000040f1092a4 */ /* 0x000fe4000f8e023f */
[----:B------:R-:W-:Y:S02]  /*c030*/  @!UP3 UIMAD UR20, UR6, UR8, URZ ;  /* 0x000000080614b2a4 */ /* 0x000fe4000f8e023f */
[----:B------:R-:W-:Y:S02]  /*c040*/  @UP1 ULDC UR17, c[0x0][0x210] ;  /* 0x0000840000111ab9 */ /* 0x000fe40000000800 */
[----:B------:R-:W-:Y:S02]  /*c050*/  UIMAD UR4, UR6, UR16, URZ ;  /* 0x00000010060472a4 */ /* 0x000fe4000f8e023f */
[----:B------:R-:W-:-:S02]  /*c060*/  @!UP1 UMOV UR17, 0x1 ;  /* 0x0000000100119882 */ /* 0x000fc40000000000 */
[----:B------:R-:W-:Y:S02]  /*c070*/  @!UP3 USEL UR20, UR20, UR10, !UP0 ;  /* 0x0000000a1414b287 */ /* 0x000fe4000c000000 */
[----:B------:R-:W-:Y:S02]  /*c080*/  UIMAD UR9, UR9, UR17, URZ ;  /* 0x00000011090972a4 */ /* 0x000fe4000f8e023f */
[----:B------:R-:W-:Y:S01]  /*c090*/  USEL UR4, UR4, URZ, UP3 ;  /* 0x0000003f04047287 */ /* 0x000fe20009800000 */
[C---:B-1----:R-:W-:Y:S01]  /*c0a0*/  FMUL.FTZ R180, R0.reuse, R180 ;  /* 0x000000b400b47220 */ /* 0x042fe20000410000 */
[----:B------:R-:W-:Y:S01]  /*c0b0*/  USHF.L.U32 UR9, UR9, 0x7, URZ ;  /* 0x0000000709097899 */ /* 0x000fe2000800063f */
[C---:B------:R-:W-:Y:S01]  /*c0c0*/  FMUL.FTZ R188, R0.reuse, R188 ;  /* 0x000000bc00bc7220 */ /* 0x040fe20000410000 */
[----:B------:R-:W-:Y:S01]  /*c0d0*/  UIMAD UR15, UR11, UR15, UR4 ;  /* 0x0000000f0b0f72a4 */ /* 0x000fe2000f8e0204 */
[C---:B------:R-:W-:Y:S01]  /*c0e0*/  FMUL.FTZ R16, R0.reuse, R68 ;  /* 0x0000004400107220 */ /* 0x040fe20000410000 */
[----:B------:R-:W-:Y:S01]  /*c0f0*/  @!UP3 UMOV UR24, UR20 ;  /* 0x000000140018bc82 */ /* 0x000fe20008000000 */
[C---:B------:R-:W-:Y:S01]  /*c100*/  FMUL.FTZ R13, R0.reuse, R69 ;  /* 0x00000045000d7220 */ /* 0x040fe20000410000 */
[----:B------:R-:W-:Y:S01]  /*c110*/  USHF.R.S32.HI UR4, URZ, 0x1f, UR9 ;  /* 0x0000001f3f047899 */ /* 0x000fe20008011409 */
[C---:B------:R-:W-:Y:S01]  /*c120*/  FMUL.FTZ R80, R0.reuse, R80 ;  /* 0x0000005000507220 */ /* 0x040fe20000410000 */
[----:B------:R-:W-:Y:S01]  /*c130*/  @!UP3 USHF.R.S32.HI UR25, URZ, 0x1f, UR20 ;  /* 0x0000001f3f19b899 */ /* 0x000fe20008011414 */
[C---:B------:R-:W-:Y:S01]  /*c140*/  FMUL.FTZ R81, R0.reuse, R81 ;  /* 0x0000005100517220 */ /* 0x040fe20000410000 */
[----:B------:R-:W-:Y:S01]  /*c150*/  F2FP.BF16.PACK_AB R13, R13, R16 ;  /* 0x000000100d0d723e */ /* 0x000fe200000010ff */
[C---:B------:R-:W-:Y:S01]  /*c160*/  FMUL.FTZ R84, R0.reuse, R84 ;  /* 0x0000005400547220 */ /* 0x040fe20000410000 */
[----:B------:R-:W-:Y:S01]  /*c170*/  USHF.R.S32.HI UR5, URZ, 0x1f, UR15 ;  /* 0x0000001f3f057899 */ /* 0x000fe2000801140f */
[C---:B------:R-:W-:Y:S01]  /*c180*/  FMUL.FTZ R23, R0.reuse, R85 ;  /* 0x0000005500177220 */ /* 0x040fe20000410000 */
[----:B------:R-:W-:Y:S01]  /*c190*/  F2FP.BF16.PACK_AB R16, R81, R80 ;  /* 0x000000505110723e */ /* 0x000fe200000010ff */
[C---:B------:R-:W-:Y:S01]  /*c1a0*/  FMUL.FTZ R96, R0.reuse, R96 ;  /* 0x0000006000607220 */ /* 0x040fe20000410000 */
[----:B------:R-:W-:Y:S01]  /*c1b0*/  UIADD3 UR9, UP2, UP1, UR9, UR24, UR15 ;  /* 0x0000001809097290 */ /* 0x000fe2000f95e00f */
[C---:B------:R-:W-:Y:S01]  /*c1c0*/  FMUL.FTZ R20, R0.reuse, R97 ;  /* 0x0000006100147220 */ /* 0x040fe20000410000 */
[----:B------:R-:W-:Y:S01]  /*c1d0*/  F2FP.BF16.PACK_AB R23, R23, R84 ;  /* 0x000000541717723e */ /* 0x000fe200000010ff */
[C---:B------:R-:W-:Y:S01]  /*c1e0*/  FMUL.FTZ R100, R0.reuse, R100 ;  /* 0x0000006400647220 */ /* 0x040fe20000410000 */
[----:B------:R-:W-:Y:S01]  /*c1f0*/  @!UP0 UIADD3 UR7, UR23, UR12, URZ ;  /* 0x0000000c17078290 */ /* 0x000fe2000fffe03f */
[----:B------:R-:W-:Y:S01]  /*c200*/  FMUL.FTZ R66, R0, R101 ;  /* 0x0000006500427220 */ /* 0x000fe20000410000 */
[----:B------:R-:W-:Y:S01]  /*c210*/  F2FP.BF16.PACK_AB R20, R20, R96 ;  /* 0x000000601414723e */ /* 0x000fe200000010ff */
[C---:B------:R-:W-:Y:S01]  /*c220*/  FMUL.FTZ R112, R0.reuse, R112 ;  /* 0x0000007000707220 */ /* 0x040fe20000410000 */
[----:B------:R-:W-:Y:S01]  /*c230*/  UIADD3.X UR4, UR4, UR25, UR5, UP2, UP1 ;  /* 0x0000001904047290 */ /* 0x000fe200097e2405 */
        /* <DEDUP_REMOVED lines=25> */
[----:B------:R-:W-:-:S04]  /*c3d0*/  F2FP.BF16.PACK_AB R34, R34, R196 ;  /* 0x000000c42222723e */ /* 0x000fc800000010ff */
[----:B------:R-:W-:Y:S01]  /*c3e0*/  F2FP.BF16.PACK_AB R30, R30, R164 ;  /* 0x000000a41e1e723e */ /* 0x000fe200000010ff */
[----:B--2---:R-:W1:Y:S04]  /*c3f0*/  SHFL.BFLY PT, R5, R9, 0x2, 0x1f ;  /* 0x0c401f0009057f89 */ /* 0x004e6800000e0000 */
[----:B------:R-:W2:Y:S01]  /*c400*/  SHFL.BFLY PT, R6, R8, 0x2, 0x1f ;  /* 0x0c401f0008067f89 */ /* 0x000ea200000e0000 */
[----:B-1----:R-:W-:-:S05]  /*c410*/  FADD.FTZ R5, R5, R9 ;  /* 0x0000000905057221 */ /* 0x002fca0000010000 */
[----:B------:R-:W1:Y:S01]  /*c420*/  SHFL.BFLY PT, R10, R5, 0x1, 0x1f ;  /* 0x0c201f00050a7f89 */ /* 0x000e6200000e0000 */
[----:B--2---:R-:W-:Y:S01]  /*c430*/  FADD.FTZ R2, R6, R8 ;  /* 0x0000000806027221 */ /* 0x004fe20000010000 */
[CC--:B------:R-:W-:Y:S02]  /*c440*/  LEA.HI R6, R4.reuse, R7.reuse, RZ, 0x2 ;  /* 0x0000000704067211 */ /* 0x0c0fe400078f10ff */
[----:B------:R-:W-:Y:S02]  /*c450*/  LEA.HI R4, R4, R7, RZ, 0x5 ;  /* 0x0000000704047211 */ /* 0x000fe400078f28ff */
[----:B------:R-:W2:Y:S01]  /*c460*/  SHFL.BFLY PT, R9, R2, 0x1, 0x1f ;  /* 0x0c201f0002097f89 */ /* 0x000ea200000e0000 */
[----:B------:R-:W-:-:S04]  /*c470*/  LOP3.LUT R8, R6, 0x3ffffffc, RZ, 0xc0, !PT ;  /* 0x3ffffffc06087812 */ /* 0x000fc800078ec0ff */
[----:B------:R-:W-:Y:S02]  /*c480*/  IADD3 R8, -R8, R7, RZ ;  /* 0x0000000708087210 */ /* 0x000fe40007ffe1ff */
[----:B------:R-:W-:Y:S01]  /*c490*/  SHF.R.S32.HI R7, RZ, 0x5, R4 ;  /* 0x00000005ff077819 */ /* 0x000fe20000011404 */
[----:B-1----:R-:W-:Y:S01]  /*c4a0*/  FADD.FTZ R168, R5, R10 ;  /* 0x0000000a05a87221 */ /* 0x002fe20000010000 */
[----:B------:R-:W-:Y:S01]  /*c4b0*/  MOV R4, 0x3f800000 ;  /* 0x3f80000000047802 */ /* 0x000fe20000000f00 */
[C---:B------:R-:W-:Y:S01]  /*c4c0*/  FMUL.FTZ R5, R0.reuse, R189 ;  /* 0x000000bd00057220 */ /* 0x040fe20000410000 */
[----:B------:R-:W-:Y:S01]  /*c4d0*/  LEA R173, R7, R8, 0x9 ;  /* 0x0000000807ad7211 */ /* 0x000fe200078e48ff */
[----:B------:R-:W-:Y:S01]  /*c4e0*/  FMUL.FTZ R7, R0, R181 ;  /* 0x000000b500077220 */ /* 0x000fe20000410000 */
[----:B------:R-:W-:Y:S02]  /*c4f0*/  FSETP.NE.FTZ.AND P3, PT, R168, RZ, PT ;  /* 0x000000ffa800720b */ /* 0x000fe40003f75000 */
[----:B------:R-:W1:Y:S01]  /*c500*/  @P4 MUFU.RCP R4, R240 ;  /* 0x000000f000044308 */ /* 0x000e620000001000 */
[----:B------:R-:W-:-:S02]  /*c510*/  MOV R0, 0x3f800000 ;  /* 0x3f80000000007802 */ /* 0x000fc40000000f00 */
[----:B------:R-:W-:Y:S02]  /*c520*/  F2FP.BF16.PACK_AB R7, R7, R180 ;  /* 0x000000b40707723e */ /* 0x000fe400000010ff */
[----:B------:R-:W-:Y:S01]  /*c530*/  F2FP.BF16.PACK_AB R5, R5, R188 ;  /* 0x000000bc0505723e */ /* 0x000fe200000010ff */
[----:B--2---:R-:W-:Y:S01]  /*c540*/  FADD.FTZ R169, R2, R9 ;  /* 0x0000000902a97221 */ /* 0x004fe20000010000 */
[----:B------:R-:W-:-:S04]  /*c550*/  MOV R2, 0x3f800000 ;  /* 0x3f80000000027802 */ /* 0x000fc80000000f00 */
[----:B------:R-:W-:Y:S02]  /*c560*/  FSETP.NE.FTZ.AND P0, PT, R169, RZ, PT ;  /* 0x000000ffa900720b */ /* 0x000fe40003f15000 */
[----:B------:R-:W2:Y:S01]  /*c570*/  @P3 MUFU.RCP R2, R168 ;  /* 0x000000a800023308 */ /* 0x000ea20000001000 */
[C---:B-1----:R-:W-:Y:S02]  /*c580*/  FMUL.FTZ R182, R4.reuse, R182 ;  /* 0x000000b604b67220 */ /* 0x042fe40000410000 */
[C---:B------:R-:W-:Y:S02]  /*c590*/  FMUL.FTZ R183, R4.reuse, R183 ;  /* 0x000000b704b77220 */ /* 0x040fe40000410000 */
[C---:B------:R-:W-:Y:S02]  /*c5a0*/  FMUL.FTZ R190, R4.reuse, R190 ;  /* 0x000000be04be7220 */ /* 0x040fe40000410000 */
[C---:B------:R-:W-:Y:S02]  /*c5b0*/  FMUL.FTZ R8, R4.reuse, R191 ;  /* 0x000000bf04087220 */ /* 0x040fe40000410000 */
[----:B------:R-:W-:-:S02]  /*c5c0*/  FMUL.FTZ R70, R4, R70 ;  /* 0x0000004604467220 */ /* 0x000fc40000410000 */
[C---:B------:R-:W-:Y:S01]  /*c5d0*/  FMUL.FTZ R12, R4.reuse, R71 ;  /* 0x00000047040c7220 */ /* 0x040fe20000410000 */
[----:B------:R-:W1:Y:S01]  /*c5e0*/  @P0 MUFU.RCP R0, R169 ;  /* 0x000000a900000308 */ /* 0x000e620000001000 */
[----:B------:R-:W-:Y:S01]  /*c5f0*/  FMUL.FTZ R82, R4, R82 ;  /* 0x0000005204527220 */ /* 0x000fe20000410000 */
[----:B------:R-:W-:Y:S01]  /*c600*/  F2FP.BF16.PACK_AB R8, R8, R190 ;  /* 0x000000be0808723e */ /* 0x000fe200000010ff */
[----:B------:R-:W-:Y:S01]  /*c610*/  FMUL.FTZ R15, R4, R83 ;  /* 0x00000053040f7220 */ /* 0x000fe20000410000 */
        /* <DEDUP_REMOVED lines=37> */
[C---:B--2---:R-:W-:Y:S01]  /*c870*/  FMUL.FTZ R176, R2.reuse, R176 ;  /* 0x000000b002b07220 */ /* 0x044fe20000410000 */
[----:B------:R-:W-:Y:S01]  /*c880*/  F2FP.BF16.PACK_AB R33, R33, R198 ;  /* 0x000000c62121723e */ /* 0x000fe200000010ff */
        /* <DEDUP_REMOVED lines=51> */
[----:B------:R-:W-:Y:S01]  /*cbc0*/  FMUL.FTZ R187, R0, R187 ;  /* 0x000000bb00bb7220 */ /* 0x000fe20000410000 */
        /* <DEDUP_REMOVED lines=8> */
[----:B------:R-:W-:Y:S01]  /*cc50*/  F2FP.BF16.PACK_AB R14, R187, R14 ;  /* 0x0000000ebb0e723e */ /* 0x000fe200000010ff */
        /* <DEDUP_REMOVED lines=10> */
[----:B------:R-:W-:Y:S01]  /*cd00*/  FMUL.FTZ R107, R0, R107 ;  /* 0x0000006b006b7220 */ /* 0x000fe20000410000 */
        /* <DEDUP_REMOVED lines=29> */
[----:B------:R-:W-:Y:S02]  /*cee0*/  SHF.L.U32 R0, R4, 0x6, RZ ;  /* 0x0000000604007819 */ /* 0x000fe400000006ff */
[----:B------:R-:W-:-:S02]  /*cef0*/  F2FP.BF16.PACK_AB R31, R163, R31 ;  /* 0x0000001fa31f723e */ /* 0x000fc400000010ff */
[----:B------:R-:W-:Y:S02]  /*cf00*/  LOP3.LUT R0, R0, 0x1c0, RZ, 0xc0, !PT ;  /* 0x000001c000007812 */ /* 0x000fe400078ec0ff */
[----:B------:R-:W-:Y:S02]  /*cf10*/  F2FP.BF16.PACK_AB R27, R203, R27 ;  /* 0x0000001bcb1b723e */ /* 0x000fe400000010ff */
        /* <DEDUP_REMOVED lines=74> */
[----:B------:R-:W-:Y:S01]  /*d3c0*/  STS [R8+0x6400], R39 ;  /* 0x0064002708007388 */ /* 0x000fe20000000800 */
[----:B-1----:R-:W1:Y:S03]  /*d3d0*/  @P5 MUFU.LG2 R4, R241 ;  /* 0x000000f100045308 */ /* 0x002e660000000c00 */
[----:B------:R-:W-:Y:S04]  /*d3e0*/  STS [R9+0x6000], R36 ;  /* 0x0060002409007388 */ /* 0x000fe80000000800 */
[----:B------:R3:W-:Y:S01]  /*d3f0*/  STS [R9+0x6400], R35 ;  /* 0x0064002309007388 */ /* 0x0007e20000000800 */
[----:B--2---:R-:W-:-:S03]  /*d400*/  @P4 FMUL.FTZ R5, R5, 0.69314718246459960938 ;  /* 0x3f31721805054820 */ /* 0x004fc60000410000 */
[----:B------:R-:W-:Y:S01]  /*d410*/  STS [R7+0x4000], R34 ;  /* 0x0040002207007388 */ /* 0x000fe20000000800 */
[----:B-----5:R-:W-:-:S03]  /*d420*/  @P4 FFMA.FTZ R13, R171, c[0x0][0x238], R5 ;  /* 0x00008e00ab0d4a23 */ /* 0x020fc60000010005 */
[----:B------:R-:W-:Y:S04]  /*d430*/  STS [R7+0x4400], R33 ;  /* 0x0044002107007388 */ /* 0x000fe80000000800 */
[----:B------:R-:W-:Y:S04]  /*d440*/  STS [R6+0x4000], R30 ;  /* 0x0040001e06007388 */ /* 0x000fe80000000800 */
[----:B------:R-:W-:Y:S04]  /*d450*/  STS [R6+0x4400], R29 ;  /* 0x0044001d06007388 */ /* 0x000fe80000000800 */
[----:B------:R-:W-:Y:S04]  /*d460*/  STS [R7+0x6000], R32 ;  /* 0x0060002007007388 */ /* 0x000fe80000000800 */
[----:B------:R2:W-:Y:S01]  /*d470*/  STS [R7+0x6400], R31 ;  /* 0x0064001f07007388 */ /* 0x0005e20000000800 */
[----:B---3--:R-:W-:-:S03]  /*d480*/  MOV R9, 0x7f800000 ;  /* 0x7f80000000097802 */ /* 0x008fc60000000f00 */
[----:B------:R-:W-:Y:S04]  /*d490*/  STS [R6+0x6000], R28 ;  /* 0x0060001c06007388 */ /* 0x000fe80000000800 */
[----:B------:R1:W-:Y:S04]  /*d4a0*/  STS [R6+0x6400], R27 ;  /* 0x0064001b06007388 */ /* 0x0003e80000000800 */
[----:B------:R-:W-:Y:S06]  /*d4b0*/  BAR.SYNC.DEFER_BLOCKING 0x0 ;  /* 0x0000000000007b1d */ /* 0x000fec0000010000 */
[----:B------:R-:W3:Y:S01]  /*d4c0*/  S2R R15, SR_TID.X ;  /* 0x00000000000f7919 */ /* 0x000ee20000002100 */
[----:B--2---:R-:W2:Y:S01]  /*d4d0*/  @P0 MUFU.LG2 R7, R169 ;  /* 0x000000a900070308 */ /* 0x004ea20000000c00 */
[----:B-1----:R-:W-:-:S02]  /*d4e0*/  @P5 FMUL.FTZ R6, R4, 0.69314718246459960938 ;  /* 0x3f31721804065820 */ /* 0x002fc40000410000 */
[----:B------:R-:W-:Y:S01]  /*d4f0*/  @P3 FMUL.FTZ R4, R2, 0.69314718246459960938 ;  /* 0x3f31721802043820 */ /* 0x000fe20000410000 */
[----:B------:R1:W4:Y:S01]  /*d500*/  LDS.128 R20, [R239] ;  /* 0x00000000ef147984 */ /* 0x0003220000000c00 */
[----:B------:R-:W-:Y:S02]  /*d510*/  @P5 FFMA.FTZ R14, R172, c[0x0][0x238], R6 ;  /* 0x00008e00ac0e5a23 */ /* 0x000fe40000010006 */
[----:B------:R-:W-:Y:S01]  /*d520*/  @P3 FFMA.FTZ R12, R170, c[0x0][0x238], R4 ;  /* 0x00008e00aa0c3a23 */ /* 0x000fe20000010004 */
[----:B------:R1:W1:Y:S01]  /*d530*/  LDS.128 R28, [R239+0x800] ;  /* 0x00080000ef1c7984 */ /* 0x0002620000000c00 */
[----:B--2---:R-:W-:Y:S01]  /*d540*/  @P0 FMUL.FTZ R2, R7, 0.69314718246459960938 ;  /* 0x3f31721807020820 */ /* 0x004fe20000410000 */
[----:B---3--:R-:W-:Y:S02]  /*d550*/  SHF.R.S32.HI R80, RZ, 0x1f, R15 ;  /* 0x0000001fff507819 */ /* 0x008fe4000001140f */
[----:B------:R2:W3:Y:S01]  /*d560*/  LDS.128 R36, [R239+0x1000] ;  /* 0x00100000ef247984 */ /* 0x0004e20000000c00 */
[----:B------:R-:W-:Y:S01]  /*d570*/  @P0 FFMA.FTZ R9, R3, c[0x0][0x238], R2 ;  /* 0x00008e0003090a23 */ /* 0x000fe20000010002 */
[----:B------:R-:W-:-:S02]  /*d580*/  LEA.HI R0, R80, R15, RZ, 0x5 ;  /* 0x0000000f50007211 */ /* 0x000fc400078f28ff */
[----:B------:R2:W1:Y:S02]  /*d590*/  LDS.128 R44, [R239+0x1800] ;  /* 0x00180000ef2c7984 */ /* 0x0004640000000c00 */
[----:B------:R-:W-:Y:S02]  /*d5a0*/  LOP3.LUT R0, R0, 0xffffffe0, RZ, 0xc0, !PT ;  /* 0xffffffe000007812 */ /* 0x000fe400078ec0ff */
[----:B------:R2:W1:Y:S02]  /*d5b0*/  LDS.128 R52, [R239+0x2000] ;  /* 0x00200000ef347984 */ /* 0x0004640000000c00 */
        /* <DEDUP_REMOVED lines=14> */
[----:B---34-:R-:W3:Y:S01]  /*d6a0*/  LDL.LU R174, [R1+0x4c] ;  /* 0x00004c0001ae7983 */ /* 0x018ee20000300800 */
[----:B------:R-:W-:-:S04]  /*d6b0*/  SHF.R.S32.HI R2, RZ, 0x1f, R0 ;  /* 0x0000001fff027819 */ /* 0x000fc80000011400 */
[----:B------:R-:W-:-:S04]  /*d6c0*/  LEA.HI R0, R2, R0, RZ, 0x2 ;  /* 0x0000000002007211 */ /* 0x000fc800078f10ff */
[----:B------:R-:W-:-:S05]  /*d6d0*/  SHF.R.S32.HI R0, RZ, 0x2, R0 ;  /* 0x00000002ff007819 */ /* 0x000fca0000011400 */
[----:B---3--:R-:W-:-:S05]  /*d6e0*/  IMAD R0, R174, 0x10, R0 ;  /* 0x00000010ae007824 */ /* 0x008fca00078e0200 */
        /* <DEDUP_REMOVED lines=31> */
.L_x_147:
[----:B---34-:R-:W-:Y:S05]  /*d8e0*/  BSYNC B0 ;  /* 0x0000000000007941 */ /* 0x018fea0003800000 */
.L_x_146:
[----:B------:R-:W3:Y:S04]  /*d8f0*/  LDL.64 R82, [R1+0x10] ;  /* 0x0000100001527983 */ /* 0x000ee80000100a00 */
[----:B------:R4:W5:Y:S04]  /*d900*/  LDL.64 R84, [R1+0x18] ;  /* 0x0000180001547983 */ /* 0x0009680000100a00 */
[----:B------:R4:W5:Y:S04]  /*d910*/  LDL R12, [R1+0x20] ;  /* 0x00002000010c7983 */ /* 0x0009680000100800 */
[----:B------:R-:W2:Y:S01]  /*d920*/  S2R R10, SR_CTAID.Z ;  /* 0x00000000000a7919 */ /* 0x000ea20000002700 */
[----:B------:R-:W-:Y:S01]  /*d930*/  LEA.HI R3, R80, R15, RZ, 0x3 ;  /* 0x0000000f50037211 */ /* 0x000fe200078f18ff */
[----:B------:R-:W-:-:S02]  /*d940*/  USHF.R.S32.HI UR6, URZ, 0x1f, UR11 ;  /* 0x0000001f3f067899 */ /* 0x000fc4000801140b */
[----:B------:R-:W-:Y:S01]  /*d950*/  ULDC.64 UR4, c[0x0][0x1f0] ;  /* 0x00007c0000047ab9 */ /* 0x000fe20000000a00 */
[----:B------:R-:W-:Y:S01]  /*d960*/  SHF.R.S32.HI R7, RZ, 0x3, R3 ;  /* 0x00000003ff077819 */ /* 0x000fe20000011403 */
[----:B------:R-:W-:-:S04]  /*d970*/  UIMAD UR4, UR6, UR4, URZ ;  /* 0x00000004060472a4 */ /* 0x000fc8000f8e023f */
[----:B------:R-:W-:Y:S01]  /*d980*/  UIMAD UR4, UR11, UR5, UR4 ;  /* 0x000000050b0472a4 */ /* 0x000fe2000f8e0204 */
[----:B------:R-:W-:Y:S01]  /*d990*/  BSSY B0, `(.L_x_148) ;  /* 0x0000013000007945 */ /* 0x000fe20003800000 */
[----:B---3--:R-:W-:Y:S02]  /*d9a0*/  SHF.R.S32.HI R0, RZ, 0x1f, R82 ;  /* 0x0000001fff007819 */ /* 0x008fe40000011452 */
[----:B------:R-:W-:-:S04]  /*d9b0*/  IADD3 R2, P0, R82, UR14, RZ ;  /* 0x0000000e52027c10 */ /* 0x000fc8000ff1e0ff */
[----:B------:R-:W-:Y:S02]  /*d9c0*/  IADD3.X R3, R0, UR7, RZ, P0, !PT ;  /* 0x0000000700037c10 */ /* 0x000fe400087fe4ff */
[----:B------:R-:W-:-:S03]  /*d9d0*/  ISETP.GE.AND P0, PT, R7, UR13, PT ;  /* 0x0000000d07007c0c */ /* 0x000fc6000bf06270 */
[----:B--2---:R-:W-:-:S05]  /*d9e0*/  IMAD.WIDE.U32 R10, R10, c[0x0][0x1f0], R2 ;  /* 0x00007c000a0a7a25 */ /* 0x004fca00078e0002 */
[----:B------:R-:W-:-:S05]  /*d9f0*/  IADD3 R9, R11, UR4, RZ ;  /* 0x000000040b097c10 */ /* 0x000fca000fffe0ff */
[----:B------:R-:W-:Y:S05]  /*da00*/  @P0 BRA `(.L_x_149) ;  /* 0x000000b000000947 */ /* 0x000fea0003800000 */
[----:B----45:R-:W-:Y:S01]  /*da10*/  IMAD R0, R85, c[0x0][0x1e8], RZ ;  /* 0x00007a0055007a24 */ /* 0x030fe200078e02ff */
[----:B------:R-:W-:Y:S01]  /*da20*/  ISETP.GE.AND P2, PT, R82, c[0x0][0x220], PT ;  /* 0x0000880052007a0c */ /* 0x000fe20003f46270 */
[----:B------:R-:W-:Y:S01]  /*da30*/  IMAD.MOV.U32 R8, RZ, RZ, R10 ;  /* 0x000000ffff087224 */ /* 0x000fe200078e000a */
[----:B------:R-:W-:Y:S01]  /*da40*/  ISETP.GE.AND P1, PT, R12, c[0x0][0x220], PT ;  /* 0x000088000c007a0c */ /* 0x000fe20003f26270 */
[C---:B------:R-:W-:Y:S02]  /*da50*/  IMAD R0, R84.reuse, c[0x0][0x1ec], R0 ;  /* 0x00007b0054007a24 */ /* 0x040fe400078e0200 */
[----:B------:R-:W-:-:S05]  /*da60*/  IMAD.WIDE.U32 R4, R84, c[0x0][0x1e8], R8 ;  /* 0x00007a0054047a25 */ /* 0x000fca00078e0008 */
[----:B------:R-:W-:Y:S02]  /*da70*/  IADD3 R0, R5, R0, RZ ;  /* 0x0000000005007210 */ /* 0x000fe40007ffe0ff */
[----:B------:R-:W-:-:S04]  /*da80*/  LEA R2, P0, R4, c[0x0][0x1d0], 0x1 ;  /* 0x0000740004027a11 */ /* 0x000fc800078008ff */
[----:B------:R-:W-:-:S05]  /*da90*/  LEA.HI.X R3, R4, c[0x0][0x1d4], R0, 0x1, P0 ;  /* 0x0000750004037a11 */ /* 0x000fca00000f0c00 */
[----:B------:R2:W-:Y:S04]  /*daa0*/  @!P2 STG.E.128 [R2.64], R20 ;  /* 0x000000140200a986 */ /* 0x0005e8000c101d12 */
[----:B-1----:R2:W-:Y:S02]  /*dab0*/  @!P1 STG.E.128 [R2.64+0x80], R16 ;  /* 0x0000801002009986 */ /* 0x0025e4000c101d12 */
.L_x_149:
[----:B----4-:R-:W-:Y:S05]  /*dac0*/  BSYNC B0 ;  /* 0x0000000000007941 */ /* 0x010fea0003800000 */
.L_x_148:
[----:B------:R-:W-:Y:S01]  /*dad0*/  IADD3 R0, R7, 0x10, RZ ;  /* 0x0000001007007810 */ /* 0x000fe20007ffe0ff */
[----:B------:R-:W-:Y:S03]  /*dae0*/  BSSY B0, `(.L_x_150) ;  /* 0x0000011000007945 */ /* 0x000fe60003800000 */
[----:B------:R-:W-:-:S13]  /*daf0*/  ISETP.GE.AND P0, PT, R0, UR13, PT ;  /* 0x0000000d00007c0c */ /* 0x000fda000bf06270 */
[----:B------:R-:W-:Y:S05]  /*db00*/  @P0 BRA `(.L_x_151) ;  /* 0x000000e000000947 */ /* 0x000fea0003800000 */
[----:B-----5:R-:W-:Y:S01]  /*db10*/  IADD3 R6, P0, R84, 0x10, RZ ;  /* 0x0000001054067810 */ /* 0x020fe20007f1e0ff */
[----:B--2---:R-:W-:Y:S01]  /*db20*/  IMAD.MOV.U32 R2, RZ, RZ, R10 ;  /* 0x000000ffff027224 */ /* 0x004fe200078e000a */
[----:B------:R-:W-:Y:S02]  /*db30*/  MOV R3, R9 ;  /* 0x0000000900037202 */ /* 0x000fe40000000f00 */
[----:B------:R-:W-:Y:S01]  /*db40*/  ISETP.GE.AND P1, PT, R82, c[0x0][0x220], PT ;  /* 0x0000880052007a0c */ /* 0x000fe20003f26270 */
[----:B------:R-:W-:Y:S01]  /*db50*/  IMAD.X R0, RZ, RZ, R85, P0 ;  /* 0x000000ffff007224 */ /* 0x000fe200000e0655 */
[----:B------:R-:W-:Y:S01]  /*db60*/  ISETP.GE.AND P0, PT, R12, c[0x0][0x220], PT ;  /* 0x000088000c007a0c */ /* 0x000fe20003f06270 */
[----:B------:R-:W-:-:S04]  /*db70*/  IMAD.WIDE.U32 R4, R6, c[0x0][0x1e8], R2 ;  /* 0x00007a0006047a25 */ /* 0x000fc800078e0002 */
[----:B------:R-:W-:Y:S01]  /*db80*/  IMAD R0, R0, c[0x0][0x1e8], RZ ;  /* 0x00007a0000007a24 */ /* 0x000fe200078e02ff */
[----:B------:R-:W-:-:S03]  /*db90*/  LEA R2, P2, R4, c[0x0][0x1d0], 0x1 ;  /* 0x0000740004027a11 */ /* 0x000fc600078408ff */
[----:B------:R-:W-:-:S04]  /*dba0*/  IMAD R0, R6, c[0x0][0x1ec], R0 ;  /* 0x00007b0006007a24 */ /* 0x000fc800078e0200 */
[----:B------:R-:W-:-:S05]  /*dbb0*/  IMAD.IADD R0, R5, 0x1, R0 ;  /* 0x0000000105007824 */ /* 0x000fca00078e0200 */
[----:B------:R-:W-:-:S05]  /*dbc0*/  LEA.HI.X R3, R4, c[0x0][0x1d4], R0, 0x1, P2 ;  /* 0x0000750004037a11 */ /* 0x000fca00010f0c00 */
[----:B-1----:R1:W-:Y:S04]  /*dbd0*/  @!P1 STG.E.128 [R2.64], R28 ;  /* 0x0000001c02009986 */ /* 0x0023e8000c101d12 */
[----:B------:R1:W-:Y:S02]  /*dbe0*/  @!P0 STG.E.128 [R2.64+0x80], R24 ;  /* 0x0000801802008986 */ /* 0x0003e4000c101d12 */
.L_x_151:
[----:B------:R-:W-:Y:S05]  /*dbf0*/  BSYNC B0 ;  /* 0x0000000000007941 */ /* 0x000fea0003800000 */
.L_x_150:
[----:B------:R-:W-:Y:S01]  /*dc00*/  IADD3 R0, R7, 0x20, RZ ;  /* 0x0000002007007810 */ /* 0x000fe20007ffe0ff */
[----:B------:R-:W-:Y:S03]  /*dc10*/  BSSY B0, `(.L_x_152) ;  /* 0x0000011000007945 */ /* 0x000fe60003800000 */
[----:B------:R-:W-:-:S13]  /*dc20*/  ISETP.GE.AND P0, PT, R0, UR13, PT ;  /* 0x0000000d00007c0c */ /* 0x000fda000bf06270 */
[----:B------:R-:W-:Y:S05]  /*dc30*/  @P0 BRA `(.L_x_153) ;  /* 0x000000e000000947 */ /* 0x000fea0003800000 */
[----:B-----5:R-:W-:Y:S01]  /*dc40*/  IADD3 R6, P0, R84, 0x20, RZ ;  /* 0x0000002054067810 */ /* 0x020fe20007f1e0ff */
[----:B-12---:R-:W-:Y:S01]  /*dc50*/  IMAD.MOV.U32 R2, RZ, RZ, R10 ;  /* 0x000000ffff027224 */ /* 0x006fe200078e000a */
        /* <DEDUP_REMOVED lines=10> */
[----:B------:R1:W-:Y:S04]  /*dd00*/  @!P1 STG.E.128 [R2.64], R36 ;  /* 0x0000002402009986 */ /* 0x0003e8000c101d12 */
[----:B------:R1:W-:Y:S02]  /*dd10*/  @!P0 STG.E.128 [R2.64+0x80], R32 ;  /* 0x0000802002008986 */ /* 0x0003e4000c101d12 */
.L_x_153:
[----:B------:R-:W-:Y:S05]  /*dd20*/  BSYNC B0 ;  /* 0x0000000000007941 */ /* 0x000fea0003800000 */
.L_x_152:
        /* <DEDUP_REMOVED lines=18> */
.L_x_155:
[----:B------:R-:W-:Y:S05]  /*de50*/  BSYNC B0 ;  /* 0x0000000000007941 */ /* 0x000fea0003800000 */
.L_x_154:
        /* <DEDUP_REMOVED lines=18> */
.L_x_157:
[----:B------:R-:W-:Y:S05]  /*df80*/  BSYNC B0 ;  /* 0x0000000000007941 */ /* 0x000fea0003800000 */
.L_x_156:
        /* <DEDUP_REMOVED lines=18> */
.L_x_159:
[----:B------:R-:W-:Y:S05]  /*e0b0*/  BSYNC B0 ;  /* 0x0000000000007941 */ /* 0x000fea0003800000 */
.L_x_158:
        /* <DEDUP_REMOVED lines=18> */
.L_x_161:
[----:B------:R-:W-:Y:S05]  /*e1e0*/  BSYNC B0 ;  /* 0x0000000000007941 */ /* 0x000fea0003800000 */
.L_x_160:
[----:B------:R-:W3:Y:S02]  /*e1f0*/  LDL.LU R0, [R1+0x48] ;  /* 0x0000480001007983 */ /* 0x000ee40000300800 */
[----:B---3--:R-:W-:-:S13]  /*e200*/  ISETP.GE.AND P0, PT, R0, UR13, PT ;  /* 0x0000000d00007c0c */ /* 0x008fda000bf06270 */
[----:B------:R-:W-:Y:S05]  /*e210*/  @P0 EXIT ;  /* 0x000000000000094d */ /* 0x000fea0003800000 */
[----:B-----5:R-:W-:Y:S01]  /*e220*/  IADD3 R6, P0, R84, 0x70, RZ ;  /* 0x0000007054067810 */ /* 0x020fe20007f1e0ff */
[----:B-12---:R-:W-:Y:S01]  /*e230*/  IMAD.MOV.U32 R2, RZ, RZ, R10 ;  /* 0x000000ffff027224 */ /* 0x006fe200078e000a */
[----:B------:R-:W-:-:S03]  /*e240*/  MOV R3, R9 ;  /* 0x0000000900037202 */ /* 0x000fc60000000f00 */
        /* <DEDUP_REMOVED lines=8> */
[----:B------:R1:W-:Y:S01]  /*e2d0*/  @!P0 STG.E.128 [R2.64], R76 ;  /* 0x0000004c02008986 */ /* 0x0003e2000c101d12 */
[----:B------:R-:W-:-:S13]  /*e2e0*/  ISETP.GE.AND P0, PT, R12, c[0x0][0x220], PT ;  /* 0x000088000c007a0c */ /* 0x000fda0003f06270 */
[----:B------:R-:W-:Y:S05]  /*e2f0*/  @P0 EXIT ;  /* 0x000000000000094d */ /* 0x000fea0003800000 */
[----:B------:R-:W-:Y:S01]  /*e300*/  STG.E.128 [R2.64+0x80], R72 ;  /* 0x0000804802007986 */ /* 0x000fe2000c101d12 */
[----:B------:R-:W-:Y:S05]  /*e310*/  EXIT ;  /* 0x000000000000794d */ /* 0x000fea0003800000 */
.L_x_104:
[----:B------:R-:W-:Y:S01]  /*e320*/  UISETP.NE.AND UP4, UPT, UR10, -0x1, UPT ;  /* 0xffffffff0a00788c */ /* 0x000fe2000bf85270 */
[----:B-1----:R-:W-:Y:S01]  /*e330*/  SHF.R.S32.HI R8, RZ, 0x1f, R155 ;  /* 0x0000001fff087819 */ /* 0x002fe2000001149b */
[----:B------:R-:W-:Y:S01]  /*e340*/  ULDC.U8 UR17, c[0x0][0x329] ;  /* 0x0000ca4000117ab9 */ /* 0x000fe20000000000 */
[----:B------:R-:W1:Y:S01]  /*e350*/  S2R R12, SR_CTAID.Z ;  /* 0x00000000000c7919 */ /* 0x000e620000002700 */
[----:B------:R-:W-:Y:S01]  /*e360*/  UISETP.NE.AND UP1, UPT, UR17, URZ, UPT ;  /* 0x0000003f1100728c */ /* 0x000fe2000bf25270 */
[----:B------:R-:W-:Y:S01]  /*e370*/  LEA.HI R8, R8, R155, RZ, 0x3 ;  /* 0x0000009b08087211 */ /* 0x000fe200078f18ff */
[----:B------:R-:W-:Y:S01]  /*e380*/  ULDC.64 UR4, c[0x0][0x1e0] ;  /* 0x0000780000047ab9 */ /* 0x000fe20000000a00 */
[----:B------:R-:W2:Y:S01]  /*e390*/  S2R R6, SR_CTAID.X ;  /* 0x0000000000067919 */ /* 0x000ea20000002500 */
[----:B------:R-:W-:Y:S01]  /*e3a0*/  ULDC.64 UR6, c[0x0][0x1e8] ;  /* 0x00007a0000067ab9 */ /* 0x000fe20000000a00 */
[----:B------:R-:W-:Y:S01]  /*e3b0*/  LOP3.LUT R0, R8, 0xfffffff8, RZ, 0xc0, !PT ;  /* 0xfffffff808007812 */ /* 0x000fe200078ec0ff */
[----:B------:R-:W-:Y:S01]  /*e3c0*/  ULDC.U8 UR20, c[0x0][0x328] ;  /* 0x0000ca0000147ab9 */ /* 0x000fe20000000000 */
[----:B------:R-:W-:Y:S01]  /*e3d0*/  SHF.R.S32.HI R8, RZ, 0x3, R8 ;  /* 0x00000003ff087819 */ /* 0x000fe20000011408 */
[----:B------:R-:W-:Y:S01]  /*e3e0*/  @!UP4 USHF.R.S32.HI UR21, URZ, 0x1f, UR11 ;  /* 0x0000001f3f15c899 */ /* 0x000fe2000801140b */
[----:B------:R-:W-:Y:S01]  /*e3f0*/  BSSY B0, `(.L_x_162) ;  /* 0x000003d000007945 */ /* 0x000fe20003800000 */
[----:B------:R-:W-:Y:S01]  /*e400*/  USHF.R.S32.HI UR15, URZ, 0x1f, UR12 ;  /* 0x0000001f3f0f7899 */ /* 0x000fe2000801140c */
[----:B------:R-:W-:Y:S01]  /*e410*/  IMAD.IADD R15, R155, 0x1, -R0 ;  /* 0x000000019b0f7824 */ /* 0x000fe200078e0a00 */
[----:B------:R-:W-:Y:S01]  /*e420*/  @!UP4 UIMAD UR21, UR21, UR4, URZ ;  /* 0x000000041515c2a4 */ /* 0x000fe2000f8e023f */
[----:B------:R-:W-:Y:S01]  /*e430*/  SHF.R.S32.HI R9, RZ, 0x1f, R8 ;  /* 0x0000001fff097819 */ /* 0x000fe20000011408 */
[----:B------:R-:W-:Y:S01]  /*e440*/  @UP4 UIMAD.WIDE.U32 UR8, UR10, UR6, URZ ;  /* 0x000000060a0842a5 */ /* 0x000fe2000f8e003f */
[----:B------:R-:W-:Y:S01]  /*e450*/  IMAD.SHL.U32 R14, R15, 0x8, RZ ;  /* 0x000000080f0e7824 */ /* 0x000fe200078e00ff */
[----:B------:R-:W-:-:S02]  /*e460*/  UISETP.NE.AND UP3, UPT, UR20, URZ, UPT ;  /* 0x0000003f1400728c */ /* 0x000fc4000bf65270 */
[----:B------:R-:W-:Y:S02]  /*e470*/  @!UP4 UIMAD.WIDE.U32 UR22, UR11, UR4, URZ ;  /* 0x000000040b16c2a5 */ /* 0x000fe4000f8e003f */
[----:B------:R-:W-:Y:S01]  /*e480*/  @!UP4 UIMAD UR21, UR11, UR5, UR21 ;  /* 0x000000050b15c2a4 */ /* 0x000fe2000f8e0215 */
[----:B------:R-:W-:Y:S01]  /*e490*/  IADD3 R23, R14, 0x40, RZ ;  /* 0x000000400e177810 */ /* 0x000fe20007ffe0ff */
[----:B------:R-:W-:Y:S02]  /*e4a0*/  UISETP.NE.OR UP2, UPT, UR17, URZ, !UP3 ;  /* 0x0000003f1100728c */ /* 0x000fe4000df45670 */
[----:B------:R-:W-:Y:S02]  /*e4b0*/  ULDC.64 UR4, c[0x0][0x1f0] ;  /* 0x00007c0000047ab9 */ /* 0x000fe40000000a00 */
[----:B------:R-:W-:Y:S01]  /*e4c0*/  UIMAD UR4, UR15, UR4, URZ ;  /* 0x000000040f0472a4 */ /* 0x000fe2000f8e023f */
[----:B--2---:R-:W-:Y:S01]  /*e4d0*/  IMAD.WIDE R6, R6, 0x80, R8 ;  /* 0x0000008006067825 */ /* 0x004fe200078e0208 */
[----:B------:R-:W-:-:S02]  /*e4e0*/  @UP4 UIMAD UR7, UR10, UR7, UR9 ;  /* 0x000000070a0742a4 */ /* 0x000fc4000f8e0209 */
        /* <DEDUP_REMOVED lines=34> */
[----:B------:R-:W-:Y:S01]  /*e710*/  IMAD R0, R7, c[0x0][0x1e8], RZ ;  /* 0x00007a0007007a24 */ /* 0x000fe200078e02ff */
        /* <DEDUP_REMOVED lines=8> */
[----:B------:R1:W-:Y:S04]  /*e7a0*/  @!P1 STG.E.128 [R2.64], RZ ;  /* 0x000000ff02009986 */ /* 0x0003e8000c101d12 */
[----:B------:R1:W-:Y:S02]  /*e7b0*/  @!P0 STG.E.128 [R2.64+0x80], RZ ;  /* 0x000080ff02008986 */ /* 0x0003e4000c101d12 */
.L_x_163:
[----:B------:R-:W-:Y:S05]  /*e7c0*/  BSYNC B0 ;  /* 0x0000000000007941 */ /* 0x000fea0003800000 */
.L_x_162:
[----:B------:R-:W-:Y:S01]  /*e7d0*/  IADD3 R22, R8, 0x10, RZ ;  /* 0x0000001008167810 */ /* 0x000fe20007ffe0ff */
[----:B------:R-:W-:Y:S03]  /*e7e0*/  BSSY B0, `(.L_x_164) ;  /* 0x0000011000007945 */ /* 0x000fe60003800000 */
[----:B------:R-:W-:-:S13]  /*e7f0*/  ISETP.GE.AND P0, PT, R22, UR16, PT ;  /* 0x0000001016007c0c */ /* 0x000fda000bf06270 */
[----:B------:R-:W-:Y:S05]  /*e800*/  @P0 BRA `(.L_x_165) ;  /* 0x000000e000000947 */ /* 0x000fea0003800000 */
[----:B------:R-:W-:Y:S01]  /*e810*/  IADD3 R0, P0, R6, 0x10, RZ ;  /* 0x0000001006007810 */ /* 0x000fe20007f1e0ff */
[----:B------:R-:W-:Y:S01]  /*e820*/  IMAD.MOV.U32 R4, RZ, RZ, R12 ;  /* 0x000000ffff047224 */ /* 0x000fe200078e000c */
[----:B------:R-:W-:Y:S02]  /*e830*/  MOV R5, R11 ;  /* 0x0000000b00057202 */ /* 0x000fe40000000f00 */
[----:B------:R-:W-:Y:S01]  /*e840*/  ISETP.GE.AND P1, PT, R14, c[0x0][0x220], PT ;  /* 0x000088000e007a0c */ /* 0x000fe20003f26270 */
[----:B-1----:R-:W-:Y:S01]  /*e850*/  IMAD.X R2, RZ, RZ, R7, P0 ;  /* 0x000000ffff027224 */ /* 0x002fe200000e0607 */
[----:B------:R-:W-:Y:S01]  /*e860*/  ISETP.GE.AND P0, PT, R23, c[0x0][0x220], PT ;  /* 0x0000880017007a0c */ /* 0x000fe20003f06270 */
[----:B------:R-:W-:-:S04]  /*e870*/  IMAD.WIDE.U32 R4, R0, c[0x0][0x1e8], R4 ;  /* 0x00007a0000047a25 */ /* 0x000fc800078e0004 */
[----:B------:R-:W-:-:S04]  /*e880*/  IMAD R2, R2, c[0x0][0x1e8], RZ ;  /* 0x00007a0002027a24 */ /* 0x000fc800078e02ff */
[----:B------:R-:W-:Y:S01]  /*e890*/  IMAD R0, R0, c[0x0][0x1ec], R2 ;  /* 0x00007b0000007a24 */ /* 0x000fe200078e0202 */
[----:B------:R-:W-:-:S03]  /*e8a0*/  LEA R2, P2, R4, c[0x0][0x1d0], 0x1 ;  /* 0x0000740004027a11 */ /* 0x000fc600078408ff */
[----:B------:R-:W-:-:S05]  /*e8b0*/  IMAD.IADD R0, R5, 0x1, R0 ;  /* 0x0000000105007824 */ /* 0x000fca00078e0200 */
[----:B------:R-:W-:-:S05]  /*e8c0*/  LEA.HI.X R3, R4, c[0x0][0x1d4], R0, 0x1, P2 ;  /* 0x0000750004037a11 */ /* 0x000fca00010f0c00 */
[----:B------:R1:W-:Y:S04]  /*e8d0*/  @!P1 STG.E.128 [R2.64], RZ ;  /* 0x000000ff02009986 */ /* 0x0003e8000c101d12 */
[----:B------:R1:W-:Y:S02]  /*e8e0*/  @!P0 STG.E.128 [R2.64+0x80], RZ ;  /* 0x000080ff02008986 */ /* 0x0003e4000c101d12 */
.L_x_165:
[----:B------:R-:W-:Y:S05]  /*e8f0*/  BSYNC B0 ;  /* 0x0000000000007941 */ /* 0x000fea0003800000 */
.L_x_164:
        /* <DEDUP_REMOVED lines=18> */
.L_x_167:
[----:B------:R-:W-:Y:S05]  /*ea20*/  BSYNC B0 ;  /* 0x0000000000007941 */ /* 0x000fea0003800000 */
.L_x_166:
        /* <DEDUP_REMOVED lines=18> */
.L_x_169:
[----:B------:R-:W-:Y:S05]  /*eb50*/  BSYNC B0 ;  /* 0x0000000000007941 */ /* 0x000fea0003800000 */
.L_x_168:
        /* <DEDUP_REMOVED lines=18> */
.L_x_171:
[----:B------:R-:W-:Y:S05]  /*ec80*/  BSYNC B0 ;  /* 0x0000000000007941 */ /* 0x000fea0003800000 */
.L_x_170:
        /* <DEDUP_REMOVED lines=18> */
.L_x_173:
[----:B------:R-:W-:Y:S05]  /*edb0*/  BSYNC B0 ;  /* 0x0000000000007941 */ /* 0x000fea0003800000 */
.L_x_172:
        /* <DEDUP_REMOVED lines=18> */
.L_x_175:
[----:B------:R-:W-:Y:S05]  /*eee0*/  BSYNC B0 ;  /* 0x0000000000007941 */ /* 0x000fea0003800000 */
.L_x_174:
[----:B------:R-:W-:Y:S01]  /*eef0*/  IADD3 R17, R8, 0x70, RZ ;  /* 0x0000007008117810 */ /* 0x000fe20007ffe0ff */
[----:B------:R-:W-:Y:S03]  /*ef00*/  BSSY B0, `(.L_x_176) ;  /* 0x0000011000007945 */ /* 0x000fe60003800000 */
[----:B------:R-:W-:-:S13]  /*ef10*/  ISETP.GE.AND P0, PT, R17, UR16, PT ;  /* 0x0000001011007c0c */ /* 0x000fda000bf06270 */
[----:B------:R-:W-:Y:S05]  /*ef20*/  @P0 BRA `(.L_x_177) ;  /* 0x000000e000000947 */ /* 0x000fea0003800000 */
[----:B------:R-:W-:Y:S01]  /*ef30*/  IADD3 R0, P0, R6, 0x70, RZ ;  /* 0x0000007006007810 */ /* 0x000fe20007f1e0ff */
[----:B-1----:R-:W-:Y:S01]  /*ef40*/  IMAD.MOV.U32 R2, RZ, RZ, R12 ;  /* 0x000000ffff027224 */ /* 0x002fe200078e000c */
        /* <DEDUP_REMOVED lines=10> */
[----:B------:R1:W-:Y:S04]  /*eff0*/  @!P1 STG.E.128 [R2.64], RZ ;  /* 0x000000ff02009986 */ /* 0x0003e8000c101d12 */
[----:B------:R1:W-:Y:S02]  /*f000*/  @!P0 STG.E.128 [R2.64+0x80], RZ ;  /* 0x000080ff02008986 */ /* 0x0003e4000c101d12 */
.L_x_177:
[----:B------:R-:W-:Y:S05]  /*f010*/  BSYNC B0 ;  /* 0x0000000000007941 */ /* 0x000fea0003800000 */
.L_x_176:
[----:B------:R-:W-:-:S04]  /*f020*/  ISETP.NE.AND P6, PT, R15, RZ, PT ;  /* 0x000000ff0f00720c */ /* 0x000fc80003fc5270 */
[----:B------:R-:W-:Y:S02]  /*f030*/  ISETP.GE.OR P2, PT, R8, UR16, P6 ;  /* 0x0000001008007c0c */ /* 0x000fe4000b746670 */
[----:B------:R-:W-:Y:S02]  /*f040*/  ISETP.GE.OR P1, PT, R22, UR16, P6 ;  /* 0x0000001016007c0c */ /* 0x000fe4000b726670 */
[----:B------:R-:W-:Y:S02]  /*f050*/  ISETP.GE.OR P5, PT, R21, UR16, P6 ;  /* 0x0000001015007c0c */ /* 0x000fe4000b7a6670 */
[----:B------:R-:W-:Y:S02]  /*f060*/  ISETP.GE.OR P4, PT, R20, UR16, P6 ;  /* 0x0000001014007c0c */ /* 0x000fe4000b786670 */
[----:B------:R-:W-:-:S05]  /*f070*/  ISETP.GE.OR P3, PT, R19, UR16, P6 ;  /* 0x0000001013007c0c */ /* 0x000fca000b766670 */
[----:B------:R-:W-:-:S04]  /*f080*/  @!P2 IMAD R0, R8, UR20, RZ ;  /* 0x000000140800ac24 */ /* 0x000fc8000f8e02ff */
[----:B------:R-:W-:Y:S01]  /*f090*/  @!P5 IMAD R7, R21, UR20, RZ ;  /* 0x000000141507dc24 */ /* 0x000fe2000f8e02ff */
[----:B-1----:R-:W-:Y:S01]  /*f0a0*/  @!P2 IADD3 R3, P0, R0, UR13, RZ ;  /* 0x0000000d0003ac10 */ /* 0x002fe2000ff1e0ff */
[----:B------:R-:W-:-:S03]  /*f0b0*/  @!P4 IMAD R5, R20, UR20, RZ ;  /* 0x000000141405cc24 */ /* 0x000fc6000f8e02ff */
[----:B------:R-:W-:Y:S01]  /*f0c0*/  @!P2 LEA.HI.X.SX32 R4, R0, UR6, 0x1, P0 ;  /* 0x000000060004ac11 */ /* 0x000fe200080f0eff */
[----:B------:R-:W-:Y:S01]  /*f0d0*/  @!P1 IMAD R0, R22, UR20, RZ ;  /* 0x0000001416009c24 */ /* 0x000fe2000f8e02ff */
[----:B------:R-:W-:-:S04]  /*f0e0*/  @!P2 LEA R2, P0, R3, c[0x0][0x200], 0x2 ;  /* 0x000080000302aa11 */ /* 0x000fc800078010ff */
[----:B------:R-:W-:Y:S01]  /*f0f0*/  @!P2 LEA.HI.X R3, R3, c[0x0][0x204], R4, 0x2, P0 ;  /* 0x000081000303aa11 */ /* 0x000fe200000f1404 */
[----:B------:R-:W-:Y:S01]  /*f100*/  @!P2 IMAD.MOV.U32 R4, RZ, RZ, 0x7f800000 ;  /* 0x7f800000ff04a424 */ /* 0x000fe200078e00ff */
[----:B------:R-:W-:-:S04]  /*f110*/  @!P1 IADD3 R6, P0, R0, UR13, RZ ;  /* 0x0000000d00069c10 */ /* 0x000fc8000ff1e0ff */
[----:B------:R1:W-:Y:S02]  /*f120*/  @!P2 STG.E [R2.64], R4 ;  /* 0x000000040200a986 */ /* 0x0003e4000c101912 */
[----:B-1----:R-:W-:Y:S02]  /*f130*/  @!P1 LEA.HI.X.SX32 R3, R0, UR6, 0x1, P0 ;  /* 0x0000000600039c11 */ /* 0x002fe400080f0eff */
[C---:B------:R-:W-:Y:S02]  /*f140*/  @!P1 LEA R2, P2, R6.reuse, c[0x0][0x200], 0x2 ;  /* 0x0000800006029a11 */ /* 0x040fe400078410ff */
[C---:B------:R-:W-:Y:S02]  /*f150*/  @!P5 IADD3 R0, P0, R7.reuse, UR13, RZ ;  /* 0x0000000d0700dc10 */ /* 0x040fe4000ff1e0ff */
        /* <DEDUP_REMOVED lines=13> */
[----:B------:R-:W-:Y:S01]  /*f230*/  @!P5 IMAD.MOV.U32 R4, RZ, RZ, 0x7f800000 ;  /* 0x7f800000ff04d424 */ /* 0x000fe200078e00ff */
[----:B------:R-:W-:Y:S02]  /*f240*/  @!P3 IADD3 R0, P0, R5, UR13, RZ ;  /* 0x0000000d0500bc10 */ /* 0x000fe4000ff1e0ff */
[----:B------:R-:W-:Y:S02]  /*f250*/  ISETP.GE.OR P6, PT, R17, UR16, P6 ;  /* 0x0000001011007c0c */ /* 0x000fe4000b7c6670 */
[----:B------:R2:W-:Y:S01]  /*f260*/  @!P5 STG.E [R12.64], R4 ;  /* 0x000000040c00d986 */ /* 0x0005e2000c101912 */
[----:B-1----:R-:W-:Y:S01]  /*f270*/  @!P3 LEA.HI.X.SX32 R2, R5, UR6, 0x1, P0 ;  /* 0x000000060502bc11 */ /* 0x002fe200080f0eff */
[----:B------:R-:W-:Y:S01]  /*f280*/  @!P2 IMAD R3, R18, UR20, RZ ;  /* 0x000000141203ac24 */ /* 0x000fe2000f8e02ff */
[----:B------:R-:W-:Y:S01]  /*f290*/  @!P3 LEA R8, P0, R0, c[0x0][0x200], 0x2 ;  /* 0x000080000008ba11 */ /* 0x000fe200078010ff */
[----:B------:R-:W-:-:S03]  /*f2a0*/  @!P3 IMAD.MOV.U32 R5, RZ, RZ, 0x7f800000 ;  /* 0x7f800000ff05b424 */ /* 0x000fc600078e00ff */
[----:B------:R-:W-:Y:S01]  /*f2b0*/  @!P3 LEA.HI.X R9, R0, c[0x0][0x204], R2, 0x2, P0 ;  /* 0x000081000009ba11 */ /* 0x000fe200000f1402 */
[----:B------:R-:W-:Y:S01]  /*f2c0*/  @!P1 IMAD R2, R16, UR20, RZ ;  /* 0x0000001410029c24 */ /* 0x000fe2000f8e02ff */
[----:B------:R-:W-:Y:S01]  /*f2d0*/  @!P2 IADD3 R0, P0, R3, UR13, RZ ;  /* 0x0000000d0300ac10 */ /* 0x000fe2000ff1e0ff */
[----:B--2---:R-:W-:-:S03]  /*f2e0*/  @!P2 IMAD.MOV.U32 R4, RZ, RZ, 0x7f800000 ;  /* 0x7f800000ff04a424 */ /* 0x004fc600078e00ff */
        /* <DEDUP_REMOVED lines=9> */
[----:B------:R2:W-:Y:S04]  /*f380*/  @!P3 STG.E [R8.64], R5 ;  /* 0x000000050800b986 */ /* 0x0005e8000c101912 */
[----:B------:R2:W-:Y:S01]  /*f390*/  @!P2 STG.E [R6.64], R4 ;  /* 0x000000040600a986 */ /* 0x0005e2000c101912 */
[----:B-1----:R-:W-:-:S05]  /*f3a0*/  @!P1 IMAD.MOV.U32 R0, RZ, RZ, 0x7f800000 ;  /* 0x7f800000ff009424 */ /* 0x002fca00078e00ff */
        /* <DEDUP_REMOVED lines=10> */
.L_x_178:
        /* <DEDUP_REMOVED lines=11> */
.L_x_2376:


//--------------------- .text._ZN5flash16flash_fwd_kernelI23Flash_fwd_kernel_traitsILi128ELi128ELi64ELi4ELb0ELb0EN7cutlass10bfloat16_tE19Flash_kernel_traitsILi128ELi128ELi64ELi4ES3_EELb0ELb0ELb0ELb0ELb0ELb0ELb1ELb0EEEvNS_16Flash_fwd_paramsE --------------------------
	.section	.text._ZN5flash16flash_fwd_kernelI23Flash_fwd_kernel_traitsILi128ELi128ELi64ELi4ELb0ELb0EN7cutlass10bfloat16_tE19Flash_kernel_traitsILi128ELi128ELi64ELi4ES3_EELb0ELb0ELb0ELb0ELb0ELb0ELb1ELb0EEEvNS_16Flash_fwd_paramsE,"ax",@progbits
	.sectioninfo	@"SHI_REGISTERS=255"
	.align	128
        .global         _ZN5flash16flash_fwd_kernelI23Flash_fwd_kernel_traitsILi128ELi128ELi64ELi4ELb0ELb0EN7cutlass10bfloat16_tE19Flash_kernel_traitsILi128ELi128ELi64ELi4ES3_EELb0ELb0ELb0ELb0ELb0ELb0ELb1ELb0EEEvNS_16Flash_fwd_paramsE
        .type           _ZN5flash16flash_fwd_kernelI23Flash_fwd_kernel_traitsILi128ELi128ELi64ELi4ELb0ELb0EN7cutlass10bfloat16_tE19Flash_kernel_traitsILi128ELi128ELi64ELi4ES3_EELb0ELb0ELb0ELb0ELb0ELb0ELb1ELb0EEEvNS_16Flash_fwd_paramsE,@function
        .size           _ZN5flash16flash_fwd_kernelI23Flash_fwd_kernel_traitsILi128ELi128ELi64ELi4ELb0ELb0EN7cutlass10bfloat16_tE19Flash_kernel_traitsILi128ELi128ELi64ELi4ES3_EELb0ELb0ELb0ELb0ELb0ELb0ELb1ELb0EEEvNS_16Flash_fwd_paramsE,(.L_x_2377 - _ZN5flash16flash_fwd_kernelI23Flash_fwd_kernel_traitsILi128ELi128ELi64ELi4ELb0ELb0EN7cutlass10bfloat16_tE19Flash_kernel_traitsILi128ELi128ELi64ELi4ES3_EELb0ELb0ELb0ELb0ELb0ELb0ELb1ELb0EEEvNS_16Flash_fwd_paramsE)
        .other          _ZN5flash16flash_fwd_kernelI23Flash_fwd_kernel_traitsILi128ELi128ELi64ELi4ELb0ELb0EN7cutlass10bfloat16_tE19Flash_kernel_traitsILi128ELi128ELi64ELi4ES3_EELb0ELb0ELb0ELb0ELb0ELb0ELb1ELb0EEEvNS_16Flash_fwd_paramsE,@"STO_CUDA_ENTRY STV_DEFAULT"
_ZN5flash16flash_fwd_kernelI23Flash_fwd_kernel_traitsILi128ELi128ELi64ELi4ELb0ELb0EN7cutlass10bfloat16_tE19Flash_kernel_traitsILi128ELi128ELi64ELi4ES3_EELb0ELb0ELb0ELb0ELb0ELb0ELb1ELb0EEEvNS_16Flash_fwd_paramsE:
.text._ZN5flash16flash_fwd_kernelI23Flash_fwd_kernel_traitsILi128ELi128ELi64ELi4ELb0ELb0EN7cutlass10bfloat16_tE19Flash_kernel_traitsILi128ELi128ELi64ELi4ES3_EELb0ELb0ELb0ELb0ELb0ELb0ELb1ELb0EEEvNS_16Flash_fwd_paramsE:
        /* <DEDUP_REMOVED lines=56> */
.L_x_179:
[----:B------:R-:W-:Y:S02]  /*0380*/  ULDC UR6, c[0x0][0x218] ;  /* 0x0000860000067ab9 */ /* 0x000fe40000000800 */
.L_x_180:
        /* <DEDUP_REMOVED lines=59> */
.L_x_182:
        /* <DEDUP_REMOVED lines=46> */
.L_x_183:
        /* <DEDUP_REMOVED lines=51> */
[----:B------:R-:W-:Y:S01]  /*0d50*/  IMAD R8, R4, c[0x0][0x1b4], R8 ;  /* 0x00006d0004087a24 */ /* 0x000fe200078e0208 */
        /* <DEDUP_REMOVED lines=42> */
.L_x_185:
[----:B------:R-:W-:Y:S05]  /*1000*/  BSYNC B0 ;  /* 0x0000000000007941 */ /* 0x000fea0003800000 */
.L_x_184:
        /* <DEDUP_REMOVED lines=29> */
.L_x_187:
[----:B------:R-:W-:Y:S05]  /*11e0*/  BSYNC B0 ;  /* 0x0000000000007941 */ /* 0x000fea0003800000 */
.L_x_186:
        /* <DEDUP_REMOVED lines=29> */
.L_x_189:
[----:B------:R-:W-:Y:S05]  /*13c0*/  BSYNC B0 ;  /* 0x0000000000007941 */ /* 0x000fea0003800000 */
.L_x_188:
        /* <DEDUP_REMOVED lines=29> */
.L_x_191:
[----:B------:R-:W-:Y:S05]  /*15a0*/  BSYNC B0 ;  /* 0x0000000000007941 */ /* 0x000fea0003800000 */
.L_x_190:
        /* <DEDUP_REMOVED lines=29> */
.L_x_193:
[----:B------:R-:W-:Y:S05]  /*1780*/  BSYNC B0 ;  /* 0x0000000000007941 */ /* 0x000fea0003800000 */
.L_x_192:
        /* <DEDUP_REMOVED lines=29> */
.L_x_195:
[----:B------:R-:W-:Y:S05]  /*1960*/  BSYNC B0 ;  /* 0x0000000000007941 */ /* 0x000fea0003800000 */
.L_x_194:
        /* <DEDUP_REMOVED lines=29> */
.L_x_197:
[----:B------:R-:W-:Y:S05]  /*1b40*/  BSYNC B0 ;  /* 0x0000000000007941 */ /* 0x000fea0003800000 */
.L_x_196:
        /* <DEDUP_REMOVED lines=34> */
.L_x_199:
[----:B------:R-:W-:Y:S05]  /*1d70*/  BSYNC B0 ;  /* 0x0000000000007941 */ /* 0x000fea0003800000 */
.L_x_198:
        /* <DEDUP_REMOVED lines=32> */
.L_x_201:
[----:B------:R-:W-:Y:S05]  /*1f80*/  BSYNC B0 ;  /* 0x0000000000007941 */ /* 0x000fea0003800000 */
.L_x_200:
        /* <DEDUP_REMOVED lines=25> */
.L_x_203:
[----:B------:R-:W-:Y:S05]  /*2120*/  BSYNC B0 ;  /* 0x0000000000007941 */ /* 0x000fea0003800000 */
.L_x_202:
        /* <DEDUP_REMOVED lines=24> */
.L_x_205:
[----:B------:R-:W-:Y:S05]  /*22b0*/  BSYNC B0 ;  /* 0x0000000000007941 */ /* 0x000fea0003800000 */
.L_x_204:
        /* <DEDUP_REMOVED lines=26> */
.L_x_207:
[----:B------:R-:W-:Y:S05]  /*2460*/  BSYNC B0 ;  /* 0x0000000000007941 */ /* 0x000fea0003800000 */
.L_x_206:
        /* <DEDUP_REMOVED lines=35> */
.L_x_209:
[----:B------:R-:W-:Y:S05]  /*26a0*/  BSYNC B0 ;  /* 0x0000000000007941 */ /* 0x000fea0003800000 */
.L_x_208:
        /* <DEDUP_REMOVED lines=26> */
.L_x_211:
[----:B------:R-:W-:Y:S05]  /*2850*/  BSYNC B0 ;  /* 0x0000000000007941 */ /* 0x000fea0003800000 */
.L_x_210:
        /* <DEDUP_REMOVED lines=26> */
.L_x_213:
[----:B------:R-:W-:Y:S05]  /*2a00*/  BSYNC B0 ;  /* 0x0000000000007941 */ /* 0x000fea0003800000 */
.L_x_212:
        /* <DEDUP_REMOVED lines=27> */
.L_x_215:
[----:B------:R-:W-:Y:S05]  /*2bc0*/  BSYNC B0 ;  /* 0x0000000000007941 */ /* 0x000fea0003800000 */
.L_x_214:
        /* <DEDUP_REMOVED lines=22> */
[----:B------:R-:W-:Y:S01]  /*2d30*/  IMAD.SHL.U32 R6, R147, 0x2, RZ ;  /* 0x0000000293067824 */ /* 0x000fe200078e00ff */
[----:B------:R-:W-:Y:S01]  /*2d40*/  SHF.R.S32.HI R5, RZ, 0x1f, R144 ;  /* 0x0000001fff057819 */ /* 0x000fe20000011490 */
[----:B------:R-:W-:-:S02]  /*2d50*/  IMAD R0, R7, 0x200, R0 ;  /* 0x0000020007007824 */ /* 0x000fc400078e0200 */
[----:B------:R-:W-:Y:S01]  /*2d60*/  IMAD.IADD R3, R145, 0x1, R3 ;  /* 0x0000000191037824 */ /* 0x000fe200078e0203 */
[----:B------:R-:W-:Y:S01]  /*2d70*/  LOP3.LUT R6, R6, 0x6, RZ, 0xc0, !PT ;  /* 0x0000000606067812 */ /* 0x000fe200078ec0ff */
[----:B------:R-:W-:Y:S02]  /*2d80*/  IMAD.SHL.U32 R224, R0, 0x2, RZ ;  /* 0x0000000200e07824 */ /* 0x000fe400078e00ff */
[----:B------:R-:W-:-:S03]  /*2d90*/  IMAD.SHL.U32 R231, R3, 0x2, RZ ;  /* 0x0000000203e77824 */ /* 0x000fc600078e00ff */
[----:B------:R-:W-:Y:S01]  /*2da0*/  LDSM.16.M88.4 R16, [R224+0x8000] ;  /* 0x00800000e010783b */ /* 0x000fe20000000200 */
[----:B------:R-:W-:Y:S01]  /*2db0*/  IADD3 R0, R224, 0x8000, RZ ;  /* 0x00008000e0007810 */ /* 0x000fe20007ffe0ff */
[--C-:B------:R-:W-:Y:S01]  /*2dc0*/  IMAD R232, R4, 0x2, R231.reuse ;  /* 0x0000000204e87824 */ /* 0x100fe200078e02e7 */
[----:B------:R-:W-:Y:S01]  /*2dd0*/  IADD3 R235, R224, 0x8020, RZ ;  /* 0x00008020e0eb7810 */ /* 0x000fe20007ffe0ff */
[----:B------:R-:W1:Y:S01]  /*2de0*/  LDSM.16.M88.4 R12, [R231] ;  /* 0x00000000e70c783b */ /* 0x000e620000000200 */
[----:B------:R-:W-:Y:S01]  /*2df0*/  @P1 IADD3 R235, R0, -0x20, RZ ;  /* 0xffffffe000eb1810 */ /* 0x000fe20007ffe0ff */
[----:B------:R-:W-:Y:S02]  /*2e00*/  IMAD.MOV.U32 R0, RZ, RZ, 0x40 ;  /* 0x00000040ff007424 */ /* 0x000fe400078e00ff */
[----:B--2---:R-:W2:Y:S01]  /*2e10*/  LDSM.16.M88.4 R8, [R231+0x2000] ;  /* 0x00200000e708783b */ /* 0x004ea20000000200 */
[C---:B------:R-:W-:Y:S01]  /*2e20*/  IMAD R234, R2.reuse, 0x2, R231 ;  /* 0x0000000202ea7824 */ /* 0x040fe200078e02e7 */
[----:B------:R-:W-:Y:S01]  /*2e30*/  IADD3 R242, R235, 0x800, RZ ;  /* 0x00000800ebf27810 */ /* 0x000fe20007ffe0ff */
[----:B------:R-:W-:Y:S01]  /*2e40*/  IMAD R233, R2, 0x2, R232 ;  /* 0x0000000202e97824 */ /* 0x000fe200078e02e8 */
[----:B------:R-:W5:Y:S01]  /*2e50*/  LDSM.16.M88.4 R28, [R224+0x9000] ;  /* 0x00900000e01c783b */ /* 0x000f620000000200 */
[----:B------:R-:W-:-:S02]  /*2e60*/  SEL R0, R0, 0xffffffc0, !P2 ;  /* 0xffffffc000007807 */ /* 0x000fc40005000000 */
[C---:B------:R-:W-:Y:S01]  /*2e70*/  IADD3 R241, R235.reuse, 0x1000, RZ ;  /* 0x00001000ebf17810 */ /* 0x040fe20007ffe0ff */
[----:B------:R-:W-:Y:S01]  /*2e80*/  LDSM.16.M88.4 R60, [R235] ;  /* 0x00000000eb3c783b */ /* 0x000fe20000000200 */
[C---:B------:R-:W-:Y:S01]  /*2e90*/  IADD3 R240, R235.reuse, 0x1800, RZ ;  /* 0x00001800ebf07810 */ /* 0x040fe20007ffe0ff */
[----:B------:R-:W-:Y:S01]  /*2ea0*/  IMAD.IADD R230, R224, 0x1, R0 ;  /* 0x00000001e0e67824 */ /* 0x000fe200078e0200 */
[C---:B------:R-:W-:Y:S01]  /*2eb0*/  IADD3 R239, R235.reuse, 0x2000, RZ ;  /* 0x00002000ebef7810 */ /* 0x040fe20007ffe0ff */
[----:B------:R-:W3:Y:S01]  /*2ec0*/  LDSM.16.M88.4 R20, [R232+0x2000] ;  /* 0x00200000e814783b */ /* 0x000ee20000000200 */
[----:B------:R-:W-:Y:S01]  /*2ed0*/  IMAD.IADD R229, R0, 0x1, R235 ;  /* 0x0000000100e57824 */ /* 0x000fe200078e02eb */
[C---:B------:R-:W-:Y:S02]  /*2ee0*/  IADD3 R238, R235.reuse, 0x2800, RZ ;  /* 0x00002800ebee7810 */ /* 0x040fe40007ffe0ff */
[----:B------:R-:W-:Y:S01]  /*2ef0*/  LDSM.16.M88.4 R64, [R235+0x1000] ;  /* 0x00100000eb40783b */ /* 0x000fe20000000200 */
[----:B------:R-:W-:-:S02]  /*2f00*/  IADD3 R237, R235, 0x3000, RZ ;  /* 0x00003000ebed7810 */ /* 0x000fc40007ffe0ff */
[----:B------:R-:W-:Y:S01]  /*2f10*/  IADD3 R236, R235, 0x3800, RZ ;  /* 0x00003800ebec7810 */ /* 0x000fe20007ffe0ff */
[----:B------:R-:W4:Y:S04]  /*2f20*/  LDSM.16.M88.4 R32, [R224+0x8800] ;  /* 0x00880000e020783b */ /* 0x000f280000000200 */
[----:B------:R-:W3:Y:S04]  /*2f30*/  LDSM.16.M88.4 R24, [R224+0x9800] ;  /* 0x00980000e018783b */ /* 0x000ee80000000200 */
[----:B------:R-:W3:Y:S04]  /*2f40*/  LDSM.16.M88.4 R56, [R235+0x800] ;  /* 0x00080000eb38783b */ /* 0x000ee80000000200 */
[----:B------:R-:W-:Y:S01]  /*2f50*/  LDSM.16.M88.4 R68, [R235+0x1800] ;  /* 0x00180000eb44783b */ /* 0x000fe20000000200 */
[-C--:B-1----:R-:W-:Y:S08]  /*2f60*/  HMMA.16816.F32.BF16 R88, R12, R16.reuse, RZ ;  /* 0x000000100c58723c */ /* 0x082ff000000418ff */
[C---:B--2---:R-:W-:Y:S08]  /*2f70*/  HMMA.16816.F32.BF16 R40, R8.reuse, R16, RZ ;  /* 0x000000100828723c */ /* 0x044ff000000418ff */
[-C--:B------:R-:W-:Y:S08]  /*2f80*/  HMMA.16816.F32.BF16 R52, R8, R18.reuse, RZ ;  /* 0x000000120834723c */ /* 0x080ff000000418ff */
[----:B------:R-:W-:Y:S08]  /*2f90*/  HMMA.16816.F32.BF16 R116, R12, R18, RZ ;  /* 0x000000120c74723c */ /* 0x000ff000000418ff */
[----:B-----5:R-:W-:Y:S08]  /*2fa0*/  HMMA.16816.F32.BF16 R16, R8, R28, RZ ;  /* 0x0000001c0810723c */ /* 0x020ff000000418ff */
[----:B---3--:R-:W-:Y:S08]  /*2fb0*/  HMMA.16816.F32.BF16 R96, R20, R60, R40 ;  /* 0x0000003c1460723c */ /* 0x008ff00000041828 */
[----:B----4-:R-:W-:Y:S08]  /*2fc0*/  HMMA.16816.F32.BF16 R36, R8, R32, RZ ;  /* 0x000000200824723c */ /* 0x010ff000000418ff */
[----:B------:R-:W-:Y:S01]  /*2fd0*/  HMMA.16816.F32.BF16 R40, R20, R64, R16 ;  /* 0x000000401428723c */ /* 0x000fe20000041810 */
[----:B------:R-:W1:Y:S07]  /*2fe0*/  LDSM.16.M88.4 R16, [R232] ;  /* 0x00000000e810783b */ /* 0x000e6e0000000200 */
[C---:B------:R-:W-:Y:S08]  /*2ff0*/  HMMA.16816.F32.BF16 R44, R8.reuse, R24, RZ ;  /* 0x00000018082c723c */ /* 0x040ff000000418ff */
[C---:B------:R-:W-:Y:S08]  /*3000*/  HMMA.16816.F32.BF16 R48, R8.reuse, R34, RZ ;  /* 0x000000220830723c */ /* 0x040ff000000418ff */
[C---:B------:R-:W-:Y:S08]  /*3010*/  HMMA.16816.F32.BF16 R72, R8.reuse, R30, RZ ;  /* 0x0000001e0848723c */ /* 0x040ff000000418ff */
[----:B------:R-:W-:Y:S01]  /*3020*/  HMMA.16816.F32.BF16 R76, R8, R26, RZ ;  /* 0x0000001a084c723c */ /* 0x000fe200000418ff */
[----:B------:R-:W-:Y:S07]  /*3030*/  LDSM.16.M88.4 R8, [R234+0x2000] ;  /* 0x00200000ea08783b */ /* 0x000fee0000000200 */
        /* <DEDUP_REMOVED lines=8> */
[----:B------:R-:W2:Y:S07]  /*30c0*/  LDSM.16.M88.4 R12, [R234] ;  /* 0x00000000ea0c783b */ /* 0x000eae0000000200 */
[----:B------:R-:W-:Y:S01]  /*30d0*/  HMMA.16816.F32.BF16 R104, R20, R56, R36 ;  /* 0x000000381468723c */ /* 0x000fe20000041824 */
[----:B------:R-:W3:Y:S07]  /*30e0*/  LDSM.16.M88.4 R36, [R230+0x8800] ;  /* 0x00880000e624783b */ /* 0x000eee0000000200 */
[----:B-1----:R-:W-:Y:S08]  /*30f0*/  HMMA.16816.F32.BF16 R24, R16, R60, R88 ;  /* 0x0000003c1018723c */ /* 0x002ff00000041858 */
[C---:B------:R-:W-:Y:S01]  /*3100*/  HMMA.16816.F32.BF16 R124, R20.reuse, R68, R44 ;  /* 0x00000044147c723c */ /* 0x040fe2000004182c */
[----:B------:R-:W-:Y:S07]  /*3110*/  LDSM.16.M88.4 R44, [R233] ;  /* 0x00000000e92c783b */ /* 0x000fee0000000200 */
        /* <DEDUP_REMOVED lines=14> */
[----:B------:R-:W-:Y:S07]  /*3200*/  LDSM.16.M88.4 R68, [R229+0x1000] ;  /* 0x00100000e544783b */ /* 0x000fee0000000200 */
[----:B--2---:R-:W-:Y:S01]  /*3210*/  HMMA.16816.F32.BF16 R16, R12, R28, R24 ;  /* 0x0000001c0c10723c */ /* 0x004fe20000041818 */
[----:B------:R-:W2:Y:S07]  /*3220*/  LDSM.16.M88.4 R24, [R233+0x2000] ;  /* 0x00200000e918783b */ /* 0x000eae0000000200 */
[C---:B---3--:R-:W-:Y:S08]  /*3230*/  HMMA.16816.F32.BF16 R112, R8.reuse, R36, R104 ;  /* 0x000000240870723c */ /* 0x048ff00000041868 */
[C---:B------:R-:W-:Y:S01]  /*3240*/  HMMA.16816.F32.BF16 R104, R8.reuse, R32, R40 ;  /* 0x000000200868723c */ /* 0x040fe20000041828 */
[----:B------:R-:W3:Y:S07]  /*3250*/  LDSM.16.M88.4 R40, [R231+0x4000] ;  /* 0x00400000e728783b */ /* 0x000eee0000000200 */
[C---:B------:R-:W-:Y:S08]  /*3260*/  HMMA.16816.F32.BF16 R84, R8.reuse, R28, R96 ;  /* 0x0000001c0854723c */ /* 0x040ff00000041860 */
[C---:B-1----:R-:W-:Y:S08]  /*3270*/  HMMA.16816.F32.BF16 R96, R8.reuse, R20, R124 ;  /* 0x000000140860723c */ /* 0x042ff0000004187c */
[C---:B------:R-:W-:Y:S01]  /*3280*/  HMMA.16816.F32.BF16 R64, R8.reuse, R30, R136 ;  /* 0x0000001e0840723c */ /* 0x040fe20000041888 */
[----:B------:R-:W-:Y:S07]  /*3290*/  LDSM.16.M88.4 R136, [R229+0x1800] ;  /* 0x00180000e588783b */ /* 0x000fee0000000200 */
[C---:B------:R-:W-:Y:S08]  /*32a0*/  HMMA.16816.F32.BF16 R108, R8.reuse, R38, R132 ;  /* 0x00000026086c723c */ /* 0x040ff00000041884 */
[C---:B------:R-:W-:Y:S08]  /*32b0*/  HMMA.16816.F32.BF16 R100, R8.reuse, R34, R128 ;  /* 0x000000220864723c */ /* 0x040ff00000041880 */
[----:B------:R-:W-:Y:S08]  /*32c0*/  HMMA.16816.F32.BF16 R116, R8, R22, R120 ;  /* 0x000000160874723c */ /* 0x000ff00000041878 */
[----:B------:R-:W-:Y:S01]  /*32d0*/  HMMA.16816.F32.BF16 R8, R44, R48, R16 ;  /* 0x000000302c08723c */ /* 0x000fe20000041810 */
[----:B------:R-:W-:Y:S07]  /*32e0*/  LDSM.16.M88.4 R16, [R234+0x4000] ;  /* 0x00400000ea10783b */ /* 0x000fee0000000200 */
[C---:B------:R-:W-:Y:S08]  /*32f0*/  HMMA.16816.F32.BF16 R124, R12.reuse, R36, R80 ;  /* 0x000000240c7c723c */ /* 0x040ff00000041850 */
[C---:B------:R-:W-:Y:S01]  /*3300*/  HMMA.16816.F32.BF16 R120, R12.reuse, R38, R56 ;  /* 0x000000260c78723c */ /* 0x040fe20000041838 */
[----:B------:R-:W1:Y:S04]  /*3310*/  LDSM.16.M88.4 R36, [R231+0x6000] ;  /* 0x00600000e724783b */ /* 0x000e680000000200 */
[----:B------:R-:W-:Y:S03]  /*3320*/  LDSM.16.M88.4 R56, [R224+0xa800] ;  /* 0x00a80000e038783b */ /* 0x000fe60000000200 */
[C---:B------:R-:W-:Y:S01]  /*3330*/  HMMA.16816.F32.BF16 R28, R12.reuse, R30, R60 ;  /* 0x0000001e0c1c723c */ /* 0x040fe2000004183c */
[----:B------:R-:W-:Y:S07]  /*3340*/  LDSM.16.M88.4 R60, [R235+0x2000] ;  /* 0x00200000eb3c783b */ /* 0x000fee0000000200 */
[C---:B------:R-:W-:Y:S08]  /*3350*/  HMMA.16816.F32.BF16 R132, R12.reuse, R32, R72 ;  /* 0x000000200c84723c */ /* 0x040ff00000041848 */
[C---:B------:R-:W-:Y:S01]  /*3360*/  HMMA.16816.F32.BF16 R128, R12.reuse, R34, R52 ;  /* 0x000000220c80723c */ /* 0x040fe20000041834 */
[----:B------:R-:W4:Y:S04]  /*3370*/  LDSM.16.M88.4 R32, [R232+0x4000] ;  /* 0x00400000e820783b */ /* 0x000f280000000200 */
[----:B------:R-:W5:Y:S03]  /*3380*/  LDSM.16.M88.4 R52, [R229+0x800] ;  /* 0x00080000e534783b */ /* 0x000f660000000200 */
[C---:B------:R-:W-:Y:S08]  /*3390*/  HMMA.16816.F32.BF16 R152, R12.reuse, R20, R92 ;  /* 0x000000140c98723c */ /* 0x040ff0000004185c */
[----:B------:R-:W-:Y:S01]  /*33a0*/  HMMA.16816.F32.BF16 R156, R12, R22, R88 ;  /* 0x000000160c9c723c */ /* 0x000fe20000041858 */
[----:B------:R-:W4:Y:S07]  /*33b0*/  LDSM.16.M88.4 R20, [R232+0x6000] ;  /* 0x00600000e814783b */ /* 0x000f2e0000000200 */
[----:B--2---:R-:W-:Y:S08]  /*33c0*/  HMMA.16816.F32.BF16 R12, R24, R48, R84 ;  /* 0x00000030180c723c */ /* 0x004ff00000041854 */
[----:B---3--:R-:W-:Y:S08]  /*33d0*/  HMMA.16816.F32.BF16 R8, R40, R76, R8 ;  /* 0x0000004c2808723c */ /* 0x008ff00000041808 */
[-C--:B------:R-:W-:Y:S08]  /*33e0*/  HMMA.16816.F32.BF16 R84, R24, R50.reuse, R64 ;  /* 0x000000321854723c */ /* 0x080ff00000041840 */
[----:B------:R-:W-:Y:S01]  /*33f0*/  HMMA.16816.F32.BF16 R80, R44, R50, R28 ;  /* 0x000000322c50723c */ /* 0x000fe2000004181c */
[----:B------:R-:W2:Y:S04]  /*3400*/  LDSM.16.M88.4 R48, [R230+0xa000] ;  /* 0x00a00000e630783b */ /* 0x000ea80000000200 */
[----:B------:R-:W3:Y:S03]  /*3410*/  LDSM.16.M88.4 R28, [R234+0x6000] ;  /* 0x00600000ea1c783b */ /* 0x000ee60000000200 */
[----:B-1----:R-:W-:Y:S01]  /*3420*/  HMMA.16816.F32.BF16 R64, R36, R76, R12 ;  /* 0x0000004c2440723c */ /* 0x002fe2000004180c */
[----:B------:R-:W-:Y:S07]  /*3430*/  LDSM.16.M88.4 R12, [R233+0x4000] ;  /* 0x00400000e90c783b */ /* 0x000fee0000000200 */
[----:B----4-:R-:W-:Y:S01]  /*3440*/  HMMA.16816.F32.BF16 R72, R32, R60, R8 ;  /* 0x0000003c2048723c */ /* 0x010fe20000041808 */
[----:B------:R-:W-:Y:S07]  /*3450*/  LDSM.16.M88.4 R8, [R233+0x6000] ;  /* 0x00600000e908783b */ /* 0x000fee0000000200 */
[C---:B-----5:R-:W-:Y:S08]  /*3460*/  HMMA.16816.F32.BF16 R112, R24.reuse, R52, R112 ;  /* 0x000000341870723c */ /* 0x060ff00000041870 */
[C---:B------:R-:W-:Y:S08]  /*3470*/  HMMA.16816.F32.BF16 R108, R24.reuse, R54, R108 ;  /* 0x00000036186c723c */ /* 0x040ff0000004186c */
[C---:B------:R-:W-:Y:S08]  /*3480*/  HMMA.16816.F32.BF16 R104, R24.reuse, R68, R104 ;  /* 0x000000441868723c */ /* 0x040ff00000041868 */
[C---:B------:R-:W-:Y:S08]  /*3490*/  HMMA.16816.F32.BF16 R140, R24.reuse, R70, R100 ;  /* 0x00000046188c723c */ /* 0x040ff00000041864 */
[C---:B------:R-:W-:Y:S08]  /*34a0*/  HMMA.16816.F32.BF16 R148, R24.reuse, R136, R96 ;  /* 0x000000881894723c */ /* 0x040ff00000041860 */
[----:B------:R-:W-:Y:S01]  /*34b0*/  HMMA.16816.F32.BF16 R116, R24, R138, R116 ;  /* 0x0000008a1874723c */ /* 0x000fe20000041874 */
[----:B------:R-:W1:Y:S07]  /*34c0*/  LDSM.16.M88.4 R24, [R229+0x2000] ;  /* 0x00200000e518783b */ /* 0x000e6e0000000200 */
[----:B------:R-:W-:Y:S08]  /*34d0*/  HMMA.16816.F32.BF16 R80, R40, R78, R80 ;  /* 0x0000004e2850723c */ /* 0x000ff00000041850 */
[----:B------:R-:W-:Y:S08]  /*34e0*/  HMMA.16816.F32.BF16 R64, R20, R60, R64 ;  /* 0x0000003c1440723c */ /* 0x000ff00000041840 */
[----:B------:R-:W-:Y:S08]  /*34f0*/  HMMA.16816.F32.BF16 R76, R36, R78, R84 ;  /* 0x0000004e244c723c */ /* 0x000ff00000041854 */
[----:B--2---:R-:W-:Y:S08]  /*3500*/  HMMA.16816.F32.BF16 R72, R16, R48, R72 ;  /* 0x000000301048723c */ /* 0x004ff00000041848 */
[C---:B------:R-:W-:Y:S08]  /*3510*/  HMMA.16816.F32.BF16 R88, R44.reuse, R52, R124 ;  /* 0x000000342c58723c */ /* 0x040ff0000004187c */
[----:B------:R-:W-:Y:S01]  /*3520*/  HMMA.16816.F32.BF16 R96, R44, R54, R120 ;  /* 0x000000362c60723c */ /* 0x000fe20000041878 */
[----:B------:R-:W2:Y:S07]  /*3530*/  LDSM.16.M88.4 R52, [R235+0x2800] ;  /* 0x00280000eb34783b */ /* 0x000eae0000000200 */
[----:B------:R-:W-:Y:S08]  /*3540*/  HMMA.16816.F32.BF16 R80, R32, R62, R80 ;  /* 0x0000003e2050723c */ /* 0x000ff00000041850 */
[----:B---3--:R-:W-:Y:S08]  /*3550*/  HMMA.16816.F32.BF16 R64, R28, R48, R64 ;  /* 0x000000301c40723c */ /* 0x008ff00000041840 */
[----:B------:R-:W-:Y:S01]  /*3560*/  HMMA.16816.F32.BF16 R76, R20, R62, R76 ;  /* 0x0000003e144c723c */ /* 0x000fe2000004184c */
[----:B------:R-:W3:Y:S07]  /*3570*/  LDSM.16.M88.4 R60, [R230+0xa800] ;  /* 0x00a80000e63c783b */ /* 0x000eee0000000200 */
[----:B-1----:R-:W-:Y:S08]  /*3580*/  HMMA.16816.F32.BF16 R84, R12, R24, R72 ;  /* 0x000000180c54723c */ /* 0x002ff00000041848 */
[----:B------:R-:W-:Y:S08]  /*3590*/  HMMA.16816.F32.BF16 R72, R40, R56, R88 ;  /* 0x000000382848723c */ /* 0x000ff00000041858 */
[C---:B------:R-:W-:Y:S08]  /*35a0*/  HMMA.16816.F32.BF16 R100, R44.reuse, R68, R132 ;  /* 0x000000442c64723c */ /* 0x040ff00000041884 */
[----:B------:R-:W-:Y:S01]  /*35b0*/  HMMA.16816.F32.BF16 R128, R44, R70, R128 ;  /* 0x000000462c80723c */ /* 0x000fe20000041880 */
[----:B------:R-:W-:-:S04]  /*35c0*/  FMUL.FTZ R0, R84, c[0x0][0x2ec] ;  /* 0x0000bb0054007a20 */ /* 0x000fc80000410000 */
[----:B------:R1:W-:Y:S03]  /*35d0*/  MUFU.TANH R132, R0 ;  /* 0x0000000000847308 */ /* 0x0003e60000002400 */
[----:B------:R-:W-:Y:S08]  /*35e0*/  HMMA.16816.F32.BF16 R68, R16, R50, R80 ;  /* 0x000000321044723c */ /* 0x000ff00000041850 */
[----:B------:R-:W-:Y:S01]  /*35f0*/  HMMA.16816.F32.BF16 R92, R8, R24, R64 ;  /* 0x00000018085c723c */ /* 0x000fe20000041840 */
[----:B-1----:R-:W-:-:S07]  /*3600*/  FMUL.FTZ R0, R85, c[0x0][0x2ec] ;  /* 0x0000bb0055007a20 */ /* 0x002fce0000410000 */
[----:B------:R-:W-:Y:S01]  /*3610*/  HMMA.16816.F32.BF16 R76, R28, R50, R76 ;  /* 0x000000321c4c723c */ /* 0x000fe2000004184c */
[----:B------:R1:W-:Y:S01]  /*3620*/  MUFU.TANH R127, R0 ;  /* 0x00000000007f7308 */ /* 0x0003e20000002400 */
[----:B------:R-:W4:Y:S06]  /*3630*/  LDSM.16.M88.4 R48, [R229+0x2800] ;  /* 0x00280000e530783b */ /* 0x000f2c0000000200 */
[----:B------:R-:W-:Y:S08]  /*3640*/  HMMA.16816.F32.BF16 R64, R36, R56, R112 ;  /* 0x000000382440723c */ /* 0x000ff00000041870 */
[----:B--2---:R-:W-:Y:S01]  /*3650*/  HMMA.16816.F32.BF16 R72, R32, R52, R72 ;  /* 0x000000342048723c */ /* 0x004fe20000041848 */
[----:B-1----:R-:W-:-:S04]  /*3660*/  FMUL.FTZ R0, R86, c[0x0][0x2ec] ;  /* 0x0000bb0056007a20 */ /* 0x002fc80000410000 */
[----:B------:R1:W-:Y:S03]  /*3670*/  MUFU.TANH R126, R0 ;  /* 0x00000000007e7308 */ /* 0x0003e60000002400 */
[----:B------:R-:W-:Y:S08]  /*3680*/  HMMA.16816.F32.BF16 R80, R12, R26, R68 ;  /* 0x0000001a0c50723c */ /* 0x000ff00000041844 */
[----:B------:R-:W-:Y:S01]  /*3690*/  HMMA.16816.F32.BF16 R68, R40, R58, R96 ;  /* 0x0000003a2844723c */ /* 0x000fe20000041860 */
[----:B-1----:R-:W-:-:S07]  /*36a0*/  FMUL.FTZ R0, R87, c[0x0][0x2ec] ;  /* 0x0000bb0057007a20 */ /* 0x002fce0000410000 */
[----:B------:R-:W-:Y:S01]  /*36b0*/  HMMA.16816.F32.BF16 R84, R8, R26, R76 ;  /* 0x0000001a0854723c */ /* 0x000fe2000004184c */
[----:B------:R1:W-:Y:S01]  /*36c0*/  MUFU.TANH R125, R0 ;  /* 0x00000000007d7308 */ /* 0x0003e20000002400 */
[----:B------:R-:W2:Y:S06]  /*36d0*/  LDSM.16.M88.4 R24, [R224+0xb000] ;  /* 0x00b00000e018783b */ /* 0x000eac0000000200 */
[----:B------:R-:W-:Y:S08]  /*36e0*/  HMMA.16816.F32.BF16 R64, R20, R52, R64 ;  /* 0x000000341440723c */ /* 0x000ff00000041840 */
[----:B---3--:R-:W-:Y:S01]  /*36f0*/  HMMA.16816.F32.BF16 R72, R16, R60, R72 ;  /* 0x0000003c1048723c */ /* 0x008fe20000041848 */
[----:B-1----:R-:W-:-:S04]  /*3700*/  FMUL.FTZ R0, R92, c[0x0][0x2ec] ;  /* 0x0000bb005c007a20 */ /* 0x002fc80000410000 */
[----:B------:R1:W-:Y:S03]  /*3710*/  MUFU.TANH R124, R0 ;  /* 0x00000000007c7308 */ /* 0x0003e60000002400 */
[----:B------:R-:W-:Y:S01]  /*3720*/  HMMA.16816.F32.BF16 R76, R36, R58, R108 ;  /* 0x0000003a244c723c */ /* 0x000fe2000004186c */
[----:B------:R-:W3:Y:S07]  /*3730*/  LDSM.16.M88.4 R56, [R235+0x3000] ;  /* 0x00300000eb38783b */ /* 0x000eee0000000200 */
[----:B------:R-:W-:Y:S01]  /*3740*/  HMMA.16816.F32.BF16 R68, R32, R54, R68 ;  /* 0x000000362044723c */ /* 0x000fe20000041844 */
[----:B-1----:R-:W-:-:S07]  /*3750*/  FMUL.FTZ R0, R93, c[0x0][0x2ec] ;  /* 0x0000bb005d007a20 */ /* 0x002fce0000410000 */
[----:B------:R-:W-:Y:S01]  /*3760*/  HMMA.16816.F32.BF16 R64, R28, R60, R64 ;  /* 0x0000003c1c40723c */ /* 0x000fe20000041840 */
[----:B------:R1:W-:Y:S11]  /*3770*/  MUFU.TANH R123, R0 ;  /* 0x00000000007b7308 */ /* 0x0003f60000002400 */
[----:B------:R-:W-:Y:S04]  /*3780*/  @!UPT UIADD3 URZ, URZ, URZ, URZ ;  /* 0x0000003f3f3ff290 */ /* 0x000fe8000fffe03f */
[----:B------:R-:W-:Y:S01]  /*3790*/  HMMA.16816.F32.BF16 R68, R16, R62, R68 ;  /* 0x0000003e1044723c */ /* 0x000fe20000041844 */
[----:B-1----:R-:W-:-:S04]  /*37a0*/  FMUL.FTZ R0, R94, c[0x0][0x2ec] ;  /* 0x0000bb005e007a20 */ /* 0x002fc80000410000 */
[----:B------:R1:W5:Y:S03]  /*37b0*/  MUFU.TANH R120, R0 ;  /* 0x0000000000787308 */ /* 0x0003660000002400 */
[----:B----4-:R-:W-:Y:S08]  /*37c0*/  HMMA.16816.F32.BF16 R88, R8, R48, R64 ;  /* 0x000000300858723c */ /* 0x010ff00000041840 */
[----:B--2---:R-:W-:Y:S01]  /*37d0*/  HMMA.16816.F32.BF16 R64, R36, R24, R104 ;  /* 0x000000182440723c */ /* 0x004fe20000041868 */
[----:B-1----:R-:W-:-:S04]  /*37e0*/  FMUL.FTZ R0, R95, c[0x0][0x2ec] ;  /* 0x0000bb005f007a20 */ /* 0x002fc80000410000 */
[----:B------:R1:W2:Y:S11]  /*37f0*/  MUFU.TANH R115, R0 ;  /* 0x0000000000737308 */ /* 0x0002b60000002400 */
[----:B------:R-:W-:Y:S08]  /*3800*/  @!UPT UIADD3 URZ, URZ, URZ, URZ ;  /* 0x0000003f3f3ff290 */ /* 0x000ff0000fffe03f */
[----:B---3--:R-:W-:Y:S01]  /*3810*/  HMMA.16816.F32.BF16 R64, R20, R56, R64 ;  /* 0x000000381440723c */ /* 0x008fe20000041840 */
        /* <DEDUP_REMOVED lines=10> */
[----:B------:R-:W3:Y:S07]  /*38c0*/  LDSM.16.M88.4 R52, [R230+0xb000] ;  /* 0x00b00000e634783b */ /* 0x000eee0000000200 */
[----:B------:R-:W-:Y:S01]  /*38d0*/  HMMA.16816.F32.BF16 R76, R40, R24, R100 ;  /* 0x00000018284c723c */ /* 0x000fe20000041864 */
[----:B-1----:R-:W-:-:S04]  /*38e0*/  FMUL.FTZ R0, R84, c[0x0][0x2ec] ;  /* 0x0000bb0054007a20 */ /* 0x002fc80000410000 */
[----:B------:R1:W-:Y:S11]  /*38f0*/  MUFU.TANH R112, R0 ;  /* 0x0000000000707308 */ /* 0x0003f60000002400 */
[----:B------:R-:W-:Y:S01]  /*3900*/  HMMA.16816.F32.BF16 R72, R28, R62, R72 ;  /* 0x0000003e1c48723c */ /* 0x000fe20000041848 */
[----:B------:R-:W-:Y:S01]  /*3910*/  LDSM.16.M88.4 R60, [R229+0x3000] ;  /* 0x00300000e53c783b */ /* 0x000fe20000000200 */
[----:B-1----:R-:W-:-:S06]  /*3920*/  FMUL.FTZ R0, R85, c[0x0][0x2ec] ;  /* 0x0000bb0055007a20 */ /* 0x002fcc0000410000 */
[----:B------:R-:W-:Y:S01]  /*3930*/  HMMA.16816.F32.BF16 R76, R32, R56, R76 ;  /* 0x00000038204c723c */ /* 0x000fe2000004184c */
[----:B------:R1:W-:Y:S02]  /*3940*/  MUFU.TANH R111, R0 ;  /* 0x00000000006f7308 */ /* 0x0003e40000002400 */
[----:B-1----:R-:W-:-:S06]  /*3950*/  FMUL.FTZ R0, R86, c[0x0][0x2ec] ;  /* 0x0000bb0056007a20 */ /* 0x002fcc0000410000 */
[----:B------:R1:W4:Y:S02]  /*3960*/  MUFU.TANH R108, R0 ;  /* 0x00000000006c7308 */ /* 0x0003240000002400 */
[----:B-1----:R-:W-:-:S05]  /*3970*/  FMUL.FTZ R0, R87, c[0x0][0x2ec] ;  /* 0x0000bb0057007a20 */ /* 0x002fca0000410000 */
[----:B------:R-:W-:Y:S01]  /*3980*/  HMMA.16816.F32.BF16 R84, R8, R50, R72 ;  /* 0x000000320854723c */ /* 0x000fe20000041848 */
[----:B------:R1:W1:Y:S07]  /*3990*/  MUFU.TANH R109, R0 ;  /* 0x00000000006d7308 */ /* 0x00026e0000002400 */
[-C--:B---3--:R-:W-:Y:S08]  /*39a0*/  HMMA.16816.F32.BF16 R72, R16, R52.reuse, R76 ;  /* 0x000000341048723c */ /* 0x088ff0000004184c */
        /* <DEDUP_REMOVED lines=13> */
[----:B---3--:R-:W-:-:S04]  /*3a80*/  FMUL.FTZ R0, R88, c[0x0][0x2ec] ;  /* 0x0000bb0058007a20 */ /* 0x008fc80000410000 */
[----:B------:R3:W-:Y:S11]  /*3a90*/  MUFU.TANH R104, R0 ;  /* 0x0000000000687308 */ /* 0x0007f60000002400 */
[----:B------:R-:W-:Y:S01]  /*3aa0*/  HMMA.16816.F32.BF16 R64, R32, R58, R68 ;  /* 0x0000003a2040723c */ /* 0x000fe20000041844 */
[----:B---3--:R-:W-:-:S07]  /*3ab0*/  FMUL.FTZ R0, R89, c[0x0][0x2ec] ;  /* 0x0000bb0059007a20 */ /* 0x008fce0000410000 */
[----:B------:R-:W-:Y:S01]  /*3ac0*/  HMMA.16816.F32.BF16 R68, R44, R136, R152 ;  /* 0x000000882c44723c */ /* 0x000fe20000041898 */
[----:B------:R3:W-:Y:S11]  /*3ad0*/  MUFU.TANH R103, R0 ;  /* 0x0000000000677308 */ /* 0x0007f60000002400 */
[----:B------:R-:W-:Y:S04]  /*3ae0*/  @!UPT UIADD3 URZ, URZ, URZ, URZ ;  /* 0x0000003f3f3ff290 */ /* 0x000fe8000fffe03f */
[----:B------:R-:W-:Y:S01]  /*3af0*/  HMMA.16816.F32.BF16 R64, R16, R54, R64 ;  /* 0x000000361040723c */ /* 0x000fe20000041840 */
[----:B---3--:R-:W-:-:S04]  /*3b00*/  FMUL.FTZ R0, R90, c[0x0][0x2ec] ;  /* 0x0000bb005a007a20 */ /* 0x008fc80000410000 */
[----:B------:R3:W2:Y:S03]  /*3b10*/  MUFU.TANH R99, R0 ;  /* 0x0000000000637308 */ /* 0x0006a60000002400 */
[----:B-1----:R-:W-:Y:S01]  /*3b20*/  HMMA.16816.F32.BF16 R68, R40, R48, R68 ;  /* 0x000000302844723c */ /* 0x002fe20000041844 */
[----:B---3--:R-:W-:-:S07]  /*3b30*/  FMUL.FTZ R0, R91, c[0x0][0x2ec] ;  /* 0x0000bb005b007a20 */ /* 0x008fce0000410000 */
[----:B------:R-:W-:Y:S01]  /*3b40*/  HMMA.16816.F32.BF16 R88, R8, R60, R76 ;  /* 0x0000003c0858723c */ /* 0x000fe2000004184c */
[----:B------:R1:W3:Y:S07]  /*3b50*/  MUFU.TANH R100, R0 ;  /* 0x0000000000647308 */ /* 0x0002ee0000002400 */
        /* <DEDUP_REMOVED lines=15> */
[----:B------:R1:W-:Y:S11]  /*3c50*/  MUFU.TANH R96, R0 ;  /* 0x0000000000607308 */ /* 0x0003f60000002400 */
[----:B------:R-:W-:Y:S03]  /*3c60*/  @!UPT UIADD3 URZ, URZ, URZ, URZ ;  /* 0x0000003f3f3ff290 */ /* 0x000fe6000fffe03f */
        /* <DEDUP_REMOVED lines=14> */
[----:B------:R2:W2:Y:S01]  /*3d50*/  MUFU.TANH R92, R0 ;  /* 0x00000000005c7308 */ /* 0x0004a20000002400 */
        /* <DEDUP_REMOVED lines=14> */
[----:B------:R1:W-:Y:S02]  /*3e40*/  MUFU.TANH R94, R0 ;  /* 0x00000000005e7308 */ /* 0x0003e40000002400 */
[----:B-1----:R-:W-:-:S06]  /*3e50*/  FMUL.FTZ R0, R82, c[0x0][0x2ec] ;  /* 0x0000bb0052007a20 */ /* 0x002fcc0000410000 */
        /* <DEDUP_REMOVED lines=10> */
[----:B------:R2:W-:Y:S01]  /*3f00*/  MUFU.TANH R56, R3 ;  /* 0x0000000300387308 */ /* 0x0005e20000002400 */
[----:B-1----:R-:W-:-:S06]  /*3f10*/  FMUL.FTZ R0, R89, c[0x0][0x2ec] ;  /* 0x0000bb0059007a20 */ /* 0x002fcc0000410000 */
[----:B------:R-:W-:Y:S01]  /*3f20*/  HMMA.16816.F32.BF16 R28, R28, R58, R20 ;  /* 0x0000003a1c1c723c */ /* 0x000fe20000041814 */
[----:B------:R1:W-:Y:S07]  /*3f30*/  MUFU.TANH R85, R0 ;  /* 0x0000000000557308 */ /* 0x0003ee0000002400 */
[----:B------:R-:W-:Y:S01]  /*3f40*/  FMUL.FTZ R12, R12, c[0x0][0x2ec] ;  /* 0x0000bb000c0c7a20 */ /* 0x000fe20000410000 */
[----:B--2---:R-:W-:Y:S01]  /*3f50*/  LEA.HI R3, R5, R144, RZ, 0x2 ;  /* 0x0000009005037211 */ /* 0x004fe200078f10ff */
[----:B------:R-:W-:-:S02]  /*3f60*/  FMUL.FTZ R5, R70, c[0x0][0x2ec] ;  /* 0x0000bb0046057a20 */ /* 0x000fc40000410000 */
[----:B------:R-:W-:Y:S01]  /*3f70*/  FMUL.FTZ R14, R14, c[0x0][0x2ec] ;  /* 0x0000bb000e0e7a20 */ /* 0x000fe20000410000 */
[----:B------:R-:W-:Y:S01]  /*3f80*/  LOP3.LUT R3, R3, 0xfffffffc, RZ, 0xc0, !PT ;  /* 0xfffffffc03037812 */ /* 0x000fe200078ec0ff */
[----:B------:R-:W-:Y:S02]  /*3f90*/  MUFU.TANH R43, R5 ;  /* 0x00000005002b7308 */ /* 0x000fe40000002400 */
[----:B------:R-:W-:Y:S01]  /*3fa0*/  HMMA.16816.F32.BF16 R52, R8, R44, R52 ;  /* 0x0000002c0834723c */ /* 0x000fe20000041834 */
[----:B-1----:R-:W-:Y:S02]  /*3fb0*/  FMUL.FTZ R0, R90, c[0x0][0x2ec] ;  /* 0x0000bb005a007a20 */ /* 0x002fe40000410000 */
[----:B------:R-:W-:-:S03]  /*3fc0*/  IMAD.IADD R3, R144, 0x1, -R3 ;  /* 0x0000000190037824 */ /* 0x000fc600078e0a03 */
[----:B------:R1:W2:Y:S02]  /*3fd0*/  MUFU.TANH R61, R0 ;  /* 0x00000000003d7308 */ /* 0x0002a40000002400 */
[----:B------:R-:W-:Y:S01]  /*3fe0*/  HMMA.16816.F32.BF16 R8, R8, R46, R28 ;  /* 0x0000002e0808723c */ /* 0x000fe2000004181c */
[----:B------:R2:W-:Y:S05]  /*3ff0*/  STL [R1+0x74], R3 ;  /* 0x0000740301007387 */ /* 0x0005ea0000100800 */
[----:B------:R-:W-:Y:S01]  /*4000*/  MUFU.TANH R12, R12 ;  /* 0x0000000c000c7308 */ /* 0x000fe20000002400 */
[----:B-1----:R-:W-:-:S07]  /*4010*/  FMUL.FTZ R0, R91, c[0x0][0x2ec] ;  /* 0x0000bb005b007a20 */ /* 0x002fce0000410000 */
[----:B------:R-:W-:Y:S02]  /*4020*/  MUFU.TANH R14, R14 ;  /* 0x0000000e000e7308 */ /* 0x000fe40000002400 */
[----:B------:R-:W-:Y:S02]  /*4030*/  FMUL.FTZ R52, R52, c[0x0][0x2ec] ;  /* 0x0000bb0034347a20 */ /* 0x000fe40000410000 */
[----:B------:R-:W-:-:S04]  /*4040*/  FMUL.FTZ R7, R54, c[0x0][0x2ec] ;  /* 0x0000bb0036077a20 */ /* 0x000fc80000410000 */
[----:B------:R1:W1:Y:S02]  /*4050*/  MUFU.TANH R76, R0 ;  /* 0x00000000004c7308 */ /* 0x0002640000002400 */
[----:B------:R-:W-:Y:S02]  /*4060*/  FMUL.FTZ R11, R11, c[0x0][0x2ec] ;  /* 0x0000bb000b0b7a20 */ /* 0x000fe40000410000 */
[----:B------:R-:W-:Y:S02]  /*4070*/  FMUL.FTZ R8, R8, c[0x0][0x2ec] ;  /* 0x0000bb0008087a20 */ /* 0x000fe40000410000 */
[----:B------:R-:W-:Y:S02]  /*4080*/  FMUL.FTZ R10, R10, c[0x0][0x2ec] ;  /* 0x0000bb000a0a7a20 */ /* 0x000fe40000410000 */
[----:B------:R-:W-:Y:S01]  /*4090*/  MUFU.TANH R42, R52 ;  /* 0x00000034002a7308 */ /* 0x000fe20000002400 */
[----:B-1----:R-:W-:-:S07]  /*40a0*/  FMUL.FTZ R0, R80, c[0x0][0x2ec] ;  /* 0x0000bb0050007a20 */ /* 0x002fce0000410000 */
[----:B------:R-:W-:Y:S08]  /*40b0*/  MUFU.TANH R41, R7 ;  /* 0x0000000700297308 */ /* 0x000ff00000002400 */
[----:B------:R1:W-:Y:S08]  /*40c0*/  MUFU.TANH R63, R0 ;  /* 0x00000000003f7308 */ /* 0x0003f00000002400 */
[----:B------:R-:W-:Y:S01]  /*40d0*/  MUFU.TANH R8, R8 ;  /* 0x0000000800087308 */ /* 0x000fe20000002400 */
[----:B-1----:R-:W-:-:S07]  /*40e0*/  FMUL.FTZ R0, R81, c[0x0][0x2ec] ;  /* 0x0000bb0051007a20 */ /* 0x002fce0000410000 */
[----:B------:R-:W-:Y:S08]  /*40f0*/  MUFU.TANH R10, R10 ;  /* 0x0000000a000a7308 */ /* 0x000ff00000002400 */
[----:B------:R1:W-:Y:S02]  /*4100*/  MUFU.TANH R62, R0 ;  /* 0x00000000003e7308 */ /* 0x0003e40000002400 */
[----:B-1----:R-:W-:-:S06]  /*4110*/  FMUL.FTZ R0, R82, c[0x0][0x2ec] ;  /* 0x0000bb0052007a20 */ /* 0x002fcc0000410000 */
[----:B------:R1:W-:Y:S02]  /*4120*/  MUFU.TANH R60, R0 ;  /* 0x00000000003c7308 */ /* 0x0003e40000002400 */
[----:B-1----:R-:W-:-:S06]  /*4130*/  FMUL.FTZ R0, R83, c[0x0][0x2ec] ;  /* 0x0000bb0053007a20 */ /* 0x002fcc0000410000 */
[----:B------:R1:W-:Y:S02]  /*4140*/  MUFU.TANH R57, R0 ;  /* 0x0000000000397308 */ /* 0x0003e40000002400 */
[----:B-1----:R-:W-:-:S04]  /*4150*/  IMAD.U32 R0, RZ, RZ, UR12 ;  /* 0x0000000cff007e24 */ /* 0x002fc8000f8e00ff */
[----:B------:R-:W-:-:S05]  /*4160*/  IMAD R0, R0, 0x40, R6 ;  /* 0x0000004000007824 */ /* 0x000fca00078e0206 */
[C---:B--2---:R-:W-:Y:S01]  /*4170*/  IADD3 R3, R0.reuse, 0x9, RZ ;  /* 0x0000000900037810 */ /* 0x044fe20007ffe0ff */
[----:B------:R-:W-:Y:S01]  /*4180*/  BAR.SYNC.DEFER_BLOCKING 0x0 ;  /* 0x0000000000007b1d */ /* 0x000fe20000010000 */
[C---:B------:R-:W-:Y:S02]  /*4190*/  ISETP.GE.AND P2, PT, R0.reuse, UR14, PT ;  /* 0x0000000e00007c0c */ /* 0x040fe4000bf46270 */
[----:B------:R-:W-:Y:S02]  /*41a0*/  ISETP.GE.AND P6, PT, R3, UR14, PT ;  /* 0x0000000e03007c0c */ /* 0x000fe4000bfc6270 */
[C---:B------:R-:W-:Y:S02]  /*41b0*/  IADD3 R3, R0.reuse, 0x18, RZ ;  /* 0x0000001800037810 */ /* 0x040fe40007ffe0ff */
[----:B------:R-:W-:Y:S02]  /*41c0*/  IADD3 R6, R0, 0x1, RZ ;  /* 0x0000000100067810 */ /* 0x000fe40007ffe0ff */
[----:B------:R-:W-:Y:S01]  /*41d0*/  ISETP.GE.AND P3, PT, R3, UR14, PT ;  /* 0x0000000e03007c0c */ /* 0x000fe2000bf66270 */
[----:B------:R-:W-:Y:S01]  /*41e0*/  FMUL.FTZ R3, R69, c[0x0][0x2ec] ;  /* 0x0000bb0045037a20 */ /* 0x000fe20000410000 */
[----:B-----5:R-:W-:-:S02]  /*41f0*/  FSEL R49, R120, -INF , !P2 ;  /* 0xff80000078317808 */ /* 0x020fc40005000000 */
        /* <DEDUP_REMOVED lines=14> */
[----:B----4-:R-:W-:Y:S02]  /*42e0*/  FSEL R39, R108, -INF , !P0 ;  /* 0xff8000006c277808 */ /* 0x010fe40004000000 */
        /* <DEDUP_REMOVED lines=27> */
[----:B------:R-:W-:Y:S02]  /*44a0*/  FSEL R52, R100, -INF , !P4 ;  /* 0xff80000064347808 */ /* 0x000fe40006000000 */
        /* <DEDUP_REMOVED lines=10> */
[----:B------:R1:W-:Y:S01]  /*4550*/  MUFU.TANH R16, R5 ;  /* 0x0000000500107308 */ /* 0x0003e20000002400 */
[----:B------:R-:W-:-:S02]  /*4560*/  ISETP.GE.AND P3, PT, R3, UR14, PT ;  /* 0x0000000e03007c0c */ /* 0x000fc4000bf66270 */
[----:B------:R-:W-:Y:S02]  /*4570*/  IADD3 R3, R0, 0x38, RZ ;  /* 0x0000003800037810 */ /* 0x000fe40007ffe0ff */
[----:B------:R-:W-:Y:S02]  /*4580*/  FSEL R54, R92, -INF , !P2 ;  /* 0xff8000005c367808 */ /* 0x000fe40005000000 */
[----:B------:R-:W-:Y:S02]  /*4590*/  FSEL R50, R95, -INF , !P2 ;  /* 0xff8000005f327808 */ /* 0x000fe40005000000 */
[----:B------:R-:W-:Y:S02]  /*45a0*/  FSEL R27, R98, -INF , !P2 ;  /* 0xff800000621b7808 */ /* 0x000fe40005000000 */
[----:B------:R-:W-:Y:S02]  /*45b0*/  FSEL R26, R101, -INF , !P2 ;  /* 0xff800000651a7808 */ /* 0x000fe40005000000 */
[----:B------:R-:W-:Y:S01]  /*45c0*/  ISETP.GE.AND P2, PT, R3, UR14, PT ;  /* 0x0000000e03007c0c */ /* 0x000fe2000bf46270 */
[----:B------:R-:W-:Y:S01]  /*45d0*/  FMUL.FTZ R3, R15, c[0x0][0x2ec] ;  /* 0x0000bb000f037a20 */ /* 0x000fe20000410000 */
[----:B------:R-:W-:Y:S01]  /*45e0*/  IADD3 R0, R0, 0x39, RZ ;  /* 0x0000003900007810 */ /* 0x000fe20007ffe0ff */
[----:B-1----:R-:W-:Y:S01]  /*45f0*/  FMUL.FTZ R5, R13, c[0x0][0x2ec] ;  /* 0x0000bb000d057a20 */ /* 0x002fe20000410000 */
[----:B------:R-:W-:Y:S01]  /*4600*/  FSEL R182, R61, -INF , !P1 ;  /* 0xff8000003db67808 */ /* 0x000fe20004800000 */
[----:B------:R-:W-:Y:S01]  /*4610*/  MUFU.TANH R6, R3 ;  /* 0x0000000300067308 */ /* 0x000fe20000002400 */
[----:B------:R-:W-:-:S02]  /*4620*/  FSEL R178, R84, -INF , !P1 ;  /* 0xff80000054b27808 */ /* 0x000fc40004800000 */
[----:B------:R-:W-:Y:S02]  /*4630*/  FSEL R177, R86, -INF , !P1 ;  /* 0xff80000056b17808 */ /* 0x000fe40004800000 */
[----:B------:R-:W-:Y:S02]  /*4640*/  FSEL R174, R174, -INF , !P1 ;  /* 0xff800000aeae7808 */ /* 0x000fe40004800000 */
[----:B------:R-:W-:Y:S01]  /*4650*/  ISETP.GE.AND P1, PT, R0, UR14, PT ;  /* 0x0000000e00007c0c */ /* 0x000fe2000bf26270 */
[----:B------:R-:W1:Y:S01]  /*4660*/  MUFU.TANH R3, R11 ;  /* 0x0000000b00037308 */ /* 0x000e620000002400 */
[----:B------:R-:W-:Y:S02]  /*4670*/  FSEL R181, R76, -INF , !P0 ;  /* 0xff8000004cb57808 */ /* 0x000fe40004000000 */
[----:B------:R-:W-:Y:S02]  /*4680*/  FSEL R176, R85, -INF , !P0 ;  /* 0xff80000055b07808 */ /* 0x000fe40004000000 */
[----:B------:R-:W-:-:S02]  /*4690*/  FSEL R173, R87, -INF , !P0 ;  /* 0xff80000057ad7808 */ /* 0x000fc40004000000 */
[----:B------:R-:W-:Y:S01]  /*46a0*/  FSEL R138, R94, -INF , !P0 ;  /* 0xff8000005e8a7808 */ /* 0x000fe20004000000 */
[----:B------:R2:W-:Y:S01]  /*46b0*/  MUFU.TANH R7, R5 ;  /* 0x0000000500077308 */ /* 0x0005e20000002400 */
[----:B------:R-:W-:Y:S02]  /*46c0*/  PLOP3.LUT P0, PT, PT, PT, UP0, 0x80, 0x0 ;  /* 0x000000000000781c */ /* 0x000fe40003f0f008 */
[----:B------:R-:W-:Y:S02]  /*46d0*/  LOP3.LUT R0, R145, R146, RZ, 0xfc, !PT ;  /* 0x0000009291007212 */ /* 0x000fe400078efcff */
[----:B------:R-:W-:Y:S02]  /*46e0*/  FSEL R180, R74, -INF , !P6 ;  /* 0xff8000004ab47808 */ /* 0x000fe40007000000 */
[----:B------:R-:W-:Y:S02]  /*46f0*/  FSEL R175, R72, -INF , !P6 ;  /* 0xff80000048af7808 */ /* 0x000fe40007000000 */
[----:B-1----:R-:W-:-:S02]  /*4700*/  FSEL R3, R3, -INF , !P1 ;  /* 0xff80000003037808 */ /* 0x002fc40004800000 */
[----:B------:R-:W-:Y:S02]  /*4710*/  FSEL R139, R60, -INF , !P6 ;  /* 0xff8000003c8b7808 */ /* 0x000fe40007000000 */
[----:B------:R-:W-:Y:S01]  /*4720*/  FSEL R133, R63, -INF , !P6 ;  /* 0xff8000003f857808 */ /* 0x000fe20007000000 */
[----:B------:R1:W-:Y:S01]  /*4730*/  STL [R1], R3 ;  /* 0x0000000301007387 */ /* 0x0003e20000100800 */
[----:B------:R-:W-:Y:S01]  /*4740*/  FSEL R179, R75, -INF , !P5 ;  /* 0xff8000004bb37808 */ /* 0x000fe20006800000 */
[----:B--2---:R-:W-:Y:S01]  /*4750*/  FMUL.FTZ R5, R9, c[0x0][0x2ec] ;  /* 0x0000bb0009057a20 */ /* 0x004fe20000410000 */
[----:B------:R-:W-:Y:S02]  /*4760*/  FSEL R172, R73, -INF , !P5 ;  /* 0xff80000049ac7808 */ /* 0x000fe40006800000 */
[----:B------:R-:W-:Y:S02]  /*4770*/  FSEL R137, R57, -INF , !P5 ;  /* 0xff80000039897808 */ /* 0x000fe40006800000 */
[----:B------:R-:W-:Y:S01]  /*4780*/  FSEL R132, R62, -INF , !P5 ;  /* 0xff8000003e847808 */ /* 0x000fe20006800000 */
[----:B------:R-:W2:Y:S01]  /*4790*/  MUFU.TANH R5, R5 ;  /* 0x0000000500057308 */ /* 0x000ea20000002400 */
        /* <DEDUP_REMOVED lines=12> */
[----:B--2---:R-:W-:-:S02]  /*4860*/  FSEL R250, R5, -INF , !P1 ;  /* 0xff80000005fa7808 */ /* 0x004fc40004800000 */
[----:B------:R-:W-:Y:S02]  /*4870*/  FSEL R246, R6, -INF , !P1 ;  /* 0xff80000006f67808 */ /* 0x000fe40004800000 */
[----:B------:R-:W-:Y:S01]  /*4880*/  FSEL R244, R7, -INF , !P1 ;  /* 0xff80000007f47808 */ /* 0x000fe20004800000 */
[----:B------:R-:W-:Y:S05]  /*4890*/  @!P0 BRA `(.L_x_216) ;  /* 0x000004a000008947 */ /* 0x000fea0003800000 */
[----:B-1----:R-:W-:Y:S01]  /*48a0*/  ULEA.HI.SX32 UR5, UR8, 0xfffffffe, 0x1a ;  /* 0xfffffffe08057891 */ /* 0x002fe2000f8fd23f */
[----:B------:R-:W-:Y:S01]  /*48b0*/  ISETP.GE.AND P3, PT, R164, c[0x0][0x220], PT ;  /* 0x00008800a4007a0c */ /* 0x000fe20003f66270 */
[----:B------:R-:W-:Y:S01]  /*48c0*/  BSSY B0, `(.L_x_217) ;  /* 0x0000046000007945 */ /* 0x000fe20003800000 */
[----:B------:R-:W-:Y:S01]  /*48d0*/  ISETP.GE.AND P2, PT, R161, c[0x0][0x220], PT ;  /* 0x00008800a1007a0c */ /* 0x000fe20003f46270 */
[----:B------:R-:W-:Y:S02]  /*48e0*/  USHF.R.S32.HI UR4, URZ, 0x1f, UR5 ;  /* 0x0000001f3f047899 */ /* 0x000fe40008011405 */
        /* <DEDUP_REMOVED lines=67> */
.L_x_218:
[----:B------:R-:W-:Y:S05]  /*4d20*/  BSYNC B0 ;  /* 0x0000000000007941 */ /* 0x000fea0003800000 */
.L_x_217:
[----:B------:R-:W0:Y:S02]  /*4d30*/  LDGDEPBAR ;  /* 0x00000000000079af */ /* 0x000e240000000000 */
.L_x_216:
[----:B-1----:R-:W-:Y:S04]  /*4d40*/  STL [R1+0xa0], R238 ;  /* 0x0000a0ee01007387 */ /* 0x002fe80000100800 */
[----:B------:R-:W-:Y:S04]  /*4d50*/  STL [R1+0x9c], R237 ;  /* 0x00009ced01007387 */ /* 0x000fe80000100800 */
[----:B------:R-:W-:Y:S04]  /*4d60*/  STL [R1+0x98], R236 ;  /* 0x000098ec01007387 */ /* 0x000fe80000100800 */
[----:B------:R-:W-:Y:S04]  /*4d70*/  STL [R1+0x94], R235 ;  /* 0x000094eb01007387 */ /* 0x000fe80000100800 */
[----:B------:R1:W-:Y:S04]  /*4d80*/  STL [R1+0x90], R234 ;  /* 0x000090ea01007387 */ /* 0x0003e80000100800 */
[----:B-1----:R-:W2:Y:S01]  /*4d90*/  LDL.LU R234, [R1] ;  /* 0x0000000001ea7983 */ /* 0x002ea20000300800 */
[----:B------:R-:W-:Y:S01]  /*4da0*/  FMNMX.FTZ R136, R19, R21, !PT ;  /* 0x0000001513887209 */ /* 0x000fe20007810000 */
[----:B------:R-:W-:Y:S01]  /*4db0*/  IMAD.SHL.U32 R225, R0, 0x2, RZ ;  /* 0x0000000200e17824 */ /* 0x000fe200078e00ff */
[----:B------:R-:W-:Y:S01]  /*4dc0*/  FMNMX.FTZ R3, R33, R34, !PT ;  /* 0x0000002221037209 */ /* 0x000fe20007810000 */
[----:B------:R-:W-:Y:S01]  /*4dd0*/  STL [R1+0x8c], R233 ;  /* 0x00008ce901007387 */ /* 0x000fe20000100800 */
[----:B------:R-:W-:Y:S01]  /*4de0*/  FMNMX.FTZ R136, R18, R136, !PT ;  /* 0x0000008812887209 */ /* 0x000fe20007810000 */
[----:B------:R-:W-:Y:S01]  /*4df0*/  IMAD R228, R2, 0x2, R225 ;  /* 0x0000000202e47824 */ /* 0x000fe200078e02e1 */
        /* <DEDUP_REMOVED lines=30> */
[----:B------:R-:W-:Y:S01]  /*4fe0*/  LEA R226, R4, R225, 0x1 ;  /* 0x000000e104e27211 */ /* 0x000fe200078e08ff */
[----:B------:R-:W-:Y:S01]  /*4ff0*/  LDSM.16.MT88.4 R84, [R228+0xe800] ;  /* 0x00e80000e454783b */ /* 0x000fe20000004200 */
[----:B------:R-:W-:Y:S02]  /*5000*/  FMNMX.FTZ R136, R247, R136, !PT ;  /* 0x00000088f7887209 */ /* 0x000fe40007810000 */
[----:B------:R-:W-:Y:S01]  /*5010*/  LEA R227, R2, R226, 0x1 ;  /* 0x000000e202e37211 */ /* 0x000fe200078e08ff */
[----:B------:R-:W-:Y:S01]  /*5020*/  LDSM.16.MT88.4 R64, [R226+0xe000] ;  /* 0x00e00000e240783b */ /* 0x000fe20000004200 */
[----:B------:R-:W-:-:S03]  /*5030*/  FMNMX.FTZ R136, R245, R136, !PT ;  /* 0x00000088f5887209 */ /* 0x000fc60007810000 */
[----:B------:R-:W-:Y:S01]  /*5040*/  LDSM.16.MT88.4 R72, [R227+0xc000] ;  /* 0x00c00000e348783b */ /* 0x000fe20000004200 */
[----:B------:R-:W-:-:S05]  /*5050*/  FMNMX.FTZ R136, R244, R136, !PT ;  /* 0x00000088f4887209 */ /* 0x000fca0007810000 */
[----:B------:R-:W1:Y:S02]  /*5060*/  SHFL.BFLY PT, R5, R136, 0x2, 0x1f ;  /* 0x0c401f0088057f89 */ /* 0x000e6400000e0000 */
[----:B-1----:R-:W-:Y:S02]  /*5070*/  FMNMX.FTZ R136, R136, R5, !PT ;  /* 0x0000000588887209 */ /* 0x002fe40007810000 */
[----:B------:R-:W-:Y:S02]  /*5080*/  FMNMX.FTZ R5, R214, R3, !PT ;  /* 0x00000003d6057209 */ /* 0x000fe40007810000 */
[----:B------:R-:W-:Y:S01]  /*5090*/  FMNMX.FTZ R3, R38, R37, !PT ;  /* 0x0000002526037209 */ /* 0x000fe20007810000 */
[----:B------:R-:W1:Y:S01]  /*50a0*/  SHFL.BFLY PT, R7, R136, 0x1, 0x1f ;  /* 0x0c201f0088077f89 */ /* 0x000e6200000e0000 */
[----:B------:R-:W-:Y:S02]  /*50b0*/  FMNMX.FTZ R5, R251, R5, !PT ;  /* 0x00000005fb057209 */ /* 0x000fe40007810000 */
[----:B------:R-:W-:-:S02]  /*50c0*/  FMNMX.FTZ R3, R36, R3, !PT ;  /* 0x0000000324037209 */ /* 0x000fc40007810000 */
[----:B------:R-:W-:Y:S02]  /*50d0*/  FMNMX.FTZ R5, R248, R5, !PT ;  /* 0x00000005f8057209 */ /* 0x000fe40007810000 */
[----:B------:R-:W-:Y:S02]  /*50e0*/  FMNMX.FTZ R6, R35, R3, !PT ;  /* 0x0000000323067209 */ /* 0x000fe40007810000 */
[----:B------:R-:W-:Y:S02]  /*50f0*/  FMNMX.FTZ R3, R246, R5, !PT ;  /* 0x00000005f6037209 */ /* 0x000fe40007810000 */
[----:B------:R-:W-:-:S03]  /*5100*/  FMNMX.FTZ R5, R44, R6, !PT ;  /* 0x000000062c057209 */ /* 0x000fc60007810000 */
[----:B------:R-:W3:Y:S01]  /*5110*/  SHFL.BFLY PT, R135, R3, 0x2, 0x1f ;  /* 0x0c401f0003877f89 */ /* 0x000ee200000e0000 */
[----:B------:R-:W-:-:S04]  /*5120*/  FMNMX.FTZ R5, R46, R5, !PT ;  /* 0x000000052e057209 */ /* 0x000fc80007810000 */
[----:B------:R-:W-:-:S04]  /*5130*/  FMNMX.FTZ R6, R47, R5, !PT ;  /* 0x000000052f067209 */ /* 0x000fc80007810000 */
[----:B------:R-:W-:Y:S02]  /*5140*/  FMNMX.FTZ R6, R50, R6, !PT ;  /* 0x0000000632067209 */ /* 0x000fe40007810000 */
[----:B-1----:R-:W-:Y:S02]  /*5150*/  FMNMX.FTZ R136, R136, R7, !PT ;  /* 0x0000000788887209 */ /* 0x002fe40007810000 */
[----:B------:R-:W-:Y:S02]  /*5160*/  FMNMX.FTZ R6, R178, R6, !PT ;  /* 0x00000006b2067209 */ /* 0x000fe40007810000 */
[C---:B------:R-:W-:Y:S01]  /*5170*/  FSETP.NEU.FTZ.AND P1, PT, R136.reuse, -INF , PT ;  /* 0xff8000008800780b */ /* 0x040fe20003f3d000 */
[----:B------:R-:W-:Y:S01]  /*5180*/  FMUL.FTZ R22, R136, c[0x0][0x23c] ;  /* 0x00008f0088167a20 */ /* 0x000fe20000410000 */
[----:B------:R-:W-:-:S04]  /*5190*/  FMNMX.FTZ R6, R176, R6, !PT ;  /* 0x00000006b0067209 */ /* 0x000fc80007810000 */
[----:B------:R-:W-:Y:S02]  /*51a0*/  FSEL R22, R22, RZ, P1 ;  /* 0x000000ff16167208 */ /* 0x000fe40000800000 */
[----:B------:R-:W-:Y:S02]  /*51b0*/  FMNMX.FTZ R6, R175, R6, !PT ;  /* 0x00000006af067209 */ /* 0x000fe40007810000 */
[----:B---3--:R-:W-:Y:S01]  /*51c0*/  FMNMX.FTZ R135, R3, R135, !PT ;  /* 0x0000008703877209 */ /* 0x008fe20007810000 */
        /* <DEDUP_REMOVED lines=11> */
[----:B------:R1:W4:Y:S02]  /*5280*/  MUFU.EX2 R233, R7 ;  /* 0x0000000700e97308 */ /* 0x0003240000000800 */
[----:B------:R-:W4:Y:S01]  /*5290*/  SHFL.BFLY PT, R6, R134, 0x2, 0x1f ;  /* 0x0c401f0086067f89 */ /* 0x000f2200000e0000 */
[----:B------:R-:W-:-:S04]  /*52a0*/  FMNMX.FTZ R5, R39, R5, !PT ;  /* 0x0000000527057209 */ /* 0x000fc80007810000 */
[----:B------:R-:W-:-:S04]  /*52b0*/  FMNMX.FTZ R5, R45, R5, !PT ;  /* 0x000000052d057209 */ /* 0x000fc80007810000 */
[----:B------:R-:W-:-:S04]  /*52c0*/  FMNMX.FTZ R5, R51, R5, !PT ;  /* 0x0000000533057209 */ /* 0x000fc80007810000 */
[----:B---3--:R-:W-:Y:S01]  /*52d0*/  FMNMX.FTZ R3, R52, R5, !PT ;  /* 0x0000000534037209 */ /* 0x008fe20007810000 */
[----:B-1----:R-:W1:Y:S01]  /*52e0*/  SHFL.BFLY PT, R7, R135, 0x1, 0x1f ;  /* 0x0c201f0087077f89 */ /* 0x002e6200000e0000 */
[----:B------:R-:W-:Y:S01]  /*52f0*/  FFMA.FTZ R5, R20, c[0x0][0x23c], -R22 ;  /* 0x00008f0014057a23 */ /* 0x000fe20000010816 */
[----:B----4-:R-:W-:Y:S02]  /*5300*/  F2FP.BF16.PACK_AB R16, R233, R232 ;  /* 0x000000e8e910723e */ /* 0x010fe400000010ff */
[----:B------:R-:W-:Y:S01]  /*5310*/  FMNMX.FTZ R3, R53, R3, !PT ;  /* 0x0000000335037209 */ /* 0x000fe20007810000 */
[----:B------:R3:W4:Y:S03]  /*5320*/  MUFU.EX2 R202, R5 ;  /* 0x0000000500ca7308 */ /* 0x0007260000000800 */
[----:B------:R-:W-:Y:S02]  /*5330*/  FMNMX.FTZ R3, R54, R3, !PT ;  /* 0x0000000336037209 */ /* 0x000fe40007810000 */
[----:B------:R-:W-:-:S02]  /*5340*/  FMNMX.FTZ R134, R134, R6, !PT ;  /* 0x0000000686867209 */ /* 0x000fc40007810000 */
[----:B------:R-:W-:-:S04]  /*5350*/  FMNMX.FTZ R3, R182, R3, !PT ;  /* 0x00000003b6037209 */ /* 0x000fc80007810000 */
[----:B------:R-:W-:-:S04]  /*5360*/  FMNMX.FTZ R3, R181, R3, !PT ;  /* 0x00000003b5037209 */ /* 0x000fc80007810000 */
[----:B------:R-:W-:Y:S01]  /*5370*/  FMNMX.FTZ R3, R180, R3, !PT ;  /* 0x00000003b4037209 */ /* 0x000fe20007810000 */
[----:B---3--:R-:W-:Y:S01]  /*5380*/  FFMA.FTZ R5, R23, c[0x0][0x23c], -R22 ;  /* 0x00008f0017057a23 */ /* 0x008fe20000010816 */
[----:B------:R-:W-:Y:S02]  /*5390*/  MOV R23, R8 ;  /* 0x0000000800177202 */ /* 0x000fe40000000f00 */
[----:B------:R-:W-:Y:S01]  /*53a0*/  FMNMX.FTZ R3, R179, R3, !PT ;  /* 0x00000003b3037209 */ /* 0x000fe20007810000 */
[----:B------:R3:W-:Y:S01]  /*53b0*/  MUFU.EX2 R10, R5 ;  /* 0x00000005000a7308 */ /* 0x0007e20000000800 */
[----:B-1----:R-:W-:Y:S02]  /*53c0*/  FMNMX.FTZ R135, R135, R7, !PT ;  /* 0x0000000787877209 */ /* 0x002fe40007810000 */
[----:B------:R-:W-:Y:S01]  /*53d0*/  FMNMX.FTZ R3, R218, R3, !PT ;  /* 0x00000003da037209 */ /* 0x000fe20007810000 */
[----:B------:R-:W1:Y:S01]  /*53e0*/  SHFL.BFLY PT, R7, R134, 0x1, 0x1f ;  /* 0x0c201f0086077f89 */ /* 0x000e6200000e0000 */
[C---:B------:R-:W-:Y:S01]  /*53f0*/  FSETP.NEU.FTZ.AND P1, PT, R135.reuse, -INF , PT ;  /* 0xff8000008700780b */ /* 0x040fe20003f3d000 */
[----:B------:R-:W-:Y:S01]  /*5400*/  FMUL.FTZ R21, R135, c[0x0][0x23c] ;  /* 0x00008f0087157a20 */ /* 0x000fe20000410000 */
[----:B------:R-:W-:-:S02]  /*5410*/  FMNMX.FTZ R3, R212, R3, !PT ;  /* 0x00000003d4037209 */ /* 0x000fc40007810000 */
[----:B----4-:R-:W-:Y:S02]  /*5420*/  F2FP.BF16.PACK_AB R18, R202, R23 ;  /* 0x00000017ca12723e */ /* 0x010fe400000010ff */
[----:B------:R-:W-:Y:S02]  /*5430*/  FMNMX.FTZ R3, R80, R3, !PT ;  /* 0x0000000350037209 */ /* 0x000fe40007810000 */
[----:B------:R-:W-:Y:S01]  /*5440*/  FSEL R21, R21, RZ, P1 ;  /* 0x000000ff15157208 */ /* 0x000fe20000800000 */
[----:B---3--:R-:W-:-:S04]  /*5450*/  FFMA.FTZ R5, R24, c[0x0][0x23c], -R22 ;  /* 0x00008f0018057a23 */ /* 0x008fc80000010816 */
[----:B------:R3:W-:Y:S01]  /*5460*/  MUFU.EX2 R11, R5 ;  /* 0x00000005000b7308 */ /* 0x0007e20000000800 */
[----:B-1----:R-:W-:-:S04]  /*5470*/  FMNMX.FTZ R134, R134, R7, !PT ;  /* 0x0000000786867209 */ /* 0x002fc80007810000 */
[C---:B------:R-:W-:Y:S01]  /*5480*/  FSETP.NEU.FTZ.AND P1, PT, R134.reuse, -INF , PT ;  /* 0xff8000008600780b */ /* 0x040fe20003f3d000 */
[----:B------:R-:W-:Y:S02]  /*5490*/  FMUL.FTZ R20, R134, c[0x0][0x23c] ;  /* 0x00008f0086147a20 */ /* 0x000fe40000410000 */
[----:B---3--:R-:W-:-:S03]  /*54a0*/  FFMA.FTZ R5, R25, c[0x0][0x23c], -R22 ;  /* 0x00008f0019057a23 */ /* 0x008fc60000010816 */
[----:B------:R-:W-:Y:S01]  /*54b0*/  FSEL R20, R20, RZ, P1 ;  /* 0x000000ff14147208 */ /* 0x000fe20000800000 */
[----:B------:R1:W-:Y:S04]  /*54c0*/  MUFU.EX2 R107, R5 ;  /* 0x00000005006b7308 */ /* 0x0003e80000000800 */
[----:B------:R-:W-:-:S04]  /*54d0*/  FFMA.FTZ R2, R46, c[0x0][0x23c], -R20 ;  /* 0x00008f002e027a23 */ /* 0x000fc80000010814 */
[----:B------:R3:W-:Y:S01]  /*54e0*/  MUFU.EX2 R204, R2 ;  /* 0x0000000200cc7308 */ /* 0x0007e20000000800 */
[----:B-1----:R-:W-:-:S07]  /*54f0*/  FFMA.FTZ R5, R26, c[0x0][0x23c], -R22 ;  /* 0x00008f001a057a23 */ /* 0x002fce0000010816 */
[----:B------:R1:W-:Y:S01]  /*5500*/  MUFU.EX2 R238, R5 ;  /* 0x0000000500ee7308 */ /* 0x0003e20000000800 */
[----:B---3--:R-:W-:-:S07]  /*5510*/  FFMA.FTZ R2, R47, c[0x0][0x23c], -R20 ;  /* 0x00008f002f027a23 */ /* 0x008fce0000010814 */
[----:B------:R3:W-:Y:S01]  /*5520*/  MUFU.EX2 R237, R2 ;  /* 0x0000000200ed7308 */ /* 0x0007e20000000800 */
[----:B-1----:R-:W-:-:S07]  /*5530*/  FFMA.FTZ R5, R33, c[0x0][0x23c], -R21 ;  /* 0x00008f0021057a23 */ /* 0x002fce0000010815 */
[----:B------:R1:W-:Y:S01]  /*5540*/  MUFU.EX2 R230, R5 ;  /* 0x0000000500e67308 */ /* 0x0003e20000000800 */
[----:B---3--:R-:W-:-:S07]  /*5550*/  FFMA.FTZ R2, R50, c[0x0][0x23c], -R20 ;  /* 0x00008f0032027a23 */ /* 0x008fce0000010814 */
[----:B------:R-:W-:Y:S01]  /*5560*/  MUFU.EX2 R206, R2 ;  /* 0x0000000200ce7308 */ /* 0x000fe20000000800 */
[----:B-1----:R-:W-:-:S07]  /*5570*/  FFMA.FTZ R5, R34, c[0x0][0x23c], -R21 ;  /* 0x00008f0022057a23 */ /* 0x002fce0000010815 */
[----:B------:R1:W3:Y:S01]  /*5580*/  MUFU.EX2 R231, R5 ;  /* 0x0000000500e77308 */ /* 0x0002e20000000800 */
[----:B--2---:R-:W-:-:S05]  /*5590*/  FMNMX.FTZ R3, R234, R3, !PT ;  /* 0x00000003ea037209 */ /* 0x004fca0007810000 */
[----:B------:R-:W2:Y:S01]  /*55a0*/  SHFL.BFLY PT, R6, R3, 0x2, 0x1f ;  /* 0x0c401f0003067f89 */ /* 0x000ea200000e0000 */
[----:B-1----:R-:W-:Y:S01]  /*55b0*/  FFMA.FTZ R5, R32, c[0x0][0x23c], -R21 ;  /* 0x00008f0020057a23 */ /* 0x002fe20000010815 */
[----:B---3--:R-:W-:-:S03]  /*55c0*/  F2FP.BF16.PACK_AB R17, R231, R230 ;  /* 0x000000e6e711723e */ /* 0x008fc600000010ff */
[----:B------:R1:W-:Y:S02]  /*55d0*/  MUFU.EX2 R203, R5 ;  /* 0x0000000500cb7308 */ /* 0x0003e40000000800 */
[----:B-1----:R-:W-:Y:S01]  /*55e0*/  FFMA.FTZ R5, R31, c[0x0][0x23c], -R21 ;  /* 0x00008f001f057a23 */ /* 0x002fe20000010815 */
[----:B--2---:R-:W-:-:S05]  /*55f0*/  FMNMX.FTZ R3, R3, R6, !PT ;  /* 0x0000000603037209 */ /* 0x004fca0007810000 */
[----:B------:R1:W2:Y:S01]  /*5600*/  MUFU.EX2 R224, R5 ;  /* 0x0000000500e07308 */ /* 0x0002a20000000800 */
[----:B------:R-:W3:Y:S01]  /*5610*/  SHFL.BFLY PT, R6, R3, 0x1, 0x1f ;  /* 0x0c201f0003067f89 */ /* 0x000ee200000e0000 */
[----:B-1----:R-:W-:Y:S01]  /*5620*/  FFMA.FTZ R5, R30, c[0x0][0x23c], -R21 ;  /* 0x00008f001e057a23 */ /* 0x002fe20000010815 */
[----:B--2---:R-:W-:-:S05]  /*5630*/  F2FP.BF16.PACK_AB R19, R224, R203 ;  /* 0x000000cbe013723e */ /* 0x004fca00000010ff */
[----:B------:R1:W-:Y:S02]  /*5640*/  MUFU.EX2 R235, R5 ;  /* 0x0000000500eb7308 */ /* 0x0003e40000000800 */
[----:B------:R-:W-:Y:S01]  /*5650*/  HMMA.16816.F32.BF16 R100, R16, R40, RZ ;  /* 0x000000281064723c */ /* 0x000fe200000418ff */
[----:B---3--:R-:W-:-:S04]  /*5660*/  FMNMX.FTZ R3, R3, R6, !PT ;  /* 0x0000000603037209 */ /* 0x008fc80007810000 */
[C---:B------:R-:W-:Y:S01]  /*5670*/  FSETP.NEU.FTZ.AND P1, PT, R3.reuse, -INF , PT ;  /* 0xff8000000300780b */ /* 0x040fe20003f3d000 */
[----:B------:R-:W-:Y:S02]  /*5680*/  FMUL.FTZ R6, R3, c[0x0][0x23c] ;  /* 0x00008f0003067a20 */ /* 0x000fe40000410000 */
[----:B-1----:R-:W-:-:S03]  /*5690*/  FFMA.FTZ R5, R28, c[0x0][0x23c], -R21 ;  /* 0x00008f001c057a23 */ /* 0x002fc60000010815 */
[----:B------:R-:W-:Y:S02]  /*56a0*/  FSEL R0, R6, RZ, P1 ;  /* 0x000000ff06007208 */ /* 0x000fe40000800000 */
[----:B------:R-:W-:Y:S01]  /*56b0*/  F2FP.BF16.PACK_AB R6, R206, R237 ;  /* 0x000000edce06723e */ /* 0x000fe200000010ff */
[----:B------:R1:W-:Y:S02]  /*56c0*/  MUFU.EX2 R104, R5 ;  /* 0x0000000500687308 */ /* 0x0003e40000000800 */
[--C-:B------:R-:W-:Y:S02]  /*56d0*/  FFMA.FTZ R4, R39, c[0x0][0x23c], -R0.reuse ;  /* 0x00008f0027047a23 */ /* 0x100fe40000010800 */
[----:B------:R-:W-:-:S04]  /*56e0*/  FFMA.FTZ R2, R51, c[0x0][0x23c], -R0 ;  /* 0x00008f0033027a23 */ /* 0x000fc80000010800 */
[----:B------:R2:W-:Y:S01]  /*56f0*/  MUFU.EX2 R9, R4 ;  /* 0x0000000400097308 */ /* 0x0005e20000000800 */
[----:B-1----:R-:W-:-:S07]  /*5700*/  FFMA.FTZ R5, R29, c[0x0][0x23c], -R21 ;  /* 0x00008f001d057a23 */ /* 0x002fce0000010815 */
[----:B------:R1:W-:Y:S01]  /*5710*/  MUFU.EX2 R236, R2 ;  /* 0x0000000200ec7308 */ /* 0x0003e20000000800 */
[----:B------:R-:W-:Y:S01]  /*5720*/  LDSM.16.MT88.4 R28, [R226+0xc800] ;  /* 0x00c80000e21c783b */ /* 0x000fe20000004200 */
[----:B--2---:R-:W-:-:S06]  /*5730*/  FFMA.FTZ R4, R45, c[0x0][0x23c], -R0 ;  /* 0x00008f002d047a23 */ /* 0x004fcc0000010800 */
[----:B------:R2:W-:Y:S08]  /*5740*/  MUFU.EX2 R106, R5 ;  /* 0x00000005006a7308 */ /* 0x0005f00000000800 */
[----:B------:R-:W3:Y:S01]  /*5750*/  MUFU.EX2 R219, R4 ;  /* 0x0000000400db7308 */ /* 0x000ee20000000800 */
[----:B-1----:R-:W-:Y:S02]  /*5760*/  FFMA.FTZ R2, R52, c[0x0][0x23c], -R0 ;  /* 0x00008f0034027a23 */ /* 0x002fe40000010800 */
[----:B--2---:R-:W-:-:S05]  /*5770*/  FFMA.FTZ R5, R27, c[0x0][0x23c], -R21 ;  /* 0x00008f001b057a23 */ /* 0x004fca0000010815 */
[----:B------:R1:W-:Y:S01]  /*5780*/  MUFU.EX2 R205, R2 ;  /* 0x0000000200cd7308 */ /* 0x0003e20000000800 */
[----:B------:R-:W2:Y:S01]  /*5790*/  LDSM.16.MT88.4 R24, [R226+0xc000] ;  /* 0x00c00000e218783b */ /* 0x000ea20000004200 */
[----:B---3--:R-:W-:-:S06]  /*57a0*/  F2FP.BF16.PACK_AB R15, R219, R9 ;  /* 0x00000009db0f723e */ /* 0x008fcc00000010ff */
[----:B------:R3:W-:Y:S01]  /*57b0*/  MUFU.EX2 R105, R5 ;  /* 0x0000000500697308 */ /* 0x0007e20000000800 */
[----:B------:R-:W-:Y:S02]  /*57c0*/  FFMA.FTZ R4, R44, c[0x0][0x23c], -R20 ;  /* 0x00008f002c047a23 */ /* 0x000fe40000010814 */
[----:B------:R-:W-:Y:S01]  /*57d0*/  LDSM.16.MT88.4 R44, [R226+0xe800] ;  /* 0x00e80000e22c783b */ /* 0x000fe20000004200 */
[----:B-1----:R-:W-:-:S04]  /*57e0*/  FFMA.FTZ R2, R53, c[0x0][0x23c], -R0 ;  /* 0x00008f0035027a23 */ /* 0x002fc80000010800 */
[----:B------:R-:W1:Y:S01]  /*57f0*/  MUFU.EX2 R217, R4 ;  /* 0x0000000400d97308 */ /* 0x000e620000000800 */
[----:B---3--:R-:W-:-:S07]  /*5800*/  FFMA.FTZ R5, R38, c[0x0][0x23c], -R20 ;  /* 0x00008f0026057a23 */ /* 0x008fce0000010814 */
[----:B------:R3:W-:Y:S08]  /*5810*/  MUFU.EX2 R200, R2 ;  /* 0x0000000200c87308 */ /* 0x0007f00000000800 */
[----:B------:R4:W-:Y:S01]  /*5820*/  MUFU.EX2 R216, R5 ;  /* 0x0000000500d87308 */ /* 0x0009e20000000800 */
[----:B-1----:R-:W-:Y:S01]  /*5830*/  F2FP.BF16.PACK_AB R4, R204, R217 ;  /* 0x000000d9cc04723e */ /* 0x002fe200000010ff */
[----:B---3--:R-:W-:Y:S01]  /*5840*/  FFMA.FTZ R2, R54, c[0x0][0x23c], -R0 ;  /* 0x00008f0036027a23 */ /* 0x008fe20000010800 */
[----:B--2---:R-:W-:Y:S01]  /*5850*/  HMMA.16816.F32.BF16 R92, R16, R24, RZ ;  /* 0x00000018105c723c */ /* 0x004fe200000418ff */
[----:B------:R-:W-:Y:S04]  /*5860*/  LDSM.16.MT88.4 R52, [R227+0xc800] ;  /* 0x00c80000e334783b */ /* 0x000fe80000004200 */
[----:B------:R1:W2:Y:S01]  /*5870*/  MUFU.EX2 R207, R2 ;  /* 0x0000000200cf7308 */ /* 0x0002a20000000800 */
[----:B----4-:R-:W-:-:S07]  /*5880*/  FFMA.FTZ R5, R37, c[0x0][0x23c], -R20 ;  /* 0x00008f0025057a23 */ /* 0x010fce0000010814 */
[----:B------:R3:W4:Y:S01]  /*5890*/  MUFU.EX2 R213, R5 ;  /* 0x0000000500d57308 */ /* 0x0007220000000800 */
[----:B-1----:R-:W-:Y:S02]  /*58a0*/  MOV R2, R9 ;  /* 0x0000000900027202 */ /* 0x002fe40000000f00 */
[----:B------:R-:W-:Y:S02]  /*58b0*/  F2FP.BF16.PACK_AB R9, R104, R235 ;  /* 0x000000eb6809723e */ /* 0x000fe400000010ff */
[----:B--2---:R-:W-:Y:S01]  /*58c0*/  F2FP.BF16.PACK_AB R7, R207, R200 ;  /* 0x000000c8cf07723e */ /* 0x004fe200000010ff */
[--C-:B---3--:R-:W-:Y:S01]  /*58d0*/  FFMA.FTZ R5, R36, c[0x0][0x23c], -R20.reuse ;  /* 0x00008f0024057a23 */ /* 0x108fe20000010814 */
[----:B----4-:R-:W-:Y:S01]  /*58e0*/  F2FP.BF16.PACK_AB R12, R213, R216 ;  /* 0x000000d8d50c723e */ /* 0x010fe200000010ff */
[----:B------:R-:W1:Y:S02]  /*58f0*/  LDSM.16.MT88.4 R36, [R228+0xe000] ;  /* 0x00e00000e424783b */ /* 0x000e640000004200 */
[----:B------:R2:W-:Y:S02]  /*5900*/  MUFU.EX2 R192, R5 ;  /* 0x0000000500c07308 */ /* 0x0005e40000000800 */
[----:B--2---:R-:W-:-:S02]  /*5910*/  FFMA.FTZ R5, R35, c[0x0][0x23c], -R20 ;  /* 0x00008f0023057a23 */ /* 0x004fc40000010814 */
[----:B------:R-:W2:Y:S04]  /*5920*/  LDSM.16.MT88.4 R32, [R227+0xe000] ;  /* 0x00e00000e320783b */ /* 0x000ea80000004200 */
[----:B------:R3:W4:Y:S02]  /*5930*/  MUFU.EX2 R229, R5 ;  /* 0x0000000500e57308 */ /* 0x0007240000000800 */
[----:B---3--:R-:W-:Y:S01]  /*5940*/  FFMA.FTZ R5, R49, c[0x0][0x23c], -R0 ;  /* 0x00008f0031057a23 */ /* 0x008fe20000010800 */
[----:B----4-:R-:W-:-:S05]  /*5950*/  F2FP.BF16.PACK_AB R14, R229, R192 ;  /* 0x000000c0e50e723e */ /* 0x010fca00000010ff */
[----:B------:R3:W-:Y:S02]  /*5960*/  MUFU.EX2 R8, R5 ;  /* 0x0000000500087308 */ /* 0x0007e40000000800 */
[----:B---3--:R-:W-:Y:S02]  /*5970*/  FFMA.FTZ R5, R48, c[0x0][0x23c], -R0 ;  /* 0x00008f0030057a23 */ /* 0x008fe40000010800 */
[----:B------:R-:W3:Y:S04]  /*5980*/  LDSM.16.MT88.4 R48, [R225+0xe800] ;  /* 0x00e80000e130783b */ /* 0x000ee80000004200 */
[----:B------:R-:W4:Y:S02]  /*5990*/  MUFU.EX2 R215, R5 ;  /* 0x0000000500d77308 */ /* 0x000f240000000800 */
[----:B----4-:R-:W-:-:S02]  /*59a0*/  F2FP.BF16.PACK_AB R13, R215, R8 ;  /* 0x00000008d70d723e */ /* 0x010fc400000010ff */
[----:B------:R-:W-:-:S05]  /*59b0*/  F2FP.BF16.PACK_AB R5, R205, R236 ;  /* 0x000000eccd05723e */ /* 0x000fca00000010ff */
[C---:B------:R-:W-:Y:S07]  /*59c0*/  HMMA.16816.F32.BF16 R96, R12.reuse, R40, RZ ;  /* 0x000000280c60723c */ /* 0x040fee00000418ff */
[----:B------:R-:W-:Y:S01]  /*59d0*/  IMAD.MOV.U32 R41, RZ, RZ, R11 ;  /* 0x000000ffff297224 */ /* 0x000fe200078e000b */
[----:B------:R-:W-:Y:S01]  /*59e0*/  HMMA.16816.F32.BF16 R88, R12, R24, RZ ;  /* 0x000000180c58723c */ /* 0x000fe200000418ff */
[----:B------:R-:W-:Y:S01]  /*59f0*/  IMAD.MOV.U32 R40, RZ, RZ, R8 ;  /* 0x000000ffff287224 */ /* 0x000fe200078e0008 */
[----:B------:R-:W-:-:S05]  /*5a00*/  F2FP.BF16.PACK_AB R11, R105, R106 ;  /* 0x0000006a690b723e */ /* 0x000fca00000010ff */
[----:B------:R-:W-:Y:S01]  /*5a10*/  MOV R24, R10 ;  /* 0x0000000a00187202 */ /* 0x000fe20000000f00 */
[----:B------:R-:W-:Y:S01]  /*5a20*/  HMMA.16816.F32.BF16 R160, R12, R76, RZ ;  /* 0x0000004c0ca0723c */ /* 0x000fe200000418ff */
[-C--:B------:R-:W-:Y:S01]  /*5a30*/  F2FP.BF16.PACK_AB R10, R238, R107.reuse ;  /* 0x0000006bee0a723e */ /* 0x080fe200000010ff */
[----:B------:R-:W-:Y:S01]  /*5a40*/  IMAD.MOV.U32 R25, RZ, RZ, R80 ;  /* 0x000000ffff197224 */ /* 0x000fe200078e0050 */
[----:B------:R-:W-:Y:S01]  /*5a50*/  F2FP.BF16.PACK_AB R8, R41, R24 ;  /* 0x000000182908723e */ /* 0x000fe200000010ff */
[----:B------:R-:W4:Y:S04]  /*5a60*/  LDSM.16.MT88.4 R80, [R227+0xe800] ;  /* 0x00e80000e350783b */ /* 0x000f280000004200 */
[-C--:B------:R-:W-:Y:S08]  /*5a70*/  HMMA.16816.F32.BF16 R168, R4, R60.reuse, R96 ;  /* 0x0000003c04a8723c */ /* 0x080ff00000041860 */
[C---:B------:R-:W-:Y:S07]  /*5a80*/  HMMA.16816.F32.BF16 R164, R8.reuse, R60, R100 ;  /* 0x0000003c08a4723c */ /* 0x040fee0000041864 */
[----:B------:R-:W-:Y:S01]  /*5a90*/  MOV R60, R107 ;  /* 0x0000006b003c7202 */ /* 0x000fe20000000f00 */
[----:B------:R-:W-:Y:S01]  /*5aa0*/  HMMA.16816.F32.BF16 R188, R8, R28, R92 ;  /* 0x0000001c08bc723c */ /* 0x000fe2000004185c */
[----:B------:R-:W-:-:S07]  /*5ab0*/  IMAD.MOV.U32 R61, RZ, RZ, R106 ;  /* 0x000000ffff3d7224 */ /* 0x000fce00078e006a */
[----:B------:R-:W-:Y:S07]  /*5ac0*/  HMMA.16816.F32.BF16 R184, R4, R28, R88 ;  /* 0x0000001c04b8723c */ /* 0x000fee0000041858 */
[----:B------:R-:W-:Y:S01]  /*5ad0*/  MOV R28, R105 ;  /* 0x00000069001c7202 */ /* 0x000fe20000000f00 */
[----:B------:R-:W-:Y:S01]  /*5ae0*/  IMAD.MOV.U32 R29, RZ, RZ, R104 ;  /* 0x000000ffff1d7224 */ /* 0x000fe200078e0068 */
[C---:B------:R-:W-:Y:S08]  /*5af0*/  HMMA.16816.F32.BF16 R156, R12.reuse, R72, RZ ;  /* 0x000000480c9c723c */ /* 0x040ff000000418ff */
[C---:B------:R-:W-:Y:S08]  /*5b00*/  HMMA.16816.F32.BF16 R152, R12.reuse, R68, RZ ;  /* 0x000000440c98723c */ /* 0x040ff000000418ff */
[C---:B------:R-:W-:Y:S08]  /*5b10*/  HMMA.16816.F32.BF16 R148, R12.reuse, R64, RZ ;  /* 0x000000400c94723c */ /* 0x040ff000000418ff */
[C---:B-1----:R-:W-:Y:S08]  /*5b20*/  HMMA.16816.F32.BF16 R112, R12.reuse, R36, RZ ;  /* 0x000000240c70723c */ /* 0x042ff000000418ff */
[C---:B--2---:R-:W-:Y:S08]  /*5b30*/  HMMA.16816.F32.BF16 R104, R12.reuse, R32, RZ ;  /* 0x000000200c68723c */ /* 0x044ff000000418ff */
[C---:B------:R-:W-:Y:S08]  /*5b40*/  HMMA.16816.F32.BF16 R144, R12.reuse, R42, RZ ;  /* 0x0000002a0c90723c */ /* 0x040ff000000418ff */
[C---:B------:R-:W-:Y:S08]  /*5b50*/  HMMA.16816.F32.BF16 R140, R12.reuse, R26, RZ ;  /* 0x0000001a0c8c723c */ /* 0x040ff000000418ff */
[C---:B------:R-:W-:Y:S08]  /*5b60*/  HMMA.16816.F32.BF16 R128, R12.reuse, R78, RZ ;  /* 0x0000004e0c80723c */ /* 0x040ff000000418ff */
[C---:B------:R-:W-:Y:S08]  /*5b70*/  HMMA.16816.F32.BF16 R124, R12.reuse, R74, RZ ;  /* 0x0000004a0c7c723c */ /* 0x040ff000000418ff */
[C---:B------:R-:W-:Y:S08]  /*5b80*/  HMMA.16816.F32.BF16 R120, R12.reuse, R70, RZ ;  /* 0x000000460c78723c */ /* 0x040ff000000418ff */
[C---:B------:R-:W-:Y:S08]  /*5b90*/  HMMA.16816.F32.BF16 R116, R12.reuse, R66, RZ ;  /* 0x000000420c74723c */ /* 0x040ff000000418ff */
[C---:B------:R-:W-:Y:S08]  /*5ba0*/  HMMA.16816.F32.BF16 R108, R12.reuse, R38, RZ ;  /* 0x000000260c6c723c */ /* 0x040ff000000418ff */
[----:B------:R-:W-:Y:S07]  /*5bb0*/  HMMA.16816.F32.BF16 R100, R12, R34, RZ ;  /* 0x000000220c64723c */ /* 0x000fee00000418ff */
[----:B------:R-:W-:Y:S01]  /*5bc0*/  MOV R15, R192 ;  /* 0x000000c0000f7202 */ /* 0x000fe20000000f00 */
[C---:B------:R-:W-:Y:S07]  /*5bd0*/  HMMA.16816.F32.BF16 R88, R16.reuse, R68, RZ ;  /* 0x000000441058723c */ /* 0x040fee00000418ff */
[----:B------:R-:W-:Y:S01]  /*5be0*/  IMAD.MOV.U32 R68, RZ, RZ, R15 ;  /* 0x000000ffff447224 */ /* 0x000fe200078e000f */
[C---:B------:R-:W-:Y:S07]  /*5bf0*/  HMMA.16816.F32.BF16 R96, R16.reuse, R76, RZ ;  /* 0x0000004c1060723c */ /* 0x040fee00000418ff */
[----:B------:R-:W-:Y:S01]  /*5c00*/  MOV R77, R205 ;  /* 0x000000cd004d7202 */ /* 0x000fe20000000f00 */
[----:B------:R-:W-:Y:S01]  /*5c10*/  HMMA.16816.F32.BF16 R12, R16, R64, RZ ;  /* 0x00000040100c723c */ /* 0x000fe200000418ff */
[----:B------:R-:W-:-:S07]  /*5c20*/  IMAD.MOV.U32 R76, RZ, RZ, R204 ;  /* 0x000000ffff4c7224 */ /* 0x000fce00078e00cc */
[C---:B------:R-:W-:Y:S07]  /*5c30*/  HMMA.16816.F32.BF16 R192, R4.reuse, R56, R160 ;  /* 0x0000003804c0723c */ /* 0x040fee00000418a0 */
[----:B------:R-:W-:Y:S01]  /*5c40*/  MOV R163, R219 ;  /* 0x000000db00a37202 */ /* 0x000fe20000000f00 */
[----:B------:R-:W-:Y:S01]  /*5c50*/  IMAD.MOV.U32 R160, RZ, RZ, R218 ;  /* 0x000000ffffa07224 */ /* 0x000fe200078e00da */
[----:B------:R-:W-:Y:S01]  /*5c60*/  MOV R161, R217 ;  /* 0x000000d900a17202 */ /* 0x000fe20000000f00 */
[----:B------:R-:W-:Y:S01]  /*5c70*/  IMAD.MOV.U32 R162, RZ, RZ, R216 ;  /* 0x000000ffffa27224 */ /* 0x000fe200078e00d8 */
[C---:B------:R-:W-:Y:S07]  /*5c80*/  HMMA.16816.F32.BF16 R220, R4.reuse, R44, R148 ;  /* 0x0000002c04dc723c */ /* 0x040fee0000041894 */
[----:B------:R-:W-:Y:S01]  /*5c90*/  IMAD.MOV.U32 R149, RZ, RZ, R29 ;  /* 0x000000ffff957224 */ /* 0x000fe200078e001d */
[----:B------:R-:W-:Y:S01]  /*5ca0*/  HMMA.16816.F32.BF16 R216, R4, R84, R112 ;  /* 0x0000005404d8723c */ /* 0x000fe20000041870 */
        /* <DEDUP_REMOVED lines=10> */
[----:B------:R-:W-:Y:S01]  /*5d50*/  IMAD.MOV.U32 R28, RZ, RZ, R25 ;  /* 0x000000ffff1c7224 */ /* 0x000fe200078e0019 */
[----:B------:R-:W-:Y:S01]  /*5d60*/  MOV R65, R150 ;  /* 0x0000009600417202 */ /* 0x000fe20000000f00 */
[----:B------:R-:W-:-:S03]  /*5d70*/  IMAD.MOV.U32 R25, RZ, RZ, R212 ;  /* 0x000000ffff197224 */ /* 0x000fc600078e00d4 */
[----:B------:R-:W-:Y:S02]  /*5d80*/  HMMA.16816.F32.BF16 R12, R16, R36, RZ ;  /* 0x00000024100c723c */ /* 0x000fe400000418ff */
[----:B------:R-:W-:-:S06]  /*5d90*/  MOV R150, R25 ;  /* 0x0000001900967202 */ /* 0x000fcc0000000f00 */
[----:B------:R-:W-:Y:S08]  /*5da0*/  HMMA.16816.F32.BF16 R36, R16, R38, RZ ;  /* 0x000000261024723c */ /* 0x000ff000000418ff */
[----:B------:R-:W-:Y:S07]  /*5db0*/  HMMA.16816.F32.BF16 R96, R8, R56, R96 ;  /* 0x000000380860723c */ /* 0x000fee0000041860 */
[----:B------:R-:W-:Y:S01]  /*5dc0*/  IMAD.MOV.U32 R56, RZ, RZ, R149 ;  /* 0x000000ffff387224 */ /* 0x000fe200078e0095 */
[----:B------:R-:W-:Y:S01]  /*5dd0*/  HMMA.16816.F32.BF16 R108, R4, R86, R108 ;  /* 0x00000056046c723c */ /* 0x000fe2000004186c */
[----:B------:R-:W-:Y:S01]  /*5de0*/  IMAD.MOV.U32 R149, RZ, RZ, R161 ;  /* 0x000000ffff957224 */ /* 0x000fe200078e00a1 */
[----:B------:R-:W-:-:S02]  /*5df0*/  MOV R161, R60 ;  /* 0x0000003c00a17202 */ /* 0x000fc40000000f00 */
[----:B------:R-:W-:Y:S02]  /*5e00*/  MOV R60, R41 ;  /* 0x00000029003c7202 */ /* 0x000fe40000000f00 */
[----:B------:R-:W-:Y:S02]  /*5e10*/  MOV R57, R148 ;  /* 0x0000009400397202 */ /* 0x000fe40000000f00 */
[----:B------:R-:W-:Y:S01]  /*5e20*/  HMMA.16816.F32.BF16 R40, R16, R42, RZ ;  /* 0x0000002a1028723c */ /* 0x000fe200000418ff */
[----:B------:R-:W-:Y:S01]  /*5e30*/  MOV R148, R160 ;  /* 0x000000a000947202 */ /* 0x000fe20000000f00 */
[----:B------:R-:W-:-:S06]  /*5e40*/  IMAD.MOV.U32 R160, RZ, RZ, R24 ;  /* 0x000000ffffa07224 */ /* 0x000fcc00078e0018 */
[----:B------:R-:W-:Y:S07]  /*5e50*/  HMMA.16816.F32.BF16 R36, R8, R86, R36 ;  /* 0x000000560824723c */ /* 0x000fee0000041824 */
[----:B------:R-:W-:Y:S01]  /*5e60*/  MOV R86, R151 ;  /* 0x0000009700567202 */ /* 0x000fe20000000f00 */
[----:B---3--:R-:W-:Y:S01]  /*5e70*/  HMMA.16816.F32.BF16 R208, R4, R48, R152 ;  /* 0x0000003004d0723c */ /* 0x008fe20000041898 */
[----:B------:R-:W-:Y:S01]  /*5e80*/  MOV R151, R161 ;  /* 0x000000a100977202 */ /* 0x000fe20000000f00 */
[----:B------:R-:W-:Y:S01]  /*5e90*/  IMAD.MOV.U32 R87, RZ, RZ, R150 ;  /* 0x000000ffff577224 */ /* 0x000fe200078e0096 */
[----:B------:R-:W-:Y:S01]  /*5ea0*/  MOV R161, R163 ;  /* 0x000000a300a17202 */ /* 0x000fe20000000f00 */
[----:B------:R-:W-:Y:S01]  /*5eb0*/  IMAD.MOV.U32 R150, RZ, RZ, R160 ;  /* 0x000000ffff967224 */ /* 0x000fe200078e00a0 */
[----:B------:R-:W-:Y:S01]  /*5ec0*/  MOV R163, R29 ;  /* 0x0000001d00a37202 */ /* 0x000fe20000000f00 */
[----:B------:R-:W-:-:S02]  /*5ed0*/  IMAD.MOV.U32 R29, RZ, RZ, R2 ;  /* 0x000000ffff1d7224 */ /* 0x000fc400078e0002 */
[----:B------:R-:W-:Y:S01]  /*5ee0*/  FFMA.FTZ R2, R174, c[0x0][0x23c], -R22 ;  /* 0x00008f00ae027a23 */ /* 0x000fe20000010816 */
[----:B------:R-:W-:Y:S01]  /*5ef0*/  HMMA.16816.F32.BF16 R152, R4, R62, R144 ;  /* 0x0000003e0498723c */ /* 0x000fe20000041890 */
[----:B------:R-:W-:Y:S02]  /*5f00*/  IMAD.MOV.U32 R160, RZ, RZ, R162 ;  /* 0x000000ffffa07224 */ /* 0x000fe400078e00a2 */
[----:B------:R-:W-:Y:S01]  /*5f10*/  IMAD.MOV.U32 R162, RZ, RZ, R28 ;  /* 0x000000ffffa27224 */ /* 0x000fe200078e001c */
[----:B------:R-:W-:-:S04]  /*5f20*/  MOV R28, R23 ;  /* 0x00000017001c7202 */ /* 0x000fc80000000f00 */
[----:B------:R-:W-:Y:S01]  /*5f30*/  HMMA.16816.F32.BF16 R40, R8, R62, R40 ;  /* 0x0000003e0828723c */ /* 0x000fe20000041828 */
[----:B------:R1:W-:Y:S07]  /*5f40*/  MUFU.EX2 R62, R2 ;  /* 0x00000002003e7308 */ /* 0x0003ee0000000800 */
[C---:B----4-:R-:W-:Y:S07]  /*5f50*/  HMMA.16816.F32.BF16 R212, R4.reuse, R80, R104 ;  /* 0x0000005004d4723c */ /* 0x050fee0000041868 */
[----:B------:R-:W-:Y:S01]  /*5f60*/  MOV R106, R207 ;  /* 0x000000cf006a7202 */ /* 0x000fe20000000f00 */
[----:B------:R-:W-:Y:S01]  /*5f70*/  HMMA.16816.F32.BF16 R196, R4, R52, R156 ;  /* 0x0000003404c4723c */ /* 0x000fe2000004189c */
[----:B-1----:R-:W-:-:S02]  /*5f80*/  FFMA.FTZ R2, R138, c[0x0][0x23c], -R22 ;  /* 0x00008f008a027a23 */ /* 0x002fc40000010816 */
[----:B------:R-:W-:Y:S02]  /*5f90*/  IMAD.MOV.U32 R105, RZ, RZ, R206 ;  /* 0x000000ffff697224 */ /* 0x000fe400078e00ce */
        /* <DEDUP_REMOVED lines=9> */
[----:B------:R1:W-:Y:S03]  /*6030*/  MUFU.EX2 R174, R2 ;  /* 0x0000000200ae7308 */ /* 0x0003e60000000800 */
[----:B------:R-:W-:Y:S08]  /*6040*/  HMMA.16816.F32.BF16 R156, R4, R82, R100 ;  /* 0x00000052049c723c */ /* 0x000ff00000041864 */
[----:B------:R-:W-:Y:S01]  /*6050*/  HMMA.16816.F32.BF16 R4, R16, R32, RZ ;  /* 0x000000201004723c */ /* 0x000fe200000418ff */
[----:B-1----:R-:W-:-:S07]  /*6060*/  FFMA.FTZ R2, R177, c[0x0][0x23c], -R21 ;  /* 0x00008f00b1027a23 */ /* 0x002fce0000010815 */
[----:B------:R-:W-:Y:S01]  /*6070*/  HMMA.16816.F32.BF16 R100, R8, R84, R12 ;  /* 0x000000540864723c */ /* 0x000fe2000004180c */
[----:B------:R1:W-:Y:S06]  /*6080*/  MUFU.EX2 R138, R2 ;  /* 0x00000002008a7308 */ /* 0x0003ec0000000800 */
[----:B------:R-:W-:Y:S01]  /*6090*/  IMAD.MOV.U32 R85, RZ, RZ, R76 ;  /* 0x000000ffff557224 */ /* 0x000fe200078e004c */
[----:B------:R-:W-:Y:S01]  /*60a0*/  HMMA.16816.F32.BF16 R12, R16, R70, RZ ;  /* 0x00000046100c723c */ /* 0x000fe200000418ff */
[----:B------:R-:W-:-:S06]  /*60b0*/  MOV R84, R77 ;  /* 0x0000004d00547202 */ /* 0x000fcc0000000f00 */
[----:B------:R-:W-:Y:S01]  /*60c0*/  IMAD.MOV.U32 R71, RZ, RZ, R65 ;  /* 0x000000ffff477224 */ /* 0x000fe200078e0041 */
[----:B------:R-:W-:Y:S01]  /*60d0*/  HMMA.16816.F32.BF16 R116, R8, R80, R4 ;  /* 0x000000500874723c */ /* 0x000fe20000041804 */
[--C-:B-1----:R-:W-:Y:S01]  /*60e0*/  FFMA.FTZ R2, R173, c[0x0][0x23c], -R21.reuse ;  /* 0x00008f00ad027a23 */ /* 0x102fe20000010815 */
[----:B------:R-:W-:Y:S02]  /*60f0*/  MOV R70, R69 ;  /* 0x0000004500467202 */ /* 0x000fe40000000f00 */
[----:B------:R-:W-:Y:S01]  /*6100*/  MOV R69, R151 ;  /* 0x0000009700457202 */ /* 0x000fe20000000f00 */
[----:B------:R1:W-:Y:S03]  /*6110*/  MUFU.EX2 R104, R2 ;  /* 0x0000000200687308 */ /* 0x0003e60000000800 */
[C---:B------:R-:W-:Y:S08]  /*6120*/  HMMA.16816.F32.BF16 R4, R16.reuse, R66, RZ ;  /* 0x000000421004723c */ /* 0x040ff000000418ff */
[----:B------:R-:W-:Y:S01]  /*6130*/  HMMA.16816.F32.BF16 R92, R16, R72, RZ ;  /* 0x00000048105c723c */ /* 0x000fe200000418ff */
[----:B-1----:R-:W-:-:S07]  /*6140*/  FFMA.FTZ R2, R139, c[0x0][0x23c], -R21 ;  /* 0x00008f008b027a23 */ /* 0x002fce0000010815 */
[C---:B------:R-:W-:Y:S01]  /*6150*/  HMMA.16816.F32.BF16 R24, R16.reuse, R26, RZ ;  /* 0x0000001a1018723c */ /* 0x040fe200000418ff */
[----:B------:R1:W-:Y:S07]  /*6160*/  MUFU.EX2 R139, R2 ;  /* 0x00000002008b7308 */ /* 0x0003ee0000000800 */
[C---:B------:R-:W-:Y:S08]  /*6170*/  HMMA.16816.F32.BF16 R76, R16.reuse, R78, RZ ;  /* 0x0000004e104c723c */ /* 0x040ff000000418ff */
[----:B------:R-:W-:Y:S01]  /*6180*/  HMMA.16816.F32.BF16 R72, R16, R74, RZ ;  /* 0x0000004a1048723c */ /* 0x000fe200000418ff */
[----:B-1----:R-:W-:-:S04]  /*6190*/  FFMA.FTZ R2, R137, c[0x0][0x23c], -R21 ;  /* 0x00008f0089027a23 */ /* 0x002fc80000010815 */
[----:B------:R1:W-:Y:S03]  /*61a0*/  MUFU.EX2 R173, R2 ;  /* 0x0000000200ad7308 */ /* 0x0003e60000000800 */
[----:B------:R-:W-:Y:S08]  /*61b0*/  HMMA.16816.F32.BF16 R16, R16, R34, RZ ;  /* 0x000000221010723c */ /* 0x000ff000000418ff */
[----:B------:R-:W-:Y:S01]  /*61c0*/  HMMA.16816.F32.BF16 R88, R8, R48, R88 ;  /* 0x000000300858723c */ /* 0x000fe20000041858 */
[----:B-1----:R-:W-:-:S07]  /*61d0*/  FFMA.FTZ R2, R178, c[0x0][0x23c], -R20 ;  /* 0x00008f00b2027a23 */ /* 0x002fce0000010814 */
[C---:B------:R-:W-:Y:S01]  /*61e0*/  HMMA.16816.F32.BF16 R48, R8.reuse, R50, R12 ;  /* 0x000000320830723c */ /* 0x040fe2000004180c */
[----:B------:R1:W-:Y:S01]  /*61f0*/  MUFU.EX2 R67, R2 ;  /* 0x0000000200437308 */ /* 0x0003e20000000800 */
[----:B------:R-:W2:Y:S06]  /*6200*/  LDSM.16.MT88.4 R12, [R225+0xd000] ;  /* 0x00d00000e10c783b */ /* 0x000eac0000004200 */
[C---:B------:R-:W-:Y:S07]  /*6210*/  HMMA.16816.F32.BF16 R44, R8.reuse, R46, R4 ;  /* 0x0000002e082c723c */ /* 0x040fee0000041804 */
[--C-:B------:R-:W-:Y:S01]  /*6220*/  FFMA.FTZ R4, R172, c[0x0][0x23c], -R20.reuse ;  /* 0x00008f00ac047a23 */ /* 0x100fe20000010814 */
[----:B------:R-:W-:Y:S01]  /*6230*/  HMMA.16816.F32.BF16 R80, R8, R82, R16 ;  /* 0x000000520850723c */ /* 0x000fe20000041810 */
[----:B-1----:R-:W-:Y:S01]  /*6240*/  FFMA.FTZ R2, R176, c[0x0][0x23c], -R20 ;  /* 0x00008f00b0027a23 */ /* 0x002fe20000010814 */
[----:B------:R-:W1:Y:S01]  /*6250*/  LDSM.16.MT88.4 R16, [R226+0xd000] ;  /* 0x00d00000e210783b */ /* 0x000e620000004200 */
[----:B------:R-:W-:Y:S01]  /*6260*/  MUFU.EX2 R137, R4 ;  /* 0x0000000400897308 */ /* 0x000fe20000000800 */
[----:B------:R-:W-:-:S04]  /*6270*/  IMAD.MOV.U32 R172, RZ, RZ, R28 ;  /* 0x000000ffffac7224 */ /* 0x000fc800078e001c */
[C---:B------:R-:W-:Y:S03]  /*6280*/  HMMA.16816.F32.BF16 R92, R8.reuse, R52, R92 ;  /* 0x00000034085c723c */ /* 0x040fe6000004185c */
[----:B------:R3:W4:Y:S04]  /*6290*/  MUFU.EX2 R132, R2 ;  /* 0x0000000200847308 */ /* 0x0007280000000800 */
[----:B------:R-:W-:Y:S01]  /*62a0*/  IMAD.MOV.U32 R52, RZ, RZ, R162 ;  /* 0x000000ffff347224 */ /* 0x000fe200078e00a2 */
[----:B------:R-:W-:Y:S01]  /*62b0*/  HMMA.16816.F32.BF16 R24, R8, R30, R24 ;  /* 0x0000001e0818723c */ /* 0x000fe20000041818 */
[----:B------:R-:W-:-:S07]  /*62c0*/  MOV R53, R163 ;  /* 0x000000a300357202 */ /* 0x000fce0000000f00 */
[C---:B------:R-:W-:Y:S01]  /*62d0*/  HMMA.16816.F32.BF16 R76, R8.reuse, R58, R76 ;  /* 0x0000003a084c723c */ /* 0x040fe2000004184c */
[----:B---3--:R-:W-:Y:S01]  /*62e0*/  FFMA.FTZ R2, R175, c[0x0][0x23c], -R20 ;  /* 0x00008f00af027a23 */ /* 0x008fe20000010814 */
[----:B----4-:R-:W-:Y:S01]  /*62f0*/  F2FP.BF16.PACK_AB R4, R132, R67 ;  /* 0x000000438404723e */ /* 0x010fe200000010ff */
[----:B------:R-:W-:Y:S02]  /*6300*/  IMAD.MOV.U32 R175, RZ, RZ, R150 ;  /* 0x000000ffffaf7224 */ /* 0x000fe400078e0096 */
[----:B------:R3:W4:Y:S03]  /*6310*/  MUFU.EX2 R133, R2 ;  /* 0x0000000200857308 */ /* 0x0007260000000800 */
[----:B------:R-:W-:Y:S01]  /*6320*/  HMMA.16816.F32.BF16 R72, R8, R54, R72 ;  /* 0x000000360848723c */ /* 0x000fe20000041848 */
[----:B------:R-:W-:Y:S01]  /*6330*/  IMAD.MOV.U32 R59, RZ, RZ, R148 ;  /* 0x000000ffff3b7224 */ /* 0x000fe200078e0094 */
[----:B------:R-:W-:-:S05]  /*6340*/  MOV R58, R149 ;  /* 0x00000095003a7202 */ /* 0x000fca0000000f00 */
[----:B------:R-:W-:Y:S01]  /*6350*/  F2FP.BF16.PACK_AB R8, R23, R62 ;  /* 0x0000003e1708723e */ /* 0x000fe200000010ff */
[----:B------:R-:W-:Y:S01]  /*6360*/  IMAD.MOV.U32 R54, RZ, RZ, R160 ;  /* 0x000000ffff367224 */ /* 0x000fe200078e00a0 */
[----:B------:R-:W-:Y:S02]  /*6370*/  F2FP.BF16.PACK_AB R9, R104, R138 ;  /* 0x0000008a6809723e */ /* 0x000fe400000010ff */
[----:B------:R-:W-:Y:S02]  /*6380*/  F2FP.BF16.PACK_AB R10, R174, R107 ;  /* 0x0000006bae0a723e */ /* 0x000fe400000010ff */
[----:B------:R-:W-:Y:S01]  /*6390*/  F2FP.BF16.PACK_AB R11, R173, R139 ;  /* 0x0000008bad0b723e */ /* 0x000fe200000010ff */
[----:B---3--:R-:W-:Y:S01]  /*63a0*/  FFMA.FTZ R2, R182, c[0x0][0x23c], -R0 ;  /* 0x00008f00b6027a23 */ /* 0x008fe20000010800 */
[----:B----4-:R-:W-:Y:S02]  /*63b0*/  F2FP.BF16.PACK_AB R6, R137, R133 ;  /* 0x000000858906723e */ /* 0x010fe400000010ff */
[----:B------:R-:W-:Y:S01]  /*63c0*/  MOV R182, R29 ;  /* 0x0000001d00b67202 */ /* 0x000fe20000000f00 */
[----:B------:R3:W-:Y:S02]  /*63d0*/  MUFU.EX2 R63, R2 ;  /* 0x00000002003f7308 */ /* 0x0007e40000000800 */
[----:B--2---:R-:W-:Y:S01]  /*63e0*/  HMMA.16816.F32.BF16 R148, R8, R12, R164 ;  /* 0x0000000c0894723c */ /* 0x004fe200000418a4 */
[----:B------:R-:W-:-:S07]  /*63f0*/  MOV R55, R161 ;  /* 0x000000a100377202 */ /* 0x000fce0000000f00 */
[----:B------:R-:W-:Y:S01]  /*6400*/  HMMA.16816.F32.BF16 R28, R8, R14, R40 ;  /* 0x0000000e081c723c */ /* 0x000fe20000041828 */
[----:B---3--:R-:W-:-:S07]  /*6410*/  FFMA.FTZ R2, R181, c[0x0][0x23c], -R0 ;  /* 0x00008f00b5027a23 */ /* 0x008fce0000010800 */
[C---:B-1----:R-:W-:Y:S01]  /*6420*/  HMMA.16816.F32.BF16 R160, R8.reuse, R16, R188 ;  /* 0x0000001008a0723c */ /* 0x042fe200000418bc */
[----:B------:R-:W-:Y:S01]  /*6430*/  IMAD.MOV.U32 R42, RZ, RZ, R107 ;  /* 0x000000ffff2a7224 */ /* 0x000fe200078e006b */
[----:B------:R-:W-:Y:S01]  /*6440*/  MOV R40, R85 ;  /* 0x0000005500287202 */ /* 0x000fe20000000f00 */
[----:B------:R1:W2:Y:S01]  /*6450*/  MUFU.EX2 R64, R2 ;  /* 0x0000000200407308 */ /* 0x0002a20000000800 */
[----:B------:R-:W-:Y:S01]  /*6460*/  IMAD.MOV.U32 R107, RZ, RZ, R183 ;  /* 0x000000ffff6b7224 */ /* 0x000fe200078e00b7 */
[----:B------:R-:W-:Y:S01]  /*6470*/  MOV R43, R202 ;  /* 0x000000ca002b7202 */ /* 0x000fe20000000f00 */
[----:B------:R-:W-:Y:S01]  /*6480*/  IMAD.MOV.U32 R41, RZ, RZ, R56 ;  /* 0x000000ffff297224 */ /* 0x000fe200078e0038 */
[----:B------:R-:W-:Y:S01]  /*6490*/  MOV R188, R59 ;  /* 0x0000003b00bc7202 */ /* 0x000fe20000000f00 */
[----:B------:R-:W-:Y:S01]  /*64a0*/  HMMA.16816.F32.BF16 R32, R8, R18, R24 ;  /* 0x000000120820723c */ /* 0x000fe20000041818 */
[----:B------:R-:W3:Y:S01]  /*64b0*/  LDSM.16.MT88.4 R24, [R226+0xf000] ;  /* 0x00f00000e218783b */ /* 0x000ee20000004200 */
[----:B------:R-:W-:Y:S01]  /*64c0*/  IMAD.MOV.U32 R85, RZ, RZ, R203 ;  /* 0x000000ffff557224 */ /* 0x000fe200078e00cb */
[----:B------:R-:W-:Y:S01]  /*64d0*/  MOV R190, R71 ;  /* 0x0000004700be7202 */ /* 0x000fe20000000f00 */
[----:B------:R-:W-:-:S02]  /*64e0*/  IMAD.MOV.U32 R189, RZ, RZ, R70 ;  /* 0x000000ffffbd7224 */ /* 0x000fc400078e0046 */
[----:B------:R-:W-:Y:S01]  /*64f0*/  IMAD.MOV.U32 R191, RZ, RZ, R84 ;  /* 0x000000ffffbf7224 */ /* 0x000fe200078e0054 */
[----:B------:R-:W-:Y:S01]  /*6500*/  MOV R84, R68 ;  /* 0x0000004400547202 */ /* 0x000fe20000000f00 */
[----:B-1----:R-:W-:Y:S01]  /*6510*/  FFMA.FTZ R2, R180, c[0x0][0x23c], -R0 ;  /* 0x00008f00b4027a23 */ /* 0x002fe20000010800 */
[----:B--2---:R-:W-:-:S03]  /*6520*/  F2FP.BF16.PACK_AB R5, R64, R63 ;  /* 0x0000003f4005723e */ /* 0x004fc600000010ff */
[----:B------:R1:W-:Y:S02]  /*6530*/  MUFU.EX2 R65, R2 ;  /* 0x0000000200417308 */ /* 0x0003e40000000800 */
[----:B-1----:R-:W-:-:S06]  /*6540*/  FFMA.FTZ R2, R179, c[0x0][0x23c], -R0 ;  /* 0x00008f00b3027a23 */ /* 0x002fcc0000010800 */
[----:B------:R-:W1:Y:S01]  /*6550*/  MUFU.EX2 R66, R2 ;  /* 0x0000000200427308 */ /* 0x000e620000000800 */
[----:B---3--:R-:W-:Y:S01]  /*6560*/  HMMA.16816.F32.BF16 R44, R8, R26, R44 ;  /* 0x0000001a082c723c */ /* 0x008fe2000004182c */
[----:B-1----:R-:W-:Y:S02]  /*6570*/  F2FP.BF16.PACK_AB R7, R66, R65 ;  /* 0x000000414207723e */ /* 0x002fe400000010ff */
[----:B------:R-:W-:-:S05]  /*6580*/  MOV R2, R57 ;  /* 0x0000003900027202 */ /* 0x000fca0000000f00 */
[C---:B------:R-:W-:Y:S08]  /*6590*/  HMMA.16816.F32.BF16 R144, R4.reuse, R12, R168 ;  /* 0x0000000c0490723c */ /* 0x040ff000000418a8 */
[C---:B------:R-:W-:Y:S01]  /*65a0*/  HMMA.16816.F32.BF16 R152, R4.reuse, R14, R152 ;  /* 0x0000000e0498723c */ /* 0x040fe20000041898 */
[----:B------:R-:W1:Y:S07]  /*65b0*/  LDSM.16.MT88.4 R12, [R228+0xd000] ;  /* 0x00d00000e40c783b */ /* 0x000e6e0000004200 */
[C---:B------:R-:W-:Y:S08]  /*65c0*/  HMMA.16816.F32.BF16 R164, R4.reuse, R16, R184 ;  /* 0x0000001004a4723c */ /* 0x040ff000000418b8 */
[----:B------:R-:W-:Y:S01]  /*65d0*/  HMMA.16816.F32.BF16 R168, R4, R18, R140 ;  /* 0x0000001204a8723c */ /* 0x000fe2000004188c */
[----:B------:R-:W2:Y:S06]  /*65e0*/  LDSM.16.MT88.4 R16, [R227+0xd000] ;  /* 0x00d00000e310783b */ /* 0x000eac0000004200 */
        /* <DEDUP_REMOVED lines=10> */
[----:B-1----:R-:W-:Y:S07]  /*6690*/  HMMA.16816.F32.BF16 R176, R8, R12, R96 ;  /* 0x0000000c08b0723c */ /* 0x002fee0000041860 */
[----:B------:R-:W-:Y:S01]  /*66a0*/  IMAD.MOV.U32 R99, RZ, RZ, R182 ;  /* 0x000000ffff637224 */ /* 0x000fe200078e00b6 */
[----:B------:R-:W-:Y:S01]  /*66b0*/  HMMA.16816.F32.BF16 R184, R4, R14, R128 ;  /* 0x0000000e04b8723c */ /* 0x000fe20000041880 */
[----:B------:R-:W-:Y:S01]  /*66c0*/  MOV R98, R172 ;  /* 0x000000ac00627202 */ /* 0x000fe20000000f00 */
[----:B------:R-:W-:Y:S01]  /*66d0*/  IMAD.MOV.U32 R172, RZ, RZ, R58 ;  /* 0x000000ffffac7224 */ /* 0x000fe200078e003a */
[----:B------:R-:W-:Y:S01]  /*66e0*/  MOV R96, R143 ;  /* 0x0000008f00607202 */ /* 0x000fe20000000f00 */
[----:B------:R-:W-:Y:S01]  /*66f0*/  IMAD.MOV.U32 R143, RZ, RZ, R190 ;  /* 0x000000ffff8f7224 */ /* 0x000fe200078e00be */
[----:B------:R-:W-:-:S02]  /*6700*/  MOV R190, R41 ;  /* 0x0000002900be7202 */ /* 0x000fc40000000f00 */
[----:B------:R-:W-:Y:S01]  /*6710*/  IMAD.MOV.U32 R130, RZ, RZ, R2 ;  /* 0x000000ffff827224 */ /* 0x000fe200078e0002 */
[----:B------:R-:W-:Y:S01]  /*6720*/  HMMA.16816.F32.BF16 R180, R4, R12, R192 ;  /* 0x0000000c04b4723c */ /* 0x000fe200000418c0 */
[----:B------:R-:W-:Y:S01]  /*6730*/  FFMA.FTZ R2, R249, c[0x0][0x23c], -R22 ;  /* 0x00008f00f9027a23 */ /* 0x000fe20000010816 */
[----:B------:R-:W-:Y:S01]  /*6740*/  MOV R97, R43 ;  /* 0x0000002b00617202 */ /* 0x000fe20000000f00 */
[----:B------:R-:W-:Y:S01]  /*6750*/  IMAD.MOV.U32 R131, RZ, RZ, R106 ;  /* 0x000000ffff837224 */ /* 0x000fe200078e006a */
[----:B------:R-:W-:Y:S01]  /*6760*/  MOV R129, R86 ;  /* 0x0000005600817202 */ /* 0x000fe20000000f00 */
[----:B------:R-:W-:-:S03]  /*6770*/  IMAD.MOV.U32 R128, RZ, RZ, R87 ;  /* 0x000000ffff807224 */ /* 0x000fc600078e0057 */
[C---:B------:R-:W-:Y:S01]  /*6780*/  HMMA.16816.F32.BF16 R76, R8.reuse, R14, R76 ;  /* 0x0000000e084c723c */ /* 0x040fe2000004184c */
[----:B------:R-:W1:Y:S07]  /*6790*/  LDSM.16.MT88.4 R12, [R225+0xf000] ;  /* 0x00f00000e10c783b */ /* 0x000e6e0000004200 */
[-C--:B--2---:R-:W-:Y:S08]  /*67a0*/  HMMA.16816.F32.BF16 R192, R8, R16.reuse, R92 ;  /* 0x0000001008c0723c */ /* 0x084ff0000004185c */
[C---:B------:R-:W-:Y:S08]  /*67b0*/  HMMA.16816.F32.BF16 R196, R4.reuse, R16, R196 ;  /* 0x0000001004c4723c */ /* 0x040ff000000418c4 */
[-C--:B------:R-:W-:Y:S07]  /*67c0*/  HMMA.16816.F32.BF16 R200, R4, R18.reuse, R124 ;  /* 0x0000001204c8723c */ /* 0x080fee000004187c */
[----:B------:R-:W-:Y:S01]  /*67d0*/  MOV R124, R69 ;  /* 0x00000045007c7202 */ /* 0x000fe20000000f00 */
[----:B------:R-:W-:Y:S01]  /*67e0*/  HMMA.16816.F32.BF16 R56, R8, R18, R72 ;  /* 0x000000120838723c */ /* 0x000fe20000041848 */
[----:B------:R-:W2:Y:S01]  /*67f0*/  LDSM.16.MT88.4 R16, [R228+0xf000] ;  /* 0x00f00000e410783b */ /* 0x000ea20000004200 */
[----:B------:R-:W-:Y:S01]  /*6800*/  MOV R127, R62 ;  /* 0x0000003e007f7202 */ /* 0x000fe20000000f00 */
[----:B------:R-:W-:Y:S01]  /*6810*/  IMAD.MOV.U32 R126, RZ, RZ, R84 ;  /* 0x000000ffff7e7224 */ /* 0x000fe200078e0054 */
[----:B------:R-:W-:-:S04]  /*6820*/  MOV R125, R85 ;  /* 0x00000055007d7202 */ /* 0x000fc80000000f00 */
[C---:B------:R-:W-:Y:S01]  /*6830*/  HMMA.16816.F32.BF16 R92, R4.reuse, R26, R204 ;  /* 0x0000001a045c723c */ /* 0x040fe200000418cc */
[----:B------:R3:W-:Y:S07]  /*6840*/  MUFU.EX2 R27, R2 ;  /* 0x00000002001b7308 */ /* 0x0007ee0000000800 */
[-C--:B-1----:R-:W-:Y:S07]  /*6850*/  HMMA.16816.F32.BF16 R72, R4, R12.reuse, R208 ;  /* 0x0000000c0448723c */ /* 0x082fee00000418d0 */
[----:B------:R-:W-:Y:S01]  /*6860*/  IMAD.MOV.U32 R211, RZ, RZ, R142 ;  /* 0x000000ffffd37224 */ /* 0x000fe200078e008e */
[----:B------:R-:W-:Y:S01]  /*6870*/  MOV R142, R189 ;  /* 0x000000bd008e7202 */ /* 0x000fe20000000f00 */
[----:B------:R-:W-:Y:S01]  /*6880*/  HMMA.16816.F32.BF16 R68, R8, R12, R88 ;  /* 0x0000000c0844723c */ /* 0x000fe20000041858 */
[----:B------:R-:W-:Y:S01]  /*6890*/  IMAD.MOV.U32 R189, RZ, RZ, R40 ;  /* 0x000000ffffbd7224 */ /* 0x000fe200078e0028 */
[----:B------:R-:W-:Y:S01]  /*68a0*/  MOV R208, R52 ;  /* 0x0000003400d07202 */ /* 0x000fe20000000f00 */
[----:B---3--:R-:W-:Y:S01]  /*68b0*/  FFMA.FTZ R2, R247, c[0x0][0x23c], -R22 ;  /* 0x00008f00f7027a23 */ /* 0x008fe20000010816 */
[----:B------:R-:W-:Y:S01]  /*68c0*/  MOV R209, R54 ;  /* 0x0000003600d17202 */ /* 0x000fe20000000f00 */
[----:B------:R-:W-:-:S02]  /*68d0*/  IMAD.MOV.U32 R210, RZ, RZ, R175 ;  /* 0x000000ffffd27224 */ /* 0x000fc400078e00af */
[----:B------:R-:W-:Y:S01]  /*68e0*/  IMAD.MOV.U32 R175, RZ, RZ, R53 ;  /* 0x000000ffffaf7224 */ /* 0x000fe200078e0035 */
[C---:B------:R-:W-:Y:S07]  /*68f0*/  HMMA.16816.F32.BF16 R88, R4.reuse, R24, R220 ;  /* 0x000000180458723c */ /* 0x040fee00000418dc */
        /* <DEDUP_REMOVED lines=9> */
[----:B------:R1:W3:Y:S01]  /*6990*/  MUFU.EX2 R60, R2 ;  /* 0x00000002003c7308 */ /* 0x0002e20000000800 */
[----:B------:R-:W-:Y:S01]  /*69a0*/  IMAD.MOV.U32 R140, RZ, RZ, R104 ;  /* 0x000000ffff8c7224 */ /* 0x000fe200078e0068 */
[----:B------:R-:W-:Y:S01]  /*69b0*/  MOV R221, R107 ;  /* 0x0000006b00dd7202 */ /* 0x000fe20000000f00 */
[C---:B------:R-:W-:Y:S08]  /*69c0*/  HMMA.16816.F32.BF16 R40, R4.reuse, R14, R120 ;  /* 0x0000000e0428723c */ /* 0x040ff00000041878 */
[----:B--2---:R-:W-:Y:S01]  /*69d0*/  HMMA.16816.F32.BF16 R104, R4, R16, R216 ;  /* 0x000000100468723c */ /* 0x004fe200000418d8 */
[----:B-1----:R-:W-:-:S06]  /*69e0*/  FFMA.FTZ R2, R245, c[0x0][0x23c], -R22 ;  /* 0x00008f00f5027a23 */ /* 0x002fcc0000010816 */
[----:B------:R-:W-:Y:S01]  /*69f0*/  MOV R219, R61 ;  /* 0x0000003d00db7202 */ /* 0x000fe20000000f00 */
[C---:B------:R-:W-:Y:S01]  /*6a00*/  HMMA.16816.F32.BF16 R52, R8.reuse, R14, R48 ;  /* 0x0000000e0834723c */ /* 0x040fe20000041830 */
[----:B------:R1:W-:Y:S01]  /*6a10*/  MUFU.EX2 R61, R2 ;  /* 0x00000002003d7308 */ /* 0x0003e20000000800 */
[----:B------:R-:W2:Y:S06]  /*6a20*/  LDSM.16.MT88.4 R12, [R227+0xf000] ;  /* 0x00f00000e30c783b */ /* 0x000eac0000004200 */
[----:B------:R-:W-:Y:S01]  /*6a30*/  HMMA.16816.F32.BF16 R84, R8, R24, R112 ;  /* 0x000000180854723c */ /* 0x000fe20000041870 */
[----:B------:R-:W-:Y:S07]  /*6a40*/  LDSM.16.MT88.4 R112, [R228+0xf800] ;  /* 0x00f80000e470783b */ /* 0x000fee0000004200 */
[----:B------:R-:W-:Y:S01]  /*6a50*/  HMMA.16816.F32.BF16 R108, R4, R18, R108 ;  /* 0x00000012046c723c */ /* 0x000fe2000004186c */
[----:B-1----:R-:W-:-:S04]  /*6a60*/  FFMA.FTZ R2, R244, c[0x0][0x23c], -R22 ;  /* 0x00008f00f4027a23 */ /* 0x002fc80000010816 */
[----:B------:R1:W-:Y:S03]  /*6a70*/  MUFU.EX2 R62, R2 ;  /* 0x00000002003e7308 */ /* 0x0003e60000000800 */
[C---:B------:R-:W-:Y:S08]  /*6a80*/  HMMA.16816.F32.BF16 R36, R8.reuse, R18, R36 ;  /* 0x000000120824723c */ /* 0x040ff00000041824 */
[----:B------:R-:W-:Y:S01]  /*6a90*/  HMMA.16816.F32.BF16 R100, R8, R16, R100 ;  /* 0x000000100864723c */ /* 0x000fe20000041864 */
[----:B-1----:R-:W-:-:S02]  /*6aa0*/  FFMA.FTZ R2, R219, c[0x0][0x23c], -R21 ;  /* 0x00008f00db027a23 */ /* 0x002fc40000010815 */
        /* <DEDUP_REMOVED lines=11> */
[C---:B--2---:R-:W-:Y:S01]  /*6b60*/  HMMA.16816.F32.BF16 R120, R4.reuse, R12, R212 ;  /* 0x0000000c0478723c */ /* 0x044fe200000418d4 */
[----:B------:R1:W-:Y:S07]  /*6b70*/  MUFU.EX2 R23, R2 ;  /* 0x0000000200177308 */ /* 0x0003ee0000000800 */
[----:B------:R-:W-:Y:S01]  /*6b80*/  HMMA.16816.F32.BF16 R48, R4, R14, R156 ;  /* 0x0000000e0430723c */ /* 0x000fe2000004189c */
[----:B------:R-:W-:Y:S07]  /*6b90*/  LDSM.16.MT88.4 R156, [R225+0xd800] ;  /* 0x00d80000e19c783b */ /* 0x000fee0000004200 */
[----:B------:R-:W-:Y:S01]  /*6ba0*/  HMMA.16816.F32.BF16 R116, R8, R12, R116 ;  /* 0x0000000c0874723c */ /* 0x000fe20000041874 */
[----:B-1----:R-:W-:-:S04]  /*6bb0*/  FFMA.FTZ R2, R251, c[0x0][0x23c], -R21 ;  /* 0x00008f00fb027a23 */ /* 0x002fc80000010815 */
[----:B------:R1:W2:Y:S03]  /*6bc0*/  MUFU.EX2 R24, R2 ;  /* 0x0000000200187308 */ /* 0x0002a60000000800 */
[----:B------:R-:W-:Y:S01]  /*6bd0*/  HMMA.16816.F32.BF16 R12, R8, R14, R80 ;  /* 0x0000000e080c723c */ /* 0x000fe20000041850 */
[----:B------:R-:W-:Y:S01]  /*6be0*/  FADD.FTZ R4, R232, R233 ;  /* 0x000000e9e8047221 */ /* 0x000fe20000010000 */
[----:B------:R-:W-:Y:S01]  /*6bf0*/  LDSM.16.MT88.4 R80, [R225+0xf800] ;  /* 0x00f80000e150783b */ /* 0x000fe20000004200 */
[----:B-1----:R-:W-:-:S04]  /*6c00*/  FFMA.FTZ R2, R248, c[0x0][0x23c], -R21 ;  /* 0x00008f00f8027a23 */ /* 0x002fc80000010815 */
[----:B------:R1:W-:Y:S02]  /*6c10*/  MUFU.EX2 R25, R2 ;  /* 0x0000000200197308 */ /* 0x0003e40000000800 */
[----:B-1----:R-:W-:-:S06]  /*6c20*/  FFMA.FTZ R2, R246, c[0x0][0x23c], -R21 ;  /* 0x00008f00f6027a23 */ /* 0x002fcc0000010815 */
[----:B------:R1:W4:Y:S02]  /*6c30*/  MUFU.EX2 R26, R2 ;  /* 0x00000002001a7308 */ /* 0x0003240000000800 */
[----:B-1----:R-:W-:Y:S01]  /*6c40*/  FFMA.FTZ R2, R219, c[0x0][0x23c], -R20 ;  /* 0x00008f00db027a23 */ /* 0x002fe20000010814 */
[----:B------:R-:W-:Y:S01]  /*6c50*/  MOV R219, R220 ;  /* 0x000000dc00db7202 */ /* 0x000fe20000000f00 */
[----:B------:R-:W-:Y:S01]  /*6c60*/  IMAD.MOV.U32 R220, RZ, RZ, R221 ;  /* 0x000000ffffdc7224 */ /* 0x000fe200078e00dd */
[----:B------:R-:W-:-:S03]  /*6c70*/  MOV R221, R222 ;  /* 0x000000de00dd7202 */ /* 0x000fc60000000f00 */
        /* <DEDUP_REMOVED lines=14> */
[----:B------:R-:W-:Y:S01]  /*6d60*/  FADD.FTZ R6, R230, R231 ;  /* 0x000000e7e6067221 */ /* 0x000fe20000010000 */
[----:B------:R-:W-:Y:S01]  /*6d70*/  MOV R246, R99 ;  /* 0x0000006300f67202 */ /* 0x000fe20000000f00 */
[--C-:B-1----:R-:W-:Y:S01]  /*6d80*/  FFMA.FTZ R2, R219, c[0x0][0x23c], -R20.reuse ;  /* 0x00008f00db027a23 */ /* 0x102fe20000010814 */
[----:B------:R1:W5:Y:S01]  /*6d90*/  LDL.LU R238, [R1+0xa0] ;  /* 0x0000a00001ee7983 */ /* 0x0003620000300800 */
[----:B------:R-:W-:Y:S01]  /*6da0*/  MOV R219, R220 ;  /* 0x000000dc00db7202 */ /* 0x000fe20000000f00 */
[----:B------:R-:W-:Y:S01]  /*6db0*/  IMAD.MOV.U32 R220, RZ, RZ, R221 ;  /* 0x000000ffffdc7224 */ /* 0x000fe200078e00dd */
        /* <DEDUP_REMOVED lines=16> */
[--C-:B--2---:R-:W-:Y:S01]  /*6ec0*/  FFMA.FTZ R2, R252, c[0x0][0x23c], -R20.reuse ;  /* 0x00008f00fc027a23 */ /* 0x104fe20000010814 */
[----:B------:R2:W5:Y:S03]  /*6ed0*/  LDL.LU R237, [R1+0x9c] ;  /* 0x00009c0001ed7983 */ /* 0x0005660000300800 */
[----:B------:R1:W-:Y:S02]  /*6ee0*/  MUFU.EX2 R22, R2 ;  /* 0x0000000200167308 */ /* 0x0003e40000000800 */
[----:B-1----:R-:W-:-:S06]  /*6ef0*/  FFMA.FTZ R2, R250, c[0x0][0x23c], -R20 ;  /* 0x00008f00fa027a23 */ /* 0x002fcc0000010814 */
[----:B------:R1:W-:Y:S02]  /*6f00*/  MUFU.EX2 R20, R2 ;  /* 0x0000000200147308 */ /* 0x0003e40000000800 */
[----:B-1----:R-:W-:Y:S02]  /*6f10*/  FFMA.FTZ R2, R219, c[0x0][0x23c], -R0 ;  /* 0x00008f00db027a23 */ /* 0x002fe40000010800 */
        /* <DEDUP_REMOVED lines=56> */
[----:B-1----:R-:W-:-:S02]  /*72a0*/  FFMA.FTZ R2, R219, c[0x0][0x23c], -R0 ;  /* 0x00008f00db027a23 */ /* 0x002fc40000010800 */
        /* <DEDUP_REMOVED lines=15> */
[----:B------:R-:W-:Y:S01]  /*73a0*/  FADD.FTZ R8, R213, R212 ;  /* 0x000000d4d5087221 */ /* 0x000fe20000010000 */
[----:B------:R-:W-:Y:S01]  /*73b0*/  MOV R214, R220 ;  /* 0x000000dc00d67202 */ /* 0x000fe20000000f00 */
[----:B------:R-:W-:Y:S01]  /*73c0*/  IMAD.MOV.U32 R172, RZ, RZ, R235 ;  /* 0x000000ffffac7224 */ /* 0x000fe200078e00eb */
[----:B------:R-:W-:Y:S01]  /*73d0*/  MOV R222, R211 ;  /* 0x000000d300de7202 */ /* 0x000fe20000000f00 */
[----:B------:R-:W-:Y:S01]  /*73e0*/  IMAD.MOV.U32 R124, RZ, RZ, R128 ;  /* 0x000000ffff7c7224 */ /* 0x000fe200078e0080 */
[----:B------:R-:W-:Y:S02]  /*73f0*/  MOV R207, R215 ;  /* 0x000000d700cf7202 */ /* 0x000fe40000000f00 */
[----:B------:R-:W-:Y:S02]  /*7400*/  MOV R212, R216 ;  /* 0x000000d800d47202 */ /* 0x000fe40000000f00 */
[----:B------:R-:W-:-:S02]  /*7410*/  MOV R223, R126 ;  /* 0x0000007e00df7202 */ /* 0x000fc40000000f00 */
[----:B------:R-:W-:Y:S01]  /*7420*/  MOV R218, R127 ;  /* 0x0000007f00da7202 */ /* 0x000fe20000000f00 */
[----:B------:R1:W-:Y:S01]  /*7430*/  MUFU.EX2 R16, R2 ;  /* 0x0000000200107308 */ /* 0x0003e20000000800 */
[----:B------:R-:W-:Y:S02]  /*7440*/  MOV R211, R129 ;  /* 0x0000008100d37202 */ /* 0x000fe40000000f00 */
[----:B------:R-:W-:Y:S02]  /*7450*/  MOV R131, R188 ;  /* 0x000000bc00837202 */ /* 0x000fe40000000f00 */
[----:B------:R-:W-:Y:S01]  /*7460*/  MOV R190, R174 ;  /* 0x000000ae00be7202 */ /* 0x000fe20000000f00 */
[----:B------:R-:W-:Y:S01]  /*7470*/  FFMA.FTZ R0, R234, c[0x0][0x23c], -R0 ;  /* 0x00008f00ea007a23 */ /* 0x000fe20000010800 */
[----:B------:R-:W-:Y:S01]  /*7480*/  MOV R126, R130 ;  /* 0x00000082007e7202 */ /* 0x000fe20000000f00 */
[----:B------:R-:W-:Y:S01]  /*7490*/  IMAD.MOV.U32 R220, RZ, RZ, R125 ;  /* 0x000000ffffdc7224 */ /* 0x000fe200078e007d */
[----:B------:R-:W-:Y:S01]  /*74a0*/  MOV R128, R96 ;  /* 0x0000006000807202 */ /* 0x000fe20000000f00 */
[----:B------:R-:W-:Y:S01]  /*74b0*/  IMAD.MOV.U32 R130, RZ, RZ, R143 ;  /* 0x000000ffff827224 */ /* 0x000fe200078e008f */
[----:B------:R-:W-:Y:S01]  /*74c0*/  MOV R96, R189 ;  /* 0x000000bd00607202 */ /* 0x000fe20000000f00 */
[----:B------:R-:W-:Y:S01]  /*74d0*/  FADD.FTZ R8, R246, R8 ;  /* 0x00000008f6087221 */ /* 0x000fe20000010000 */
[----:B------:R-:W-:Y:S01]  /*74e0*/  MOV R127, R142 ;  /* 0x0000008e007f7202 */ /* 0x000fe20000000f00 */
[----:B------:R-:W-:Y:S01]  /*74f0*/  FADD.FTZ R10, R207, R6 ;  /* 0x00000006cf0a7221 */ /* 0x000fe20000010000 */
[----:B------:R-:W-:Y:S01]  /*7500*/  MOV R143, R172 ;  /* 0x000000ac008f7202 */ /* 0x000fe20000000f00 */
[----:B-1----:R-:W-:Y:S01]  /*7510*/  FADD.FTZ R2, R214, R4 ;  /* 0x00000004d6027221 */ /* 0x002fe20000010000 */
[----:B------:R-:W-:Y:S01]  /*7520*/  MOV R188, R175 ;  /* 0x000000af00bc7202 */ /* 0x000fe20000000f00 */
[----:B------:R-:W-:Y:S01]  /*7530*/  FADD.FTZ R9, R212, R5 ;  /* 0x00000005d4097221 */ /* 0x000fe20000010000 */
[----:B------:R-:W-:Y:S01]  /*7540*/  MOV R219, R126 ;  /* 0x0000007e00db7202 */ /* 0x000fe20000000f00 */
[----:B------:R-:W-:Y:S01]  /*7550*/  IMAD.MOV.U32 R189, RZ, RZ, R173 ;  /* 0x000000ffffbd7224 */ /* 0x000fe200078e00ad */
        /* <DEDUP_REMOVED lines=14> */
[----:B------:R-:W-:-:S02]  /*7640*/  MOV R130, R191 ;  /* 0x000000bf00827202 */ /* 0x000fc40000000f00 */
[----:B------:R-:W-:Y:S01]  /*7650*/  MOV R251, R96 ;  /* 0x0000006000fb7202 */ /* 0x000fe20000000f00 */
[----:B------:R-:W1:Y:S01]  /*7660*/  LDSM.16.MT88.4 R188, [R228+0xd800] ;  /* 0x00d80000e4bc783b */ /* 0x000e620000004200 */
[----:B------:R-:W-:-:S03]  /*7670*/  MOV R211, R98 ;  /* 0x0000006200d37202 */ /* 0x000fc60000000f00 */
[----:B------:R-:W1:Y:S04]  /*7680*/  LDSM.16.MT88.4 R204, [R227+0xd800] ;  /* 0x00d80000e3cc783b */ /* 0x000e680000004200 */
[----:B------:R-:W2:Y:S01]  /*7690*/  LDSM.16.MT88.4 R96, [R226+0xf800] ;  /* 0x00f80000e260783b */ /* 0x000ea20000004200 */
[----:B------:R3:W3:Y:S01]  /*76a0*/  MUFU.EX2 R18, R0 ;  /* 0x0000000000127308 */ /* 0x0006e20000000800 */
        /* <DEDUP_REMOVED lines=8> */
[----:B------:R1:W5:Y:S01]  /*7730*/  LDL.LU R234, [R1+0x90] ;  /* 0x0000900001ea7983 */ /* 0x0003620000300800 */
[----:B------:R-:W-:-:S02]  /*7740*/  MOV R124, R128 ;  /* 0x00000080007c7202 */ /* 0x000fc40000000f00 */
[----:B------:R-:W-:Y:S01]  /*7750*/  MOV R127, R131 ;  /* 0x00000083007f7202 */ /* 0x000fe20000000f00 */
[----:B------:R-:W-:Y:S01]  /*7760*/  IMAD.MOV.U32 R245, RZ, RZ, R126 ;  /* 0x000000fffff57224 */ /* 0x000fe200078e007e */
[----:B------:R-:W-:Y:S01]  /*7770*/  MOV R249, R124 ;  /* 0x0000007c00f97202 */ /* 0x000fe20000000f00 */
[----:B------:R2:W5:Y:S01]  /*7780*/  LDL.LU R233, [R1+0x8c] ;  /* 0x00008c0001e97983 */ /* 0x0005620000300800 */
[----:B------:R-:W-:Y:S02]  /*7790*/  MOV R247, R125 ;  /* 0x0000007d00f77202 */ /* 0x000fe40000000f00 */
[----:B------:R-:W-:Y:S01]  /*77a0*/  MOV R244, R127 ;  /* 0x0000007f00f47202 */ /* 0x000fe20000000f00 */
[----:B---3--:R-:W-:Y:S01]  /*77b0*/  FADD.FTZ R0, R248, R2 ;  /* 0x00000002f8007221 */ /* 0x008fe20000010000 */
[----:B------:R-:W-:Y:S01]  /*77c0*/  F2FP.BF16.PACK_AB R128, R60, R27 ;  /* 0x0000001b3c80723e */ /* 0x000fe200000010ff */
[----:B------:R3:W5:Y:S01]  /*77d0*/  LDL.LU R232, [R1+0x88] ;  /* 0x0000880001e87983 */ /* 0x0007620000300800 */
[----:B------:R-:W-:-:S02]  /*77e0*/  F2FP.BF16.PACK_AB R129, R24, R23 ;  /* 0x000000171881723e */ /* 0x000fc400000010ff */
[----:B------:R-:W-:Y:S02]  /*77f0*/  F2FP.BF16.PACK_AB R130, R62, R61 ;  /* 0x0000003d3e82723e */ /* 0x000fe400000010ff */
[----:B----4-:R-:W-:Y:S02]  /*7800*/  F2FP.BF16.PACK_AB R131, R26, R25 ;  /* 0x000000191a83723e */ /* 0x010fe400000010ff */
[----:B------:R-:W-:Y:S02]  /*7810*/  F2FP.BF16.PACK_AB R124, R21, R19 ;  /* 0x00000013157c723e */ /* 0x000fe400000010ff */
[----:B------:R-:W-:Y:S02]  /*7820*/  F2FP.BF16.PACK_AB R125, R17, R11 ;  /* 0x0000000b117d723e */ /* 0x000fe400000010ff */
[----:B------:R-:W-:Y:S02]  /*7830*/  F2FP.BF16.PACK_AB R126, R20, R22 ;  /* 0x00000016147e723e */ /* 0x000fe400000010ff */
[----:B------:R-:W-:Y:S01]  /*7840*/  F2FP.BF16.PACK_AB R127, R18, R16 ;  /* 0x00000010127f723e */ /* 0x000fe200000010ff */
[----:B-1----:R-:W-:Y:S01]  /*7850*/  HMMA.16816.F32.BF16 R116, R128, R4, R116 ;  /* 0x000000048074723c */ /* 0x002fe20000041874 */
[----:B------:R-:W-:Y:S01]  /*7860*/  FADD.FTZ R2, R251, R10 ;  /* 0x0000000afb027221 */ /* 0x000fe20000010000 */
[----:B------:R3:W5:Y:S01]  /*7870*/  LDL.LU R231, [R1+0x84] ;  /* 0x0000840001e77983 */ /* 0x0007620000300800 */
[----:B------:R-:W-:-:S05]  /*7880*/  FADD.FTZ R0, R247, R0 ;  /* 0x00000000f7007221 */ /* 0x000fca0000010000 */
[----:B------:R-:W-:Y:S01]  /*7890*/  HMMA.16816.F32.BF16 R120, R124, R4, R120 ;  /* 0x000000047c78723c */ /* 0x000fe20000041878 */
[----:B------:R-:W-:Y:S01]  /*78a0*/  FADD.FTZ R2, R249, R2 ;  /* 0x00000002f9027221 */ /* 0x000fe20000010000 */
[----:B------:R3:W5:Y:S05]  /*78b0*/  LDL.LU R230, [R1+0x80] ;  /* 0x0000800001e67983 */ /* 0x00076a0000300800 */
[----:B------:R-:W-:Y:S01]  /*78c0*/  FADD.FTZ R5, R244, R9 ;  /* 0x00000009f4057221 */ /* 0x000fe20000010000 */
[----:B------:R-:W-:Y:S01]  /*78d0*/  HMMA.16816.F32.BF16 R176, R128, R188, R176 ;  /* 0x000000bc80b0723c */ /* 0x000fe200000418b0 */
[----:B------:R-:W-:Y:S01]  /*78e0*/  FADD.FTZ R4, R245, R8 ;  /* 0x00000008f5047221 */ /* 0x000fe20000010000 */
[----:B------:R3:W5:Y:S01]  /*78f0*/  LDL.LU R229, [R1+0x7c] ;  /* 0x00007c0001e57983 */ /* 0x0007620000300800 */
[----:B------:R-:W-:-:S02]  /*7900*/  FADD.FTZ R5, R212, R5 ;  /* 0x00000005d4057221 */ /* 0x000fc40000010000 */
[----:B------:R-:W-:Y:S01]  /*7910*/  FADD.FTZ R8, R213, R4 ;  /* 0x00000004d5087221 */ /* 0x000fe20000010000 */
[----:B------:R3:W5:Y:S01]  /*7920*/  LDL.LU R224, [R1+0x78] ;  /* 0x0000780001e07983 */ /* 0x0007620000300800 */
[----:B------:R-:W-:Y:S01]  /*7930*/  FADD.FTZ R4, R214, R0 ;  /* 0x00000000d6047221 */ /* 0x000fe20000010000 */
[----:B------:R-:W-:Y:S01]  /*7940*/  HMMA.16816.F32.BF16 R180, R124, R188, R180 ;  /* 0x000000bc7cb4723c */ /* 0x000fe200000418b4 */
[----:B------:R-:W-:Y:S02]  /*7950*/  FADD.FTZ R2, R215, R2 ;  /* 0x00000002d7027221 */ /* 0x000fe40000010000 */
[----:B------:R-:W-:Y:S02]  /*7960*/  FADD.FTZ R0, R216, R5 ;  /* 0x00000005d8007221 */ /* 0x000fe40000010000 */
[----:B------:R-:W-:-:S03]  /*7970*/  FADD.FTZ R5, R217, R8 ;  /* 0x00000008d9057221 */ /* 0x000fc60000010000 */
[-C--:B------:R-:W-:Y:S08]  /*7980*/  HMMA.16816.F32.BF16 R184, R124, R190.reuse, R184 ;  /* 0x000000be7cb8723c */ /* 0x080ff000000418b8 */
[C---:B------:R-:W-:Y:S08]  /*7990*/  HMMA.16816.F32.BF16 R188, R128.reuse, R190, R76 ;  /* 0x000000be80bc723c */ /* 0x040ff0000004184c */
        /* <DEDUP_REMOVED lines=64> */
[----:B------:R-:W-:Y:S01]  /*7da0*/  FADD.FTZ R0, R18, R0 ;  /* 0x0000000012007221 */ /* 0x000fe20000010000 */
[----:B------:R3:W-:Y:S01]  /*7db0*/  STL [R1+0x30], R5 ;  /* 0x0000300501007387 */ /* 0x0007e20000100800 */
[----:B------:R-:W-:-:S03]  /*7dc0*/  FADD.FTZ R2, R20, R2 ;  /* 0x0000000214027221 */ /* 0x000fc60000010000 */
[----:B------:R3:W-:Y:S04]  /*7dd0*/  STL [R1+0x2c], R4 ;  /* 0x00002c0401007387 */ /* 0x0007e80000100800 */
[----:B------:R3:W-:Y:S04]  /*7de0*/  STL [R1+0x38], R0 ;  /* 0x0000380001007387 */ /* 0x0007e80000100800 */
[----:B------:R3:W-:Y:S01]  /*7df0*/  STL [R1+0x34], R2 ;  /* 0x0000340201007387 */ /* 0x0007e20000100800 */
[----:B------:R-:W-:Y:S05]  /*7e00*/  @!P0 BRA `(.L_x_219) ;  /* 0x000051a000008947 */ /* 0x000fea0003800000 */
[----:B------:R-:W2:Y:S01]  /*7e10*/  LDL R143, [R1+0x50] ;  /* 0x00005000018f7983 */ /* 0x000ea20000100800 */
[----:B------:R-:W-:Y:S01]  /*7e20*/  IMAD.MOV.U32 R139, RZ, RZ, R135 ;  /* 0x000000ffff8b7224 */ /* 0x000fe200078e0087 */
[----:B------:R-:W-:Y:S01]  /*7e30*/  MOV R141, R3 ;  /* 0x00000003008d7202 */ /* 0x000fe20000000f00 */
[----:B------:R-:W-:Y:S01]  /*7e40*/  IMAD.MOV.U32 R132, RZ, RZ, R136 ;  /* 0x000000ffff847224 */ /* 0x000fe200078e0088 */
[----:B------:R-:W4:Y:S01]  /*7e50*/  LDL.64 R210, [R1+0x40] ;  /* 0x0000400001d27983 */ /* 0x000f220000100a00 */
[----:B------:R-:W-:Y:S01]  /*7e60*/  IMAD.MOV.U32 R140, RZ, RZ, R134 ;  /* 0x000000ffff8c7224 */ /* 0x000fe200078e0086 */
[----:B------:R-:W-:-:S02]  /*7e70*/  ULDC.64 UR6, c[0x0][0x1a0] ;  /* 0x0000680000067ab9 */ /* 0x000fc40000000a00 */
[----:B------:R-:W-:Y:S02]  /*7e80*/  ULEA.HI.SX32 UR16, UR8, 0xfffffffe, 0x1a ;  /* 0xfffffffe08107891 */ /* 0x000fe4000f8fd23f */
[----:B------:R-:W-:Y:S02]  /*7e90*/  USHF.L.U64.HI UR12, UR6, 0x4, UR7 ;  /* 0x00000004060c7899 */ /* 0x000fe40008010207 */
[----:B------:R-:W-:Y:S01]  /*7ea0*/  USHF.L.U32 UR14, UR6, 0x4, URZ ;  /* 0x00000004060e7899 */ /* 0x000fe2000800063f */
[----:B--2---:R-:W-:Y:S02]  /*7eb0*/  ISETP.GE.AND P2, PT, R143, c[0x0][0x220], PT ;  /* 0x000088008f007a0c */ /* 0x004fe40003f46270 */
[----:B----4-:R-:W-:Y:S01]  /*7ec0*/  ISETP.GE.AND P3, PT, R210, c[0x0][0x220], PT ;  /* 0x00008800d2007a0c */ /* 0x010fe20003f66270 */
[----:B------:R-:W-:Y:S05]  /*7ed0*/  BRA `(.L_x_220) ;  /* 0x000004e000007947 */ /* 0x000fea0003800000 */
.L_x_222:
        /* <DEDUP_REMOVED lines=24> */
[----:B------:R-:W-:Y:S01]  /*8060*/  @!P3 LEA R16, P6, R2, c[0x0][0x168], 0x1 ;  /* 0x00005a000210ba11 */ /* 0x000fe200078c08ff */
        /* <DEDUP_REMOVED lines=15> */
[----:B------:R-:W-:Y:S02]  /*8160*/  @!P3 LEA R10, P6, R0, c[0x0][0x168], 0x1 ;  /* 0x00005a00000aba11 */ /* 0x000fe400078c08ff */
[----:B------:R-:W-:Y:S01]  /*8170*/  IADD3.X R2, R4, UR9, RZ, P5, !PT ;  /* 0x0000000904027c10 */ /* 0x000fe2000affe4ff */
[----:B------:R1:W-:Y:S01]  /*8180*/  @P2 STS.128 [R243+0xa800], RZ ;  /* 0x00a800fff3002388 */ /* 0x0003e20000000c00 */
[C---:B------:R-:W-:Y:S02]  /*8190*/  IADD3 R3, P0, R0.reuse, UR11, RZ ;  /* 0x0000000b00037c10 */ /* 0x040fe4000ff1e0ff */
[C-C-:B------:R-:W-:Y:S01]  /*81a0*/  @!P3 LEA.HI.X R11, R0.reuse, c[0x0][0x16c], R2.reuse, 0x1, P6 ;  /* 0x00005b00000bba11 */ /* 0x140fe200030f0c02 */
[----:B------:R-:W-:Y:S01]  /*81b0*/  @!PT LDS RZ, [RZ] ;  /* 0x00000000fffff984 */ /* 0x000fe20000000800 */
[----:B------:R-:W-:Y:S01]  /*81c0*/  @!PT LDS RZ, [RZ] ;  /* 0x00000000fffff984 */ /* 0x000fe20000000800 */
[----:B------:R-:W-:Y:S01]  /*81d0*/  @!PT LDS RZ, [RZ] ;  /* 0x00000000fffff984 */ /* 0x000fe20000000800 */
[----:B------:R1:W-:Y:S01]  /*81e0*/  @!P2 LDGSTS.E.BYPASS.LTC128B.128 [R243+0xa800], [R12.64+0x80] ;  /* 0x0a8000800cf3afae */ /* 0x0003e2000b901d52 */
[C---:B------:R-:W-:Y:S02]  /*81f0*/  @!P3 LEA R8, P5, R3.reuse, c[0x0][0x168], 0x1 ;  /* 0x00005a000308ba11 */ /* 0x040fe400078a08ff */
[----:B--2---:R-:W-:Y:S01]  /*8200*/  @!P2 LEA R6, P1, R0, c[0x0][0x168], 0x1 ;  /* 0x00005a000006aa11 */ /* 0x004fe200078208ff */
[----:B------:R1:W-:Y:S01]  /*8210*/  @P3 STS.128 [R243+0x9000], RZ ;  /* 0x009000fff3003388 */ /* 0x0003e20000000c00 */
[----:B------:R-:W-:Y:S02]  /*8220*/  IADD3.X R5, R2, UR9, RZ, P0, !PT ;  /* 0x0000000902057c10 */ /* 0x000fe400087fe4ff */
[----:B------:R-:W-:Y:S01]  /*8230*/  @!P2 LEA.HI.X R7, R0, c[0x0][0x16c], R2, 0x1, P1 ;  /* 0x00005b000007aa11 */ /* 0x000fe200008f0c02 */
[----:B------:R-:W-:Y:S01]  /*8240*/  @!PT LDS RZ, [RZ] ;  /* 0x00000000fffff984 */ /* 0x000fe20000000800 */
[----:B------:R-:W-:Y:S01]  /*8250*/  @!PT LDS RZ, [RZ] ;  /* 0x00000000fffff984 */ /* 0x000fe20000000800 */
[----:B------:R-:W-:Y:S01]  /*8260*/  @!PT LDS RZ, [RZ] ;  /* 0x00000000fffff984 */ /* 0x000fe20000000800 */
[----:B------:R1:W-:Y:S01]  /*8270*/  @!P3 LDGSTS.E.BYPASS.LTC128B.128 [R243+0x9000], [R10.64] ;  /* 0x090000000af3bfae */ /* 0x0003e2000b901d52 */
[C-C-:B------:R-:W-:Y:S02]  /*8280*/  @!P3 LEA.HI.X R9, R3.reuse, c[0x0][0x16c], R5.reuse, 0x1, P5 ;  /* 0x00005b000309ba11 */ /* 0x140fe400028f0c05 */
[C---:B------:R-:W-:Y:S01]  /*8290*/  @!P2 LEA R4, P0, R3.reuse, c[0x0][0x168], 0x1 ;  /* 0x00005a000304aa11 */ /* 0x040fe200078008ff */
        /* <DEDUP_REMOVED lines=18> */
.L_x_220:
[----:B---3--:R-:W2:Y:S01]  /*83c0*/  LDL.64 R2, [R1+0x60] ;  /* 0x0000600001027983 */ /* 0x008ea20000100a00 */
[----:B------:R-:W-:Y:S04]  /*83d0*/  DEPBAR.LE SB0, 0x0 ;  /* 0x000080000000791a */ /* 0x000fe80000000000 */
[----:B------:R-:W-:Y:S01]  /*83e0*/  USHF.R.S32.HI UR4, URZ, 0x1f, UR16 ;  /* 0x0000001f3f047899 */ /* 0x000fe20008011410 */
[----:B------:R-:W3:Y:S01]  /*83f0*/  LDL R6, [R1+0x54] ;  /* 0x0000540001067983 */ /* 0x000ee20000100800 */
[----:B------:R-:W-:Y:S02]  /*8400*/  UIMAD.WIDE.U32 UR20, UR16, UR6, URZ ;  /* 0x00000006101472a5 */ /* 0x000fe4000f8e003f */
[----:B------:R-:W-:Y:S01]  /*8410*/  UIMAD UR4, UR4, UR6, URZ ;  /* 0x00000006040472a4 */ /* 0x000fe2000f8e023f */
[----:B------:R-:W-:Y:S03]  /*8420*/  BAR.SYNC.DEFER_BLOCKING 0x0 ;  /* 0x0000000000007b1d */ /* 0x000fe60000010000 */
[----:B------:R-:W-:Y:S01]  /*8430*/  UIMAD UR4, UR16, UR7, UR4 ;  /* 0x00000007100472a4 */ /* 0x000fe2000f8e0204 */
[----:B------:R-:W-:Y:S02]  /*8440*/  MOV R4, UR20 ;  /* 0x0000001400047c02 */ /* 0x000fe40008000f00 */
[----:B------:R-:W-:Y:S01]  /*8450*/  MOV R5, UR21 ;  /* 0x0000001500057c02 */ /* 0x000fe20008000f00 */
[----:B------:R-:W-:Y:S06]  /*8460*/  UIADD3 UR4, UR21, UR4, URZ ;  /* 0x0000000415047290 */ /* 0x000fec000fffe03f */
[----:B------:R-:W-:Y:S01]  /*8470*/  MOV R0, UR4 ;  /* 0x0000000400007c02 */ /* 0x000fe20008000f00 */
        /* <DEDUP_REMOVED lines=14> */
[C---:B------:R-:W-:Y:S02]  /*8560*/  @!P2 LEA R12, P0, R2.reuse, c[0x0][0x170], 0x1 ;  /* 0x00005c00020caa11 */ /* 0x040fe400078008ff */
[C-C-:B------:R-:W-:Y:S01]  /*8570*/  @!P3 LEA.HI.X R17, R2.reuse, c[0x0][0x174], R4.reuse, 0x1, P5 ;  /* 0x00005d000211ba11 */ /* 0x140fe200028f0c04 */
[----:B------:R-:W-:Y:S01]  /*8580*/  @P2 STS.128 [R243+0xe000], RZ ;  /* 0x00e000fff3002388 */ /* 0x000fe20000000c00 */
[C---:B------:R-:W-:Y:S02]  /*8590*/  @!P2 LEA.HI.X R13, R2.reuse, c[0x0][0x174], R4, 0x1, P0 ;  /* 0x00005d00020daa11 */ /* 0x040fe400000f0c04 */
[----:B------:R-:W-:Y:S04]  /*85a0*/  IADD3 R0, P4, R2, UR14, RZ ;  /* 0x0000000e02007c10 */ /* 0x000fe8000ff9e0ff */
[----:B------:R-:W-:Y:S01]  /*85b0*/  @!P3 LEA R10, P5, R0, c[0x0][0x170], 0x1 ;  /* 0x00005c00000aba11 */ /* 0x000fe200078a08ff */
[----:B------:R-:W-:Y:S01]  /*85c0*/  @!PT LDS RZ, [RZ] ;  /* 0x00000000fffff984 */ /* 0x000fe20000000800 */
[----:B------:R-:W-:Y:S01]  /*85d0*/  @!PT LDS RZ, [RZ] ;  /* 0x00000000fffff984 */ /* 0x000fe20000000800 */
[----:B------:R-:W-:Y:S01]  /*85e0*/  @!PT LDS RZ, [RZ] ;  /* 0x00000000fffff984 */ /* 0x000fe20000000800 */
[----:B------:R2:W-:Y:S01]  /*85f0*/  @!P2 LDGSTS.E.BYPASS.LTC128B.128 [R243+0xe000], [R14.64+0x80] ;  /* 0x0e0000800ef3afae */ /* 0x0005e2000b901d52 */
[----:B------:R-:W-:Y:S02]  /*8600*/  IADD3.X R2, R4, UR12, RZ, P4, !PT ;  /* 0x0000000c04027c10 */ /* 0x000fe4000a7fe4ff */
[C---:B------:R-:W-:Y:S02]  /*8610*/  IADD3 R3, P1, R0.reuse, UR14, RZ ;  /* 0x0000000e00037c10 */ /* 0x040fe4000ff3e0ff */
[--C-:B------:R-:W-:Y:S02]  /*8620*/  @!P3 LEA.HI.X R11, R0, c[0x0][0x174], R2.reuse, 0x1, P5 ;  /* 0x00005d00000bba11 */ /* 0x100fe400028f0c02 */
[C---:B------:R-:W-:Y:S01]  /*8630*/  @!P3 LEA R8, P4, R3.reuse, c[0x0][0x170], 0x1 ;  /* 0x00005c000308ba11 */ /* 0x040fe200078808ff */
[----:B------:R-:W-:Y:S01]  /*8640*/  @P3 STS.128 [R243+0xc800], RZ ;  /* 0x00c800fff3003388 */ /* 0x000fe20000000c00 */
[----:B------:R-:W-:Y:S02]  /*8650*/  IADD3.X R5, R2, UR12, RZ, P1, !PT ;  /* 0x0000000c02057c10 */ /* 0x000fe40008ffe4ff */
[C---:B-1----:R-:W-:Y:S02]  /*8660*/  @!P2 LEA R6, P0, R0.reuse, c[0x0][0x170], 0x1 ;  /* 0x00005c000006aa11 */ /* 0x042fe400078008ff */
[C-C-:B------:R-:W-:Y:S02]  /*8670*/  @!P3 LEA.HI.X R9, R3.reuse, c[0x0][0x174], R5.reuse, 0x1, P4 ;  /* 0x00005d000309ba11 */ /* 0x140fe400020f0c05 */
[----:B------:R-:W-:Y:S01]  /*8680*/  @!P2 LEA.HI.X R7, R0, c[0x0][0x174], R2, 0x1, P0 ;  /* 0x00005d000007aa11 */ /* 0x000fe200000f0c02 */
[----:B------:R-:W-:Y:S01]  /*8690*/  @!PT LDS RZ, [RZ] ;  /* 0x00000000fffff984 */ /* 0x000fe20000000800 */
[----:B------:R-:W-:Y:S01]  /*86a0*/  @!PT LDS RZ, [RZ] ;  /* 0x00000000fffff984 */ /* 0x000fe20000000800 */
[----:B------:R-:W-:Y:S01]  /*86b0*/  @!PT LDS RZ, [RZ] ;  /* 0x00000000fffff984 */ /* 0x000fe20000000800 */
[----:B------:R1:W-:Y:S01]  /*86c0*/  @!P3 LDGSTS.E.BYPASS.LTC128B.128 [R243+0xc800], [R16.64] ;  /* 0x0c80000010f3bfae */ /* 0x0003e2000b901d52 */
[C---:B------:R-:W-:Y:S02]  /*86d0*/  @!P2 LEA R4, P1, R3.reuse, c[0x0][0x170], 0x1 ;  /* 0x00005c000304aa11 */ /* 0x040fe400078208ff */
[----:B------:R-:W-:Y:S02]  /*86e0*/  ISETP.LT.AND P4, PT, RZ, UR16, PT ;  /* 0x00000010ff007c0c */ /* 0x000fe4000bf81270 */
[----:B------:R-:W-:Y:S03]  /*86f0*/  @!P2 LEA.HI.X R5, R3, c[0x0][0x174], R5, 0x1, P1 ;  /* 0x00005d000305aa11 */ /* 0x000fe600008f0c05 */
[----:B------:R-:W-:Y:S08]  /*8700*/  @P2 STS.128 [R243+0xe800], RZ ;  /* 0x00e800fff3002388 */ /* 0x000ff00000000c00 */
[----:B------:R-:W-:Y:S01]  /*8710*/  @!PT LDS RZ, [RZ] ;  /* 0x00000000fffff984 */ /* 0x000fe20000000800 */
[----:B------:R-:W-:Y:S01]  /*8720*/  @!PT LDS RZ, [RZ] ;  /* 0x00000000fffff984 */ /* 0x000fe20000000800 */
[----:B------:R-:W-:Y:S01]  /*8730*/  @!PT LDS RZ, [RZ] ;  /* 0x00000000fffff984 */ /* 0x000fe20000000800 */
[----:B------:R2:W-:Y:S08]  /*8740*/  @!P2 LDGSTS.E.BYPASS.LTC128B.128 [R243+0xe800], [R12.64+0x80] ;  /* 0x0e8000800cf3afae */ /* 0x0005f0000b901d52 */
[----:B------:R-:W-:Y:S08]  /*8750*/  @P3 STS.128 [R243+0xd000], RZ ;  /* 0x00d000fff3003388 */ /* 0x000ff00000000c00 */
[----:B------:R-:W-:Y:S01]  /*8760*/  @!PT LDS RZ, [RZ] ;  /* 0x00000000fffff984 */ /* 0x000fe20000000800 */
[----:B------:R-:W-:Y:S01]  /*8770*/  @!PT LDS RZ, [RZ] ;  /* 0x00000000fffff984 */ /* 0x000fe20000000800 */
[----:B------:R-:W-:Y:S01]  /*8780*/  @!PT LDS RZ, [RZ] ;  /* 0x00000000fffff984 */ /* 0x000fe20000000800 */
[----:B------:R3:W-:Y:S08]  /*8790*/  @!P3 LDGSTS.E.BYPASS.LTC128B.128 [R243+0xd000], [R10.64] ;  /* 0x0d0000000af3bfae */ /* 0x0007f0000b901d52 */
        /* <DEDUP_REMOVED lines=15> */
[----:B-----5:R-:W-:Y:S08]  /*8890*/  LDSM.16.M88.4 R64, [R231] ;  /* 0x00000000e740783b */ /* 0x020ff00000000200 */
[----:B-1----:R-:W4:Y:S08]  /*88a0*/  LDSM.16.M88.4 R16, [R224+0x8000] ;  /* 0x00800000e010783b */ /* 0x002f300000000200 */
[----:B------:R-:W3:Y:S08]  /*88b0*/  LDSM.16.M88.4 R60, [R231+0x2000] ;  /* 0x00200000e73c783b */ /* 0x000ef00000000200 */
[----:B------:R-:W1:Y:S08]  /*88c0*/  LDSM.16.M88.4 R32, [R224+0x8800] ;  /* 0x00880000e020783b */ /* 0x000e700000000200 */
[----:B------:R-:W0:Y:S08]  /*88d0*/  LDGDEPBAR ;  /* 0x00000000000079af */ /* 0x000e300000000000 */
[----:B------:R-:W1:Y:S01]  /*88e0*/  LDSM.16.M88.4 R48, [R224+0x9000] ;  /* 0x00900000e030783b */ /* 0x000e620000000200 */
[-C--:B----4-:R-:W-:Y:S07]  /*88f0*/  HMMA.16816.F32.BF16 R4, R64, R16.reuse, RZ ;  /* 0x000000104004723c */ /* 0x090fee00000418ff */
[----:B------:R-:W4:Y:S01]  /*8900*/  LDSM.16.M88.4 R208, [R224+0x9800] ;  /* 0x00980000e0d0783b */ /* 0x000f220000000200 */
[C---:B---3--:R-:W-:Y:S07]  /*8910*/  HMMA.16816.F32.BF16 R8, R60.reuse, R16, RZ ;  /* 0x000000103c08723c */ /* 0x048fee00000418ff */
[----:B------:R-:W-:Y:S01]  /*8920*/  LDSM.16.M88.4 R212, [R232] ;  /* 0x00000000e8d4783b */ /* 0x000fe20000000200 */
[-C--:B--2---:R-:W-:Y:S07]  /*8930*/  HMMA.16816.F32.BF16 R12, R60, R18.reuse, RZ ;  /* 0x000000123c0c723c */ /* 0x084fee00000418ff */
[----:B------:R-:W2:Y:S01]  /*8940*/  LDSM.16.M88.4 R216, [R235] ;  /* 0x00000000ebd8783b */ /* 0x000ea20000000200 */
[C---:B------:R-:W-:Y:S07]  /*8950*/  HMMA.16816.F32.BF16 R16, R64.reuse, R18, RZ ;  /* 0x000000124010723c */ /* 0x040fee00000418ff */
[----:B------:R-:W3:Y:S01]  /*8960*/  LDSM.16.M88.4 R220, [R232+0x2000] ;  /* 0x00200000e8dc783b */ /* 0x000ee20000000200 */
[-C--:B-1----:R-:W-:Y:S08]  /*8970*/  HMMA.16816.F32.BF16 R20, R64, R32.reuse, RZ ;  /* 0x000000204014723c */ /* 0x082ff000000418ff */
[C---:B------:R-:W-:Y:S08]  /*8980*/  HMMA.16816.F32.BF16 R24, R60.reuse, R32, RZ ;  /* 0x000000203c18723c */ /* 0x040ff000000418ff */
[-C--:B------:R-:W-:Y:S08]  /*8990*/  HMMA.16816.F32.BF16 R28, R60, R34.reuse, RZ ;  /* 0x000000223c1c723c */ /* 0x080ff000000418ff */
[C---:B------:R-:W-:Y:S08]  /*89a0*/  HMMA.16816.F32.BF16 R32, R64.reuse, R34, RZ ;  /* 0x000000224020723c */ /* 0x040ff000000418ff */
[-C--:B------:R-:W-:Y:S08]  /*89b0*/  HMMA.16816.F32.BF16 R36, R64, R48.reuse, RZ ;  /* 0x000000304024723c */ /* 0x080ff000000418ff */
[C---:B------:R-:W-:Y:S08]  /*89c0*/  HMMA.16816.F32.BF16 R40, R60.reuse, R48, RZ ;  /* 0x000000303c28723c */ /* 0x040ff000000418ff */
[-C--:B------:R-:W-:Y:S08]  /*89d0*/  HMMA.16816.F32.BF16 R44, R60, R50.reuse, RZ ;  /* 0x000000323c2c723c */ /* 0x080ff000000418ff */
[C---:B------:R-:W-:Y:S08]  /*89e0*/  HMMA.16816.F32.BF16 R48, R64.reuse, R50, RZ ;  /* 0x000000324030723c */ /* 0x040ff000000418ff */
[-C--:B----4-:R-:W-:Y:S08]  /*89f0*/  HMMA.16816.F32.BF16 R52, R64, R208.reuse, RZ ;  /* 0x000000d04034723c */ /* 0x090ff000000418ff */
[C---:B------:R-:W-:Y:S08]  /*8a00*/  HMMA.16816.F32.BF16 R56, R60.reuse, R208, RZ ;  /* 0x000000d03c38723c */ /* 0x040ff000000418ff */
[-C--:B------:R-:W-:Y:S08]  /*8a10*/  HMMA.16816.F32.BF16 R60, R60, R210.reuse, RZ ;  /* 0x000000d23c3c723c */ /* 0x080ff000000418ff */
[----:B------:R-:W-:Y:S01]  /*8a20*/  HMMA.16816.F32.BF16 R64, R64, R210, RZ ;  /* 0x000000d24040723c */ /* 0x000fe200000418ff */
[----:B------:R-:W1:Y:S07]  /*8a30*/  LDSM.16.M88.4 R208, [R242] ;  /* 0x00000000f2d0783b */ /* 0x000e6e0000000200 */
[-C--:B--2---:R-:W-:Y:S08]  /*8a40*/  HMMA.16816.F32.BF16 R4, R212, R216.reuse, R4 ;  /* 0x000000d8d404723c */ /* 0x084ff00000041804 */
[C---:B---3--:R-:W-:Y:S08]  /*8a50*/  HMMA.16816.F32.BF16 R8, R220.reuse, R216, R8 ;  /* 0x000000d8dc08723c */ /* 0x048ff00000041808 */
[-C--:B------:R-:W-:Y:S08]  /*8a60*/  HMMA.16816.F32.BF16 R12, R220, R218.reuse, R12 ;  /* 0x000000dadc0c723c */ /* 0x080ff0000004180c */
[C---:B------:R-:W-:Y:S01]  /*8a70*/  HMMA.16816.F32.BF16 R16, R212.reuse, R218, R16 ;  /* 0x000000dad410723c */ /* 0x040fe20000041810 */
[----:B------:R-:W2:Y:S07]  /*8a80*/  LDSM.16.M88.4 R216, [R241] ;  /* 0x00000000f1d8783b */ /* 0x000eae0000000200 */
[-C--:B-1----:R-:W-:Y:S08]  /*8a90*/  HMMA.16816.F32.BF16 R20, R212, R208.reuse, R20 ;  /* 0x000000d0d414723c */ /* 0x082ff00000041814 */
[C---:B------:R-:W-:Y:S08]  /*8aa0*/  HMMA.16816.F32.BF16 R24, R220.reuse, R208, R24 ;  /* 0x000000d0dc18723c */ /* 0x040ff00000041818 */
[-C--:B------:R-:W-:Y:S08]  /*8ab0*/  HMMA.16816.F32.BF16 R28, R220, R210.reuse, R28 ;  /* 0x000000d2dc1c723c */ /* 0x080ff0000004181c */
[C---:B------:R-:W-:Y:S01]  /*8ac0*/  HMMA.16816.F32.BF16 R32, R212.reuse, R210, R32 ;  /* 0x000000d2d420723c */ /* 0x040fe20000041820 */
[----:B------:R-:W1:Y:S07]  /*8ad0*/  LDSM.16.M88.4 R208, [R240] ;  /* 0x00000000f0d0783b */ /* 0x000e6e0000000200 */
[-C--:B--2---:R-:W-:Y:S08]  /*8ae0*/  HMMA.16816.F32.BF16 R36, R212, R216.reuse, R36 ;  /* 0x000000d8d424723c */ /* 0x084ff00000041824 */
        /* <DEDUP_REMOVED lines=9> */
[----:B------:R-:W2:Y:S08]  /*8b80*/  LDSM.16.M88.4 R208, [R234+0x2000] ;  /* 0x00200000ead0783b */ /* 0x000eb00000000200 */
        /* <DEDUP_REMOVED lines=65> */
[----:B------:R-:W2:Y:S08]  /*8fa0*/  LDSM.16.M88.4 R212, [R232+0x6000] ;  /* 0x00600000e8d4783b */ /* 0x000eb00000000200 */
        /* <DEDUP_REMOVED lines=43> */
[----:B------:R-:W2:Y:S07]  /*9260*/  LDSM.16.M88.4 R212, [R233+0x6000] ;  /* 0x00600000e9d4783b */ /* 0x000eae0000000200 */
[-C--:B-1----:R-:W-:Y:S08]  /*9270*/  HMMA.16816.F32.BF16 R4, R220, R208.reuse, R4 ;  /* 0x000000d0dc04723c */ /* 0x082ff00000041804 */
[C---:B--2---:R-:W-:Y:S08]  /*9280*/  HMMA.16816.F32.BF16 R8, R212.reuse, R208, R8 ;  /* 0x000000d0d408723c */ /* 0x044ff00000041808 */
        /* <DEDUP_REMOVED lines=22> */
[----:B------:R-:W-:Y:S10]  /*93f0*/  MUFU.TANH R219, R8 ;  /* 0x0000000800db7308 */ /* 0x000ff40000002400 */
[----:B------:R-:W-:Y:S01]  /*9400*/  MUFU.TANH R250, R9 ;  /* 0x0000000900fa7308 */ /* 0x000fe20000002400 */
[----:B-1----:R-:W1:Y:S09]  /*9410*/  LDSM.16.M88.4 R4, [R229+0x2800] ;  /* 0x00280000e504783b */ /* 0x002e720000000200 */
[----:B------:R-:W-:Y:S10]  /*9420*/  MUFU.TANH R218, R10 ;  /* 0x0000000a00da7308 */ /* 0x000ff40000002400 */
[----:B------:R2:W-:Y:S10]  /*9430*/  MUFU.TANH R251, R11 ;  /* 0x0000000b00fb7308 */ /* 0x0005f40000002400 */
[----:B------:R-:W-:Y:S10]  /*9440*/  MUFU.TANH R142, R18 ;  /* 0x00000012008e7308 */ /* 0x000ff40000002400 */
[----:B------:R-:W-:Y:S01]  /*9450*/  MUFU.TANH R209, R19 ;  /* 0x0000001300d17308 */ /* 0x000fe20000002400 */
[----:B--2---:R-:W2:Y:S01]  /*9460*/  LDSM.16.M88.4 R8, [R229+0x3000] ;  /* 0x00300000e508783b */ /* 0x004ea20000000200 */
[-C--:B-1----:R-:W-:Y:S08]  /*9470*/  HMMA.16816.F32.BF16 R20, R220, R4.reuse, R20 ;  /* 0x00000004dc14723c */ /* 0x082ff00000041814 */
[----:B------:R-:W-:Y:S01]  /*9480*/  MUFU.TANH R244, R12 ;  /* 0x0000000c00f47308 */ /* 0x000fe20000002400 */
[C---:B------:R-:W-:Y:S09]  /*9490*/  HMMA.16816.F32.BF16 R24, R212.reuse, R4, R24 ;  /* 0x00000004d418723c */ /* 0x040ff20000041818 */
[----:B------:R-:W-:Y:S01]  /*94a0*/  MUFU.TANH R249, R13 ;  /* 0x0000000d00f97308 */ /* 0x000fe20000002400 */
[-C--:B------:R-:W-:Y:S08]  /*94b0*/  HMMA.16816.F32.BF16 R28, R212, R6.reuse, R28 ;  /* 0x00000006d41c723c */ /* 0x080ff0000004181c */
[C---:B------:R-:W-:Y:S01]  /*94c0*/  HMMA.16816.F32.BF16 R32, R220.reuse, R6, R32 ;  /* 0x00000006dc20723c */ /* 0x040fe20000041820 */
[----:B------:R-:W-:Y:S01]  /*94d0*/  MUFU.TANH R248, R14 ;  /* 0x0000000e00f87308 */ /* 0x000fe20000002400 */
[----:B------:R-:W1:Y:S01]  /*94e0*/  LDSM.16.M88.4 R4, [R229+0x3800] ;  /* 0x00380000e504783b */ /* 0x000e620000000200 */
[----:B------:R-:W-:Y:S04]  /*94f0*/  DEPBAR.LE SB0, 0x0 ;  /* 0x000080000000791a */ /* 0x000fe80000000000 */
[----:B------:R-:W-:Y:S02]  /*9500*/  FMUL.FTZ R22, R22, c[0x0][0x2ec] ;  /* 0x0000bb0016167a20 */ /* 0x000fe40000410000 */
[----:B------:R-:W-:Y:S02]  /*9510*/  FMUL.FTZ R23, R23, c[0x0][0x2ec] ;  /* 0x0000bb0017177a20 */ /* 0x000fe40000410000 */
[----:B------:R-:W3:Y:S01]  /*9520*/  MUFU.TANH R0, R22 ;  /* 0x0000001600007308 */ /* 0x000ee20000002400 */
[----:B------:R-:W-:Y:S01]  /*9530*/  BAR.SYNC.DEFER_BLOCKING 0x0 ;  /* 0x0000000000007b1d */ /* 0x000fe20000010000 */
[----:B------:R-:W-:Y:S02]  /*9540*/  FMUL.FTZ R24, R24, c[0x0][0x2ec] ;  /* 0x0000bb0018187a20 */ /* 0x000fe40000410000 */
[----:B------:R-:W-:Y:S01]  /*9550*/  FMUL.FTZ R25, R25, c[0x0][0x2ec] ;  /* 0x0000bb0019197a20 */ /* 0x000fe20000410000 */
[-C--:B--2---:R-:W-:Y:S05]  /*9560*/  HMMA.16816.F32.BF16 R36, R220, R8.reuse, R36 ;  /* 0x00000008dc24723c */ /* 0x084fea0000041824 */
[----:B------:R-:W2:Y:S01]  /*9570*/  MUFU.TANH R2, R23 ;  /* 0x0000001700027308 */ /* 0x000ea20000002400 */
[----:B------:R-:W-:Y:S02]  /*9580*/  FMUL.FTZ R26, R26, c[0x0][0x2ec] ;  /* 0x0000bb001a1a7a20 */ /* 0x000fe40000410000 */
[----:B------:R-:W-:Y:S01]  /*9590*/  FMUL.FTZ R29, R29, c[0x0][0x2ec] ;  /* 0x0000bb001d1d7a20 */ /* 0x000fe20000410000 */
[C---:B------:R-:W-:Y:S04]  /*95a0*/  HMMA.16816.F32.BF16 R40, R212.reuse, R8, R40 ;  /* 0x00000008d428723c */ /* 0x040fe80000041828 */
[----:B------:R-:W-:Y:S02]  /*95b0*/  FMUL.FTZ R31, R31, c[0x0][0x2ec] ;  /* 0x0000bb001f1f7a20 */ /* 0x000fe40000410000 */
[----:B------:R-:W-:Y:S01]  /*95c0*/  MUFU.TANH R247, R15 ;  /* 0x0000000f00f77308 */ /* 0x000fe20000002400 */
[----:B------:R-:W-:Y:S01]  /*95d0*/  FMUL.FTZ R34, R34, c[0x0][0x2ec] ;  /* 0x0000bb0022227a20 */ /* 0x000fe20000410000 */
[-C--:B------:R-:W-:Y:S01]  /*95e0*/  HMMA.16816.F32.BF16 R44, R212, R10.reuse, R44 ;  /* 0x0000000ad42c723c */ /* 0x080fe2000004182c */
[----:B---3--:R3:W-:Y:S03]  /*95f0*/  STL [R1+0xc], R0 ;  /* 0x00000c0001007387 */ /* 0x0087e60000100800 */
[----:B------:R-:W-:Y:S02]  /*9600*/  FMUL.FTZ R35, R35, c[0x0][0x2ec] ;  /* 0x0000bb0023237a20 */ /* 0x000fe40000410000 */
[----:B------:R-:W-:Y:S02]  /*9610*/  FMUL.FTZ R20, R20, c[0x0][0x2ec] ;  /* 0x0000bb0014147a20 */ /* 0x000fe40000410000 */
[----:B------:R-:W-:Y:S01]  /*9620*/  MUFU.TANH R210, R16 ;  /* 0x0000001000d27308 */ /* 0x000fe20000002400 */
[----:B------:R-:W-:Y:S01]  /*9630*/  FMUL.FTZ R38, R38, c[0x0][0x2ec] ;  /* 0x0000bb0026267a20 */ /* 0x000fe20000410000 */
[C---:B------:R-:W-:Y:S01]  /*9640*/  HMMA.16816.F32.BF16 R48, R220.reuse, R10, R48 ;  /* 0x0000000adc30723c */ /* 0x040fe20000041830 */
[----:B--2---:R2:W-:Y:S03]  /*9650*/  STL [R1+0x10], R2 ;  /* 0x0000100201007387 */ /* 0x0045e60000100800 */
[----:B------:R-:W-:Y:S02]  /*9660*/  FMUL.FTZ R21, R21, c[0x0][0x2ec] ;  /* 0x0000bb0015157a20 */ /* 0x000fe40000410000 */
[----:B------:R-:W-:Y:S02]  /*9670*/  FMUL.FTZ R27, R27, c[0x0][0x2ec] ;  /* 0x0000bb001b1b7a20 */ /* 0x000fe40000410000 */
[----:B------:R-:W-:Y:S01]  /*9680*/  MUFU.TANH R216, R20 ;  /* 0x0000001400d87308 */ /* 0x000fe20000002400 */
[-C--:B-1----:R-:W-:Y:S03]  /*9690*/  HMMA.16816.F32.BF16 R52, R220, R4.reuse, R52 ;  /* 0x00000004dc34723c */ /* 0x082fe60000041834 */
[----:B------:R-:W-:Y:S02]  /*96a0*/  FMUL.FTZ R28, R28, c[0x0][0x2ec] ;  /* 0x0000bb001c1c7a20 */ /* 0x000fe40000410000 */
[----:B------:R-:W-:Y:S02]  /*96b0*/  FMUL.FTZ R30, R30, c[0x0][0x2ec] ;  /* 0x0000bb001e1e7a20 */ /* 0x000fe40000410000 */
[----:B------:R-:W-:Y:S01]  /*96c0*/  FMUL.FTZ R44, R44, c[0x0][0x2ec] ;  /* 0x0000bb002c2c7a20 */ /* 0x000fe20000410000 */
[C---:B------:R-:W-:Y:S01]  /*96d0*/  HMMA.16816.F32.BF16 R56, R212.reuse, R4, R56 ;  /* 0x00000004d438723c */ /* 0x040fe20000041838 */
[----:B---3--:R-:W1:Y:S03]  /*96e0*/  MUFU.TANH R0, R24 ;  /* 0x0000001800007308 */ /* 0x008e660000002400 */
[----:B------:R-:W-:Y:S02]  /*96f0*/  FMUL.FTZ R45, R45, c[0x0][0x2ec] ;  /* 0x0000bb002d2d7a20 */ /* 0x000fe40000410000 */
[----:B------:R-:W-:Y:S02]  /*9700*/  FMUL.FTZ R39, R39, c[0x0][0x2ec] ;  /* 0x0000bb0027277a20 */ /* 0x000fe40000410000 */
[-C--:B------:R-:W-:Y:S03]  /*9710*/  HMMA.16816.F32.BF16 R60, R212, R6.reuse, R60 ;  /* 0x00000006d43c723c */ /* 0x080fe6000004183c */
[----:B--2---:R-:W-:Y:S01]  /*9720*/  MUFU.TANH R2, R34 ;  /* 0x0000002200027308 */ /* 0x004fe20000002400 */
[----:B------:R-:W-:Y:S02]  /*9730*/  FMUL.FTZ R50, R50, c[0x0][0x2ec] ;  /* 0x0000bb0032327a20 */ /* 0x000fe40000410000 */
[----:B------:R-:W-:Y:S02]  /*9740*/  FMUL.FTZ R40, R40, c[0x0][0x2ec] ;  /* 0x0000bb0028287a20 */ /* 0x000fe40000410000 */
[----:B------:R-:W-:Y:S04]  /*9750*/  HMMA.16816.F32.BF16 R64, R220, R6, R64 ;  /* 0x00000006dc40723c */ /* 0x000fe80000041840 */
[----:B------:R-:W-:Y:S01]  /*9760*/  FMUL.FTZ R41, R41, c[0x0][0x2ec] ;  /* 0x0000bb0029297a20 */ /* 0x000fe20000410000 */
[----:B------:R-:W-:Y:S01]  /*9770*/  MUFU.TANH R211, R21 ;  /* 0x0000001500d37308 */ /* 0x000fe20000002400 */
[----:B------:R-:W-:Y:S02]  /*9780*/  FMUL.FTZ R42, R42, c[0x0][0x2ec] ;  /* 0x0000bb002a2a7a20 */ /* 0x000fe40000410000 */
[----:B------:R-:W-:Y:S01]  /*9790*/  FMUL.FTZ R56, R56, c[0x0][0x2ec] ;  /* 0x0000bb0038387a20 */ /* 0x000fe20000410000 */
[----:B-1----:R1:W-:Y:S03]  /*97a0*/  STL [R1+0x20], R0 ;  /* 0x0000200001007387 */ /* 0x0023e60000100800 */
[----:B------:R-:W-:Y:S02]  /*97b0*/  FMUL.FTZ R24, R53, c[0x0][0x2ec] ;  /* 0x0000bb0035187a20 */ /* 0x000fe40000410000 */
[----:B------:R-:W-:Y:S01]  /*97c0*/  FMUL.FTZ R43, R43, c[0x0][0x2ec] ;  /* 0x0000bb002b2b7a20 */ /* 0x000fe20000410000 */
[----:B------:R2:W-:Y:S01]  /*97d0*/  MUFU.TANH R20, R27 ;  /* 0x0000001b00147308 */ /* 0x0005e20000002400 */
[----:B------:R-:W-:Y:S02]  /*97e0*/  FMUL.FTZ R46, R46, c[0x0][0x2ec] ;  /* 0x0000bb002e2e7a20 */ /* 0x000fe40000410000 */
[----:B------:R-:W-:Y:S02]  /*97f0*/  FMUL.FTZ R47, R47, c[0x0][0x2ec] ;  /* 0x0000bb002f2f7a20 */ /* 0x000fe40000410000 */
[----:B------:R-:W-:Y:S02]  /*9800*/  FMUL.FTZ R51, R51, c[0x0][0x2ec] ;  /* 0x0000bb0033337a20 */ /* 0x000fe40000410000 */
        /* <DEDUP_REMOVED lines=8> */
[----:B-1----:R-:W1:Y:S01]  /*9890*/  MUFU.TANH R0, R25 ;  /* 0x0000001900007308 */ /* 0x002e620000002400 */
[----:B------:R-:W-:Y:S02]  /*98a0*/  FMUL.FTZ R60, R60, c[0x0][0x2ec] ;  /* 0x0000bb003c3c7a20 */ /* 0x000fe40000410000 */
[----:B------:R-:W-:Y:S02]  /*98b0*/  FMUL.FTZ R61, R61, c[0x0][0x2ec] ;  /* 0x0000bb003d3d7a20 */ /* 0x000fe40000410000 */
[----:B--2---:R-:W-:Y:S02]  /*98c0*/  FMUL.FTZ R27, R48, c[0x0][0x2ec] ;  /* 0x0000bb00301b7a20 */ /* 0x004fe40000410000 */
[----:B------:R-:W-:Y:S02]  /*98d0*/  FMUL.FTZ R62, R62, c[0x0][0x2ec] ;  /* 0x0000bb003e3e7a20 */ /* 0x000fe40000410000 */
[----:B------:R-:W-:Y:S01]  /*98e0*/  FMUL.FTZ R66, R66, c[0x0][0x2ec] ;  /* 0x0000bb0042427a20 */ /* 0x000fe20000410000 */
[----:B------:R2:W-:Y:S01]  /*98f0*/  MUFU.TANH R134, R30 ;  /* 0x0000001e00867308 */ /* 0x0005e20000002400 */
[----:B------:R-:W-:Y:S02]  /*9900*/  FMUL.FTZ R67, R67, c[0x0][0x2ec] ;  /* 0x0000bb0043437a20 */ /* 0x000fe40000410000 */
[----:B---3--:R-:W-:Y:S07]  /*9910*/  FMUL.FTZ R28, R37, c[0x0][0x2ec] ;  /* 0x0000bb00251c7a20 */ /* 0x008fee0000410000 */
[----:B------:R-:W-:Y:S01]  /*9920*/  MUFU.TANH R143, R17 ;  /* 0x00000011008f7308 */ /* 0x000fe20000002400 */
[----:B-1----:R1:W-:Y:S01]  /*9930*/  STL [R1+0x18], R0 ;  /* 0x0000180001007387 */ /* 0x0023e20000100800 */
[----:B------:R-:W-:Y:S08]  /*9940*/  FMUL.FTZ R25, R52, c[0x0][0x2ec] ;  /* 0x0000bb0034197a20 */ /* 0x000ff00000410000 */
[----:B------:R-:W-:Y:S01]  /*9950*/  MUFU.TANH R28, R28 ;  /* 0x0000001c001c7308 */ /* 0x000fe20000002400 */
[----:B--2---:R-:W-:Y:S09]  /*9960*/  FMUL.FTZ R30, R33, c[0x0][0x2ec] ;  /* 0x0000bb00211e7a20 */ /* 0x004ff20000410000 */
[----:B------:R-:W-:Y:S10]  /*9970*/  MUFU.TANH R30, R30 ;  /* 0x0000001e001e7308 */ /* 0x000ff40000002400 */
[----:B-1----:R-:W1:Y:S10]  /*9980*/  MUFU.TANH R0, R26 ;  /* 0x0000001a00007308 */ /* 0x002e740000002400 */
[----:B------:R-:W-:Y:S10]  /*9990*/  MUFU.TANH R23, R41 ;  /* 0x0000002900177308 */ /* 0x000ff40000002400 */
[----:B------:R-:W-:Y:S01]  /*99a0*/  MUFU.TANH R133, R42 ;  /* 0x0000002a00857308 */ /* 0x000fe20000002400 */
[----:B-1----:R1:W-:Y:S01]  /*99b0*/  STL [R1+0x14], R0 ;  /* 0x0000140001007387 */ /* 0x0023e20000100800 */
[----:B------:R-:W-:Y:S08]  /*99c0*/  FMUL.FTZ R26, R49, c[0x0][0x2ec] ;  /* 0x0000bb00311a7a20 */ /* 0x000ff00000410000 */
[----:B------:R-:W-:Y:S10]  /*99d0*/  MUFU.TANH R22, R44 ;  /* 0x0000002c00167308 */ /* 0x000ff40000002400 */
        /* <DEDUP_REMOVED lines=12> */
[----:B------:R-:W-:Y:S03]  /*9aa0*/  FMUL.FTZ R31, R32, c[0x0][0x2ec] ;  /* 0x0000bb00201f7a20 */ /* 0x000fe60000410000 */
[----:B------:R-:W-:Y:S05]  /*9ab0*/  STL [R1+0x8], R2 ;  /* 0x0000080201007387 */ /* 0x000fea0000100800 */
[----:B------:R-:W-:Y:S10]  /*9ac0*/  MUFU.TANH R32, R46 ;  /* 0x0000002e00207308 */ /* 0x000ff40000002400 */
[----:B------:R-:W-:Y:S10]  /*9ad0*/  MUFU.TANH R31, R31 ;  /* 0x0000001f001f7308 */ /* 0x000ff40000002400 */
[----:B-1----:R-:W1:Y:S10]  /*9ae0*/  MUFU.TANH R0, R35 ;  /* 0x0000002300007308 */ /* 0x002e740000002400 */
[----:B------:R-:W-:Y:S10]  /*9af0*/  MUFU.TANH R35, R40 ;  /* 0x0000002800237308 */ /* 0x000ff40000002400 */
[----:B------:R-:W-:Y:S01]  /*9b00*/  MUFU.TANH R50, R51 ;  /* 0x0000003300327308 */ /* 0x000fe20000002400 */
[----:B-1----:R1:W-:Y:S09]  /*9b10*/  STL [R1+0x4], R0 ;  /* 0x0000040001007387 */ /* 0x0023f20000100800 */
[----:B------:R-:W-:Y:S10]  /*9b20*/  MUFU.TANH R25, R25 ;  /* 0x0000001900197308 */ /* 0x000ff40000002400 */
[----:B------:R-:W-:Y:S10]  /*9b30*/  MUFU.TANH R24, R24 ;  /* 0x0000001800187308 */ /* 0x000ff40000002400 */
[----:B-1----:R-:W1:Y:S10]  /*9b40*/  MUFU.TANH R0, R38 ;  /* 0x0000002600007308 */ /* 0x002e740000002400 */
[----:B------:R2:W3:Y:S10]  /*9b50*/  MUFU.TANH R38, R39 ;  /* 0x0000002700267308 */ /* 0x0004f40000002400 */
[----:B------:R2:W4:Y:S01]  /*9b60*/  MUFU.TANH R34, R54 ;  /* 0x0000003600227308 */ /* 0x0005220000002400 */
[----:B-1----:R1:W-:Y:S09]  /*9b70*/  STL [R1+0x1c], R0 ;  /* 0x00001c0001007387 */ /* 0x0023f20000100800 */
[----:B------:R2:W2:Y:S10]  /*9b80*/  MUFU.TANH R33, R55 ;  /* 0x0000003700217308 */ /* 0x0004b40000002400 */
[----:B------:R2:W2:Y:S01]  /*9b90*/  MUFU.TANH R44, R56 ;  /* 0x00000038002c7308 */ /* 0x0004a20000002400 */
        /* <DEDUP_REMOVED lines=10> */
[----:B------:R1:W1:Y:S10]  /*9c40*/  MUFU.TANH R213, R66 ;  /* 0x0000004200d57308 */ /* 0x0002740000002400 */
[----:B------:R1:W1:Y:S02]  /*9c50*/  MUFU.TANH R212, R67 ;  /* 0x0000004300d47308 */ /* 0x0002640000002400 */
[----:B-1234-:R-:W-:-:S05]  /*9c60*/  @P4 BRA `(.L_x_222) ;  /* 0xffffe27000004947 */ /* 0x01efca000383ffff */
.L_x_221:
[----:B------:R-:W2:Y:S01]  /*9c70*/  LDL.LU R40, [R1+0xc] ;  /* 0x00000c0001287983 */ /* 0x000ea20000300800 */
[----:B------:R-:W-:Y:S01]  /*9c80*/  FMNMX.FTZ R0, R208, R132, !PT ;  /* 0x00000084d0007209 */ /* 0x000fe20007810000 */
[----:B------:R-:W-:Y:S01]  /*9c90*/  UIADD3 UR16, UR16, -0x1, URZ ;  /* 0xffffffff10107890 */ /* 0x000fe2000fffe03f */
[----:B------:R-:W-:Y:S01]  /*9ca0*/  MOV R52, R35 ;  /* 0x0000002300347202 */ /* 0x000fe20000000f00 */
[----:B------:R-:W3:Y:S01]  /*9cb0*/  LDL.LU R41, [R1+0x10] ;  /* 0x0000100001297983 */ /* 0x000ee20000300800 */
[----:B------:R-:W-:Y:S02]  /*9cc0*/  FMNMX.FTZ R2, R245, R0, !PT ;  /* 0x00000000f5027209 */ /* 0x000fe40007810000 */
[----:B------:R-:W-:Y:S01]  /*9cd0*/  FMNMX.FTZ R0, R217, R139, !PT ;  /* 0x0000008bd9007209 */ /* 0x000fe20007810000 */
[----:B------:R-:W4:Y:S01]  /*9ce0*/  LDL.LU R42, [R1+0x20] ;  /* 0x00002000012a7983 */ /* 0x000f220000300800 */
[----:B------:R-:W-:Y:S02]  /*9cf0*/  FMNMX.FTZ R3, R210, R2, !PT ;  /* 0x00000002d2037209 */ /* 0x000fe40007810000 */
[----:B------:R-:W-:Y:S01]  /*9d00*/  FMNMX.FTZ R2, R246, R0, !PT ;  /* 0x00000000f6027209 */ /* 0x000fe20007810000 */
[----:B------:R-:W4:Y:S01]  /*9d10*/  LDL.LU R43, [R1+0x4] ;  /* 0x00000400012b7983 */ /* 0x000f220000300800 */
[----:B------:R-:W-:Y:S02]  /*9d20*/  FMNMX.FTZ R0, R219, R140, !PT ;  /* 0x0000008cdb007209 */ /* 0x000fe40007810000 */
[----:B-1----:R-:W-:Y:S01]  /*9d30*/  FMNMX.FTZ R4, R143, R3, !PT ;  /* 0x000000038f047209 */ /* 0x002fe20007810000 */
[----:B------:R-:W4:Y:S01]  /*9d40*/  LDL.LU R57, [R1+0x8] ;  /* 0x0000080001397983 */ /* 0x000f220000300800 */
        /* <DEDUP_REMOVED lines=10> */
[----:B------:R-:W-:Y:S01]  /*9df0*/  MOV R35, R21 ;  /* 0x0000001500237202 */ /* 0x000fe20000000f00 */
[----:B------:R-:W-:Y:S01]  /*9e00*/  STL [R1+0x9c], R237 ;  /* 0x00009ced01007387 */ /* 0x000fe20000100800 */
[----:B------:R-:W-:Y:S02]  /*9e10*/  MOV R60, R136 ;  /* 0x00000088003c7202 */ /* 0x000fe40000000f00 */
[----:B------:R-:W-:Y:S01]  /*9e20*/  FMNMX.FTZ R136, R30, R4, !PT ;  /* 0x000000041e887209 */ /* 0x000fe20007810000 */
[----:B------:R-:W-:Y:S01]  /*9e30*/  STL [R1+0x98], R236 ;  /* 0x000098ec01007387 */ /* 0x000fe20000100800 */
[----:B------:R-:W-:Y:S02]  /*9e40*/  MOV R53, R23 ;  /* 0x0000001700357202 */ /* 0x000fe40000000f00 */
[----:B------:R-:W-:Y:S01]  /*9e50*/  FMNMX.FTZ R136, R29, R136, !PT ;  /* 0x000000881d887209 */ /* 0x000fe20007810000 */
[----:B------:R-:W-:Y:S01]  /*9e60*/  STL [R1+0x94], R235 ;  /* 0x000094eb01007387 */ /* 0x000fe20000100800 */
[----:B------:R-:W-:Y:S02]  /*9e70*/  FMNMX.FTZ R3, R209, R3, !PT ;  /* 0x00000003d1037209 */ /* 0x000fe40007810000 */
[----:B------:R-:W-:Y:S01]  /*9e80*/  FMNMX.FTZ R136, R28, R136, !PT ;  /* 0x000000881c887209 */ /* 0x000fe20007810000 */
[----:B------:R-:W-:Y:S01]  /*9e90*/  STL [R1+0x90], R234 ;  /* 0x000090ea01007387 */ /* 0x000fe20000100800 */
[----:B------:R-:W-:Y:S02]  /*9ea0*/  MOV R54, R22 ;  /* 0x0000001600367202 */ /* 0x000fe40000000f00 */
        /* <DEDUP_REMOVED lines=16> */
[----:B------:R1:W-:Y:S01]  /*9fb0*/  STL [R1+0x78], R224 ;  /* 0x000078e001007387 */ /* 0x0003e20000100800 */
[----:B------:R-:W-:Y:S02]  /*9fc0*/  FMNMX.FTZ R0, R251, R0, !PT ;  /* 0x00000000fb007209 */ /* 0x000fe40007810000 */
[----:B------:R-:W-:Y:S01]  /*9fd0*/  MOV R55, R20 ;  /* 0x0000001400377202 */ /* 0x000fe20000000f00 */
[----:B------:R-:W1:Y:S01]  /*9fe0*/  SHFL.BFLY PT, R6, R136, 0x2, 0x1f ;  /* 0x0c401f0088067f89 */ /* 0x000e6200000e0000 */
[----:B------:R-:W-:Y:S02]  /*9ff0*/  FMNMX.FTZ R0, R248, R0, !PT ;  /* 0x00000000f8007209 */ /* 0x000fe40007810000 */
[----:B------:R-:W-:Y:S02]  /*a000*/  MOV R63, R133 ;  /* 0x00000085003f7202 */ /* 0x000fe40000000f00 */
[----:B------:R-:W-:Y:S03]  /*a010*/  FMNMX.FTZ R0, R247, R0, !PT ;  /* 0x00000000f7007209 */ /* 0x000fe60007810000 */
[----:B------:R-:W-:Y:S08]  /*a020*/  LDSM.16.MT88.4 R20, [R225+0xc000] ;  /* 0x00c00000e114783b */ /* 0x000ff00000004200 */
[----:B-1----:R-:W4:Y:S04]  /*a030*/  LDL.LU R224, [R1+0x18] ;  /* 0x0000180001e07983 */ /* 0x002f280000300800 */
[----:B------:R-:W4:Y:S04]  /*a040*/  LDL.LU R46, [R1+0x24] ;  /* 0x00002400012e7983 */ /* 0x000f280000300800 */
[----:B------:R-:W4:Y:S04]  /*a050*/  LDL.LU R47, [R1+0x1c] ;  /* 0x00001c00012f7983 */ /* 0x000f280000300800 */
[----:B------:R-:W4:Y:S04]  /*a060*/  LDL.LU R59, [R1+0x14] ;  /* 0x00001400013b7983 */ /* 0x000f280000300800 */
[----:B------:R-:W4:Y:S01]  /*a070*/  LDL.LU R58, [R1+0x28] ;  /* 0x00002800013a7983 */ /* 0x000f220000300800 */
[----:B------:R-:W-:Y:S05]  /*a080*/  FMNMX.FTZ R136, R136, R6, !PT ;  /* 0x0000000688887209 */ /* 0x000fea0007810000 */
[----:B------:R-:W1:Y:S02]  /*a090*/  SHFL.BFLY PT, R6, R136, 0x1, 0x1f ;  /* 0x0c201f0088067f89 */ /* 0x000e6400000e0000 */
[----:B-1----:R-:W-:Y:S04]  /*a0a0*/  FMNMX.FTZ R136, R136, R6, !PT ;  /* 0x0000000688887209 */ /* 0x002fe80007810000 */
[----:B------:R-:W-:Y:S02]  /*a0b0*/  FSETP.NEU.FTZ.AND P0, PT, R136, -INF , PT ;  /* 0xff8000008800780b */ /* 0x000fe40003f1d000 */
[----:B--2---:R-:W-:Y:S04]  /*a0c0*/  FMNMX.FTZ R3, R40, R3, !PT ;  /* 0x0000000328037209 */ /* 0x004fe80007810000 */
[----:B---3--:R-:W-:Y:S02]  /*a0d0*/  FMNMX.FTZ R3, R41, R3, !PT ;  /* 0x0000000329037209 */ /* 0x008fe40007810000 */
[----:B----4-:R-:W-:Y:S02]  /*a0e0*/  FMNMX.FTZ R2, R42, R2, !PT ;  /* 0x000000022a027209 */ /* 0x010fe40007810000 */
[----:B------:R-:W-:Y:S04]  /*a0f0*/  FMNMX.FTZ R3, R57, R3, !PT ;  /* 0x0000000339037209 */ /* 0x000fe80007810000 */
[----:B------:R-:W-:Y:S02]  /*a100*/  FMNMX.FTZ R3, R43, R3, !PT ;  /* 0x000000032b037209 */ /* 0x000fe40007810000 */
[----:B------:R-:W-:Y:S04]  /*a110*/  FMNMX.FTZ R2, R224, R2, !PT ;  /* 0x00000002e0027209 */ /* 0x000fe80007810000 */
        /* <DEDUP_REMOVED lines=19> */
[----:B------:R-:W1:Y:S03]  /*a250*/  SHFL.BFLY PT, R135, R3, 0x2, 0x1f ;  /* 0x0c401f0003877f89 */ /* 0x000e6600000e0000 */
[----:B------:R-:W-:Y:S04]  /*a260*/  FMNMX.FTZ R0, R55, R0, !PT ;  /* 0x0000000037007209 */ /* 0x000fe80007810000 */
[----:B------:R-:W-:Y:S01]  /*a270*/  FMNMX.FTZ R0, R62, R0, !PT ;  /* 0x000000003e007209 */ /* 0x000fe20007810000 */
[----:B------:R-:W2:Y:S03]  /*a280*/  SHFL.BFLY PT, R5, R4, 0x2, 0x1f ;  /* 0x0c401f0004057f89 */ /* 0x000ea600000e0000 */
[----:B------:R-:W-:Y:S04]  /*a290*/  FMNMX.FTZ R0, R58, R0, !PT ;  /* 0x000000003a007209 */ /* 0x000fe80007810000 */
[----:B------:R-:W-:Y:S04]  /*a2a0*/  FMNMX.FTZ R0, R63, R0, !PT ;  /* 0x000000003f007209 */ /* 0x000fe80007810000 */
[----:B------:R-:W-:Y:S04]  /*a2b0*/  FMNMX.FTZ R0, R36, R0, !PT ;  /* 0x0000000024007209 */ /* 0x000fe80007810000 */
[----:B------:R-:W-:Y:S02]  /*a2c0*/  FMNMX.FTZ R0, R32, R0, !PT ;  /* 0x0000000020007209 */ /* 0x000fe40007810000 */
[----:B-1----:R-:W-:Y:S02]  /*a2d0*/  FMNMX.FTZ R135, R3, R135, !PT ;  /* 0x0000008703877209 */ /* 0x002fe40007810000 */
[----:B------:R-:W-:Y:S03]  /*a2e0*/  FMNMX.FTZ R0, R60, R0, !PT ;  /* 0x000000003c007209 */ /* 0x000fe60007810000 */
[----:B------:R-:W1:Y:S01]  /*a2f0*/  SHFL.BFLY PT, R7, R135, 0x1, 0x1f ;  /* 0x0c201f0087077f89 */ /* 0x000e6200000e0000 */
[----:B------:R-:W-:Y:S02]  /*a300*/  FMNMX.FTZ R0, R61, R0, !PT ;  /* 0x000000003d007209 */ /* 0x000fe40007810000 */
[----:B--2---:R-:W-:Y:S02]  /*a310*/  FMNMX.FTZ R4, R4, R5, !PT ;  /* 0x0000000504047209 */ /* 0x004fe40007810000 */
[----:B------:R-:W-:Y:S03]  /*a320*/  FMNMX.FTZ R0, R56, R0, !PT ;  /* 0x0000000038007209 */ /* 0x000fe60007810000 */
[----:B------:R-:W2:Y:S01]  /*a330*/  SHFL.BFLY PT, R134, R4, 0x1, 0x1f ;  /* 0x0c201f0004867f89 */ /* 0x000ea200000e0000 */
[----:B------:R-:W-:Y:S04]  /*a340*/  FMNMX.FTZ R0, R138, R0, !PT ;  /* 0x000000008a007209 */ /* 0x000fe80007810000 */
[----:B------:R-:W-:Y:S05]  /*a350*/  FMNMX.FTZ R0, R137, R0, !PT ;  /* 0x0000000089007209 */ /* 0x000fea0007810000 */
[----:B------:R-:W3:Y:S01]  /*a360*/  SHFL.BFLY PT, R2, R0, 0x2, 0x1f ;  /* 0x0c401f0000027f89 */ /* 0x000ee200000e0000 */
[----:B-1----:R-:W-:Y:S02]  /*a370*/  FMNMX.FTZ R135, R135, R7, !PT ;  /* 0x0000000787877209 */ /* 0x002fe40007810000 */
[----:B--2---:R-:W-:Y:S01]  /*a380*/  FMNMX.FTZ R134, R4, R134, !PT ;  /* 0x0000008604867209 */ /* 0x004fe20007810000 */
[----:B------:R-:W-:Y:S05]  /*a390*/  FMUL.FTZ R4, R136, c[0x0][0x23c] ;  /* 0x00008f0088047a20 */ /* 0x000fea0000410000 */
[----:B------:R-:W-:Y:S02]  /*a3a0*/  FSEL R4, R4, RZ, P0 ;  /* 0x000000ff04047208 */ /* 0x000fe40000000000 */
[C---:B------:R-:W-:Y:S02]  /*a3b0*/  FSETP.NEU.FTZ.AND P0, PT, R135.reuse, -INF , PT ;  /* 0xff8000008700780b */ /* 0x040fe40003f1d000 */
[----:B---3--:R-:W-:Y:S01]  /*a3c0*/  FMNMX.FTZ R2, R0, R2, !PT ;  /* 0x0000000200027209 */ /* 0x008fe20007810000 */
[----:B------:R-:W-:Y:S02]  /*a3d0*/  FFMA.FTZ R5, R208, c[0x0][0x23c], -R4 ;  /* 0x00008f00d0057a23 */ /* 0x000fe40000010804 */
[----:B------:R-:W-:Y:S02]  /*a3e0*/  FMUL.FTZ R208, R135, c[0x0][0x23c] ;  /* 0x00008f0087d07a20 */ /* 0x000fe40000410000 */
[----:B------:R1:W-:Y:S01]  /*a3f0*/  MUFU.EX2 R229, R5 ;  /* 0x0000000500e57308 */ /* 0x0003e20000000800 */
[----:B------:R-:W-:Y:S01]  /*a400*/  FADD.FTZ R0, -R136, R132 ;  /* 0x0000008488007221 */ /* 0x000fe20000010100 */
[----:B------:R-:W2:Y:S01]  /*a410*/  SHFL.BFLY PT, R3, R2, 0x1, 0x1f ;  /* 0x0c201f0002037f89 */ /* 0x000ea200000e0000 */
[----:B------:R-:W-:Y:S01]  /*a420*/  FSEL R208, R208, RZ, P0 ;  /* 0x000000ffd0d07208 */ /* 0x000fe20000000000 */
[--C-:B------:R-:W-:Y:S01]  /*a430*/  FFMA.FTZ R6, R245, c[0x0][0x23c], -R4.reuse ;  /* 0x00008f00f5067a23 */ /* 0x100fe20000010804 */
[----:B------:R-:W-:Y:S01]  /*a440*/  FSETP.NEU.FTZ.AND P0, PT, R134, -INF , PT ;  /* 0xff8000008600780b */ /* 0x000fe20003f1d000 */
[----:B------:R-:W-:Y:S02]  /*a450*/  FMUL.FTZ R0, R0, c[0x0][0x23c] ;  /* 0x00008f0000007a20 */ /* 0x000fe40000410000 */
[--C-:B------:R-:W-:Y:S02]  /*a460*/  FFMA.FTZ R214, R30, c[0x0][0x23c], -R4.reuse ;  /* 0x00008f001ed67a23 */ /* 0x100fe40000010804 */
[----:B------:R3:W4:Y:S01]  /*a470*/  MUFU.EX2 R133, R0 ;  /* 0x0000000000857308 */ /* 0x0007220000000800 */
[--C-:B------:R-:W-:Y:S02]  /*a480*/  FFMA.FTZ R220, R29, c[0x0][0x23c], -R4.reuse ;  /* 0x00008f001ddc7a23 */ /* 0x100fe40000010804 */
[--C-:B------:R-:W-:Y:S02]  /*a490*/  FFMA.FTZ R222, R19, c[0x0][0x23c], -R4.reuse ;  /* 0x00008f0013de7a23 */ /* 0x100fe40000010804 */
[--C-:B------:R-:W-:Y:S02]  /*a4a0*/  FFMA.FTZ R221, R18, c[0x0][0x23c], -R4.reuse ;  /* 0x00008f0012dd7a23 */ /* 0x100fe40000010804 */
[--C-:B------:R-:W-:Y:S02]  /*a4b0*/  FFMA.FTZ R216, R216, c[0x0][0x23c], -R4.reuse ;  /* 0x00008f00d8d87a23 */ /* 0x100fe40000010804 */
[----:B------:R-:W-:Y:S01]  /*a4c0*/  FFMA.FTZ R211, R211, c[0x0][0x23c], -R4 ;  /* 0x00008f00d3d37a23 */ /* 0x000fe20000010804 */
[----:B------:R4:W-:Y:S01]  /*a4d0*/  MUFU.EX2 R8, R6 ;  /* 0x0000000600087308 */ /* 0x0009e20000000800 */
[--C-:B------:R-:W-:Y:S02]  /*a4e0*/  FFMA.FTZ R213, R213, c[0x0][0x23c], -R208.reuse ;  /* 0x00008f00d5d57a23 */ /* 0x100fe400000108d0 */
[----:B-1----:R-:W-:Y:S01]  /*a4f0*/  FFMA.FTZ R5, R217, c[0x0][0x23c], -R208 ;  /* 0x00008f00d9057a23 */ /* 0x002fe200000108d0 */
[----:B--2---:R-:W-:Y:S01]  /*a500*/  FMNMX.FTZ R3, R2, R3, !PT ;  /* 0x0000000302037209 */ /* 0x004fe20007810000 */
[----:B------:R-:W-:Y:S05]  /*a510*/  FFMA.FTZ R217, R26, c[0x0][0x23c], -R4 ;  /* 0x00008f001ad97a23 */ /* 0x000fea0000010804 */
        /* <DEDUP_REMOVED lines=8> */
[--C-:B------:R-:W-:Y:S01]  /*a5a0*/  FFMA.FTZ R6, R209, c[0x0][0x23c], -R208.reuse ;  /* 0x00008f00d1067a23 */ /* 0x100fe200000108d0 */
[----:B------:R-:W-:Y:S01]  /*a5b0*/  MOV R156, R53 ;  /* 0x00000035009c7202 */ /* 0x000fe20000000f00 */
[----:B------:R-:W-:Y:S02]  /*a5c0*/  FMUL.FTZ R209, R3, c[0x0][0x23c] ;  /* 0x00008f0003d17a20 */ /* 0x000fe40000410000 */
[C---:B------:R-:W-:Y:S01]  /*a5d0*/  FMUL.FTZ R17, R133.reuse, R157 ;  /* 0x0000009d85117220 */ /* 0x040fe20000410000 */
[----:B------:R-:W-:Y:S01]  /*a5e0*/  MOV R157, R52 ;  /* 0x00000034009d7202 */ /* 0x000fe20000000f00 */
[----:B------:R-:W-:Y:S01]  /*a5f0*/  FMUL.FTZ R64, R133, R204 ;  /* 0x000000cc85407220 */ /* 0x000fe20000410000 */
[----:B------:R-:W-:Y:S01]  /*a600*/  FSEL R209, R209, RZ, P0 ;  /* 0x000000ffd1d17208 */ /* 0x000fe20000000000 */
[----:B------:R4:W-:Y:S01]  /*a610*/  MUFU.EX2 R233, R6 ;  /* 0x0000000600e97308 */ /* 0x0009e20000000800 */
[C---:B------:R-:W-:Y:S02]  /*a620*/  FMUL.FTZ R65, R133.reuse, R205 ;  /* 0x000000cd85417220 */ /* 0x040fe40000410000 */
[----:B-1----:R-:W-:Y:S02]  /*a630*/  FFMA.FTZ R5, R246, c[0x0][0x23c], -R208 ;  /* 0x00008f00f6057a23 */ /* 0x002fe400000108d0 */
[C---:B------:R-:W-:Y:S02]  /*a640*/  FMUL.FTZ R68, R133.reuse, R68 ;  /* 0x0000004485447220 */ /* 0x040fe40000410000 */
[C---:B------:R-:W-:Y:S02]  /*a650*/  FMUL.FTZ R69, R133.reuse, R69 ;  /* 0x0000004585457220 */ /* 0x040fe40000410000 */
[C---:B------:R-:W-:Y:S01]  /*a660*/  FMUL.FTZ R80, R133.reuse, R80 ;  /* 0x0000005085507220 */ /* 0x040fe20000410000 */
[----:B------:R1:W-:Y:S01]  /*a670*/  MUFU.EX2 R9, R5 ;  /* 0x0000000500097308 */ /* 0x0003e20000000800 */
[C---:B------:R-:W-:Y:S02]  /*a680*/  FMUL.FTZ R81, R133.reuse, R81 ;  /* 0x0000005185517220 */ /* 0x040fe40000410000 */
[----:B------:R-:W-:Y:S02]  /*a690*/  FMUL.FTZ R84, R133, R84 ;  /* 0x0000005485547220 */ /* 0x000fe40000410000 */
[----:B--2---:R-:W-:Y:S02]  /*a6a0*/  FADD.FTZ R0, -R134, R140 ;  /* 0x0000008c86007221 */ /* 0x004fe40000010100 */
[----:B---3--:R-:W-:Y:S02]  /*a6b0*/  FMUL.FTZ R7, R132, R151 ;  /* 0x0000009784077220 */ /* 0x008fe40000410000 */
[----:B------:R-:W-:Y:S01]  /*a6c0*/  FMUL.FTZ R0, R0, c[0x0][0x23c] ;  /* 0x00008f0000007a20 */ /* 0x000fe20000410000 */
[----:B------:R-:W-:Y:S01]  /*a6d0*/  MUFU.EX2 R216, R216 ;  /* 0x000000d800d87308 */ /* 0x000fe20000000800 */
[C---:B------:R-:W-:Y:S01]  /*a6e0*/  FMUL.FTZ R18, R132.reuse, R158 ;  /* 0x0000009e84127220 */ /* 0x040fe20000410000 */
[----:B------:R-:W-:Y:S01]  /*a6f0*/  MOV R158, R50 ;  /* 0x00000032009e7202 */ /* 0x000fe20000000f00 */
[C---:B------:R-:W-:Y:S01]  /*a700*/  FMUL.FTZ R19, R132.reuse, R159 ;  /* 0x0000009f84137220 */ /* 0x040fe20000410000 */
[----:B------:R-:W-:Y:S01]  /*a710*/  MOV R159, R49 ;  /* 0x00000031009f7202 */ /* 0x000fe20000000f00 */
[----:B----4-:R-:W-:Y:S01]  /*a720*/  FFMA.FTZ R6, R249, c[0x0][0x23c], -R139 ;  /* 0x00008f00f9067a23 */ /* 0x010fe2000001088b */
[----:B------:R-:W-:Y:S01]  /*a730*/  MOV R249, R8 ;  /* 0x0000000800f97202 */ /* 0x000fe20000000f00 */
[----:B------:R-:W-:Y:S02]  /*a740*/  FMUL.FTZ R49, R133, R189 ;  /* 0x000000bd85317220 */ /* 0x000fe40000410000 */
[C---:B------:R-:W-:Y:S01]  /*a750*/  FMUL.FTZ R50, R132.reuse, R190 ;  /* 0x000000be84327220 */ /* 0x040fe20000410000 */
[----:B------:R2:W3:Y:S01]  /*a760*/  MUFU.EX2 R2, R0 ;  /* 0x0000000000027308 */ /* 0x0004e20000000800 */
[----:B------:R-:W-:Y:S01]  /*a770*/  F2FP.BF16.PACK_AB R140, R249, R229 ;  /* 0x000000e5f98c723e */ /* 0x000fe200000010ff */
[----:B------:R-:W-:Y:S02]  /*a780*/  FMUL.FTZ R66, R132, R206 ;  /* 0x000000ce84427220 */ /* 0x000fe40000410000 */
[--C-:B-1----:R-:W-:Y:S02]  /*a790*/  FFMA.FTZ R5, R210, c[0x0][0x23c], -R4.reuse ;  /* 0x00008f00d2057a23 */ /* 0x102fe40000010804 */
[--C-:B------:R-:W-:Y:S02]  /*a7a0*/  FFMA.FTZ R210, R31, c[0x0][0x23c], -R4.reuse ;  /* 0x00008f001fd27a23 */ /* 0x100fe40000010804 */
[C---:B------:R-:W-:Y:S02]  /*a7b0*/  FMUL.FTZ R67, R132.reuse, R207 ;  /* 0x000000cf84437220 */ /* 0x040fe40000410000 */
[----:B------:R1:W-:Y:S01]  /*a7c0*/  MUFU.EX2 R238, R5 ;  /* 0x0000000500ee7308 */ /* 0x0003e20000000800 */
[C---:B------:R-:W-:Y:S02]  /*a7d0*/  FMUL.FTZ R70, R132.reuse, R70 ;  /* 0x0000004684467220 */ /* 0x040fe40000410000 */
[C---:B------:R-:W-:Y:S02]  /*a7e0*/  FMUL.FTZ R71, R132.reuse, R71 ;  /* 0x0000004784477220 */ /* 0x040fe40000410000 */
[C---:B------:R-:W-:Y:S02]  /*a7f0*/  FMUL.FTZ R82, R132.reuse, R82 ;  /* 0x0000005284527220 */ /* 0x040fe40000410000 */
[C---:B------:R-:W-:Y:S02]  /*a800*/  FMUL.FTZ R83, R132.reuse, R83 ;  /* 0x0000005384537220 */ /* 0x040fe40000410000 */
[----:B------:R-:W-:Y:S01]  /*a810*/  FMUL.FTZ R85, R133, R85 ;  /* 0x0000005585557220 */ /* 0x000fe20000410000 */
        /* <DEDUP_REMOVED lines=9> */
[----:B------:R-:W-:Y:S01]  /*a8b0*/  FMUL.FTZ R13, R2, R153 ;  /* 0x00000099020d7220 */ /* 0x000fe20000410000 */
[----:B------:R-:W-:Y:S01]  /*a8c0*/  MOV R153, R32 ;  /* 0x0000002000997202 */ /* 0x000fe20000000f00 */
[----:B-1----:R-:W-:Y:S02]  /*a8d0*/  FFMA.FTZ R5, R143, c[0x0][0x23c], -R4 ;  /* 0x00008f008f057a23 */ /* 0x002fe40000010804 */
[C---:B------:R-:W-:Y:S01]  /*a8e0*/  FMUL.FTZ R32, R133.reuse, R172 ;  /* 0x000000ac85207220 */ /* 0x040fe20000410000 */
[----:B------:R-:W-:Y:S01]  /*a8f0*/  MOV R172, R35 ;  /* 0x0000002300ac7202 */ /* 0x000fe20000000f00 */
[----:B------:R-:W-:Y:S01]  /*a900*/  FMUL.FTZ R35, R132, R175 ;  /* 0x000000af84237220 */ /* 0x000fe20000410000 */
[----:B------:R1:W2:Y:S01]  /*a910*/  MUFU.EX2 R234, R5 ;  /* 0x0000000500ea7308 */ /* 0x0002a20000000800 */
[----:B------:R-:W-:Y:S01]  /*a920*/  MOV R175, R55 ;  /* 0x0000003700af7202 */ /* 0x000fe20000000f00 */
[----:B------:R-:W-:Y:S01]  /*a930*/  FMUL.FTZ R29, R2, R169 ;  /* 0x000000a9021d7220 */ /* 0x000fe20000410000 */
[----:B------:R-:W-:Y:S01]  /*a940*/  MOV R169, R45 ;  /* 0x0000002d00a97202 */ /* 0x000fe20000000f00 */
[----:B----4-:R-:W-:Y:S02]  /*a950*/  FMUL.FTZ R6, R132, R150 ;  /* 0x0000009684067220 */ /* 0x010fe40000410000 */
[C---:B------:R-:W-:Y:S02]  /*a960*/  FMUL.FTZ R40, R2.reuse, R180 ;  /* 0x000000b402287220 */ /* 0x040fe40000410000 */
[C---:B------:R-:W-:Y:S02]  /*a970*/  FMUL.FTZ R45, R2.reuse, R185 ;  /* 0x000000b9022d7220 */ /* 0x040fe40000410000 */
[----:B------:R-:W3:Y:S01]  /*a980*/  MUFU.EX2 R0, R0 ;  /* 0x0000000000007308 */ /* 0x000ee20000000800 */
[C---:B------:R-:W-:Y:S02]  /*a990*/  FMUL.FTZ R72, R2.reuse, R72 ;  /* 0x0000004802487220 */ /* 0x040fe40000410000 */
[C---:B------:R-:W-:Y:S02]  /*a9a0*/  FMUL.FTZ R73, R2.reuse, R73 ;  /* 0x0000004902497220 */ /* 0x040fe40000410000 */
[C---:B------:R-:W-:Y:S02]  /*a9b0*/  FMUL.FTZ R76, R2.reuse, R76 ;  /* 0x0000004c024c7220 */ /* 0x040fe40000410000 */
[C---:B------:R-:W-:Y:S02]  /*a9c0*/  FMUL.FTZ R77, R2.reuse, R77 ;  /* 0x0000004d024d7220 */ /* 0x040fe40000410000 */
[C---:B------:R-:W-:Y:S01]  /*a9d0*/  FMUL.FTZ R88, R2.reuse, R88 ;  /* 0x0000005802587220 */ /* 0x040fe20000410000 */
[----:B------:R-:W-:Y:S01]  /*a9e0*/  MUFU.EX2 R190, R217 ;  /* 0x000000d900be7308 */ /* 0x000fe20000000800 */
[C---:B------:R-:W-:Y:S02]  /*a9f0*/  FMUL.FTZ R89, R2.reuse, R89 ;  /* 0x0000005902597220 */ /* 0x040fe40000410000 */
[----:B------:R-:W-:Y:S02]  /*aa00*/  FMUL.FTZ R92, R2, R92 ;  /* 0x0000005c025c7220 */ /* 0x000fe40000410000 */
[----:B-1----:R-:W-:Y:S01]  /*aa10*/  FFMA.FTZ R5, R142, c[0x0][0x23c], -R208 ;  /* 0x00008f008e057a23 */ /* 0x002fe200000108d0 */
[----:B--2---:R-:W-:Y:S01]  /*aa20*/  F2FP.BF16.PACK_AB R142, R234, R238 ;  /* 0x000000eeea8e723e */ /* 0x004fe200000010ff */
[----:B------:R-:W-:Y:S02]  /*aa30*/  FMUL.FTZ R93, R2, R93 ;  /* 0x0000005d025d7220 */ /* 0x000fe40000410000 */
[C---:B------:R-:W-:Y:S01]  /*aa40*/  FMUL.FTZ R96, R133.reuse, R96 ;  /* 0x0000006085607220 */ /* 0x040fe20000410000 */
[----:B------:R-:W1:Y:S01]  /*aa50*/  MUFU.EX2 R237, R5 ;  /* 0x0000000500ed7308 */ /* 0x000e620000000800 */
[----:B------:R-:W-:Y:S02]  /*aa60*/  FMUL.FTZ R97, R133, R97 ;  /* 0x0000006185617220 */ /* 0x000fe40000410000 */
[----:B------:R-:W-:Y:S02]  /*aa70*/  FMUL.FTZ R98, R132, R98 ;  /* 0x0000006284627220 */ /* 0x000fe40000410000 */
[C---:B---3--:R-:W-:Y:S01]  /*aa80*/  FMUL.FTZ R15, R0.reuse, R155 ;  /* 0x0000009b000f7220 */ /* 0x048fe20000410000 */
[----:B------:R-:W-:Y:S01]  /*aa90*/  MOV R155, R36 ;  /* 0x00000024009b7202 */ /* 0x000fe20000000f00 */
[C---:B------:R-:W-:Y:S01]  /*aaa0*/  FMUL.FTZ R10, R0.reuse, R146 ;  /* 0x00000092000a7220 */ /* 0x040fe20000410000 */
[----:B------:R-:W2:Y:S01]  /*aab0*/  LDSM.16.MT88.4 R36, [R226+0xc000] ;  /* 0x00c00000e224783b */ /* 0x000ea20000004200 */
[C---:B------:R-:W-:Y:S02]  /*aac0*/  FMUL.FTZ R11, R0.reuse, R147 ;  /* 0x00000093000b7220 */ /* 0x040fe40000410000 */
[C---:B------:R-:W-:Y:S01]  /*aad0*/  FMUL.FTZ R14, R0.reuse, R154 ;  /* 0x0000009a000e7220 */ /* 0x040fe20000410000 */
[----:B------:R-:W-:Y:S01]  /*aae0*/  MOV R154, R60 ;  /* 0x0000003c009a7202 */ /* 0x000fe20000000f00 */
[C---:B------:R-:W-:Y:S01]  /*aaf0*/  FMUL.FTZ R26, R0.reuse, R166 ;  /* 0x000000a6001a7220 */ /* 0x040fe20000410000 */
[----:B------:R-:W-:Y:S01]  /*ab00*/  MOV R166, R44 ;  /* 0x0000002c00a67202 */ /* 0x000fe20000000f00 */
[C---:B------:R-:W-:Y:S01]  /*ab10*/  FMUL.FTZ R30, R0.reuse, R170 ;  /* 0x000000aa001e7220 */ /* 0x040fe20000410000 */
[----:B------:R-:W-:Y:S01]  /*ab20*/  MOV R170, R42 ;  /* 0x0000002a00aa7202 */ /* 0x000fe20000000f00 */
[C---:B------:R-:W-:Y:S02]  /*ab30*/  FMUL.FTZ R31, R0.reuse, R171 ;  /* 0x000000ab001f7220 */ /* 0x040fe40000410000 */
[----:B------:R-:W-:Y:S02]  /*ab40*/  FMUL.FTZ R42, R0, R182 ;  /* 0x000000b6002a7220 */ /* 0x000fe40000410000 */
[C---:B------:R-:W-:Y:S02]  /*ab50*/  FMUL.FTZ R44, R2.reuse, R184 ;  /* 0x000000b8022c7220 */ /* 0x040fe40000410000 */
[----:B------:R-:W-:Y:S01]  /*ab60*/  FMUL.FTZ R60, R2, R200 ;  /* 0x000000c8023c7220 */ /* 0x000fe20000410000 */
[----:B-1----:R-:W-:Y:S01]  /*ab70*/  F2FP.BF16.PACK_AB R143, R233, R237 ;  /* 0x000000ede98f723e */ /* 0x002fe200000010ff */
[--C-:B------:R-:W-:Y:S02]  /*ab80*/  FFMA.FTZ R5, R219, c[0x0][0x23c], -R139.reuse ;  /* 0x00008f00db057a23 */ /* 0x100fe4000001088b */
[--C-:B------:R-:W-:Y:S02]  /*ab90*/  FFMA.FTZ R219, R28, c[0x0][0x23c], -R4.reuse ;  /* 0x00008f001cdb7a23 */ /* 0x100fe40000010804 */
[----:B------:R1:W-:Y:S01]  /*aba0*/  MUFU.EX2 R245, R5 ;  /* 0x0000000500f57308 */ /* 0x0003e20000000800 */
[----:B------:R-:W-:Y:S01]  /*abb0*/  FMUL.FTZ R28, R2, R168 ;  /* 0x000000a8021c7220 */ /* 0x000fe20000410000 */
[----:B------:R-:W-:Y:S01]  /*abc0*/  MOV R168, R34 ;  /* 0x0000002200a87202 */ /* 0x000fe20000000f00 */
[----:B------:R-:W-:Y:S01]  /*abd0*/  FMUL.FTZ R34, R132, R174 ;  /* 0x000000ae84227220 */ /* 0x000fe20000410000 */
[----:B------:R-:W-:Y:S01]  /*abe0*/  MOV R174, R46 ;  /* 0x0000002e00ae7202 */ /* 0x000fe20000000f00 */
[C---:B------:R-:W-:Y:S02]  /*abf0*/  FMUL.FTZ R46, R0.reuse, R186 ;  /* 0x000000ba002e7220 */ /* 0x040fe40000410000 */
[C---:B------:R-:W-:Y:S02]  /*ac00*/  FMUL.FTZ R74, R0.reuse, R74 ;  /* 0x0000004a004a7220 */ /* 0x040fe40000410000 */
[C---:B------:R-:W-:Y:S01]  /*ac10*/  FMUL.FTZ R75, R0.reuse, R75 ;  /* 0x0000004b004b7220 */ /* 0x040fe20000410000 */
[----:B------:R-:W-:Y:S01]  /*ac20*/  MUFU.EX2 R186, R222 ;  /* 0x000000de00ba7308 */ /* 0x000fe20000000800 */
[C---:B------:R-:W-:Y:S02]  /*ac30*/  FMUL.FTZ R78, R0.reuse, R78 ;  /* 0x0000004e004e7220 */ /* 0x040fe40000410000 */
[C---:B------:R-:W-:Y:S02]  /*ac40*/  FMUL.FTZ R79, R0.reuse, R79 ;  /* 0x0000004f004f7220 */ /* 0x040fe40000410000 */
[C---:B------:R-:W-:Y:S02]  /*ac50*/  FMUL.FTZ R90, R0.reuse, R90 ;  /* 0x0000005a005a7220 */ /* 0x040fe40000410000 */
[C---:B------:R-:W-:Y:S02]  /*ac60*/  FMUL.FTZ R91, R0.reuse, R91 ;  /* 0x0000005b005b7220 */ /* 0x040fe40000410000 */
[C---:B------:R-:W-:Y:S02]  /*ac70*/  FMUL.FTZ R94, R0.reuse, R94 ;  /* 0x0000005e005e7220 */ /* 0x040fe40000410000 */
[----:B------:R-:W-:Y:S02]  /*ac80*/  FMUL.FTZ R95, R0, R95 ;  /* 0x0000005f005f7220 */ /* 0x000fe40000410000 */
[----:B------:R-:W-:Y:S02]  /*ac90*/  FMUL.FTZ R99, R132, R99 ;  /* 0x0000006384637220 */ /* 0x000fe40000410000 */
[----:B-1----:R-:W-:Y:S02]  /*aca0*/  FFMA.FTZ R5, R250, c[0x0][0x23c], -R139 ;  /* 0x00008f00fa057a23 */ /* 0x002fe4000001088b */
[--C-:B------:R-:W-:Y:S02]  /*acb0*/  FFMA.FTZ R250, R25, c[0x0][0x23c], -R4.reuse ;  /* 0x00008f0019fa7a23 */ /* 0x100fe40000010804 */
[----:B------:R-:W1:Y:S01]  /*acc0*/  MUFU.EX2 R240, R5 ;  /* 0x0000000500f07308 */ /* 0x000e620000000800 */
[----:B------:R-:W-:Y:S01]  /*acd0*/  FMUL.FTZ R25, R2, R165 ;  /* 0x000000a502197220 */ /* 0x000fe20000410000 */
[----:B------:R-:W-:Y:S01]  /*ace0*/  MOV R165, R62 ;  /* 0x0000003e00a57202 */ /* 0x000fe20000000f00 */
        /* <DEDUP_REMOVED lines=16> */
[C---:B------:R-:W-:Y:S01]  /*adf0*/  FMUL.FTZ R27, R0.reuse, R167 ;  /* 0x000000a7001b7220 */ /* 0x040fe20000410000 */
[----:B------:R-:W-:Y:S01]  /*ae00*/  MOV R167, R33 ;  /* 0x0000002100a77202 */ /* 0x000fe20000000f00 */
[C---:B------:R-:W-:Y:S01]  /*ae10*/  FMUL.FTZ R33, R133.reuse, R173 ;  /* 0x000000ad85217220 */ /* 0x040fe20000410000 */
[----:B------:R-:W-:Y:S01]  /*ae20*/  MOV R173, R58 ;  /* 0x0000003a00ad7202 */ /* 0x000fe20000000f00 */
[C---:B------:R-:W-:Y:S02]  /*ae30*/  FMUL.FTZ R58, R0.reuse, R198 ;  /* 0x000000c6003a7220 */ /* 0x040fe40000410000 */
[C---:B------:R-:W-:Y:S02]  /*ae40*/  FMUL.FTZ R110, R0.reuse, R110 ;  /* 0x0000006e006e7220 */ /* 0x040fe40000410000 */
[----:B------:R-:W-:Y:S01]  /*ae50*/  FMUL.FTZ R111, R0, R111 ;  /* 0x0000006f006f7220 */ /* 0x000fe20000410000 */
        /* <DEDUP_REMOVED lines=9> */
[----:B------:R-:W-:Y:S02]  /*aef0*/  FFMA.FTZ R251, R24, c[0x0][0x23c], -R4 ;  /* 0x00008f0018fb7a23 */ /* 0x000fe40000010804 */
[----:B------:R1:W3:Y:S01]  /*af00*/  MUFU.EX2 R239, R5 ;  /* 0x0000000500ef7308 */ /* 0x0002e20000000800 */
[C---:B------:R-:W-:Y:S02]  /*af10*/  FMUL.FTZ R4, R133.reuse, R148 ;  /* 0x0000009485047220 */ /* 0x040fe40000410000 */
[----:B------:R-:W-:Y:S01]  /*af20*/  FMUL.FTZ R24, R2, R164 ;  /* 0x000000a402187220 */ /* 0x000fe20000410000 */
[----:B------:R-:W-:Y:S01]  /*af30*/  MOV R164, R63 ;  /* 0x0000003f00a47202 */ /* 0x000fe20000000f00 */
[----:B------:R-:W-:Y:S02]  /*af40*/  FMUL.FTZ R63, R0, R203 ;  /* 0x000000cb003f7220 */ /* 0x000fe40000410000 */
[----:B------:R-:W-:Y:S02]  /*af50*/  FMUL.FTZ R119, R132, R119 ;  /* 0x0000007784777220 */ /* 0x000fe40000410000 */
[C---:B------:R-:W-:Y:S01]  /*af60*/  FMUL.FTZ R120, R2.reuse, R120 ;  /* 0x0000007802787220 */ /* 0x040fe20000410000 */
[----:B------:R-:W-:Y:S01]  /*af70*/  MUFU.EX2 R203, R218 ;  /* 0x000000da00cb7308 */ /* 0x000fe20000000800 */
[----:B------:R-:W-:Y:S02]  /*af80*/  FMUL.FTZ R121, R2, R121 ;  /* 0x0000007902797220 */ /* 0x000fe40000410000 */
[C---:B------:R-:W-:Y:S02]  /*af90*/  FMUL.FTZ R122, R0.reuse, R122 ;  /* 0x0000007a007a7220 */ /* 0x040fe40000410000 */
[----:B------:R-:W-:Y:S02]  /*afa0*/  FMUL.FTZ R123, R0, R123 ;  /* 0x0000007b007b7220 */ /* 0x000fe40000410000 */
[--C-:B------:R-:W-:Y:S02]  /*afb0*/  FFMA.FTZ R152, R152, c[0x0][0x23c], -R208.reuse ;  /* 0x00008f0098987a23 */ /* 0x100fe400000108d0 */
[C---:B------:R-:W-:Y:S01]  /*afc0*/  FMUL.FTZ R128, R133.reuse, R128 ;  /* 0x0000008085807220 */ /* 0x040fe20000410000 */
[----:B------:R-:W-:Y:S01]  /*afd0*/  MUFU.EX2 R251, R251 ;  /* 0x000000fb00fb7308 */ /* 0x000fe20000000800 */
[----:B------:R-:W-:Y:S02]  /*afe0*/  FMUL.FTZ R129, R133, R129 ;  /* 0x0000008185817220 */ /* 0x000fe40000410000 */
[--C-:B------:R-:W-:Y:S02]  /*aff0*/  FFMA.FTZ R159, R159, c[0x0][0x23c], -R208.reuse ;  /* 0x00008f009f9f7a23 */ /* 0x100fe400000108d0 */
[--C-:B-1----:R-:W-:Y:S01]  /*b000*/  FFMA.FTZ R5, R244, c[0x0][0x23c], -R139.reuse ;  /* 0x00008f00f4057a23 */ /* 0x102fe2000001088b */
[----:B------:R-:W-:Y:S01]  /*b010*/  MOV R244, R9 ;  /* 0x0000000900f47202 */ /* 0x000fe20000000f00 */
[----:B------:R-:W-:Y:S01]  /*b020*/  FMUL.FTZ R9, R2, R145 ;  /* 0x0000009102097220 */ /* 0x000fe20000410000 */
[----:B---3--:R-:W-:Y:S01]  /*b030*/  F2FP.BF16.PACK_AB R145, R239, R246 ;  /* 0x000000f6ef91723e */ /* 0x008fe200000010ff */
[--C-:B------:R-:W-:Y:S01]  /*b040*/  FFMA.FTZ R158, R158, c[0x0][0x23c], -R208.reuse ;  /* 0x00008f009e9e7a23 */ /* 0x100fe200000108d0 */
[----:B------:R-:W1:Y:S01]  /*b050*/  MUFU.EX2 R236, R5 ;  /* 0x0000000500ec7308 */ /* 0x000e620000000800 */
[----:B------:R-:W-:Y:S01]  /*b060*/  F2FP.BF16.PACK_AB R141, R244, R223 ;  /* 0x000000dff48d723e */ /* 0x000fe200000010ff */
[--C-:B------:R-:W-:Y:S02]  /*b070*/  FFMA.FTZ R157, R157, c[0x0][0x23c], -R139.reuse ;  /* 0x00008f009d9d7a23 */ /* 0x100fe4000001088b */
[--C-:B------:R-:W-:Y:S02]  /*b080*/  FFMA.FTZ R156, R156, c[0x0][0x23c], -R139.reuse ;  /* 0x00008f009c9c7a23 */ /* 0x100fe4000001088b */
[C---:B------:R-:W-:Y:S02]  /*b090*/  FMUL.FTZ R124, R2.reuse, R124 ;  /* 0x0000007c027c7220 */ /* 0x040fe40000410000 */
[----:B------:R-:W-:Y:S02]  /*b0a0*/  FMUL.FTZ R125, R2, R125 ;  /* 0x0000007d027d7220 */ /* 0x000fe40000410000 */
[----:B------:R-:W-:Y:S01]  /*b0b0*/  MUFU.EX2 R171, R152 ;  /* 0x0000009800ab7308 */ /* 0x000fe20000000800 */
[C---:B------:R-:W-:Y:S02]  /*b0c0*/  FMUL.FTZ R126, R0.reuse, R126 ;  /* 0x0000007e007e7220 */ /* 0x040fe40000410000 */
[----:B------:R-:W-:Y:S02]  /*b0d0*/  FMUL.FTZ R127, R0, R127 ;  /* 0x0000007f007f7220 */ /* 0x000fe40000410000 */
[--C-:B------:R-:W-:Y:S02]  /*b0e0*/  FFMA.FTZ R168, R168, c[0x0][0x23c], -R208.reuse ;  /* 0x00008f00a8a87a23 */ /* 0x100fe400000108d0 */
[--C-:B------:R-:W-:Y:S02]  /*b0f0*/  FFMA.FTZ R167, R167, c[0x0][0x23c], -R208.reuse ;  /* 0x00008f00a7a77a23 */ /* 0x100fe400000108d0 */
[--C-:B------:R-:W-:Y:S01]  /*b100*/  FFMA.FTZ R166, R166, c[0x0][0x23c], -R139.reuse ;  /* 0x00008f00a6a67a23 */ /* 0x100fe2000001088b */
[----:B------:R-:W-:Y:S01]  /*b110*/  MUFU.EX2 R204, R158 ;  /* 0x0000009e00cc7308 */ /* 0x000fe20000000800 */
[--C-:B------:R-:W-:Y:S02]  /*b120*/  FFMA.FTZ R169, R169, c[0x0][0x23c], -R139.reuse ;  /* 0x00008f00a9a97a23 */ /* 0x100fe4000001088b */
[----:B------:R-:W-:Y:S01]  /*b130*/  FFMA.FTZ R252, R252, c[0x0][0x23c], -R139 ;  /* 0x00008f00fcfc7a23 */ /* 0x000fe2000001088b */
[----:B-1----:R-:W-:Y:S01]  /*b140*/  F2FP.BF16.PACK_AB R146, R232, R236 ;  /* 0x000000ece892723e */ /* 0x002fe200000010ff */
[--C-:B------:R-:W-:Y:S01]  /*b150*/  FFMA.FTZ R5, R248, c[0x0][0x23c], -R209.reuse ;  /* 0x00008f00f8057a23 */ /* 0x100fe200000108d1 */
[----:B------:R-:W-:Y:S01]  /*b160*/  MOV R248, R56 ;  /* 0x0000003800f87202 */ /* 0x000fe20000000f00 */
[----:B------:R-:W-:Y:S02]  /*b170*/  FMUL.FTZ R56, R2, R196 ;  /* 0x000000c402387220 */ /* 0x000fe40000410000 */
[C---:B------:R-:W-:Y:S01]  /*b180*/  FMUL.FTZ R130, R132.reuse, R130 ;  /* 0x0000008284827220 */ /* 0x040fe20000410000 */
[----:B------:R1:W-:Y:S01]  /*b190*/  MUFU.EX2 R235, R5 ;  /* 0x0000000500eb7308 */ /* 0x0003e20000000800 */
[----:B------:R-:W-:Y:S02]  /*b1a0*/  FMUL.FTZ R131, R132, R131 ;  /* 0x0000008384837220 */ /* 0x000fe40000410000 */
[--C-:B------:R-:W-:Y:S07]  /*b1b0*/  FFMA.FTZ R138, R138, c[0x0][0x23c], -R209.reuse ;  /* 0x00008f008a8a7a23 */ /* 0x100fee00000108d1 */
[----:B------:R-:W-:Y:S10]  /*b1c0*/  MUFU.EX2 R196, R157 ;  /* 0x0000009d00c47308 */ /* 0x000ff40000000800 */
[----:B------:R-:W-:Y:S01]  /*b1d0*/  MUFU.EX2 R200, R156 ;  /* 0x0000009c00c87308 */ /* 0x000fe20000000800 */
[----:B-1----:R-:W-:Y:S01]  /*b1e0*/  FFMA.FTZ R5, R247, c[0x0][0x23c], -R209 ;  /* 0x00008f00f7057a23 */ /* 0x002fe200000108d1 */
[----:B------:R-:W-:Y:S01]  /*b1f0*/  MOV R247, R61 ;  /* 0x0000003d00f77202 */ /* 0x000fe20000000f00 */
[----:B------:R-:W-:Y:S07]  /*b200*/  FMUL.FTZ R61, R2, R201 ;  /* 0x000000c9023d7220 */ /* 0x000fee0000410000 */
[----:B------:R1:W3:Y:S10]  /*b210*/  MUFU.EX2 R231, R5 ;  /* 0x0000000500e77308 */ /* 0x0002f40000000800 */
[----:B------:R-:W-:Y:S10]  /*b220*/  MUFU.EX2 R201, R210 ;  /* 0x000000d200c97308 */ /* 0x000ff40000000800 */
[----:B------:R-:W-:Y:S01]  /*b230*/  MUFU.EX2 R252, R252 ;  /* 0x000000fc00fc7308 */ /* 0x000fe20000000800 */
[----:B-1----:R-:W-:Y:S01]  /*b240*/  FMUL.FTZ R5, R133, R149 ;  /* 0x0000009585057220 */ /* 0x002fe20000410000 */
[----:B---3--:R-:W-:Y:S01]  /*b250*/  F2FP.BF16.PACK_AB R147, R231, R235 ;  /* 0x000000ebe793723e */ /* 0x008fe200000010ff */
[----:B------:R-:W-:Y:S05]  /*b260*/  LDSM.16.MT88.4 R148, [R227+0xc000] ;  /* 0x00c00000e394783b */ /* 0x000fea0000004200 */
[-C--:B------:R-:W-:Y:S08]  /*b270*/  HMMA.16816.F32.BF16 R4, R140, R20.reuse, R4 ;  /* 0x000000148c04723c */ /* 0x080ff00000041804 */
[C---:B------:R-:W-:Y:S07]  /*b280*/  HMMA.16816.F32.BF16 R8, R144.reuse, R20, R8 ;  /* 0x000000149008723c */ /* 0x040fee0000041808 */
[C---:B------:R-:W-:Y:S01]  /*b290*/  FMUL.FTZ R20, R133.reuse, R160 ;  /* 0x000000a085147220 */ /* 0x040fe20000410000 */
[-C--:B------:R-:W-:Y:S04]  /*b2a0*/  HMMA.16816.F32.BF16 R12, R144, R22.reuse, R12 ;  /* 0x00000016900c723c */ /* 0x080fe8000004180c */
[C---:B------:R-:W-:Y:S01]  /*b2b0*/  FMUL.FTZ R21, R133.reuse, R161 ;  /* 0x000000a185157220 */ /* 0x040fe20000410000 */
[----:B------:R-:W-:Y:S01]  /*b2c0*/  MOV R161, R47 ;  /* 0x0000002f00a17202 */ /* 0x000fe20000000f00 */
[----:B------:R-:W-:Y:S01]  /*b2d0*/  FMUL.FTZ R47, R0, R187 ;  /* 0x000000bb002f7220 */ /* 0x000fe20000410000 */
[----:B------:R-:W-:Y:S01]  /*b2e0*/  MOV R160, R48 ;  /* 0x0000003000a07202 */ /* 0x000fe20000000f00 */
[C---:B------:R-:W-:Y:S04]  /*b2f0*/  HMMA.16816.F32.BF16 R16, R140.reuse, R22, R16 ;  /* 0x000000168c10723c */ /* 0x040fe80000041810 */
[----:B------:R-:W-:Y:S02]  /*b300*/  FMUL.FTZ R48, R133, R188 ;  /* 0x000000bc85307220 */ /* 0x000fe40000410000 */
[----:B------:R1:W-:Y:S01]  /*b310*/  MUFU.EX2 R188, R159 ;  /* 0x0000009f00bc7308 */ /* 0x0003e20000000800 */
[C---:B------:R-:W-:Y:S01]  /*b320*/  FMUL.FTZ R22, R132.reuse, R162 ;  /* 0x000000a284167220 */ /* 0x040fe20000410000 */
[----:B------:R-:W-:Y:S01]  /*b330*/  MOV R162, R54 ;  /* 0x0000003600a27202 */ /* 0x000fe20000000f00 */
[----:B------:R-:W-:Y:S01]  /*b340*/  FMUL.FTZ R23, R132, R163 ;  /* 0x000000a384177220 */ /* 0x000fe20000410000 */
[----:B------:R-:W3:Y:S02]  /*b350*/  LDSM.16.MT88.4 R52, [R228+0xc000] ;  /* 0x00c00000e434783b */ /* 0x000ee40000004200 */
[--C-:B------:R-:W-:Y:S01]  /*b360*/  FFMA.FTZ R161, R161, c[0x0][0x23c], -R208.reuse ;  /* 0x00008f00a1a17a23 */ /* 0x100fe200000108d0 */
[----:B------:R-:W-:Y:S01]  /*b370*/  MOV R163, R51 ;  /* 0x0000003300a37202 */ /* 0x000fe20000000f00 */
[--C-:B------:R-:W-:Y:S02]  /*b380*/  FFMA.FTZ R160, R160, c[0x0][0x23c], -R208.reuse ;  /* 0x00008f00a0a07a23 */ /* 0x100fe400000108d0 */
[-C--:B--2---:R-:W-:Y:S03]  /*b390*/  HMMA.16816.F32.BF16 R20, R140, R36.reuse, R20 ;  /* 0x000000248c14723c */ /* 0x084fe60000041814 */
[--C-:B------:R-:W-:Y:S02]  /*b3a0*/  FFMA.FTZ R162, R162, c[0x0][0x23c], -R139.reuse ;  /* 0x00008f00a2a27a23 */ /* 0x100fe4000001088b */
[--C-:B------:R-:W-:Y:S02]  /*b3b0*/  FFMA.FTZ R163, R163, c[0x0][0x23c], -R139.reuse ;  /* 0x00008f00a3a37a23 */ /* 0x100fe4000001088b */
[----:B------:R-:W2:Y:S01]  /*b3c0*/  MUFU.EX2 R189, R162 ;  /* 0x000000a200bd7308 */ /* 0x000ea20000000800 */
[C---:B------:R-:W-:Y:S04]  /*b3d0*/  HMMA.16816.F32.BF16 R24, R144.reuse, R36, R24 ;  /* 0x000000249018723c */ /* 0x040fe80000041818 */
[----:B------:R-:W-:Y:S01]  /*b3e0*/  FMUL.FTZ R51, R132, R191 ;  /* 0x000000bf84337220 */ /* 0x000fe20000410000 */
[----:B-1----:R-:W-:Y:S02]  /*b3f0*/  LDSM.16.MT88.4 R156, [R226+0xd000] ;  /* 0x00d00000e29c783b */ /* 0x002fe40000004200 */
[C---:B------:R-:W-:Y:S01]  /*b400*/  FMUL.FTZ R36, R133.reuse, R176 ;  /* 0x000000b085247220 */ /* 0x040fe20000410000 */
[-C--:B------:R-:W-:Y:S01]  /*b410*/  HMMA.16816.F32.BF16 R28, R144, R38.reuse, R28 ;  /* 0x00000026901c723c */ /* 0x080fe2000004181c */
[----:B------:R-:W-:Y:S03]  /*b420*/  MUFU.EX2 R210, R163 ;  /* 0x000000a300d27308 */ /* 0x000fe60000000800 */
[C---:B------:R-:W-:Y:S01]  /*b430*/  FMUL.FTZ R37, R133.reuse, R177 ;  /* 0x000000b185257220 */ /* 0x040fe20000410000 */
[----:B------:R-:W-:Y:S01]  /*b440*/  MOV R177, R57 ;  /* 0x0000003900b17202 */ /* 0x000fe20000000f00 */
[----:B------:R-:W-:Y:S01]  /*b450*/  FMUL.FTZ R57, R2, R197 ;  /* 0x000000c502397220 */ /* 0x000fe20000410000 */
[----:B------:R-:W-:Y:S01]  /*b460*/  MOV R176, R59 ;  /* 0x0000003b00b07202 */ /* 0x000fe20000000f00 */
[C---:B------:R-:W-:Y:S04]  /*b470*/  HMMA.16816.F32.BF16 R32, R140.reuse, R38, R32 ;  /* 0x000000268c20723c */ /* 0x040fe80000041820 */
[----:B------:R-:W-:Y:S01]  /*b480*/  FMUL.FTZ R59, R0, R199 ;  /* 0x000000c7003b7220 */ /* 0x000fe20000410000 */
[----:B------:R-:W-:Y:S01]  /*b490*/  MOV R180, R177 ;  /* 0x000000b100b47202 */ /* 0x000fe20000000f00 */
[----:B------:R-:W-:Y:S01]  /*b4a0*/  MUFU.EX2 R199, R160 ;  /* 0x000000a000c77308 */ /* 0x000fe20000000800 */
[C---:B------:R-:W-:Y:S01]  /*b4b0*/  FMUL.FTZ R38, R132.reuse, R178 ;  /* 0x000000b284267220 */ /* 0x040fe20000410000 */
[----:B------:R-:W-:Y:S01]  /*b4c0*/  MOV R178, R43 ;  /* 0x0000002b00b27202 */ /* 0x000fe20000000f00 */
[----:B------:R-:W-:Y:S03]  /*b4d0*/  FMUL.FTZ R39, R132, R179 ;  /* 0x000000b384277220 */ /* 0x000fe60000410000 */
[----:B------:R-:W-:Y:S01]  /*b4e0*/  MOV R179, R41 ;  /* 0x0000002900b37202 */ /* 0x000fe20000000f00 */
[----:B------:R-:W-:Y:S02]  /*b4f0*/  FMUL.FTZ R41, R2, R181 ;  /* 0x000000b502297220 */ /* 0x000fe40000410000 */
[----:B------:R-:W-:Y:S01]  /*b500*/  FMUL.FTZ R43, R0, R183 ;  /* 0x000000b7002b7220 */ /* 0x000fe20000410000 */
[-C--:B---3--:R-:W-:Y:S01]  /*b510*/  HMMA.16816.F32.BF16 R36, R140, R52.reuse, R36 ;  /* 0x000000348c24723c */ /* 0x088fe20000041824 */
[----:B------:R-:W-:Y:S02]  /*b520*/  MUFU.EX2 R177, R214 ;  /* 0x000000d600b17308 */ /* 0x000fe40000000800 */
[--C-:B------:R-:W-:Y:S05]  /*b530*/  FFMA.FTZ R152, R180, c[0x0][0x23c], -R208.reuse ;  /* 0x00008f00b4987a23 */ /* 0x100fea00000108d0 */
[C---:B------:R-:W-:Y:S03]  /*b540*/  HMMA.16816.F32.BF16 R40, R144.reuse, R52, R40 ;  /* 0x000000349028723c */ /* 0x040fe60000041828 */
[----:B------:R2:W-:Y:S04]  /*b550*/  MUFU.EX2 R183, R167 ;  /* 0x000000a700b77308 */ /* 0x0005e80000000800 */
[C---:B------:R-:W-:Y:S01]  /*b560*/  FMUL.FTZ R52, R133.reuse, R192 ;  /* 0x000000c085347220 */ /* 0x040fe20000410000 */
[-C--:B------:R-:W-:Y:S04]  /*b570*/  HMMA.16816.F32.BF16 R44, R144, R54.reuse, R44 ;  /* 0x00000036902c723c */ /* 0x080fe8000004182c */
[----:B------:R-:W-:Y:S01]  /*b580*/  FMUL.FTZ R53, R133, R193 ;  /* 0x000000c185357220 */ /* 0x000fe20000410000 */
[----:B------:R-:W-:Y:S03]  /*b590*/  MUFU.EX2 R192, R220 ;  /* 0x000000dc00c07308 */ /* 0x000fe60000000800 */
[C---:B------:R-:W-:Y:S07]  /*b5a0*/  HMMA.16816.F32.BF16 R48, R140.reuse, R54, R48 ;  /* 0x000000368c30723c */ /* 0x040fee0000041830 */
[C---:B------:R-:W-:Y:S01]  /*b5b0*/  FMUL.FTZ R54, R132.reuse, R194 ;  /* 0x000000c284367220 */ /* 0x040fe20000410000 */
[----:B------:R-:W-:Y:S01]  /*b5c0*/  MUFU.EX2 R180, R152 ;  /* 0x0000009800b47308 */ /* 0x000fe20000000800 */
[----:B------:R-:W-:Y:S03]  /*b5d0*/  FMUL.FTZ R55, R132, R195 ;  /* 0x000000c384377220 */ /* 0x000fe60000410000 */
[----:B--2---:R-:W-:Y:S04]  /*b5e0*/  MOV R167, R189 ;  /* 0x000000bd00a77202 */ /* 0x004fe80000000f00 */
[-C--:B------:R-:W-:Y:S02]  /*b5f0*/  HMMA.16816.F32.BF16 R52, R140, R148.reuse, R52 ;  /* 0x000000948c34723c */ /* 0x080fe40000041834 */
[----:B------:R1:W-:Y:S06]  /*b600*/  MUFU.EX2 R193, R161 ;  /* 0x000000a100c17308 */ /* 0x0003ec0000000800 */
[C---:B------:R-:W-:Y:S04]  /*b610*/  HMMA.16816.F32.BF16 R56, R144.reuse, R148, R56 ;  /* 0x000000949038723c */ /* 0x040fe80000041838 */
[----:B------:R-:W-:Y:S04]  /*b620*/  MUFU.EX2 R194, R221 ;  /* 0x000000dd00c27308 */ /* 0x000fe80000000800 */
[-C--:B------:R-:W-:Y:S08]  /*b630*/  HMMA.16816.F32.BF16 R60, R144, R150.reuse, R60 ;  /* 0x00000096903c723c */ /* 0x080ff0000004183c */
[C---:B------:R-:W-:Y:S01]  /*b640*/  HMMA.16816.F32.BF16 R64, R140.reuse, R150, R64 ;  /* 0x000000968c40723c */ /* 0x040fe20000041840 */
[----:B------:R-:W2:Y:S08]  /*b650*/  LDSM.16.MT88.4 R148, [R225+0xe000] ;  /* 0x00e00000e194783b */ /* 0x000eb00000004200 */
[----:B-1----:R-:W-:Y:S01]  /*b660*/  LDSM.16.MT88.4 R160, [R228+0xd000] ;  /* 0x00d00000e4a0783b */ /* 0x002fe20000004200 */
[-C--:B--2---:R-:W-:Y:S08]  /*b670*/  HMMA.16816.F32.BF16 R68, R140, R148.reuse, R68 ;  /* 0x000000948c44723c */ /* 0x084ff00000041844 */
[C---:B------:R-:W-:Y:S08]  /*b680*/  HMMA.16816.F32.BF16 R72, R144.reuse, R148, R72 ;  /* 0x000000949048723c */ /* 0x040ff00000041848 */
[-C--:B------:R-:W-:Y:S08]  /*b690*/  HMMA.16816.F32.BF16 R76, R144, R150.reuse, R76 ;  /* 0x00000096904c723c */ /* 0x080ff0000004184c */
[C---:B------:R-:W-:Y:S01]  /*b6a0*/  HMMA.16816.F32.BF16 R80, R140.reuse, R150, R80 ;  /* 0x000000968c50723c */ /* 0x040fe20000041850 */
[----:B------:R-:W1:Y:S07]  /*b6b0*/  LDSM.16.MT88.4 R148, [R226+0xe000] ;  /* 0x00e00000e294783b */ /* 0x000e6e0000004200 */
[-C--:B-1----:R-:W-:Y:S08]  /*b6c0*/  HMMA.16816.F32.BF16 R84, R140, R148.reuse, R84 ;  /* 0x000000948c54723c */ /* 0x082ff00000041854 */
[C---:B------:R-:W-:Y:S08]  /*b6d0*/  HMMA.16816.F32.BF16 R88, R144.reuse, R148, R88 ;  /* 0x000000949058723c */ /* 0x040ff00000041858 */
[-C--:B------:R-:W-:Y:S08]  /*b6e0*/  HMMA.16816.F32.BF16 R92, R144, R150.reuse, R92 ;  /* 0x00000096905c723c */ /* 0x080ff0000004185c */
[C---:B------:R-:W-:Y:S01]  /*b6f0*/  HMMA.16816.F32.BF16 R96, R140.reuse, R150, R96 ;  /* 0x000000968c60723c */ /* 0x040fe20000041860 */
[----:B------:R-:W1:Y:S07]  /*b700*/  LDSM.16.MT88.4 R148, [R228+0xe000] ;  /* 0x00e00000e494783b */ /* 0x000e6e0000004200 */
[-C--:B-1----:R-:W-:Y:S08]  /*b710*/  HMMA.16816.F32.BF16 R100, R140, R148.reuse, R100 ;  /* 0x000000948c64723c */ /* 0x082ff00000041864 */
[C---:B------:R-:W-:Y:S07]  /*b720*/  HMMA.16816.F32.BF16 R104, R144.reuse, R148, R104 ;  /* 0x000000949068723c */ /* 0x040fee0000041868 */
[--C-:B------:R-:W-:Y:S01]  /*b730*/  FFMA.FTZ R148, R179, c[0x0][0x23c], -R208.reuse ;  /* 0x00008f00b3947a23 */ /* 0x100fe200000108d0 */
[-C--:B------:R-:W-:Y:S04]  /*b740*/  HMMA.16816.F32.BF16 R108, R144, R150.reuse, R108 ;  /* 0x00000096906c723c */ /* 0x080fe8000004186c */
[----:B------:R-:W-:Y:S02]  /*b750*/  MOV R179, R178 ;  /* 0x000000b200b37202 */ /* 0x000fe40000000f00 */
[----:B------:R-:W-:Y:S02]  /*b760*/  MOV R178, R176 ;  /* 0x000000b000b27202 */ /* 0x000fe40000000f00 */
[C---:B------:R-:W-:Y:S04]  /*b770*/  HMMA.16816.F32.BF16 R112, R140.reuse, R150, R112 ;  /* 0x000000968c70723c */ /* 0x040fe80000041870 */
[----:B------:R-:W-:Y:S01]  /*b780*/  MOV R176, R175 ;  /* 0x000000af00b07202 */ /* 0x000fe20000000f00 */
[--C-:B------:R-:W-:Y:S01]  /*b790*/  FFMA.FTZ R152, R179, c[0x0][0x23c], -R208.reuse ;  /* 0x00008f00b3987a23 */ /* 0x100fe200000108d0 */
[----:B------:R-:W-:Y:S01]  /*b7a0*/  MOV R175, R172 ;  /* 0x000000ac00af7202 */ /* 0x000fe20000000f00 */
[----:B------:R-:W-:Y:S01]  /*b7b0*/  FFMA.FTZ R208, R212, c[0x0][0x23c], -R208 ;  /* 0x00008f00d4d07a23 */ /* 0x000fe200000108d0 */
[----:B------:R-:W-:Y:S01]  /*b7c0*/  MOV R172, R165 ;  /* 0x000000a500ac7202 */ /* 0x000fe20000000f00 */
[----:B------:R1:W-:Y:S03]  /*b7d0*/  MUFU.EX2 R185, R152 ;  /* 0x0000009800b97308 */ /* 0x0003e60000000800 */
[----:B------:R-:W-:Y:S02]  /*b7e0*/  MOV R165, R164 ;  /* 0x000000a400a57202 */ /* 0x000fe40000000f00 */
[----:B------:R-:W-:Y:S02]  /*b7f0*/  MOV R164, R155 ;  /* 0x0000009b00a47202 */ /* 0x000fe40000000f00 */
[----:B------:R-:W-:Y:S03]  /*b800*/  MOV R155, R229 ;  /* 0x000000e5009b7202 */ /* 0x000fe60000000f00 */
[----:B------:R2:W3:Y:S10]  /*b810*/  MUFU.EX2 R229, R148 ;  /* 0x0000009400e57308 */ /* 0x0004f40000000800 */
[----:B------:R-:W-:Y:S01]  /*b820*/  MUFU.EX2 R195, R208 ;  /* 0x000000d000c37308 */ /* 0x000fe20000000800 */
[--C-:B-1----:R-:W-:Y:S09]  /*b830*/  FFMA.FTZ R152, R170, c[0x0][0x23c], -R139.reuse ;  /* 0x00008f00aa987a23 */ /* 0x102ff2000001088b */
[----:B------:R1:W-:Y:S01]  /*b840*/  MUFU.EX2 R170, R152 ;  /* 0x0000009800aa7308 */ /* 0x0003e20000000800 */
[----:B--2---:R-:W2:Y:S01]  /*b850*/  LDSM.16.MT88.4 R148, [R227+0xe000] ;  /* 0x00e00000e394783b */ /* 0x004ea20000004200 */
[----:B-1----:R-:W-:Y:S08]  /*b860*/  FFMA.FTZ R152, R224, c[0x0][0x23c], -R139 ;  /* 0x00008f00e0987a23 */ /* 0x002ff0000001088b */
[----:B------:R1:W-:Y:S01]  /*b870*/  MUFU.EX2 R224, R152 ;  /* 0x0000009800e07308 */ /* 0x0003e20000000800 */
[-C--:B--2---:R-:W-:Y:S08]  /*b880*/  HMMA.16816.F32.BF16 R116, R140, R148.reuse, R116 ;  /* 0x000000948c74723c */ /* 0x084ff00000041874 */
[C---:B------:R-:W-:Y:S04]  /*b890*/  HMMA.16816.F32.BF16 R120, R144.reuse, R148, R120 ;  /* 0x000000949078723c */ /* 0x040fe80000041878 */
[----:B-1----:R-:W-:Y:S03]  /*b8a0*/  FFMA.FTZ R152, R178, c[0x0][0x23c], -R209 ;  /* 0x00008f00b2987a23 */ /* 0x002fe600000108d1 */
[----:B------:R-:W-:Y:S01]  /*b8b0*/  FFMA.FTZ R148, R175, c[0x0][0x23c], -R139 ;  /* 0x00008f00af947a23 */ /* 0x000fe2000001088b */
[-C--:B------:R-:W-:Y:S01]  /*b8c0*/  HMMA.16816.F32.BF16 R124, R144, R150.reuse, R124 ;  /* 0x00000096907c723c */ /* 0x080fe2000004187c */
[----:B------:R1:W-:Y:S01]  /*b8d0*/  MUFU.EX2 R181, R152 ;  /* 0x0000009800b57308 */ /* 0x0003e20000000800 */
[----:B------:R-:W2:Y:S02]  /*b8e0*/  LDSM.16.MT88.4 R144, [R225+0xc800] ;  /* 0x00c80000e190783b */ /* 0x000ea40000004200 */
[----:B------:R-:W-:Y:S04]  /*b8f0*/  MOV R175, R164 ;  /* 0x000000a400af7202 */ /* 0x000fe80000000f00 */
[----:B------:R-:W-:Y:S02]  /*b900*/  HMMA.16816.F32.BF16 R128, R140, R150, R128 ;  /* 0x000000968c80723c */ /* 0x000fe40000041880 */
[----:B------:R-:W4:Y:S01]  /*b910*/  LDL.LU R164, [R1+0x30] ;  /* 0x0000300001a47983 */ /* 0x000f220000300800 */
[----:B------:R2:W-:Y:S03]  /*b920*/  MUFU.EX2 R179, R148 ;  /* 0x0000009400b37308 */ /* 0x0005e60000000800 */
[----:B------:R-:W4:Y:S01]  /*b930*/  LDL.LU R149, [R1+0x2c] ;  /* 0x00002c0001957983 */ /* 0x000f220000300800 */
[----:B---3--:R-:W-:Y:S02]  /*b940*/  F2FP.BF16.PACK_AB R141, R229, R171 ;  /* 0x000000abe58d723e */ /* 0x008fe400000010ff */
[----:B------:R-:W-:Y:S03]  /*b950*/  F2FP.BF16.PACK_AB R142, R177, R201 ;  /* 0x000000c9b18e723e */ /* 0x000fe600000010ff */
[----:B------:R-:W-:Y:S01]  /*b960*/  F2FP.BF16.PACK_AB R143, R185, R180 ;  /* 0x000000b4b98f723e */ /* 0x000fe200000010ff */
[--C-:B-1----:R-:W-:Y:S01]  /*b970*/  FFMA.FTZ R152, R176, c[0x0][0x23c], -R209.reuse ;  /* 0x00008f00b0987a23 */ /* 0x102fe200000108d1 */
[----:B------:R-:W-:Y:S02]  /*b980*/  MOV R176, R173 ;  /* 0x000000ad00b07202 */ /* 0x000fe40000000f00 */
[----:B------:R-:W-:Y:S01]  /*b990*/  MOV R173, R154 ;  /* 0x0000009a00ad7202 */ /* 0x000fe20000000f00 */
[----:B------:R-:W-:Y:S02]  /*b9a0*/  MUFU.EX2 R187, R152 ;  /* 0x0000009800bb7308 */ /* 0x000fe40000000800 */
[----:B------:R-:W-:Y:S02]  /*b9b0*/  FFMA.FTZ R140, R176, c[0x0][0x23c], -R209 ;  /* 0x00008f00b08c7a23 */ /* 0x000fe400000108d1 */
[--C-:B--2---:R-:W-:Y:S01]  /*b9c0*/  FFMA.FTZ R148, R174, c[0x0][0x23c], -R139.reuse ;  /* 0x00008f00ae947a23 */ /* 0x104fe2000001088b */
[----:B------:R-:W-:Y:S01]  /*b9d0*/  MOV R174, R153 ;  /* 0x0000009900ae7202 */ /* 0x000fe20000000f00 */
[----:B------:R-:W-:Y:S04]  /*b9e0*/  FFMA.FTZ R139, R215, c[0x0][0x23c], -R139 ;  /* 0x00008f00d78b7a23 */ /* 0x000fe8000001088b */
[----:B------:R1:W2:Y:S10]  /*b9f0*/  MUFU.EX2 R184, R148 ;  /* 0x0000009400b87308 */ /* 0x0002b40000000800 */
[----:B------:R3:W-:Y:S01]  /*ba00*/  MUFU.EX2 R176, R140 ;  /* 0x0000008c00b07308 */ /* 0x0007e20000000800 */
[----:B-1----:R-:W-:Y:S01]  /*ba10*/  FFMA.FTZ R148, R172, c[0x0][0x23c], -R209 ;  /* 0x00008f00ac947a23 */ /* 0x002fe200000108d1 */
[----:B------:R-:W-:Y:S02]  /*ba20*/  MOV R172, R165 ;  /* 0x000000a500ac7202 */ /* 0x000fe40000000f00 */
[----:B------:R-:W-:Y:S06]  /*ba30*/  MOV R165, R155 ;  /* 0x0000009b00a57202 */ /* 0x000fec0000000f00 */
[----:B------:R1:W1:Y:S01]  /*ba40*/  MUFU.EX2 R178, R148 ;  /* 0x0000009400b27308 */ /* 0x0002620000000800 */
[----:B------:R-:W4:Y:S01]  /*ba50*/  LDSM.16.MT88.4 R152, [R226+0xc800] ;  /* 0x00c80000e298783b */ /* 0x000f220000004200 */
[----:B--2---:R-:W-:Y:S02]  /*ba60*/  F2FP.BF16.PACK_AB R150, R184, R179 ;  /* 0x000000b3b896723e */ /* 0x004fe400000010ff */
[----:B------:R-:W-:Y:S02]  /*ba70*/  MOV R182, R172 ;  /* 0x000000ac00b67202 */ /* 0x000fe40000000f00 */
[----:B---3--:R-:W-:Y:S07]  /*ba80*/  F2FP.BF16.PACK_AB R140, R230, R216 ;  /* 0x000000d8e68c723e */ /* 0x008fee00000010ff */
[-C--:B------:R-:W-:Y:S03]  /*ba90*/  HMMA.16816.F32.BF16 R4, R140, R144.reuse, R4 ;  /* 0x000000908c04723c */ /* 0x080fe60000041804 */
[----:B-1----:R-:W-:Y:S02]  /*baa0*/  F2FP.BF16.PACK_AB R148, R224, R170 ;  /* 0x000000aae094723e */ /* 0x002fe400000010ff */
[----:B------:R-:W-:Y:S01]  /*bab0*/  F2FP.BF16.PACK_AB R151, R176, R178 ;  /* 0x000000b2b097723e */ /* 0x000fe200000010ff */
[----:B----4-:R-:W-:Y:S02]  /*bac0*/  FFMA.FTZ R164, R133, R164, R165 ;  /* 0x000000a485a47223 */ /* 0x010fe400000100a5 */
[----:B------:R-:W2:Y:S01]  /*bad0*/  LDL.LU R133, [R1+0x34] ;  /* 0x0000340001857983 */ /* 0x000ea20000300800 */
[----:B------:R-:W-:Y:S03]  /*bae0*/  FFMA.FTZ R165, R132, R149, R223 ;  /* 0x0000009584a57223 */ /* 0x000fe600000100df */
[----:B------:R-:W-:Y:S01]  /*baf0*/  F2FP.BF16.PACK_AB R149, R187, R181 ;  /* 0x000000b5bb95723e */ /* 0x000fe200000010ff */
[----:B------:R-:W3:Y:S01]  /*bb00*/  LDL.LU R172, [R1+0x38] ;  /* 0x0000380001ac7983 */ /* 0x000ee20000300800 */
[----:B------:R-:W-:Y:S02]  /*bb10*/  FFMA.FTZ R132, R182, c[0x0][0x23c], -R209 ;  /* 0x00008f00b6847a23 */ /* 0x000fe400000108d1 */
[----:B------:R1:W-:Y:S01]  /*bb20*/  MUFU.EX2 R182, R213 ;  /* 0x000000d500b67308 */ /* 0x0003e20000000800 */
[----:B------:R-:W-:Y:S01]  /*bb30*/  LDSM.16.MT88.4 R220, [R228+0xf800] ;  /* 0x00f80000e4dc783b */ /* 0x000fe20000004200 */
[----:B------:R-:W-:Y:S01]  /*bb40*/  FADD.FTZ R164, R249, R164 ;  /* 0x000000a4f9a47221 */ /* 0x000fe20000010000 */
[C---:B------:R-:W-:Y:S04]  /*bb50*/  HMMA.16816.F32.BF16 R8, R148.reuse, R144, R8 ;  /* 0x000000909408723c */ /* 0x040fe80000041808 */
[----:B------:R-:W-:Y:S03]  /*bb60*/  FADD.FTZ R165, R244, R165 ;  /* 0x000000a5f4a57221 */ /* 0x000fe60000010000 */
[----:B------:R4:W-:Y:S01]  /*bb70*/  MUFU.EX2 R197, R132 ;  /* 0x0000008400c57308 */ /* 0x0009e20000000800 */
[-C--:B------:R-:W-:Y:S08]  /*bb80*/  HMMA.16816.F32.BF16 R12, R148, R146.reuse, R12 ;  /* 0x00000092940c723c */ /* 0x080ff0000004180c */
[C---:B------:R-:W-:Y:S01]  /*bb90*/  HMMA.16816.F32.BF16 R16, R140.reuse, R146, R16 ;  /* 0x000000928c10723c */ /* 0x040fe20000041810 */
[----:B------:R-:W4:Y:S01]  /*bba0*/  LDSM.16.MT88.4 R144, [R228+0xc800] ;  /* 0x00c80000e490783b */ /* 0x000f220000004200 */
[----:B------:R4:W-:Y:S06]  /*bbb0*/  MUFU.EX2 R249, R168 ;  /* 0x000000a800f97308 */ /* 0x0009ec0000000800 */
[-C--:B------:R-:W-:Y:S01]  /*bbc0*/  HMMA.16816.F32.BF16 R20, R140, R152.reuse, R20 ;  /* 0x000000988c14723c */ /* 0x080fe20000041814 */
[----:B-1----:R-:W-:Y:S03]  /*bbd0*/  LDSM.16.MT88.4 R212, [R225+0xf800] ;  /* 0x00f80000e1d4783b */ /* 0x002fe60000004200 */
[----:B------:R-:W-:Y:S01]  /*bbe0*/  MUFU.EX2 R244, R139 ;  /* 0x0000008b00f47308 */ /* 0x000fe20000000800 */
[--C-:B----4-:R-:W-:Y:S03]  /*bbf0*/  FFMA.FTZ R132, R175, c[0x0][0x23c], -R209.reuse ;  /* 0x00008f00af847a23 */ /* 0x110fe600000108d1 */
[C---:B------:R-:W-:Y:S06]  /*bc00*/  HMMA.16816.F32.BF16 R24, R148.reuse, R152, R24 ;  /* 0x000000989418723c */ /* 0x040fec0000041818 */
[----:B------:R1:W4:Y:S02]  /*bc10*/  MUFU.EX2 R202, R132 ;  /* 0x0000008400ca7308 */ /* 0x0003240000000800 */
[-C--:B------:R-:W-:Y:S04]  /*bc20*/  HMMA.16816.F32.BF16 R28, R148, R154.reuse, R28 ;  /* 0x0000009a941c723c */ /* 0x080fe8000004181c */
[----:B------:R-:W-:Y:S04]  /*bc30*/  MOV R168, R188 ;  /* 0x000000bc00a87202 */ /* 0x000fe80000000f00 */
[C---:B------:R-:W-:Y:S01]  /*bc40*/  HMMA.16816.F32.BF16 R32, R140.reuse, R154, R32 ;  /* 0x0000009a8c20723c */ /* 0x040fe20000041820 */
[----:B------:R-:W4:Y:S01]  /*bc50*/  LDSM.16.MT88.4 R152, [R227+0xc800] ;  /* 0x00c80000e398783b */ /* 0x000f220000004200 */
[----:B------:R-:W-:Y:S06]  /*bc60*/  MUFU.EX2 R139, R138 ;  /* 0x0000008a008b7308 */ /* 0x000fec0000000800 */
[-C--:B------:R-:W-:Y:S04]  /*bc70*/  HMMA.16816.F32.BF16 R36, R140, R144.reuse, R36 ;  /* 0x000000908c24723c */ /* 0x080fe80000041824 */
[----:B-1----:R-:W-:Y:S04]  /*bc80*/  FFMA.FTZ R132, R174, c[0x0][0x23c], -R209 ;  /* 0x00008f00ae847a23 */ /* 0x002fe800000108d1 */
[C---:B------:R-:W-:Y:S01]  /*bc90*/  HMMA.16816.F32.BF16 R40, R148.reuse, R144, R40 ;  /* 0x000000909428723c */ /* 0x040fe20000041828 */
[----:B------:R2:W-:Y:S07]  /*bca0*/  MUFU.EX2 R191, R132 ;  /* 0x0000008400bf7308 */ /* 0x0005ee0000000800 */
[-C--:B------:R-:W-:Y:S08]  /*bcb0*/  HMMA.16816.F32.BF16 R44, R148, R146.reuse, R44 ;  /* 0x00000092942c723c */ /* 0x080ff0000004182c */
[C---:B------:R-:W-:Y:S01]  /*bcc0*/  HMMA.16816.F32.BF16 R48, R140.reuse, R146, R48 ;  /* 0x000000928c30723c */ /* 0x040fe20000041830 */
[----:B------:R-:W1:Y:S07]  /*bcd0*/  LDSM.16.MT88.4 R144, [R225+0xe800] ;  /* 0x00e80000e190783b */ /* 0x000e6e0000004200 */
        /* <DEDUP_REMOVED lines=22> */
[-C--:B------:R-:W-:Y:S07]  /*be40*/  HMMA.16816.F32.BF16 R124, R148, R154.reuse, R124 ;  /* 0x0000009a947c723c */ /* 0x080fee000004187c */
[----:B------:R-:W-:Y:S01]  /*be50*/  F2FP.BF16.PACK_AB R150, R210, R189 ;  /* 0x000000bdd296723e */ /* 0x000fe200000010ff */
[----:B------:R-:W-:Y:S01]  /*be60*/  HMMA.16816.F32.BF16 R128, R140, R154, R128 ;  /* 0x0000009a8c80723c */ /* 0x000fe20000041880 */
[----:B------:R-:W4:Y:S03]  /*be70*/  LDSM.16.MT88.4 R152, [R227+0xd000] ;  /* 0x00d00000e398783b */ /* 0x000f260000004200 */
[----:B------:R-:W-:Y:S02]  /*be80*/  F2FP.BF16.PACK_AB R148, R200, R196 ;  /* 0x000000c4c894723e */ /* 0x000fe400000010ff */
[----:B------:R-:W-:Y:S02]  /*be90*/  F2FP.BF16.PACK_AB R149, R202, R197 ;  /* 0x000000c5ca95723e */ /* 0x000fe400000010ff */
[----:B------:R-:W-:Y:S04]  /*bea0*/  F2FP.BF16.PACK_AB R142, R190, R203 ;  /* 0x000000cbbe8e723e */ /* 0x000fe800000010ff */
[----:B------:R-:W-:Y:S02]  /*beb0*/  F2FP.BF16.PACK_AB R143, R204, R188 ;  /* 0x000000bccc8f723e */ /* 0x000fe400000010ff */
[----:B------:R-:W-:Y:S02]  /*bec0*/  F2FP.BF16.PACK_AB R140, R198, R192 ;  /* 0x000000c0c68c723e */ /* 0x000fe400000010ff */
[----:B------:R-:W-:Y:S07]  /*bed0*/  F2FP.BF16.PACK_AB R141, R199, R193 ;  /* 0x000000c1c78d723e */ /* 0x000fee00000010ff */
[-C--:B-1----:R-:W-:Y:S03]  /*bee0*/  HMMA.16816.F32.BF16 R4, R140, R144.reuse, R4 ;  /* 0x000000908c04723c */ /* 0x082fe60000041804 */
[----:B--2---:R-:W-:Y:S02]  /*bef0*/  FFMA.FTZ R132, R2, R133, R245 ;  /* 0x0000008502847223 */ /* 0x004fe400000100f5 */
[--C-:B------:R-:W-:Y:S02]  /*bf00*/  FFMA.FTZ R2, R173, c[0x0][0x23c], -R209.reuse ;  /* 0x00008f00ad027a23 */ /* 0x100fe400000108d1 */
[----:B---3--:R-:W-:Y:S02]  /*bf10*/  FFMA.FTZ R0, R0, R172, R246 ;  /* 0x000000ac00007223 */ /* 0x008fe400000100f6 */
[----:B------:R-:W1:Y:S01]  /*bf20*/  MUFU.EX2 R205, R2 ;  /* 0x0000000200cd7308 */ /* 0x000e620000000800 */
[----:B------:R-:W-:Y:S02]  /*bf30*/  LDSM.16.MT88.4 R172, [R226+0xd800] ;  /* 0x00d80000e2ac783b */ /* 0x000fe40000004200 */
[----:B------:R-:W-:Y:S02]  /*bf40*/  FADD.FTZ R0, R239, R0 ;  /* 0x00000000ef007221 */ /* 0x000fe40000010000 */
[--C-:B------:R-:W-:Y:S02]  /*bf50*/  FFMA.FTZ R133, R248, c[0x0][0x23c], -R209.reuse ;  /* 0x00008f00f8857a23 */ /* 0x100fe400000108d1 */
[----:B------:R-:W-:Y:S04]  /*bf60*/  FADD.FTZ R0, R235, R0 ;  /* 0x00000000eb007221 */ /* 0x000fe80000010000 */
[----:B------:R-:W-:Y:S01]  /*bf70*/  FADD.FTZ R0, R231, R0 ;  /* 0x00000000e7007221 */ /* 0x000fe20000010000 */
[----:B------:R2:W-:Y:S10]  /*bf80*/  MUFU.EX2 R248, R166 ;  /* 0x000000a600f87308 */ /* 0x0005f40000000800 */
[----:B------:R3:W-:Y:S01]  /*bf90*/  MUFU.EX2 R245, R133 ;  /* 0x0000008500f57308 */ /* 0x0007e20000000800 */
[-C--:B-1----:R-:W-:Y:S01]  /*bfa0*/  F2FP.BF16.PACK_AB R151, R205, R191.reuse ;  /* 0x000000bfcd97723e */ /* 0x082fe200000010ff */
[--C-:B------:R-:W-:Y:S02]  /*bfb0*/  FFMA.FTZ R2, R247, c[0x0][0x23c], -R209.reuse ;  /* 0x00008f00f7027a23 */ /* 0x100fe400000108d1 */
[----:B------:R-:W-:Y:S02]  /*bfc0*/  FFMA.FTZ R209, R137, c[0x0][0x23c], -R209 ;  /* 0x00008f0089d17a23 */ /* 0x000fe400000108d1 */
[----:B------:R-:W-:Y:S02]  /*bfd0*/  FADD.FTZ R137, R240, R132 ;  /* 0x00000084f0897221 */ /* 0x000fe40000010000 */
[C---:B------:R-:W-:Y:S01]  /*bfe0*/  HMMA.16816.F32.BF16 R8, R148.reuse, R144, R8 ;  /* 0x000000909408723c */ /* 0x040fe20000041808 */
[----:B------:R1:W5:Y:S01]  /*bff0*/  LDL.LU R240, [R1+0xa8] ;  /* 0x0000a80001f07983 */ /* 0x0003620000300800 */
[----:B------:R1:W1:Y:S02]  /*c000*/  MUFU.EX2 R247, R169 ;  /* 0x000000a900f77308 */ /* 0x0002640000000800 */
[----:B------:R-:W-:Y:S01]  /*c010*/  FADD.FTZ R132, R238, R164 ;  /* 0x000000a4ee847221 */ /* 0x000fe20000010000 */
[----:B------:R1:W5:Y:S01]  /*c020*/  LDL.LU R239, [R1+0xa4] ;  /* 0x0000a40001ef7983 */ /* 0x0003620000300800 */
[----:B--2---:R-:W-:Y:S02]  /*c030*/  MOV R166, R191 ;  /* 0x000000bf00a67202 */ /* 0x004fe40000000f00 */
[-C--:B------:R-:W-:Y:S01]  /*c040*/  HMMA.16816.F32.BF16 R12, R148, R146.reuse, R12 ;  /* 0x00000092940c723c */ /* 0x080fe2000004180c */
[----:B------:R2:W5:Y:S03]  /*c050*/  LDL.LU R238, [R1+0xa0] ;  /* 0x0000a00001ee7983 */ /* 0x0005660000300800 */
[----:B------:R-:W-:Y:S01]  /*c060*/  FADD.FTZ R132, R234, R132 ;  /* 0x00000084ea847221 */ /* 0x000fe20000010000 */
[----:B------:R2:W2:Y:S01]  /*c070*/  MUFU.EX2 R246, R2 ;  /* 0x0000000200f67308 */ /* 0x0004a20000000800 */
[----:B---3--:R-:W-:Y:S02]  /*c080*/  FADD.FTZ R133, R236, R137 ;  /* 0x00000089ec857221 */ /* 0x008fe40000010000 */
[C---:B------:R-:W-:Y:S01]  /*c090*/  HMMA.16816.F32.BF16 R16, R140.reuse, R146, R16 ;  /* 0x000000928c10723c */ /* 0x040fe20000041810 */
[----:B------:R-:W3:Y:S03]  /*c0a0*/  LDSM.16.MT88.4 R144, [R225+0xf000] ;  /* 0x00f00000e190783b */ /* 0x000ee60000004200 */
[----:B------:R-:W-:Y:S02]  /*c0b0*/  FADD.FTZ R137, R216, R132 ;  /* 0x00000084d8897221 */ /* 0x000fe40000010000 */
[----:B------:R-:W-:Y:S01]  /*c0c0*/  FADD.FTZ R133, R232, R133 ;  /* 0x00000085e8857221 */ /* 0x000fe20000010000 */
[----:B------:R4:W3:Y:S01]  /*c0d0*/  MUFU.EX2 R138, R209 ;  /* 0x000000d1008a7308 */ /* 0x0008e20000000800 */
[-C--:B------:R-:W-:Y:S01]  /*c0e0*/  HMMA.16816.F32.BF16 R20, R140, R156.reuse, R20 ;  /* 0x0000009c8c14723c */ /* 0x080fe20000041814 */
[----:B------:R-:W-:Y:S03]  /*c0f0*/  LDSM.16.MT88.4 R216, [R226+0xf800] ;  /* 0x00f80000e2d8783b */ /* 0x000fe60000004200 */
[----:B-1----:R-:W-:Y:S01]  /*c100*/  MOV R169, R190 ;  /* 0x000000be00a97202 */ /* 0x002fe20000000f00 */
[----:B------:R-:W-:Y:S01]  /*c110*/  FADD.FTZ R133, R170, R133 ;  /* 0x00000085aa857221 */ /* 0x000fe20000010000 */
[----:B------:R-:W-:Y:S02]  /*c120*/  F2FP.BF16.PACK_AB R208, R247, R248 ;  /* 0x000000f8f7d0723e */ /* 0x000fe400000010ff */
[C---:B------:R-:W-:Y:S01]  /*c130*/  HMMA.16816.F32.BF16 R24, R148.reuse, R156, R24 ;  /* 0x0000009c9418723c */ /* 0x040fe20000041818 */
[----:B------:R-:W-:Y:S03]  /*c140*/  LDSM.16.MT88.4 R188, [R228+0xd800] ;  /* 0x00d80000e4bc783b */ /* 0x000fe60000004200 */
[----:B--2---:R-:W-:Y:S04]  /*c150*/  FADD.FTZ R2, R237, R165 ;  /* 0x000000a5ed027221 */ /* 0x004fe80000010000 */
[-C--:B------:R-:W-:Y:S01]  /*c160*/  HMMA.16816.F32.BF16 R28, R148, R158.reuse, R28 ;  /* 0x0000009e941c723c */ /* 0x080fe2000004181c */
[----:B------:R1:W5:Y:S03]  /*c170*/  LDL.LU R237, [R1+0x9c] ;  /* 0x00009c0001ed7983 */ /* 0x0003660000300800 */
[----:B------:R-:W-:Y:S01]  /*c180*/  FADD.FTZ R2, R233, R2 ;  /* 0x00000002e9027221 */ /* 0x000fe20000010000 */
[----:B------:R1:W5:Y:S01]  /*c190*/  LDL.LU R236, [R1+0x98] ;  /* 0x0000980001ec7983 */ /* 0x0003620000300800 */
[----:B----4-:R-:W-:Y:S02]  /*c1a0*/  F2FP.BF16.PACK_AB R209, R245, R246 ;  /* 0x000000f6f5d1723e */ /* 0x010fe400000010ff */
[C---:B------:R-:W-:Y:S01]  /*c1b0*/  HMMA.16816.F32.BF16 R32, R140.reuse, R158, R32 ;  /* 0x0000009e8c20723c */ /* 0x040fe20000041820 */
[----:B------:R-:W2:Y:S03]  /*c1c0*/  LDSM.16.MT88.4 R156, [R226+0xf000] ;  /* 0x00f00000e29c783b */ /* 0x000ea60000004200 */
[----:B------:R-:W-:Y:S01]  /*c1d0*/  FADD.FTZ R132, R171, R2 ;  /* 0x00000002ab847221 */ /* 0x000fe20000010000 */
[----:B------:R-:W-:Y:S02]  /*c1e0*/  MOV R2, R210 ;  /* 0x000000d200027202 */ /* 0x000fe40000000f00 */
[----:B------:R-:W-:Y:S01]  /*c1f0*/  F2FP.BF16.PACK_AB R210, R244, R252 ;  /* 0x000000fcf4d2723e */ /* 0x000fe200000010ff */
[-C--:B------:R-:W-:Y:S01]  /*c200*/  HMMA.16816.F32.BF16 R36, R140, R160.reuse, R36 ;  /* 0x000000a08c24723c */ /* 0x080fe20000041824 */
[----:B------:R1:W5:Y:S03]  /*c210*/  LDL.LU R235, [R1+0x94] ;  /* 0x0000940001eb7983 */ /* 0x0003660000300800 */
[----:B---3--:R-:W-:Y:S01]  /*c220*/  F2FP.BF16.PACK_AB R211, R138, R139 ;  /* 0x0000008b8ad3723e */ /* 0x008fe200000010ff */
[----:B------:R1:W5:Y:S03]  /*c230*/  LDL.LU R234, [R1+0x90] ;  /* 0x0000900001ea7983 */ /* 0x0003660000300800 */
[C---:B------:R-:W-:Y:S01]  /*c240*/  HMMA.16816.F32.BF16 R40, R148.reuse, R160, R40 ;  /* 0x000000a09428723c */ /* 0x040fe20000041828 */
[----:B------:R1:W5:Y:S04]  /*c250*/  LDL.LU R233, [R1+0x8c] ;  /* 0x00008c0001e97983 */ /* 0x0003680000300800 */
[----:B------:R1:W5:Y:S03]  /*c260*/  LDL.LU R232, [R1+0x88] ;  /* 0x0000880001e87983 */ /* 0x0003660000300800 */
[-C--:B------:R-:W-:Y:S01]  /*c270*/  HMMA.16816.F32.BF16 R44, R148, R162.reuse, R44 ;  /* 0x000000a2942c723c */ /* 0x080fe2000004182c */
[----:B------:R1:W5:Y:S07]  /*c280*/  LDL.LU R231, [R1+0x84] ;  /* 0x0000840001e77983 */ /* 0x00036e0000300800 */
[C---:B------:R-:W-:Y:S01]  /*c290*/  HMMA.16816.F32.BF16 R48, R140.reuse, R162, R48 ;  /* 0x000000a28c30723c */ /* 0x040fe20000041830 */
[----:B------:R-:W3:Y:S07]  /*c2a0*/  LDSM.16.MT88.4 R160, [R228+0xf000] ;  /* 0x00f00000e4a0783b */ /* 0x000eee0000004200 */
        /* <DEDUP_REMOVED lines=8> */
[C---:B------:R-:W-:Y:S08]  /*c330*/  HMMA.16816.F32.BF16 R80, R140.reuse, R146, R80 ;  /* 0x000000928c50723c */ /* 0x040ff00000041850 */
[-C--:B--2---:R-:W-:Y:S08]  /*c340*/  HMMA.16816.F32.BF16 R84, R140, R156.reuse, R84 ;  /* 0x0000009c8c54723c */ /* 0x084ff00000041854 */
[C---:B------:R-:W-:Y:S08]  /*c350*/  HMMA.16816.F32.BF16 R88, R148.reuse, R156, R88 ;  /* 0x0000009c9458723c */ /* 0x040ff00000041858 */
[-C--:B------:R-:W-:Y:S08]  /*c360*/  HMMA.16816.F32.BF16 R92, R148, R158.reuse, R92 ;  /* 0x0000009e945c723c */ /* 0x080ff0000004185c */
[C---:B------:R-:W-:Y:S01]  /*c370*/  HMMA.16816.F32.BF16 R96, R140.reuse, R158, R96 ;  /* 0x0000009e8c60723c */ /* 0x040fe20000041860 */
[----:B------:R-:W2:Y:S07]  /*c380*/  LDSM.16.MT88.4 R156, [R225+0xd800] ;  /* 0x00d80000e19c783b */ /* 0x000eae0000004200 */
[-C--:B---3--:R-:W-:Y:S08]  /*c390*/  HMMA.16816.F32.BF16 R100, R140, R160.reuse, R100 ;  /* 0x000000a08c64723c */ /* 0x088ff00000041864 */
[C---:B------:R-:W-:Y:S07]  /*c3a0*/  HMMA.16816.F32.BF16 R104, R148.reuse, R160, R104 ;  /* 0x000000a09468723c */ /* 0x040fee0000041868 */
[----:B------:R-:W-:Y:S01]  /*c3b0*/  MOV R160, R205 ;  /* 0x000000cd00a07202 */ /* 0x000fe20000000f00 */
[-C--:B------:R-:W-:Y:S04]  /*c3c0*/  HMMA.16816.F32.BF16 R108, R148, R162.reuse, R108 ;  /* 0x000000a2946c723c */ /* 0x080fe8000004186c */
[----:B------:R-:W-:Y:S02]  /*c3d0*/  MOV R161, R204 ;  /* 0x000000cc00a17202 */ /* 0x000fe40000000f00 */
[----:B------:R-:W3:Y:S02]  /*c3e0*/  LDSM.16.MT88.4 R204, [R227+0xd800] ;  /* 0x00d80000e3cc783b */ /* 0x000ee40000004200 */
[C---:B------:R-:W-:Y:S08]  /*c3f0*/  HMMA.16816.F32.BF16 R112, R140.reuse, R162, R112 ;  /* 0x000000a28c70723c */ /* 0x040ff00000041870 */
[-C--:B----4-:R-:W-:Y:S08]  /*c400*/  HMMA.16816.F32.BF16 R116, R140, R152.reuse, R116 ;  /* 0x000000988c74723c */ /* 0x090ff00000041874 */
[C---:B------:R-:W-:Y:S08]  /*c410*/  HMMA.16816.F32.BF16 R120, R148.reuse, R152, R120 ;  /* 0x000000989478723c */ /* 0x040ff00000041878 */
[-C--:B------:R-:W-:Y:S08]  /*c420*/  HMMA.16816.F32.BF16 R124, R148, R154.reuse, R124 ;  /* 0x0000009a947c723c */ /* 0x080ff0000004187c */
[----:B------:R-:W-:Y:S07]  /*c430*/  HMMA.16816.F32.BF16 R128, R140, R154, R128 ;  /* 0x0000009a8c80723c */ /* 0x000fee0000041880 */
[----:B------:R-:W-:Y:S02]  /*c440*/  F2FP.BF16.PACK_AB R140, R251, R250 ;  /* 0x000000fafb8c723e */ /* 0x000fe400000010ff */
[----:B------:R-:W-:Y:S03]  /*c450*/  F2FP.BF16.PACK_AB R141, R183, R249 ;  /* 0x000000f9b78d723e */ /* 0x000fe600000010ff */
[----:B------:R-:W-:Y:S02]  /*c460*/  F2FP.BF16.PACK_AB R142, R194, R186 ;  /* 0x000000bac28e723e */ /* 0x000fe400000010ff */
[----:B------:R-:W-:Y:S07]  /*c470*/  F2FP.BF16.PACK_AB R143, R195, R182 ;  /* 0x000000b6c38f723e */ /* 0x000fee00000010ff */
[-C--:B--2---:R-:W-:Y:S01]  /*c480*/  HMMA.16816.F32.BF16 R148, R140, R156.reuse, R4 ;  /* 0x0000009c8c94723c */ /* 0x084fe20000041804 */
[----:B------:R-:W2:Y:S07]  /*c490*/  LDSM.16.MT88.4 R4, [R227+0xf800] ;  /* 0x00f80000e304783b */ /* 0x000eae0000004200 */
        /* <DEDUP_REMOVED lines=25> */
[-C--:B------:R-:W-:Y:S03]  /*c630*/  HMMA.16816.F32.BF16 R176, R140, R188.reuse, R36 ;  /* 0x000000bc8cb0723c */ /* 0x080fe60000041824 */
[----:B------:R-:W-:Y:S02]  /*c640*/  MOV R27, R200 ;  /* 0x000000c8001b7202 */ /* 0x000fe40000000f00 */
[----:B------:R-:W-:Y:S02]  /*c650*/  MOV R26, R199 ;  /* 0x000000c7001a7202 */ /* 0x000fe40000000f00 */
[----:B------:R-:W-:Y:S02]  /*c660*/  MOV R38, R181 ;  /* 0x000000b500267202 */ /* 0x000fe40000000f00 */
[----:B------:R-:W-:Y:S03]  /*c670*/  MOV R25, R198 ;  /* 0x000000c600197202 */ /* 0x000fe60000000f00 */
[----:B------:R-:W-:Y:S01]  /*c680*/  MOV R24, R197 ;  /* 0x000000c500187202 */ /* 0x000fe20000000f00 */
[----:B------:R-:W-:Y:S01]  /*c690*/  FADD.FTZ R0, R38, R0 ;  /* 0x0000000026007221 */ /* 0x000fe20000010000 */
[----:B------:R-:W-:Y:S02]  /*c6a0*/  MOV R31, R196 ;  /* 0x000000c4001f7202 */ /* 0x000fe40000000f00 */
        /* <DEDUP_REMOVED lines=74> */
[-C--:B------:R-:W-:Y:S03]  /*cb50*/  HMMA.16816.F32.BF16 R184, R208, R190.reuse, R44 ;  /* 0x000000bed0b8723c */ /* 0x080fe6000004182c */
[----:B------:R-:W-:Y:S01]  /*cb60*/  FADD.FTZ R11, R11, R8 ;  /* 0x000000080b0b7221 */ /* 0x000fe20000010000 */
[----:B------:R-:W-:Y:S02]  /*cb70*/  MOV R12, R201 ;  /* 0x000000c9000c7202 */ /* 0x000fe40000000f00 */
[----:B------:R-:W-:Y:S02]  /*cb80*/  MOV R132, R136 ;  /* 0x0000008800847202 */ /* 0x000fe40000000f00 */
[C---:B------:R-:W-:Y:S04]  /*cb90*/  HMMA.16816.F32.BF16 R188, R140.reuse, R190, R48 ;  /* 0x000000be8cbc723c */ /* 0x040fe80000041830 */
[----:B------:R-:W-:Y:S02]  /*cba0*/  FADD.FTZ R12, R12, R2 ;  /* 0x000000020c0c7221 */ /* 0x000fe40000010000 */
[----:B------:R-:W-:Y:S02]  /*cbb0*/  FADD.FTZ R2, R38, R9 ;  /* 0x0000000926027221 */ /* 0x000fe40000010000 */
[-C--:B---3--:R-:W-:Y:S04]  /*cbc0*/  HMMA.16816.F32.BF16 R192, R140, R204.reuse, R52 ;  /* 0x000000cc8cc0723c */ /* 0x088fe80000041834 */
        /* <DEDUP_REMOVED lines=31> */
[-C--:B--2---:R-:W-:Y:S08]  /*cdc0*/  HMMA.16816.F32.BF16 R116, R140, R4.reuse, R116 ;  /* 0x000000048c74723c */ /* 0x084ff00000041874 */
        /* <DEDUP_REMOVED lines=10> */
[----:B------:R-:W-:Y:S01]  /*ce70*/  FADD.FTZ R8, R248, R2 ;  /* 0x00000002f8087221 */ /* 0x000fe20000010000 */
[----:B------:R-:W-:Y:S03]  /*ce80*/  MOV R140, R134 ;  /* 0x00000086008c7202 */ /* 0x000fe60000000f00 */
        /* <DEDUP_REMOVED lines=16> */
[----:B------:R1:W-:Y:S02]  /*cf90*/  STL [R1+0x38], R0 ;  /* 0x0000380001007387 */ /* 0x0003e40000100800 */
[----:B-1---5:R-:W-:-:S05]  /*cfa0*/  @P4 BRA `(.L_x_220) ;  /* 0xffffb41000004947 */ /* 0x022fca000383ffff */
.L_x_219:
[----:B---3--:R-:W2:Y:S01]  /*cfb0*/  LDL.LU R4, [R1+0x30] ;  /* 0x0000300001047983 */ /* 0x008ea20000300800 */
[----:B------:R-:W1:Y:S01]  /*cfc0*/  S2UR UR6, SR_CTAID.Y ;  /* 0x00000000000679c3 */ /* 0x000e620000002600 */
[----:B------:R-:W-:-:S02]  /*cfd0*/  UISETP.NE.AND UP0, UPT, UR10, -0x1, UPT ;  /* 0xffffffff0a00788c */ /* 0x000fc4000bf05270 */
[----:B------:R-:W3:Y:S01]  /*cfe0*/  LDL.LU R7, [R1+0x2c] ;  /* 0x00002c0001077983 */ /* 0x000ee20000300800 */
[----:B------:R-:W-:-:S03]  /*cff0*/  ULDC.64 UR4, c[0x0][0x1e8] ;  /* 0x00007a0000047ab9 */ /* 0x000fc60000000a00 */
[----:B------:R-:W4:Y:S04]  /*d000*/  LDL.LU R8, [R1+0x34] ;  /* 0x0000340001087983 */ /* 0x000f280000300800 */
[----:B------:R-:W4:Y:S01]  /*d010*/  LDL.LU R6, [R1+0x38] ;  /* 0x0000380001067983 */ /* 0x000f220000300800 */
[----:B------:R-:W-:Y:S01]  /*d020*/  @UP0 UIMAD.WIDE.U32 UR14, UR10, UR4, URZ ;  /* 0x000000040a0e02a5 */ /* 0x000fe2000f8e003f */
[----:B------:R-:W1:Y:S01]  /*d030*/  S2UR UR9, SR_CTAID.X ;  /* 0x00000000000979c3 */ /* 0x000e620000002500 */
[----:B------:R-:W-:Y:S01]  /*d040*/  ULDC UR8, c[0x0][0x214] ;  /* 0x0000850000087ab9 */ /* 0x000fe20000000800 */
[----:B------:R-:W-:Y:S01]  /*d050*/  BSSY B0, `(.L_x_223) ;  /* 0x00001b0000007945 */ /* 0x000fe20003800000 */
[----:B------:R-:W-:Y:S02]  /*d060*/  @UP0 UIMAD UR7, UR10, UR5, UR15 ;  /* 0x000000050a0702a4 */ /* 0x000fe4000f8e020f */
[----:B------:R-:W-:-:S02]  /*d070*/  UMOV UR24, URZ ;  /* 0x0000003f00187c82 */ /* 0x000fc40008000000 */
[----:B------:R-:W-:Y:S01]  /*d080*/  ULDC.64 UR4, c[0x0][0x1e0] ;  /* 0x0000780000047ab9 */ /* 0x000fe20000000a00 */
[----:B------:R-:W1:Y:S01]  /*d090*/  S2UR UR11, SR_CTAID.Z ;  /* 0x00000000000b79c3 */ /* 0x000e620000002700 */
[----:B------:R-:W-:Y:S02]  /*d0a0*/  UMOV UR25, URZ ;  /* 0x0000003f00197c82 */ /* 0x000fe40008000000 */
[----:B-1----:R-:W-:Y:S02]  /*d0b0*/  @!UP0 USHF.R.S32.HI UR12, URZ, 0x1f, UR6 ;  /* 0x0000001f3f0c8899 */ /* 0x002fe40008011406 */
        /* <DEDUP_REMOVED lines=33> */
[----:B---3--:R-:W2:Y:S04]  /*d2d0*/  SHFL.BFLY PT, R0, R7, 0x2, 0x1f ;  /* 0x0c401f0007007f89 */ /* 0x008ea800000e0000 */
[----:B----4-:R-:W3:Y:S01]  /*d2e0*/  SHFL.BFLY PT, R5, R8, 0x2, 0x1f ;  /* 0x0c401f0008057f89 */ /* 0x010ee200000e0000 */
[----:B-1----:R-:W-:-:S03]  /*d2f0*/  FADD.FTZ R2, R2, R4 ;  /* 0x0000000402027221 */ /* 0x002fc60000010000 */
[----:B------:R-:W-:Y:S01]  /*d300*/  SHFL.BFLY PT, R4, R6, 0x2, 0x1f ;  /* 0x0c401f0006047f89 */ /* 0x000fe200000e0000 */
[----:B--2---:R-:W-:-:S03]  /*d310*/  FADD.FTZ R0, R0, R7 ;  /* 0x0000000700007221 */ /* 0x004fc60000010000 */
[----:B------:R-:W1:Y:S01]  /*d320*/  SHFL.BFLY PT, R133, R2, 0x1, 0x1f ;  /* 0x0c201f0002857f89 */ /* 0x000e6200000e0000 */
[----:B---3--:R-:W-:-:S03]  /*d330*/  FADD.FTZ R5, R5, R8 ;  /* 0x0000000805057221 */ /* 0x008fc60000010000 */
[----:B------:R-:W2:Y:S04]  /*d340*/  S2R R7, SR_TID.X ;  /* 0x0000000000077919 */ /* 0x000ea80000002100 */
[----:B------:R-:W3:Y:S04]  /*d350*/  SHFL.BFLY PT, R132, R0, 0x1, 0x1f ;  /* 0x0c201f0000847f89 */ /* 0x000ee800000e0000 */
[----:B------:R-:W4:Y:S01]  /*d360*/  SHFL.BFLY PT, R10, R5, 0x1, 0x1f ;  /* 0x0c201f00050a7f89 */ /* 0x000f2200000e0000 */
[----:B-1----:R-:W-:Y:S02]  /*d370*/  FADD.FTZ R133, R2, R133 ;  /* 0x0000008502857221 */ /* 0x002fe40000010000 */
[----:B------:R-:W-:Y:S01]  /*d380*/  FADD.FTZ R2, R4, R6 ;  /* 0x0000000604027221 */ /* 0x000fe20000010000 */
[----:B--2---:R-:W-:-:S02]  /*d390*/  SHF.R.S32.HI R4, RZ, 0x1f, R7 ;  /* 0x0000001fff047819 */ /* 0x004fc40000011407 */
[----:B------:R-:W-:Y:S02]  /*d3a0*/  FSETP.NE.FTZ.AND P5, PT, R133, RZ, PT ;  /* 0x000000ff8500720b */ /* 0x000fe40003fb5000 */
[----:B------:R-:W1:Y:S01]  /*d3b0*/  SHFL.BFLY PT, R9, R2, 0x1, 0x1f ;  /* 0x0c201f0002097f89 */ /* 0x000e6200000e0000 */
[----:B---3--:R-:W-:Y:S01]  /*d3c0*/  FADD.FTZ R132, R0, R132 ;  /* 0x0000008400847221 */ /* 0x008fe20000010000 */
[----:B------:R-:W-:Y:S02]  /*d3d0*/  LEA.HI R6, R4, R7, RZ, 0x2 ;  /* 0x0000000704067211 */ /* 0x000fe400078f10ff */
[----:B------:R-:W-:Y:S01]  /*d3e0*/  MOV R0, 0x3f800000 ;  /* 0x3f80000000007802 */ /* 0x000fe20000000f00 */
[----:B----4-:R-:W-:Y:S01]  /*d3f0*/  FADD.FTZ R137, R5, R10 ;  /* 0x0000000a05897221 */ /* 0x010fe20000010000 */
[----:B------:R-:W-:Y:S02]  /*d400*/  FSETP.NE.FTZ.AND P4, PT, R132, RZ, PT ;  /* 0x000000ff8400720b */ /* 0x000fe40003f95000 */
[----:B------:R-:W-:-:S02]  /*d410*/  LOP3.LUT R8, R6, 0x3ffffffc, RZ, 0xc0, !PT ;  /* 0x3ffffffc06087812 */ /* 0x000fc400078ec0ff */
[----:B------:R-:W-:Y:S02]  /*d420*/  FSETP.NE.FTZ.AND P3, PT, R137, RZ, PT ;  /* 0x000000ff8900720b */ /* 0x000fe40003f75000 */
[-C--:B------:R-:W-:Y:S01]  /*d430*/  LEA.HI R4, R4, R7.reuse, RZ, 0x5 ;  /* 0x0000000704047211 */ /* 0x080fe200078f28ff */
[----:B------:R-:W2:Y:S01]  /*d440*/  @P5 MUFU.RCP R0, R133 ;  /* 0x0000008500005308 */ /* 0x000ea20000001000 */
[----:B------:R-:W-:Y:S02]  /*d450*/  IADD3 R8, -R8, R7, RZ ;  /* 0x0000000708087210 */ /* 0x000fe40007ffe1ff */
[----:B------:R-:W-:Y:S02]  /*d460*/  SHF.R.S32.HI R7, RZ, 0x5, R4 ;  /* 0x00000005ff077819 */ /* 0x000fe40000011404 */
[----:B------:R-:W-:Y:S02]  /*d470*/  MOV R4, 0x3f800000 ;  /* 0x3f80000000047802 */ /* 0x000fe40000000f00 */
[----:B------:R-:W-:Y:S01]  /*d480*/  LEA R139, R7, R8, 0x9 ;  /* 0x00000008078b7211 */ /* 0x000fe200078e48ff */
[----:B-1----:R-:W-:Y:S01]  /*d490*/  FADD.FTZ R138, R2, R9 ;  /* 0x00000009028a7221 */ /* 0x002fe20000010000 */
[----:B------:R-:W-:-:S02]  /*d4a0*/  MOV R2, 0x3f800000 ;  /* 0x3f80000000027802 */ /* 0x000fc40000000f00 */
[----:B------:R-:W1:Y:S02]  /*d4b0*/  @P4 MUFU.RCP R4, R132 ;  /* 0x0000008400044308 */ /* 0x000e640000001000 */
[----:B------:R-:W-:Y:S01]  /*d4c0*/  FSETP.NE.FTZ.AND P0, PT, R138, RZ, PT ;  /* 0x000000ff8a00720b */ /* 0x000fe20003f15000 */
[C---:B--2---:R-:W-:Y:S02]  /*d4d0*/  FMUL.FTZ R148, R0.reuse, R148 ;  /* 0x0000009400947220 */ /* 0x044fe40000410000 */
[----:B------:R-:W-:-:S03]  /*d4e0*/  FMUL.FTZ R7, R0, R149 ;  /* 0x0000009500077220 */ /* 0x000fc60000410000 */
[----:B------:R-:W2:Y:S01]  /*d4f0*/  @P3 MUFU.RCP R2, R137 ;  /* 0x0000008900023308 */ /* 0x000ea20000001000 */
[C---:B------:R-:W-:Y:S02]  /*d500*/  FMUL.FTZ R156, R0.reuse, R156 ;  /* 0x0000009c009c7220 */ /* 0x040fe40000410000 */
        /* <DEDUP_REMOVED lines=43> */
[----:B------:R-:W-:Y:S01]  /*d7c0*/  MOV R0, 0x3f800000 ;  /* 0x3f80000000007802 */ /* 0x000fe20000000f00 */
[----:B-1----:R-:W-:Y:S01]  /*d7d0*/  FMUL.FTZ R150, R4, R150 ;  /* 0x0000009604967220 */ /* 0x002fe20000410000 */
        /* <DEDUP_REMOVED lines=235> */
[----:B------:R-:W-:-:S03]  /*e690*/  @P4 FFMA.FTZ R13, R135, c[0x0][0x238], R5 ;  /* 0x00008e00870d4a23 */ /* 0x000fc60000010005 */
        /* <DEDUP_REMOVED lines=75> */
.L_x_224:
[----:B---34-:R-:W-:Y:S05]  /*eb50*/  BSYNC B0 ;  /* 0x0000000000007941 */ /* 0x018fea0003800000 */
.L_x_223:
        /* <DEDUP_REMOVED lines=29> */
.L_x_226:
[----:B----4-:R-:W-:Y:S05]  /*ed30*/  BSYNC B0 ;  /* 0x0000000000007941 */ /* 0x010fea0003800000 */
.L_x_225:
        /* <DEDUP_REMOVED lines=18> */
.L_x_228:
[----:B------:R-:W-:Y:S05]  /*ee60*/  BSYNC B0 ;  /* 0x0000000000007941 */ /* 0x000fea0003800000 */
.L_x_227:
        /* <DEDUP_REMOVED lines=18> */
.L_x_230:
[----:B------:R-:W-:Y:S05]  /*ef90*/  BSYNC B0 ;  /* 0x0000000000007941 */ /* 0x000fea0003800000 */
.L_x_229:
        /* <DEDUP_REMOVED lines=18> */
.L_x_232:
[----:B------:R-:W-:Y:S05]  /*f0c0*/  BSYNC B0 ;  /* 0x0000000000007941 */ /* 0x000fea0003800000 */
.L_x_231:
        /* <DEDUP_REMOVED lines=18> */
.L_x_234:
[----:B------:R-:W-:Y:S05]  /*f1f0*/  BSYNC B0 ;  /* 0x0000000000007941 */ /* 0x000fea0003800000 */
.L_x_233:
        /* <DEDUP_REMOVED lines=18> */
.L_x_236:
[----:B------:R-:W-:Y:S05]  /*f320*/  BSYNC B0 ;  /* 0x0000000000007941 */ /* 0x000fea0003800000 */
.L_x_235:
        /* <DEDUP_REMOVED lines=18> */
.L_x_238:
[----:B------:R-:W-:Y:S05]  /*f450*/  BSYNC B0 ;  /* 0x0000000000007941 */ /* 0x000fea0003800000 */
.L_x_237:
        /* <DEDUP_REMOVED lines=19> */
.L_x_181:
        /* <DEDUP_REMOVED lines=74> */
.L_x_240:
[----:B------:R-:W-:Y:S05]  /*fa30*/  BSYNC B0 ;  /* 0x0000000000007941 */ /* 0x000fea0003800000 */
.L_x_239:
        /* <DEDUP_REMOVED lines=18> */
.L_x_242:
[----:B------:R-:W-:Y:S05]  /*fb60*/  BSYNC B0 ;  /* 0x0000000000007941 */ /* 0x000fea0003800000 */
.L_x_241:
        /* <DEDUP_REMOVED lines=18> */
.L_x_244:
[----:B------:R-:W-:Y:S05]  /*fc90*/  BSYNC B0 ;  /* 0x0000000000007941 */ /* 0x000fea0003800000 */
.L_x_243:
        /* <DEDUP_REMOVED lines=18> */
.L_x_246:
[----:B------:R-:W-:Y:S05]  /*fdc0*/  BSYNC B0 ;  /* 0x0000000000007941 */ /* 0x000fea0003800000 */
.L_x_245:
        /* <DEDUP_REMOVED lines=18> */
.L_x_248:
[----:B------:R-:W-:Y:S05]  /*fef0*/  BSYNC B0 ;  /* 0x0000000000007941 */ /* 0x000fea0003800000 */
.L_x_247:
        /* <DEDUP_REMOVED lines=18> */
.L_x_250:
[----:B------:R-:W-:Y:S05]  /*10020*/  BSYNC B0 ;  /* 0x0000000000007941 */ /* 0x000fea0003800000 */
.L_x_249:
        /* <DEDUP_REMOVED lines=18> */
.L_x_252:
[----:B------:R-:W-:Y:S05]  /*10150*/  BSYNC B0 ;  /* 0x0000000000007941 */ /* 0x000fea0003800000 */
.L_x_251:
        /* <DEDUP_REMOVED lines=18> */
.L_x_254:
[----:B------:R-:W-:Y:S05]  /*10280*/  BSYNC B0 ;  /* 0x0000000000007941 */ /* 0x000fea0003800000 */
.L_x_253:
        /* <DEDUP_REMOVED lines=67> */
.L_x_255:
        /* <DEDUP_REMOVED lines=12> */
.L_x_2377:


//--------------------- .text._ZN5flash16flash_fwd_kernelI23Flash_fwd_kernel_traitsILi128ELi128ELi64ELi4ELb0ELb0EN7cutlass10bfloat16_tE19Flash_kernel_traitsILi128ELi128ELi64ELi4ES3_EELb0ELb0ELb0ELb1ELb0ELb0ELb0ELb0EEEvNS_16Flash_fwd_paramsE --------------------------
	.section	.text._ZN5flash16flash_fwd_kernelI23Flash_fwd_kernel_traitsILi128ELi128ELi64ELi4ELb0ELb0EN7cutlass10bfloat16_tE19Flash_kernel_traitsILi128ELi128ELi64ELi4ES3_EELb0ELb0ELb0ELb1ELb0ELb0ELb0ELb0EEEvNS_16Flash_fwd_paramsE,"ax",@progbits
	.sectioninfo	@"SHI_REGISTERS=255"
	.align	128
        .global         _ZN5flash16flash_fwd_kernelI23Flash_fwd_kernel_traitsILi128ELi128ELi64ELi4ELb0ELb0EN7cutlass10bfloat16_tE19Flash_kernel_traitsILi128ELi128ELi64ELi4ES3_EELb0ELb0ELb0ELb1ELb0ELb0ELb0ELb0EEEvNS_16Flash_fwd_paramsE
        .type           _ZN5flash16flash_fwd_kernelI23Flash_fwd_kernel_traitsILi128ELi128ELi64ELi4ELb0ELb0EN7cutlass10bfloat16_tE19Flash_kernel_traitsILi128ELi128ELi64ELi4ES3_EELb0ELb0ELb0ELb1ELb0ELb0ELb0ELb0EEEvNS_16Flash_fwd_paramsE,@function
        .size           _ZN5flash16flash_fwd_kernelI23Flash_fwd_kernel_traitsILi128ELi128ELi64ELi4ELb0ELb0EN7cutlass10bfloat16_tE19Flash_kernel_traitsILi128ELi128ELi64ELi4ES3_EELb0ELb0ELb0ELb1ELb0ELb0ELb0ELb0EEEvNS_16Flash_fwd_paramsE,(.L_x_2378 - _ZN5flash16flash_fwd_kernelI23Flash_fwd_kernel_traitsILi128ELi128ELi64ELi4ELb0ELb0EN7cutlass10bfloat16_tE19Flash_kernel_traitsILi128ELi128ELi64ELi4ES3_EELb0ELb0ELb0ELb1ELb0ELb0ELb0ELb0EEEvNS_16Flash_fwd_paramsE)
        .other          _ZN5flash16flash_fwd_kernelI23Flash_fwd_kernel_traitsILi128ELi128ELi64ELi4ELb0ELb0EN7cutlass10bfloat16_tE19Flash_kernel_traitsILi128ELi128ELi64ELi4ES3_EELb0ELb0ELb0ELb1ELb0ELb0ELb0ELb0EEEvNS_16Flash_fwd_paramsE,@"STO_CUDA_ENTRY STV_DEFAULT"
_ZN5flash16flash_fwd_kernelI23Flash_fwd_kernel_traitsILi128ELi128ELi64ELi4ELb0ELb0EN7cutlass10bfloat16_tE19Flash_kernel_traitsILi128ELi128ELi64ELi4ES3_EELb0ELb0ELb0ELb1ELb0ELb0ELb0ELb0EEEvNS_16Flash_fwd_paramsE:
.text._ZN5flash16flash_fwd_kernelI23Flash_fwd_kernel_traitsILi128ELi128ELi64ELi4ELb0ELb0EN7cutlass10bfloat16_tE19Flash_kernel_traitsILi128ELi128ELi64ELi4ES3_EELb0ELb0ELb0ELb1ELb0ELb0ELb0ELb0EEEvNS_16Flash_fwd_paramsE:
        /* <DEDUP_REMOVED lines=56> */
.L_x_256:
[----:B------:R-:W-:Y:S02]  /*0380*/  ULDC UR6, c[0x0][0x218] ;  /* 0x0000860000067ab9 */ /* 0x000fe40000000800 */
.L_x_257:
        /* <DEDUP_REMOVED lines=22> */
[----:B------:R-:W1:Y:S05]  /*04f0*/  S2R R198, SR_TID.X ;  /* 0x0000000000c67919 */ /* 0x000e6a0000002100 */
[----:B------:R-:W-:-:S13]  /*0500*/  PLOP3.LUT P0, PT, PT, PT, UP0, 0x80, 0x0 ;  /* 0x000000000000781c */ /* 0x000fda0003f0f008 */
        /* <DEDUP_REMOVED lines=10> */
[----:B------:R-:W-:Y:S02]  /*05b0*/  @!UP1 UIMAD UR19, UR19, UR6, URZ ;  /* 0x00000006131392a4 */ /* 0x000fe4000f8e023f */
[----:B------:R-:W-:-:S02]  /*05c0*/  ULDC.64 UR4, c[0x0][0x198] ;  /* 0x0000660000047ab9 */ /* 0x000fc40000000a00 */
[----:B------:R-:W-:Y:S02]  /*05d0*/  @!UP1 UIMAD.WIDE.U32 UR26, UR12, UR6, URZ ;  /* 0x000000060c1a92a5 */ /* 0x000fe4000f8e003f */
[----:B------:R-:W-:Y:S02]  /*05e0*/  @UP0 UIMAD.WIDE.U32 UR24, UR21, UR4, URZ ;  /* 0x00000004151802a5 */ /* 0x000fe4000f8e003f */
[----:B------:R-:W-:Y:S02]  /*05f0*/  @!UP1 UIMAD UR4, UR12, UR7, UR19 ;  /* 0x000000070c0492a4 */ /* 0x000fe4000f8e0213 */
[----:B------:R-:W-:Y:S02]  /*0600*/  @UP1 UMOV UR6, UR22 ;  /* 0x0000001600061c82 */ /* 0x000fe40008000000 */
[----:B------:R-:W-:Y:S02]  /*0610*/  @UP0 UIMAD UR7, UR21, UR5, UR25 ;  /* 0x00000005150702a4 */ /* 0x000fe4000f8e0219 */
[----:B------:R-:W-:-:S02]  /*0620*/  USHF.R.S32.HI UR19, URZ, 0x1f, UR14 ;  /* 0x0000001f3f137899 */ /* 0x000fc4000801140e */
[----:B------:R-:W-:Y:S02]  /*0630*/  @!UP1 UIADD3 UR15, UR27, UR4, URZ ;  /* 0x000000041b0f9290 */ /* 0x000fe4000fffe03f */
[----:B------:R-:W-:Y:S01]  /*0640*/  @!UP1 UMOV UR6, UR26 ;  /* 0x0000001a00069c82 */ /* 0x000fe20008000000 */
        /* <DEDUP_REMOVED lines=13> */
.L_x_259:
        /* <DEDUP_REMOVED lines=10> */
[----:B------:R-:W-:Y:S01]  /*07c0*/  @UP0 UIMAD UR20, UR20, UR5, UR23 ;  /* 0x00000005141402a4 */ /* 0x000fe2000f8e0217 */
        /* <DEDUP_REMOVED lines=35> */
.L_x_260:
[----:B-1----:R-:W-:Y:S01]  /*0a00*/  SHF.R.S32.HI R15, RZ, 0x1f, R198 ;  /* 0x0000001fff0f7819 */ /* 0x002fe200000114c6 */
[----:B------:R-:W1:Y:S01]  /*0a10*/  S2R R6, SR_CTAID.X ;  /* 0x0000000000067919 */ /* 0x000e620000002500 */
[----:B------:R-:W-:Y:S01]  /*0a20*/  ULDC.64 UR4, c[0x0][0x1a8] ;  /* 0x00006a0000047ab9 */ /* 0x000fe20000000a00 */
[----:B------:R-:W-:Y:S01]  /*0a30*/  IMAD.MOV.U32 R21, RZ, RZ, 0x10 ;  /* 0x00000010ff157424 */ /* 0x000fe200078e00ff */
[CC--:B------:R-:W-:Y:S01]  /*0a40*/  LEA.HI R0, R15.reuse, R198.reuse, RZ, 0x3 ;  /* 0x000000c60f007211 */ /* 0x0c0fe200078f18ff */
[----:B------:R-:W2:Y:S01]  /*0a50*/  S2R R10, SR_CTAID.Z ;  /* 0x00000000000a7919 */ /* 0x000ea20000002700 */
[-C--:B------:R-:W-:Y:S01]  /*0a60*/  LEA.HI R19, R15, R198.reuse, RZ, 0x4 ;  /* 0x000000c60f137211 */ /* 0x080fe200078f20ff */
[----:B------:R-:W-:Y:S01]  /*0a70*/  UIMAD UR4, UR19, UR4, URZ ;  /* 0x00000004130472a4 */ /* 0x000fe2000f8e023f */
[----:B------:R-:W-:Y:S01]  /*0a80*/  SHF.R.S32.HI R12, RZ, 0x3, R0 ;  /* 0x00000003ff0c7819 */ /* 0x000fe20000011400 */
[----:B------:R-:W-:Y:S01]  /*0a90*/  BSSY B0, `(.L_x_261) ;  /* 0x0000057000007945 */ /* 0x000fe20003800000 */
[----:B------:R-:W-:Y:S01]  /*0aa0*/  LOP3.LUT R2, R0, 0xfffffff8, RZ, 0xc0, !PT ;  /* 0xfffffff800027812 */ /* 0x000fe200078ec0ff */
[----:B------:R-:W-:Y:S01]  /*0ab0*/  UIMAD UR5, UR14, UR5, UR4 ;  /* 0x000000050e0572a4 */ /* 0x000fe2000f8e0204 */
[----:B------:R-:W-:Y:S01]  /*0ac0*/  LOP3.LUT R0, R19, 0xfffffff0, RZ, 0xc0, !PT ;  /* 0xfffffff013007812 */ /* 0x000fe200078ec0ff */
[----:B------:R-:W-:Y:S01]  /*0ad0*/  IMAD.SHL.U32 R3, R12, 0x40, RZ ;  /* 0x000000400c037824 */ /* 0x000fe200078e00ff */
[----:B------:R-:W-:Y:S01]  /*0ae0*/  LEA.HI R5, R15, R198, RZ, 0x6 ;  /* 0x000000c60f057211 */ /* 0x000fe200078f30ff */
[C---:B------:R-:W-:Y:S01]  /*0af0*/  IMAD.IADD R20, R198.reuse, 0x1, -R2 ;  /* 0x00000001c6147824 */ /* 0x040fe200078e0a02 */
[----:B------:R-:W-:Y:S01]  /*0b00*/  SHF.R.S32.HI R13, RZ, 0x1f, R12 ;  /* 0x0000001fff0d7819 */ /* 0x000fe2000001140c */
[----:B------:R-:W-:Y:S01]  /*0b10*/  IMAD.IADD R0, R198, 0x1, -R0 ;  /* 0x00000001c6007824 */ /* 0x000fe200078e0a00 */
[----:B------:R-:W-:Y:S01]  /*0b20*/  LOP3.LUT R2, R3, 0x1c0, RZ, 0xc0, !PT ;  /* 0x000001c003027812 */ /* 0x000fe200078ec0ff */
[----:B------:R-:W-:-:S02]  /*0b30*/  IMAD.SHL.U32 R212, R20, 0x8, RZ ;  /* 0x0000000814d47824 */ /* 0x000fc400078e00ff */
[----:B------:R-:W-:Y:S01]  /*0b40*/  IMAD R14, R13, c[0x0][0x1a0], RZ ;  /* 0x000068000d0e7a24 */ /* 0x000fe200078e02ff */
[----:B------:R-:W-:Y:S02]  /*0b50*/  SHF.R.S32.HI R4, RZ, 0x1f, R0 ;  /* 0x0000001fff047819 */ /* 0x000fe40000011400 */
[----:B------:R-:W-:Y:S01]  /*0b60*/  LOP3.LUT R3, R2, 0x38, R212, 0xf8, !PT ;  /* 0x0000003802037812 */ /* 0x000fe200078ef8d4 */
[----:B-1----:R-:W-:Y:S01]  /*0b70*/  IMAD.WIDE R30, R6, 0x80, R12 ;  /* 0x00000080061e7825 */ /* 0x002fe200078e020c */
[----:B------:R-:W-:Y:S02]  /*0b80*/  SHF.R.U32.HI R2, RZ, 0x3, R2 ;  /* 0x00000003ff027819 */ /* 0x000fe40000011602 */
[----:B------:R-:W-:Y:S01]  /*0b90*/  LEA.HI R18, R4, R0, RZ, 0x3 ;  /* 0x0000000004127211 */ /* 0x000fe200078f18ff */
[----:B------:R-:W-:Y:S01]  /*0ba0*/  IMAD.SHL.U32 R4, R5, 0x8, RZ ;  /* 0x0000000805047824 */ /* 0x000fe200078e00ff */
[----:B------:R-:W-:Y:S01]  /*0bb0*/  LOP3.LUT R3, R3, R2, RZ, 0x3c, !PT ;  /* 0x0000000203037212 */ /* 0x000fe200078e3cff */
[----:B------:R1:W-:Y:S01]  /*0bc0*/  STL.64 [R1+0x20], R30 ;  /* 0x0000201e01007387 */ /* 0x0003e20000100a00 */
[----:B------:R-:W-:-:S02]  /*0bd0*/  LOP3.LUT R2, R18, 0xfffffff8, RZ, 0xc0, !PT ;  /* 0xfffffff812027812 */ /* 0x000fc400078ec0ff */
[----:B------:R-:W-:Y:S02]  /*0be0*/  SHF.R.S32.HI R213, RZ, 0x1f, R212 ;  /* 0x0000001fffd57819 */ /* 0x000fe400000114d4 */
[----:B------:R-:W-:Y:S01]  /*0bf0*/  LOP3.LUT R239, R3, 0xfffffe00, R4, 0xf8, !PT ;  /* 0xfffffe0003ef7812 */ /* 0x000fe200078ef804 */
[----:B------:R-:W-:Y:S01]  /*0c00*/  IMAD.IADD R17, R0, 0x1, -R2 ;  /* 0x0000000100117824 */ /* 0x000fe200078e0a02 */
[C---:B------:R-:W-:Y:S01]  /*0c10*/  IADD3 R2, P0, R212.reuse, UR6, RZ ;  /* 0x00000006d4027c10 */ /* 0x040fe2000ff1e0ff */
[----:B------:R-:W-:Y:S01]  /*0c20*/  IMAD R0, R13, c[0x0][0x198], RZ ;  /* 0x000066000d007a24 */ /* 0x000fe200078e02ff */
[----:B------:R-:W-:Y:S01]  /*0c30*/  IADD3 R202, R212, 0x40, RZ ;  /* 0x00000040d4ca7810 */ /* 0x000fe20007ffe0ff */
[C---:B------:R-:W-:Y:S01]  /*0c40*/  IMAD.WIDE.U32 R6, R12.reuse, c[0x0][0x198], R212 ;  /* 0x000066000c067a25 */ /* 0x040fe200078e00d4 */
[----:B------:R-:W-:Y:S01]  /*0c50*/  IADD3.X R3, R213, UR15, RZ, P0, !PT ;  /* 0x0000000fd5037c10 */ /* 0x000fe200087fe4ff */
[----:B------:R1:W-:Y:S01]  /*0c60*/  STL.64 [R1+0x18], R212 ;  /* 0x000018d401007387 */ /* 0x0003e20000100a00 */
[----:B------:R-:W-:Y:S01]  /*0c70*/  UIADD3 UR15, -UR9, UR11, URZ ;  /* 0x0000000b090f7290 */ /* 0x000fe2000fffe13f */
[----:B------:R-:W-:Y:S01]  /*0c80*/  IMAD R9, R12, c[0x0][0x19c], R0 ;  /* 0x000067000c097a24 */ /* 0x000fe200078e0200 */
[----:B------:R-:W-:Y:S01]  /*0c90*/  IADD3 R6, P0, R6, UR24, RZ ;  /* 0x0000001806067c10 */ /* 0x000fe2000ff1e0ff */
[----:B------:R-:W-:Y:S01]  /*0ca0*/  IMAD.WIDE.U32 R4, R12, c[0x0][0x1a0], R212 ;  /* 0x000068000c047a25 */ /* 0x000fe200078e00d4 */
[----:B------:R-:W-:-:S02]  /*0cb0*/  SHF.R.S32.HI R0, RZ, 0x1f, R8 ;  /* 0x0000001fff007819 */ /* 0x000fc40000011408 */
[----:B------:R-:W-:Y:S01]  /*0cc0*/  IADD3.X R7, R7, UR7, R9, P0, !PT ;  /* 0x0000000707077c10 */ /* 0x000fe200087fe409 */
[----:B--2---:R-:W-:Y:S01]  /*0cd0*/  IMAD.WIDE.U32 R10, R10, c[0x0][0x1a8], R2 ;  /* 0x00006a000a0a7a25 */ /* 0x004fe200078e0002 */
[----:B------:R-:W-:-:S03]  /*0ce0*/  IADD3 R2, P0, R4, UR22, RZ ;  /* 0x0000001604027c10 */ /* 0x000fc6000ff1e0ff */
[----:B------:R-:W-:Y:S01]  /*0cf0*/  IMAD R3, R12, c[0x0][0x1a4], R14 ;  /* 0x000069000c037a24 */ /* 0x000fe200078e020e */
[----:B------:R-:W-:Y:S01]  /*0d00*/  R2P PR, R17, 0x6 ;  /* 0x0000000611007804 */ /* 0x000fe20000000000 */
[C---:B------:R-:W-:Y:S01]  /*0d10*/  IMAD R4, R0.reuse, c[0x0][0x1b0], RZ ;  /* 0x00006c0000047a24 */ /* 0x040fe200078e02ff */
[----:B------:R-:W-:Y:S01]  /*0d20*/  IADD3 R9, R11, UR5, RZ ;  /* 0x000000050b097c10 */ /* 0x000fe2000fffe0ff */
[----:B------:R-:W-:Y:S01]  /*0d30*/  IMAD R0, R0, c[0x0][0x1b8], RZ ;  /* 0x00006e0000007a24 */ /* 0x000fe200078e02ff */
[----:B------:R-:W-:Y:S01]  /*0d40*/  IADD3.X R3, R5, UR20, R3, P0, !PT ;  /* 0x0000001405037c10 */ /* 0x000fe200087fe403 */
[----:B------:R-:W-:Y:S01]  /*0d50*/  IMAD R14, R8, c[0x0][0x1b4], R4 ;  /* 0x00006d00080e7a24 */ /* 0x000fe200078e0204 */
[----:B------:R-:W-:Y:S01]  /*0d60*/  ISETP.GE.AND P0, PT, R12, UR15, PT ;  /* 0x0000000f0c007c0c */ /* 0x000fe2000bf06270 */
[C---:B------:R-:W-:Y:S01]  /*0d70*/  IMAD R5, R8.reuse, c[0x0][0x1bc], R0 ;  /* 0x00006f0008057a24 */ /* 0x040fe200078e0200 */
[----:B------:R-:W-:Y:S01]  /*0d80*/  SEL R4, R21, 0xfffffff0, !P1 ;  /* 0xfffffff015047807 */ /* 0x000fe20004800000 */
[----:B------:R-:W-:Y:S01]  /*0d90*/  IMAD.WIDE.U32 R24, R8, c[0x0][0x1b8], R2 ;  /* 0x00006e0008187a25 */ /* 0x000fe200078e0002 */
[----:B------:R-:W-:-:S03]  /*0da0*/  LEA.HI R2, R15, R198, RZ, 0x5 ;  /* 0x000000c60f027211 */ /* 0x000fc600078f28ff */
[----:B------:R-:W-:Y:S01]  /*0db0*/  IMAD.WIDE.U32 R26, R8, c[0x0][0x1b0], R6 ;  /* 0x00006c00081a7a25 */ /* 0x000fe200078e0006 */
[----:B------:R-:W-:Y:S02]  /*0dc0*/  LOP3.LUT R0, R2, 0xffffffe0, RZ, 0xc0, !PT ;  /* 0xffffffe002007812 */ /* 0x000fe400078ec0ff */
[----:B------:R-:W-:Y:S01]  /*0dd0*/  SHF.R.S32.HI R145, RZ, 0x5, R2 ;  /* 0x00000005ff917819 */ /* 0x000fe20000011402 */
[----:B------:R-:W-:Y:S01]  /*0de0*/  IMAD.IADD R22, R25, 0x1, R5 ;  /* 0x0000000119167824 */ /* 0x000fe200078e0205 */
[----:B------:R1:W-:Y:S01]  /*0df0*/  STL.64 [R1+0x40], R26 ;  /* 0x0000401a01007387 */ /* 0x0003e20000100a00 */
[----:B------:R-:W-:Y:S02]  /*0e00*/  IMAD.IADD R29, R27, 0x1, R14 ;  /* 0x000000011b1d7824 */ /* 0x000fe400078e020e */
[----:B------:R-:W-:Y:S01]  /*0e10*/  IMAD.MOV.U32 R3, RZ, RZ, 0x20 ;  /* 0x00000020ff037424 */ /* 0x000fe200078e00ff */
[----:B------:R1:W-:Y:S01]  /*0e20*/  STL.64 [R1+0x38], R24 ;  /* 0x0000381801007387 */ /* 0x0003e20000100a00 */
[----:B------:R-:W-:-:S02]  /*0e30*/  IMAD.IADD R144, R198, 0x1, -R0 ;  /* 0x00000001c6907824 */ /* 0x000fc400078e0a00 */
[----:B------:R-:W-:Y:S01]  /*0e40*/  IMAD.SHL.U32 R239, R239, 0x2, RZ ;  /* 0x00000002efef7824 */ /* 0x000fe200078e00ff */
        /* <DEDUP_REMOVED lines=27> */
.L_x_262:
[----:B------:R-:W-:Y:S05]  /*1000*/  BSYNC B0 ;  /* 0x0000000000007941 */ /* 0x000fea0003800000 */
.L_x_261:
[----:B------:R-:W-:Y:S01]  /*1010*/  IADD3 R16, R12, 0x10, RZ ;  /* 0x000000100c107810 */ /* 0x000fe20007ffe0ff */
[----:B------:R-:W-:Y:S03]  /*1020*/  BSSY B0, `(.L_x_263) ;  /* 0x000001c000007945 */ /* 0x000fe60003800000 */
[----:B------:R-:W-:-:S13]  /*1030*/  ISETP.GE.AND P0, PT, R16, UR15, PT ;  /* 0x0000000f10007c0c */ /* 0x000fda000bf06270 */
[----:B------:R-:W-:Y:S05]  /*1040*/  @P0 BRA `(.L_x_264) ;  /* 0x0000019000000947 */ /* 0x000fea0003800000 */
[----:B------:R-:W-:Y:S02]  /*1050*/  IADD3 R5, P0, R30, 0x10, RZ ;  /* 0x000000101e057810 */ /* 0x000fe40007f1e0ff */
[----:B------:R-:W-:Y:S02]  /*1060*/  ISETP.GE.AND P1, PT, R212, c[0x0][0x220], PT ;  /* 0x00008800d4007a0c */ /* 0x000fe40003f26270 */
[----:B--2---:R-:W-:Y:S01]  /*1070*/  MOV R3, R9 ;  /* 0x0000000900037202 */ /* 0x004fe20000000f00 */
[----:B------:R-:W-:Y:S01]  /*1080*/  IMAD.X R2, RZ, RZ, R31, P0 ;  /* 0x000000ffff027224 */ /* 0x000fe200000e061f */
[----:B------:R-:W-:-:S03]  /*1090*/  ISETP.GE.AND P0, PT, R202, c[0x0][0x220], PT ;  /* 0x00008800ca007a0c */ /* 0x000fc60003f06270 */
[----:B------:R-:W-:Y:S02]  /*10a0*/  IMAD R6, R2, c[0x0][0x190], RZ ;  /* 0x0000640002067a24 */ /* 0x000fe400078e02ff */
[----:B------:R-:W-:-:S04]  /*10b0*/  IMAD.MOV.U32 R2, RZ, RZ, R10 ;  /* 0x000000ffff027224 */ /* 0x000fc800078e000a */
[C---:B------:R-:W-:Y:S01]  /*10c0*/  IMAD.WIDE.U32 R2, R5.reuse, c[0x0][0x190], R2 ;  /* 0x0000640005027a25 */ /* 0x040fe200078e0002 */
[----:B------:R2:W-:Y:S03]  /*10d0*/  @P1 STS.128 [R239+0x800], RZ ;  /* 0x000800ffef001388 */ /* 0x0005e60000000c00 */
[----:B------:R-:W-:Y:S01]  /*10e0*/  IMAD R5, R5, c[0x0][0x194], R6 ;  /* 0x0000650005057a24 */ /* 0x000fe200078e0206 */
[----:B------:R-:W-:-:S03]  /*10f0*/  @!P1 LEA R6, P2, R2, c[0x0][0x160], 0x1 ;  /* 0x0000580002069a11 */ /* 0x000fc600078408ff */
        /* <DEDUP_REMOVED lines=14> */
.L_x_264:
[----:B------:R-:W-:Y:S05]  /*11e0*/  BSYNC B0 ;  /* 0x0000000000007941 */ /* 0x000fea0003800000 */
.L_x_263:
        /* <DEDUP_REMOVED lines=29> */
.L_x_266:
[----:B------:R-:W-:Y:S05]  /*13c0*/  BSYNC B0 ;  /* 0x0000000000007941 */ /* 0x000fea0003800000 */
.L_x_265:
        /* <DEDUP_REMOVED lines=29> */
.L_x_268:
[----:B------:R-:W-:Y:S05]  /*15a0*/  BSYNC B0 ;  /* 0x0000000000007941 */ /* 0x000fea0003800000 */
.L_x_267:
[----:B--2---:R-:W-:Y:S01]  /*15b0*/  IADD3 R2, R12, 0x40, RZ ;  /* 0x000000400c027810 */ /* 0x004fe20007ffe0ff */
[----:B------:R-:W-:Y:S03]  /*15c0*/  BSSY B0, `(.L_x_269) ;  /* 0x000001c000007945 */ /* 0x000fe60003800000 */
[----:B------:R-:W-:-:S13]  /*15d0*/  ISETP.GE.AND P0, PT, R2, UR15, PT ;  /* 0x0000000f02007c0c */ /* 0x000fda000bf06270 */
[----:B------:R-:W-:Y:S05]  /*15e0*/  @P0 BRA `(.L_x_270) ;  /* 0x0000019000000947 */ /* 0x000fea0003800000 */
[----:B------:R-:W-:Y:S02]  /*15f0*/  IADD3 R5, P0, R30, 0x40, RZ ;  /* 0x000000401e057810 */ /* 0x000fe40007f1e0ff */
[----:B------:R-:W-:Y:S02]  /*1600*/  ISETP.GE.AND P1, PT, R212, c[0x0][0x220], PT ;  /* 0x00008800d4007a0c */ /* 0x000fe40003f26270 */
[----:B------:R-:W-:Y:S01]  /*1610*/  MOV R3, R9 ;  /* 0x0000000900037202 */ /* 0x000fe20000000f00 */
        /* <DEDUP_REMOVED lines=22> */
.L_x_270:
[----:B------:R-:W-:Y:S05]  /*1780*/  BSYNC B0 ;  /* 0x0000000000007941 */ /* 0x000fea0003800000 */
.L_x_269:
[----:B------:R-:W-:Y:S01]  /*1790*/  IADD3 R2, R12, 0x50, RZ ;  /* 0x000000500c027810 */ /* 0x000fe20007ffe0ff */
        /* <DEDUP_REMOVED lines=8> */
[----:B--2---:R-:W-:Y:S02]  /*1820*/  IMAD R6, R2, c[0x0][0x190], RZ ;  /* 0x0000640002067a24 */ /* 0x004fe400078e02ff */
        /* <DEDUP_REMOVED lines=19> */
.L_x_272:
[----:B------:R-:W-:Y:S05]  /*1960*/  BSYNC B0 ;  /* 0x0000000000007941 */ /* 0x000fea0003800000 */
.L_x_271:
        /* <DEDUP_REMOVED lines=29> */
.L_x_274:
[----:B------:R-:W-:Y:S05]  /*1b40*/  BSYNC B0 ;  /* 0x0000000000007941 */ /* 0x000fea0003800000 */
.L_x_273:
[----:B------:R-:W-:Y:S01]  /*1b50*/  IADD3 R2, R12, 0x70, RZ ;  /* 0x000000700c027810 */ /* 0x000fe20007ffe0ff */
[----:B------:R-:W-:Y:S01]  /*1b60*/  UIADD3 UR21, UR10, 0x3f, URZ ;  /* 0x0000003f0a157890 */ /* 0x000fe2000fffe03f */
[----:B------:R-:W-:Y:S01]  /*1b70*/  BSSY B0, `(.L_x_275) ;  /* 0x0000022000007945 */ /* 0x000fe20003800000 */
[----:B------:R-:W-:Y:S01]  /*1b80*/  UMOV UR22, 0x6 ;  /* 0x0000000600167882 */ /* 0x000fe20000000000 */
[----:B------:R-:W-:Y:S01]  /*1b90*/  ISETP.GE.AND P0, PT, R2, UR15, PT ;  /* 0x0000000f02007c0c */ /* 0x000fe2000bf06270 */
[----:B------:R-:W-:Y:S02]  /*1ba0*/  ULDC.64 UR4, c[0x0][0x198] ;  /* 0x0000660000047ab9 */ /* 0x000fe40000000a00 */
[----:B------:R-:W-:Y:S02]  /*1bb0*/  USHF.L.U64.HI UR22, UR4, UR22, UR5 ;  /* 0x0000001604167299 */ /* 0x000fe40008010205 */
[----:B------:R-:W-:Y:S02]  /*1bc0*/  USHF.R.S32.HI UR5, URZ, 0x1f, UR21 ;  /* 0x0000001f3f057899 */ /* 0x000fe40008011415 */
[----:B------:R-:W-:-:S02]  /*1bd0*/  USHF.L.U32 UR23, UR4, 0x6, URZ ;  /* 0x0000000604177899 */ /* 0x000fc4000800063f */
[----:B------:R-:W-:-:S04]  /*1be0*/  ULEA.HI UR21, UR5, UR21, URZ, 0x6 ;  /* 0x0000001505157291 */ /* 0x000fc8000f8f303f */
        /* <DEDUP_REMOVED lines=8> */
[C---:B--2---:R-:W-:Y:S01]  /*1c70*/  IMAD.WIDE.U32 R6, R5.reuse, c[0x0][0x190], R2 ;  /* 0x0000640005067a25 */ /* 0x044fe200078e0002 */
        /* <DEDUP_REMOVED lines=17> */
.L_x_276:
[----:B------:R-:W-:Y:S05]  /*1d90*/  BSYNC B0 ;  /* 0x0000000000007941 */ /* 0x000fea0003800000 */
.L_x_275:
        /* <DEDUP_REMOVED lines=32> */
.L_x_278:
[----:B------:R-:W-:Y:S05]  /*1fa0*/  BSYNC B0 ;  /* 0x0000000000007941 */ /* 0x000fea0003800000 */
.L_x_277:
[----:B------:R-:W-:Y:S01]  /*1fb0*/  ISETP.GE.AND P0, PT, R16, UR18, PT ;  /* 0x0000001210007c0c */ /* 0x000fe2000bf06270 */
[----:B------:R-:W-:Y:S01]  /*1fc0*/  ULDC UR5, c[0x0][0x19c] ;  /* 0x0000670000057ab9 */ /* 0x000fe20000000800 */
[----:B------:R-:W-:Y:S01]  /*1fd0*/  BSSY B0, `(.L_x_279) ;  /* 0x0000017000007945 */ /* 0x000fe20003800000 */
[----:B------:R-:W-:Y:S02]  /*1fe0*/  USHF.L.U32 UR24, UR4, 0x4, URZ ;  /* 0x0000000404187899 */ /* 0x000fe4000800063f */
[----:B------:R-:W-:-:S08]  /*1ff0*/  USHF.L.U64.HI UR13, UR4, UR13, UR5 ;  /* 0x0000000d040d7299 */ /* 0x000fd00008010205 */
[----:B------:R-:W-:Y:S05]  /*2000*/  @P0 BRA `(.L_x_280) ;  /* 0x0000013000000947 */ /* 0x000fea0003800000 */
[----:B------:R-:W-:Y:S02]  /*2010*/  ISETP.GE.AND P1, PT, R212, c[0x0][0x220], PT ;  /* 0x00008800d4007a0c */ /* 0x000fe40003f26270 */
[----:B------:R-:W-:Y:S02]  /*2020*/  IADD3 R5, P2, R2, UR24, RZ ;  /* 0x0000001802057c10 */ /* 0x000fe4000ff5e0ff */
        /* <DEDUP_REMOVED lines=17> */
.L_x_280:
[----:B------:R-:W-:Y:S05]  /*2140*/  BSYNC B0 ;  /* 0x0000000000007941 */ /* 0x000fea0003800000 */
.L_x_279:
[----:B------:R-:W-:Y:S01]  /*2150*/  ISETP.GE.AND P0, PT, R15, UR18, PT ;  /* 0x000000120f007c0c */ /* 0x000fe2000bf06270 */
[----:B------:R-:W-:-:S12]  /*2160*/  BSSY B0, `(.L_x_281) ;  /* 0x0000017000007945 */ /* 0x000fd80003800000 */
[----:B------:R-:W-:Y:S05]  /*2170*/  @P0 BRA `(.L_x_282) ;  /* 0x0000015000000947 */ /* 0x000fea0003800000 */
[----:B------:R-:W-:Y:S01]  /*2180*/  ISETP.GE.AND P1, PT, R212, c[0x0][0x220], PT ;  /* 0x00008800d4007a0c */ /* 0x000fe20003f26270 */
[----:B------:R-:W-:Y:S01]  /*2190*/  IMAD.MOV.U32 R10, RZ, RZ, c[0x0][0x198] ;  /* 0x00006600ff0a7624 */ /* 0x000fe200078e00ff */
[----:B------:R-:W-:Y:S01]  /*21a0*/  ISETP.GE.AND P0, PT, R202, c[0x0][0x220], PT ;  /* 0x00008800ca007a0c */ /* 0x000fe20003f06270 */
[----:B--2---:R-:W-:-:S03]  /*21b0*/  IMAD.MOV.U32 R8, RZ, RZ, c[0x0][0x19c] ;  /* 0x00006700ff087624 */ /* 0x004fc600078e00ff */
        /* <DEDUP_REMOVED lines=17> */
.L_x_282:
[----:B------:R-:W-:Y:S05]  /*22d0*/  BSYNC B0 ;  /* 0x0000000000007941 */ /* 0x000fea0003800000 */
.L_x_281:
[----:B------:R-:W-:Y:S01]  /*22e0*/  ISETP.GE.AND P0, PT, R14, UR18, PT ;  /* 0x000000120e007c0c */ /* 0x000fe2000bf06270 */
[----:B------:R-:W-:-:S12]  /*22f0*/  BSSY B0, `(.L_x_283) ;  /* 0x0000019000007945 */ /* 0x000fd80003800000 */
[----:B------:R-:W-:Y:S05]  /*2300*/  @P0 BRA `(.L_x_284) ;  /* 0x0000017000000947 */ /* 0x000fea0003800000 */
[----:B------:R-:W-:Y:S01]  /*2310*/  ISETP.GE.AND P1, PT, R212, c[0x0][0x220], PT ;  /* 0x00008800d4007a0c */ /* 0x000fe20003f26270 */
[----:B------:R-:W-:Y:S01]  /*2320*/  IMAD.MOV.U32 R3, RZ, RZ, c[0x0][0x198] ;  /* 0x00006600ff037624 */ /* 0x000fe200078e00ff */
        /* <DEDUP_REMOVED lines=15> */
[----:B----4-:R-:W-:-:S04]  /*2420*/  LEA R2, P0, R6, c[0x0][0x168], 0x1 ;  /* 0x00005a0006027a11 */ /* 0x010fc800078008ff */
[----:B------:R-:W-:-:S05]  /*2430*/  LEA.HI.X R3, R6, c[0x0][0x16c], R5, 0x1, P0 ;  /* 0x00005b0006037a11 */ /* 0x000fca00000f0c05 */
[----:B------:R-:W-:Y:S01]  /*2440*/  @!PT LDS RZ, [RZ] ;  /* 0x00000000fffff984 */ /* 0x000fe20000000800 */
[----:B------:R-:W-:Y:S01]  /*2450*/  @!PT LDS RZ, [RZ] ;  /* 0x00000000fffff984 */ /* 0x000fe20000000800 */
[----:B------:R-:W-:Y:S01]  /*2460*/  @!PT LDS RZ, [RZ] ;  /* 0x00000000fffff984 */ /* 0x000fe20000000800 */
[----:B------:R4:W-:Y:S04]  /*2470*/  LDGSTS.E.BYPASS.LTC128B.128 [R239+0xb800], [R2.64+0x80] ;  /* 0x0b80008002ef7fae */ /* 0x0009e8000b901d50 */
.L_x_284:
[----:B------:R-:W-:Y:S05]  /*2480*/  BSYNC B0 ;  /* 0x0000000000007941 */ /* 0x000fea0003800000 */
.L_x_283:
[----:B------:R-:W-:Y:S01]  /*2490*/  ULDC.64 UR6, c[0x0][0x318] ;  /* 0x0000c60000067ab9 */ /* 0x000fe20000000a00 */
[----:B------:R-:W0:Y:S01]  /*24a0*/  LDGDEPBAR ;  /* 0x00000000000079af */ /* 0x000e220000000000 */
[----:B------:R-:W-:Y:S02]  /*24b0*/  UISETP.NE.U32.AND UP1, UPT, URZ, UR6, UPT ;  /* 0x000000063f00728c */ /* 0x000fe4000bf25070 */
[----:B------:R-:W-:Y:S02]  /*24c0*/  ULDC.64 UR4, c[0x0][0x320] ;  /* 0x0000c80000047ab9 */ /* 0x000fe40000000a00 */
[----:B------:R-:W-:-:S06]  /*24d0*/  UISETP.NE.AND.EX UP1, UPT, URZ, UR7, UPT, UP1 ;  /* 0x000000073f00728c */ /* 0x000fcc000bf25310 */
[----:B------:R-:W-:-:S05]  /*24e0*/  PLOP3.LUT P0, PT, PT, PT, UP1, 0x80, 0x0 ;  /* 0x000000000000781c */ /* 0x000fca0003f0f018 */
[----:B------:R-:W-:Y:S02]  /*24f0*/  @UP1 USHF.R.S32.HI UR26, URZ, 0x1f, UR12 ;  /* 0x0000001f3f1a1899 */ /* 0x000fe4000801140c */
[----:B------:R-:W-:Y:S02]  /*2500*/  @UP1 UMOV UR28, UR14 ;  /* 0x0000000e001c1c82 */ /* 0x000fe40008000000 */
[----:B------:R-:W-:Y:S02]  /*2510*/  @UP1 UIMAD UR26, UR26, UR4, URZ ;  /* 0x000000041a1a12a4 */ /* 0x000fe4000f8e023f */
[----:B------:R-:W-:Y:S02]  /*2520*/  @UP1 UMOV UR29, UR19 ;  /* 0x00000013001d1c82 */ /* 0x000fe40008000000 */
[----:B------:R-:W-:Y:S01]  /*2530*/  @UP1 UIMAD.WIDE.U32 UR28, UR12, UR4, UR28 ;  /* 0x000000040c1c12a5 */ /* 0x000fe2000f8e001c */
[----:B------:R-:W-:-:S04]  /*2540*/  DEPBAR.LE SB0, 0x0 ;  /* 0x000080000000791a */ /* 0x000fc80000000000 */
[----:B------:R-:W-:Y:S02]  /*2550*/  @UP1 UIMAD UR5, UR12, UR5, UR26 ;  /* 0x000000050c0512a4 */ /* 0x000fe4000f8e021a */
[----:B------:R-:W-:Y:S02]  /*2560*/  @UP1 ULEA UR6, UP0, UR28, UR6, 0x2 ;  /* 0x000000061c061291 */ /* 0x000fe4000f80103f */
[----:B------:R-:W-:-:S04]  /*2570*/  @UP1 UIADD3 UR5, UR29, UR5, URZ ;  /* 0x000000051d051290 */ /* 0x000fc8000fffe03f */
[----:B------:R-:W-:Y:S01]  /*2580*/  @UP1 ULEA.HI.X UR7, UR28, UR7, UR5, 0x2, UP0 ;  /* 0x000000071c071291 */ /* 0x000fe200080f1405 */
[----:B----4-:R-:W-:Y:S01]  /*2590*/  IMAD.U32 R2, RZ, RZ, UR6 ;  /* 0x00000006ff027e24 */ /* 0x010fe2000f8e00ff */
[----:B------:R-:W-:Y:S01]  /*25a0*/  ISETP.GE.AND P1, PT, R12, UR18, PT ;  /* 0x000000120c007c0c */ /* 0x000fe2000bf26270 */
[----:B------:R-:W-:-:S03]  /*25b0*/  ULDC.64 UR4, c[0x0][0x1a0] ;  /* 0x0000680000047ab9 */ /* 0x000fc60000000a00 */
[----:B------:R-:W-:-:S05]  /*25c0*/  IMAD.U32 R3, RZ, RZ, UR7 ;  /* 0x00000007ff037e24 */ /* 0x000fca000f8e00ff */
[----:B------:R4:W5:Y:S01]  /*25d0*/  @P0 LDG.E R2, [R2.64] ;  /* 0x0000001002020981 */ /* 0x000962000c1e1900 */
[----:B------:R-:W-:Y:S01]  /*25e0*/  UIMAD.WIDE.U32 UR26, UR20, UR4, URZ ;  /* 0x00000004141a72a5 */ /* 0x000fe2000f8e003f */
[----:B------:R-:W-:Y:S01]  /*25f0*/  BSSY B0, `(.L_x_285) ;  /* 0x0000023000007945 */ /* 0x000fe20003800000 */
[----:B------:R-:W-:Y:S01]  /*2600*/  UIMAD UR4, UR25, UR4, URZ ;  /* 0x00000004190472a4 */ /* 0x000fe2000f8e023f */
[----:B------:R-:W-:Y:S03]  /*2610*/  BAR.SYNC.DEFER_BLOCKING 0x0 ;  /* 0x0000000000007b1d */ /* 0x000fe60000010000 */
[----:B------:R-:W-:Y:S01]  /*2620*/  UIMAD UR4, UR20, UR5, UR4 ;  /* 0x00000005140472a4 */ /* 0x000fe2000f8e0204 */
[----:B------:R-:W-:Y:S01]  /*2630*/  MOV R6, UR26 ;  /* 0x0000001a00067c02 */ /* 0x000fe20008000f00 */
[----:B------:R-:W-:Y:S02]  /*2640*/  IMAD.U32 R7, RZ, RZ, UR27 ;  /* 0x0000001bff077e24 */ /* 0x000fe4000f8e00ff */
[----:B------:R-:W-:Y:S01]  /*2650*/  UIADD3 UR4, UR27, UR4, URZ ;  /* 0x000000041b047290 */ /* 0x000fe2000fffe03f */
[----:B----4-:R-:W5:Y:S01]  /*2660*/  @P0 MUFU.RCP R3, c[0x0][0x238] ;  /* 0x00008e0000030b08 */ /* 0x010f620000001000 */
[----:B------:R4:W-:Y:S04]  /*2670*/  @P1 STS.128 [R239+0xc000], RZ ;  /* 0x00c000ffef001388 */ /* 0x0009e80000000c00 */
[----:B------:R4:W-:Y:S01]  /*2680*/  @P1 STS.128 [R239+0xe000], RZ ;  /* 0x00e000ffef001388 */ /* 0x0009e20000000c00 */
[----:B-----5:R-:W-:Y:S01]  /*2690*/  @P0 FMUL.FTZ R2, R2, R3 ;  /* 0x0000000302020220 */ /* 0x020fe20000410000 */
[----:B------:R-:W-:Y:S01]  /*26a0*/  MOV R3, UR4 ;  /* 0x0000000400037c02 */ /* 0x000fe20008000f00 */
[----:B------:R-:W-:-:S02]  /*26b0*/  UMOV UR4, URZ ;  /* 0x0000003f00047c82 */ /* 0x000fc40008000000 */
[----:B------:R5:W1:Y:S02]  /*26c0*/  @P0 R2UR UR6, R2 ;  /* 0x00000000020603c2 */ /* 0x000a6400000e0000 */
[----:B-----5:R-:W-:Y:S01]  /*26d0*/  LEA R2, P0, R6, R24, 0x6 ;  /* 0x0000001806027211 */ /* 0x020fe200078030ff */
[----:B-1----:R-:W-:-:S03]  /*26e0*/  @UP1 UMOV UR4, UR6 ;  /* 0x0000000600041c82 */ /* 0x002fc60008000000 */
[----:B------:R-:W-:Y:S01]  /*26f0*/  LEA.HI.X R3, R6, R22, R3, 0x6, P0 ;  /* 0x0000001606037211 */ /* 0x000fe200000f3403 */
[----:B------:R-:W-:Y:S05]  /*2700*/  @P1 BRA `(.L_x_286) ;  /* 0x0000011000001947 */ /* 0x000fea0003800000 */
[----:B----4-:R-:W-:Y:S02]  /*2710*/  ISETP.GE.AND P1, PT, R212, c[0x0][0x220], PT ;  /* 0x00008800d4007a0c */ /* 0x010fe40003f26270 */
        /* <DEDUP_REMOVED lines=16> */
.L_x_286:
[----:B----4-:R-:W-:Y:S05]  /*2820*/  BSYNC B0 ;  /* 0x0000000000007941 */ /* 0x010fea0003800000 */
.L_x_285:
[----:B------:R-:W-:Y:S01]  /*2830*/  ISETP.GE.AND P0, PT, R16, UR18, PT ;  /* 0x0000001210007c0c */ /* 0x000fe2000bf06270 */
[----:B------:R-:W-:-:S12]  /*2840*/  BSSY B0, `(.L_x_287) ;  /* 0x0000019000007945 */ /* 0x000fd80003800000 */
[----:B------:R4:W-:Y:S04]  /*2850*/  @P0 STS.128 [R239+0xc800], RZ ;  /* 0x00c800ffef000388 */ /* 0x0009e80000000c00 */
[----:B------:R4:W-:Y:S01]  /*2860*/  @P0 STS.128 [R239+0xe800], RZ ;  /* 0x00e800ffef000388 */ /* 0x0009e20000000c00 */
[----:B------:R-:W-:Y:S05]  /*2870*/  @P0 BRA `(.L_x_288) ;  /* 0x0000015000000947 */ /* 0x000fea0003800000 */
[----:B------:R-:W-:Y:S01]  /*2880*/  ISETP.GE.AND P1, PT, R212, c[0x0][0x220], PT ;  /* 0x00008800d4007a0c */ /* 0x000fe20003f26270 */
[----:B--2---:R-:W-:Y:S01]  /*2890*/  IMAD.WIDE.U32 R8, R21, c[0x0][0x1a0], RZ ;  /* 0x0000680015087a25 */ /* 0x004fe200078e00ff */
[----:B------:R-:W-:-:S03]  /*28a0*/  ISETP.GE.AND P0, PT, R202, c[0x0][0x220], PT ;  /* 0x00008800ca007a0c */ /* 0x000fc60003f06270 */
[----:B-1----:R-:W-:Y:S01]  /*28b0*/  IMAD R6, R21, c[0x0][0x1a4], RZ ;  /* 0x0000690015067a24 */ /* 0x002fe200078e02ff */
        /* <DEDUP_REMOVED lines=17> */
.L_x_288:
[----:B------:R-:W-:Y:S05]  /*29d0*/  BSYNC B0 ;  /* 0x0000000000007941 */ /* 0x000fea0003800000 */
.L_x_287:
[----:B------:R-:W-:Y:S01]  /*29e0*/  ISETP.GE.AND P0, PT, R15, UR18, PT ;  /* 0x000000120f007c0c */ /* 0x000fe2000bf06270 */
[----:B------:R-:W-:-:S12]  /*29f0*/  BSSY B0, `(.L_x_289) ;  /* 0x0000019000007945 */ /* 0x000fd80003800000 */
[----:B------:R1:W-:Y:S04]  /*2a00*/  @P0 STS.128 [R239+0xd000], RZ ;  /* 0x00d000ffef000388 */ /* 0x0003e80000000c00 */
[----:B------:R1:W-:Y:S01]  /*2a10*/  @P0 STS.128 [R239+0xf000], RZ ;  /* 0x00f000ffef000388 */ /* 0x0003e20000000c00 */
[----:B------:R-:W-:Y:S05]  /*2a20*/  @P0 BRA `(.L_x_290) ;  /* 0x0000015000000947 */ /* 0x000fea0003800000 */
[----:B------:R-:W-:Y:S01]  /*2a30*/  ISETP.GE.AND P1, PT, R212, c[0x0][0x220], PT ;  /* 0x00008800d4007a0c */ /* 0x000fe20003f26270 */
[----:B--2---:R-:W-:Y:S01]  /*2a40*/  IMAD.MOV.U32 R8, RZ, RZ, c[0x0][0x1a0] ;  /* 0x00006800ff087624 */ /* 0x004fe200078e00ff */
        /* <DEDUP_REMOVED lines=19> */
.L_x_290:
[----:B------:R-:W-:Y:S05]  /*2b80*/  BSYNC B0 ;  /* 0x0000000000007941 */ /* 0x000fea0003800000 */
.L_x_289:
        /* <DEDUP_REMOVED lines=27> */
.L_x_292:
[----:B------:R-:W-:Y:S05]  /*2d40*/  BSYNC B0 ;  /* 0x0000000000007941 */ /* 0x000fea0003800000 */
.L_x_291:
[----:B------:R-:W-:Y:S01]  /*2d50*/  SHF.R.S32.HI R5, RZ, 0x4, R19 ;  /* 0x00000004ff057819 */ /* 0x000fe20000011413 */
[C---:B-1----:R-:W-:Y:S01]  /*2d60*/  IMAD.SHL.U32 R7, R20.reuse, 0x40, RZ ;  /* 0x0000004014077824 */ /* 0x042fe200078e00ff */
[----:B------:R-:W-:Y:S01]  /*2d70*/  R2P PR, R20, 0x6 ;  /* 0x0000000614007804 */ /* 0x000fe20000000000 */
[----:B------:R-:W-:Y:S01]  /*2d80*/  IMAD.SHL.U32 R3, R17, 0x40, RZ ;  /* 0x0000004011037824 */ /* 0x000fe200078e00ff */
[----:B------:R-:W-:Y:S01]  /*2d90*/  LEA.HI R2, R19, R5, RZ, 0x1 ;  /* 0x0000000513027211 */ /* 0x000fe200078f08ff */
[----:B--2---:R-:W-:Y:S01]  /*2da0*/  IMAD.SHL.U32 R8, R18, 0x40, RZ ;  /* 0x0000004012087824 */ /* 0x004fe200078e00ff */
[----:B------:R-:W-:Y:S01]  /*2db0*/  UMOV UR5, 0x40 ;  /* 0x0000004000057882 */ /* 0x000fe20000000000 */
[----:B------:R-:W-:Y:S01]  /*2dc0*/  IMAD.SHL.U32 R6, R12, 0x8, RZ ;  /* 0x000000080c067824 */ /* 0x000fe200078e00ff */
[----:B------:R-:W-:Y:S01]  /*2dd0*/  LOP3.LUT R2, R2, 0xfffffffe, RZ, 0xc0, !PT ;  /* 0xfffffffe02027812 */ /* 0x000fe200078ec0ff */
[----:B------:R-:W0:Y:S01]  /*2de0*/  LDGDEPBAR ;  /* 0x00000000000079af */ /* 0x000e220000000000 */
[----:B------:R-:W-:Y:S01]  /*2df0*/  LOP3.LUT R3, R3, 0x1c0, RZ, 0xc0, !PT ;  /* 0x000001c003037812 */ /* 0x000fe200078ec0ff */
[----:B------:R-:W-:Y:S01]  /*2e00*/  UISETP.GE.AND UP0, UPT, UR10, 0x41, UPT ;  /* 0x000000410a00788c */ /* 0x000fe2000bf06270 */
        /* <DEDUP_REMOVED lines=10> */
[----:B------:R-:W-:-:S03]  /*2eb0*/  LOP3.LUT R196, R7, R6, RZ, 0x3c, !PT ;  /* 0x0000000607c47212 */ /* 0x000fc600078e3cff */
[----:B------:R-:W-:Y:S02]  /*2ec0*/  IMAD R2, R5, 0x200, R2 ;  /* 0x0000020005027824 */ /* 0x000fe400078e0202 */
[----:B------:R-:W-:Y:S02]  /*2ed0*/  IMAD.IADD R3, R196, 0x1, R3 ;  /* 0x00000001c4037824 */ /* 0x000fe400078e0203 */
[----:B------:R-:W-:Y:S02]  /*2ee0*/  IMAD.SHL.U32 R220, R2, 0x2, RZ ;  /* 0x0000000202dc7824 */ /* 0x000fe400078e00ff */
[----:B------:R-:W-:Y:S02]  /*2ef0*/  IMAD.SHL.U32 R227, R3, 0x2, RZ ;  /* 0x0000000203e37824 */ /* 0x000fe400078e00ff */
[----:B------:R-:W-:Y:S01]  /*2f00*/  IMAD.U32 R3, RZ, RZ, UR20 ;  /* 0x00000014ff037e24 */ /* 0x000fe2000f8e00ff */
[----:B------:R-:W-:Y:S01]  /*2f10*/  LDSM.16.M88.4 R24, [R220+0x8000] ;  /* 0x00800000dc18783b */ /* 0x000fe20000000200 */
[----:B------:R-:W-:Y:S01]  /*2f20*/  IADD3 R2, R220, 0x8000, RZ ;  /* 0x00008000dc027810 */ /* 0x000fe20007ffe0ff */
[----:B------:R-:W-:Y:S01]  /*2f30*/  IMAD R228, R4, 0x2, R227 ;  /* 0x0000000204e47824 */ /* 0x000fe200078e02e3 */
[----:B------:R-:W-:Y:S01]  /*2f40*/  IADD3 R231, R220, 0x8020, RZ ;  /* 0x00008020dce77810 */ /* 0x000fe20007ffe0ff */
[----:B------:R-:W1:Y:S01]  /*2f50*/  LDSM.16.M88.4 R8, [R227+0x2000] ;  /* 0x00200000e308783b */ /* 0x000e620000000200 */
[----:B------:R-:W-:Y:S01]  /*2f60*/  @P1 IADD3 R231, R2, -0x20, RZ ;  /* 0xffffffe002e71810 */ /* 0x000fe20007ffe0ff */
[----:B------:R-:W-:-:S02]  /*2f70*/  IMAD.U32 R2, RZ, RZ, UR5 ;  /* 0x00000005ff027e24 */ /* 0x000fc4000f8e00ff */
[----:B------:R-:W2:Y:S01]  /*2f80*/  LDSM.16.M88.4 R36, [R220+0x8800] ;  /* 0x00880000dc24783b */ /* 0x000ea20000000200 */
[C---:B------:R-:W-:Y:S01]  /*2f90*/  IMAD R230, R0.reuse, 0x2, R227 ;  /* 0x0000000200e67824 */ /* 0x040fe200078e02e3 */
[C---:B------:R-:W-:Y:S01]  /*2fa0*/  IADD3 R238, R231.reuse, 0x800, RZ ;  /* 0x00000800e7ee7810 */ /* 0x040fe20007ffe0ff */
[----:B------:R-:W-:Y:S01]  /*2fb0*/  IMAD R229, R0, 0x2, R228 ;  /* 0x0000000200e57824 */ /* 0x000fe200078e02e4 */
[----:B------:R-:W5:Y:S01]  /*2fc0*/  LDSM.16.M88.4 R44, [R220+0x9000] ;  /* 0x00900000dc2c783b */ /* 0x000f620000000200 */
[----:B------:R-:W-:Y:S02]  /*2fd0*/  SEL R2, R2, 0xffffffc0, !P2 ;  /* 0xffffffc002027807 */ /* 0x000fe40005000000 */
[C---:B------:R-:W-:Y:S01]  /*2fe0*/  IADD3 R237, R231.reuse, 0x1000, RZ ;  /* 0x00001000e7ed7810 */ /* 0x040fe20007ffe0ff */
[----:B------:R-:W3:Y:S01]  /*2ff0*/  LDSM.16.M88.4 R48, [R220+0x9800] ;  /* 0x00980000dc30783b */ /* 0x000ee20000000200 */
[C---:B------:R-:W-:Y:S01]  /*3000*/  IADD3 R236, R231.reuse, 0x1800, RZ ;  /* 0x00001800e7ec7810 */ /* 0x040fe20007ffe0ff */
[----:B------:R-:W-:Y:S01]  /*3010*/  IMAD.IADD R226, R220, 0x1, R2 ;  /* 0x00000001dce27824 */ /* 0x000fe200078e0202 */
[----:B------:R-:W-:Y:S01]  /*3020*/  IADD3 R235, R231, 0x2000, RZ ;  /* 0x00002000e7eb7810 */ /* 0x000fe20007ffe0ff */
[----:B------:R-:W4:Y:S01]  /*3030*/  LDSM.16.M88.4 R16, [R227] ;  /* 0x00000000e310783b */ /* 0x000f220000000200 */
[----:B------:R-:W-:Y:S01]  /*3040*/  IMAD.IADD R225, R2, 0x1, R231 ;  /* 0x0000000102e17824 */ /* 0x000fe200078e02e7 */
[----:B------:R-:W-:-:S02]  /*3050*/  SHF.R.S32.HI R2, RZ, 0x1f, R144 ;  /* 0x0000001fff027819 */ /* 0x000fc40000011490 */
[----:B------:R-:W-:Y:S01]  /*3060*/  LDSM.16.M88.4 R52, [R231+0x800] ;  /* 0x00080000e734783b */ /* 0x000fe20000000200 */
[C---:B------:R-:W-:Y:S02]  /*3070*/  IADD3 R234, R231.reuse, 0x2800, RZ ;  /* 0x00002800e7ea7810 */ /* 0x040fe40007ffe0ff */
[----:B------:R-:W-:Y:S01]  /*3080*/  LEA.HI R2, R2, R144, RZ, 0x2 ;  /* 0x0000009002027211 */ /* 0x000fe200078f10ff */
[----:B------:R-:W3:Y:S01]  /*3090*/  LDSM.16.M88.4 R12, [R228+0x2000] ;  /* 0x00200000e40c783b */ /* 0x000ee20000000200 */
[C---:B------:R-:W-:Y:S02]  /*30a0*/  IADD3 R233, R231.reuse, 0x3000, RZ ;  /* 0x00003000e7e97810 */ /* 0x040fe40007ffe0ff */
[----:B------:R-:W-:Y:S01]  /*30b0*/  SHF.R.S32.HI R146, RZ, 0x2, R2 ;  /* 0x00000002ff927819 */ /* 0x000fe20000011402 */
[----:B------:R-:W4:Y:S01]  /*30c0*/  LDSM.16.M88.4 R28, [R231+0x1800] ;  /* 0x00180000e71c783b */ /* 0x000f220000000200 */
[----:B------:R-:W-:Y:S01]  /*30d0*/  IMAD.U32 R2, RZ, RZ, UR10 ;  /* 0x0000000aff027e24 */ /* 0x000fe2000f8e00ff */
[----:B------:R-:W-:-:S02]  /*30e0*/  IADD3 R232, R231, 0x3800, RZ ;  /* 0x00003800e7e87810 */ /* 0x000fc40007ffe0ff */
[----:B------:R-:W-:Y:S01]  /*30f0*/  LDSM.16.M88.4 R40, [R231] ;  /* 0x00000000e728783b */ /* 0x000fe20000000200 */
[----:B------:R-:W-:-:S03]  /*3100*/  IMAD R5, R145, 0x10, R146 ;  /* 0x0000001091057824 */ /* 0x000fc600078e0292 */
[----:B------:R-:W4:Y:S02]  /*3110*/  LDSM.16.M88.4 R32, [R231+0x1000] ;  /* 0x00100000e720783b */ /* 0x000f240000000200 */
[----:B------:R-:W-:Y:S01]  /*3120*/  IADD3 R6, R5, UR9, RZ ;  /* 0x0000000905067c10 */ /* 0x000fe2000fffe0ff */
[C---:B-1----:R-:W-:Y:S01]  /*3130*/  HMMA.16816.F32.BF16 R56, R8.reuse, R24, RZ ;  /* 0x000000180838723c */ /* 0x042fe200000418ff */
[----:B------:R-:W-:Y:S02]  /*3140*/  LDSM.16.M88.4 R20, [R230+0x2000] ;  /* 0x00200000e614783b */ /* 0x000fe40000000200 */
[----:B------:R-:W-:Y:S02]  /*3150*/  IADD3 R2, R2, -UR11, R6 ;  /* 0x8000000b02027c10 */ /* 0x000fe4000fffe006 */
[----:B------:R-:W-:Y:S03]  /*3160*/  LDSM.16.M88.4 R80, [R226+0x8800] ;  /* 0x00880000e250783b */ /* 0x000fe60000000200 */
[C---:B--2---:R-:W-:Y:S01]  /*3170*/  HMMA.16816.F32.BF16 R64, R8.reuse, R36, RZ ;  /* 0x000000240840723c */ /* 0x044fe200000418ff */
[----:B------:R-:W-:Y:S04]  /*3180*/  LDSM.16.M88.4 R92, [R226+0x9000] ;  /* 0x00900000e25c783b */ /* 0x000fe80000000200 */
[----:B------:R-:W-:Y:S03]  /*3190*/  LDSM.16.M88.4 R128, [R226+0x9800] ;  /* 0x00980000e280783b */ /* 0x000fe60000000200 */
[C---:B-----5:R-:W-:Y:S01]  /*31a0*/  HMMA.16816.F32.BF16 R68, R8.reuse, R44, RZ ;  /* 0x0000002c0844723c */ /* 0x060fe200000418ff */
[----:B------:R-:W-:Y:S04]  /*31b0*/  LDSM.16.M88.4 R72, [R226+0x8000] ;  /* 0x00800000e248783b */ /* 0x000fe80000000200 */
[----:B------:R-:W-:Y:S03]  /*31c0*/  STL [R1+0x4c], R146 ;  /* 0x00004c9201007387 */ /* 0x000fe60000100800 */
[C---:B---3--:R-:W-:Y:S01]  /*31d0*/  HMMA.16816.F32.BF16 R76, R8.reuse, R48, RZ ;  /* 0x00000030084c723c */ /* 0x048fe200000418ff */
[----:B------:R-:W-:Y:S07]  /*31e0*/  STL [R1+0x48], R6 ;  /* 0x0000480601007387 */ /* 0x000fee0000100800 */
[C---:B------:R-:W-:Y:S08]  /*31f0*/  HMMA.16816.F32.BF16 R84, R8.reuse, R26, RZ ;  /* 0x0000001a0854723c */ /* 0x040ff000000418ff */
[C---:B------:R-:W-:Y:S08]  /*3200*/  HMMA.16816.F32.BF16 R88, R8.reuse, R38, RZ ;  /* 0x000000260858723c */ /* 0x040ff000000418ff */
[C---:B------:R-:W-:Y:S08]  /*3210*/  HMMA.16816.F32.BF16 R104, R8.reuse, R46, RZ ;  /* 0x0000002e0868723c */ /* 0x040ff000000418ff */
[----:B------:R-:W-:Y:S01]  /*3220*/  HMMA.16816.F32.BF16 R100, R8, R50, RZ ;  /* 0x000000320864723c */ /* 0x000fe200000418ff */
[----:B------:R-:W1:Y:S07]  /*3230*/  LDSM.16.M88.4 R8, [R228] ;  /* 0x00000000e408783b */ /* 0x000e6e0000000200 */
[C---:B----4-:R-:W-:Y:S08]  /*3240*/  HMMA.16816.F32.BF16 R132, R16.reuse, R24, RZ ;  /* 0x000000181084723c */ /* 0x050ff000000418ff */
[C---:B------:R-:W-:Y:S08]  /*3250*/  HMMA.16816.F32.BF16 R24, R16.reuse, R26, RZ ;  /* 0x0000001a1018723c */ /* 0x040ff000000418ff */
[C---:B------:R-:W-:Y:S08]  /*3260*/  HMMA.16816.F32.BF16 R120, R16.reuse, R36, RZ ;  /* 0x000000241078723c */ /* 0x040ff000000418ff */
[C---:B------:R-:W-:Y:S08]  /*3270*/  HMMA.16816.F32.BF16 R108, R16.reuse, R44, RZ ;  /* 0x0000002c106c723c */ /* 0x040ff000000418ff */
[C---:B------:R-:W-:Y:S08]  /*3280*/  HMMA.16816.F32.BF16 R96, R16.reuse, R48, RZ ;  /* 0x000000301060723c */ /* 0x040ff000000418ff */
[C---:B------:R-:W-:Y:S08]  /*3290*/  HMMA.16816.F32.BF16 R116, R16.reuse, R38, RZ ;  /* 0x000000261074723c */ /* 0x040ff000000418ff */
[C---:B------:R-:W-:Y:S08]  /*32a0*/  HMMA.16816.F32.BF16 R124, R16.reuse, R46, RZ ;  /* 0x0000002e107c723c */ /* 0x040ff000000418ff */
[----:B------:R-:W-:Y:S08]  /*32b0*/  HMMA.16816.F32.BF16 R112, R16, R50, RZ ;  /* 0x000000321070723c */ /* 0x000ff000000418ff */
[C---:B------:R-:W-:Y:S08]  /*32c0*/  HMMA.16816.F32.BF16 R48, R12.reuse, R52, R64 ;  /* 0x000000340c30723c */ /* 0x040ff00000041840 */
[C---:B------:R-:W-:Y:S08]  /*32d0*/  HMMA.16816.F32.BF16 R16, R12.reuse, R28, R76 ;  /* 0x0000001c0c10723c */ /* 0x040ff0000004184c */
[C---:B------:R-:W-:Y:S08]  /*32e0*/  HMMA.16816.F32.BF16 R44, R12.reuse, R54, R88 ;  /* 0x000000360c2c723c */ /* 0x040ff00000041858 */
[----:B------:R-:W-:Y:S08]  /*32f0*/  HMMA.16816.F32.BF16 R36, R12, R32, R68 ;  /* 0x000000200c24723c */ /* 0x000ff00000041844 */
[----:B-1----:R-:W-:Y:S01]  /*3300*/  HMMA.16816.F32.BF16 R76, R8, R42, R24 ;  /* 0x0000002a084c723c */ /* 0x002fe20000041818 */
[----:B------:R-:W1:Y:S07]  /*3310*/  LDSM.16.M88.4 R24, [R230] ;  /* 0x00000000e618783b */ /* 0x000e6e0000000200 */
[C---:B------:R-:W-:Y:S08]  /*3320*/  HMMA.16816.F32.BF16 R60, R12.reuse, R40, R56 ;  /* 0x000000280c3c723c */ /* 0x040ff00000041838 */
[C---:B------:R-:W-:Y:S08]  /*3330*/  HMMA.16816.F32.BF16 R56, R12.reuse, R42, R84 ;  /* 0x0000002a0c38723c */ /* 0x040ff00000041854 */
[C---:B------:R-:W-:Y:S08]  /*3340*/  HMMA.16816.F32.BF16 R64, R12.reuse, R34, R104 ;  /* 0x000000220c40723c */ /* 0x040ff00000041868 */
[----:B------:R-:W-:Y:S01]  /*3350*/  HMMA.16816.F32.BF16 R68, R12, R30, R100 ;  /* 0x0000001e0c44723c */ /* 0x000fe20000041864 */
[----:B------:R-:W-:Y:S07]  /*3360*/  LDSM.16.M88.4 R12, [R229+0x2000] ;  /* 0x00200000e50c783b */ /* 0x000fee0000000200 */
[C---:B------:R-:W-:Y:S01]  /*3370*/  HMMA.16816.F32.BF16 R88, R8.reuse, R40, R132 ;  /* 0x000000280858723c */ /* 0x040fe20000041884 */
[----:B------:R-:W-:Y:S07]  /*3380*/  LDSM.16.M88.4 R40, [R225+0x1000] ;  /* 0x00100000e128783b */ /* 0x000fee0000000200 */
[C---:B------:R-:W-:Y:S08]  /*3390*/  HMMA.16816.F32.BF16 R120, R8.reuse, R52, R120 ;  /* 0x000000340878723c */ /* 0x040ff00000041878 */
[C---:B------:R-:W-:Y:S08]  /*33a0*/  HMMA.16816.F32.BF16 R104, R8.reuse, R32, R108 ;  /* 0x000000200868723c */ /* 0x040ff0000004186c */
[----:B------:R-:W-:Y:S01]  /*33b0*/  HMMA.16816.F32.BF16 R84, R8, R34, R124 ;  /* 0x000000220854723c */ /* 0x000fe2000004187c */
[----:B------:R-:W-:Y:S07]  /*33c0*/  LDSM.16.M88.4 R32, [R220+0xa000] ;  /* 0x00a00000dc20783b */ /* 0x000fee0000000200 */
[C---:B------:R-:W-:Y:S01]  /*33d0*/  HMMA.16816.F32.BF16 R124, R20.reuse, R80, R48 ;  /* 0x00000050147c723c */ /* 0x040fe20000041830 */
[----:B------:R-:W2:Y:S07]  /*33e0*/  LDSM.16.M88.4 R48, [R225] ;  /* 0x00000000e130783b */ /* 0x000eae0000000200 */
[C---:B------:R-:W-:Y:S01]  /*33f0*/  HMMA.16816.F32.BF16 R108, R20.reuse, R82, R44 ;  /* 0x00000052146c723c */ /* 0x040fe2000004182c */
[----:B------:R-:W3:Y:S07]  /*3400*/  LDSM.16.M88.4 R44, [R225+0x800] ;  /* 0x00080000e12c783b */ /* 0x000eee0000000200 */
[C---:B------:R-:W-:Y:S01]  /*3410*/  HMMA.16816.F32.BF16 R136, R20.reuse, R92, R36 ;  /* 0x0000005c1488723c */ /* 0x040fe20000041824 */
[----:B------:R-:W4:Y:S07]  /*3420*/  LDSM.16.M88.4 R36, [R225+0x1800] ;  /* 0x00180000e124783b */ /* 0x000f2e0000000200 */
[----:B------:R-:W-:Y:S01]  /*3430*/  HMMA.16816.F32.BF16 R140, R20, R128, R16 ;  /* 0x00000080148c723c */ /* 0x000fe20000041810 */
[----:B------:R-:W5:Y:S07]  /*3440*/  LDSM.16.M88.4 R16, [R229] ;  /* 0x00000000e510783b */ /* 0x000f6e0000000200 */
[C---:B------:R-:W-:Y:S08]  /*3450*/  HMMA.16816.F32.BF16 R132, R8.reuse, R28, R96 ;  /* 0x0000001c0884723c */ /* 0x040ff00000041860 */
[C---:B------:R-:W-:Y:S08]  /*3460*/  HMMA.16816.F32.BF16 R52, R8.reuse, R54, R116 ;  /* 0x000000360834723c */ /* 0x040ff00000041874 */
[----:B------:R-:W-:Y:S01]  /*3470*/  HMMA.16816.F32.BF16 R96, R8, R30, R112 ;  /* 0x0000001e0860723c */ /* 0x000fe20000041870 */
[----:B------:R-:W2:Y:S04]  /*3480*/  LDSM.16.M88.4 R8, [R227+0x6000] ;  /* 0x00600000e308783b */ /* 0x000ea80000000200 */
[----:B------:R-:W2:Y:S03]  /*3490*/  LDSM.16.M88.4 R28, [R220+0xa800] ;  /* 0x00a80000dc1c783b */ /* 0x000ea60000000200 */
[C---:B------:R-:W-:Y:S08]  /*34a0*/  HMMA.16816.F32.BF16 R116, R20.reuse, R72, R60 ;  /* 0x000000481474723c */ /* 0x040ff0000004183c */
[C---:B------:R-:W-:Y:S08]  /*34b0*/  HMMA.16816.F32.BF16 R100, R20.reuse, R74, R56 ;  /* 0x0000004a1464723c */ /* 0x040ff00000041838 */
[C---:B------:R-:W-:Y:S08]  /*34c0*/  HMMA.16816.F32.BF16 R112, R20.reuse, R94, R64 ;  /* 0x0000005e1470723c */ /* 0x040ff00000041840 */
[----:B------:R-:W-:Y:S01]  /*34d0*/  HMMA.16816.F32.BF16 R56, R20, R130, R68 ;  /* 0x000000821438723c */ /* 0x000fe20000041844 */
[----:B------:R-:W2:Y:S04]  /*34e0*/  LDSM.16.M88.4 R20, [R227+0x4000] ;  /* 0x00400000e314783b */ /* 0x000ea80000000200 */
[----:B------:R-:W-:Y:S03]  /*34f0*/  LDSM.16.M88.4 R68, [R220+0xb800] ;  /* 0x00b80000dc44783b */ /* 0x000fe60000000200 */
[C---:B-1----:R-:W-:Y:S08]  /*3500*/  HMMA.16816.F32.BF16 R64, R24.reuse, R72, R88 ;  /* 0x000000481840723c */ /* 0x042ff00000041858 */
[C---:B------:R-:W-:Y:S08]  /*3510*/  HMMA.16816.F32.BF16 R60, R24.reuse, R74, R76 ;  /* 0x0000004a183c723c */ /* 0x040ff0000004184c */
[C---:B------:R-:W-:Y:S08]  /*3520*/  HMMA.16816.F32.BF16 R72, R24.reuse, R80, R120 ;  /* 0x000000501848723c */ /* 0x040ff00000041878 */
[C---:B------:R-:W-:Y:S01]  /*3530*/  HMMA.16816.F32.BF16 R76, R24.reuse, R82, R52 ;  /* 0x00000052184c723c */ /* 0x040fe20000041834 */
[----:B------:R-:W1:Y:S07]  /*3540*/  LDSM.16.M88.4 R52, [R220+0xb000] ;  /* 0x00b00000dc34783b */ /* 0x000e6e0000000200 */
[C---:B------:R-:W-:Y:S08]  /*3550*/  HMMA.16816.F32.BF16 R80, R24.reuse, R92, R104 ;  /* 0x0000005c1850723c */ /* 0x040ff00000041868 */
[C---:B------:R-:W-:Y:S08]  /*3560*/  HMMA.16816.F32.BF16 R84, R24.reuse, R94, R84 ;  /* 0x0000005e1854723c */ /* 0x040ff00000041854 */
[C---:B------:R-:W-:Y:S08]  /*3570*/  HMMA.16816.F32.BF16 R88, R24.reuse, R130, R96 ;  /* 0x000000821858723c */ /* 0x040ff00000041860 */
[----:B------:R-:W-:Y:S08]  /*3580*/  HMMA.16816.F32.BF16 R92, R24, R128, R132 ;  /* 0x00000080185c723c */ /* 0x000ff00000041884 */
[C---:B--2---:R-:W-:Y:S08]  /*3590*/  HMMA.16816.F32.BF16 R96, R12.reuse, R48, R116 ;  /* 0x000000300c60723c */ /* 0x044ff00000041874 */
[C---:B---3--:R-:W-:Y:S08]  /*35a0*/  HMMA.16816.F32.BF16 R104, R12.reuse, R44, R124 ;  /* 0x0000002c0c68723c */ /* 0x048ff0000004187c */
[C---:B------:R-:W-:Y:S08]  /*35b0*/  HMMA.16816.F32.BF16 R100, R12.reuse, R50, R100 ;  /* 0x000000320c64723c */ /* 0x040ff00000041864 */
[C---:B------:R-:W-:Y:S08]  /*35c0*/  HMMA.16816.F32.BF16 R108, R12.reuse, R46, R108 ;  /* 0x0000002e0c6c723c */ /* 0x040ff0000004186c */
[C---:B------:R-:W-:Y:S08]  /*35d0*/  HMMA.16816.F32.BF16 R124, R12.reuse, R40, R136 ;  /* 0x000000280c7c723c */ /* 0x040ff00000041888 */
[C---:B------:R-:W-:Y:S08]  /*35e0*/  HMMA.16816.F32.BF16 R120, R12.reuse, R42, R112 ;  /* 0x0000002a0c78723c */ /* 0x040ff00000041870 */
[C---:B----4-:R-:W-:Y:S08]  /*35f0*/  HMMA.16816.F32.BF16 R128, R12.reuse, R36, R140 ;  /* 0x000000240c80723c */ /* 0x050ff0000004188c */
[----:B------:R-:W-:Y:S08]  /*3600*/  HMMA.16816.F32.BF16 R116, R12, R38, R56 ;  /* 0x000000260c74723c */ /* 0x000ff00000041838 */
[C---:B-----5:R-:W-:Y:S08]  /*3610*/  HMMA.16816.F32.BF16 R12, R16.reuse, R44, R72 ;  /* 0x0000002c100c723c */ /* 0x060ff00000041848 */
[C---:B------:R-:W-:Y:S08]  /*3620*/  HMMA.16816.F32.BF16 R112, R16.reuse, R48, R64 ;  /* 0x000000301070723c */ /* 0x040ff00000041840 */
[----:B------:R-:W-:Y:S08]  /*3630*/  HMMA.16816.F32.BF16 R48, R16, R50, R60 ;  /* 0x000000321030723c */ /* 0x000ff0000004183c */
[C---:B------:R-:W-:Y:S08]  /*3640*/  HMMA.16816.F32.BF16 R60, R8.reuse, R32, R96 ;  /* 0x00000020083c723c */ /* 0x040ff00000041860 */
[-C--:B------:R-:W-:Y:S08]  /*3650*/  HMMA.16816.F32.BF16 R72, R8, R28.reuse, R104 ;  /* 0x0000001c0848723c */ /* 0x080ff00000041868 */
[----:B------:R-:W-:Y:S01]  /*3660*/  HMMA.16816.F32.BF16 R96, R20, R28, R12 ;  /* 0x0000001c1460723c */ /* 0x000fe2000004180c */
[----:B------:R-:W-:Y:S06]  /*3670*/  LDSM.16.M88.4 R12, [R228+0x4000] ;  /* 0x00400000e40c783b */ /* 0x000fec0000000200 */
[----:B------:R-:W-:Y:S01]  /*3680*/  IMAD.SHL.U32 R28, R198, 0x2, RZ ;  /* 0x00000002c61c7824 */ /* 0x000fe200078e00ff */
[----:B------:R-:W-:Y:S04]  /*3690*/  HMMA.16816.F32.BF16 R44, R16, R46, R76 ;  /* 0x0000002e102c723c */ /* 0x000fe8000004184c */
[----:B------:R-:W-:-:S04]  /*36a0*/  LOP3.LUT R28, R28, 0x6, RZ, 0xc0, !PT ;  /* 0x000000061c1c7812 */ /* 0x000fc800078ec0ff */
[----:B------:R-:W-:Y:S01]  /*36b0*/  HMMA.16816.F32.BF16 R24, R16, R40, R80 ;  /* 0x000000281018723c */ /* 0x000fe20000041850 */
[----:B------:R-:W-:-:S04]  /*36c0*/  IMAD R28, R3, 0x40, R28 ;  /* 0x00000040031c7824 */ /* 0x000fc800078e021c */
[----:B------:R-:W-:Y:S01]  /*36d0*/  IMAD.IADD R3, R2, 0x1, -R28 ;  /* 0x0000000102037824 */ /* 0x000fe200078e0a1c */
[C---:B------:R-:W-:Y:S02]  /*36e0*/  IADD3 R140, R28.reuse, 0x1, RZ ;  /* 0x000000011c8c7810 */ /* 0x040fe40007ffe0ff */
[----:B------:R-:W-:Y:S01]  /*36f0*/  IADD3 R138, R28, 0x8, RZ ;  /* 0x000000081c8a7810 */ /* 0x000fe20007ffe0ff */
[----:B------:R-:W-:Y:S01]  /*3700*/  HMMA.16816.F32.BF16 R56, R16, R36, R92 ;  /* 0x000000241038723c */ /* 0x000fe2000004185c */
[----:B------:R-:W-:Y:S01]  /*3710*/  IABS R5, R3 ;  /* 0x0000000300057213 */ /* 0x000fe20000000000 */
[----:B------:R-:W-:Y:S01]  /*3720*/  IMAD.IADD R3, R2, 0x1, -R140 ;  /* 0x0000000102037824 */ /* 0x000fe200078e0a8c */
[----:B------:R-:W-:Y:S01]  /*3730*/  IADD3 R137, R28, 0x9, RZ ;  /* 0x000000091c897810 */ /* 0x000fe20007ffe0ff */
[----:B------:R-:W-:Y:S01]  /*3740*/  IMAD.IADD R6, R2, 0x1, -R138 ;  /* 0x0000000102067824 */ /* 0x000fe200078e0a8a */
[----:B------:R2:W-:Y:S01]  /*3750*/  I2F R146, R5 ;  /* 0x0000000500927306 */ /* 0x0005e20000201400 */
[----:B------:R-:W-:-:S02]  /*3760*/  IADD3 R136, R28, 0x10, RZ ;  /* 0x000000101c887810 */ /* 0x000fc40007ffe0ff */
[----:B------:R-:W-:Y:S01]  /*3770*/  IABS R3, R3 ;  /* 0x0000000300037213 */ /* 0x000fe20000000000 */
[C---:B------:R-:W-:Y:S01]  /*3780*/  HMMA.16816.F32.BF16 R40, R16.reuse, R42, R84 ;  /* 0x0000002a1028723c */ /* 0x040fe20000041854 */
[C---:B------:R-:W-:Y:S02]  /*3790*/  IADD3 R29, R28.reuse, 0x18, RZ ;  /* 0x000000181c1d7810 */ /* 0x040fe40007ffe0ff */
[C---:B------:R-:W-:Y:S02]  /*37a0*/  IADD3 R139, R28.reuse, 0x20, RZ ;  /* 0x000000201c8b7810 */ /* 0x040fe40007ffe0ff */
[C---:B------:R-:W-:Y:S02]  /*37b0*/  IADD3 R141, R28.reuse, 0x21, RZ ;  /* 0x000000211c8d7810 */ /* 0x040fe40007ffe0ff */
[C---:B------:R-:W-:Y:S01]  /*37c0*/  IADD3 R142, R28.reuse, 0x28, RZ ;  /* 0x000000281c8e7810 */ /* 0x040fe20007ffe0ff */
[----:B------:R-:W-:Y:S01]  /*37d0*/  HMMA.16816.F32.BF16 R36, R16, R38, R88 ;  /* 0x000000261024723c */ /* 0x000fe20000041858 */
[----:B------:R-:W-:Y:S01]  /*37e0*/  LDSM.16.M88.4 R16, [R231+0x2000] ;  /* 0x00200000e710783b */ /* 0x000fe20000000200 */
[----:B------:R-:W-:Y:S01]  /*37f0*/  IADD3 R143, R28, 0x29, RZ ;  /* 0x000000291c8f7810 */ /* 0x000fe20007ffe0ff */
[----:B--2---:R-:W-:Y:S01]  /*3800*/  IMAD.MOV.U32 R5, RZ, RZ, R3 ;  /* 0x000000ffff057224 */ /* 0x004fe200078e0003 */
[----:B------:R-:W-:Y:S01]  /*3810*/  IABS R3, R6 ;  /* 0x0000000600037213 */ /* 0x000fe20000000000 */
[----:B------:R-:W-:Y:S01]  /*3820*/  IMAD.IADD R6, R2, 0x1, -R137 ;  /* 0x0000000102067824 */ /* 0x000fe200078e0a89 */
[C---:B------:R-:W-:Y:S01]  /*3830*/  IADD3 R145, R28.reuse, 0x30, RZ ;  /* 0x000000301c917810 */ /* 0x040fe20007ffe0ff */
[----:B------:R2:W3:Y:S01]  /*3840*/  I2F R147, R5 ;  /* 0x0000000500937306 */ /* 0x0004e20000201400 */
[----:B------:R-:W-:Y:S01]  /*3850*/  HMMA.16816.F32.BF16 R76, R8, R30, R108 ;  /* 0x0000001e084c723c */ /* 0x000fe2000004186c */
[----:B------:R-:W-:-:S02]  /*3860*/  IADD3 R154, R28, 0x31, RZ ;  /* 0x000000311c9a7810 */ /* 0x000fc40007ffe0ff */
[C---:B------:R-:W-:Y:S02]  /*3870*/  IADD3 R153, R28.reuse, 0x38, RZ ;  /* 0x000000381c997810 */ /* 0x040fe40007ffe0ff */
[C---:B------:R-:W-:Y:S02]  /*3880*/  IADD3 R152, R28.reuse, 0x39, RZ ;  /* 0x000000391c987810 */ /* 0x040fe40007ffe0ff */
[----:B------:R-:W-:Y:S01]  /*3890*/  ISETP.GE.AND P2, PT, R28, UR10, PT ;  /* 0x0000000a1c007c0c */ /* 0x000fe2000bf46270 */
[----:B------:R-:W-:Y:S01]  /*38a0*/  HMMA.16816.F32.BF16 R44, R20, R30, R44 ;  /* 0x0000001e142c723c */ /* 0x000fe2000004182c */
[----:B------:R-:W-:Y:S01]  /*38b0*/  ISETP.GE.AND P1, PT, R140, UR10, PT ;  /* 0x0000000a8c007c0c */ /* 0x000fe2000bf26270 */
[----:B------:R-:W-:Y:S01]  /*38c0*/  IMAD.IADD R7, R2, 0x1, -R152 ;  /* 0x0000000102077824 */ /* 0x000fe200078e0a98 */
[----:B------:R-:W-:Y:S02]  /*38d0*/  ISETP.GE.AND P0, PT, R138, UR10, PT ;  /* 0x0000000a8a007c0c */ /* 0x000fe4000bf06270 */
[----:B------:R-:W-:Y:S01]  /*38e0*/  ISETP.GE.AND P6, PT, R137, UR10, PT ;  /* 0x0000000a89007c0c */ /* 0x000fe2000bfc6270 */
[----:B--2---:R-:W-:Y:S01]  /*38f0*/  IMAD.MOV.U32 R5, RZ, RZ, R3 ;  /* 0x000000ffff057224 */ /* 0x004fe200078e0003 */
[----:B------:R-:W-:Y:S01]  /*3900*/  IABS R3, R6 ;  /* 0x0000000600037213 */ /* 0x000fe20000000000 */
[----:B------:R-:W-:Y:S01]  /*3910*/  IMAD.IADD R6, R2, 0x1, -R136 ;  /* 0x0000000102067824 */ /* 0x000fe200078e0a88 */
[C---:B------:R-:W-:Y:S01]  /*3920*/  IADD3 R30, R28.reuse, 0x11, RZ ;  /* 0x000000111c1e7810 */ /* 0x040fe20007ffe0ff */
[----:B------:R2:W-:Y:S01]  /*3930*/  I2F R155, R5 ;  /* 0x00000005009b7306 */ /* 0x0005e20000201400 */
[----:B------:R-:W-:Y:S01]  /*3940*/  HMMA.16816.F32.BF16 R64, R8, R34, R100 ;  /* 0x000000220840723c */ /* 0x000fe20000041864 */
[----:B------:R-:W-:-:S02]  /*3950*/  IADD3 R31, R28, 0x19, RZ ;  /* 0x000000191c1f7810 */ /* 0x000fc40007ffe0ff */
[----:B------:R-:W-:Y:S02]  /*3960*/  ISETP.GE.AND P5, PT, R136, UR10, PT ;  /* 0x0000000a88007c0c */ /* 0x000fe4000bfa6270 */
[----:B------:R-:W-:Y:S02]  /*3970*/  ISETP.GE.AND P4, PT, R30, UR10, PT ;  /* 0x0000000a1e007c0c */ /* 0x000fe4000bf86270 */
[----:B------:R-:W-:Y:S01]  /*3980*/  ISETP.GE.AND P3, PT, R29, UR10, PT ;  /* 0x0000000a1d007c0c */ /* 0x000fe2000bf66270 */
[----:B-1----:R-:W-:Y:S01]  /*3990*/  HMMA.16816.F32.BF16 R80, R8, R52, R124 ;  /* 0x000000340850723c */ /* 0x002fe2000004187c */
[----:B--2---:R-:W-:Y:S01]  /*39a0*/  IMAD.MOV.U32 R5, RZ, RZ, R3 ;  /* 0x000000ffff057224 */ /* 0x004fe200078e0003 */
[----:B------:R-:W-:Y:S01]  /*39b0*/  IABS R3, R6 ;  /* 0x0000000600037213 */ /* 0x000fe20000000000 */
[----:B------:R-:W-:-:S05]  /*39c0*/  IMAD.IADD R6, R2, 0x1, -R30 ;  /* 0x0000000102067824 */ /* 0x000fca00078e0a1e */
[C---:B------:R-:W-:Y:S01]  /*39d0*/  HMMA.16816.F32.BF16 R84, R8.reuse, R54, R120 ;  /* 0x000000360854723c */ /* 0x040fe20000041878 */
[----:B------:R1:W-:Y:S07]  /*39e0*/  I2F R164, R5 ;  /* 0x0000000500a47306 */ /* 0x0003ee0000201400 */
[C---:B------:R-:W-:Y:S08]  /*39f0*/  HMMA.16816.F32.BF16 R88, R8.reuse, R68, R128 ;  /* 0x000000440858723c */ /* 0x040ff00000041880 */
[----:B------:R-:W-:Y:S01]  /*3a00*/  HMMA.16816.F32.BF16 R92, R8, R70, R116 ;  /* 0x00000046085c723c */ /* 0x000fe20000041874 */
[----:B-1----:R-:W-:Y:S01]  /*3a10*/  IMAD.MOV.U32 R5, RZ, RZ, R3 ;  /* 0x000000ffff057224 */ /* 0x002fe200078e0003 */
[----:B------:R-:W-:Y:S01]  /*3a20*/  IABS R3, R6 ;  /* 0x0000000600037213 */ /* 0x000fe20000000000 */
[----:B------:R-:W1:Y:S01]  /*3a30*/  LDSM.16.M88.4 R8, [R228+0x6000] ;  /* 0x00600000e408783b */ /* 0x000e620000000200 */
[C---:B------:R-:W-:Y:S01]  /*3a40*/  IMAD.IADD R6, R2.reuse, 0x1, -R29 ;  /* 0x0000000102067824 */ /* 0x040fe200078e0a1d */
[----:B------:R2:W-:Y:S03]  /*3a50*/  I2F R171, R5 ;  /* 0x0000000500ab7306 */ /* 0x0005e60000201400 */
[C---:B------:R-:W-:Y:S01]  /*3a60*/  HMMA.16816.F32.BF16 R100, R20.reuse, R52, R24 ;  /* 0x000000341464723c */ /* 0x040fe20000041818 */
[----:B------:R-:W4:Y:S07]  /*3a70*/  LDSM.16.M88.4 R24, [R231+0x2800] ;  /* 0x00280000e718783b */ /* 0x000f2e0000000200 */
[----:B------:R-:W-:Y:S01]  /*3a80*/  HMMA.16816.F32.BF16 R112, R20, R32, R112 ;  /* 0x000000201470723c */ /* 0x000fe20000041870 */
[----:B--2---:R-:W-:Y:S01]  /*3a90*/  IMAD.MOV.U32 R5, RZ, RZ, R3 ;  /* 0x000000ffff057224 */ /* 0x004fe200078e0003 */
[----:B------:R-:W-:Y:S01]  /*3aa0*/  IABS R3, R6 ;  /* 0x0000000600037213 */ /* 0x000fe20000000000 */
[----:B------:R-:W-:-:S05]  /*3ab0*/  IMAD.IADD R6, R2, 0x1, -R31 ;  /* 0x0000000102067824 */ /* 0x000fca00078e0a1f */
[C---:B------:R-:W-:Y:S01]  /*3ac0*/  HMMA.16816.F32.BF16 R48, R20.reuse, R34, R48 ;  /* 0x000000221430723c */ /* 0x040fe20000041830 */
[----:B------:R-:W2:Y:S01]  /*3ad0*/  LDSM.16.M88.4 R32, [R231+0x3000] ;  /* 0x00300000e720783b */ /* 0x000ea20000000200 */
[----:B------:R5:W1:Y:S06]  /*3ae0*/  I2F R181, R5 ;  /* 0x0000000500b57306 */ /* 0x000a6c0000201400 */
[C---:B------:R-:W-:Y:S01]  /*3af0*/  HMMA.16816.F32.BF16 R116, R20.reuse, R54, R40 ;  /* 0x000000361474723c */ /* 0x040fe20000041828 */
[----:B------:R-:W-:Y:S07]  /*3b00*/  LDSM.16.M88.4 R40, [R226+0xa000] ;  /* 0x00a00000e228783b */ /* 0x000fee0000000200 */
[----:B------:R-:W-:Y:S01]  /*3b10*/  HMMA.16816.F32.BF16 R104, R20, R68, R56 ;  /* 0x000000441468723c */ /* 0x000fe20000041838 */
[----:B-----5:R-:W-:Y:S01]  /*3b20*/  IMAD.MOV.U32 R5, RZ, RZ, R3 ;  /* 0x000000ffff057224 */ /* 0x020fe200078e0003 */
[----:B------:R-:W-:Y:S01]  /*3b30*/  IABS R3, R6 ;  /* 0x0000000600037213 */ /* 0x000fe20000000000 */
[----:B------:R-:W-:-:S02]  /*3b40*/  IMAD.IADD R6, R2, 0x1, -R142 ;  /* 0x0000000102067824 */ /* 0x000fc400078e0a8e */
[----:B------:R5:W-:Y:S03]  /*3b50*/  I2F R190, R5 ;  /* 0x0000000500be7306 */ /* 0x000be60000201400 */
[----:B------:R-:W-:Y:S01]  /*3b60*/  HMMA.16816.F32.BF16 R108, R20, R70, R36 ;  /* 0x00000046146c723c */ /* 0x000fe20000041824 */
[----:B------:R-:W2:Y:S04]  /*3b70*/  LDSM.16.M88.4 R20, [R231+0x3800] ;  /* 0x00380000e714783b */ /* 0x000ea80000000200 */
[----:B------:R-:W-:Y:S01]  /*3b80*/  LDSM.16.M88.4 R36, [R226+0xa800] ;  /* 0x00a80000e224783b */ /* 0x000fe20000000200 */
[----:B------:R3:W-:Y:S02]  /*3b90*/  I2F R188, R3 ;  /* 0x0000000300bc7306 */ /* 0x0007e40000201400 */
[----:B-1----:R-:W-:Y:S01]  /*3ba0*/  HMMA.16816.F32.BF16 R128, R8, R16, R60 ;  /* 0x000000100880723c */ /* 0x002fe2000004183c */
[----:B-----5:R-:W-:-:S07]  /*3bb0*/  IMAD.IADD R5, R2, 0x1, -R139 ;  /* 0x0000000102057824 */ /* 0x020fce00078e0a8b */
[----:B----4-:R-:W-:Y:S01]  /*3bc0*/  HMMA.16816.F32.BF16 R124, R8, R24, R72 ;  /* 0x00000018087c723c */ /* 0x010fe20000041848 */
[----:B------:R-:W-:Y:S01]  /*3bd0*/  IABS R5, R5 ;  /* 0x0000000500057213 */ /* 0x000fe20000000000 */
[----:B---3--:R-:W-:-:S03]  /*3be0*/  IMAD.IADD R3, R2, 0x1, -R141 ;  /* 0x0000000102037824 */ /* 0x008fc600078e0a8d */
[----:B------:R1:W-:Y:S03]  /*3bf0*/  I2F R182, R5 ;  /* 0x0000000500b67306 */ /* 0x0003e60000201400 */
[----:B------:R-:W-:Y:S01]  /*3c00*/  HMMA.16816.F32.BF16 R132, R8, R18, R64 ;  /* 0x000000120884723c */ /* 0x000fe20000041840 */
[----:B------:R-:W-:-:S07]  /*3c10*/  IABS R3, R3 ;  /* 0x0000000300037213 */ /* 0x000fce0000000000 */
[----:B------:R-:W-:Y:S01]  /*3c20*/  HMMA.16816.F32.BF16 R120, R8, R26, R76 ;  /* 0x0000001a0878723c */ /* 0x000fe2000004184c */
[----:B-1----:R-:W-:Y:S01]  /*3c30*/  IMAD.MOV.U32 R5, RZ, RZ, R3 ;  /* 0x000000ffff057224 */ /* 0x002fe200078e0003 */
[----:B------:R-:W-:Y:S01]  /*3c40*/  IABS R3, R6 ;  /* 0x0000000600037213 */ /* 0x000fe20000000000 */
[----:B------:R-:W-:-:S05]  /*3c50*/  IMAD.IADD R6, R2, 0x1, -R143 ;  /* 0x0000000102067824 */ /* 0x000fca00078e0a8f */
[C---:B--2---:R-:W-:Y:S01]  /*3c60*/  HMMA.16816.F32.BF16 R72, R8.reuse, R32, R80 ;  /* 0x000000200848723c */ /* 0x044fe20000041850 */
[----:B------:R1:W-:Y:S07]  /*3c70*/  I2F R195, R5 ;  /* 0x0000000500c37306 */ /* 0x0003ee0000201400 */
[C---:B------:R-:W-:Y:S08]  /*3c80*/  HMMA.16816.F32.BF16 R68, R8.reuse, R34, R84 ;  /* 0x000000220844723c */ /* 0x040ff00000041854 */
[----:B------:R-:W-:Y:S01]  /*3c90*/  HMMA.16816.F32.BF16 R60, R8, R20, R88 ;  /* 0x00000014083c723c */ /* 0x000fe20000041858 */
[----:B-1----:R-:W-:Y:S01]  /*3ca0*/  IMAD.MOV.U32 R5, RZ, RZ, R3 ;  /* 0x000000ffff057224 */ /* 0x002fe200078e0003 */
[----:B------:R-:W-:Y:S01]  /*3cb0*/  IABS R3, R6 ;  /* 0x0000000600037213 */ /* 0x000fe20000000000 */
[----:B------:R-:W-:-:S02]  /*3cc0*/  IMAD.IADD R6, R2, 0x1, -R145 ;  /* 0x0000000102067824 */ /* 0x000fc400078e0a91 */
[----:B------:R1:W-:Y:S03]  /*3cd0*/  I2F R194, R5 ;  /* 0x0000000500c27306 */ /* 0x0003e60000201400 */
[----:B------:R-:W-:Y:S01]  /*3ce0*/  HMMA.16816.F32.BF16 R56, R8, R22, R92 ;  /* 0x000000160838723c */ /* 0x000fe2000004185c */
[----:B------:R-:W2:Y:S07]  /*3cf0*/  LDSM.16.M88.4 R8, [R230+0x6000] ;  /* 0x00600000e608783b */ /* 0x000eae0000000200 */
[----:B------:R-:W-:Y:S01]  /*3d00*/  HMMA.16816.F32.BF16 R52, R12, R16, R112 ;  /* 0x000000100c34723c */ /* 0x000fe20000041870 */
[----:B-1----:R-:W-:Y:S01]  /*3d10*/  IMAD.MOV.U32 R5, RZ, RZ, R3 ;  /* 0x000000ffff057224 */ /* 0x002fe200078e0003 */
[----:B------:R-:W-:Y:S01]  /*3d20*/  IABS R3, R6 ;  /* 0x0000000600037213 */ /* 0x000fe20000000000 */
[----:B------:R-:W-:-:S05]  /*3d30*/  IMAD.IADD R6, R2, 0x1, -R154 ;  /* 0x0000000102067824 */ /* 0x000fca00078e0a9a */
[C---:B------:R-:W-:Y:S01]  /*3d40*/  HMMA.16816.F32.BF16 R48, R12.reuse, R18, R48 ;  /* 0x000000120c30723c */ /* 0x040fe20000041830 */
[----:B------:R1:W-:Y:S07]  /*3d50*/  I2F R193, R5 ;  /* 0x0000000500c17306 */ /* 0x0003ee0000201400 */
[C---:B------:R-:W-:Y:S08]  /*3d60*/  HMMA.16816.F32.BF16 R64, R12.reuse, R24, R96 ;  /* 0x000000180c40723c */ /* 0x040ff00000041860 */
[C---:B------:R-:W-:Y:S01]  /*3d70*/  HMMA.16816.F32.BF16 R76, R12.reuse, R26, R44 ;  /* 0x0000001a0c4c723c */ /* 0x040fe2000004182c */
[----:B-1----:R-:W-:Y:S01]  /*3d80*/  IMAD.MOV.U32 R5, RZ, RZ, R3 ;  /* 0x000000ffff057224 */ /* 0x002fe200078e0003 */
[----:B------:R-:W-:Y:S01]  /*3d90*/  IABS R3, R6 ;  /* 0x0000000600037213 */ /* 0x000fe20000000000 */
[----:B------:R-:W-:Y:S01]  /*3da0*/  IMAD.IADD R6, R2, 0x1, -R153 ;  /* 0x0000000102067824 */ /* 0x000fe200078e0a99 */
[----:B------:R-:W1:Y:S01]  /*3db0*/  LDSM.16.M88.4 R44, [R226+0xb000] ;  /* 0x00b00000e22c783b */ /* 0x000e620000000200 */
[----:B------:R3:W-:Y:S03]  /*3dc0*/  I2F R192, R5 ;  /* 0x0000000500c07306 */ /* 0x0007e60000201400 */
[C---:B------:R-:W-:Y:S01]  /*3dd0*/  HMMA.16816.F32.BF16 R80, R12.reuse, R32, R100 ;  /* 0x000000200c50723c */ /* 0x040fe20000041864 */
[----:B------:R-:W-:Y:S07]  /*3de0*/  LDSM.16.M88.4 R24, [R225+0x2000] ;  /* 0x00200000e118783b */ /* 0x000fee0000000200 */
[----:B------:R-:W-:Y:S01]  /*3df0*/  HMMA.16816.F32.BF16 R84, R12, R34, R116 ;  /* 0x000000220c54723c */ /* 0x000fe20000041874 */
[----:B------:R-:W4:Y:S01]  /*3e00*/  LDSM.16.M88.4 R32, [R226+0xb800] ;  /* 0x00b80000e220783b */ /* 0x000f220000000200 */
[----:B---3--:R-:W-:Y:S01]  /*3e10*/  IMAD.MOV.U32 R5, RZ, RZ, R3 ;  /* 0x000000ffff057224 */ /* 0x008fe200078e0003 */
[----:B------:R-:W-:-:S05]  /*3e20*/  IABS R3, R6 ;  /* 0x0000000600037213 */ /* 0x000fca0000000000 */
[----:B------:R-:W-:Y:S01]  /*3e30*/  HMMA.16816.F32.BF16 R92, R12, R20, R104 ;  /* 0x000000140c5c723c */ /* 0x000fe20000041868 */
[----:B------:R3:W-:Y:S01]  /*3e40*/  I2F R191, R5 ;  /* 0x0000000500bf7306 */ /* 0x0007e20000201400 */
[----:B------:R-:W-:Y:S01]  /*3e50*/  IMAD.MOV.U32 R6, RZ, RZ, R3 ;  /* 0x000000ffff067224 */ /* 0x000fe200078e0003 */
[----:B------:R-:W-:-:S05]  /*3e60*/  IABS R3, R7 ;  /* 0x0000000700037213 */ /* 0x000fca0000000000 */
[----:B------:R-:W-:Y:S01]  /*3e70*/  HMMA.16816.F32.BF16 R88, R12, R22, R108 ;  /* 0x000000160c58723c */ /* 0x000fe2000004186c */
[----:B------:R5:W-:Y:S01]  /*3e80*/  I2F R189, R6 ;  /* 0x0000000600bd7306 */ /* 0x000be20000201400 */
[----:B------:R-:W-:Y:S06]  /*3e90*/  LDSM.16.M88.4 R20, [R229+0x6000] ;  /* 0x00600000e514783b */ /* 0x000fec0000000200 */
[----:B--2---:R-:W-:Y:S01]  /*3ea0*/  HMMA.16816.F32.BF16 R96, R8, R40, R128 ;  /* 0x000000280860723c */ /* 0x004fe20000041880 */
[----:B---3--:R-:W-:-:S05]  /*3eb0*/  IADD3 R5, R2, 0x8, RZ ;  /* 0x0000000802057810 */ /* 0x008fca0007ffe0ff */
[----:B------:R-:W-:Y:S02]  /*3ec0*/  IMAD.IADD R7, R5, 0x1, -R28 ;  /* 0x0000000105077824 */ /* 0x000fe400078e0a1c */
[C---:B------:R-:W-:Y:S01]  /*3ed0*/  HMMA.16816.F32.BF16 R148, R8.reuse, R36, R124 ;  /* 0x000000240894723c */ /* 0x040fe2000004187c */
[----:B-----5:R-:W-:Y:S01]  /*3ee0*/  IMAD.MOV.U32 R6, RZ, RZ, R3 ;  /* 0x000000ffff067224 */ /* 0x020fe200078e0003 */
[C---:B------:R-:W-:Y:S02]  /*3ef0*/  IADD3 R3, R2.reuse, 0x40, RZ ;  /* 0x0000004002037810 */ /* 0x040fe40007ffe0ff */
[----:B------:R-:W-:Y:S01]  /*3f00*/  IADD3 R2, R2, 0x48, RZ ;  /* 0x0000004802027810 */ /* 0x000fe20007ffe0ff */
[----:B------:R2:W-:Y:S01]  /*3f10*/  I2F R183, R6 ;  /* 0x0000000600b77306 */ /* 0x0005e20000201400 */
[----:B------:R-:W-:Y:S01]  /*3f20*/  IABS R7, R7 ;  /* 0x0000000700077213 */ /* 0x000fe20000000000 */
[----:B------:R-:W-:Y:S01]  /*3f30*/  IMAD.IADD R16, R3, 0x1, -R140 ;  /* 0x0000000103107824 */ /* 0x000fe200078e0a8c */
[----:B------:R-:W-:Y:S01]  /*3f40*/  HMMA.16816.F32.BF16 R156, R8, R38, R120 ;  /* 0x00000026089c723c */ /* 0x000fe20000041878 */
[----:B------:R-:W-:-:S04]  /*3f50*/  IMAD.IADD R12, R2, 0x1, -R28 ;  /* 0x00000001020c7824 */ /* 0x000fc800078e0a1c */
[----:B------:R3:W-:Y:S03]  /*3f60*/  I2F R144, R7 ;  /* 0x0000000700907306 */ /* 0x0007e60000201400 */
[----:B------:R-:W-:Y:S01]  /*3f70*/  HMMA.16816.F32.BF16 R132, R8, R42, R132 ;  /* 0x0000002a0884723c */ /* 0x000fe20000041884 */
[----:B--2---:R-:W-:-:S07]  /*3f80*/  IMAD.IADD R6, R3, 0x1, -R28 ;  /* 0x0000000103067824 */ /* 0x004fce00078e0a1c */
[----:B-1----:R-:W-:Y:S01]  /*3f90*/  HMMA.16816.F32.BF16 R160, R8, R44, R72 ;  /* 0x0000002c08a0723c */ /* 0x002fe20000041848 */
[----:B------:R-:W-:-:S05]  /*3fa0*/  IABS R6, R6 ;  /* 0x0000000600067213 */ /* 0x000fca0000000000 */
[----:B---3--:R-:W-:Y:S01]  /*3fb0*/  IMAD.MOV.U32 R7, RZ, RZ, R6 ;  /* 0x000000ffff077224 */ /* 0x008fe200078e0006 */
[----:B------:R-:W-:Y:S01]  /*3fc0*/  IABS R6, R12 ;  /* 0x0000000c00067213 */ /* 0x000fe20000000000 */
[----:B------:R-:W-:Y:S01]  /*3fd0*/  IMAD.IADD R12, R5, 0x1, -R140 ;  /* 0x00000001050c7824 */ /* 0x000fe200078e0a8c */
[C---:B------:R-:W-:Y:S01]  /*3fe0*/  HMMA.16816.F32.BF16 R172, R8.reuse, R46, R68 ;  /* 0x0000002e08ac723c */ /* 0x040fe20000041844 */
[----:B------:R1:W2:Y:S07]  /*3ff0*/  I2F R128, R7 ;  /* 0x0000000700807306 */ /* 0x0002ae0000201400 */
[C---:B----4-:R-:W-:Y:S08]  /*4000*/  HMMA.16816.F32.BF16 R176, R8.reuse, R32, R60 ;  /* 0x0000002008b0723c */ /* 0x050ff0000004183c */
[----:B------:R-:W-:Y:S01]  /*4010*/  HMMA.16816.F32.BF16 R184, R8, R34, R56 ;  /* 0x0000002208b8723c */ /* 0x000fe20000041838 */
[----:B-1----:R-:W-:Y:S01]  /*4020*/  IMAD.MOV.U32 R7, RZ, RZ, R6 ;  /* 0x000000ffff077224 */ /* 0x002fe200078e0006 */
[----:B------:R-:W-:-:S02]  /*4030*/  IABS R6, R12 ;  /* 0x0000000c00067213 */ /* 0x000fc40000000000 */
[----:B------:R-:W1:Y:S01]  /*4040*/  LDSM.16.M88.4 R12, [R230+0x4000] ;  /* 0x00400000e60c783b */ /* 0x000e620000000200 */
[----:B------:R3:W-:Y:S02]  /*4050*/  I2F R117, R7 ;  /* 0x0000000700757306 */ /* 0x0007e40000201400 */
[----:B------:R-:W-:Y:S02]  /*4060*/  IMAD.IADD R8, R3, 0x1, -R137 ;  /* 0x0000000103087824 */ /* 0x000fe400078e0a89 */
[----:B---3--:R-:W-:Y:S01]  /*4070*/  IMAD.MOV.U32 R7, RZ, RZ, R6 ;  /* 0x000000ffff077224 */ /* 0x008fe200078e0006 */
[----:B------:R-:W-:Y:S01]  /*4080*/  IABS R6, R16 ;  /* 0x0000001000067213 */ /* 0x000fe20000000000 */
[----:B------:R-:W-:Y:S02]  /*4090*/  IMAD.IADD R16, R2, 0x1, -R140 ;  /* 0x0000000102107824 */ /* 0x000fe400078e0a8c */
[----:B------:R3:W-:Y:S02]  /*40a0*/  I2F R124, R7 ;  /* 0x00000007007c7306 */ /* 0x0007e40000201400 */
[----:B---3--:R-:W-:Y:S01]  /*40b0*/  IMAD.MOV.U32 R7, RZ, RZ, R6 ;  /* 0x000000ffff077224 */ /* 0x008fe200078e0006 */
[----:B------:R-:W-:Y:S01]  /*40c0*/  IABS R6, R16 ;  /* 0x0000001000067213 */ /* 0x000fe20000000000 */
[----:B------:R-:W-:Y:S01]  /*40d0*/  IMAD.IADD R16, R5, 0x1, -R138 ;  /* 0x0000000105107824 */ /* 0x000fe200078e0a8a */
[C---:B-1----:R-:W-:Y:S03]  /*40e0*/  HMMA.16816.F32.BF16 R72, R12.reuse, R40, R52 ;  /* 0x000000280c48723c */ /* 0x042fe60000041834 */
[----:B------:R1:W3:Y:S05]  /*40f0*/  I2F R119, R7 ;  /* 0x0000000700777306 */ /* 0x0002ea0000201400 */
[C---:B------:R-:W-:Y:S01]  /*4100*/  HMMA.16816.F32.BF16 R68, R12.reuse, R42, R48 ;  /* 0x0000002a0c44723c */ /* 0x040fe20000041830 */
[----:B------:R-:W-:Y:S07]  /*4110*/  LDSM.16.M88.4 R48, [R225+0x3000] ;  /* 0x00300000e130783b */ /* 0x000fee0000000200 */
[----:B------:R-:W-:Y:S01]  /*4120*/  HMMA.16816.F32.BF16 R64, R12, R36, R64 ;  /* 0x000000240c40723c */ /* 0x000fe20000041840 */
[----:B-1----:R-:W-:Y:S01]  /*4130*/  IMAD.MOV.U32 R7, RZ, RZ, R6 ;  /* 0x000000ffff077224 */ /* 0x002fe200078e0006 */
[----:B------:R-:W-:Y:S01]  /*4140*/  IABS R6, R16 ;  /* 0x0000001000067213 */ /* 0x000fe20000000000 */
[----:B------:R-:W-:-:S02]  /*4150*/  IMAD.IADD R16, R3, 0x1, -R138 ;  /* 0x0000000103107824 */ /* 0x000fc400078e0a8a */
[----:B------:R1:W-:Y:S03]  /*4160*/  I2F R116, R7 ;  /* 0x0000000700747306 */ /* 0x0003e60000201400 */
[C---:B------:R-:W-:Y:S01]  /*4170*/  HMMA.16816.F32.BF16 R60, R12.reuse, R38, R76 ;  /* 0x000000260c3c723c */ /* 0x040fe2000004184c */
[----:B------:R-:W-:Y:S07]  /*4180*/  LDSM.16.M88.4 R36, [R225+0x2800] ;  /* 0x00280000e124783b */ /* 0x000fee0000000200 */
[----:B------:R-:W-:Y:S01]  /*4190*/  HMMA.16816.F32.BF16 R56, R12, R44, R80 ;  /* 0x0000002c0c38723c */ /* 0x000fe20000041850 */
[----:B-1----:R-:W-:Y:S01]  /*41a0*/  IMAD.MOV.U32 R7, RZ, RZ, R6 ;  /* 0x000000ffff077224 */ /* 0x002fe200078e0006 */
[----:B------:R-:W-:Y:S01]  /*41b0*/  IABS R6, R16 ;  /* 0x0000001000067213 */ /* 0x000fe20000000000 */
[----:B------:R-:W-:-:S05]  /*41c0*/  IMAD.IADD R16, R5, 0x1, -R30 ;  /* 0x0000000105107824 */ /* 0x000fca00078e0a1e */
[C---:B------:R-:W-:Y:S01]  /*41d0*/  HMMA.16816.F32.BF16 R40, R12.reuse, R32, R92 ;  /* 0x000000200c28723c */ /* 0x040fe2000004185c */
[----:B------:R1:W-:Y:S07]  /*41e0*/  I2F R120, R7 ;  /* 0x0000000700787306 */ /* 0x0003ee0000201400 */
[C---:B------:R-:W-:Y:S01]  /*41f0*/  HMMA.16816.F32.BF16 R44, R12.reuse, R46, R84 ;  /* 0x0000002e0c2c723c */ /* 0x040fe20000041854 */
[----:B------:R4:W-:Y:S07]  /*4200*/  I2F R118, R6 ;  /* 0x0000000600767306 */ /* 0x0009ee0000201400 */
[----:B------:R-:W-:Y:S01]  /*4210*/  HMMA.16816.F32.BF16 R32, R12, R34, R88 ;  /* 0x000000220c20723c */ /* 0x000fe20000041858 */
[----:B-1----:R-:W-:-:S05]  /*4220*/  IMAD.IADD R7, R2, 0x1, -R138 ;  /* 0x0000000102077824 */ /* 0x002fca00078e0a8a */
[----:B------:R-:W-:Y:S01]  /*4230*/  IABS R7, R7 ;  /* 0x0000000700077213 */ /* 0x000fe20000000000 */
[C---:B------:R-:W-:Y:S01]  /*4240*/  IMAD.IADD R12, R5.reuse, 0x1, -R29 ;  /* 0x00000001050c7824 */ /* 0x040fe200078e0a1d */
[----:B------:R-:W-:Y:S01]  /*4250*/  HMMA.16816.F32.BF16 R52, R20, R24, R96 ;  /* 0x000000181434723c */ /* 0x000fe20000041860 */
[----:B----4-:R-:W-:Y:S01]  /*4260*/  IMAD.IADD R6, R5, 0x1, -R137 ;  /* 0x0000000105067824 */ /* 0x010fe200078e0a89 */
[----:B------:R1:W-:Y:S04]  /*4270*/  I2F R106, R7 ;  /* 0x00000007006a7306 */ /* 0x0003e80000201400 */
[----:B------:R-:W-:-:S05]  /*4280*/  IABS R6, R6 ;  /* 0x0000000600067213 */ /* 0x000fca0000000000 */
[----:B-1----:R-:W-:Y:S01]  /*4290*/  IMAD.MOV.U32 R7, RZ, RZ, R6 ;  /* 0x000000ffff077224 */ /* 0x002fe200078e0006 */
[----:B------:R-:W-:Y:S01]  /*42a0*/  IABS R6, R8 ;  /* 0x0000000800067213 */ /* 0x000fe20000000000 */
[----:B------:R-:W-:Y:S02]  /*42b0*/  IMAD.IADD R8, R2, 0x1, -R137 ;  /* 0x0000000102087824 */ /* 0x000fe400078e0a89 */
[----:B------:R1:W4:Y:S02]  /*42c0*/  I2F R107, R7 ;  /* 0x00000007006b7306 */ /* 0x0003240000201400 */
[----:B-1----:R-:W-:Y:S01]  /*42d0*/  IMAD.MOV.U32 R7, RZ, RZ, R6 ;  /* 0x000000ffff077224 */ /* 0x002fe200078e0006 */
[----:B------:R-:W-:Y:S01]  /*42e0*/  IABS R6, R8 ;  /* 0x0000000800067213 */ /* 0x000fe20000000000 */
[----:B------:R-:W-:-:S04]  /*42f0*/  IMAD.IADD R8, R5, 0x1, -R136 ;  /* 0x0000000105087824 */ /* 0x000fc800078e0a88 */
[----:B------:R1:W-:Y:S02]  /*4300*/  I2F R105, R7 ;  /* 0x0000000700697306 */ /* 0x0003e40000201400 */
[----:B-1----:R-:W-:Y:S01]  /*4310*/  IMAD.MOV.U32 R7, RZ, RZ, R6 ;  /* 0x000000ffff077224 */ /* 0x002fe200078e0006 */
[----:B------:R-:W-:Y:S02]  /*4320*/  IABS R6, R8 ;  /* 0x0000000800067213 */ /* 0x000fe40000000000 */
[----:B------:R-:W1:Y:S03]  /*4330*/  LDSM.16.M88.4 R8, [R229+0x4000] ;  /* 0x00400000e508783b */ /* 0x000e660000000200 */
[----:B------:R5:W-:Y:S08]  /*4340*/  I2F R103, R7 ;  /* 0x0000000700677306 */ /* 0x000bf00000201400 */
[----:B------:R2:W1:Y:S01]  /*4350*/  I2F R104, R6 ;  /* 0x0000000600687306 */ /* 0x0004620000201400 */
[----:B-----5:R-:W-:-:S05]  /*4360*/  IMAD.IADD R7, R3, 0x1, -R136 ;  /* 0x0000000103077824 */ /* 0x020fca00078e0a88 */
[----:B------:R-:W-:Y:S01]  /*4370*/  IABS R7, R7 ;  /* 0x0000000700077213 */ /* 0x000fe20000000000 */
[----:B--2---:R-:W-:-:S03]  /*4380*/  IMAD.IADD R6, R2, 0x1, -R136 ;  /* 0x0000000102067824 */ /* 0x004fc600078e0a88 */
[----:B------:R2:W-:Y:S02]  /*4390*/  I2F R102, R7 ;  /* 0x0000000700667306 */ /* 0x0005e40000201400 */
[----:B------:R-:W-:Y:S01]  /*43a0*/  IABS R6, R6 ;  /* 0x0000000600067213 */ /* 0x000fe20000000000 */
[----:B-1----:R-:W-:Y:S04]  /*43b0*/  HMMA.16816.F32.BF16 R80, R8, R38, R60 ;  /* 0x000000260850723c */ /* 0x002fe8000004183c */
[----:B--2---:R-:W-:Y:S01]  /*43c0*/  IMAD.MOV.U32 R7, RZ, RZ, R6 ;  /* 0x000000ffff077224 */ /* 0x004fe200078e0006 */
[----:B------:R-:W-:-:S03]  /*43d0*/  IABS R6, R16 ;  /* 0x0000001000067213 */ /* 0x000fc60000000000 */
[----:B------:R1:W-:Y:S01]  /*43e0*/  I2F R100, R7 ;  /* 0x0000000700647306 */ /* 0x0003e20000201400 */
[----:B------:R-:W-:Y:S01]  /*43f0*/  HMMA.16816.F32.BF16 R16, R8, R24, R72 ;  /* 0x000000180810723c */ /* 0x000fe20000041848 */
[----:B------:R-:W2:Y:S01]  /*4400*/  LDSM.16.M88.4 R72, [R225+0x3800] ;  /* 0x00380000e148783b */ /* 0x000ea20000000200 */
[----:B------:R-:W-:-:S05]  /*4410*/  DEPBAR.LE SB0, 0x0 ;  /* 0x000080000000791a */ /* 0x000fca0000000000 */
[----:B------:R5:W-:Y:S01]  /*4420*/  I2F R101, R6 ;  /* 0x0000000600657306 */ /* 0x000be20000201400 */
[----:B------:R-:W-:Y:S01]  /*4430*/  HMMA.16816.F32.BF16 R68, R8, R26, R68 ;  /* 0x0000001a0844723c */ /* 0x000fe20000041844 */
[----:B-1----:R-:W-:-:S07]  /*4440*/  IMAD.IADD R7, R3, 0x1, -R30 ;  /* 0x0000000103077824 */ /* 0x002fce00078e0a1e */
[----:B------:R-:W-:Y:S01]  /*4450*/  HMMA.16816.F32.BF16 R64, R8, R36, R64 ;  /* 0x000000240840723c */ /* 0x000fe20000041840 */
[----:B------:R-:W-:Y:S01]  /*4460*/  IABS R7, R7 ;  /* 0x0000000700077213 */ /* 0x000fe20000000000 */
[----:B-----5:R-:W-:-:S03]  /*4470*/  IMAD.IADD R6, R2, 0x1, -R30 ;  /* 0x0000000102067824 */ /* 0x020fc600078e0a1e */
[----:B------:R1:W-:Y:S03]  /*4480*/  I2F R88, R7 ;  /* 0x0000000700587306 */ /* 0x0003e60000201400 */
[----:B------:R-:W-:Y:S01]  /*4490*/  HMMA.16816.F32.BF16 R92, R8, R48, R56 ;  /* 0x00000030085c723c */ /* 0x000fe20000041838 */
[----:B------:R-:W-:Y:S01]  /*44a0*/  FFMA.FTZ R13, R147, -UR4, R17 ;  /* 0x80000004930d7c23 */ /* 0x000fe20008010011 */
[----:B------:R-:W-:-:S04]  /*44b0*/  IABS R6, R6 ;  /* 0x0000000600067213 */ /* 0x000fc80000000000 */
[----:B------:R-:W-:Y:S02]  /*44c0*/  FSEL R167, R13, -INF , !P1 ;  /* 0xff8000000da77808 */ /* 0x000fe40004800000 */
[----:B------:R-:W-:Y:S01]  /*44d0*/  HMMA.16816.F32.BF16 R112, R8, R50, R44 ;  /* 0x000000320870723c */ /* 0x000fe2000004182c */
[----:B-1----:R-:W-:Y:S01]  /*44e0*/  IMAD.MOV.U32 R7, RZ, RZ, R6 ;  /* 0x000000ffff077224 */ /* 0x002fe200078e0006 */
[----:B------:R-:W-:Y:S01]  /*44f0*/  IABS R6, R12 ;  /* 0x0000000c00067213 */ /* 0x000fe20000000000 */
[----:B------:R-:W-:-:S05]  /*4500*/  IMAD.IADD R12, R3, 0x1, -R29 ;  /* 0x00000001030c7824 */ /* 0x000fca00078e0a1d */
[----:B--2---:R-:W-:Y:S01]  /*4510*/  HMMA.16816.F32.BF16 R108, R8, R72, R40 ;  /* 0x00000048086c723c */ /* 0x004fe20000041828 */
[----:B------:R1:W-:Y:S01]  /*4520*/  I2F R86, R7 ;  /* 0x0000000700567306 */ /* 0x0003e20000201400 */
[----:B------:R-:W-:-:S06]  /*4530*/  FFMA.FTZ R13, R181, -UR4, R65 ;  /* 0x80000004b50d7c23 */ /* 0x000fcc0008010041 */
[----:B------:R-:W-:Y:S07]  /*4540*/  HMMA.16816.F32.BF16 R96, R8, R74, R32 ;  /* 0x0000004a0860723c */ /* 0x000fee0000041820 */
[----:B------:R-:W-:Y:S01]  /*4550*/  IMAD.IADD R9, R5, 0x1, -R141 ;  /* 0x0000000105097824 */ /* 0x000fe200078e0a8d */
[----:B------:R-:W-:Y:S01]  /*4560*/  HMMA.16816.F32.BF16 R24, R20, R26, R132 ;  /* 0x0000001a1418723c */ /* 0x000fe20000041884 */
[----:B-1----:R-:W-:Y:S01]  /*4570*/  IMAD.MOV.U32 R7, RZ, RZ, R6 ;  /* 0x000000ffff077224 */ /* 0x002fe200078e0006 */
[----:B------:R-:W-:Y:S01]  /*4580*/  IABS R6, R12 ;  /* 0x0000000c00067213 */ /* 0x000fe20000000000 */
[----:B------:R-:W-:Y:S01]  /*4590*/  IMAD.IADD R12, R2, 0x1, -R29 ;  /* 0x00000001020c7824 */ /* 0x000fe200078e0a1d */
[----:B------:R-:W-:Y:S01]  /*45a0*/  IABS R9, R9 ;  /* 0x0000000900097213 */ /* 0x000fe20000000000 */
[----:B------:R1:W-:Y:S01]  /*45b0*/  I2F R89, R7 ;  /* 0x0000000700597306 */ /* 0x0003e20000201400 */
[----:B------:R-:W-:-:S02]  /*45c0*/  FFMA.FTZ R8, R128, -UR4, R52 ;  /* 0x8000000480087c23 */ /* 0x000fc40008010034 */
[----:B------:R-:W-:Y:S01]  /*45d0*/  FFMA.FTZ R10, R144, -UR4, R18 ;  /* 0x80000004900a7c23 */ /* 0x000fe20008010012 */
[----:B------:R-:W-:Y:S01]  /*45e0*/  HMMA.16816.F32.BF16 R40, R20, R48, R160 ;  /* 0x000000301428723c */ /* 0x000fe200000418a0 */
[----:B------:R-:W-:Y:S01]  /*45f0*/  FFMA.FTZ R11, R146, -UR4, R16 ;  /* 0x80000004920b7c23 */ /* 0x000fe20008010010 */
[----:B------:R-:W-:Y:S01]  /*4600*/  FSEL R77, R8, -INF , !P2 ;  /* 0xff800000084d7808 */ /* 0x000fe20005000000 */
[----:B------:R-:W-:Y:S01]  /*4610*/  IMAD.MOV.U32 R8, RZ, RZ, R9 ;  /* 0x000000ffff087224 */ /* 0x000fe200078e0009 */
[----:B------:R-:W-:Y:S01]  /*4620*/  FSEL R180, R10, -INF , !P2 ;  /* 0xff8000000ab47808 */ /* 0x000fe20005000000 */
[----:B------:R-:W-:Y:S01]  /*4630*/  IMAD.IADD R9, R2, 0x1, -R141 ;  /* 0x0000000102097824 */ /* 0x000fe200078e0a8d */
[----:B------:R-:W-:Y:S01]  /*4640*/  FSEL R170, R11, -INF , !P2 ;  /* 0xff8000000baa7808 */ /* 0x000fe20005000000 */
[----:B------:R-:W-:Y:S01]  /*4650*/  I2F R84, R8 ;  /* 0x0000000800547306 */ /* 0x000fe20000201400 */
[----:B------:R-:W-:Y:S02]  /*4660*/  IMAD.IADD R10, R5, 0x1, -R142 ;  /* 0x00000001050a7824 */ /* 0x000fe400078e0a8e */
[----:B---3--:R-:W-:-:S02]  /*4670*/  FFMA.FTZ R11, R119, -UR4, R53 ;  /* 0x80000004770b7c23 */ /* 0x008fc40008010035 */
[----:B-1----:R-:W-:Y:S01]  /*4680*/  IMAD.MOV.U32 R7, RZ, RZ, R6 ;  /* 0x000000ffff077224 */ /* 0x002fe200078e0006 */
[----:B------:R-:W-:Y:S01]  /*4690*/  IABS R6, R12 ;  /* 0x0000000c00067213 */ /* 0x000fe20000000000 */
[----:B------:R-:W-:Y:S01]  /*46a0*/  IMAD.IADD R12, R5, 0x1, -R31 ;  /* 0x00000001050c7824 */ /* 0x000fe200078e0a1f */
[----:B------:R-:W-:Y:S01]  /*46b0*/  FSEL R63, R11, -INF , !P1 ;  /* 0xff8000000b3f7808 */ /* 0x000fe20004800000 */
[----:B------:R1:W-:Y:S01]  /*46c0*/  I2F R87, R7 ;  /* 0x0000000700577306 */ /* 0x0003e20000201400 */
[----:B------:R-:W-:Y:S02]  /*46d0*/  FFMA.FTZ R11, R155, -UR4, R68 ;  /* 0x800000049b0b7c23 */ /* 0x000fe40008010044 */
[----:B------:R-:W-:-:S03]  /*46e0*/  FFMA.FTZ R35, R194, -UR4, R112 ;  /* 0x80000004c2237c23 */ /* 0x000fc60008010070 */
[----:B------:R-:W-:Y:S01]  /*46f0*/  FSEL R166, R11, -INF , !P0 ;  /* 0xff8000000ba67808 */ /* 0x000fe20004000000 */
[----:B----4-:R-:W-:-:S05]  /*4700*/  FFMA.FTZ R11, R107, -UR4, R71 ;  /* 0x800000046b0b7c23 */ /* 0x010fca0008010047 */
[----:B------:R-:W-:Y:S01]  /*4710*/  FSEL R165, R11, -INF , !P6 ;  /* 0xff8000000ba57808 */ /* 0x000fe20007000000 */
[----:B------:R-:W-:Y:S02]  /*4720*/  FFMA.FTZ R11, R104, -UR4, R66 ;  /* 0x80000004680b7c23 */ /* 0x000fe40008010042 */
[----:B-1----:R-:W-:Y:S01]  /*4730*/  IMAD.MOV.U32 R7, RZ, RZ, R6 ;  /* 0x000000ffff077224 */ /* 0x002fe200078e0006 */
[----:B------:R-:W-:Y:S01]  /*4740*/  IABS R6, R12 ;  /* 0x0000000c00067213 */ /* 0x000fe20000000000 */
[--C-:B------:R-:W-:Y:S02]  /*4750*/  IMAD.IADD R12, R3, 0x1, -R31.reuse ;  /* 0x00000001030c7824 */ /* 0x100fe400078e0a1f */
[----:B------:R1:W-:Y:S02]  /*4760*/  I2F R85, R7 ;  /* 0x0000000700557306 */ /* 0x0003e40000201400 */
[----:B-1----:R-:W-:Y:S01]  /*4770*/  IMAD.MOV.U32 R7, RZ, RZ, R6 ;  /* 0x000000ffff077224 */ /* 0x002fe200078e0006 */
[----:B------:R-:W-:Y:S01]  /*4780*/  IABS R6, R12 ;  /* 0x0000000c00067213 */ /* 0x000fe20000000000 */
[----:B------:R-:W-:-:S04]  /*4790*/  IMAD.IADD R12, R2, 0x1, -R31 ;  /* 0x00000001020c7824 */ /* 0x000fc800078e0a1f */
[----:B------:R1:W2:Y:S02]  /*47a0*/  I2F R15, R7 ;  /* 0x00000007000f7306 */ /* 0x0002a40000201400 */
[----:B-1----:R-:W-:Y:S01]  /*47b0*/  IMAD.MOV.U32 R7, RZ, RZ, R6 ;  /* 0x000000ffff077224 */ /* 0x002fe200078e0006 */
[----:B------:R-:W-:Y:S01]  /*47c0*/  IABS R6, R12 ;  /* 0x0000000c00067213 */ /* 0x000fe20000000000 */
[----:B------:R-:W-:-:S04]  /*47d0*/  IMAD.IADD R12, R5, 0x1, -R139 ;  /* 0x00000001050c7824 */ /* 0x000fc800078e0a8b */
[----:B------:R1:W-:Y:S01]  /*47e0*/  I2F R61, R7 ;  /* 0x00000007003d7306 */ /* 0x0003e20000201400 */
[----:B--2---:R-:W-:Y:S02]  /*47f0*/  FFMA.FTZ R15, R15, -UR4, R83 ;  /* 0x800000040f0f7c23 */ /* 0x004fe40008010053 */
[----:B-1----:R-:W-:Y:S01]  /*4800*/  IMAD.MOV.U32 R7, RZ, RZ, R6 ;  /* 0x000000ffff077224 */ /* 0x002fe200078e0006 */
[----:B------:R-:W-:Y:S01]  /*4810*/  IABS R6, R12 ;  /* 0x0000000c00067213 */ /* 0x000fe20000000000 */
[----:B------:R-:W-:-:S03]  /*4820*/  IMAD.IADD R12, R3, 0x1, -R139 ;  /* 0x00000001030c7824 */ /* 0x000fc600078e0a8b */
[----:B------:R1:W-:Y:S02]  /*4830*/  I2F R60, R7 ;  /* 0x00000007003c7306 */ /* 0x0003e40000201400 */
[----:B-1----:R-:W-:Y:S01]  /*4840*/  IMAD.MOV.U32 R7, RZ, RZ, R6 ;  /* 0x000000ffff077224 */ /* 0x002fe200078e0006 */
[----:B------:R-:W-:Y:S01]  /*4850*/  IABS R6, R12 ;  /* 0x0000000c00067213 */ /* 0x000fe20000000000 */
[----:B------:R-:W-:-:S04]  /*4860*/  IMAD.IADD R12, R2, 0x1, -R139 ;  /* 0x00000001020c7824 */ /* 0x000fc800078e0a8b */
[----:B------:R1:W2:Y:S02]  /*4870*/  I2F R14, R7 ;  /* 0x00000007000e7306 */ /* 0x0002a40000201400 */
[----:B-1----:R-:W-:Y:S01]  /*4880*/  IMAD.MOV.U32 R7, RZ, RZ, R6 ;  /* 0x000000ffff077224 */ /* 0x002fe200078e0006 */
[----:B------:R-:W-:Y:S01]  /*4890*/  IABS R6, R12 ;  /* 0x0000000c00067213 */ /* 0x000fe20000000000 */
[----:B------:R-:W-:-:S04]  /*48a0*/  FFMA.FTZ R12, R124, -UR4, R19 ;  /* 0x800000047c0c7c23 */ /* 0x000fc80008010013 */
[----:B------:R1:W3:Y:S01]  /*48b0*/  I2F R33, R7 ;  /* 0x0000000700217306 */ /* 0x0002e20000201400 */
[----:B------:R-:W-:Y:S01]  /*48c0*/  HMMA.16816.F32.BF16 R16, R20, R36, R148 ;  /* 0x000000241410723c */ /* 0x000fe20000041894 */
[----:B--2---:R-:W-:Y:S01]  /*48d0*/  FFMA.FTZ R14, R14, -UR4, R94 ;  /* 0x800000040e0e7c23 */ /* 0x004fe2000801005e */
[----:B------:R-:W-:Y:S01]  /*48e0*/  FSEL R169, R12, -INF , !P1 ;  /* 0xff8000000ca97808 */ /* 0x000fe20004800000 */
[----:B------:R-:W-:-:S04]  /*48f0*/  FFMA.FTZ R12, R164, -UR4, R69 ;  /* 0x80000004a40c7c23 */ /* 0x000fc80008010045 */
[----:B------:R2:W-:Y:S01]  /*4900*/  I2F R32, R6 ;  /* 0x0000000600207306 */ /* 0x0005e20000201400 */
[----:B------:R-:W-:Y:S01]  /*4910*/  FSEL R164, R12, -INF , !P6 ;  /* 0xff8000000ca47808 */ /* 0x000fe20007000000 */
[----:B------:R-:W-:Y:S01]  /*4920*/  FFMA.FTZ R12, R171, -UR4, R64 ;  /* 0x80000004ab0c7c23 */ /* 0x000fe20008010040 */
[----:B------:R-:W-:Y:S02]  /*4930*/  FSEL R151, R11, -INF , !P5 ;  /* 0xff8000000b977808 */ /* 0x000fe40006800000 */
[----:B------:R-:W-:Y:S02]  /*4940*/  FSEL R148, R13, -INF , !P4 ;  /* 0xff8000000d947808 */ /* 0x000fe40006000000 */
[----:B------:R-:W-:Y:S01]  /*4950*/  FSEL R150, R12, -INF , !P5 ;  /* 0xff8000000c967808 */ /* 0x000fe20006800000 */
[----:B-1----:R-:W-:Y:S02]  /*4960*/  FFMA.FTZ R7, R117, -UR4, R54 ;  /* 0x8000000475077c23 */ /* 0x002fe40008010036 */
[----:B------:R-:W-:-:S03]  /*4970*/  FFMA.FTZ R12, R101, -UR4, R67 ;  /* 0x80000004650c7c23 */ /* 0x000fc60008010043 */
[----:B------:R-:W-:Y:S01]  /*4980*/  FSEL R79, R7, -INF , !P2 ;  /* 0xff800000074f7808 */ /* 0x000fe20005000000 */
[----:B------:R-:W-:Y:S01]  /*4990*/  BAR.SYNC.DEFER_BLOCKING 0x0 ;  /* 0x0000000000007b1d */ /* 0x000fe20000010000 */
[----:B------:R-:W-:Y:S01]  /*49a0*/  ISETP.GE.AND P2, PT, R31, UR10, PT ;  /* 0x0000000a1f007c0c */ /* 0x000fe2000bf46270 */
[----:B--2---:R-:W-:Y:S01]  /*49b0*/  IMAD.IADD R6, R3, 0x1, -R141 ;  /* 0x0000000103067824 */ /* 0x004fe200078e0a8d */
[C---:B------:R-:W-:Y:S01]  /*49c0*/  HMMA.16816.F32.BF16 R28, R20.reuse, R38, R156 ;  /* 0x00000026141c723c */ /* 0x040fe2000004189c */
[----:B------:R-:W-:Y:S01]  /*49d0*/  FFMA.FTZ R11, R88, -UR4, R17 ;  /* 0x80000004580b7c23 */ /* 0x000fe20008010011 */
[----:B------:R-:W-:Y:S01]  /*49e0*/  FSEL R149, R12, -INF , !P4 ;  /* 0xff8000000c957808 */ /* 0x000fe20006000000 */
[----:B------:R-:W-:Y:S01]  /*49f0*/  FFMA.FTZ R17, R190, -UR4, R80 ;  /* 0x80000004be117c23 */ /* 0x000fe20008010050 */
[----:B------:R-:W-:Y:S02]  /*4a00*/  IABS R7, R6 ;  /* 0x0000000600077213 */ /* 0x000fe40000000000 */
[----:B------:R-:W-:Y:S01]  /*4a10*/  IABS R6, R9 ;  /* 0x0000000900067213 */ /* 0x000fe20000000000 */
[----:B------:R-:W-:Y:S01]  /*4a20*/  FFMA.FTZ R9, R116, -UR4, R55 ;  /* 0x8000000474097c23 */ /* 0x000fe20008010037 */
[----:B------:R-:W-:Y:S01]  /*4a30*/  FSEL R64, R11, -INF , !P4 ;  /* 0xff8000000b407808 */ /* 0x000fe20006000000 */
[----:B------:R-:W-:Y:S01]  /*4a40*/  IMAD.MOV.U32 R8, RZ, RZ, R7 ;  /* 0x000000ffff087224 */ /* 0x000fe200078e0007 */
[C---:B------:R-:W-:Y:S01]  /*4a50*/  HMMA.16816.F32.BF16 R52, R20.reuse, R50, R172 ;  /* 0x000000321434723c */ /* 0x040fe200000418ac */
[----:B------:R-:W-:Y:S01]  /*4a60*/  IMAD.MOV.U32 R7, RZ, RZ, R6 ;  /* 0x000000ffff077224 */ /* 0x000fe200078e0006 */
[----:B------:R-:W-:Y:S01]  /*4a70*/  IABS R6, R10 ;  /* 0x0000000a00067213 */ /* 0x000fe20000000000 */
[----:B------:R1:W-:Y:S01]  /*4a80*/  I2F R78, R8 ;  /* 0x00000008004e7306 */ /* 0x0003e20000201400 */
[----:B------:R-:W-:Y:S01]  /*4a90*/  FSEL R76, R9, -INF , !P1 ;  /* 0xff800000094c7808 */ /* 0x000fe20004800000 */
[----:B------:R-:W-:Y:S01]  /*4aa0*/  FFMA.FTZ R9, R118, -UR4, R24 ;  /* 0x8000000476097c23 */ /* 0x000fe20008010018 */
[----:B------:R-:W-:Y:S01]  /*4ab0*/  ISETP.GE.AND P1, PT, R139, UR10, PT ;  /* 0x0000000a8b007c0c */ /* 0x000fe2000bf26270 */
[----:B------:R-:W-:Y:S01]  /*4ac0*/  FFMA.FTZ R10, R120, -UR4, R70 ;  /* 0x80000004780a7c23 */ /* 0x000fe20008010046 */
[----:B------:R-:W-:Y:S01]  /*4ad0*/  FSEL R146, R15, -INF , !P2 ;  /* 0xff8000000f927808 */ /* 0x000fe20005000000 */
[----:B------:R-:W-:Y:S01]  /*4ae0*/  HMMA.16816.F32.BF16 R48, R20, R72, R176 ;  /* 0x000000481430723c */ /* 0x000fe200000418b0 */
[----:B------:R-:W-:Y:S01]  /*4af0*/  FSEL R59, R9, -INF , !P0 ;  /* 0xff800000093b7808 */ /* 0x000fe20004000000 */
[----:B------:R2:W-:Y:S01]  /*4b00*/  I2F R62, R7 ;  /* 0x00000007003e7306 */ /* 0x0005e20000201400 */
[----:B------:R-:W-:Y:S01]  /*4b10*/  IMAD.IADD R9, R3, 0x1, -R143 ;  /* 0x0000000103097824 */ /* 0x000fe200078e0a8f */
[----:B------:R-:W-:Y:S01]  /*4b20*/  FSEL R168, R10, -INF , !P0 ;  /* 0xff8000000aa87808 */ /* 0x000fe20004000000 */
[----:B------:R-:W-:Y:S01]  /*4b30*/  FFMA.FTZ R10, R105, -UR4, R25 ;  /* 0x80000004690a7c23 */ /* 0x000fe20008010019 */
[----:B------:R-:W-:Y:S01]  /*4b40*/  FSEL R174, R14, -INF , !P1 ;  /* 0xff8000000eae7808 */ /* 0x000fe20004800000 */
[----:B------:R-:W-:-:S02]  /*4b50*/  FFMA.FTZ R12, R87, -UR4, R28 ;  /* 0x80000004570c7c23 */ /* 0x000fc4000801001c */
[----:B------:R-:W-:Y:S01]  /*4b60*/  FFMA.FTZ R13, R61, -UR4, R29 ;  /* 0x800000043d0d7c23 */ /* 0x000fe2000801001d */
[----:B------:R4:W5:Y:S01]  /*4b70*/  I2F R58, R6 ;  /* 0x00000006003a7306 */ /* 0x0009620000201400 */
[----:B-1----:R-:W-:Y:S01]  /*4b80*/  IMAD.IADD R8, R3, 0x1, -R142 ;  /* 0x0000000103087824 */ /* 0x002fe200078e0a8e */
[----:B------:R-:W-:Y:S01]  /*4b90*/  FSEL R57, R10, -INF , !P6 ;  /* 0xff8000000a397808 */ /* 0x000fe20007000000 */
[----:B------:R-:W-:Y:S01]  /*4ba0*/  FFMA.FTZ R10, R102, -UR4, R16 ;  /* 0x80000004660a7c23 */ /* 0x000fe20008010010 */
[----:B------:R-:W-:Y:S01]  /*4bb0*/  FSEL R61, R12, -INF , !P3 ;  /* 0xff8000000c3d7808 */ /* 0x000fe20005800000 */
[----:B------:R-:W-:Y:S01]  /*4bc0*/  FFMA.FTZ R25, R195, -UR4, R93 ;  /* 0x80000004c3197c23 */ /* 0x000fe2000801005d */
[----:B------:R-:W-:Y:S01]  /*4bd0*/  IABS R8, R8 ;  /* 0x0000000800087213 */ /* 0x000fe20000000000 */
[----:B------:R-:W-:Y:S01]  /*4be0*/  FFMA.FTZ R16, R89, -UR4, R82 ;  /* 0x8000000459107c23 */ /* 0x000fe20008010052 */
[----:B------:R-:W-:Y:S01]  /*4bf0*/  FSEL R66, R10, -INF , !P5 ;  /* 0xff8000000a427808 */ /* 0x000fe20006800000 */
[----:B--2---:R-:W-:-:S02]  /*4c00*/  FFMA.FTZ R7, R106, -UR4, R26 ;  /* 0x800000046a077c23 */ /* 0x004fc4000801001a */
[----:B------:R-:W-:Y:S01]  /*4c10*/  FFMA.FTZ R10, R86, -UR4, R19 ;  /* 0x80000004560a7c23 */ /* 0x000fe20008010013 */
[----:B------:R-:W-:Y:S01]  /*4c20*/  FSEL R147, R16, -INF , !P3 ;  /* 0xff80000010937808 */ /* 0x000fe20005800000 */
[----:B------:R-:W-:Y:S01]  /*4c30*/  FFMA.FTZ R19, R182, -UR4, R92 ;  /* 0x80000004b6137c23 */ /* 0x000fe2000801005c */
[----:B------:R-:W-:Y:S01]  /*4c40*/  FSEL R70, R7, -INF , !P0 ;  /* 0xff80000007467808 */ /* 0x000fe20004000000 */
[----:B------:R-:W-:Y:S01]  /*4c50*/  IMAD.MOV.U32 R7, RZ, RZ, R8 ;  /* 0x000000ffff077224 */ /* 0x000fe200078e0008 */
[----:B------:R-:W-:Y:S01]  /*4c60*/  FSEL R71, R10, -INF , !P4 ;  /* 0xff8000000a477808 */ /* 0x000fe20006000000 */
[----:B----4-:R-:W-:Y:S01]  /*4c70*/  IMAD.IADD R6, R2, 0x1, -R142 ;  /* 0x0000000102067824 */ /* 0x010fe200078e0a8e */
[----:B------:R-:W-:Y:S01]  /*4c80*/  ISETP.GE.AND P4, PT, R145, UR10, PT ;  /* 0x0000000a91007c0c */ /* 0x000fe2000bf86270 */
[----:B------:R-:W-:Y:S01]  /*4c90*/  IMAD.IADD R8, R5, 0x1, -R143 ;  /* 0x0000000105087824 */ /* 0x000fe200078e0a8f */
[----:B------:R1:W2:Y:S01]  /*4ca0*/  I2F R56, R7 ;  /* 0x0000000700387306 */ /* 0x0002a20000201400 */
[----:B---3--:R-:W-:Y:S01]  /*4cb0*/  FFMA.FTZ R10, R33, -UR4, R40 ;  /* 0x80000004210a7c23 */ /* 0x008fe20008010028 */
[----:B------:R-:W-:Y:S01]  /*4cc0*/  IABS R6, R6 ;  /* 0x0000000600067213 */ /* 0x000fe20000000000 */
[----:B------:R-:W-:Y:S01]  /*4cd0*/  FFMA.FTZ R11, R85, -UR4, R30 ;  /* 0x80000004550b7c23 */ /* 0x000fe2000801001e */
[----:B------:R-:W-:Y:S01]  /*4ce0*/  ISETP.GE.AND P0, PT, R141, UR10, PT ;  /* 0x0000000a8d007c0c */ /* 0x000fe2000bf06270 */
[----:B------:R-:W-:Y:S01]  /*4cf0*/  FFMA.FTZ R33, R193, -UR4, R113 ;  /* 0x80000004c1217c23 */ /* 0x000fe20008010071 */
[----:B------:R-:W-:Y:S01]  /*4d00*/  FSEL R175, R10, -INF , !P1 ;  /* 0xff8000000aaf7808 */ /* 0x000fe20004800000 */
[----:B------:R-:W-:Y:S01]  /*4d10*/  FFMA.FTZ R30, R189, -UR4, R96 ;  /* 0x80000004bd1e7c23 */ /* 0x000fe20008010060 */
[----:B------:R3:W4:Y:S01]  /*4d20*/  I2F R26, R6 ;  /* 0x00000006001a7306 */ /* 0x0007220000201400 */
[----:B------:R-:W-:Y:S01]  /*4d30*/  FSEL R157, R25, -INF , !P0 ;  /* 0xff800000199d7808 */ /* 0x000fe20004000000 */
[----:B------:R-:W-:Y:S01]  /*4d40*/  FFMA.FTZ R29, R183, -UR4, R97 ;  /* 0x80000004b71d7c23 */ /* 0x000fe20008010061 */
[----:B------:R-:W-:Y:S01]  /*4d50*/  FSEL R68, R11, -INF , !P3 ;  /* 0xff8000000b447808 */ /* 0x000fe20005800000 */
[----:B-----5:R-:W-:Y:S01]  /*4d60*/  FFMA.FTZ R28, R58, -UR4, R114 ;  /* 0x800000043a1c7c23 */ /* 0x020fe20008010072 */
[----:B------:R-:W-:-:S02]  /*4d70*/  FSEL R173, R19, -INF , !P1 ;  /* 0xff80000013ad7808 */ /* 0x000fc40004800000 */
[----:B-1----:R-:W-:Y:S01]  /*4d80*/  IABS R7, R8 ;  /* 0x0000000800077213 */ /* 0x002fe20000000000 */
[----:B------:R-:W-:Y:S02]  /*4d90*/  FFMA.FTZ R8, R103, -UR4, R27 ;  /* 0x8000000467087c23 */ /* 0x000fe4000801001b */
[----:B--2---:R-:W-:Y:S01]  /*4da0*/  FFMA.FTZ R27, R56, -UR4, R52 ;  /* 0x80000004381b7c23 */ /* 0x004fe20008010034 */
[----:B------:R1:W2:Y:S02]  /*4db0*/  I2F R24, R7 ;  /* 0x0000000700187306 */ /* 0x0002a40000201400 */
[----:B------:R-:W-:Y:S01]  /*4dc0*/  FSEL R69, R8, -INF , !P6 ;  /* 0xff80000008457808 */ /* 0x000fe20007000000 */
[----:B------:R-:W-:Y:S01]  /*4dd0*/  IMAD.IADD R8, R2, 0x1, -R143 ;  /* 0x0000000102087824 */ /* 0x000fe200078e0a8f */
[----:B---3--:R-:W-:Y:S01]  /*4de0*/  IABS R6, R9 ;  /* 0x0000000900067213 */ /* 0x008fe20000000000 */
[----:B------:R-:W-:Y:S01]  /*4df0*/  FFMA.FTZ R9, R100, -UR4, R18 ;  /* 0x8000000464097c23 */ /* 0x000fe20008010012 */
[----:B------:R-:W-:Y:S01]  /*4e00*/  ISETP.GE.AND P6, PT, R142, UR10, PT ;  /* 0x0000000a8e007c0c */ /* 0x000fe2000bfc6270 */
[----:B------:R-:W-:-:S02]  /*4e10*/  FFMA.FTZ R18, R188, -UR4, R81 ;  /* 0x80000004bc127c23 */ /* 0x000fc40008010051 */
[----:B----4-:R-:W-:Y:S01]  /*4e20*/  FFMA.FTZ R26, R26, -UR4, R54 ;  /* 0x800000041a1a7c23 */ /* 0x010fe20008010036 */
[----:B------:R-:W-:Y:S01]  /*4e30*/  FSEL R90, R9, -INF , !P5 ;  /* 0xff800000095a7808 */ /* 0x000fe20006800000 */
[--C-:B------:R-:W-:Y:S01]  /*4e40*/  IMAD.IADD R9, R2, 0x1, -R145.reuse ;  /* 0x0000000102097824 */ /* 0x100fe200078e0a91 */
[----:B------:R-:W-:Y:S02]  /*4e50*/  FSEL R144, R18, -INF , !P2 ;  /* 0xff80000012907808 */ /* 0x000fe40005000000 */
[----:B------:R-:W-:Y:S01]  /*4e60*/  ISETP.GE.AND P5, PT, R143, UR10, PT ;  /* 0x0000000a8f007c0c */ /* 0x000fe2000bfa6270 */
[----:B-1----:R-:W-:Y:S01]  /*4e70*/  IMAD.MOV.U32 R7, RZ, RZ, R6 ;  /* 0x000000ffff077224 */ /* 0x002fe200078e0006 */
[----:B------:R-:W-:Y:S01]  /*4e80*/  IABS R6, R8 ;  /* 0x0000000800067213 */ /* 0x000fe20000000000 */
[----:B------:R-:W-:Y:S01]  /*4e90*/  IMAD.IADD R8, R5, 0x1, -R145 ;  /* 0x0000000105087824 */ /* 0x000fe200078e0a91 */
[----:B------:R-:W-:Y:S01]  /*4ea0*/  FSEL R156, R28, -INF , !P6 ;  /* 0xff8000001c9c7808 */ /* 0x000fe20007000000 */
[----:B------:R1:W3:Y:S01]  /*4eb0*/  I2F R47, R7 ;  /* 0x00000007002f7306 */ /* 0x0002e20000201400 */
[----:B--2---:R-:W-:Y:S01]  /*4ec0*/  FFMA.FTZ R24, R24, -UR4, R115 ;  /* 0x8000000418187c23 */ /* 0x004fe20008010073 */
[----:B------:R-:W-:-:S02]  /*4ed0*/  FSEL R158, R27, -INF , !P6 ;  /* 0xff8000001b9e7808 */ /* 0x000fc40007000000 */
[----:B------:R-:W-:Y:S02]  /*4ee0*/  IABS R8, R8 ;  /* 0x0000000800087213 */ /* 0x000fe40000000000 */
[----:B------:R-:W-:Y:S02]  /*4ef0*/  FSEL R162, R26, -INF , !P6 ;  /* 0xff8000001aa27808 */ /* 0x000fe40007000000 */
[----:B------:R2:W4:Y:S01]  /*4f00*/  I2F R46, R6 ;  /* 0x00000006002e7306 */ /* 0x0005220000201400 */
[----:B-1----:R-:W-:-:S07]  /*4f10*/  IMAD.IADD R7, R3, 0x1, -R145 ;  /* 0x0000000103077824 */ /* 0x002fce00078e0a91 */
[----:B------:R1:W5:Y:S01]  /*4f20*/  I2F R45, R8 ;  /* 0x00000008002d7306 */ /* 0x0003620000201400 */
[----:B------:R-:W-:Y:S01]  /*4f30*/  FSEL R145, R17, -INF , !P3 ;  /* 0xff80000011917808 */ /* 0x000fe20005800000 */
[----:B---3--:R-:W-:Y:S01]  /*4f40*/  FFMA.FTZ R19, R47, -UR4, R53 ;  /* 0x800000042f137c23 */ /* 0x008fe20008010035 */
[----:B------:R-:W-:Y:S02]  /*4f50*/  ISETP.GE.AND P3, PT, R154, UR10, PT ;  /* 0x0000000a9a007c0c */ /* 0x000fe4000bf66270 */
[----:B--2---:R-:W-:Y:S01]  /*4f60*/  IABS R6, R7 ;  /* 0x0000000700067213 */ /* 0x004fe20000000000 */
[----:B----4-:R-:W-:Y:S01]  /*4f70*/  FFMA.FTZ R16, R46, -UR4, R55 ;  /* 0x800000042e107c23 */ /* 0x010fe20008010037 */
[----:B------:R-:W-:-:S03]  /*4f80*/  FSEL R155, R19, -INF , !P5 ;  /* 0xff800000139b7808 */ /* 0x000fc60006800000 */
[----:B------:R-:W-:Y:S01]  /*4f90*/  IMAD.MOV.U32 R7, RZ, RZ, R6 ;  /* 0x000000ffff077224 */ /* 0x000fe200078e0006 */
[----:B------:R-:W-:Y:S01]  /*4fa0*/  IABS R6, R9 ;  /* 0x0000000900067213 */ /* 0x000fe20000000000 */
[----:B------:R-:W-:Y:S01]  /*4fb0*/  FFMA.FTZ R9, R60, -UR4, R31 ;  /* 0x800000043c097c23 */ /* 0x000fe2000801001f */
[----:B------:R-:W-:Y:S01]  /*4fc0*/  FSEL R60, R13, -INF , !P2 ;  /* 0xff8000000d3c7808 */ /* 0x000fe20005000000 */
[----:B-1----:R-:W-:Y:S01]  /*4fd0*/  IMAD.IADD R8, R5, 0x1, -R154 ;  /* 0x0000000105087824 */ /* 0x002fe200078e0a9a */
[----:B------:R1:W2:Y:S01]  /*4fe0*/  I2F R44, R7 ;  /* 0x00000007002c7306 */ /* 0x0002a20000201400 */
[----:B------:R-:W-:Y:S01]  /*4ff0*/  HMMA.16816.F32.BF16 R12, R20, R74, R184 ;  /* 0x0000004a140c723c */ /* 0x000fe200000418b8 */
[----:B------:R-:W-:Y:S01]  /*5000*/  FSEL R88, R9, -INF , !P2 ;  /* 0xff80000009587808 */ /* 0x000fe20005000000 */
[----:B------:R-:W-:Y:S01]  /*5010*/  FFMA.FTZ R31, R191, -UR4, R109 ;  /* 0x80000004bf1f7c23 */ /* 0x000fe2000801006d */
[----:B------:R-:W-:Y:S02]  /*5020*/  ISETP.GE.AND P2, PT, R153, UR10, PT ;  /* 0x0000000a99007c0c */ /* 0x000fe4000bf46270 */
[----:B------:R-:W-:-:S02]  /*5030*/  FSEL R161, R16, -INF , !P5 ;  /* 0xff80000010a17808 */ /* 0x000fc40006800000 */
[----:B-----5:R-:W-:Y:S01]  /*5040*/  FFMA.FTZ R23, R45, -UR4, R110 ;  /* 0x800000042d177c23 */ /* 0x020fe2000801006e */
[----:B------:R-:W-:Y:S02]  /*5050*/  FSEL R209, R31, -INF , !P3 ;  /* 0xff8000001fd17808 */ /* 0x000fe40005800000 */
[----:B------:R-:W-:Y:S02]  /*5060*/  FSEL R206, R30, -INF , !P2 ;  /* 0xff8000001ece7808 */ /* 0x000fe40005000000 */
[----:B------:R-:W-:Y:S01]  /*5070*/  FSEL R218, R23, -INF , !P4 ;  /* 0xff80000017da7808 */ /* 0x000fe20006000000 */
[----:B-1----:R-:W-:Y:S01]  /*5080*/  IMAD.MOV.U32 R7, RZ, RZ, R6 ;  /* 0x000000ffff077224 */ /* 0x002fe200078e0006 */
[----:B------:R-:W-:Y:S01]  /*5090*/  IABS R6, R8 ;  /* 0x0000000800067213 */ /* 0x000fe20000000000 */
[----:B------:R-:W-:Y:S02]  /*50a0*/  IMAD.IADD R8, R5, 0x1, -R153 ;  /* 0x0000000105087824 */ /* 0x000fe400078e0a99 */
[----:B------:R1:W3:Y:S01]  /*50b0*/  I2F R39, R7 ;  /* 0x0000000700277306 */ /* 0x0002e20000201400 */
[----:B--2---:R-:W-:-:S05]  /*50c0*/  FFMA.FTZ R18, R44, -UR4, R48 ;  /* 0x800000042c127c23 */ /* 0x004fca0008010030 */
[----:B------:R-:W-:Y:S01]  /*50d0*/  FSEL R244, R18, -INF , !P4 ;  /* 0xff80000012f47808 */ /* 0x000fe20006000000 */
[----:B-1----:R-:W-:Y:S01]  /*50e0*/  IMAD.MOV.U32 R7, RZ, RZ, R6 ;  /* 0x000000ffff077224 */ /* 0x002fe200078e0006 */
[----:B------:R-:W-:Y:S01]  /*50f0*/  IABS R6, R8 ;  /* 0x0000000800067213 */ /* 0x000fe20000000000 */
[----:B------:R-:W-:Y:S02]  /*5100*/  FFMA.FTZ R8, R32, -UR4, R42 ;  /* 0x8000000420087c23 */ /* 0x000fe4000801002a */
[----:B------:R1:W2:Y:S01]  /*5110*/  I2F R38, R7 ;  /* 0x0000000700267306 */ /* 0x0002a20000201400 */
[----:B------:R-:W-:Y:S02]  /*5120*/  FFMA.FTZ R32, R192, -UR4, R108 ;  /* 0x80000004c0207c23 */ /* 0x000fe4000801006c */
[----:B------:R-:W-:Y:S01]  /*5130*/  FSEL R176, R8, -INF , !P1 ;  /* 0xff80000008b07808 */ /* 0x000fe20004800000 */
[----:B------:R-:W-:Y:S01]  /*5140*/  FFMA.FTZ R8, R84, -UR4, R95 ;  /* 0x8000000454087c23 */ /* 0x000fe2000801005f */
[----:B------:R-:W-:Y:S01]  /*5150*/  ISETP.GE.AND P1, PT, R152, UR10, PT ;  /* 0x0000000a98007c0c */ /* 0x000fe2000bf26270 */
[----:B---3--:R-:W-:Y:S01]  /*5160*/  FFMA.FTZ R11, R39, -UR4, R50 ;  /* 0x80000004270b7c23 */ /* 0x008fe20008010032 */
[----:B------:R-:W-:-:S02]  /*5170*/  FSEL R216, R32, -INF , !P4 ;  /* 0xff80000020d87808 */ /* 0x000fc40006000000 */
[----:B------:R-:W-:Y:S02]  /*5180*/  FSEL R159, R8, -INF , !P0 ;  /* 0xff800000089f7808 */ /* 0x000fe40004000000 */
[----:B------:R-:W-:Y:S02]  /*5190*/  FSEL R247, R11, -INF , !P4 ;  /* 0xff8000000bf77808 */ /* 0x000fe40006000000 */
[----:B------:R-:W-:Y:S01]  /*51a0*/  FSEL R204, R29, -INF , !P1 ;  /* 0xff8000001dcc7808 */ /* 0x000fe20004800000 */
[----:B-1----:R-:W-:Y:S02]  /*51b0*/  IMAD.IADD R7, R5, 0x1, -R152 ;  /* 0x0000000105077824 */ /* 0x002fe400078e0a98 */
[----:B------:R-:W-:Y:S02]  /*51c0*/  IMAD.MOV.U32 R5, RZ, RZ, R6 ;  /* 0x000000ffff057224 */ /* 0x000fe400078e0006 */
[----:B------:R-:W-:Y:S01]  /*51d0*/  IMAD.IADD R6, R3, 0x1, -R154 ;  /* 0x0000000103067824 */ /* 0x000fe200078e0a9a */
[----:B------:R-:W-:Y:S01]  /*51e0*/  IABS R7, R7 ;  /* 0x0000000700077213 */ /* 0x000fe20000000000 */
[----:B------:R1:W3:Y:S01]  /*51f0*/  I2F R37, R5 ;  /* 0x0000000500257306 */ /* 0x0002e20000201400 */
[----:B--2---:R-:W-:-:S02]  /*5200*/  FFMA.FTZ R22, R38, -UR4, R111 ;  /* 0x8000000426167c23 */ /* 0x004fc4000801006f */
[----:B------:R-:W-:-:S03]  /*5210*/  IABS R6, R6 ;  /* 0x0000000600067213 */ /* 0x000fc60000000000 */
[----:B------:R-:W-:Y:S02]  /*5220*/  FSEL R211, R22, -INF , !P3 ;  /* 0xff80000016d37808 */ /* 0x000fe40005800000 */
[----:B------:R2:W4:Y:S01]  /*5230*/  I2F R36, R7 ;  /* 0x0000000700247306 */ /* 0x0005220000201400 */
[----:B-1----:R-:W-:-:S07]  /*5240*/  IMAD.IADD R5, R3, 0x1, -R153 ;  /* 0x0000000103057824 */ /* 0x002fce00078e0a99 */
[----:B------:R1:W5:Y:S01]  /*5250*/  I2F R17, R6 ;  /* 0x0000000600117306 */ /* 0x0003620000201400 */
[----:B------:R-:W-:Y:S02]  /*5260*/  IMAD.IADD R3, R3, 0x1, -R152 ;  /* 0x0000000103037824 */ /* 0x000fe400078e0a98 */
[----:B---3--:R-:W-:Y:S01]  /*5270*/  FFMA.FTZ R21, R37, -UR4, R98 ;  /* 0x8000000425157c23 */ /* 0x008fe20008010062 */
[----:B------:R-:W-:Y:S02]  /*5280*/  IABS R5, R5 ;  /* 0x0000000500057213 */ /* 0x000fe40000000000 */
[----:B------:R-:W-:Y:S01]  /*5290*/  IABS R3, R3 ;  /* 0x0000000300037213 */ /* 0x000fe20000000000 */
[----:B--2---:R-:W-:Y:S01]  /*52a0*/  IMAD.IADD R7, R2, 0x1, -R153 ;  /* 0x0000000102077824 */ /* 0x004fe200078e0a99 */
[----:B------:R-:W2:Y:S01]  /*52b0*/  I2F R34, R5 ;  /* 0x0000000500227306 */ /* 0x000ea20000201400 */
[----:B----4-:R-:W-:Y:S01]  /*52c0*/  FFMA.FTZ R20, R36, -UR4, R99 ;  /* 0x8000000424147c23 */ /* 0x010fe20008010063 */
[----:B------:R-:W-:-:S02]  /*52d0*/  FSEL R153, R24, -INF , !P5 ;  /* 0xff80000018997808 */ /* 0x000fc40006800000 */
[----:B------:R-:W-:Y:S02]  /*52e0*/  FSEL R208, R21, -INF , !P2 ;  /* 0xff80000015d07808 */ /* 0x000fe40005000000 */
[----:B------:R-:W-:Y:S01]  /*52f0*/  FSEL R205, R20, -INF , !P1 ;  /* 0xff80000014cd7808 */ /* 0x000fe20004800000 */
[----:B-1----:R-:W-:Y:S01]  /*5300*/  IMAD.IADD R6, R2, 0x1, -R154 ;  /* 0x0000000102067824 */ /* 0x002fe200078e0a9a */
[----:B------:R-:W1:Y:S01]  /*5310*/  I2F R10, R3 ;  /* 0x00000003000a7306 */ /* 0x000e620000201400 */
[----:B-----5:R-:W-:Y:S01]  /*5320*/  FFMA.FTZ R17, R17, -UR4, R49 ;  /* 0x8000000411117c23 */ /* 0x020fe20008010031 */
[----:B------:R-:W-:-:S04]  /*5330*/  FSEL R154, R35, -INF , !P6 ;  /* 0xff800000239a7808 */ /* 0x000fc80007000000 */
[----:B------:R-:W-:Y:S01]  /*5340*/  FSEL R217, R17, -INF , !P3 ;  /* 0xff80000011d97808 */ /* 0x000fe20005800000 */
[----:B--2---:R-:W-:Y:S01]  /*5350*/  FFMA.FTZ R12, R34, -UR4, R12 ;  /* 0x80000004220c7c23 */ /* 0x004fe2000801000c */
[----:B------:R-:W-:Y:S01]  /*5360*/  IABS R5, R6 ;  /* 0x0000000600057213 */ /* 0x000fe20000000000 */
[----:B------:R-:W-:Y:S01]  /*5370*/  IMAD.IADD R6, R2, 0x1, -R152 ;  /* 0x0000000102067824 */ /* 0x000fe200078e0a98 */
[----:B------:R-:W-:Y:S02]  /*5380*/  LOP3.LUT R2, R196, R197, RZ, 0xfc, !PT ;  /* 0x000000c5c4027212 */ /* 0x000fe400078efcff */
[----:B------:R2:W3:Y:S01]  /*5390*/  I2F R9, R5 ;  /* 0x0000000500097306 */ /* 0x0004e20000201400 */
[----:B------:R-:W-:Y:S02]  /*53a0*/  FSEL R152, R33, -INF , !P5 ;  /* 0xff80000021987808 */ /* 0x000fe40006800000 */
[----:B------:R-:W-:Y:S01]  /*53b0*/  FSEL R210, R12, -INF , !P2 ;  /* 0xff8000000cd27808 */ /* 0x000fe20005000000 */
[----:B-1----:R-:W-:Y:S01]  /*53c0*/  FFMA.FTZ R10, R10, -UR4, R13 ;  /* 0x800000040a0a7c23 */ /* 0x002fe2000801000d */
[----:B------:R-:W-:Y:S01]  /*53d0*/  IABS R3, R7 ;  /* 0x0000000700037213 */ /* 0x000fe20000000000 */
[----:B------:R-:W-:-:S03]  /*53e0*/  FFMA.FTZ R7, R78, -UR4, R41 ;  /* 0x800000044e077c23 */ /* 0x000fc60008010029 */
[----:B------:R-:W-:Y:S02]  /*53f0*/  FSEL R207, R10, -INF , !P1 ;  /* 0xff8000000acf7808 */ /* 0x000fe40004800000 */
[----:B------:R-:W-:Y:S01]  /*5400*/  FSEL R160, R7, -INF , !P0 ;  /* 0xff80000007a07808 */ /* 0x000fe20004000000 */
[----:B--2---:R-:W-:Y:S01]  /*5410*/  IMAD.MOV.U32 R5, RZ, RZ, R3 ;  /* 0x000000ffff057224 */ /* 0x004fe200078e0003 */
[----:B------:R-:W-:Y:S01]  /*5420*/  IABS R3, R6 ;  /* 0x0000000600037213 */ /* 0x000fe20000000000 */
[----:B------:R-:W-:Y:S02]  /*5430*/  FFMA.FTZ R6, R62, -UR4, R43 ;  /* 0x800000043e067c23 */ /* 0x000fe4000801002b */
[----:B---3--:R-:W-:Y:S02]  /*5440*/  FFMA.FTZ R9, R9, -UR4, R51 ;  /* 0x8000000409097c23 */ /* 0x008fe40008010033 */
[----:B------:R-:W1:Y:S01]  /*5450*/  I2F R5, R5 ;  /* 0x0000000500057306 */ /* 0x000e620000201400 */
[----:B------:R-:W-:-:S02]  /*5460*/  FSEL R163, R6, -INF , !P0 ;  /* 0xff80000006a37808 */ /* 0x000fc40004000000 */
[----:B------:R-:W-:Y:S02]  /*5470*/  PLOP3.LUT P0, PT, PT, PT, UP0, 0x80, 0x0 ;  /* 0x000000000000781c */ /* 0x000fe40003f0f008 */
[----:B------:R-:W-:-:S03]  /*5480*/  FSEL R246, R9, -INF , !P3 ;  /* 0xff80000009f67808 */ /* 0x000fc60005800000 */
[----:B------:R-:W2:Y:S01]  /*5490*/  I2F R3, R3 ;  /* 0x0000000300037306 */ /* 0x000ea20000201400 */
[----:B-1----:R-:W-:-:S05]  /*54a0*/  FFMA.FTZ R5, R5, -UR4, R14 ;  /* 0x8000000405057c23 */ /* 0x002fca000801000e */
[----:B------:R-:W-:Y:S01]  /*54b0*/  FSEL R245, R5, -INF , !P2 ;  /* 0xff80000005f57808 */ /* 0x000fe20005000000 */
[----:B--2---:R-:W-:-:S05]  /*54c0*/  FFMA.FTZ R3, R3, -UR4, R15 ;  /* 0x8000000403037c23 */ /* 0x004fca000801000f */
[----:B------:R-:W-:Y:S01]  /*54d0*/  FSEL R219, R3, -INF , !P1 ;  /* 0xff80000003db7808 */ /* 0x000fe20004800000 */
[----:B------:R-:W-:Y:S05]  /*54e0*/  @!P0 BRA `(.L_x_293) ;  /* 0x000004a000008947 */ /* 0x000fea0003800000 */
[----:B------:R-:W-:Y:S01]  /*54f0*/  ULEA.HI.SX32 UR7, UR21, 0xfffffffe, 0x1a ;  /* 0xfffffffe15077891 */ /* 0x000fe2000f8fd23f */
        /* <DEDUP_REMOVED lines=71> */
.L_x_295:
[----:B------:R-:W-:Y:S05]  /*5970*/  BSYNC B0 ;  /* 0x0000000000007941 */ /* 0x000fea0003800000 */
.L_x_294:
[----:B------:R-:W0:Y:S02]  /*5980*/  LDGDEPBAR ;  /* 0x00000000000079af */ /* 0x000e240000000000 */
.L_x_293:
[----:B------:R-:W-:Y:S01]  /*5990*/  FMNMX.FTZ R3, R77, R63, !PT ;  /* 0x0000003f4d037209 */ /* 0x000fe20007810000 */
[----:B------:R-:W-:Y:S01]  /*59a0*/  STL [R1+0x8c], R239 ;  /* 0x00008cef01007387 */ /* 0x000fe20000100800 */
[----:B------:R-:W-:Y:S02]  /*59b0*/  SHF.L.U32 R221, R2, 0x1, RZ ;  /* 0x0000000102dd7819 */ /* 0x000fe400000006ff */
        /* <DEDUP_REMOVED lines=40> */
[----:B------:R-:W-:-:S03]  /*5c40*/  FMNMX.FTZ R3, R162, R3, !PT ;  /* 0x00000003a2037209 */ /* 0x000fc60007810000 */
[----:B------:R-:W2:Y:S01]  /*5c50*/  SHFL.BFLY PT, R5, R171, 0x2, 0x1f ;  /* 0x0c401f00ab057f89 */ /* 0x000ea200000e0000 */
[----:B------:R-:W-:-:S03]  /*5c60*/  FMNMX.FTZ R3, R161, R3, !PT ;  /* 0x00000003a1037209 */ /* 0x000fc60007810000 */
[----:B------:R-:W-:Y:S01]  /*5c70*/  STL [R1+0x50], R220 ;  /* 0x000050dc01007387 */ /* 0x000fe20000100800 */
[----:B------:R-:W-:-:S03]  /*5c80*/  FMNMX.FTZ R3, R247, R3, !PT ;  /* 0x00000003f7037209 */ /* 0x000fc60007810000 */
[----:B------:R-:W-:Y:S01]  /*5c90*/  LDSM.16.MT88.4 R72, [R222+0xc000] ;  /* 0x00c00000de48783b */ /* 0x000fe20000004200 */
[----:B------:R-:W-:-:S03]  /*5ca0*/  FMNMX.FTZ R3, R246, R3, !PT ;  /* 0x00000003f6037209 */ /* 0x000fc60007810000 */
[----:B------:R-:W-:Y:S01]  /*5cb0*/  LDSM.16.MT88.4 R80, [R224+0xc000] ;  /* 0x00c00000e050783b */ /* 0x000fe20000004200 */
[----:B------:R-:W-:-:S03]  /*5cc0*/  FMNMX.FTZ R3, R245, R3, !PT ;  /* 0x00000003f5037209 */ /* 0x000fc60007810000 */
[----:B------:R-:W-:Y:S01]  /*5cd0*/  LDSM.16.MT88.4 R96, [R221+0xe000] ;  /* 0x00e00000dd60783b */ /* 0x000fe20000004200 */
[----:B------:R-:W-:-:S03]  /*5ce0*/  FMNMX.FTZ R3, R219, R3, !PT ;  /* 0x00000003db037209 */ /* 0x000fc60007810000 */
[----:B------:R-:W-:Y:S01]  /*5cf0*/  LDSM.16.MT88.4 R116, [R222+0xe000] ;  /* 0x00e00000de74783b */ /* 0x000fe20000004200 */
[----:B--2---:R-:W-:-:S03]  /*5d00*/  FMNMX.FTZ R171, R171, R5, !PT ;  /* 0x00000005abab7209 */ /* 0x004fc60007810000 */
[----:B------:R-:W-:Y:S04]  /*5d10*/  LDSM.16.MT88.4 R104, [R224+0xc800] ;  /* 0x00c80000e068783b */ /* 0x000fe80000004200 */
[----:B------:R-:W2:Y:S04]  /*5d20*/  SHFL.BFLY PT, R5, R3, 0x2, 0x1f ;  /* 0x0c401f0003057f89 */ /* 0x000ea800000e0000 */
[----:B------:R-:W3:Y:S04]  /*5d30*/  SHFL.BFLY PT, R6, R171, 0x1, 0x1f ;  /* 0x0c201f00ab067f89 */ /* 0x000ee800000e0000 */
[----:B------:R-:W-:Y:S04]  /*5d40*/  LDSM.16.MT88.4 R112, [R221+0xe800] ;  /* 0x00e80000dd70783b */ /* 0x000fe80000004200 */
[----:B------:R-:W-:Y:S04]  /*5d50*/  LDSM.16.MT88.4 R92, [R222+0xe800] ;  /* 0x00e80000de5c783b */ /* 0x000fe80000004200 */
[----:B------:R-:W-:Y:S04]  /*5d60*/  LDSM.16.MT88.4 R124, [R224+0xe000] ;  /* 0x00e00000e07c783b */ /* 0x000fe80000004200 */
[----:B------:R-:W-:Y:S01]  /*5d70*/  LDSM.16.MT88.4 R84, [R223+0xc000] ;  /* 0x00c00000df54783b */ /* 0x000fe20000004200 */
[----:B--2---:R-:W-:-:S03]  /*5d80*/  FMNMX.FTZ R3, R3, R5, !PT ;  /* 0x0000000503037209 */ /* 0x004fc60007810000 */
[----:B------:R-:W-:Y:S01]  /*5d90*/  LDSM.16.MT88.4 R128, [R223+0xe000] ;  /* 0x00e00000df80783b */ /* 0x000fe20000004200 */
[----:B---3--:R-:W-:-:S03]  /*5da0*/  FMNMX.FTZ R171, R171, R6, !PT ;  /* 0x00000006abab7209 */ /* 0x008fc60007810000 */
[----:B------:R-:W-:Y:S01]  /*5db0*/  LDSM.16.MT88.4 R108, [R224+0xe800] ;  /* 0x00e80000e06c783b */ /* 0x000fe20000004200 */
[----:B------:R-:W-:-:S03]  /*5dc0*/  FSETP.NEU.FTZ.AND P1, PT, R171, -INF , PT ;  /* 0xff800000ab00780b */ /* 0x000fc60003f3d000 */
[----:B------:R-:W2:Y:S01]  /*5dd0*/  SHFL.BFLY PT, R6, R3, 0x1, 0x1f ;  /* 0x0c201f0003067f89 */ /* 0x000ea200000e0000 */
[----:B-1----:R-:W-:-:S03]  /*5de0*/  FMUL.FTZ R13, R171, c[0x0][0x23c] ;  /* 0x00008f00ab0d7a20 */ /* 0x002fc60000410000 */
[----:B------:R-:W-:Y:S02]  /*5df0*/  LDSM.16.MT88.4 R100, [R223+0xc800] ;  /* 0x00c80000df64783b */ /* 0x000fe40000004200 */
[----:B------:R-:W-:Y:S02]  /*5e00*/  FSEL R13, R13, RZ, P1 ;  /* 0x000000ff0d0d7208 */ /* 0x000fe40000800000 */
[----:B------:R-:W-:Y:S03]  /*5e10*/  STL [R1+0x90], R244 ;  /* 0x000090f401007387 */ /* 0x000fe60000100800 */
[----:B------:R-:W-:-:S04]  /*5e20*/  FFMA.FTZ R5, R77, c[0x0][0x23c], -R13 ;  /* 0x00008f004d057a23 */ /* 0x000fc8000001080d */
[----:B------:R1:W-:Y:S01]  /*5e30*/  MUFU.EX2 R230, R5 ;  /* 0x0000000500e67308 */ /* 0x0003e20000000800 */
[----:B--2---:R-:W-:-:S04]  /*5e40*/  FMNMX.FTZ R3, R3, R6, !PT ;  /* 0x0000000603037209 */ /* 0x004fc80007810000 */
[C---:B------:R-:W-:Y:S01]  /*5e50*/  FSETP.NEU.FTZ.AND P1, PT, R3.reuse, -INF , PT ;  /* 0xff8000000300780b */ /* 0x040fe20003f3d000 */
[----:B------:R-:W-:Y:S02]  /*5e60*/  FMUL.FTZ R12, R3, c[0x0][0x23c] ;  /* 0x00008f00030c7a20 */ /* 0x000fe40000410000 */
[----:B-1----:R-:W-:-:S03]  /*5e70*/  FFMA.FTZ R5, R63, c[0x0][0x23c], -R13 ;  /* 0x00008f003f057a23 */ /* 0x002fc6000001080d */
[----:B------:R-:W-:Y:S01]  /*5e80*/  FSEL R12, R12, RZ, P1 ;  /* 0x000000ff0c0c7208 */ /* 0x000fe20000800000 */
[----:B------:R1:W2:Y:S04]  /*5e90*/  MUFU.EX2 R231, R5 ;  /* 0x0000000500e77308 */ /* 0x0002a80000000800 */
[--C-:B------:R-:W-:Y:S02]  /*5ea0*/  FFMA.FTZ R0, R76, c[0x0][0x23c], -R12.reuse ;  /* 0x00008f004c007a23 */ /* 0x100fe4000001080c */
[----:B------:R-:W-:Y:S02]  /*5eb0*/  FFMA.FTZ R2, R79, c[0x0][0x23c], -R12 ;  /* 0x00008f004f027a23 */ /* 0x000fe4000001080c */
[----:B------:R3:W-:Y:S01]  /*5ec0*/  MUFU.EX2 R172, R0 ;  /* 0x0000000000ac7308 */ /* 0x0007e20000000800 */
[----:B-1----:R-:W-:-:S07]  /*5ed0*/  FFMA.FTZ R5, R59, c[0x0][0x23c], -R13 ;  /* 0x00008f003b057a23 */ /* 0x002fce000001080d */
[----:B------:R1:W4:Y:S01]  /*5ee0*/  MUFU.EX2 R15, R2 ;  /* 0x00000002000f7308 */ /* 0x0003220000000800 */
[----:B--2---:R-:W-:Y:S01]  /*5ef0*/  F2FP.BF16.PACK_AB R8, R231, R230 ;  /* 0x000000e6e708723e */ /* 0x004fe200000010ff */
[----:B---3--:R-:W-:-:S06]  /*5f00*/  FFMA.FTZ R0, R70, c[0x0][0x23c], -R12 ;  /* 0x00008f0046007a23 */ /* 0x008fcc000001080c */
[----:B------:R2:W-:Y:S08]  /*5f10*/  MUFU.EX2 R183, R5 ;  /* 0x0000000500b77308 */ /* 0x0005f00000000800 */
[----:B------:R3:W-:Y:S01]  /*5f20*/  MUFU.EX2 R226, R0 ;  /* 0x0000000000e27308 */ /* 0x0007e20000000800 */
[----:B-1----:R-:W-:Y:S02]  /*5f30*/  FMNMX.FTZ R2, R170, R167, !PT ;  /* 0x000000a7aa027209 */ /* 0x002fe40007810000 */
[----:B----4-:R-:W-:Y:S01]  /*5f40*/  F2FP.BF16.PACK_AB R9, R172, R15 ;  /* 0x0000000fac09723e */ /* 0x010fe200000010ff */
[----:B--2---:R-:W-:-:S02]  /*5f50*/  FFMA.FTZ R5, R57, c[0x0][0x23c], -R13 ;  /* 0x00008f0039057a23 */ /* 0x004fc4000001080d */
[----:B------:R-:W1:Y:S02]  /*5f60*/  LDSM.16.MT88.4 R56, [R221+0xc000] ;  /* 0x00c00000dd38783b */ /* 0x000e640000004200 */
[----:B------:R-:W2:Y:S01]  /*5f70*/  MUFU.EX2 R229, R5 ;  /* 0x0000000500e57308 */ /* 0x000ea20000000800 */
[----:B---3--:R-:W-:-:S07]  /*5f80*/  FFMA.FTZ R0, R69, c[0x0][0x23c], -R12 ;  /* 0x00008f0045007a23 */ /* 0x008fce000001080c */
[----:B------:R3:W4:Y:S01]  /*5f90*/  MUFU.EX2 R232, R0 ;  /* 0x0000000000e87308 */ /* 0x0007220000000800 */
[----:B--2---:R-:W-:Y:S01]  /*5fa0*/  F2FP.BF16.PACK_AB R10, R229, R183 ;  /* 0x000000b7e50a723e */ /* 0x004fe200000010ff */
[----:B---3--:R-:W-:Y:S01]  /*5fb0*/  FFMA.FTZ R0, R66, c[0x0][0x23c], -R13 ;  /* 0x00008f0042007a23 */ /* 0x008fe2000001080d */
[----:B----4-:R-:W-:-:S05]  /*5fc0*/  F2FP.BF16.PACK_AB R11, R232, R226 ;  /* 0x000000e2e80b723e */ /* 0x010fca00000010ff */
[----:B------:R2:W-:Y:S02]  /*5fd0*/  MUFU.EX2 R220, R0 ;  /* 0x0000000000dc7308 */ /* 0x0005e40000000800 */
[C---:B------:R-:W-:Y:S08]  /*5fe0*/  HMMA.16816.F32.BF16 R20, R8.reuse, R72, RZ ;  /* 0x000000480814723c */ /* 0x040ff000000418ff */
[----:B------:R-:W-:Y:S01]  /*5ff0*/  HMMA.16816.F32.BF16 R24, R8, R80, RZ ;  /* 0x000000500818723c */ /* 0x000fe200000418ff */
[----:B--2---:R-:W-:-:S02]  /*6000*/  FFMA.FTZ R0, R64, c[0x0][0x23c], -R13 ;  /* 0x00008f0040007a23 */ /* 0x004fc4000001080d */
[----:B------:R-:W-:Y:S02]  /*6010*/  LDSM.16.MT88.4 R64, [R221+0xc800] ;  /* 0x00c80000dd40783b */ /* 0x000fe40000004200 */
[----:B------:R2:W3:Y:S03]  /*6020*/  MUFU.EX2 R186, R0 ;  /* 0x0000000000ba7308 */ /* 0x0004e60000000800 */
[C---:B------:R-:W-:Y:S08]  /*6030*/  HMMA.16816.F32.BF16 R32, R8.reuse, R96, RZ ;  /* 0x000000600820723c */ /* 0x040ff000000418ff */
[----:B------:R-:W-:Y:S01]  /*6040*/  HMMA.16816.F32.BF16 R40, R8, R116, RZ ;  /* 0x000000740828723c */ /* 0x000fe200000418ff */
[----:B--2---:R-:W-:Y:S01]  /*6050*/  FFMA.FTZ R0, R61, c[0x0][0x23c], -R13 ;  /* 0x00008f003d007a23 */ /* 0x004fe2000001080d */
[----:B---3--:R-:W-:-:S06]  /*6060*/  F2FP.BF16.PACK_AB R4, R186, R220 ;  /* 0x000000dcba04723e */ /* 0x008fcc00000010ff */
[C---:B-1----:R-:W-:Y:S01]  /*6070*/  HMMA.16816.F32.BF16 R16, R8.reuse, R56, RZ ;  /* 0x000000380810723c */ /* 0x042fe200000418ff */
[----:B------:R1:W-:Y:S07]  /*6080*/  MUFU.EX2 R184, R0 ;  /* 0x0000000000b87308 */ /* 0x0003ee0000000800 */
[C---:B------:R-:W-:Y:S08]  /*6090*/  HMMA.16816.F32.BF16 R44, R8.reuse, R124, RZ ;  /* 0x0000007c082c723c */ /* 0x040ff000000418ff */
[----:B------:R-:W-:Y:S01]  /*60a0*/  HMMA.16816.F32.BF16 R28, R8, R84, RZ ;  /* 0x00000054081c723c */ /* 0x000fe200000418ff */
[----:B-1----:R-:W-:-:S04]  /*60b0*/  FFMA.FTZ R0, R60, c[0x0][0x23c], -R13 ;  /* 0x00008f003c007a23 */ /* 0x002fc8000001080d */
[----:B------:R1:W2:Y:S03]  /*60c0*/  MUFU.EX2 R182, R0 ;  /* 0x0000000000b67308 */ /* 0x0002a60000000800 */
[C---:B------:R-:W-:Y:S08]  /*60d0*/  HMMA.16816.F32.BF16 R48, R8.reuse, R128, RZ ;  /* 0x000000800830723c */ /* 0x040ff000000418ff */
[----:B------:R-:W-:Y:S01]  /*60e0*/  HMMA.16816.F32.BF16 R52, R8, R58, RZ ;  /* 0x0000003a0834723c */ /* 0x000fe200000418ff */
[----:B-1----:R-:W-:Y:S01]  /*60f0*/  FFMA.FTZ R0, R90, c[0x0][0x23c], -R12 ;  /* 0x00008f005a007a23 */ /* 0x002fe2000001080c */
[----:B--2---:R-:W-:-:S06]  /*6100*/  F2FP.BF16.PACK_AB R6, R182, R184 ;  /* 0x000000b8b606723e */ /* 0x004fcc00000010ff */
[C---:B------:R-:W-:Y:S01]  /*6110*/  HMMA.16816.F32.BF16 R76, R8.reuse, R74, RZ ;  /* 0x0000004a084c723c */ /* 0x040fe200000418ff */
[----:B------:R1:W-:Y:S07]  /*6120*/  MUFU.EX2 R185, R0 ;  /* 0x0000000000b97308 */ /* 0x0003ee0000000800 */
[C---:B------:R-:W-:Y:S08]  /*6130*/  HMMA.16816.F32.BF16 R140, R8.reuse, R82, RZ ;  /* 0x00000052088c723c */ /* 0x040ff000000418ff */
[----:B------:R-:W-:Y:S01]  /*6140*/  HMMA.16816.F32.BF16 R136, R8, R86, RZ ;  /* 0x000000560888723c */ /* 0x000fe200000418ff */
[----:B-1----:R-:W-:-:S04]  /*6150*/  FFMA.FTZ R0, R71, c[0x0][0x23c], -R12 ;  /* 0x00008f0047007a23 */ /* 0x002fc8000001080c */
[----:B------:R1:W2:Y:S03]  /*6160*/  MUFU.EX2 R187, R0 ;  /* 0x0000000000bb7308 */ /* 0x0002a60000000800 */
[C---:B------:R-:W-:Y:S08]  /*6170*/  HMMA.16816.F32.BF16 R132, R8.reuse, R98, RZ ;  /* 0x000000620884723c */ /* 0x040ff000000418ff */
[C---:B------:R-:W-:Y:S01]  /*6180*/  HMMA.16816.F32.BF16 R120, R8.reuse, R118, RZ ;  /* 0x000000760878723c */ /* 0x040fe200000418ff */
[--C-:B-1----:R-:W-:Y:S01]  /*6190*/  FFMA.FTZ R0, R68, c[0x0][0x23c], -R12.reuse ;  /* 0x00008f0044007a23 */ /* 0x102fe2000001080c */
[----:B--2---:R-:W-:Y:S01]  /*61a0*/  F2FP.BF16.PACK_AB R5, R187, R185 ;  /* 0x000000b9bb05723e */ /* 0x004fe200000010ff */
[----:B------:R-:W1:Y:S05]  /*61b0*/  LDSM.16.MT88.4 R68, [R222+0xc800] ;  /* 0x00c80000de44783b */ /* 0x000e6a0000004200 */
[C---:B------:R-:W-:Y:S01]  /*61c0*/  HMMA.16816.F32.BF16 R60, R8.reuse, R126, RZ ;  /* 0x0000007e083c723c */ /* 0x040fe200000418ff */
[----:B------:R2:W-:Y:S07]  /*61d0*/  MUFU.EX2 R228, R0 ;  /* 0x0000000000e47308 */ /* 0x0005ee0000000800 */
[----:B------:R-:W-:Y:S01]  /*61e0*/  HMMA.16816.F32.BF16 R36, R8, R130, RZ ;  /* 0x000000820824723c */ /* 0x000fe200000418ff */
[----:B--2---:R-:W-:-:S02]  /*61f0*/  FFMA.FTZ R0, R88, c[0x0][0x23c], -R12 ;  /* 0x00008f0058007a23 */ /* 0x004fc4000001080c */
[----:B------:R-:W-:Y:S02]  /*6200*/  LDSM.16.MT88.4 R88, [R223+0xe800] ;  /* 0x00e80000df58783b */ /* 0x000fe40000004200 */
[----:B------:R2:W3:Y:S02]  /*6210*/  MUFU.EX2 R181, R0 ;  /* 0x0000000000b57308 */ /* 0x0004e40000000800 */
[----:B--2---:R-:W-:Y:S02]  /*6220*/  FMNMX.FTZ R0, R166, R2, !PT ;  /* 0x00000002a6007209 */ /* 0x004fe40007810000 */
[----:B---3--:R-:W-:Y:S02]  /*6230*/  F2FP.BF16.PACK_AB R7, R181, R228 ;  /* 0x000000e4b507723e */ /* 0x008fe400000010ff */
[----:B------:R-:W-:-:S04]  /*6240*/  FMNMX.FTZ R0, R164, R0, !PT ;  /* 0x00000000a4007209 */ /* 0x000fc80007810000 */
[----:B------:R-:W-:Y:S01]  /*6250*/  FMNMX.FTZ R0, R150, R0, !PT ;  /* 0x0000000096007209 */ /* 0x000fe20007810000 */
[----:B-1----:R-:W-:Y:S03]  /*6260*/  HMMA.16816.F32.BF16 R196, R4, R68, R20 ;  /* 0x0000004404c4723c */ /* 0x002fe60000041814 */
        /* <DEDUP_REMOVED lines=8> */
[C---:B------:R-:W-:Y:S01]  /*62f0*/  HMMA.16816.F32.BF16 R24, R4.reuse, R92, R40 ;  /* 0x0000005c0418723c */ /* 0x040fe20000041828 */
[----:B------:R-:W-:Y:S02]  /*6300*/  FMNMX.FTZ R0, R180, R169, !PT ;  /* 0x000000a9b4007209 */ /* 0x000fe40007810000 */
[----:B------:R-:W-:Y:S02]  /*6310*/  FMNMX.FTZ R2, R152, R2, !PT ;  /* 0x0000000298027209 */ /* 0x000fe40007810000 */
[----:B------:R-:W-:Y:S02]  /*6320*/  FMNMX.FTZ R0, R168, R0, !PT ;  /* 0x00000000a8007209 */ /* 0x000fe40007810000 */
[----:B------:R-:W-:Y:S01]  /*6330*/  FMNMX.FTZ R2, R216, R2, !PT ;  /* 0x00000002d8027209 */ /* 0x000fe20007810000 */
[----:B------:R-:W-:Y:S01]  /*6340*/  HMMA.16816.F32.BF16 R188, R4, R64, R16 ;  /* 0x0000004004bc723c */ /* 0x000fe20000041810 */
[----:B------:R-:W-:-:S02]  /*6350*/  FMNMX.FTZ R0, R165, R0, !PT ;  /* 0x00000000a5007209 */ /* 0x000fc40007810000 */
[----:B------:R-:W-:Y:S02]  /*6360*/  FMNMX.FTZ R2, R209, R2, !PT ;  /* 0x00000002d1027209 */ /* 0x000fe40007810000 */
[----:B------:R-:W-:Y:S02]  /*6370*/  FMNMX.FTZ R0, R151, R0, !PT ;  /* 0x0000000097007209 */ /* 0x000fe40007810000 */
[----:B------:R-:W-:Y:S01]  /*6380*/  FMNMX.FTZ R8, R206, R2, !PT ;  /* 0x00000002ce087209 */ /* 0x000fe20007810000 */
[----:B------:R-:W-:Y:S01]  /*6390*/  IMAD.MOV.U32 R177, RZ, RZ, R20 ;  /* 0x000000ffffb17224 */ /* 0x000fe200078e0014 */
[----:B------:R-:W-:Y:S01]  /*63a0*/  FMNMX.FTZ R2, R149, R0, !PT ;  /* 0x0000000095027209 */ /* 0x000fe20007810000 */
[C---:B------:R-:W-:Y:S01]  /*63b0*/  HMMA.16816.F32.BF16 R192, R4.reuse, R100, R28 ;  /* 0x0000006404c0723c */ /* 0x040fe2000004181c */
[----:B------:R-:W-:Y:S01]  /*63c0*/  FMNMX.FTZ R0, R204, R8, !PT ;  /* 0x00000008cc007209 */ /* 0x000fe20007810000 */
[----:B------:R-:W-:Y:S01]  /*63d0*/  IMAD.MOV.U32 R179, RZ, RZ, R22 ;  /* 0x000000ffffb37224 */ /* 0x000fe200078e0016 */
[----:B------:R-:W-:Y:S01]  /*63e0*/  FMNMX.FTZ R2, R147, R2, !PT ;  /* 0x0000000293027209 */ /* 0x000fe20007810000 */
[----:B------:R-:W-:Y:S01]  /*63f0*/  IMAD.MOV.U32 R22, RZ, RZ, R186 ;  /* 0x000000ffff167224 */ /* 0x000fe200078e00ba */
[----:B------:R-:W-:Y:S01]  /*6400*/  MOV R32, R21 ;  /* 0x0000001500207202 */ /* 0x000fe20000000f00 */
[----:B------:R-:W1:Y:S01]  /*6410*/  SHFL.BFLY PT, R8, R0, 0x2, 0x1f ;  /* 0x0c401f0000087f89 */ /* 0x000e6200000e0000 */
[----:B------:R-:W-:Y:S01]  /*6420*/  FMNMX.FTZ R2, R146, R2, !PT ;  /* 0x0000000292027209 */ /* 0x000fe20007810000 */
[----:B------:R-:W-:Y:S01]  /*6430*/  IMAD.MOV.U32 R20, RZ, RZ, R27 ;  /* 0x000000ffff147224 */ /* 0x000fe200078e001b */
[----:B------:R-:W-:Y:S01]  /*6440*/  MOV R21, R26 ;  /* 0x0000001a00157202 */ /* 0x000fe20000000f00 */
[----:B------:R-:W-:Y:S01]  /*6450*/  IMAD.MOV.U32 R18, RZ, RZ, R24 ;  /* 0x000000ffff127224 */ /* 0x000fe200078e0018 */
[----:B------:R-:W-:Y:S01]  /*6460*/  MOV R19, R25 ;  /* 0x0000001900137202 */ /* 0x000fe20000000f00 */
[----:B------:R-:W-:Y:S01]  /*6470*/  HMMA.16816.F32.BF16 R76, R4, R70, R76 ;  /* 0x00000046044c723c */ /* 0x000fe2000004184c */
[----:B------:R-:W-:-:S02]  /*6480*/  FMNMX.FTZ R2, R174, R2, !PT ;  /* 0x00000002ae027209 */ /* 0x000fc40007810000 */
[----:B------:R-:W-:Y:S02]  /*6490*/  MOV R178, R23 ;  /* 0x0000001700b27202 */ /* 0x000fe40000000f00 */
[----:B------:R-:W-:Y:S02]  /*64a0*/  FMNMX.FTZ R2, R159, R2, !PT ;  /* 0x000000029f027209 */ /* 0x000fe40007810000 */
[----:B------:R-:W-:Y:S01]  /*64b0*/  MOV R23, R187 ;  /* 0x000000bb00177202 */ /* 0x000fe20000000f00 */
[----:B------:R-:W-:Y:S01]  /*64c0*/  HMMA.16816.F32.BF16 R24, R4, R108, R44 ;  /* 0x0000006c0418723c */ /* 0x000fe2000004182c */
[----:B------:R-:W-:-:S03]  /*64d0*/  FMNMX.FTZ R2, R156, R2, !PT ;  /* 0x000000029c027209 */ /* 0x000fc60007810000 */
[----:B------:R-:W-:Y:S01]  /*64e0*/  MOV R17, R195 ;  /* 0x000000c300117202 */ /* 0x000fe20000000f00 */
[----:B------:R-:W-:Y:S01]  /*64f0*/  IMAD.MOV.U32 R16, RZ, RZ, R192 ;  /* 0x000000ffff107224 */ /* 0x000fe200078e00c0 */
[----:B------:R-:W-:Y:S01]  /*6500*/  FMNMX.FTZ R2, R153, R2, !PT ;  /* 0x0000000299027209 */ /* 0x000fe20007810000 */
[----:B------:R-:W-:Y:S01]  /*6510*/  IMAD.MOV.U32 R11, RZ, RZ, R194 ;  /* 0x000000ffff0b7224 */ /* 0x000fe200078e00c2 */
[----:B------:R-:W-:Y:S01]  /*6520*/  MOV R14, R193 ;  /* 0x000000c1000e7202 */ /* 0x000fe20000000f00 */
[----:B------:R-:W-:Y:S01]  /*6530*/  HMMA.16816.F32.BF16 R140, R4, R106, R140 ;  /* 0x0000006a048c723c */ /* 0x000fe2000004188c */
[----:B------:R-:W-:Y:S01]  /*6540*/  FMNMX.FTZ R2, R218, R2, !PT ;  /* 0x00000002da027209 */ /* 0x000fe20007810000 */
[----:B------:R-:W-:Y:S01]  /*6550*/  IMAD.MOV.U32 R33, RZ, RZ, R17 ;  /* 0x000000ffff217224 */ /* 0x000fe200078e0011 */
[----:B-1----:R-:W-:Y:S01]  /*6560*/  FMNMX.FTZ R0, R0, R8, !PT ;  /* 0x0000000800007209 */ /* 0x002fe20007810000 */
[----:B------:R-:W-:Y:S01]  /*6570*/  IMAD.MOV.U32 R35, RZ, RZ, R14 ;  /* 0x000000ffff237224 */ /* 0x000fe200078e000e */
[----:B------:R-:W-:-:S02]  /*6580*/  FMNMX.FTZ R2, R211, R2, !PT ;  /* 0x00000002d3027209 */ /* 0x000fc40007810000 */
[----:B------:R-:W-:Y:S01]  /*6590*/  MOV R43, R11 ;  /* 0x0000000b002b7202 */ /* 0x000fe20000000f00 */
[----:B------:R-:W1:Y:S01]  /*65a0*/  SHFL.BFLY PT, R9, R0, 0x1, 0x1f ;  /* 0x0c201f0000097f89 */ /* 0x000e6200000e0000 */
[----:B------:R-:W-:Y:S01]  /*65b0*/  FMNMX.FTZ R2, R208, R2, !PT ;  /* 0x00000002d0027209 */ /* 0x000fe20007810000 */
[C---:B------:R-:W-:Y:S01]  /*65c0*/  HMMA.16816.F32.BF16 R136, R4.reuse, R102, R136 ;  /* 0x000000660488723c */ /* 0x040fe20000041888 */
[----:B------:R-:W-:Y:S02]  /*65d0*/  MOV R46, R22 ;  /* 0x00000016002e7202 */ /* 0x000fe40000000f00 */
[----:B------:R-:W-:Y:S02]  /*65e0*/  FMNMX.FTZ R8, R205, R2, !PT ;  /* 0x00000002cd087209 */ /* 0x000fe40007810000 */
[----:B------:R-:W-:Y:S01]  /*65f0*/  MOV R244, R24 ;  /* 0x0000001800f47202 */ /* 0x000fe20000000f00 */
[----:B------:R-:W-:Y:S01]  /*6600*/  IMAD.MOV.U32 R239, RZ, RZ, R25 ;  /* 0x000000ffffef7224 */ /* 0x000fe200078e0019 */
[----:B------:R-:W-:Y:S01]  /*6610*/  MOV R238, R26 ;  /* 0x0000001a00ee7202 */ /* 0x000fe20000000f00 */
[----:B------:R-:W-:Y:S01]  /*6620*/  IMAD.MOV.U32 R237, RZ, RZ, R27 ;  /* 0x000000ffffed7224 */ /* 0x000fe200078e001b */
[----:B------:R-:W2:Y:S01]  /*6630*/  SHFL.BFLY PT, R10, R8, 0x2, 0x1f ;  /* 0x0c401f00080a7f89 */ /* 0x000ea200000e0000 */
[----:B------:R-:W-:Y:S01]  /*6640*/  HMMA.16816.F32.BF16 R24, R4, R88, R48 ;  /* 0x000000580418723c */ /* 0x000fe20000041830 */
[----:B------:R-:W-:-:S06]  /*6650*/  MOV R34, R16 ;  /* 0x0000001000227202 */ /* 0x000fcc0000000f00 */
[----:B------:R-:W-:Y:S01]  /*6660*/  IMAD.MOV.U32 R51, RZ, RZ, R23 ;  /* 0x000000ffff337224 */ /* 0x000fe200078e0017 */
[----:B------:R-:W-:Y:S01]  /*6670*/  HMMA.16816.F32.BF16 R192, R4, R114, R132 ;  /* 0x0000007204c0723c */ /* 0x000fe20000041884 */
[----:B------:R-:W-:Y:S01]  /*6680*/  IMAD.MOV.U32 R49, RZ, RZ, R19 ;  /* 0x000000ffff317224 */ /* 0x000fe200078e0013 */
[----:B------:R-:W-:-:S05]  /*6690*/  MOV R50, R183 ;  /* 0x000000b700327202 */ /* 0x000fca0000000f00 */
[----:B------:R-:W-:Y:S01]  /*66a0*/  IMAD.MOV.U32 R134, RZ, RZ, R21 ;  /* 0x000000ffff867224 */ /* 0x000fe200078e0015 */
[----:B------:R-:W-:Y:S01]  /*66b0*/  HMMA.16816.F32.BF16 R240, R4, R94, R120 ;  /* 0x0000005e04f0723c */ /* 0x000fe20000041878 */
[----:B------:R-:W-:Y:S01]  /*66c0*/  MOV R135, R20 ;  /* 0x0000001400877202 */ /* 0x000fe20000000f00 */
[----:B------:R-:W-:Y:S01]  /*66d0*/  IMAD.MOV.U32 R132, RZ, RZ, R182 ;  /* 0x000000ffff847224 */ /* 0x000fe200078e00b6 */
[----:B------:R-:W-:-:S04]  /*66e0*/  MOV R133, R18 ;  /* 0x0000001200857202 */ /* 0x000fc80000000f00 */
[----:B------:R-:W-:Y:S01]  /*66f0*/  MOV R123, R181 ;  /* 0x000000b5007b7202 */ /* 0x000fe20000000f00 */
[----:B------:R-:W-:Y:S01]  /*6700*/  IMAD.MOV.U32 R235, RZ, RZ, R25 ;  /* 0x000000ffffeb7224 */ /* 0x000fe200078e0019 */
[----:B------:R-:W-:Y:S01]  /*6710*/  MOV R25, R172 ;  /* 0x000000ac00197202 */ /* 0x000fe20000000f00 */
[----:B------:R-:W-:Y:S01]  /*6720*/  IMAD.MOV.U32 R233, RZ, RZ, R27 ;  /* 0x000000ffffe97224 */ /* 0x000fe200078e001b */
[----:B-1----:R-:W-:Y:S01]  /*6730*/  FMNMX.FTZ R172, R0, R9, !PT ;  /* 0x0000000900ac7209 */ /* 0x002fe20007810000 */
[C---:B------:R-:W-:Y:S01]  /*6740*/  HMMA.16816.F32.BF16 R212, R4.reuse, R110, R60 ;  /* 0x0000006e04d4723c */ /* 0x040fe2000004183c */
[----:B--2---:R-:W-:Y:S01]  /*6750*/  FMNMX.FTZ R0, R8, R10, !PT ;  /* 0x0000000a08007209 */ /* 0x004fe20007810000 */
[----:B------:R-:W-:Y:S01]  /*6760*/  IMAD.MOV.U32 R42, RZ, RZ, R25 ;  /* 0x000000ffff2a7224 */ /* 0x000fe200078e0019 */
[C---:B------:R-:W-:Y:S01]  /*6770*/  FSETP.NEU.FTZ.AND P1, PT, R172.reuse, -INF , PT ;  /* 0xff800000ac00780b */ /* 0x040fe20003f3d000 */
[----:B------:R-:W-:Y:S01]  /*6780*/  FMUL.FTZ R2, R172, c[0x0][0x23c] ;  /* 0x00008f00ac027a20 */ /* 0x000fe20000410000 */
[----:B------:R-:W-:Y:S01]  /*6790*/  MOV R234, R26 ;  /* 0x0000001a00ea7202 */ /* 0x000fe20000000f00 */
[----:B------:R-:W-:Y:S01]  /*67a0*/  IMAD.MOV.U32 R26, RZ, RZ, R184 ;  /* 0x000000ffff1a7224 */ /* 0x000fe200078e00b8 */
[----:B------:R-:W-:Y:S01]  /*67b0*/  MOV R27, R185 ;  /* 0x000000b9001b7202 */ /* 0x000fe20000000f00 */
[----:B------:R-:W-:Y:S01]  /*67c0*/  HMMA.16816.F32.BF16 R248, R4, R90, R36 ;  /* 0x0000005a04f8723c */ /* 0x000fe20000041824 */
[----:B------:R-:W-:-:S02]  /*67d0*/  FSEL R2, R2, RZ, P1 ;  /* 0x000000ff02027208 */ /* 0x000fc40000800000 */
[----:B------:R-:W-:Y:S01]  /*67e0*/  MOV R236, R24 ;  /* 0x0000001800ec7202 */ /* 0x000fe20000000f00 */
[----:B------:R-:W-:Y:S01]  /*67f0*/  IMAD.MOV.U32 R24, RZ, RZ, R15 ;  /* 0x000000ffff187224 */ /* 0x000fe200078e000f */
[----:B------:R-:W-:Y:S01]  /*6800*/  MOV R41, R26 ;  /* 0x0000001a00297202 */ /* 0x000fe20000000f00 */
[----:B------:R-:W-:Y:S02]  /*6810*/  IMAD.MOV.U32 R47, RZ, RZ, R27 ;  /* 0x000000ffff2f7224 */ /* 0x000fe400078e001b */
[----:B------:R-:W-:Y:S01]  /*6820*/  HMMA.16816.F32.BF16 R184, R4, R66, R52 ;  /* 0x0000004204b8723c */ /* 0x000fe20000041834 */
[----:B------:R-:W1:Y:S06]  /*6830*/  SHFL.BFLY PT, R5, R0, 0x1, 0x1f ;  /* 0x0c201f0000057f89 */ /* 0x000e6c00000e0000 */
[----:B------:R-:W-:-:S04]  /*6840*/  FFMA.FTZ R4, R170, c[0x0][0x23c], -R2 ;  /* 0x00008f00aa047a23 */ /* 0x000fc80000010802 */
[----:B------:R2:W-:Y:S01]  /*6850*/  MUFU.EX2 R40, R4 ;  /* 0x0000000400287308 */ /* 0x0005e20000000800 */
[----:B-1----:R-:W-:Y:S01]  /*6860*/  FMNMX.FTZ R170, R0, R5, !PT ;  /* 0x0000000500aa7209 */ /* 0x002fe20007810000 */
[--C-:B------:R-:W-:Y:S02]  /*6870*/  FFMA.FTZ R0, R148, c[0x0][0x23c], -R2.reuse ;  /* 0x00008f0094007a23 */ /* 0x100fe40000010802 */
[----:B--2---:R-:W-:Y:S01]  /*6880*/  FFMA.FTZ R4, R167, c[0x0][0x23c], -R2 ;  /* 0x00008f00a7047a23 */ /* 0x004fe20000010802 */
[----:B------:R-:W-:-:S03]  /*6890*/  FSETP.NEU.FTZ.AND P1, PT, R170, -INF , PT ;  /* 0xff800000aa00780b */ /* 0x000fc60003f3d000 */
[----:B------:R1:W-:Y:S08]  /*68a0*/  MUFU.EX2 R45, R0 ;  /* 0x00000000002d7308 */ /* 0x0003f00000000800 */
[----:B------:R2:W3:Y:S01]  /*68b0*/  MUFU.EX2 R15, R4 ;  /* 0x00000004000f7308 */ /* 0x0004e20000000800 */
[----:B-1----:R-:W-:-:S05]  /*68c0*/  FMUL.FTZ R0, R170, c[0x0][0x23c] ;  /* 0x00008f00aa007a20 */ /* 0x002fca0000410000 */
[----:B------:R-:W-:Y:S01]  /*68d0*/  FSEL R0, R0, RZ, P1 ;  /* 0x000000ff00007208 */ /* 0x000fe20000800000 */
[----:B--2---:R-:W-:Y:S01]  /*68e0*/  FFMA.FTZ R4, R166, c[0x0][0x23c], -R2 ;  /* 0x00008f00a6047a23 */ /* 0x004fe20000010802 */
[----:B---3--:R-:W-:-:S03]  /*68f0*/  F2FP.BF16.PACK_AB R8, R15, R40 ;  /* 0x000000280f08723e */ /* 0x008fc600000010ff */
[----:B------:R1:W-:Y:S02]  /*6900*/  MUFU.EX2 R44, R4 ;  /* 0x00000004002c7308 */ /* 0x0003e40000000800 */
[----:B-1----:R-:W-:-:S06]  /*6910*/  FFMA.FTZ R4, R164, c[0x0][0x23c], -R2 ;  /* 0x00008f00a4047a23 */ /* 0x002fcc0000010802 */
[----:B------:R1:W2:Y:S02]  /*6920*/  MUFU.EX2 R225, R4 ;  /* 0x0000000400e17308 */ /* 0x0002a40000000800 */
[----:B-1----:R-:W-:Y:S01]  /*6930*/  FFMA.FTZ R4, R150, c[0x0][0x23c], -R2 ;  /* 0x00008f0096047a23 */ /* 0x002fe20000010802 */
[----:B--2---:R-:W-:-:S05]  /*6940*/  F2FP.BF16.PACK_AB R10, R225, R44 ;  /* 0x0000002ce10a723e */ /* 0x004fca00000010ff */
[----:B------:R1:W-:Y:S02]  /*6950*/  MUFU.EX2 R121, R4 ;  /* 0x0000000400797308 */ /* 0x0003e40000000800 */
[----:B-1----:R-:W-:-:S06]  /*6960*/  FFMA.FTZ R4, R145, c[0x0][0x23c], -R2 ;  /* 0x00008f0091047a23 */ /* 0x002fcc0000010802 */
[----:B------:R1:W-:Y:S02]  /*6970*/  MUFU.EX2 R227, R4 ;  /* 0x0000000400e37308 */ /* 0x0003e40000000800 */
[----:B-1----:R-:W-:-:S06]  /*6980*/  FFMA.FTZ R4, R144, c[0x0][0x23c], -R2 ;  /* 0x00008f0090047a23 */ /* 0x002fcc0000010802 */
[----:B------:R1:W2:Y:S02]  /*6990*/  MUFU.EX2 R122, R4 ;  /* 0x00000004007a7308 */ /* 0x0002a40000000800 */
[----:B-1----:R-:W-:Y:S01]  /*69a0*/  FFMA.FTZ R4, R180, c[0x0][0x23c], -R0 ;  /* 0x00008f00b4047a23 */ /* 0x002fe20000010800 */
[----:B--2---:R-:W-:-:S05]  /*69b0*/  F2FP.BF16.PACK_AB R6, R122, R227 ;  /* 0x000000e37a06723e */ /* 0x004fca00000010ff */
[----:B------:R1:W-:Y:S02]  /*69c0*/  MUFU.EX2 R252, R4 ;  /* 0x0000000400fc7308 */ /* 0x0003e40000000800 */
[----:B-1----:R-:W-:Y:S01]  /*69d0*/  FFMA.FTZ R4, R169, c[0x0][0x23c], -R0 ;  /* 0x00008f00a9047a23 */ /* 0x002fe20000010800 */
[----:B------:R-:W-:-:S05]  /*69e0*/  MOV R169, R24 ;  /* 0x0000001800a97202 */ /* 0x000fca0000000f00 */
        /* <DEDUP_REMOVED lines=10> */
[----:B------:R-:W-:Y:S01]  /*6a90*/  MOV R56, R33 ;  /* 0x0000002100387202 */ /* 0x000fe20000000f00 */
[----:B------:R-:W-:Y:S01]  /*6aa0*/  HMMA.16816.F32.BF16 R16, R8, R72, RZ ;  /* 0x000000480810723c */ /* 0x000fe200000418ff */
[----:B------:R-:W-:-:S02]  /*6ab0*/  IMAD.MOV.U32 R57, RZ, RZ, R32 ;  /* 0x000000ffff397224 */ /* 0x000fc400078e0020 */
[----:B-1----:R-:W-:-:S04]  /*6ac0*/  FFMA.FTZ R4, R149, c[0x0][0x23c], -R0 ;  /* 0x00008f0095047a23 */ /* 0x002fc80000010800 */
[----:B------:R-:W-:Y:S01]  /*6ad0*/  MOV R72, R35 ;  /* 0x0000002300487202 */ /* 0x000fe20000000f00 */
[----:B------:R1:W2:Y:S01]  /*6ae0*/  MUFU.EX2 R39, R4 ;  /* 0x0000000400277308 */ /* 0x0002a20000000800 */
[----:B------:R-:W-:Y:S01]  /*6af0*/  HMMA.16816.F32.BF16 R28, R8, R80, RZ ;  /* 0x00000050081c723c */ /* 0x000fe200000418ff */
[----:B------:R-:W-:-:S06]  /*6b00*/  IMAD.MOV.U32 R73, RZ, RZ, R43 ;  /* 0x000000ffff497224 */ /* 0x000fcc00078e002b */
[----:B------:R-:W-:Y:S01]  /*6b10*/  MOV R80, R132 ;  /* 0x0000008400507202 */ /* 0x000fe20000000f00 */
[----:B------:R-:W-:Y:S01]  /*6b20*/  HMMA.16816.F32.BF16 R24, R8, R84, RZ ;  /* 0x000000540818723c */ /* 0x000fe200000418ff */
[----:B-1----:R-:W-:Y:S01]  /*6b30*/  FFMA.FTZ R4, R147, c[0x0][0x23c], -R0 ;  /* 0x00008f0093047a23 */ /* 0x002fe20000010800 */
[----:B--2---:R-:W-:-:S05]  /*6b40*/  F2FP.BF16.PACK_AB R5, R39, R48 ;  /* 0x000000302705723e */ /* 0x004fca00000010ff */
[----:B------:R-:W-:Y:S01]  /*6b50*/  IMAD.MOV.U32 R85, RZ, RZ, R34 ;  /* 0x000000ffff557224 */ /* 0x000fe200078e0022 */
[----:B------:R-:W-:Y:S01]  /*6b60*/  MOV R84, R40 ;  /* 0x0000002800547202 */ /* 0x000fe20000000f00 */
[----:B------:R1:W-:Y:S01]  /*6b70*/  MUFU.EX2 R37, R4 ;  /* 0x0000000400257308 */ /* 0x0003e20000000800 */
[----:B------:R-:W-:Y:S01]  /*6b80*/  HMMA.16816.F32.BF16 R32, R8, R82, RZ ;  /* 0x000000520820723c */ /* 0x000fe200000418ff */
[----:B-1----:R-:W-:-:S06]  /*6b90*/  FFMA.FTZ R4, R146, c[0x0][0x23c], -R0 ;  /* 0x00008f0092047a23 */ /* 0x002fcc0000010800 */
[----:B------:R1:W2:Y:S02]  /*6ba0*/  MUFU.EX2 R36, R4 ;  /* 0x0000000400247308 */ /* 0x0002a40000000800 */
[----:B-1----:R-:W-:Y:S01]  /*6bb0*/  F2FP.BF16.PACK_AB R4, R45, R121 ;  /* 0x000000792d04723e */ /* 0x002fe200000010ff */
[----:B--2---:R-:W-:Y:S01]  /*6bc0*/  IMAD.MOV.U32 R81, RZ, RZ, R36 ;  /* 0x000000ffff517224 */ /* 0x004fe200078e0024 */
[----:B------:R-:W-:-:S07]  /*6bd0*/  F2FP.BF16.PACK_AB R7, R36, R37 ;  /* 0x000000252407723e */ /* 0x000fce00000010ff */
[C---:B------:R-:W-:Y:S07]  /*6be0*/  HMMA.16816.F32.BF16 R180, R4.reuse, R64, R20 ;  /* 0x0000004004b4723c */ /* 0x040fee0000041814 */
[----:B------:R-:W-:Y:S01]  /*6bf0*/  MOV R65, R42 ;  /* 0x0000002a00417202 */ /* 0x000fe20000000f00 */
[----:B------:R-:W-:Y:S01]  /*6c00*/  HMMA.16816.F32.BF16 R52, R4, R68, R16 ;  /* 0x000000440434723c */ /* 0x000fe20000041810 */
[----:B------:R-:W-:-:S07]  /*6c10*/  IMAD.MOV.U32 R64, RZ, RZ, R37 ;  /* 0x000000ffff407224 */ /* 0x000fce00078e0025 */
[C---:B------:R-:W-:Y:S07]  /*6c20*/  HMMA.16816.F32.BF16 R20, R8.reuse, R96, RZ ;  /* 0x000000600814723c */ /* 0x040fee00000418ff */
[----:B------:R-:W-:Y:S01]  /*6c30*/  MOV R97, R122 ;  /* 0x0000007a00617202 */ /* 0x000fe20000000f00 */
[----:B------:R-:W-:Y:S01]  /*6c40*/  HMMA.16816.F32.BF16 R16, R8, R116, RZ ;  /* 0x000000740810723c */ /* 0x000fe200000418ff */
[----:B------:R-:W-:-:S06]  /*6c50*/  IMAD.MOV.U32 R96, RZ, RZ, R123 ;  /* 0x000000ffff607224 */ /* 0x000fcc00078e007b */
[----:B------:R-:W-:Y:S01]  /*6c60*/  IMAD.MOV.U32 R116, RZ, RZ, R44 ;  /* 0x000000ffff747224 */ /* 0x000fe200078e002c */
[----:B------:R-:W-:Y:S01]  /*6c70*/  HMMA.16816.F32.BF16 R60, R4, R104, R28 ;  /* 0x00000068043c723c */ /* 0x000fe2000004181c */
[----:B------:R-:W-:-:S06]  /*6c80*/  MOV R117, R41 ;  /* 0x0000002900757202 */ /* 0x000fcc0000000f00 */
[----:B------:R-:W-:Y:S01]  /*6c90*/  IMAD.MOV.U32 R105, RZ, RZ, R121 ;  /* 0x000000ffff697224 */ /* 0x000fe200078e0079 */
[----:B------:R-:W-:Y:S01]  /*6ca0*/  HMMA.16816.F32.BF16 R28, R8, R58, RZ ;  /* 0x0000003a081c723c */ /* 0x000fe200000418ff */
[----:B------:R-:W-:-:S06]  /*6cb0*/  IMAD.MOV.U32 R104, RZ, RZ, R133 ;  /* 0x000000ffff687224 */ /* 0x000fcc00078e0085 */
[----:B------:R-:W-:Y:S01]  /*6cc0*/  MOV R59, R50 ;  /* 0x00000032003b7202 */ /* 0x000fe20000000f00 */
[----:B------:R-:W-:Y:S01]  /*6cd0*/  HMMA.16816.F32.BF16 R120, R4, R100, R24 ;  /* 0x000000640478723c */ /* 0x000fe20000041818 */
[----:B------:R-:W-:-:S06]  /*6ce0*/  IMAD.MOV.U32 R58, RZ, RZ, R51 ;  /* 0x000000ffff3a7224 */ /* 0x000fcc00078e0033 */
[----:B------:R-:W-:Y:S01]  /*6cf0*/  MOV R100, R134 ;  /* 0x0000008600647202 */ /* 0x000fe20000000f00 */
[----:B------:R-:W-:Y:S01]  /*6d00*/  IMAD.MOV.U32 R101, RZ, RZ, R135 ;  /* 0x000000ffff657224 */ /* 0x000fe200078e0087 */
[C---:B------:R-:W-:Y:S07]  /*6d10*/  HMMA.16816.F32.BF16 R164, R4.reuse, R92, R16 ;  /* 0x0000005c04a4723c */ /* 0x040fee0000041810 */
[----:B------:R-:W-:Y:S01]  /*6d20*/  MOV R93, R49 ;  /* 0x00000031005d7202 */ /* 0x000fe20000000f00 */
[----:B------:R-:W-:Y:S01]  /*6d30*/  HMMA.16816.F32.BF16 R132, R4, R112, R20 ;  /* 0x000000700484723c */ /* 0x000fe20000041814 */
[----:B------:R-:W-:-:S06]  /*6d40*/  IMAD.MOV.U32 R92, RZ, RZ, R48 ;  /* 0x000000ffff5c7224 */ /* 0x000fcc00078e0030 */
[----:B------:R-:W-:Y:S01]  /*6d50*/  MOV R113, R47 ;  /* 0x0000002f00717202 */ /* 0x000fe20000000f00 */
[----:B------:R-:W-:Y:S01]  /*6d60*/  HMMA.16816.F32.BF16 R20, R8, R124, RZ ;  /* 0x0000007c0814723c */ /* 0x000fe200000418ff */
[----:B------:R-:W-:-:S07]  /*6d70*/  IMAD.MOV.U32 R112, RZ, RZ, R38 ;  /* 0x000000ffff707224 */ /* 0x000fce00078e0026 */
[C---:B------:R-:W-:Y:S07]  /*6d80*/  HMMA.16816.F32.BF16 R16, R8.reuse, R128, RZ ;  /* 0x000000800810723c */ /* 0x040fee00000418ff */
[----:B------:R-:W-:Y:S01]  /*6d90*/  MOV R129, R45 ;  /* 0x0000002d00817202 */ /* 0x000fe20000000f00 */
[----:B------:R-:W-:Y:S01]  /*6da0*/  HMMA.16816.F32.BF16 R24, R8, R74, RZ ;  /* 0x0000004a0818723c */ /* 0x000fe200000418ff */
[----:B------:R-:W-:-:S06]  /*6db0*/  IMAD.MOV.U32 R128, RZ, RZ, R39 ;  /* 0x000000ffff807224 */ /* 0x000fcc00078e0027 */
[----:B------:R-:W-:Y:S01]  /*6dc0*/  MOV R75, R46 ;  /* 0x0000002e004b7202 */ /* 0x000fe20000000f00 */
[C---:B------:R-:W-:Y:S08]  /*6dd0*/  HMMA.16816.F32.BF16 R148, R4.reuse, R108, R20 ;  /* 0x0000006c0494723c */ /* 0x040ff00000041814 */
[C---:B------:R-:W-:Y:S08]  /*6de0*/  HMMA.16816.F32.BF16 R144, R4.reuse, R88, R16 ;  /* 0x000000580490723c */ /* 0x040ff00000041810 */
[C---:B------:R-:W-:Y:S08]  /*6df0*/  HMMA.16816.F32.BF16 R44, R4.reuse, R66, R28 ;  /* 0x00000042042c723c */ /* 0x040ff0000004181c */
[----:B------:R-:W-:Y:S08]  /*6e00*/  HMMA.16816.F32.BF16 R68, R4, R70, R24 ;  /* 0x000000460444723c */ /* 0x000ff00000041818 */
[C---:B------:R-:W-:Y:S08]  /*6e10*/  HMMA.16816.F32.BF16 R28, R8.reuse, R86, RZ ;  /* 0x00000056081c723c */ /* 0x040ff000000418ff */
[C---:B------:R-:W-:Y:S08]  /*6e20*/  HMMA.16816.F32.BF16 R24, R8.reuse, R98, RZ ;  /* 0x000000620818723c */ /* 0x040ff000000418ff */
[C---:B------:R-:W-:Y:S08]  /*6e30*/  HMMA.16816.F32.BF16 R20, R8.reuse, R118, RZ ;  /* 0x000000760814723c */ /* 0x040ff000000418ff */
[C---:B------:R-:W-:Y:S07]  /*6e40*/  HMMA.16816.F32.BF16 R16, R8.reuse, R126, RZ ;  /* 0x0000007e0810723c */ /* 0x040fee00000418ff */
[----:B------:R-:W-:Y:S01]  /*6e50*/  MOV R127, R84 ;  /* 0x00000054007f7202 */ /* 0x000fe20000000f00 */
[----:B------:R-:W-:Y:S08]  /*6e60*/  HMMA.16816.F32.BF16 R8, R8, R130, RZ ;  /* 0x000000820808723c */ /* 0x000ff000000418ff */
[C---:B------:R-:W-:Y:S08]  /*6e70*/  HMMA.16816.F32.BF16 R40, R4.reuse, R102, R28 ;  /* 0x000000660428723c */ /* 0x040ff0000004181c */
[C---:B------:R-:W-:Y:S07]  /*6e80*/  HMMA.16816.F32.BF16 R32, R4.reuse, R106, R32 ;  /* 0x0000006a0420723c */ /* 0x040fee0000041820 */
[----:B------:R-:W-:Y:S01]  /*6e90*/  IMAD.MOV.U32 R106, RZ, RZ, R73 ;  /* 0x000000ffff6a7224 */ /* 0x000fe200078e0049 */
[----:B------:R-:W-:Y:S01]  /*6ea0*/  HMMA.16816.F32.BF16 R24, R4, R114, R24 ;  /* 0x000000720418723c */ /* 0x000fe20000041818 */
[----:B------:R-:W-:-:S06]  /*6eb0*/  MOV R107, R56 ;  /* 0x00000038006b7202 */ /* 0x000fcc0000000f00 */
[----:B------:R-:W-:Y:S01]  /*6ec0*/  IMAD.MOV.U32 R114, RZ, RZ, R178 ;  /* 0x000000ffff727224 */ /* 0x000fe200078e00b2 */
[C---:B------:R-:W-:Y:S01]  /*6ed0*/  HMMA.16816.F32.BF16 R48, R4.reuse, R94, R20 ;  /* 0x0000005e0430723c */ /* 0x040fe20000041814 */
[----:B------:R-:W-:Y:S07]  /*6ee0*/  LDSM.16.MT88.4 R20, [R222+0xd000] ;  /* 0x00d00000de14783b */ /* 0x000fee0000004200 */
[C---:B------:R-:W-:Y:S01]  /*6ef0*/  HMMA.16816.F32.BF16 R36, R4.reuse, R110, R16 ;  /* 0x0000006e0424723c */ /* 0x040fe20000041810 */
[----:B------:R-:W1:Y:S06]  /*6f00*/  LDSM.16.MT88.4 R16, [R221+0xd000] ;  /* 0x00d00000dd10783b */ /* 0x000e6c0000004200 */
[----:B------:R-:W-:Y:S01]  /*6f10*/  MOV R111, R179 ;  /* 0x000000b3006f7202 */ /* 0x000fe20000000f00 */
[----:B------:R-:W-:Y:S07]  /*6f20*/  HMMA.16816.F32.BF16 R28, R4, R90, R8 ;  /* 0x0000005a041c723c */ /* 0x000fee0000041808 */
[----:B------:R-:W-:-:S04]  /*6f30*/  FFMA.FTZ R4, R173, c[0x0][0x23c], -R2 ;  /* 0x00008f00ad047a23 */ /* 0x000fc80000010802 */
[----:B------:R2:W-:Y:S02]  /*6f40*/  MUFU.EX2 R74, R4 ;  /* 0x00000004004a7308 */ /* 0x0005e40000000800 */
[----:B--2---:R-:W-:Y:S02]  /*6f50*/  FFMA.FTZ R4, R157, c[0x0][0x23c], -R2 ;  /* 0x00008f009d047a23 */ /* 0x004fe40000010802 */
[----:B------:R-:W-:-:S04]  /*6f60*/  IMAD.MOV.U32 R157, RZ, RZ, R57 ;  /* 0x000000ffff9d7224 */ /* 0x000fc800078e0039 */
[----:B------:R2:W-:Y:S02]  /*6f70*/  MUFU.EX2 R99, R4 ;  /* 0x0000000400637308 */ /* 0x0005e40000000800 */
[----:B--2---:R-:W-:Y:S01]  /*6f80*/  FFMA.FTZ R4, R154, c[0x0][0x23c], -R2 ;  /* 0x00008f009a047a23 */ /* 0x004fe20000010802 */
[----:B------:R-:W-:-:S05]  /*6f90*/  MOV R154, R177 ;  /* 0x000000b1009a7202 */ /* 0x000fca0000000f00 */
[----:B------:R2:W-:Y:S02]  /*6fa0*/  MUFU.EX2 R124, R4 ;  /* 0x00000004007c7308 */ /* 0x0005e40000000800 */
[----:B--2---:R-:W-:Y:S02]  /*6fb0*/  FFMA.FTZ R4, R152, c[0x0][0x23c], -R2 ;  /* 0x00008f0098047a23 */ /* 0x004fe40000010802 */
[----:B------:R-:W-:Y:S02]  /*6fc0*/  IMAD.MOV.U32 R152, RZ, RZ, R244 ;  /* 0x000000ffff987224 */ /* 0x000fe400078e00f4 */
[----:B------:R-:W2:Y:S02]  /*6fd0*/  LDL.LU R244, [R1+0x90] ;  /* 0x0000900001f47983 */ /* 0x000ea40000300800 */
[----:B------:R3:W4:Y:S02]  /*6fe0*/  MUFU.EX2 R130, R4 ;  /* 0x0000000400827308 */ /* 0x0007240000000800 */
[----:B---3--:R-:W-:Y:S01]  /*6ff0*/  FFMA.FTZ R4, R174, c[0x0][0x23c], -R0 ;  /* 0x00008f00ae047a23 */ /* 0x008fe20000010800 */
[----:B----4-:R-:W-:-:S05]  /*7000*/  F2FP.BF16.PACK_AB R10, R130, R124 ;  /* 0x0000007c820a723e */ /* 0x010fca00000010ff */
[----:B------:R3:W-:Y:S02]  /*7010*/  MUFU.EX2 R108, R4 ;  /* 0x00000004006c7308 */ /* 0x0007e40000000800 */
[----:B---3--:R-:W-:-:S06]  /*7020*/  FFMA.FTZ R4, R159, c[0x0][0x23c], -R0 ;  /* 0x00008f009f047a23 */ /* 0x008fcc0000010800 */
[----:B------:R3:W-:Y:S02]  /*7030*/  MUFU.EX2 R98, R4 ;  /* 0x0000000400627308 */ /* 0x0007e40000000800 */
[----:B---3--:R-:W-:-:S06]  /*7040*/  FFMA.FTZ R4, R156, c[0x0][0x23c], -R0 ;  /* 0x00008f009c047a23 */ /* 0x008fcc0000010800 */
[----:B------:R3:W-:Y:S02]  /*7050*/  MUFU.EX2 R125, R4 ;  /* 0x00000004007d7308 */ /* 0x0007e40000000800 */
[----:B---3--:R-:W-:-:S06]  /*7060*/  FFMA.FTZ R4, R153, c[0x0][0x23c], -R0 ;  /* 0x00008f0099047a23 */ /* 0x008fcc0000010800 */
[----:B------:R3:W4:Y:S02]  /*7070*/  MUFU.EX2 R115, R4 ;  /* 0x0000000400737308 */ /* 0x0007240000000800 */
[----:B---3--:R-:W-:Y:S01]  /*7080*/  FFMA.FTZ R4, R175, c[0x0][0x23c], -R13 ;  /* 0x00008f00af047a23 */ /* 0x008fe2000001080d */
[----:B----4-:R-:W-:-:S05]  /*7090*/  F2FP.BF16.PACK_AB R11, R115, R125 ;  /* 0x0000007d730b723e */ /* 0x010fca00000010ff */
[----:B------:R3:W-:Y:S02]  /*70a0*/  MUFU.EX2 R109, R4 ;  /* 0x00000004006d7308 */ /* 0x0007e40000000800 */
[----:B---3--:R-:W-:Y:S01]  /*70b0*/  FFMA.FTZ R4, R160, c[0x0][0x23c], -R13 ;  /* 0x00008f00a0047a23 */ /* 0x008fe2000001080d */
        /* <DEDUP_REMOVED lines=13> */
[----:B------:R-:W-:Y:S01]  /*7190*/  F2FP.BF16.PACK_AB R8, R99, R160 ;  /* 0x000000a06308723e */ /* 0x000fe200000010ff */
[----:B------:R-:W-:Y:S01]  /*71a0*/  IMAD.MOV.U32 R119, RZ, RZ, R93 ;  /* 0x000000ffff777224 */ /* 0x000fe200078e005d */
[----:B------:R-:W-:Y:S01]  /*71b0*/  MOV R131, R104 ;  /* 0x0000006800837202 */ /* 0x000fe20000000f00 */
[----:B------:R-:W-:Y:S01]  /*71c0*/  IMAD.MOV.U32 R83, RZ, RZ, R105 ;  /* 0x000000ffff537224 */ /* 0x000fe200078e0069 */
[----:B------:R-:W-:Y:S01]  /*71d0*/  MOV R67, R58 ;  /* 0x0000003a00437202 */ /* 0x000fe20000000f00 */
[----:B------:R-:W-:Y:S01]  /*71e0*/  IMAD.MOV.U32 R104, RZ, RZ, R85 ;  /* 0x000000ffff687224 */ /* 0x000fe200078e0055 */
[----:B------:R-:W-:Y:S01]  /*71f0*/  MOV R118, R92 ;  /* 0x0000005c00767202 */ /* 0x000fe20000000f00 */
[----:B---3--:R-:W-:Y:S01]  /*7200*/  FFMA.FTZ R4, R158, c[0x0][0x23c], -R13 ;  /* 0x00008f009e047a23 */ /* 0x008fe2000001080d */
[----:B------:R-:W-:Y:S01]  /*7210*/  MOV R105, R72 ;  /* 0x0000004800697202 */ /* 0x000fe20000000f00 */
[----:B------:R-:W-:Y:S01]  /*7220*/  IMAD.MOV.U32 R126, RZ, RZ, R101 ;  /* 0x000000ffff7e7224 */ /* 0x000fe200078e0065 */
[----:B------:R-:W-:Y:S01]  /*7230*/  MOV R82, R100 ;  /* 0x0000006400527202 */ /* 0x000fe20000000f00 */
[----:B------:R3:W-:Y:S01]  /*7240*/  MUFU.EX2 R110, R4 ;  /* 0x00000004006e7308 */ /* 0x0007e20000000800 */
[----:B------:R-:W-:Y:S01]  /*7250*/  IMAD.MOV.U32 R156, RZ, RZ, R66 ;  /* 0x000000ffff9c7224 */ /* 0x000fe200078e0042 */
[----:B------:R-:W-:Y:S01]  /*7260*/  MOV R159, R67 ;  /* 0x00000043009f7202 */ /* 0x000fe20000000f00 */
[----:B---3--:R-:W-:Y:S01]  /*7270*/  FFMA.FTZ R4, R155, c[0x0][0x23c], -R13 ;  /* 0x00008f009b047a23 */ /* 0x008fe2000001080d */
[----:B------:R-:W-:-:S02]  /*7280*/  MOV R155, R82 ;  /* 0x00000052009b7202 */ /* 0x000fc40000000f00 */
[----:B------:R-:W-:Y:S02]  /*7290*/  MOV R82, R65 ;  /* 0x0000004100527202 */ /* 0x000fe40000000f00 */
[----:B------:R3:W4:Y:S02]  /*72a0*/  MUFU.EX2 R158, R4 ;  /* 0x00000004009e7308 */ /* 0x0007240000000800 */
[----:B---3--:R-:W-:Y:S01]  /*72b0*/  FFMA.FTZ R4, R176, c[0x0][0x23c], -R12 ;  /* 0x00008f00b0047a23 */ /* 0x008fe2000001080c */
[----:B----4-:R-:W-:-:S05]  /*72c0*/  F2FP.BF16.PACK_AB R6, R158, R110 ;  /* 0x0000006e9e06723e */ /* 0x010fca00000010ff */
[----:B------:R3:W-:Y:S02]  /*72d0*/  MUFU.EX2 R169, R4 ;  /* 0x0000000400a97308 */ /* 0x0007e40000000800 */
[----:B---3--:R-:W-:Y:S02]  /*72e0*/  FFMA.FTZ R4, R163, c[0x0][0x23c], -R12 ;  /* 0x00008f00a3047a23 */ /* 0x008fe4000001080c */
[----:B------:R-:W-:-:S04]  /*72f0*/  IMAD.MOV.U32 R163, RZ, RZ, R108 ;  /* 0x000000ffffa37224 */ /* 0x000fc800078e006c */
[----:B------:R3:W4:Y:S01]  /*7300*/  MUFU.EX2 R173, R4 ;  /* 0x0000000400ad7308 */ /* 0x0007220000000800 */
[----:B------:R-:W-:Y:S01]  /*7310*/  IMAD.MOV.U32 R108, RZ, RZ, R75 ;  /* 0x000000ffff6c7224 */ /* 0x000fe200078e004b */
[----:B------:R-:W-:-:S07]  /*7320*/  F2FP.BF16.PACK_AB R9, R98, R163 ;  /* 0x000000a36209723e */ /* 0x000fce00000010ff */
[----:B-1----:R-:W-:Y:S01]  /*7330*/  HMMA.16816.F32.BF16 R180, R8, R16, R180 ;  /* 0x0000001008b4723c */ /* 0x002fe200000418b4 */
[----:B---3--:R-:W-:Y:S01]  /*7340*/  FFMA.FTZ R4, R162, c[0x0][0x23c], -R12 ;  /* 0x00008f00a2047a23 */ /* 0x008fe2000001080c */
[----:B------:R-:W-:-:S06]  /*7350*/  MOV R162, R109 ;  /* 0x0000006d00a27202 */ /* 0x000fcc0000000f00 */
[C---:B------:R-:W-:Y:S01]  /*7360*/  HMMA.16816.F32.BF16 R44, R8.reuse, R18, R44 ;  /* 0x00000012082c723c */ /* 0x040fe2000004182c */
[----:B------:R-:W-:Y:S01]  /*7370*/  MOV R109, R74 ;  /* 0x0000004a006d7202 */ /* 0x000fe20000000f00 */
[----:B------:R1:W-:Y:S06]  /*7380*/  MUFU.EX2 R174, R4 ;  /* 0x0000000400ae7308 */ /* 0x0003ec0000000800 */
[C---:B------:R-:W-:Y:S08]  /*7390*/  HMMA.16816.F32.BF16 R52, R8.reuse, R20, R52 ;  /* 0x000000140834723c */ /* 0x040ff00000041834 */
[----:B------:R-:W-:Y:S01]  /*73a0*/  HMMA.16816.F32.BF16 R56, R8, R22, R68 ;  /* 0x000000160838723c */ /* 0x000fe20000041844 */
[----:B-1----:R-:W-:-:S02]  /*73b0*/  FFMA.FTZ R4, R161, c[0x0][0x23c], -R12 ;  /* 0x00008f00a1047a23 */ /* 0x002fc4000001080c */
[----:B------:R-:W-:Y:S01]  /*73c0*/  IMAD.MOV.U32 R161, RZ, RZ, R5 ;  /* 0x000000ffffa17224 */ /* 0x000fe200078e0005 */
[----:B----4-:R-:W-:Y:S01]  /*73d0*/  F2FP.BF16.PACK_AB R5, R173, R169 ;  /* 0x000000a9ad05723e */ /* 0x010fe200000010ff */
[----:B------:R1:W3:Y:S02]  /*73e0*/  MUFU.EX2 R175, R4 ;  /* 0x0000000400af7308 */ /* 0x0002e40000000800 */
[----:B------:R-:W-:Y:S01]  /*73f0*/  IMAD.MOV.U32 R68, RZ, RZ, R154 ;  /* 0x000000ffff447224 */ /* 0x000fe200078e009a */
[----:B------:R-:W-:Y:S01]  /*7400*/  MOV R69, R157 ;  /* 0x0000009d00457202 */ /* 0x000fe20000000f00 */
[----:B------:R-:W-:Y:S01]  /*7410*/  IMAD.MOV.U32 R70, RZ, RZ, R111 ;  /* 0x000000ffff467224 */ /* 0x000fe200078e006f */
[----:B------:R-:W-:Y:S01]  /*7420*/  MOV R71, R114 ;  /* 0x0000007200477202 */ /* 0x000fe20000000f00 */
[----:B------:R-:W-:Y:S01]  /*7430*/  IMAD.MOV.U32 R157, RZ, RZ, R116 ;  /* 0x000000ffff9d7224 */ /* 0x000fe200078e0074 */
[----:B------:R-:W-:Y:S02]  /*7440*/  MOV R114, R117 ;  /* 0x0000007500727202 */ /* 0x000fe40000000f00 */
[----:B-1----:R-:W-:-:S02]  /*7450*/  F2FP.BF16.PACK_AB R4, R161, R162 ;  /* 0x000000a2a104723e */ /* 0x002fc400000010ff */
[----:B---3--:R-:W-:-:S07]  /*7460*/  F2FP.BF16.PACK_AB R7, R175, R174 ;  /* 0x000000aeaf07723e */ /* 0x008fce00000010ff */
[C---:B------:R-:W-:Y:S07]  /*7470*/  HMMA.16816.F32.BF16 R176, R4.reuse, R16, R188 ;  /* 0x0000001004b0723c */ /* 0x040fee00000418bc */
[----:B------:R-:W-:Y:S01]  /*7480*/  IMAD.MOV.U32 R191, RZ, RZ, R119 ;  /* 0x000000ffffbf7224 */ /* 0x000fe200078e0077 */
[----:B------:R-:W-:Y:S01]  /*7490*/  HMMA.16816.F32.BF16 R184, R4, R18, R184 ;  /* 0x0000001204b8723c */ /* 0x000fe200000418b8 */
[----:B------:R-:W1:Y:S01]  /*74a0*/  LDSM.16.MT88.4 R16, [R224+0xd000] ;  /* 0x00d00000e010783b */ /* 0x000e620000004200 */
[----:B------:R-:W-:Y:S01]  /*74b0*/  IMAD.MOV.U32 R190, RZ, RZ, R115 ;  /* 0x000000ffffbe7224 */ /* 0x000fe200078e0073 */
[----:B------:R-:W-:Y:S01]  /*74c0*/  MOV R189, R130 ;  /* 0x0000008200bd7202 */ /* 0x000fe20000000f00 */
[----:B------:R-:W-:Y:S01]  /*74d0*/  IMAD.MOV.U32 R188, RZ, RZ, R131 ;  /* 0x000000ffffbc7224 */ /* 0x000fe200078e0083 */
[----:B------:R-:W-:Y:S01]  /*74e0*/  MOV R131, R109 ;  /* 0x0000006d00837202 */ /* 0x000fe20000000f00 */
[----:B------:R-:W-:-:S02]  /*74f0*/  IMAD.MOV.U32 R130, RZ, RZ, R108 ;  /* 0x000000ffff827224 */ /* 0x000fc400078e006c */
[----:B------:R-:W-:Y:S01]  /*7500*/  HMMA.16816.F32.BF16 R72, R4, R20, R196 ;  /* 0x000000140448723c */ /* 0x000fe200000418c4 */
[----:B------:R-:W-:-:S06]  /*7510*/  IMAD.MOV.U32 R115, RZ, RZ, R64 ;  /* 0x000000ffff737224 */ /* 0x000fcc00078e0040 */
[----:B------:R-:W-:Y:S01]  /*7520*/  IMAD.MOV.U32 R198, RZ, RZ, R126 ;  /* 0x000000ffffc67224 */ /* 0x000fe200078e007e */
[----:B------:R-:W-:Y:S01]  /*7530*/  HMMA.16816.F32.BF16 R76, R4, R22, R76 ;  /* 0x00000016044c723c */ /* 0x000fe2000004184c */
[----:B------:R-:W3:Y:S07]  /*7540*/  LDSM.16.MT88.4 R20, [R223+0xd000] ;  /* 0x00d00000df14783b */ /* 0x000eee0000004200 */
        /* <DEDUP_REMOVED lines=9> */
[----:B------:R-:W-:-:S02]  /*75e0*/  MOV R197, R110 ;  /* 0x0000006e00c57202 */ /* 0x000fc40000000f00 */
[----:B---3--:R-:W-:Y:S01]  /*75f0*/  HMMA.16816.F32.BF16 R100, R8, R20, R120 ;  /* 0x000000140864723c */ /* 0x008fe20000041878 */
[----:B------:R-:W-:Y:S02]  /*7600*/  MOV R199, R118 ;  /* 0x0000007600c77202 */ /* 0x000fe40000000f00 */
[----:B------:R-:W-:-:S05]  /*7610*/  MOV R155, R126 ;  /* 0x0000007e009b7202 */ /* 0x000fca0000000f00 */
[C---:B------:R-:W-:Y:S08]  /*7620*/  HMMA.16816.F32.BF16 R104, R4.reuse, R20, R104 ;  /* 0x000000140468723c */ /* 0x040ff00000041868 */
[-C--:B------:R-:W-:Y:S08]  /*7630*/  HMMA.16816.F32.BF16 R108, R4, R22.reuse, R136 ;  /* 0x00000016046c723c */ /* 0x080ff00000041888 */
[C---:B------:R-:W-:Y:S01]  /*7640*/  HMMA.16816.F32.BF16 R64, R8.reuse, R22, R40 ;  /* 0x000000160840723c */ /* 0x040fe20000041828 */
[----:B------:R-:W-:Y:S07]  /*7650*/  LDSM.16.MT88.4 R20, [R224+0xf000] ;  /* 0x00f00000e014783b */ /* 0x000fee0000004200 */
[----:B-1----:R-:W-:Y:S01]  /*7660*/  HMMA.16816.F32.BF16 R60, R8, R18, R24 ;  /* 0x00000012083c723c */ /* 0x002fe20000041818 */
[----:B------:R-:W1:Y:S07]  /*7670*/  LDSM.16.MT88.4 R24, [R222+0xf000] ;  /* 0x00f00000de18783b */ /* 0x000e6e0000004200 */
[-C--:B------:R-:W-:Y:S07]  /*7680*/  HMMA.16816.F32.BF16 R120, R4, R16.reuse, R68 ;  /* 0x000000100478723c */ /* 0x080fee0000041844 */
[----:B------:R-:W-:Y:S01]  /*7690*/  IMAD.MOV.U32 R70, RZ, RZ, R124 ;  /* 0x000000ffff467224 */ /* 0x000fe200078e007c */
[----:B------:R-:W-:Y:S01]  /*76a0*/  MOV R69, R125 ;  /* 0x0000007d00457202 */ /* 0x000fe20000000f00 */
[----:B------:R-:W-:Y:S08]  /*76b0*/  HMMA.16816.F32.BF16 R116, R8, R16, R132 ;  /* 0x000000100874723c */ /* 0x000ff00000041884 */
[----:B------:R-:W-:Y:S01]  /*76c0*/  HMMA.16816.F32.BF16 R124, R4, R18, R192 ;  /* 0x00000012047c723c */ /* 0x000fe200000418c0 */
[----:B------:R-:W3:Y:S01]  /*76d0*/  LDSM.16.MT88.4 R16, [R223+0xf000] ;  /* 0x00f00000df10783b */ /* 0x000ee20000004200 */
        /* <DEDUP_REMOVED lines=11> */
[C---:B-1----:R-:W-:Y:S08]  /*7790*/  HMMA.16816.F32.BF16 R136, R4.reuse, R24, R200 ;  /* 0x000000180488723c */ /* 0x042ff000000418c8 */
[----:B------:R-:W-:Y:S01]  /*77a0*/  HMMA.16816.F32.BF16 R140, R4, R26, R240 ;  /* 0x0000001a048c723c */ /* 0x000fe200000418f0 */
[----:B------:R-:W-:Y:S01]  /*77b0*/  IMAD.MOV.U32 R203, RZ, RZ, R188 ;  /* 0x000000ffffcb7224 */ /* 0x000fe200078e00bc */
[----:B------:R-:W-:Y:S01]  /*77c0*/  MOV R200, R158 ;  /* 0x0000009e00c87202 */ /* 0x000fe20000000f00 */
[----:B------:R-:W-:-:S05]  /*77d0*/  IMAD.MOV.U32 R188, RZ, RZ, R157 ;  /* 0x000000ffffbc7224 */ /* 0x000fca00078e009d */
[----:B------:R-:W-:Y:S01]  /*77e0*/  HMMA.16816.F32.BF16 R36, R8, R22, R36 ;  /* 0x000000160824723c */ /* 0x000fe20000041824 */
[----:B------:R-:W-:Y:S01]  /*77f0*/  MOV R243, R42 ;  /* 0x0000002a00f37202 */ /* 0x000fe20000000f00 */
[----:B------:R-:W-:-:S06]  /*7800*/  IMAD.MOV.U32 R242, RZ, RZ, R43 ;  /* 0x000000fffff27224 */ /* 0x000fcc00078e002b */
[C---:B------:R-:W-:Y:S08]  /*7810*/  HMMA.16816.F32.BF16 R48, R8.reuse, R26, R48 ;  /* 0x0000001a0830723c */ /* 0x040ff00000041830 */
[-C--:B------:R-:W-:Y:S01]  /*7820*/  HMMA.16816.F32.BF16 R148, R8, R20.reuse, R148 ;  /* 0x000000140894723c */ /* 0x080fe20000041894 */
[----:B------:R-:W-:Y:S01]  /*7830*/  MOV R71, R232 ;  /* 0x000000e800477202 */ /* 0x000fe20000000f00 */
[----:B------:R1:W5:Y:S06]  /*7840*/  LDL.LU R239, [R1+0x8c] ;  /* 0x00008c0001ef7983 */ /* 0x00036c0000300800 */
[C---:B------:R-:W-:Y:S08]  /*7850*/  HMMA.16816.F32.BF16 R152, R4.reuse, R20, R152 ;  /* 0x000000140498723c */ /* 0x040ff00000041898 */
[C---:B------:R-:W-:Y:S08]  /*7860*/  HMMA.16816.F32.BF16 R156, R4.reuse, R22, R212 ;  /* 0x00000016049c723c */ /* 0x040ff000000418d4 */
[C---:B---3--:R-:W-:Y:S08]  /*7870*/  HMMA.16816.F32.BF16 R196, R4.reuse, R16, R196 ;  /* 0x0000001004c4723c */ /* 0x048ff000000418c4 */
[----:B------:R-:W-:Y:S08]  /*7880*/  HMMA.16816.F32.BF16 R40, R4, R18, R248 ;  /* 0x000000120428723c */ /* 0x000ff000000418f8 */
[----:B------:R-:W-:Y:S01]  /*7890*/  HMMA.16816.F32.BF16 R132, R8, R24, R164 ;  /* 0x000000180884723c */ /* 0x000fe200000418a4 */
[----:B------:R-:W-:-:S07]  /*78a0*/  FFMA.FTZ R4, R216, c[0x0][0x23c], -R2 ;  /* 0x00008f00d8047a23 */ /* 0x000fce0000010802 */
[C---:B------:R-:W-:Y:S01]  /*78b0*/  HMMA.16816.F32.BF16 R28, R8.reuse, R18, R28 ;  /* 0x00000012081c723c */ /* 0x040fe2000004181c */
[----:B------:R3:W-:Y:S01]  /*78c0*/  MUFU.EX2 R23, R4 ;  /* 0x0000000400177308 */ /* 0x0007e20000000800 */
[----:B------:R-:W-:Y:S01]  /*78d0*/  IMAD.MOV.U32 R201, RZ, RZ, R190 ;  /* 0x000000ffffc97224 */ /* 0x000fe200078e00be */
[----:B------:R-:W-:Y:S01]  /*78e0*/  MOV R202, R189 ;  /* 0x000000bd00ca7202 */ /* 0x000fe20000000f00 */
[----:B------:R1:W5:Y:S01]  /*78f0*/  LDL.LU R238, [R1+0x88] ;  /* 0x0000880001ee7983 */ /* 0x0003620000300800 */
[--C-:B---3--:R-:W-:Y:S02]  /*7900*/  FFMA.FTZ R4, R209, c[0x0][0x23c], -R2.reuse ;  /* 0x00008f00d1047a23 */ /* 0x108fe40000010802 */
[----:B------:R-:W-:Y:S01]  /*7910*/  IMAD.MOV.U32 R190, RZ, RZ, R83 ;  /* 0x000000ffffbe7224 */ /* 0x000fe200078e0053 */
[----:B------:R-:W-:Y:S01]  /*7920*/  MOV R189, R82 ;  /* 0x0000005200bd7202 */ /* 0x000fe20000000f00 */
[----:B------:R3:W4:Y:S01]  /*7930*/  MUFU.EX2 R24, R4 ;  /* 0x0000000400187308 */ /* 0x0007220000000800 */
[----:B------:R-:W-:Y:S01]  /*7940*/  MOV R213, R15 ;  /* 0x0000000f00d57202 */ /* 0x000fe20000000f00 */
[----:B------:R-:W-:Y:S01]  /*7950*/  IMAD.MOV.U32 R214, RZ, RZ, R191 ;  /* 0x000000ffffd67224 */ /* 0x000fe200078e00bf */
[----:B------:R-:W-:Y:S01]  /*7960*/  MOV R241, R188 ;  /* 0x000000bc00f17202 */ /* 0x000fe20000000f00 */
[----:B------:R-:W-:Y:S01]  /*7970*/  HMMA.16816.F32.BF16 R192, R8, R16, R144 ;  /* 0x0000001008c0723c */ /* 0x000fe20000041890 */
[----:B------:R-:W-:Y:S01]  /*7980*/  MOV R215, R190 ;  /* 0x000000be00d77202 */ /* 0x000fe20000000f00 */
[----:B------:R1:W5:Y:S01]  /*7990*/  LDL.LU R237, [R1+0x84] ;  /* 0x0000840001ed7983 */ /* 0x0003620000300800 */
[--C-:B---3--:R-:W-:Y:S01]  /*79a0*/  FFMA.FTZ R4, R206, c[0x0][0x23c], -R2.reuse ;  /* 0x00008f00ce047a23 */ /* 0x108fe20000010802 */
[----:B------:R-:W-:Y:S01]  /*79b0*/  MOV R82, R231 ;  /* 0x000000e700527202 */ /* 0x000fe20000000f00 */
[----:B------:R-:W-:Y:S01]  /*79c0*/  FFMA.FTZ R2, R204, c[0x0][0x23c], -R2 ;  /* 0x00008f00cc027a23 */ /* 0x000fe20000010802 */
[----:B------:R-:W-:Y:S03]  /*79d0*/  LDSM.16.MT88.4 R144, [R222+0xf800] ;  /* 0x00f80000de90783b */ /* 0x000fe60000004200 */
[----:B------:R3:W-:Y:S01]  /*79e0*/  MUFU.EX2 R26, R2 ;  /* 0x00000002001a7308 */ /* 0x0007e20000000800 */
[----:B------:R-:W-:Y:S01]  /*79f0*/  IMAD.MOV.U32 R240, RZ, RZ, R189 ;  /* 0x000000fffff07224 */ /* 0x000fe200078e00bd */
[----:B------:R1:W5:Y:S01]  /*7a00*/  LDL.LU R236, [R1+0x80] ;  /* 0x0000800001ec7983 */ /* 0x0003620000300800 */
[----:B---3--:R-:W-:-:S02]  /*7a10*/  FFMA.FTZ R2, R218, c[0x0][0x23c], -R0 ;  /* 0x00008f00da027a23 */ /* 0x008fc40000010800 */
[----:B------:R-:W-:Y:S01]  /*7a20*/  FADD.FTZ R5, R214, R213 ;  /* 0x000000d5d6057221 */ /* 0x000fe20000010000 */
[----:B------:R-:W-:Y:S02]  /*7a30*/  MOV R212, R240 ;  /* 0x000000f000d47202 */ /* 0x000fe40000000f00 */
[----:B------:R3:W-:Y:S01]  /*7a40*/  MUFU.EX2 R19, R2 ;  /* 0x0000000200137308 */ /* 0x0007e20000000800 */
[----:B------:R-:W-:Y:S01]  /*7a50*/  IMAD.MOV.U32 R83, RZ, RZ, R230 ;  /* 0x000000ffff537224 */ /* 0x000fe200078e00e6 */
[----:B------:R-:W1:Y:S04]  /*7a60*/  LDSM.16.MT88.4 R188, [R221+0xd800] ;  /* 0x00d80000ddbc783b */ /* 0x000e680000004200 */
[----:B------:R1:W5:Y:S01]  /*7a70*/  LDL.LU R235, [R1+0x7c] ;  /* 0x00007c0001eb7983 */ /* 0x0003620000300800 */
[--C-:B---3--:R-:W-:Y:S01]  /*7a80*/  FFMA.FTZ R2, R211, c[0x0][0x23c], -R0.reuse ;  /* 0x00008f00d3027a23 */ /* 0x108fe20000010800 */
[----:B------:R-:W-:Y:S01]  /*7a90*/  MUFU.EX2 R25, R4 ;  /* 0x0000000400197308 */ /* 0x000fe20000000800 */
[----:B------:R-:W-:Y:S01]  /*7aa0*/  IMAD.MOV.U32 R213, RZ, RZ, R215 ;  /* 0x000000ffffd57224 */ /* 0x000fe200078e00d7 */
[----:B------:R3:W5:Y:S06]  /*7ab0*/  LDL.LU R234, [R1+0x78] ;  /* 0x0000780001ea7983 */ /* 0x00076c0000300800 */
[----:B------:R2:W1:Y:S01]  /*7ac0*/  MUFU.EX2 R20, R2 ;  /* 0x0000000200147308 */ /* 0x0004620000000800 */
[----:B------:R-:W-:Y:S01]  /*7ad0*/  MOV R215, R242 ;  /* 0x000000f200d77202 */ /* 0x000fe20000000f00 */
[----:B------:R-:W-:Y:S01]  /*7ae0*/  IMAD.MOV.U32 R242, RZ, RZ, R201 ;  /* 0x000000fffff27224 */ /* 0x000fe200078e00c9 */
[----:B------:R3:W5:Y:S01]  /*7af0*/  LDL.LU R233, [R1+0x74] ;  /* 0x0000740001e97983 */ /* 0x0007620000300800 */
[--C-:B--2---:R-:W-:Y:S01]  /*7b00*/  FFMA.FTZ R2, R208, c[0x0][0x23c], -R0.reuse ;  /* 0x00008f00d0027a23 */ /* 0x104fe20000010800 */
[----:B------:R-:W-:Y:S01]  /*7b10*/  MOV R201, R68 ;  /* 0x0000004400c97202 */ /* 0x000fe20000000f00 */
[----:B------:R-:W-:-:S02]  /*7b20*/  FFMA.FTZ R0, R205, c[0x0][0x23c], -R0 ;  /* 0x00008f00cd007a23 */ /* 0x000fc40000010800 */
[----:B------:R-:W-:Y:S02]  /*7b30*/  IMAD.MOV.U32 R240, RZ, RZ, R243 ;  /* 0x000000fffff07224 */ /* 0x000fe400078e00f3 */
        /* <DEDUP_REMOVED lines=9> */
[----:B------:R-:W-:Y:S01]  /*7bd0*/  FFMA.FTZ R4, R246, c[0x0][0x23c], -R12 ;  /* 0x00008f00f6047a23 */ /* 0x000fe2000001080c */
[----:B------:R3:W5:Y:S01]  /*7be0*/  LDL.LU R232, [R1+0x70] ;  /* 0x0000700001e87983 */ /* 0x0007620000300800 */
[----:B--2---:R-:W-:-:S02]  /*7bf0*/  FFMA.FTZ R0, R244, c[0x0][0x23c], -R13 ;  /* 0x00008f00f4007a23 */ /* 0x004fc4000001080d */
[----:B------:R-:W-:Y:S01]  /*7c00*/  IMAD.MOV.U32 R202, RZ, RZ, R69 ;  /* 0x000000ffffca7224 */ /* 0x000fe200078e0045 */
[----:B------:R-:W-:Y:S01]  /*7c10*/  MOV R71, R99 ;  /* 0x0000006300477202 */ /* 0x000fe20000000f00 */
        /* <DEDUP_REMOVED lines=11> */
[----:B------:R-:W-:Y:S01]  /*7cd0*/  FADD.FTZ R7, R83, R82 ;  /* 0x0000005253077221 */ /* 0x000fe20000010000 */
[----:B------:R-:W-:Y:S01]  /*7ce0*/  MOV R205, R130 ;  /* 0x0000008200cd7202 */ /* 0x000fe20000000f00 */
[----:B------:R-:W-:Y:S01]  /*7cf0*/  FADD.FTZ R8, R226, R6 ;  /* 0x00000006e2087221 */ /* 0x000fe20000010000 */
[----:B------:R3:W5:Y:S01]  /*7d00*/  LDL.LU R231, [R1+0x6c] ;  /* 0x00006c0001e77983 */ /* 0x0007620000300800 */
[----:B--2---:R-:W-:Y:S01]  /*7d10*/  FFMA.FTZ R0, R217, c[0x0][0x23c], -R13 ;  /* 0x00008f00d9007a23 */ /* 0x004fe2000001080d */
[----:B------:R-:W-:Y:S01]  /*7d20*/  MOV R96, R81 ;  /* 0x0000005100607202 */ /* 0x000fe20000000f00 */
[----:B------:R-:W-:Y:S01]  /*7d30*/  IMAD.MOV.U32 R99, RZ, RZ, R80 ;  /* 0x000000ffff637224 */ /* 0x000fe200078e0050 */
[----:B------:R-:W-:Y:S01]  /*7d40*/  MOV R215, R202 ;  /* 0x000000ca00d77202 */ /* 0x000fe20000000f00 */
[----:B------:R2:W2:Y:S01]  /*7d50*/  MUFU.EX2 R16, R0 ;  /* 0x0000000000107308 */ /* 0x0004a20000000800 */
        /* <DEDUP_REMOVED lines=9> */
[----:B-1----:R-:W-:-:S02]  /*7df0*/  FFMA.FTZ R2, R245, c[0x0][0x23c], -R12 ;  /* 0x00008f00f5027a23 */ /* 0x002fc4000001080c */
[----:B------:R-:W-:Y:S01]  /*7e00*/  FADD.FTZ R9, R165, R7 ;  /* 0x00000007a5097221 */ /* 0x000fe20000010000 */
[----:B------:R-:W-:Y:S01]  /*7e10*/  MOV R217, R128 ;  /* 0x0000008000d97202 */ /* 0x000fe20000000f00 */
[----:B------:R-:W-:Y:S01]  /*7e20*/  IMAD.MOV.U32 R244, RZ, RZ, R131 ;  /* 0x000000fffff47224 */ /* 0x000fe200078e0083 */
[----:B------:R-:W-:Y:S01]  /*7e30*/  LDSM.16.MT88.4 R80, [R222+0xd800] ;  /* 0x00d80000de50783b */ /* 0x000fe20000004200 */
[----:B--2---:R-:W-:Y:S01]  /*7e40*/  FFMA.FTZ R0, R210, c[0x0][0x23c], -R13 ;  /* 0x00008f00d2007a23 */ /* 0x004fe2000001080d */
        /* <DEDUP_REMOVED lines=8> */
[----:B------:R2:W5:Y:S01]  /*7ed0*/  LDL.LU R230, [R1+0x68] ;  /* 0x0000680001e67983 */ /* 0x0005620000300800 */
[----:B------:R-:W-:-:S02]  /*7ee0*/  MOV R162, R96 ;  /* 0x0000006000a27202 */ /* 0x000fc40000000f00 */
[----:B------:R-:W-:Y:S01]  /*7ef0*/  MOV R250, R68 ;  /* 0x0000004400fa7202 */ /* 0x000fe20000000f00 */
[----:B---3--:R-:W-:Y:S01]  /*7f00*/  FADD.FTZ R4, R252, R14 ;  /* 0x0000000efc047221 */ /* 0x008fe20000010000 */
[----:B------:R-:W-:Y:S01]  /*7f10*/  MOV R68, R69 ;  /* 0x0000004500447202 */ /* 0x000fe20000000f00 */
[----:B-1----:R-:W-:Y:S01]  /*7f20*/  FFMA.FTZ R0, R207, c[0x0][0x23c], -R13 ;  /* 0x00008f00cf007a23 */ /* 0x002fe2000001080d */
[----:B------:R-:W-:Y:S01]  /*7f30*/  MOV R160, R228 ;  /* 0x000000e400a07202 */ /* 0x000fe20000000f00 */
[----:B------:R-:W-:Y:S02]  /*7f40*/  LDSM.16.MT88.4 R96, [R224+0xd800] ;  /* 0x00d80000e060783b */ /* 0x000fe40000004200 */
[----:B------:R1:W-:Y:S01]  /*7f50*/  MUFU.EX2 R18, R0 ;  /* 0x0000000000127308 */ /* 0x0003e20000000800 */
[----:B------:R-:W-:Y:S01]  /*7f60*/  IMAD.MOV.U32 R69, RZ, RZ, R70 ;  /* 0x000000ffff457224 */ /* 0x000fe200078e0046 */
[----:B------:R-:W-:Y:S02]  /*7f70*/  MOV R70, R71 ;  /* 0x0000004700467202 */ /* 0x000fe40000000f00 */
        /* <DEDUP_REMOVED lines=9> */
[----:B------:R-:W-:Y:S01]  /*8010*/  LDSM.16.MT88.4 R128, [R221+0xf800] ;  /* 0x00f80000dd80783b */ /* 0x000fe20000004200 */
[----:B-1----:R-:W-:Y:S01]  /*8020*/  FFMA.FTZ R0, R247, c[0x0][0x23c], -R12 ;  /* 0x00008f00f7007a23 */ /* 0x002fe2000001080c */
[----:B------:R-:W-:-:S02]  /*8030*/  MOV R163, R160 ;  /* 0x000000a000a37202 */ /* 0x000fc40000000f00 */
[----:B------:R2:W5:Y:S01]  /*8040*/  LDL.LU R229, [R1+0x64] ;  /* 0x0000640001e57983 */ /* 0x0005620000300800 */
[----:B------:R1:W3:Y:S01]  /*8050*/  MUFU.EX2 R13, R0 ;  /* 0x00000000000d7308 */ /* 0x0002e20000000800 */
[----:B------:R-:W-:Y:S01]  /*8060*/  IMAD.MOV.U32 R160, RZ, RZ, R114 ;  /* 0x000000ffffa07224 */ /* 0x000fe200078e0072 */
[----:B------:R-:W-:Y:S01]  /*8070*/  MOV R114, R115 ;  /* 0x0000007300727202 */ /* 0x000fe20000000f00 */
[----:B------:R-:W-:Y:S01]  /*8080*/  IMAD.MOV.U32 R206, RZ, RZ, R162 ;  /* 0x000000ffffce7224 */ /* 0x000fe200078e00a2 */
[----:B------:R-:W-:Y:S02]  /*8090*/  MOV R115, R227 ;  /* 0x000000e300737202 */ /* 0x000fe40000000f00 */
[----:B------:R-:W-:Y:S02]  /*80a0*/  MOV R209, R161 ;  /* 0x000000a100d17202 */ /* 0x000fe40000000f00 */
[----:B------:R-:W-:Y:S02]  /*80b0*/  MOV R207, R113 ;  /* 0x0000007100cf7202 */ /* 0x000fe40000000f00 */
[----:B------:R-:W-:Y:S01]  /*80c0*/  MOV R168, R225 ;  /* 0x000000e100a87202 */ /* 0x000fe20000000f00 */
[----:B------:R-:W-:Y:S01]  /*80d0*/  IMAD.MOV.U32 R247, RZ, RZ, R166 ;  /* 0x000000fffff77224 */ /* 0x000fe200078e00a6 */
[----:B------:R-:W-:-:S02]  /*80e0*/  MOV R204, R163 ;  /* 0x000000a300cc7202 */ /* 0x000fc40000000f00 */
[----:B------:R-:W-:Y:S02]  /*80f0*/  MOV R246, R167 ;  /* 0x000000a700f67202 */ /* 0x000fe40000000f00 */
[----:B------:R-:W-:Y:S01]  /*8100*/  MOV R245, R248 ;  /* 0x000000f800f57202 */ /* 0x000fe20000000f00 */
[----:B-1----:R-:W-:Y:S01]  /*8110*/  FFMA.FTZ R0, R219, c[0x0][0x23c], -R12 ;  /* 0x00008f00db007a23 */ /* 0x002fe2000001080c */
[----:B----4-:R-:W-:Y:S01]  /*8120*/  F2FP.BF16.PACK_AB R200, R24, R23 ;  /* 0x0000001718c8723e */ /* 0x010fe200000010ff */
[----:B------:R1:W-:Y:S01]  /*8130*/  MUFU.EX2 R12, R2 ;  /* 0x00000002000c7308 */ /* 0x0003e20000000800 */
[----:B------:R-:W-:Y:S01]  /*8140*/  MOV R218, R160 ;  /* 0x000000a000da7202 */ /* 0x000fe20000000f00 */
[----:B------:R-:W-:Y:S01]  /*8150*/  IMAD.MOV.U32 R211, RZ, RZ, R114 ;  /* 0x000000ffffd37224 */ /* 0x000fe200078e0072 */
[----:B------:R-:W-:Y:S01]  /*8160*/  MOV R208, R115 ;  /* 0x0000007300d07202 */ /* 0x000fe20000000f00 */
[----:B------:R-:W-:Y:S04]  /*8170*/  LDSM.16.MT88.4 R160, [R224+0xf800] ;  /* 0x00f80000e0a0783b */ /* 0x000fe80000004200 */
[----:B------:R-:W-:Y:S01]  /*8180*/  LDSM.16.MT88.4 R112, [R223+0xd800] ;  /* 0x00d80000df70783b */ /* 0x000fe20000004200 */
[----:B------:R-:W-:-:S02]  /*8190*/  F2FP.BF16.PACK_AB R201, R20, R19 ;  /* 0x0000001314c9723e */ /* 0x000fc400000010ff */
[----:B------:R-:W-:Y:S02]  /*81a0*/  F2FP.BF16.PACK_AB R202, R26, R25 ;  /* 0x000000191aca723e */ /* 0x000fe400000010ff */
[----:B------:R-:W-:Y:S01]  /*81b0*/  F2FP.BF16.PACK_AB R164, R16, R15 ;  /* 0x0000000f10a4723e */ /* 0x000fe200000010ff */
[----:B------:R-:W-:Y:S01]  /*81c0*/  IMAD.MOV.U32 R27, RZ, RZ, R70 ;  /* 0x000000ffff1b7224 */ /* 0x000fe200078e0046 */
[----:B------:R-:W-:Y:S01]  /*81d0*/  MOV R216, R71 ;  /* 0x0000004700d87202 */ /* 0x000fe20000000f00 */
[----:B-1----:R-:W-:Y:S01]  /*81e0*/  FADD.FTZ R2, R249, R5 ;  /* 0x00000005f9027221 */ /* 0x002fe20000010000 */
[----:B------:R2:W5:Y:S04]  /*81f0*/  LDL.LU R228, [R1+0x60] ;  /* 0x0000600001e47983 */ /* 0x0005680000300800 */
[----:B------:R-:W1:Y:S01]  /*8200*/  LDSM.16.MT88.4 R4, [R223+0xf800] ;  /* 0x00f80000df04783b */ /* 0x000e620000004200 */
[----:B------:R-:W4:Y:S01]  /*8210*/  MUFU.EX2 R14, R0 ;  /* 0x00000000000e7308 */ /* 0x000f220000000800 */
[----:B------:R-:W-:Y:S01]  /*8220*/  IMAD.MOV.U32 R249, RZ, RZ, R203 ;  /* 0x000000fffff97224 */ /* 0x000fe200078e00cb */
[----:B------:R-:W-:Y:S01]  /*8230*/  F2FP.BF16.PACK_AB R203, R22, R21 ;  /* 0x0000001516cb723e */ /* 0x000fe200000010ff */
[----:B------:R2:W5:Y:S02]  /*8240*/  LDL.LU R227, [R1+0x5c] ;  /* 0x00005c0001e37983 */ /* 0x0005640000300800 */
[----:B------:R-:W-:Y:S01]  /*8250*/  IMAD.MOV.U32 R219, RZ, RZ, R249 ;  /* 0x000000ffffdb7224 */ /* 0x000fe200078e00f9 */
[----:B---3--:R-:W-:Y:S01]  /*8260*/  F2FP.BF16.PACK_AB R165, R11, R13 ;  /* 0x0000000d0ba5723e */ /* 0x008fe200000010ff */
[----:B------:R2:W5:Y:S01]  /*8270*/  LDL.LU R226, [R1+0x58] ;  /* 0x0000580001e27983 */ /* 0x0005620000300800 */
[----:B------:R-:W-:-:S02]  /*8280*/  F2FP.BF16.PACK_AB R166, R18, R17 ;  /* 0x0000001112a6723e */ /* 0x000fc400000010ff */
[----:B----4-:R-:W-:Y:S01]  /*8290*/  F2FP.BF16.PACK_AB R167, R14, R12 ;  /* 0x0000000c0ea7723e */ /* 0x010fe200000010ff */
[----:B------:R-:W-:Y:S01]  /*82a0*/  FADD.FTZ R0, R168, R2 ;  /* 0x00000002a8007221 */ /* 0x000fe20000010000 */
[----:B------:R-:W-:Y:S01]  /*82b0*/  MOV R249, R68 ;  /* 0x0000004400f97202 */ /* 0x000fe20000000f00 */
[----:B------:R-:W-:Y:S01]  /*82c0*/  IMAD.MOV.U32 R168, RZ, RZ, R252 ;  /* 0x000000ffffa87224 */ /* 0x000fe200078e00fc */
[----:B------:R-:W-:Y:S01]  /*82d0*/  MOV R252, R219 ;  /* 0x000000db00fc7202 */ /* 0x000fe20000000f00 */
[-C--:B------:R-:W-:Y:S01]  /*82e0*/  HMMA.16816.F32.BF16 R180, R200, R188.reuse, R180 ;  /* 0x000000bcc8b4723c */ /* 0x080fe200000418b4 */
[----:B------:R-:W-:Y:S01]  /*82f0*/  MOV R219, R245 ;  /* 0x000000f500db7202 */ /* 0x000fe20000000f00 */
[----:B------:R-:W-:Y:S01]  /*8300*/  IMAD.MOV.U32 R245, RZ, RZ, R246 ;  /* 0x000000fffff57224 */ /* 0x000fe200078e00f6 */
[----:B------:R-:W-:Y:S01]  /*8310*/  MOV R246, R247 ;  /* 0x000000f700f67202 */ /* 0x000fe20000000f00 */
[----:B------:R-:W-:Y:S01]  /*8320*/  FADD.FTZ R2, R168, R10 ;  /* 0x0000000aa8027221 */ /* 0x000fe20000010000 */
[----:B------:R-:W-:Y:S01]  /*8330*/  MOV R247, R220 ;  /* 0x000000dc00f77202 */ /* 0x000fe20000000f00 */
[----:B------:R-:W-:Y:S01]  /*8340*/  FADD.FTZ R0, R245, R0 ;  /* 0x00000000f5007221 */ /* 0x000fe20000010000 */
[----:B------:R-:W-:Y:S01]  /*8350*/  MOV R248, R69 ;  /* 0x0000004500f87202 */ /* 0x000fe20000000f00 */
[----:B------:R-:W-:Y:S01]  /*8360*/  FADD.FTZ R2, R246, R2 ;  /* 0x00000002f6027221 */ /* 0x000fe20000010000 */
[C---:B------:R-:W-:Y:S01]  /*8370*/  HMMA.16816.F32.BF16 R176, R164.reuse, R188, R176 ;  /* 0x000000bca4b0723c */ /* 0x040fe200000418b0 */
[----:B------:R2:W5:Y:S07]  /*8380*/  LDL.LU R225, [R1+0x54] ;  /* 0x0000540001e17983 */ /* 0x00056e0000300800 */
[-C--:B-1----:R-:W-:Y:S08]  /*8390*/  HMMA.16816.F32.BF16 R196, R164, R4.reuse, R196 ;  /* 0x00000004a4c4723c */ /* 0x082ff000000418c4 */
[----:B------:R-:W-:Y:S01]  /*83a0*/  HMMA.16816.F32.BF16 R192, R200, R4, R192 ;  /* 0x00000004c8c0723c */ /* 0x000fe200000418c0 */
[----:B------:R-:W-:Y:S01]  /*83b0*/  FADD.FTZ R2, R217, R2 ;  /* 0x00000002d9027221 */ /* 0x000fe20000010000 */
[----:B------:R2:W5:Y:S05]  /*83c0*/  LDL.LU R220, [R1+0x50] ;  /* 0x0000500001dc7983 */ /* 0x00056a0000300800 */
[----:B------:R-:W-:-:S02]  /*83d0*/  FADD.FTZ R5, R252, R9 ;  /* 0x00000009fc057221 */ /* 0x000fc40000010000 */
[----:B------:R-:W-:Y:S02]  /*83e0*/  FADD.FTZ R4, R219, R8 ;  /* 0x00000008db047221 */ /* 0x000fe40000010000 */
[----:B------:R-:W-:Y:S02]  /*83f0*/  FADD.FTZ R5, R247, R5 ;  /* 0x00000005f7057221 */ /* 0x000fe40000010000 */
[----:B------:R-:W-:Y:S01]  /*8400*/  FADD.FTZ R8, R207, R4 ;  /* 0x00000004cf087221 */ /* 0x000fe20000010000 */
[----:B------:R-:W-:Y:S01]  /*8410*/  HMMA.16816.F32.BF16 R184, R164, R190, R184 ;  /* 0x000000bea4b8723c */ /* 0x000fe200000418b8 */
[----:B------:R-:W-:Y:S02]  /*8420*/  FADD.FTZ R4, R210, R0 ;  /* 0x00000000d2047221 */ /* 0x000fe40000010000 */
[----:B------:R-:W-:Y:S02]  /*8430*/  FADD.FTZ R0, R244, R5 ;  /* 0x00000005f4007221 */ /* 0x000fe40000010000 */
[----:B------:R-:W-:-:S03]  /*8440*/  FADD.FTZ R5, R205, R8 ;  /* 0x00000008cd057221 */ /* 0x000fc60000010000 */
        /* <DEDUP_REMOVED lines=70> */
[----:B------:R2:W-:Y:S01]  /*88b0*/  STL [R1], R2 ;  /* 0x0000000201007387 */ /* 0x0005e20000100800 */
[----:B------:R-:W-:Y:S05]  /*88c0*/  @!P0 BRA `(.L_x_296) ;  /* 0x00004d2000008947 */ /* 0x000fea0003800000 */
[----:B------:R-:W3:Y:S01]  /*88d0*/  LDL.LU R242, [R1+0x48] ;  /* 0x0000480001f27983 */ /* 0x000ee20000300800 */
[----:B--2---:R-:W-:Y:S01]  /*88e0*/  IMAD.U32 R0, RZ, RZ, UR10 ;  /* 0x0000000aff007e24 */ /* 0x004fe2000f8e00ff */
[----:B------:R-:W-:Y:S01]  /*88f0*/  MOV R168, R172 ;  /* 0x000000ac00a87202 */ /* 0x000fe20000000f00 */
[----:B------:R-:W-:Y:S01]  /*8900*/  IMAD.MOV.U32 R174, RZ, RZ, R170 ;  /* 0x000000ffffae7224 */ /* 0x000fe200078e00aa */
[----:B------:R-:W1:Y:S01]  /*8910*/  S2R R243, SR_TID.X ;  /* 0x0000000000f37919 */ /* 0x000e620000002100 */
[----:B------:R-:W-:Y:S01]  /*8920*/  IMAD.MOV.U32 R175, RZ, RZ, R3 ;  /* 0x000000ffffaf7224 */ /* 0x000fe200078e0003 */
[----:B------:R-:W-:Y:S01]  /*8930*/  MOV R173, R171 ;  /* 0x000000ab00ad7202 */ /* 0x000fe20000000f00 */
[----:B------:R-:W-:-:S02]  /*8940*/  ULDC.64 UR6, c[0x0][0x1a0] ;  /* 0x0000680000067ab9 */ /* 0x000fc40000000a00 */
[----:B------:R-:W-:Y:S02]  /*8950*/  ULEA.HI.SX32 UR21, UR21, 0xfffffffe, 0x1a ;  /* 0xfffffffe15157891 */ /* 0x000fe4000f8fd23f */
[----:B------:R-:W-:Y:S02]  /*8960*/  USHF.L.U64.HI UR9, UR6, 0x4, UR7 ;  /* 0x0000000406097899 */ /* 0x000fe40008010207 */
[----:B------:R-:W-:Y:S01]  /*8970*/  USHF.L.U32 UR12, UR6, 0x4, URZ ;  /* 0x00000004060c7899 */ /* 0x000fe2000800063f */
[----:B-1----:R-:W-:-:S05]  /*8980*/  LOP3.LUT R243, R243, 0x3, RZ, 0xc0, !PT ;  /* 0x00000003f3f37812 */ /* 0x002fca00078ec0ff */
[----:B---3--:R-:W-:-:S05]  /*8990*/  IMAD R2, R243, -0x2, R242 ;  /* 0xfffffffef3027824 */ /* 0x008fca00078e02f2 */
[----:B------:R-:W-:-:S05]  /*89a0*/  IADD3 R0, R0, -UR11, R2 ;  /* 0x8000000b00007c10 */ /* 0x000fca000fffe002 */
[----:B------:R1:W-:Y:S04]  /*89b0*/  STL [R1+0x10], R0 ;  /* 0x0000100001007387 */ /* 0x0003e80000100800 */
[----:B------:R-:W2:Y:S04]  /*89c0*/  LDL R243, [R1+0x28] ;  /* 0x0000280001f37983 */ /* 0x000ea80000100800 */
[----:B------:R-:W3:Y:S01]  /*89d0*/  LDL.64 R240, [R1+0x18] ;  /* 0x0000180001f07983 */ /* 0x000ee20000100a00 */
[----:B--2---:R-:W-:Y:S02]  /*89e0*/  ISETP.GE.AND P2, PT, R243, c[0x0][0x220], PT ;  /* 0x00008800f3007a0c */ /* 0x004fe40003f46270 */
[----:B---3--:R-:W-:Y:S01]  /*89f0*/  ISETP.GE.AND P3, PT, R240, c[0x0][0x220], PT ;  /* 0x00008800f0007a0c */ /* 0x008fe20003f66270 */
[----:B-1----:R-:W-:Y:S05]  /*8a00*/  BRA `(.L_x_297) ;  /* 0x000004e000007947 */ /* 0x002fea0003800000 */
.L_x_299:
        /* <DEDUP_REMOVED lines=78> */
.L_x_297:
        /* <DEDUP_REMOVED lines=12> */
[----:B-----5:R-:W-:Y:S01]  /*8fb0*/  @P3 STS.128 [R239+0xc000], RZ ;  /* 0x00c000ffef003388 */ /* 0x020fe20000000c00 */
        /* <DEDUP_REMOVED lines=69> */
[----:B------:R-:W3:Y:S06]  /*9410*/  LDSM.16.M88.4 R48, [R220+0x9000] ;  /* 0x00900000dc30783b */ /* 0x000eec0000000200 */
        /* <DEDUP_REMOVED lines=174> */
.L_x_298:
[----:B------:R-:W2:Y:S01]  /*9f00*/  LDL R3, [R1+0x10] ;  /* 0x0000100001037983 */ /* 0x000ea20000100800 */
[----:B------:R-:W-:Y:S01]  /*9f10*/  MOV R0, UR21 ;  /* 0x0000001500007c02 */ /* 0x000fe20008000f00 */
[----:B------:R-:W-:Y:S02]  /*9f20*/  UIMAD UR10, UR21, -0x40, UR5 ;  /* 0xffffffc0150a78a4 */ /* 0x000fe4000f8e0205 */
[----:B------:R-:W-:Y:S02]  /*9f30*/  UIADD3 UR21, UR21, -0x1, URZ ;  /* 0xffffffff15157890 */ /* 0x000fe4000fffe03f */
[----:B--2---:R-:W-:Y:S05]  /*9f40*/  IMAD R0, R0, -0x40, R3 ;  /* 0xffffffc000007824 */ /* 0x004fea00078e0203 */
[----:B------:R-:W-:Y:S02]  /*9f50*/  IABS R2, R0 ;  /* 0x0000000000027213 */ /* 0x000fe40000000000 */
[C---:B------:R-:W-:Y:S02]  /*9f60*/  IADD3 R169, R0.reuse, 0x7, RZ ;  /* 0x0000000700a97810 */ /* 0x040fe40007ffe0ff */
[----:B-1----:R-:W-:Y:S02]  /*9f70*/  MOV R208, R2 ;  /* 0x0000000200d07202 */ /* 0x002fe40000000f00 */
[----:B------:R-:W-:Y:S02]  /*9f80*/  IADD3 R2, R3, UR10, RZ ;  /* 0x0000000a03027c10 */ /* 0x000fe4000fffe0ff */
[C---:B------:R-:W-:Y:S02]  /*9f90*/  IADD3 R205, -R0.reuse, -0x8, RZ ;  /* 0xfffffff800cd7810 */ /* 0x040fe40007ffe1ff */
[----:B------:R-:W1:Y:S01]  /*9fa0*/  I2F R208, R208 ;  /* 0x000000d000d07306 */ /* 0x000e620000201400 */
[----:B------:R-:W-:Y:S02]  /*9fb0*/  IABS R3, R2 ;  /* 0x0000000200037213 */ /* 0x000fe40000000000 */
[----:B------:R-:W-:Y:S02]  /*9fc0*/  ISETP.GE.AND P5, PT, R169, RZ, PT ;  /* 0x000000ffa900720c */ /* 0x000fe40003fa6270 */
[----:B------:R-:W-:Y:S02]  /*9fd0*/  MOV R217, R3 ;  /* 0x0000000300d97202 */ /* 0x000fe40000000f00 */
[C---:B------:R-:W-:Y:S02]  /*9fe0*/  IADD3 R3, R0.reuse, 0x8, RZ ;  /* 0x0000000800037810 */ /* 0x040fe40007ffe0ff */
[C---:B------:R-:W-:Y:S02]  /*9ff0*/  IADD3 R172, R0.reuse, -0x8, RZ ;  /* 0xfffffff800ac7810 */ /* 0x040fe40007ffe0ff */
[----:B------:R-:W2:Y:S01]  /*a000*/  I2F R217, R217 ;  /* 0x000000d900d97306 */ /* 0x000ea20000201400 */
[----:B------:R-:W-:Y:S02]  /*a010*/  ISETP.GE.AND P6, PT, R3, RZ, PT ;  /* 0x000000ff0300720c */ /* 0x000fe40003fc6270 */
[C---:B------:R-:W-:Y:S02]  /*a020*/  IADD3 R204, R0.reuse, -0x1, RZ ;  /* 0xffffffff00cc7810 */ /* 0x040fe40007ffe0ff */
[----:B------:R-:W-:Y:S02]  /*a030*/  SEL R206, R205, R3, !P6 ;  /* 0x00000003cdce7207 */ /* 0x000fe40007000000 */
[----:B------:R-:W-:Y:S02]  /*a040*/  IADD3 R205, -R0, -0x7, RZ ;  /* 0xfffffff900cd7810 */ /* 0x000fe40007ffe1ff */
[----:B------:R-:W-:Y:S01]  /*a050*/  ISETP.GE.AND P0, PT, R172, RZ, PT ;  /* 0x000000ffac00720c */ /* 0x000fe20003f06270 */
[----:B------:R-:W3:Y:S01]  /*a060*/  I2F R215, R206 ;  /* 0x000000ce00d77306 */ /* 0x000ee20000201400 */
[----:B------:R-:W-:Y:S02]  /*a070*/  SEL R205, R205, R169, !P5 ;  /* 0x000000a9cdcd7207 */ /* 0x000fe40006800000 */
[----:B------:R-:W-:Y:S01]  /*a080*/  ISETP.GE.AND P1, PT, R204, RZ, PT ;  /* 0x000000ffcc00720c */ /* 0x000fe20003f26270 */
[----:B-1----:R-:W-:Y:S01]  /*a090*/  FFMA.FTZ R4, R208, -UR4, R4 ;  /* 0x80000004d0047c23 */ /* 0x002fe20008010004 */
[----:B------:R-:W-:Y:S01]  /*a0a0*/  IADD3 R170, R0, -0x10, RZ ;  /* 0xfffffff000aa7810 */ /* 0x000fe20007ffe0ff */
[----:B------:R-:W-:Y:S01]  /*a0b0*/  FFMA.FTZ R18, R208, -UR4, R18 ;  /* 0x80000004d0127c23 */ /* 0x000fe20008010012 */
[C---:B------:R-:W-:Y:S02]  /*a0c0*/  IADD3 R171, R0.reuse, -0x9, RZ ;  /* 0xfffffff700ab7810 */ /* 0x040fe40007ffe0ff */
[C---:B------:R-:W-:Y:S01]  /*a0d0*/  IADD3 R210, R0.reuse, -0x38, RZ ;  /* 0xffffffc800d27810 */ /* 0x040fe20007ffe0ff */
[----:B------:R-:W1:Y:S01]  /*a0e0*/  I2F R211, R205 ;  /* 0x000000cd00d37306 */ /* 0x000e620000201400 */
[C---:B------:R-:W-:Y:S02]  /*a0f0*/  IADD3 R209, R0.reuse, -0x19, RZ ;  /* 0xffffffe700d17810 */ /* 0x040fe40007ffe0ff */
[----:B------:R-:W-:Y:S01]  /*a100*/  @!P0 IADD3 R172, -R0, 0x8, RZ ;  /* 0x0000000800ac8810 */ /* 0x000fe20007ffe1ff */
[C---:B--2---:R-:W-:Y:S01]  /*a110*/  FFMA.FTZ R8, R217.reuse, -UR4, R8 ;  /* 0x80000004d9087c23 */ /* 0x044fe20008010008 */
[----:B------:R-:W-:Y:S01]  /*a120*/  ISETP.GE.AND P0, PT, R170, RZ, PT ;  /* 0x000000ffaa00720c */ /* 0x000fe20003f06270 */
[----:B------:R-:W-:Y:S01]  /*a130*/  FFMA.FTZ R14, R217, -UR4, R14 ;  /* 0x80000004d90e7c23 */ /* 0x000fe2000801000e */
[C---:B------:R-:W-:Y:S02]  /*a140*/  @!P1 IADD3 R204, -R0.reuse, 0x1, RZ ;  /* 0x0000000100cc9810 */ /* 0x040fe40007ffe1ff */
[----:B------:R-:W-:Y:S01]  /*a150*/  ISETP.GE.AND P1, PT, R171, RZ, PT ;  /* 0x000000ffab00720c */ /* 0x000fe20003f26270 */
[----:B------:R-:W2:Y:S01]  /*a160*/  I2F R216, R172 ;  /* 0x000000ac00d87306 */ /* 0x000ea20000201400 */
[C---:B------:R-:W-:Y:S02]  /*a170*/  IADD3 R208, R0.reuse, -0x20, RZ ;  /* 0xffffffe000d07810 */ /* 0x040fe40007ffe0ff */
[C---:B------:R-:W-:Y:S01]  /*a180*/  IADD3 R207, R0.reuse, 0x3f, RZ ;  /* 0x0000003f00cf7810 */ /* 0x040fe20007ffe0ff */
[----:B---3--:R-:W-:Y:S01]  /*a190*/  FFMA.FTZ R6, R215, -UR4, R6 ;  /* 0x80000004d7067c23 */ /* 0x008fe20008010006 */
[----:B------:R-:W-:Y:S02]  /*a1a0*/  IADD3 R206, R0, -0x18, RZ ;  /* 0xffffffe800ce7810 */ /* 0x000fe40007ffe0ff */
[----:B------:R-:W-:Y:S02]  /*a1b0*/  @!P6 IADD3 R3, -R2, 0x38, RZ ;  /* 0x000000380203e810 */ /* 0x000fe40007ffe1ff */
[----:B------:R-:W-:Y:S01]  /*a1c0*/  @!P0 IADD3 R170, -R0, 0x10, RZ ;  /* 0x0000001000aa8810 */ /* 0x000fe20007ffe1ff */
[----:B------:R-:W3:Y:S01]  /*a1d0*/  I2F R213, R204 ;  /* 0x000000cc00d57306 */ /* 0x000ee20000201400 */
[----:B------:R-:W-:Y:S02]  /*a1e0*/  ISETP.GE.AND P0, PT, R206, RZ, PT ;  /* 0x000000ffce00720c */ /* 0x000fe40003f06270 */
[C---:B------:R-:W-:Y:S01]  /*a1f0*/  @!P1 IADD3 R171, -R0.reuse, 0x9, RZ ;  /* 0x0000000900ab9810 */ /* 0x040fe20007ffe1ff */
[----:B-1----:R-:W-:Y:S01]  /*a200*/  FFMA.FTZ R7, R211, -UR4, R7 ;  /* 0x80000004d3077c23 */ /* 0x002fe20008010007 */
[----:B------:R-:W-:Y:S02]  /*a210*/  IADD3 R205, R0, -0x11, RZ ;  /* 0xffffffef00cd7810 */ /* 0x000fe40007ffe0ff */
[----:B------:R-:W-:Y:S02]  /*a220*/  @!P5 IADD3 R169, -R2, 0x39, RZ ;  /* 0x0000003902a9d810 */ /* 0x000fe40007ffe1ff */
[----:B------:R-:W-:Y:S01]  /*a230*/  ISETP.GE.AND P1, PT, R205, RZ, PT ;  /* 0x000000ffcd00720c */ /* 0x000fe20003f26270 */
[----:B------:R-:W1:Y:S04]  /*a240*/  I2F R214, R171 ;  /* 0x000000ab00d67306 */ /* 0x000e680000201400 */
[----:B------:R-:W-:Y:S01]  /*a250*/  @!P0 IADD3 R206, -R0, 0x18, RZ ;  /* 0x0000001800ce8810 */ /* 0x000fe20007ffe1ff */
[----:B--2---:R-:W-:Y:S01]  /*a260*/  FFMA.FTZ R16, R216, -UR4, R16 ;  /* 0x80000004d8107c23 */ /* 0x004fe20008010010 */
[----:B------:R-:W-:Y:S01]  /*a270*/  ISETP.GE.AND P0, PT, R210, RZ, PT ;  /* 0x000000ffd200720c */ /* 0x000fe20003f06270 */
[----:B------:R-:W-:Y:S01]  /*a280*/  FFMA.FTZ R22, R216, -UR4, R22 ;  /* 0x80000004d8167c23 */ /* 0x000fe20008010016 */
[C---:B------:R-:W-:Y:S02]  /*a290*/  IADD3 R172, R0.reuse, 0x38, RZ ;  /* 0x0000003800ac7810 */ /* 0x040fe40007ffe0ff */
[----:B------:R2:W4:Y:S02]  /*a2a0*/  I2F R212, R170 ;  /* 0x000000aa00d47306 */ /* 0x0005240000201400 */
[C---:B------:R-:W-:Y:S02]  /*a2b0*/  @!P1 IADD3 R205, -R0.reuse, 0x11, RZ ;  /* 0x0000001100cd9810 */ /* 0x040fe40007ffe1ff */
[----:B------:R-:W-:Y:S01]  /*a2c0*/  ISETP.GE.AND P1, PT, R209, RZ, PT ;  /* 0x000000ffd100720c */ /* 0x000fe20003f26270 */
[C---:B---3--:R-:W-:Y:S01]  /*a2d0*/  FFMA.FTZ R5, R213.reuse, -UR4, R5 ;  /* 0x80000004d5057c23 */ /* 0x048fe20008010005 */
[C---:B------:R-:W-:Y:S01]  /*a2e0*/  IADD3 R204, R0.reuse, -0x21, RZ ;  /* 0xffffffdf00cc7810 */ /* 0x040fe20007ffe0ff */
[----:B------:R-:W-:Y:S01]  /*a2f0*/  FFMA.FTZ R19, R213, -UR4, R19 ;  /* 0x80000004d5137c23 */ /* 0x000fe20008010013 */
[C---:B------:R-:W-:Y:S02]  /*a300*/  IADD3 R213, R0.reuse, -0x29, RZ ;  /* 0xffffffd700d57810 */ /* 0x040fe40007ffe0ff */
[----:B------:R-:W3:Y:S01]  /*a310*/  I2F R211, R205 ;  /* 0x000000cd00d37306 */ /* 0x000ee20000201400 */
[----:B------:R-:W-:Y:S02]  /*a320*/  @!P0 IADD3 R210, -R0, 0x38, RZ ;  /* 0x0000003800d28810 */ /* 0x000fe40007ffe1ff */
[----:B------:R-:W-:Y:S01]  /*a330*/  ISETP.GE.AND P0, PT, R208, RZ, PT ;  /* 0x000000ffd000720c */ /* 0x000fe20003f06270 */
[----:B-1----:R-:W-:Y:S01]  /*a340*/  FFMA.FTZ R17, R214, -UR4, R17 ;  /* 0x80000004d6117c23 */ /* 0x002fe20008010011 */
[----:B------:R-:W-:Y:S01]  /*a350*/  IADD3 R171, R0, -0x39, RZ ;  /* 0xffffffc700ab7810 */ /* 0x000fe20007ffe0ff */
[----:B------:R-:W-:Y:S01]  /*a360*/  FFMA.FTZ R23, R214, -UR4, R23 ;  /* 0x80000004d6177c23 */ /* 0x000fe20008010017 */
[C---:B------:R-:W-:Y:S02]  /*a370*/  @!P1 IADD3 R209, -R0.reuse, 0x19, RZ ;  /* 0x0000001900d19810 */ /* 0x040fe40007ffe1ff */
[----:B------:R-:W-:Y:S01]  /*a380*/  ISETP.GE.AND P1, PT, R207, RZ, PT ;  /* 0x000000ffcf00720c */ /* 0x000fe20003f26270 */
[----:B------:R-:W1:Y:S01]  /*a390*/  I2F R216, R210 ;  /* 0x000000d200d87306 */ /* 0x000e620000201400 */
[C---:B------:R-:W-:Y:S02]  /*a3a0*/  IADD3 R214, R0.reuse, 0x37, RZ ;  /* 0x0000003700d67810 */ /* 0x040fe40007ffe0ff */
[----:B--2---:R-:W-:Y:S01]  /*a3b0*/  IADD3 R170, R0, 0x48, RZ ;  /* 0x0000004800aa7810 */ /* 0x004fe20007ffe0ff */
[----:B----4-:R-:W-:Y:S02]  /*a3c0*/  FFMA.FTZ R20, R212, -UR4, R20 ;  /* 0x80000004d4147c23 */ /* 0x010fe40008010014 */
[----:B------:R-:W-:Y:S01]  /*a3d0*/  @!P0 IADD3 R208, -R0, 0x20, RZ ;  /* 0x0000002000d08810 */ /* 0x000fe20007ffe1ff */
[----:B------:R-:W-:Y:S01]  /*a3e0*/  FFMA.FTZ R34, R212, -UR4, R34 ;  /* 0x80000004d4227c23 */ /* 0x000fe20008010022 */
[----:B------:R-:W-:Y:S02]  /*a3f0*/  ISETP.GE.AND P0, PT, R204, RZ, PT ;  /* 0x000000ffcc00720c */ /* 0x000fe40003f06270 */
[----:B------:R-:W-:Y:S01]  /*a400*/  IADD3 R212, R0, 0x30, RZ ;  /* 0x0000003000d47810 */ /* 0x000fe20007ffe0ff */
[----:B------:R-:W2:Y:S01]  /*a410*/  I2F R215, R206 ;  /* 0x000000ce00d77306 */ /* 0x000ea20000201400 */
[----:B------:R-:W-:Y:S02]  /*a420*/  @!P1 IADD3 R207, -R2, 0x1, RZ ;  /* 0x0000000102cf9810 */ /* 0x000fe40007ffe1ff */
[----:B------:R-:W-:Y:S01]  /*a430*/  ISETP.GE.AND P1, PT, R171, RZ, PT ;  /* 0x000000ffab00720c */ /* 0x000fe20003f26270 */
[C---:B---3--:R-:W-:Y:S01]  /*a440*/  FFMA.FTZ R21, R211.reuse, -UR4, R21 ;  /* 0x80000004d3157c23 */ /* 0x048fe20008010015 */
[C---:B------:R-:W-:Y:S01]  /*a450*/  IADD3 R205, R0.reuse, -0x28, RZ ;  /* 0xffffffd800cd7810 */ /* 0x040fe20007ffe0ff */
[----:B------:R-:W-:Y:S01]  /*a460*/  FFMA.FTZ R35, R211, -UR4, R35 ;  /* 0x80000004d3237c23 */ /* 0x000fe20008010023 */
[C---:B------:R-:W-:Y:S03]  /*a470*/  IADD3 R211, R0.reuse, -0x30, RZ ;  /* 0xffffffd000d37810 */ /* 0x040fe60007ffe0ff */
[----:B------:R-:W-:Y:S01]  /*a480*/  @!P0 IADD3 R204, -R0, 0x21, RZ ;  /* 0x0000002100cc8810 */ /* 0x000fe20007ffe1ff */
[----:B------:R3:W4:Y:S01]  /*a490*/  I2F R206, R208 ;  /* 0x000000d000ce7306 */ /* 0x0007220000201400 */
[----:B------:R-:W-:Y:S01]  /*a4a0*/  ISETP.GE.AND P0, PT, R205, RZ, PT ;  /* 0x000000ffcd00720c */ /* 0x000fe20003f06270 */
[----:B-1----:R-:W-:Y:S01]  /*a4b0*/  FFMA.FTZ R64, R216, -UR4, R64 ;  /* 0x80000004d8407c23 */ /* 0x002fe20008010040 */
[C---:B------:R-:W-:Y:S02]  /*a4c0*/  IADD3 R210, R0.reuse, 0x2f, RZ ;  /* 0x0000002f00d27810 */ /* 0x040fe40007ffe0ff */
[----:B------:R-:W-:Y:S02]  /*a4d0*/  @!P1 IADD3 R171, -R0, 0x39, RZ ;  /* 0x0000003900ab9810 */ /* 0x000fe40007ffe1ff */
[----:B------:R-:W-:Y:S03]  /*a4e0*/  ISETP.GE.AND P1, PT, R172, RZ, PT ;  /* 0x000000ffac00720c */ /* 0x000fe60003f26270 */
[----:B------:R-:W1:Y:S01]  /*a4f0*/  I2F R209, R209 ;  /* 0x000000d100d17306 */ /* 0x000e620000201400 */
[C---:B--2---:R-:W-:Y:S03]  /*a500*/  FFMA.FTZ R38, R215.reuse, -UR4, R38 ;  /* 0x80000004d7267c23 */ /* 0x044fe60008010026 */
[----:B------:R-:W-:Y:S01]  /*a510*/  @!P0 IADD3 R205, -R0, 0x28, RZ ;  /* 0x0000002800cd8810 */ /* 0x000fe20007ffe1ff */
[----:B------:R-:W-:Y:S01]  /*a520*/  FFMA.FTZ R32, R215, -UR4, R32 ;  /* 0x80000004d7207c23 */ /* 0x000fe20008010020 */
[----:B------:R-:W-:Y:S04]  /*a530*/  ISETP.GE.AND P0, PT, R214, RZ, PT ;  /* 0x000000ffd600720c */ /* 0x000fe80003f06270 */
[----:B------:R-:W-:Y:S01]  /*a540*/  @!P1 IADD3 R172, -R2, 0x8, RZ ;  /* 0x0000000802ac9810 */ /* 0x000fe20007ffe1ff */
[----:B------:R-:W2:Y:S01]  /*a550*/  I2F R171, R171 ;  /* 0x000000ab00ab7306 */ /* 0x000ea20000201400 */
[----:B------:R-:W-:Y:S02]  /*a560*/  ISETP.GE.AND P1, PT, R170, RZ, PT ;  /* 0x000000ffaa00720c */ /* 0x000fe40003f26270 */
[----:B---3--:R-:W-:Y:S01]  /*a570*/  IADD3 R208, R0, 0x28, RZ ;  /* 0x0000002800d07810 */ /* 0x008fe20007ffe0ff */
[C---:B----4-:R-:W-:Y:S02]  /*a580*/  FFMA.FTZ R50, R206.reuse, -UR4, R50 ;  /* 0x80000004ce327c23 */ /* 0x050fe40008010032 */
[----:B------:R-:W-:Y:S01]  /*a590*/  FFMA.FTZ R36, R206, -UR4, R36 ;  /* 0x80000004ce247c23 */ /* 0x000fe20008010024 */
[----:B------:R-:W-:Y:S02]  /*a5a0*/  IADD3 R206, R0, 0x20, RZ ;  /* 0x0000002000ce7810 */ /* 0x000fe40007ffe0ff */
[----:B------:R-:W-:Y:S01]  /*a5b0*/  @!P0 IADD3 R214, -R2, 0x9, RZ ;  /* 0x0000000902d68810 */ /* 0x000fe20007ffe1ff */
[----:B------:R-:W3:Y:S01]  /*a5c0*/  I2F R207, R207 ;  /* 0x000000cf00cf7306 */ /* 0x000ee20000201400 */
[----:B------:R-:W-:Y:S01]  /*a5d0*/  ISETP.GE.AND P0, PT, R212, RZ, PT ;  /* 0x000000ffd400720c */ /* 0x000fe20003f06270 */
[C---:B-1----:R-:W-:Y:S02]  /*a5e0*/  FFMA.FTZ R39, R209.reuse, -UR4, R39 ;  /* 0x80000004d1277c23 */ /* 0x042fe40008010027 */
[----:B------:R-:W-:Y:S01]  /*a5f0*/  @!P1 IADD3 R170, -R2, -0x8, RZ ;  /* 0xfffffff802aa9810 */ /* 0x000fe20007ffe1ff */
[----:B------:R-:W-:Y:S01]  /*a600*/  FFMA.FTZ R33, R209, -UR4, R33 ;  /* 0x80000004d1217c23 */ /* 0x000fe20008010021 */
[----:B------:R-:W-:Y:S02]  /*a610*/  ISETP.GE.AND P1, PT, R213, RZ, PT ;  /* 0x000000ffd500720c */ /* 0x000fe40003f26270 */
[----:B------:R-:W-:Y:S02]  /*a620*/  IADD3 R209, R0, -0x31, RZ ;  /* 0xffffffcf00d17810 */ /* 0x000fe40007ffe0ff */
[----:B------:R-:W1:Y:S04]  /*a630*/  I2F R204, R204 ;  /* 0x000000cc00cc7306 */ /* 0x000e680000201400 */
[----:B------:R-:W-:Y:S01]  /*a640*/  @!P0 IADD3 R212, -R2, 0x10, RZ ;  /* 0x0000001002d48810 */ /* 0x000fe20007ffe1ff */
[----:B--2---:R-:W-:Y:S01]  /*a650*/  FFMA.FTZ R65, R171, -UR4, R65 ;  /* 0x80000004ab417c23 */ /* 0x004fe20008010041 */
[----:B------:R-:W-:Y:S03]  /*a660*/  ISETP.GE.AND P0, PT, R210, RZ, PT ;  /* 0x000000ffd200720c */ /* 0x000fe60003f06270 */
[C---:B------:R-:W-:Y:S01]  /*a670*/  @!P1 IADD3 R213, -R0.reuse, 0x29, RZ ;  /* 0x0000002900d59810 */ /* 0x040fe20007ffe1ff */
[----:B------:R-:W2:Y:S01]  /*a680*/  I2F R171, R205 ;  /* 0x000000cd00ab7306 */ /* 0x000ea20000201400 */
[----:B------:R-:W-:Y:S01]  /*a690*/  ISETP.GE.AND P1, PT, R211, RZ, PT ;  /* 0x000000ffd300720c */ /* 0x000fe20003f26270 */
[C---:B---3--:R-:W-:Y:S02]  /*a6a0*/  FFMA.FTZ R15, R207.reuse, -UR4, R15 ;  /* 0x80000004cf0f7c23 */ /* 0x048fe4000801000f */
[----:B------:R-:W-:Y:S01]  /*a6b0*/  FFMA.FTZ R9, R207, -UR4, R9 ;  /* 0x80000004cf097c23 */ /* 0x000fe20008010009 */
[----:B------:R-:W-:Y:S04]  /*a6c0*/  IADD3 R207, R0, 0x27, RZ ;  /* 0x0000002700cf7810 */ /* 0x000fe80007ffe0ff */
[----:B------:R-:W-:Y:S01]  /*a6d0*/  @!P0 IADD3 R210, -R2, 0x11, RZ ;  /* 0x0000001102d28810 */ /* 0x000fe20007ffe1ff */
[----:B------:R-:W3:Y:S01]  /*a6e0*/  I2F R172, R172 ;  /* 0x000000ac00ac7306 */ /* 0x000ee20000201400 */
[----:B------:R-:W-:Y:S03]  /*a6f0*/  ISETP.GE.AND P0, PT, R208, RZ, PT ;  /* 0x000000ffd000720c */ /* 0x000fe60003f06270 */
[----:B------:R-:W-:Y:S01]  /*a700*/  @!P1 IADD3 R211, -R0, 0x30, RZ ;  /* 0x0000003000d39810 */ /* 0x000fe20007ffe1ff */
[C---:B-1----:R-:W-:Y:S01]  /*a710*/  FFMA.FTZ R51, R204.reuse, -UR4, R51 ;  /* 0x80000004cc337c23 */ /* 0x042fe20008010033 */
[----:B------:R-:W-:Y:S01]  /*a720*/  ISETP.GE.AND P1, PT, R209, RZ, PT ;  /* 0x000000ffd100720c */ /* 0x000fe20003f26270 */
[----:B------:R-:W-:Y:S01]  /*a730*/  FFMA.FTZ R37, R204, -UR4, R37 ;  /* 0x80000004cc257c23 */ /* 0x000fe20008010025 */
[----:B------:R-:W-:Y:S02]  /*a740*/  IADD3 R204, R0, 0x18, RZ ;  /* 0x0000001800cc7810 */ /* 0x000fe40007ffe0ff */
[----:B------:R1:W4:Y:S04]  /*a750*/  I2F R215, R170 ;  /* 0x000000aa00d77306 */ /* 0x0003280000201400 */
[----:B------:R-:W-:Y:S01]  /*a760*/  @!P0 IADD3 R208, -R2, 0x18, RZ ;  /* 0x0000001802d08810 */ /* 0x000fe20007ffe1ff */
[C---:B--2---:R-:W-:Y:S01]  /*a770*/  FFMA.FTZ R54, R171.reuse, -UR4, R54 ;  /* 0x80000004ab367c23 */ /* 0x044fe20008010036 */
[----:B------:R-:W-:Y:S01]  /*a780*/  ISETP.GE.AND P0, PT, R206, RZ, PT ;  /* 0x000000ffce00720c */ /* 0x000fe20003f06270 */
[----:B------:R-:W-:Y:S01]  /*a790*/  FFMA.FTZ R48, R171, -UR4, R48 ;  /* 0x80000004ab307c23 */ /* 0x000fe20008010030 */
[C---:B------:R-:W-:Y:S02]  /*a7a0*/  IADD3 R205, R0.reuse, 0x1f, RZ ;  /* 0x0000001f00cd7810 */ /* 0x040fe40007ffe0ff */
[C---:B------:R-:W-:Y:S01]  /*a7b0*/  @!P1 IADD3 R209, -R0.reuse, 0x31, RZ ;  /* 0x0000003100d19810 */ /* 0x040fe20007ffe1ff */
[----:B------:R-:W2:Y:S01]  /*a7c0*/  I2F R212, R212 ;  /* 0x000000d400d47306 */ /* 0x000ea20000201400 */
[----:B------:R-:W-:Y:S02]  /*a7d0*/  ISETP.GE.AND P1, PT, R207, RZ, PT ;  /* 0x000000ffcf00720c */ /* 0x000fe40003f26270 */
[----:B------:R-:W-:Y:S01]  /*a7e0*/  IADD3 R171, R0, 0x10, RZ ;  /* 0x0000001000ab7810 */ /* 0x000fe20007ffe0ff */
[C---:B---3--:R-:W-:Y:S02]  /*a7f0*/  FFMA.FTZ R12, R172.reuse, -UR4, R12 ;  /* 0x80000004ac0c7c23 */ /* 0x048fe4000801000c */
[----:B------:R-:W-:Y:S01]  /*a800*/  FFMA.FTZ R26, R172, -UR4, R26 ;  /* 0x80000004ac1a7c23 */ /* 0x000fe2000801001a */
[----:B------:R-:W-:Y:S02]  /*a810*/  IADD3 R172, R0, 0x17, RZ ;  /* 0x0000001700ac7810 */ /* 0x000fe40007ffe0ff */
[----:B------:R-:W-:Y:S01]  /*a820*/  @!P0 IADD3 R206, -R2, 0x20, RZ ;  /* 0x0000002002ce8810 */ /* 0x000fe20007ffe1ff */
[----:B------:R-:W3:Y:S01]  /*a830*/  I2F R213, R213 ;  /* 0x000000d500d57306 */ /* 0x000ee20000201400 */
[----:B------:R-:W-:Y:S02]  /*a840*/  ISETP.GE.AND P0, PT, R204, RZ, PT ;  /* 0x000000ffcc00720c */ /* 0x000fe40003f06270 */
[----:B-1----:R-:W-:Y:S01]  /*a850*/  IADD3 R170, R0, 0xf, RZ ;  /* 0x0000000f00aa7810 */ /* 0x002fe20007ffe0ff */
[----:B----4-:R-:W-:Y:S01]  /*a860*/  FFMA.FTZ R10, R215, -UR4, R10 ;  /* 0x80000004d70a7c23 */ /* 0x010fe2000801000a */
[----:B------:R-:W-:Y:S02]  /*a870*/  @!P1 IADD3 R207, -R2, 0x19, RZ ;  /* 0x0000001902cf9810 */ /* 0x000fe40007ffe1ff */
[----:B------:R-:W-:Y:S02]  /*a880*/  ISETP.GE.AND P1, PT, R205, RZ, PT ;  /* 0x000000ffcd00720c */ /* 0x000fe40003f26270 */
[----:B------:R-:W-:Y:S01]  /*a890*/  IADD3 R0, R0, 0x47, RZ ;  /* 0x0000004700007810 */ /* 0x000fe20007ffe0ff */
[----:B------:R-:W1:Y:S04]  /*a8a0*/  I2F R215, R3 ;  /* 0x0000000300d77306 */ /* 0x000e680000201400 */
[----:B------:R-:W-:Y:S01]  /*a8b0*/  @!P0 IADD3 R204, -R2, 0x28, RZ ;  /* 0x0000002802cc8810 */ /* 0x000fe20007ffe1ff */
[C---:B--2---:R-:W-:Y:S01]  /*a8c0*/  FFMA.FTZ R24, R212.reuse, -UR4, R24 ;  /* 0x80000004d4187c23 */ /* 0x044fe20008010018 */
[----:B------:R-:W-:Y:S01]  /*a8d0*/  ISETP.GE.AND P0, PT, R171, RZ, PT ;  /* 0x000000ffab00720c */ /* 0x000fe20003f06270 */
[----:B------:R-:W-:Y:S03]  /*a8e0*/  FFMA.FTZ R30, R212, -UR4, R30 ;  /* 0x80000004d41e7c23 */ /* 0x000fe6000801001e */
[----:B------:R-:W-:Y:S01]  /*a8f0*/  @!P1 IADD3 R205, -R2, 0x21, RZ ;  /* 0x0000002102cd9810 */ /* 0x000fe20007ffe1ff */
[----:B------:R-:W2:Y:S01]  /*a900*/  I2F R211, R211 ;  /* 0x000000d300d37306 */ /* 0x000ea20000201400 */
[----:B------:R-:W-:Y:S01]  /*a910*/  ISETP.GE.AND P1, PT, R172, RZ, PT ;  /* 0x000000ffac00720c */ /* 0x000fe20003f26270 */
[C---:B---3--:R-:W-:Y:S02]  /*a920*/  FFMA.FTZ R49, R213.reuse, -UR4, R49 ;  /* 0x80000004d5317c23 */ /* 0x048fe40008010031 */
[----:B------:R-:W-:Y:S04]  /*a930*/  FFMA.FTZ R55, R213, -UR4, R55 ;  /* 0x80000004d5377c23 */ /* 0x000fe80008010037 */
[----:B------:R-:W-:Y:S02]  /*a940*/  @!P0 IADD3 R171, -R2, 0x30, RZ ;  /* 0x0000003002ab8810 */ /* 0x000fe40007ffe1ff */
[----:B------:R-:W-:Y:S01]  /*a950*/  ISETP.GE.AND P0, PT, R0, RZ, PT ;  /* 0x000000ff0000720c */ /* 0x000fe20003f06270 */
[----:B------:R-:W3:Y:S01]  /*a960*/  I2F R212, R169 ;  /* 0x000000a900d47306 */ /* 0x000ee20000201400 */
[----:B-1----:R-:W-:Y:S02]  /*a970*/  FFMA.FTZ R60, R215, -UR4, R60 ;  /* 0x80000004d73c7c23 */ /* 0x002fe4000801003c */
[----:B------:R-:W-:Y:S02]  /*a980*/  @!P1 IADD3 R172, -R2, 0x29, RZ ;  /* 0x0000002902ac9810 */ /* 0x000fe40007ffe1ff */
[----:B------:R-:W-:Y:S05]  /*a990*/  ISETP.GE.AND P1, PT, R170, RZ, PT ;  /* 0x000000ffaa00720c */ /* 0x000fea0003f26270 */
[----:B------:R1:W4:Y:S02]  /*a9a0*/  I2F R3, R171 ;  /* 0x000000ab00037306 */ /* 0x0003240000201400 */
[C---:B------:R-:W-:Y:S01]  /*a9b0*/  @!P0 IADD3 R0, -R2.reuse, -0x7, RZ ;  /* 0xfffffff902008810 */ /* 0x040fe20007ffe1ff */
[C---:B--2---:R-:W-:Y:S02]  /*a9c0*/  FFMA.FTZ R52, R211.reuse, -UR4, R52 ;  /* 0x80000004d3347c23 */ /* 0x044fe40008010034 */
[----:B------:R-:W-:Y:S03]  /*a9d0*/  FFMA.FTZ R66, R211, -UR4, R66 ;  /* 0x80000004d3427c23 */ /* 0x000fe60008010042 */
[----:B------:R-:W-:Y:S02]  /*a9e0*/  @!P1 IADD3 R170, -R2, 0x31, RZ ;  /* 0x0000003102aa9810 */ /* 0x000fe40007ffe1ff */
[----:B------:R-:W2:Y:S01]  /*a9f0*/  I2F R2, R0 ;  /* 0x0000000000027306 */ /* 0x000ea20000201400 */
[----:B---3--:R-:W-:Y:S09]  /*aa00*/  FFMA.FTZ R61, R212, -UR4, R61 ;  /* 0x80000004d43d7c23 */ /* 0x008ff2000801003d */
[----:B------:R-:W3:Y:S01]  /*aa10*/  I2F R0, R214 ;  /* 0x000000d600007306 */ /* 0x000ee20000201400 */
[----:B-1----:R-:W-:Y:S01]  /*aa20*/  FMNMX.FTZ R171, R4, R168, !PT ;  /* 0x000000a804ab7209 */ /* 0x002fe20007810000 */
[C---:B----4-:R-:W-:Y:S02]  /*aa30*/  FFMA.FTZ R56, R3.reuse, -UR4, R56 ;  /* 0x8000000403387c23 */ /* 0x050fe40008010038 */
[----:B------:R-:W-:Y:S01]  /*aa40*/  FFMA.FTZ R62, R3, -UR4, R62 ;  /* 0x80000004033e7c23 */ /* 0x000fe2000801003e */
[----:B------:R-:W-:Y:S05]  /*aa50*/  FMNMX.FTZ R171, R5, R171, !PT ;  /* 0x000000ab05ab7209 */ /* 0x000fea0007810000 */
[----:B------:R-:W1:Y:S01]  /*aa60*/  I2F R214, R210 ;  /* 0x000000d200d67306 */ /* 0x000e620000201400 */
[----:B------:R-:W-:Y:S01]  /*aa70*/  FMNMX.FTZ R171, R16, R171, !PT ;  /* 0x000000ab10ab7209 */ /* 0x000fe20007810000 */
[----:B--2---:R-:W-:Y:S01]  /*aa80*/  FFMA.FTZ R11, R2, -UR4, R11 ;  /* 0x80000004020b7c23 */ /* 0x004fe2000801000b */
[----:B------:R-:W-:Y:S02]  /*aa90*/  FMNMX.FTZ R2, R8, R173, !PT ;  /* 0x000000ad08027209 */ /* 0x000fe40007810000 */
[----:B------:R-:W-:Y:S02]  /*aaa0*/  FMNMX.FTZ R171, R17, R171, !PT ;  /* 0x000000ab11ab7209 */ /* 0x000fe40007810000 */
[----:B------:R-:W-:Y:S03]  /*aab0*/  FMNMX.FTZ R2, R9, R2, !PT ;  /* 0x0000000209027209 */ /* 0x000fe60007810000 */
[----:B------:R-:W2:Y:S01]  /*aac0*/  I2F R210, R209 ;  /* 0x000000d100d27306 */ /* 0x000ea20000201400 */
[----:B------:R-:W-:Y:S02]  /*aad0*/  FMNMX.FTZ R171, R20, R171, !PT ;  /* 0x000000ab14ab7209 */ /* 0x000fe40007810000 */
[----:B------:R-:W-:Y:S01]  /*aae0*/  FMNMX.FTZ R2, R12, R2, !PT ;  /* 0x000000020c027209 */ /* 0x000fe20007810000 */
[C---:B---3--:R-:W-:Y:S01]  /*aaf0*/  FFMA.FTZ R13, R0.reuse, -UR4, R13 ;  /* 0x80000004000d7c23 */ /* 0x048fe2000801000d */
[----:B------:R-:W-:Y:S01]  /*ab00*/  FMNMX.FTZ R171, R21, R171, !PT ;  /* 0x000000ab15ab7209 */ /* 0x000fe20007810000 */
[----:B------:R-:W-:Y:S03]  /*ab10*/  FFMA.FTZ R27, R0, -UR4, R27 ;  /* 0x80000004001b7c23 */ /* 0x000fe6000801001b */
[----:B------:R-:W-:Y:S01]  /*ab20*/  FMNMX.FTZ R2, R13, R2, !PT ;  /* 0x000000020d027209 */ /* 0x000fe20007810000 */
[----:B------:R-:W3:Y:S01]  /*ab30*/  I2F R209, R208 ;  /* 0x000000d000d17306 */ /* 0x000ee20000201400 */
[----:B------:R-:W-:Y:S02]  /*ab40*/  FMNMX.FTZ R171, R32, R171, !PT ;  /* 0x000000ab20ab7209 */ /* 0x000fe40007810000 */
[----:B------:R-:W-:Y:S01]  /*ab50*/  FMNMX.FTZ R2, R24, R2, !PT ;  /* 0x0000000218027209 */ /* 0x000fe20007810000 */
[C---:B-1----:R-:W-:Y:S01]  /*ab60*/  FFMA.FTZ R25, R214.reuse, -UR4, R25 ;  /* 0x80000004d6197c23 */ /* 0x042fe20008010019 */
[----:B------:R-:W-:Y:S01]  /*ab70*/  FMNMX.FTZ R171, R33, R171, !PT ;  /* 0x000000ab21ab7209 */ /* 0x000fe20007810000 */
[----:B------:R-:W-:Y:S03]  /*ab80*/  FFMA.FTZ R31, R214, -UR4, R31 ;  /* 0x80000004d61f7c23 */ /* 0x000fe6000801001f */
[----:B------:R-:W-:Y:S01]  /*ab90*/  FMNMX.FTZ R2, R25, R2, !PT ;  /* 0x0000000219027209 */ /* 0x000fe20007810000 */
[----:B------:R-:W1:Y:S01]  /*aba0*/  I2F R208, R207 ;  /* 0x000000cf00d07306 */ /* 0x000e620000201400 */
[----:B------:R-:W-:Y:S01]  /*abb0*/  FMNMX.FTZ R171, R36, R171, !PT ;  /* 0x000000ab24ab7209 */ /* 0x000fe20007810000 */
[C---:B--2---:R-:W-:Y:S03]  /*abc0*/  FFMA.FTZ R53, R210.reuse, -UR4, R53 ;  /* 0x80000004d2357c23 */ /* 0x044fe60008010035 */
[----:B------:R-:W-:Y:S01]  /*abd0*/  FMNMX.FTZ R171, R37, R171, !PT ;  /* 0x000000ab25ab7209 */ /* 0x000fe20007810000 */
[----:B------:R-:W-:Y:S03]  /*abe0*/  FFMA.FTZ R67, R210, -UR4, R67 ;  /* 0x80000004d2437c23 */ /* 0x000fe60008010043 */
[----:B------:R-:W-:Y:S01]  /*abf0*/  FMNMX.FTZ R171, R48, R171, !PT ;  /* 0x000000ab30ab7209 */ /* 0x000fe20007810000 */
[----:B------:R-:W2:Y:S03]  /*ac00*/  I2F R207, R206 ;  /* 0x000000ce00cf7306 */ /* 0x000ea60000201400 */
[----:B------:R-:W-:Y:S01]  /*ac10*/  FMNMX.FTZ R171, R49, R171, !PT ;  /* 0x000000ab31ab7209 */ /* 0x000fe20007810000 */
[C---:B---3--:R-:W-:Y:S02]  /*ac20*/  FFMA.FTZ R28, R209.reuse, -UR4, R28 ;  /* 0x80000004d11c7c23 */ /* 0x048fe4000801001c */
[----:B------:R-:W-:Y:S01]  /*ac30*/  FFMA.FTZ R42, R209, -UR4, R42 ;  /* 0x80000004d12a7c23 */ /* 0x000fe2000801002a */
[----:B------:R-:W-:Y:S02]  /*ac40*/  FMNMX.FTZ R171, R52, R171, !PT ;  /* 0x000000ab34ab7209 */ /* 0x000fe40007810000 */
[----:B------:R-:W-:Y:S01]  /*ac50*/  FMNMX.FTZ R2, R28, R2, !PT ;  /* 0x000000021c027209 */ /* 0x000fe20007810000 */
[----:B------:R-:W3:Y:S01]  /*ac60*/  I2F R206, R205 ;  /* 0x000000cd00ce7306 */ /* 0x000ee20000201400 */
[C---:B-1----:R-:W-:Y:S02]  /*ac70*/  FFMA.FTZ R29, R208.reuse, -UR4, R29 ;  /* 0x80000004d01d7c23 */ /* 0x042fe4000801001d */
[----:B------:R-:W-:Y:S03]  /*ac80*/  FFMA.FTZ R43, R208, -UR4, R43 ;  /* 0x80000004d02b7c23 */ /* 0x000fe6000801002b */
[----:B------:R-:W-:Y:S04]  /*ac90*/  FMNMX.FTZ R2, R29, R2, !PT ;  /* 0x000000021d027209 */ /* 0x000fe80007810000 */
[----:B------:R-:W1:Y:S01]  /*aca0*/  I2F R205, R204 ;  /* 0x000000cc00cd7306 */ /* 0x000e620000201400 */
[C---:B--2---:R-:W-:Y:S02]  /*acb0*/  FFMA.FTZ R40, R207.reuse, -UR4, R40 ;  /* 0x80000004cf287c23 */ /* 0x044fe40008010028 */
[----:B------:R-:W-:Y:S03]  /*acc0*/  FFMA.FTZ R46, R207, -UR4, R46 ;  /* 0x80000004cf2e7c23 */ /* 0x000fe6000801002e */
[----:B------:R-:W-:Y:S04]  /*acd0*/  FMNMX.FTZ R169, R40, R2, !PT ;  /* 0x0000000228a97209 */ /* 0x000fe80007810000 */
[----:B------:R-:W2:Y:S01]  /*ace0*/  I2F R204, R172 ;  /* 0x000000ac00cc7306 */ /* 0x000ea20000201400 */
[----:B------:R-:W-:Y:S01]  /*acf0*/  FMNMX.FTZ R2, R10, R175, !PT ;  /* 0x000000af0a027209 */ /* 0x000fe20007810000 */
[C---:B---3--:R-:W-:Y:S03]  /*ad00*/  FFMA.FTZ R41, R206.reuse, -UR4, R41 ;  /* 0x80000004ce297c23 */ /* 0x048fe60008010029 */
[----:B------:R-:W-:Y:S01]  /*ad10*/  FMNMX.FTZ R2, R11, R2, !PT ;  /* 0x000000020b027209 */ /* 0x000fe20007810000 */
[----:B------:R-:W-:Y:S01]  /*ad20*/  FFMA.FTZ R47, R206, -UR4, R47 ;  /* 0x80000004ce2f7c23 */ /* 0x000fe2000801002f */
[----:B------:R-:W-:Y:S03]  /*ad30*/  FMNMX.FTZ R169, R41, R169, !PT ;  /* 0x000000a929a97209 */ /* 0x000fe60007810000 */
[----:B------:R-:W3:Y:S01]  /*ad40*/  I2F R0, R170 ;  /* 0x000000aa00007306 */ /* 0x000ee20000201400 */
[----:B------:R-:W-:Y:S01]  /*ad50*/  FMNMX.FTZ R2, R14, R2, !PT ;  /* 0x000000020e027209 */ /* 0x000fe20007810000 */
[----:B-1----:R-:W-:Y:S03]  /*ad60*/  FFMA.FTZ R44, R205, -UR4, R44 ;  /* 0x80000004cd2c7c23 */ /* 0x002fe6000801002c */
[----:B------:R-:W-:Y:S01]  /*ad70*/  FMNMX.FTZ R211, R15, R2, !PT ;  /* 0x000000020fd37209 */ /* 0x000fe20007810000 */
[----:B------:R-:W-:Y:S01]  /*ad80*/  FFMA.FTZ R58, R205, -UR4, R58 ;  /* 0x80000004cd3a7c23 */ /* 0x000fe2000801003a */
[----:B------:R-:W-:Y:S01]  /*ad90*/  FMNMX.FTZ R169, R44, R169, !PT ;  /* 0x000000a92ca97209 */ /* 0x000fe20007810000 */
[C---:B--2---:R-:W-:Y:S01]  /*ada0*/  FFMA.FTZ R45, R204.reuse, -UR4, R45 ;  /* 0x80000004cc2d7c23 */ /* 0x044fe2000801002d */
[----:B------:R-:W-:Y:S01]  /*adb0*/  FMNMX.FTZ R172, R53, R171, !PT ;  /* 0x000000ab35ac7209 */ /* 0x000fe20007810000 */
[----:B------:R-:W-:Y:S03]  /*adc0*/  FFMA.FTZ R59, R204, -UR4, R59 ;  /* 0x80000004cc3b7c23 */ /* 0x000fe6000801003b */
[----:B------:R-:W-:Y:S02]  /*add0*/  FMNMX.FTZ R169, R45, R169, !PT ;  /* 0x000000a92da97209 */ /* 0x000fe40007810000 */
[----:B------:R-:W-:Y:S02]  /*ade0*/  FMNMX.FTZ R172, R64, R172, !PT ;  /* 0x000000ac40ac7209 */ /* 0x000fe40007810000 */
[----:B------:R-:W-:Y:S01]  /*adf0*/  FMNMX.FTZ R169, R56, R169, !PT ;  /* 0x000000a938a97209 */ /* 0x000fe20007810000 */
[C---:B---3--:R-:W-:Y:S01]  /*ae00*/  FFMA.FTZ R57, R0.reuse, -UR4, R57 ;  /* 0x8000000400397c23 */ /* 0x048fe20008010039 */
[----:B------:R-:W-:Y:S01]  /*ae10*/  FMNMX.FTZ R2, R65, R172, !PT ;  /* 0x000000ac41027209 */ /* 0x000fe20007810000 */
[----:B------:R-:W-:Y:S01]  /*ae20*/  FFMA.FTZ R63, R0, -UR4, R63 ;  /* 0x80000004003f7c23 */ /* 0x000fe2000801003f */
        /* <DEDUP_REMOVED lines=23> */
[----:B--2---:R-:W-:Y:S02]  /*afa0*/  FMNMX.FTZ R171, R171, R210, !PT ;  /* 0x000000d2abab7209 */ /* 0x004fe40007810000 */
        /* <DEDUP_REMOVED lines=11> */
[----:B------:R-:W-:Y:S02]  /*b060*/  FMNMX.FTZ R170, R66, R170, !PT ;  /* 0x000000aa42aa7209 */ /* 0x000fe40007810000 */
[----:B------:R-:W-:Y:S01]  /*b070*/  FMNMX.FTZ R2, R63, R0, !PT ;  /* 0x000000003f027209 */ /* 0x000fe20007810000 */
[C---:B------:R-:W-:Y:S01]  /*b080*/  FADD.FTZ R0, -R172.reuse, R168 ;  /* 0x000000a8ac007221 */ /* 0x040fe20000010100 */
[----:B------:R-:W-:Y:S02]  /*b090*/  FMNMX.FTZ R170, R67, R170, !PT ;  /* 0x000000aa43aa7209 */ /* 0x000fe40007810000 */
[----:B------:R-:W-:Y:S01]  /*b0a0*/  FSETP.NEU.FTZ.AND P0, PT, R172, -INF , PT ;  /* 0xff800000ac00780b */ /* 0x000fe20003f1d000 */
[----:B------:R-:W-:Y:S01]  /*b0b0*/  FMUL.FTZ R0, R0, c[0x0][0x23c] ;  /* 0x00008f0000007a20 */ /* 0x000fe20000410000 */
[----:B--2---:R-:W-:Y:S01]  /*b0c0*/  FMNMX.FTZ R171, R171, R169, !PT ;  /* 0x000000a9abab7209 */ /* 0x004fe20007810000 */
[----:B------:R-:W1:Y:S02]  /*b0d0*/  SHFL.BFLY PT, R208, R170, 0x2, 0x1f ;  /* 0x0c401f00aad07f89 */ /* 0x000e6400000e0000 */
[----:B------:R2:W3:Y:S06]  /*b0e0*/  MUFU.EX2 R169, R0 ;  /* 0x0000000000a97308 */ /* 0x0004ec0000000800 */
[----:B------:R-:W4:Y:S01]  /*b0f0*/  SHFL.BFLY PT, R3, R2, 0x2, 0x1f ;  /* 0x0c401f0002037f89 */ /* 0x000f2200000e0000 */
[----:B-1----:R-:W-:Y:S01]  /*b100*/  FMNMX.FTZ R170, R170, R208, !PT ;  /* 0x000000d0aaaa7209 */ /* 0x002fe20007810000 */
[----:B--2---:R-:W-:Y:S02]  /*b110*/  FADD.FTZ R0, -R171, R173 ;  /* 0x000000adab007221 */ /* 0x004fe40000010100 */
[----:B------:R-:W-:Y:S04]  /*b120*/  FMUL.FTZ R173, R172, c[0x0][0x23c] ;  /* 0x00008f00acad7a20 */ /* 0x000fe80000410000 */
[----:B------:R-:W1:Y:S01]  /*b130*/  SHFL.BFLY PT, R204, R170, 0x1, 0x1f ;  /* 0x0c201f00aacc7f89 */ /* 0x000e6200000e0000 */
[----:B------:R-:W-:Y:S01]  /*b140*/  FMUL.FTZ R168, R0, c[0x0][0x23c] ;  /* 0x00008f0000a87a20 */ /* 0x000fe20000410000 */
[----:B----4-:R-:W-:Y:S01]  /*b150*/  FMNMX.FTZ R0, R2, R3, !PT ;  /* 0x0000000302007209 */ /* 0x010fe20007810000 */
[----:B---3--:R-:W-:Y:S01]  /*b160*/  FMUL.FTZ R68, R169, R68 ;  /* 0x00000044a9447220 */ /* 0x008fe20000410000 */
[----:B------:R-:W-:Y:S01]  /*b170*/  FSEL R173, R173, RZ, P0 ;  /* 0x000000ffadad7208 */ /* 0x000fe20000000000 */
[----:B------:R-:W-:Y:S01]  /*b180*/  FMUL.FTZ R69, R169, R69 ;  /* 0x00000045a9457220 */ /* 0x000fe20000410000 */
[----:B------:R-:W-:Y:S02]  /*b190*/  FSETP.NEU.FTZ.AND P0, PT, R171, -INF , PT ;  /* 0xff800000ab00780b */ /* 0x000fe40003f1d000 */
[----:B------:R-:W2:Y:S01]  /*b1a0*/  SHFL.BFLY PT, R3, R0, 0x1, 0x1f ;  /* 0x0c201f0000037f89 */ /* 0x000ea200000e0000 */
[----:B------:R-:W3:Y:S01]  /*b1b0*/  MUFU.EX2 R168, R168 ;  /* 0x000000a800a87308 */ /* 0x000ee20000000800 */
[--C-:B------:R-:W-:Y:S02]  /*b1c0*/  FFMA.FTZ R4, R4, c[0x0][0x23c], -R173.reuse ;  /* 0x00008f0004047a23 */ /* 0x100fe400000108ad */
[--C-:B------:R-:W-:Y:S02]  /*b1d0*/  FFMA.FTZ R5, R5, c[0x0][0x23c], -R173.reuse ;  /* 0x00008f0005057a23 */ /* 0x100fe400000108ad */
[--C-:B------:R-:W-:Y:S02]  /*b1e0*/  FFMA.FTZ R16, R16, c[0x0][0x23c], -R173.reuse ;  /* 0x00008f0010107a23 */ /* 0x100fe400000108ad */
[--C-:B------:R-:W-:Y:S02]  /*b1f0*/  FFMA.FTZ R17, R17, c[0x0][0x23c], -R173.reuse ;  /* 0x00008f0011117a23 */ /* 0x100fe400000108ad */
[--C-:B------:R-:W-:Y:S01]  /*b200*/  FFMA.FTZ R217, R48, c[0x0][0x23c], -R173.reuse ;  /* 0x00008f0030d97a23 */ /* 0x100fe200000108ad */
[----:B------:R4:W-:Y:S01]  /*b210*/  MUFU.EX2 R210, R4 ;  /* 0x0000000400d27308 */ /* 0x0009e20000000800 */
[--C-:B------:R-:W-:Y:S02]  /*b220*/  FFMA.FTZ R211, R36, c[0x0][0x23c], -R173.reuse ;  /* 0x00008f0024d37a23 */ /* 0x100fe400000108ad */
[--C-:B------:R-:W-:Y:S01]  /*b230*/  FFMA.FTZ R36, R52, c[0x0][0x23c], -R173.reuse ;  /* 0x00008f0034247a23 */ /* 0x100fe200000108ad */
[----:B-1----:R-:W-:Y:S01]  /*b240*/  FMNMX.FTZ R170, R170, R204, !PT ;  /* 0x000000ccaaaa7209 */ /* 0x002fe20007810000 */
[----:B------:R-:W-:Y:S01]  /*b250*/  FFMA.FTZ R213, R37, c[0x0][0x23c], -R173 ;  /* 0x00008f0025d57a23 */ /* 0x000fe200000108ad */
[----:B------:R-:W1:Y:S01]  /*b260*/  LDSM.16.MT88.4 R204, [R221+0xc000] ;  /* 0x00c00000ddcc783b */ /* 0x000e620000004200 */
[----:B------:R-:W-:Y:S02]  /*b270*/  FMUL.FTZ R80, R169, R80 ;  /* 0x00000050a9507220 */ /* 0x000fe40000410000 */
[----:B------:R-:W-:Y:S01]  /*b280*/  FADD.FTZ R2, -R170, R174 ;  /* 0x000000aeaa027221 */ /* 0x000fe20000010100 */
[----:B------:R-:W5:Y:S01]  /*b290*/  MUFU.EX2 R248, R5 ;  /* 0x0000000500f87308 */ /* 0x000f620000000800 */
[----:B------:R-:W-:Y:S01]  /*b2a0*/  FMUL.FTZ R174, R171, c[0x0][0x23c] ;  /* 0x00008f00abae7a20 */ /* 0x000fe20000410000 */
[----:B--2---:R-:W-:Y:S01]  /*b2b0*/  FMNMX.FTZ R3, R0, R3, !PT ;  /* 0x0000000300037209 */ /* 0x004fe20007810000 */
[----:B------:R-:W-:Y:S02]  /*b2c0*/  FMUL.FTZ R2, R2, c[0x0][0x23c] ;  /* 0x00008f0002027a20 */ /* 0x000fe40000410000 */
[----:B---3--:R-:W-:Y:S01]  /*b2d0*/  FMUL.FTZ R72, R168, R72 ;  /* 0x00000048a8487220 */ /* 0x008fe20000410000 */
[----:B------:R-:W-:Y:S01]  /*b2e0*/  FSEL R174, R174, RZ, P0 ;  /* 0x000000ffaeae7208 */ /* 0x000fe20000000000 */
[C---:B------:R-:W-:Y:S01]  /*b2f0*/  FADD.FTZ R0, -R3.reuse, R175 ;  /* 0x000000af03007221 */ /* 0x040fe20000010100 */
[C---:B------:R-:W-:Y:S01]  /*b300*/  FSETP.NEU.FTZ.AND P0, PT, R170.reuse, -INF , PT ;  /* 0xff800000aa00780b */ /* 0x040fe20003f1d000 */
[----:B------:R-:W-:Y:S01]  /*b310*/  FMUL.FTZ R175, R170, c[0x0][0x23c] ;  /* 0x00008f00aaaf7a20 */ /* 0x000fe20000410000 */
[----:B------:R-:W2:Y:S01]  /*b320*/  MUFU.EX2 R2, R2 ;  /* 0x0000000200027308 */ /* 0x000ea20000000800 */
[----:B------:R-:W-:Y:S02]  /*b330*/  FMUL.FTZ R208, R3, c[0x0][0x23c] ;  /* 0x00008f0003d07a20 */ /* 0x000fe40000410000 */
[----:B------:R-:W-:Y:S01]  /*b340*/  FMUL.FTZ R0, R0, c[0x0][0x23c] ;  /* 0x00008f0000007a20 */ /* 0x000fe20000410000 */
[----:B------:R-:W-:Y:S01]  /*b350*/  FSEL R175, R175, RZ, P0 ;  /* 0x000000ffafaf7208 */ /* 0x000fe20000000000 */
[--C-:B------:R-:W-:Y:S01]  /*b360*/  FFMA.FTZ R12, R12, c[0x0][0x23c], -R174.reuse ;  /* 0x00008f000c0c7a23 */ /* 0x100fe200000108ae */
[----:B------:R-:W-:Y:S01]  /*b370*/  FSETP.NEU.FTZ.AND P0, PT, R3, -INF , PT ;  /* 0xff8000000300780b */ /* 0x000fe20003f1d000 */
[----:B------:R-:W-:Y:S02]  /*b380*/  FFMA.FTZ R13, R13, c[0x0][0x23c], -R174 ;  /* 0x00008f000d0d7a23 */ /* 0x000fe400000108ae */
[--C-:B------:R-:W-:Y:S01]  /*b390*/  FFMA.FTZ R18, R18, c[0x0][0x23c], -R175.reuse ;  /* 0x00008f0012127a23 */ /* 0x100fe200000108af */
[----:B------:R-:W-:Y:S01]  /*b3a0*/  FSEL R208, R208, RZ, P0 ;  /* 0x000000ffd0d07208 */ /* 0x000fe20000000000 */
[--C-:B------:R-:W-:Y:S01]  /*b3b0*/  FFMA.FTZ R6, R6, c[0x0][0x23c], -R175.reuse ;  /* 0x00008f0006067a23 */ /* 0x100fe200000108af */
[----:B------:R-:W3:Y:S01]  /*b3c0*/  MUFU.EX2 R0, R0 ;  /* 0x0000000000007308 */ /* 0x000ee20000000800 */
[--C-:B------:R-:W-:Y:S02]  /*b3d0*/  FFMA.FTZ R7, R7, c[0x0][0x23c], -R175.reuse ;  /* 0x00008f0007077a23 */ /* 0x100fe400000108af */
[--C-:B------:R-:W-:Y:S02]  /*b3e0*/  FFMA.FTZ R14, R14, c[0x0][0x23c], -R208.reuse ;  /* 0x00008f000e0e7a23 */ /* 0x100fe400000108d0 */
[----:B------:R-:W-:Y:S02]  /*b3f0*/  FFMA.FTZ R15, R15, c[0x0][0x23c], -R208 ;  /* 0x00008f000f0f7a23 */ /* 0x000fe400000108d0 */
[----:B------:R-:W-:Y:S02]  /*b400*/  FFMA.FTZ R19, R19, c[0x0][0x23c], -R175 ;  /* 0x00008f0013137a23 */ /* 0x000fe400000108af */
[--C-:B------:R-:W-:Y:S01]  /*b410*/  FFMA.FTZ R8, R8, c[0x0][0x23c], -R174.reuse ;  /* 0x00008f0008087a23 */ /* 0x100fe200000108ae */
[----:B------:R-:W1:Y:S01]  /*b420*/  MUFU.EX2 R219, R18 ;  /* 0x0000001200db7308 */ /* 0x000e620000000800 */
[----:B------:R-:W-:Y:S02]  /*b430*/  FFMA.FTZ R9, R9, c[0x0][0x23c], -R174 ;  /* 0x00008f0009097a23 */ /* 0x000fe400000108ae */
[--C-:B------:R-:W-:Y:S02]  /*b440*/  FFMA.FTZ R10, R10, c[0x0][0x23c], -R208.reuse ;  /* 0x00008f000a0a7a23 */ /* 0x100fe400000108d0 */
[----:B------:R-:W-:Y:S02]  /*b450*/  FFMA.FTZ R11, R11, c[0x0][0x23c], -R208 ;  /* 0x00008f000b0b7a23 */ /* 0x000fe400000108d0 */
[C---:B----4-:R-:W-:Y:S01]  /*b460*/  FMUL.FTZ R4, R169.reuse, R180 ;  /* 0x000000b4a9047220 */ /* 0x050fe20000410000 */
[----:B-----5:R-:W-:Y:S01]  /*b470*/  F2FP.BF16.PACK_AB R180, R248, R210 ;  /* 0x000000d2f8b4723e */ /* 0x020fe200000010ff */
[C---:B------:R-:W-:Y:S01]  /*b480*/  FMUL.FTZ R5, R169.reuse, R181 ;  /* 0x000000b5a9057220 */ /* 0x040fe20000410000 */
[----:B------:R4:W-:Y:S01]  /*b490*/  MUFU.EX2 R215, R12 ;  /* 0x0000000c00d77308 */ /* 0x0009e20000000800 */
[C---:B--2---:R-:W-:Y:S02]  /*b4a0*/  FMUL.FTZ R70, R2.reuse, R70 ;  /* 0x0000004602467220 */ /* 0x044fe40000410000 */
[----:B------:R-:W-:Y:S02]  /*b4b0*/  FMUL.FTZ R71, R2, R71 ;  /* 0x0000004702477220 */ /* 0x000fe40000410000 */
[----:B------:R-:W-:Y:S02]  /*b4c0*/  FMUL.FTZ R73, R168, R73 ;  /* 0x00000049a8497220 */ /* 0x000fe40000410000 */
[C---:B---3--:R-:W-:Y:S02]  /*b4d0*/  FMUL.FTZ R74, R0.reuse, R74 ;  /* 0x0000004a004a7220 */ /* 0x048fe40000410000 */
[----:B------:R-:W-:Y:S01]  /*b4e0*/  FMUL.FTZ R75, R0, R75 ;  /* 0x0000004b004b7220 */ /* 0x000fe20000410000 */
[----:B------:R2:W-:Y:S01]  /*b4f0*/  MUFU.EX2 R246, R13 ;  /* 0x0000000d00f67308 */ /* 0x0005e20000000800 */
[C---:B------:R-:W-:Y:S02]  /*b500*/  FMUL.FTZ R76, R168.reuse, R76 ;  /* 0x0000004ca84c7220 */ /* 0x040fe40000410000 */
[----:B------:R-:W-:Y:S01]  /*b510*/  FMUL.FTZ R77, R168, R77 ;  /* 0x0000004da84d7220 */ /* 0x000fe20000410000 */
[----:B-1----:R-:W-:Y:S01]  /*b520*/  MOV R48, R219 ;  /* 0x000000db00307202 */ /* 0x002fe20000000f00 */
[----:B------:R-:W-:Y:S02]  /*b530*/  FMUL.FTZ R18, R2, R190 ;  /* 0x000000be02127220 */ /* 0x000fe40000410000 */
[C---:B------:R-:W-:Y:S02]  /*b540*/  FMUL.FTZ R78, R0.reuse, R78 ;  /* 0x0000004e004e7220 */ /* 0x040fe40000410000 */
[----:B------:R-:W-:Y:S01]  /*b550*/  FMUL.FTZ R79, R0, R79 ;  /* 0x0000004f004f7220 */ /* 0x000fe20000410000 */
[----:B------:R-:W1:Y:S01]  /*b560*/  MUFU.EX2 R241, R14 ;  /* 0x0000000e00f17308 */ /* 0x000e620000000800 */
[C---:B------:R-:W-:Y:S02]  /*b570*/  FMUL.FTZ R81, R169.reuse, R81 ;  /* 0x00000051a9517220 */ /* 0x040fe40000410000 */
[----:B------:R-:W-:Y:S02]  /*b580*/  FMUL.FTZ R82, R2, R82 ;  /* 0x0000005202527220 */ /* 0x000fe40000410000 */
[----:B----4-:R-:W-:Y:S02]  /*b590*/  FMUL.FTZ R12, R168, R184 ;  /* 0x000000b8a80c7220 */ /* 0x010fe40000410000 */
[C---:B------:R-:W-:Y:S02]  /*b5a0*/  FMUL.FTZ R83, R2.reuse, R83 ;  /* 0x0000005302537220 */ /* 0x040fe40000410000 */
[C---:B------:R-:W-:Y:S01]  /*b5b0*/  FMUL.FTZ R84, R169.reuse, R84 ;  /* 0x00000054a9547220 */ /* 0x040fe20000410000 */
[----:B------:R-:W3:Y:S01]  /*b5c0*/  MUFU.EX2 R240, R15 ;  /* 0x0000000f00f07308 */ /* 0x000ee20000000800 */
[C---:B------:R-:W-:Y:S02]  /*b5d0*/  FMUL.FTZ R85, R169.reuse, R85 ;  /* 0x00000055a9557220 */ /* 0x040fe40000410000 */
[----:B------:R-:W-:Y:S02]  /*b5e0*/  FMUL.FTZ R86, R2, R86 ;  /* 0x0000005602567220 */ /* 0x000fe40000410000 */
[----:B--2---:R-:W-:Y:S02]  /*b5f0*/  FMUL.FTZ R13, R168, R185 ;  /* 0x000000b9a80d7220 */ /* 0x004fe40000410000 */
[----:B------:R-:W-:Y:S02]  /*b600*/  FMUL.FTZ R87, R2, R87 ;  /* 0x0000005702577220 */ /* 0x000fe40000410000 */
[C---:B------:R-:W-:Y:S01]  /*b610*/  FMUL.FTZ R88, R168.reuse, R88 ;  /* 0x00000058a8587220 */ /* 0x040fe20000410000 */
[----:B------:R2:W-:Y:S01]  /*b620*/  MUFU.EX2 R212, R16 ;  /* 0x0000001000d47308 */ /* 0x0005e20000000800 */
[----:B------:R-:W-:Y:S02]  /*b630*/  FMUL.FTZ R89, R168, R89 ;  /* 0x00000059a8597220 */ /* 0x000fe40000410000 */
[C---:B------:R-:W-:Y:S01]  /*b640*/  FMUL.FTZ R90, R0.reuse, R90 ;  /* 0x0000005a005a7220 */ /* 0x040fe20000410000 */
[----:B-1----:R-:W-:Y:S01]  /*b650*/  MOV R37, R241 ;  /* 0x000000f100257202 */ /* 0x002fe20000000f00 */
[C---:B------:R-:W-:Y:S02]  /*b660*/  FMUL.FTZ R14, R0.reuse, R186 ;  /* 0x000000ba000e7220 */ /* 0x040fe40000410000 */
[----:B------:R-:W-:Y:S02]  /*b670*/  FMUL.FTZ R91, R0, R91 ;  /* 0x0000005b005b7220 */ /* 0x000fe40000410000 */
[C---:B------:R-:W-:Y:S01]  /*b680*/  FMUL.FTZ R92, R168.reuse, R92 ;  /* 0x0000005ca85c7220 */ /* 0x040fe20000410000 */
[----:B------:R1:W4:Y:S01]  /*b690*/  MUFU.EX2 R244, R17 ;  /* 0x0000001100f47308 */ /* 0x0003220000000800 */
[----:B------:R-:W-:Y:S02]  /*b6a0*/  FMUL.FTZ R93, R168, R93 ;  /* 0x0000005da85d7220 */ /* 0x000fe40000410000 */
[C---:B------:R-:W-:Y:S01]  /*b6b0*/  FMUL.FTZ R94, R0.reuse, R94 ;  /* 0x0000005e005e7220 */ /* 0x040fe20000410000 */
[----:B---3--:R-:W-:Y:S01]  /*b6c0*/  MOV R52, R240 ;  /* 0x000000f000347202 */ /* 0x008fe20000000f00 */
[C---:B------:R-:W-:Y:S02]  /*b6d0*/  FMUL.FTZ R15, R0.reuse, R187 ;  /* 0x000000bb000f7220 */ /* 0x040fe40000410000 */
[----:B------:R-:W3:Y:S01]  /*b6e0*/  LDSM.16.MT88.4 R184, [R222+0xc000] ;  /* 0x00c00000deb8783b */ /* 0x000ee20000004200 */
[----:B------:R-:W-:Y:S02]  /*b6f0*/  FMUL.FTZ R95, R0, R95 ;  /* 0x0000005f005f7220 */ /* 0x000fe40000410000 */
[----:B------:R5:W-:Y:S01]  /*b700*/  MUFU.EX2 R218, R6 ;  /* 0x0000000600da7308 */ /* 0x000be20000000800 */
[C---:B------:R-:W-:Y:S02]  /*b710*/  FMUL.FTZ R96, R169.reuse, R96 ;  /* 0x00000060a9607220 */ /* 0x040fe40000410000 */
[C---:B------:R-:W-:Y:S02]  /*b720*/  FMUL.FTZ R97, R169.reuse, R97 ;  /* 0x00000061a9617220 */ /* 0x040fe40000410000 */
[----:B--2---:R-:W-:Y:S02]  /*b730*/  FMUL.FTZ R16, R169, R188 ;  /* 0x000000bca9107220 */ /* 0x004fe40000410000 */
[C---:B------:R-:W-:Y:S02]  /*b740*/  FMUL.FTZ R98, R2.reuse, R98 ;  /* 0x0000006202627220 */ /* 0x040fe40000410000 */
[----:B------:R-:W-:Y:S01]  /*b750*/  FMUL.FTZ R99, R2, R99 ;  /* 0x0000006302637220 */ /* 0x000fe20000410000 */
[----:B------:R-:W2:Y:S01]  /*b760*/  MUFU.EX2 R216, R7 ;  /* 0x0000000700d87308 */ /* 0x000ea20000000800 */
[--C-:B------:R-:W-:Y:S02]  /*b770*/  FFMA.FTZ R21, R21, c[0x0][0x23c], -R173.reuse ;  /* 0x00008f0015157a23 */ /* 0x100fe400000108ad */
[--C-:B------:R-:W-:Y:S02]  /*b780*/  FFMA.FTZ R20, R20, c[0x0][0x23c], -R173.reuse ;  /* 0x00008f0014147a23 */ /* 0x100fe400000108ad */
[C---:B-1----:R-:W-:Y:S02]  /*b790*/  FMUL.FTZ R17, R169.reuse, R189 ;  /* 0x000000bda9117220 */ /* 0x042fe40000410000 */
[C---:B------:R-:W-:Y:S02]  /*b7a0*/  FMUL.FTZ R100, R169.reuse, R100 ;  /* 0x00000064a9647220 */ /* 0x040fe40000410000 */
[----:B------:R-:W-:Y:S01]  /*b7b0*/  FMUL.FTZ R101, R169, R101 ;  /* 0x00000065a9657220 */ /* 0x000fe20000410000 */
[----:B------:R-:W1:Y:S01]  /*b7c0*/  MUFU.EX2 R247, R19 ;  /* 0x0000001300f77308 */ /* 0x000e620000000800 */
[C---:B------:R-:W-:Y:S02]  /*b7d0*/  FMUL.FTZ R102, R2.reuse, R102 ;  /* 0x0000006602667220 */ /* 0x040fe40000410000 */
[C---:B------:R-:W-:Y:S02]  /*b7e0*/  FMUL.FTZ R103, R2.reuse, R103 ;  /* 0x0000006702677220 */ /* 0x040fe40000410000 */
[----:B-----5:R-:W-:Y:S01]  /*b7f0*/  FMUL.FTZ R6, R2, R182 ;  /* 0x000000b602067220 */ /* 0x020fe20000410000 */
[----:B----4-:R-:W-:Y:S01]  /*b800*/  F2FP.BF16.PACK_AB R182, R244, R212 ;  /* 0x000000d4f4b6723e */ /* 0x010fe200000010ff */
[C---:B------:R-:W-:Y:S02]  /*b810*/  FMUL.FTZ R104, R168.reuse, R104 ;  /* 0x00000068a8687220 */ /* 0x040fe40000410000 */
[----:B------:R-:W-:Y:S01]  /*b820*/  FMUL.FTZ R105, R168, R105 ;  /* 0x00000069a8697220 */ /* 0x000fe20000410000 */
[----:B------:R4:W-:Y:S01]  /*b830*/  MUFU.EX2 R209, R8 ;  /* 0x0000000800d17308 */ /* 0x0009e20000000800 */
[C---:B------:R-:W-:Y:S02]  /*b840*/  FMUL.FTZ R106, R0.reuse, R106 ;  /* 0x0000006a006a7220 */ /* 0x040fe40000410000 */
[----:B------:R-:W-:Y:S01]  /*b850*/  FMUL.FTZ R107, R0, R107 ;  /* 0x0000006b006b7220 */ /* 0x000fe20000410000 */
[----:B--2---:R-:W-:Y:S01]  /*b860*/  F2FP.BF16.PACK_AB R181, R216, R218 ;  /* 0x000000dad8b5723e */ /* 0x004fe200000010ff */
[----:B------:R-:W-:Y:S02]  /*b870*/  FMUL.FTZ R7, R2, R183 ;  /* 0x000000b702077220 */ /* 0x000fe40000410000 */
[C---:B------:R-:W-:Y:S02]  /*b880*/  FMUL.FTZ R108, R168.reuse, R108 ;  /* 0x0000006ca86c7220 */ /* 0x040fe40000410000 */
[----:B------:R-:W-:Y:S01]  /*b890*/  FMUL.FTZ R109, R168, R109 ;  /* 0x0000006da86d7220 */ /* 0x000fe20000410000 */
[----:B------:R-:W2:Y:S01]  /*b8a0*/  MUFU.EX2 R245, R9 ;  /* 0x0000000900f57308 */ /* 0x000ea20000000800 */
[C---:B------:R-:W-:Y:S02]  /*b8b0*/  FMUL.FTZ R110, R0.reuse, R110 ;  /* 0x0000006e006e7220 */ /* 0x040fe40000410000 */
[----:B------:R-:W-:Y:S01]  /*b8c0*/  FMUL.FTZ R111, R0, R111 ;  /* 0x0000006f006f7220 */ /* 0x000fe20000410000 */
[----:B-1----:R-:W-:Y:S01]  /*b8d0*/  F2FP.BF16.PACK_AB R183, R247, R48 ;  /* 0x00000030f7b7723e */ /* 0x002fe200000010ff */
[----:B------:R-:W-:Y:S02]  /*b8e0*/  FFMA.FTZ R53, R53, c[0x0][0x23c], -R173 ;  /* 0x00008f0035357a23 */ /* 0x000fe400000108ad */
[----:B------:R-:W-:Y:S02]  /*b8f0*/  FFMA.FTZ R190, R56, c[0x0][0x23c], -R174 ;  /* 0x00008f0038be7a23 */ /* 0x000fe400000108ae */
[--C-:B------:R-:W-:Y:S01]  /*b900*/  FFMA.FTZ R42, R42, c[0x0][0x23c], -R208.reuse ;  /* 0x00008f002a2a7a23 */ /* 0x100fe200000108d0 */
[----:B------:R1:W-:Y:S01]  /*b910*/  MUFU.EX2 R243, R10 ;  /* 0x0000000a00f37308 */ /* 0x0003e20000000800 */
[-C--:B------:R-:W-:Y:S01]  /*b920*/  HMMA.16816.F32.BF16 R4, R180, R204.reuse, R4 ;  /* 0x000000ccb404723c */ /* 0x080fe20000041804 */
[----:B------:R-:W-:Y:S02]  /*b930*/  FMUL.FTZ R19, R2, R191 ;  /* 0x000000bf02137220 */ /* 0x000fe40000410000 */
[----:B----4-:R-:W-:Y:S02]  /*b940*/  FMUL.FTZ R8, R168, R176 ;  /* 0x000000b0a8087220 */ /* 0x010fe40000410000 */
[C---:B------:R-:W-:Y:S02]  /*b950*/  FMUL.FTZ R112, R169.reuse, R112 ;  /* 0x00000070a9707220 */ /* 0x040fe40000410000 */
[----:B------:R-:W-:Y:S02]  /*b960*/  FMUL.FTZ R113, R169, R113 ;  /* 0x00000071a9717220 */ /* 0x000fe40000410000 */
[----:B------:R-:W4:Y:S03]  /*b970*/  MUFU.EX2 R214, R11 ;  /* 0x0000000b00d67308 */ /* 0x000f260000000800 */
[----:B------:R-:W-:Y:S01]  /*b980*/  FMUL.FTZ R114, R2, R114 ;  /* 0x0000007202727220 */ /* 0x000fe20000410000 */
[----:B--2---:R-:W-:Y:S01]  /*b990*/  F2FP.BF16.PACK_AB R176, R245, R209 ;  /* 0x000000d1f5b0723e */ /* 0x004fe200000010ff */
[----:B------:R-:W-:Y:S02]  /*b9a0*/  FMUL.FTZ R9, R168, R177 ;  /* 0x000000b1a8097220 */ /* 0x000fe40000410000 */
[C---:B------:R-:W-:Y:S02]  /*b9b0*/  FMUL.FTZ R115, R2.reuse, R115 ;  /* 0x0000007302737220 */ /* 0x040fe40000410000 */
[C---:B------:R-:W-:Y:S01]  /*b9c0*/  FMUL.FTZ R116, R169.reuse, R116 ;  /* 0x00000074a9747220 */ /* 0x040fe20000410000 */
[----:B------:R-:W2:Y:S01]  /*b9d0*/  MUFU.EX2 R21, R21 ;  /* 0x0000001500157308 */ /* 0x000ea20000000800 */
[----:B------:R-:W-:Y:S02]  /*b9e0*/  FMUL.FTZ R117, R169, R117 ;  /* 0x00000075a9757220 */ /* 0x000fe40000410000 */
[----:B------:R-:W-:Y:S02]  /*b9f0*/  FMUL.FTZ R118, R2, R118 ;  /* 0x0000007602767220 */ /* 0x000fe40000410000 */
[----:B-1----:R-:W-:Y:S01]  /*ba00*/  FMUL.FTZ R10, R0, R178 ;  /* 0x000000b2000a7220 */ /* 0x002fe20000410000 */
[----:B------:R-:W-:Y:S01]  /*ba10*/  F2FP.BF16.PACK_AB R178, R246, R215 ;  /* 0x000000d7f6b2723e */ /* 0x000fe200000010ff */
[----:B------:R-:W-:Y:S02]  /*ba20*/  FMUL.FTZ R119, R2, R119 ;  /* 0x0000007702777220 */ /* 0x000fe40000410000 */
[C---:B------:R-:W-:Y:S01]  /*ba30*/  FMUL.FTZ R120, R168.reuse, R120 ;  /* 0x00000078a8787220 */ /* 0x040fe20000410000 */
[----:B------:R1:W5:Y:S01]  /*ba40*/  MUFU.EX2 R242, R20 ;  /* 0x0000001400f27308 */ /* 0x0003620000000800 */
[----:B------:R-:W-:Y:S02]  /*ba50*/  FMUL.FTZ R121, R168, R121 ;  /* 0x00000079a8797220 */ /* 0x000fe40000410000 */
[----:B------:R-:W-:Y:S01]  /*ba60*/  FMUL.FTZ R122, R0, R122 ;  /* 0x0000007a007a7220 */ /* 0x000fe20000410000 */
[----:B----4-:R-:W-:Y:S01]  /*ba70*/  F2FP.BF16.PACK_AB R177, R214, R243 ;  /* 0x000000f3d6b1723e */ /* 0x010fe200000010ff */
[----:B------:R-:W-:Y:S01]  /*ba80*/  FMUL.FTZ R11, R0, R179 ;  /* 0x000000b3000b7220 */ /* 0x000fe20000410000 */
[----:B------:R-:W-:Y:S01]  /*ba90*/  F2FP.BF16.PACK_AB R179, R52, R37 ;  /* 0x0000002534b3723e */ /* 0x000fe200000010ff */
[--C-:B------:R-:W-:Y:S02]  /*baa0*/  FFMA.FTZ R43, R43, c[0x0][0x23c], -R208.reuse ;  /* 0x00008f002b2b7a23 */ /* 0x100fe400000108d0 */
[----:B------:R-:W-:Y:S01]  /*bab0*/  FFMA.FTZ R191, R66, c[0x0][0x23c], -R175 ;  /* 0x00008f0042bf7a23 */ /* 0x000fe200000108af */
[----:B------:R-:W-:Y:S01]  /*bac0*/  MOV R66, R212 ;  /* 0x000000d400427202 */ /* 0x000fe20000000f00 */
[--C-:B------:R-:W-:Y:S01]  /*bad0*/  FFMA.FTZ R46, R46, c[0x0][0x23c], -R208.reuse ;  /* 0x00008f002e2e7a23 */ /* 0x100fe200000108d0 */
[----:B------:R-:W-:Y:S01]  /*bae0*/  MUFU.EX2 R211, R211 ;  /* 0x000000d300d37308 */ /* 0x000fe20000000800 */
[C---:B------:R-:W-:Y:S01]  /*baf0*/  HMMA.16816.F32.BF16 R8, R176.reuse, R204, R8 ;  /* 0x000000ccb008723c */ /* 0x040fe20000041808 */
[----:B------:R-:W-:Y:S02]  /*bb00*/  FFMA.FTZ R59, R59, c[0x0][0x23c], -R208 ;  /* 0x00008f003b3b7a23 */ /* 0x000fe400000108d0 */
[----:B------:R-:W-:Y:S02]  /*bb10*/  FMUL.FTZ R123, R0, R123 ;  /* 0x0000007b007b7220 */ /* 0x000fe40000410000 */
[C---:B------:R-:W-:Y:S02]  /*bb20*/  FMUL.FTZ R124, R168.reuse, R124 ;  /* 0x0000007ca87c7220 */ /* 0x040fe40000410000 */
[----:B------:R-:W-:Y:S01]  /*bb30*/  FMUL.FTZ R125, R168, R125 ;  /* 0x0000007da87d7220 */ /* 0x000fe20000410000 */
[-C--:B------:R-:W-:Y:S01]  /*bb40*/  HMMA.16816.F32.BF16 R12, R176, R206.reuse, R12 ;  /* 0x000000ceb00c723c */ /* 0x080fe2000004180c */
[C---:B------:R-:W-:Y:S01]  /*bb50*/  FMUL.FTZ R126, R0.reuse, R126 ;  /* 0x0000007e007e7220 */ /* 0x040fe20000410000 */
[----:B------:R-:W-:Y:S02]  /*bb60*/  MUFU.EX2 R213, R213 ;  /* 0x000000d500d57308 */ /* 0x000fe40000000800 */
[C---:B-1----:R-:W-:Y:S01]  /*bb70*/  FMUL.FTZ R20, R169.reuse, R192 ;  /* 0x000000c0a9147220 */ /* 0x042fe20000410000 */
[----:B--2---:R-:W-:Y:S01]  /*bb80*/  MOV R192, R21 ;  /* 0x0000001500c07202 */ /* 0x004fe20000000f00 */
[C---:B------:R-:W-:Y:S01]  /*bb90*/  FMUL.FTZ R21, R169.reuse, R193 ;  /* 0x000000c1a9157220 */ /* 0x040fe20000410000 */
[----:B------:R-:W-:Y:S01]  /*bba0*/  MOV R204, R246 ;  /* 0x000000f600cc7202 */ /* 0x000fe20000000f00 */
[C---:B------:R-:W-:Y:S01]  /*bbb0*/  HMMA.16816.F32.BF16 R16, R180.reuse, R206, R16 ;  /* 0x000000ceb410723c */ /* 0x040fe20000041810 */
[----:B------:R-:W2:Y:S03]  /*bbc0*/  LDL.LU R206, [R1+0x4] ;  /* 0x0000040001ce7983 */ /* 0x000ea60000300800 */
[----:B------:R-:W-:Y:S01]  /*bbd0*/  FMUL.FTZ R127, R0, R127 ;  /* 0x0000007f007f7220 */ /* 0x000fe20000410000 */
[----:B------:R-:W4:Y:S01]  /*bbe0*/  LDL.LU R193, [R1] ;  /* 0x0000000001c17983 */ /* 0x000f220000300800 */
[C---:B------:R-:W-:Y:S01]  /*bbf0*/  FMUL.FTZ R128, R169.reuse, R128 ;  /* 0x00000080a9807220 */ /* 0x040fe20000410000 */
[----:B------:R-:W-:Y:S01]  /*bc00*/  MOV R207, R244 ;  /* 0x000000f400cf7202 */ /* 0x000fe20000000f00 */
[-C--:B---3--:R-:W-:Y:S01]  /*bc10*/  HMMA.16816.F32.BF16 R68, R180, R184.reuse, R68 ;  /* 0x000000b8b444723c */ /* 0x088fe20000041844 */
[----:B------:R-:W3:Y:S01]  /*bc20*/  LDL.LU R56, [R1+0x8] ;  /* 0x0000080001387983 */ /* 0x000ee20000300800 */
[----:B------:R-:W-:Y:S02]  /*bc30*/  MUFU.EX2 R217, R217 ;  /* 0x000000d900d97308 */ /* 0x000fe40000000800 */
[C---:B------:R-:W-:Y:S01]  /*bc40*/  FMUL.FTZ R129, R169.reuse, R129 ;  /* 0x00000081a9817220 */ /* 0x040fe20000410000 */
[----:B------:R-:W-:Y:S01]  /*bc50*/  MOV R205, R247 ;  /* 0x000000f700cd7202 */ /* 0x000fe20000000f00 */
[C---:B------:R-:W-:Y:S02]  /*bc60*/  FMUL.FTZ R130, R2.reuse, R130 ;  /* 0x0000008202827220 */ /* 0x040fe40000410000 */
[C---:B------:R-:W-:Y:S01]  /*bc70*/  HMMA.16816.F32.BF16 R72, R176.reuse, R184, R72 ;  /* 0x000000b8b048723c */ /* 0x040fe20000041848 */
[C---:B------:R-:W-:Y:S03]  /*bc80*/  FMUL.FTZ R131, R2.reuse, R131 ;  /* 0x0000008302837220 */ /* 0x040fe60000410000 */
[C---:B------:R-:W-:Y:S02]  /*bc90*/  FMUL.FTZ R132, R169.reuse, R132 ;  /* 0x00000084a9847220 */ /* 0x040fe40000410000 */
[C---:B------:R-:W-:Y:S02]  /*bca0*/  FMUL.FTZ R133, R169.reuse, R133 ;  /* 0x00000085a9857220 */ /* 0x040fe40000410000 */
[-C--:B------:R-:W-:Y:S01]  /*bcb0*/  HMMA.16816.F32.BF16 R76, R176, R186.reuse, R76 ;  /* 0x000000bab04c723c */ /* 0x080fe2000004184c */
[C---:B------:R-:W-:Y:S03]  /*bcc0*/  FMUL.FTZ R134, R2.reuse, R134 ;  /* 0x0000008602867220 */ /* 0x040fe60000410000 */
[----:B------:R-:W-:Y:S02]  /*bcd0*/  FMUL.FTZ R135, R2, R135 ;  /* 0x0000008702877220 */ /* 0x000fe40000410000 */
        /* <DEDUP_REMOVED lines=20> */
[C---:B------:R-:W-:Y:S01]  /*be20*/  FMUL.FTZ R154, R0.reuse, R154 ;  /* 0x0000009a009a7220 */ /* 0x040fe20000410000 */
[-C--:B-1----:R-:W-:Y:S01]  /*be30*/  HMMA.16816.F32.BF16 R84, R180, R184.reuse, R84 ;  /* 0x000000b8b454723c */ /* 0x082fe20000041854 */
[----:B------:R-:W-:Y:S02]  /*be40*/  FMUL.FTZ R155, R0, R155 ;  /* 0x0000009b009b7220 */ /* 0x000fe40000410000 */
[C---:B------:R-:W-:Y:S02]  /*be50*/  FMUL.FTZ R156, R168.reuse, R156 ;  /* 0x0000009ca89c7220 */ /* 0x040fe40000410000 */
[----:B------:R-:W-:Y:S02]  /*be60*/  FMUL.FTZ R157, R168, R157 ;  /* 0x0000009da89d7220 */ /* 0x000fe40000410000 */
[C---:B------:R-:W-:Y:S01]  /*be70*/  FMUL.FTZ R158, R0.reuse, R158 ;  /* 0x0000009e009e7220 */ /* 0x040fe20000410000 */
[C---:B------:R-:W-:Y:S01]  /*be80*/  HMMA.16816.F32.BF16 R88, R176.reuse, R184, R88 ;  /* 0x000000b8b058723c */ /* 0x040fe20000041858 */
[----:B------:R-:W-:Y:S03]  /*be90*/  FMUL.FTZ R159, R0, R159 ;  /* 0x0000009f009f7220 */ /* 0x000fe60000410000 */
[C---:B------:R-:W-:Y:S02]  /*bea0*/  FMUL.FTZ R160, R169.reuse, R160 ;  /* 0x000000a0a9a07220 */ /* 0x040fe40000410000 */
[----:B------:R-:W-:Y:S02]  /*beb0*/  FMUL.FTZ R161, R169, R161 ;  /* 0x000000a1a9a17220 */ /* 0x000fe40000410000 */
        /* <DEDUP_REMOVED lines=9> */
[--C-:B------:R-:W-:Y:S02]  /*bf50*/  FFMA.FTZ R219, R49, c[0x0][0x23c], -R173.reuse ;  /* 0x00008f0031db7a23 */ /* 0x100fe400000108ad */
[----:B------:R-:W-:Y:S02]  /*bf60*/  FFMA.FTZ R49, R64, c[0x0][0x23c], -R173 ;  /* 0x00008f0040317a23 */ /* 0x000fe400000108ad */
[--C-:B------:R-:W-:Y:S02]  /*bf70*/  FFMA.FTZ R22, R22, c[0x0][0x23c], -R175.reuse ;  /* 0x00008f0016167a23 */ /* 0x100fe400000108af */
[----:B------:R-:W-:Y:S01]  /*bf80*/  FFMA.FTZ R23, R23, c[0x0][0x23c], -R175 ;  /* 0x00008f0017177a23 */ /* 0x000fe200000108af */
[----:B------:R-:W-:Y:S01]  /*bf90*/  MUFU.EX2 R219, R219 ;  /* 0x000000db00db7308 */ /* 0x000fe20000000800 */
[--C-:B------:R-:W-:Y:S02]  /*bfa0*/  FFMA.FTZ R32, R32, c[0x0][0x23c], -R173.reuse ;  /* 0x00008f0020207a23 */ /* 0x100fe400000108ad */
[--C-:B------:R-:W-:Y:S02]  /*bfb0*/  FFMA.FTZ R33, R33, c[0x0][0x23c], -R173.reuse ;  /* 0x00008f0021217a23 */ /* 0x100fe400000108ad */
[----:B------:R-:W-:Y:S02]  /*bfc0*/  FFMA.FTZ R173, R65, c[0x0][0x23c], -R173 ;  /* 0x00008f0041ad7a23 */ /* 0x000fe400000108ad */
[--C-:B------:R-:W-:Y:S02]  /*bfd0*/  FFMA.FTZ R65, R44, c[0x0][0x23c], -R174.reuse ;  /* 0x00008f002c417a23 */ /* 0x100fe400000108ae */
[--C-:B------:R-:W-:Y:S01]  /*bfe0*/  FFMA.FTZ R44, R38, c[0x0][0x23c], -R175.reuse ;  /* 0x00008f00262c7a23 */ /* 0x100fe200000108af */
[----:B------:R5:W-:Y:S01]  /*bff0*/  MUFU.EX2 R240, R22 ;  /* 0x0000001600f07308 */ /* 0x000be20000000800 */
[--C-:B------:R-:W-:Y:S02]  /*c000*/  FFMA.FTZ R34, R34, c[0x0][0x23c], -R175.reuse ;  /* 0x00008f0022227a23 */ /* 0x100fe400000108af */
[--C-:B------:R-:W-:Y:S02]  /*c010*/  FFMA.FTZ R35, R35, c[0x0][0x23c], -R175.reuse ;  /* 0x00008f0023237a23 */ /* 0x100fe400000108af */
[--C-:B------:R-:W-:Y:S02]  /*c020*/  FFMA.FTZ R24, R24, c[0x0][0x23c], -R174.reuse ;  /* 0x00008f0018187a23 */ /* 0x100fe400000108ae */
[----:B------:R-:W-:Y:S02]  /*c030*/  FFMA.FTZ R25, R25, c[0x0][0x23c], -R174 ;  /* 0x00008f0019197a23 */ /* 0x000fe400000108ae */
[--C-:B------:R-:W-:Y:S01]  /*c040*/  FFMA.FTZ R26, R26, c[0x0][0x23c], -R208.reuse ;  /* 0x00008f001a1a7a23 */ /* 0x100fe200000108d0 */
[----:B------:R5:W-:Y:S01]  /*c050*/  MUFU.EX2 R188, R33 ;  /* 0x0000002100bc7308 */ /* 0x000be20000000800 */
[----:B------:R-:W-:Y:S01]  /*c060*/  FFMA.FTZ R27, R27, c[0x0][0x23c], -R208 ;  /* 0x00008f001b1b7a23 */ /* 0x000fe200000108d0 */
[-C--:B-1----:R-:W-:Y:S01]  /*c070*/  HMMA.16816.F32.BF16 R100, R180, R184.reuse, R100 ;  /* 0x000000b8b464723c */ /* 0x082fe20000041864 */
[--C-:B------:R-:W-:Y:S02]  /*c080*/  FFMA.FTZ R28, R28, c[0x0][0x23c], -R174.reuse ;  /* 0x00008f001c1c7a23 */ /* 0x100fe400000108ae */
[----:B------:R-:W-:Y:S02]  /*c090*/  FFMA.FTZ R29, R29, c[0x0][0x23c], -R174 ;  /* 0x00008f001d1d7a23 */ /* 0x000fe400000108ae */
[--C-:B------:R-:W-:Y:S02]  /*c0a0*/  FFMA.FTZ R30, R30, c[0x0][0x23c], -R208.reuse ;  /* 0x00008f001e1e7a23 */ /* 0x100fe400000108d0 */
[----:B------:R-:W-:Y:S01]  /*c0b0*/  FFMA.FTZ R31, R31, c[0x0][0x23c], -R208 ;  /* 0x00008f001f1f7a23 */ /* 0x000fe200000108d0 */
[C---:B------:R-:W-:Y:S01]  /*c0c0*/  HMMA.16816.F32.BF16 R104, R176.reuse, R184, R104 ;  /* 0x000000b8b068723c */ /* 0x040fe20000041868 */
[----:B------:R1:W-:Y:S03]  /*c0d0*/  MUFU.EX2 R189, R28 ;  /* 0x0000001c00bd7308 */ /* 0x0003e60000000800 */
[----:B-----5:R-:W-:Y:S04]  /*c0e0*/  FMUL.FTZ R22, R2, R194 ;  /* 0x000000c202167220 */ /* 0x020fe80000410000 */
[-C--:B------:R-:W-:Y:S03]  /*c0f0*/  HMMA.16816.F32.BF16 R108, R176, R186.reuse, R108 ;  /* 0x000000bab06c723c */ /* 0x080fe6000004186c */
[----:B------:R5:W-:Y:S01]  /*c100*/  MUFU.EX2 R249, R23 ;  /* 0x0000001700f97308 */ /* 0x000be20000000800 */
[----:B------:R-:W-:Y:S04]  /*c110*/  FMUL.FTZ R33, R168, R197 ;  /* 0x000000c5a8217220 */ /* 0x000fe80000410000 */
[C---:B------:R-:W-:Y:S01]  /*c120*/  HMMA.16816.F32.BF16 R112, R180.reuse, R186, R112 ;  /* 0x000000bab470723c */ /* 0x040fe20000041870 */
[----:B------:R-:W5:Y:S04]  /*c130*/  LDSM.16.MT88.4 R184, [R221+0xe000] ;  /* 0x00e00000ddb8783b */ /* 0x000f680000004200 */
[----:B------:R-:W-:Y:S01]  /*c140*/  MUFU.EX2 R197, R44 ;  /* 0x0000002c00c57308 */ /* 0x000fe20000000800 */
[----:B-1----:R-:W-:Y:S09]  /*c150*/  F2FP.BF16.PACK_AB R28, R192, R242 ;  /* 0x000000f2c01c723e */ /* 0x002ff200000010ff */
[----:B------:R-:W1:Y:S01]  /*c160*/  MUFU.EX2 R32, R32 ;  /* 0x0000002000207308 */ /* 0x000e620000000800 */
[----:B-----5:R-:W-:Y:S09]  /*c170*/  FMUL.FTZ R23, R2, R195 ;  /* 0x000000c302177220 */ /* 0x020ff20000410000 */
[----:B------:R5:W-:Y:S10]  /*c180*/  MUFU.EX2 R251, R34 ;  /* 0x0000002200fb7308 */ /* 0x000bf40000000800 */
[----:B------:R5:W-:Y:S01]  /*c190*/  MUFU.EX2 R250, R35 ;  /* 0x0000002300fa7308 */ /* 0x000be20000000800 */
[----:B-1----:R-:W-:Y:S01]  /*c1a0*/  MOV R194, R32 ;  /* 0x0000002000c27202 */ /* 0x002fe20000000f00 */
[----:B------:R-:W-:Y:S01]  /*c1b0*/  FMUL.FTZ R32, R168, R196 ;  /* 0x000000c4a8207220 */ /* 0x000fe20000410000 */
[-C--:B------:R-:W-:Y:S07]  /*c1c0*/  HMMA.16816.F32.BF16 R116, R180, R184.reuse, R116 ;  /* 0x000000b8b474723c */ /* 0x080fee0000041874 */
[----:B------:R-:W-:Y:S01]  /*c1d0*/  MUFU.EX2 R196, R42 ;  /* 0x0000002a00c47308 */ /* 0x000fe20000000800 */
[C---:B------:R-:W-:Y:S01]  /*c1e0*/  HMMA.16816.F32.BF16 R120, R176.reuse, R184, R120 ;  /* 0x000000b8b078723c */ /* 0x040fe20000041878 */
[C---:B-----5:R-:W-:Y:S08]  /*c1f0*/  FMUL.FTZ R34, R0.reuse, R198 ;  /* 0x000000c600227220 */ /* 0x060ff00000410000 */
[----:B------:R1:W-:Y:S01]  /*c200*/  MUFU.EX2 R241, R24 ;  /* 0x0000001800f17308 */ /* 0x0003e20000000800 */
[-C--:B------:R-:W-:Y:S02]  /*c210*/  HMMA.16816.F32.BF16 R124, R176, R186.reuse, R124 ;  /* 0x000000bab07c723c */ /* 0x080fe4000004187c */
[----:B------:R-:W-:Y:S06]  /*c220*/  FMUL.FTZ R35, R0, R199 ;  /* 0x000000c700237220 */ /* 0x000fec0000410000 */
[C---:B------:R-:W-:Y:S01]  /*c230*/  HMMA.16816.F32.BF16 R128, R180.reuse, R186, R128 ;  /* 0x000000bab480723c */ /* 0x040fe20000041880 */
[----:B------:R-:W5:Y:S01]  /*c240*/  LDSM.16.MT88.4 R184, [R222+0xe000] ;  /* 0x00e00000deb8783b */ /* 0x000f620000004200 */
[----:B------:R1:W-:Y:S10]  /*c250*/  MUFU.EX2 R252, R25 ;  /* 0x0000001900fc7308 */ /* 0x0003f40000000800 */
[----:B------:R5:W-:Y:S01]  /*c260*/  MUFU.EX2 R247, R26 ;  /* 0x0000001a00f77308 */ /* 0x000be20000000800 */
[----:B-1----:R-:W-:Y:S01]  /*c270*/  FMUL.FTZ R24, R169, R200 ;  /* 0x000000c8a9187220 */ /* 0x002fe20000410000 */
[----:B------:R-:W-:Y:S01]  /*c280*/  MOV R200, R189 ;  /* 0x000000bd00c87202 */ /* 0x000fe20000000f00 */
[--C-:B------:R-:W-:Y:S01]  /*c290*/  FFMA.FTZ R189, R57, c[0x0][0x23c], -R174.reuse ;  /* 0x00008f0039bd7a23 */ /* 0x100fe200000108ae */
[----:B------:R-:W-:Y:S02]  /*c2a0*/  MOV R57, R204 ;  /* 0x000000cc00397202 */ /* 0x000fe40000000f00 */
[----:B------:R-:W-:Y:S04]  /*c2b0*/  MOV R204, R49 ;  /* 0x0000003100cc7202 */ /* 0x000fe80000000f00 */
[----:B------:R1:W-:Y:S01]  /*c2c0*/  MUFU.EX2 R246, R27 ;  /* 0x0000001b00f67308 */ /* 0x0003e20000000800 */
[----:B------:R-:W-:Y:S01]  /*c2d0*/  FMUL.FTZ R25, R169, R201 ;  /* 0x000000c9a9197220 */ /* 0x000fe20000410000 */
[----:B------:R-:W-:Y:S01]  /*c2e0*/  MOV R201, R188 ;  /* 0x000000bc00c97202 */ /* 0x000fe20000000f00 */
[--C-:B------:R-:W-:Y:S01]  /*c2f0*/  FFMA.FTZ R188, R60, c[0x0][0x23c], -R174.reuse ;  /* 0x00008f003cbc7a23 */ /* 0x100fe200000108ae */
[----:B------:R-:W-:Y:S06]  /*c300*/  MOV R60, R53 ;  /* 0x00000035003c7202 */ /* 0x000fec0000000f00 */
[----:B------:R1:W1:Y:S01]  /*c310*/  MUFU.EX2 R64, R29 ;  /* 0x0000001d00407308 */ /* 0x0002620000000800 */
[C---:B-----5:R-:W-:Y:S01]  /*c320*/  FMUL.FTZ R26, R2.reuse, R202 ;  /* 0x000000ca021a7220 */ /* 0x060fe20000410000 */
[-C--:B------:R-:W-:Y:S08]  /*c330*/  HMMA.16816.F32.BF16 R132, R180, R184.reuse, R132 ;  /* 0x000000b8b484723c */ /* 0x080ff00000041884 */
[----:B------:R5:W-:Y:S01]  /*c340*/  MUFU.EX2 R244, R30 ;  /* 0x0000001e00f47308 */ /* 0x000be20000000800 */
[----:B-1----:R-:W-:Y:S03]  /*c350*/  FMUL.FTZ R27, R2, R203 ;  /* 0x000000cb021b7220 */ /* 0x002fe60000410000 */
[----:B------:R-:W-:Y:S01]  /*c360*/  MOV R203, R205 ;  /* 0x000000cd00cb7202 */ /* 0x000fe20000000f00 */
[C---:B------:R-:W-:Y:S01]  /*c370*/  HMMA.16816.F32.BF16 R136, R176.reuse, R184, R136 ;  /* 0x000000b8b088723c */ /* 0x040fe20000041888 */
[----:B------:R-:W-:Y:S04]  /*c380*/  MOV R205, R215 ;  /* 0x000000d700cd7202 */ /* 0x000fe80000000f00 */
[----:B------:R-:W-:Y:S01]  /*c390*/  MUFU.EX2 R215, R65 ;  /* 0x0000004100d77308 */ /* 0x000fe20000000800 */
[----:B------:R-:W-:Y:S02]  /*c3a0*/  F2FP.BF16.PACK_AB R29, R249, R240 ;  /* 0x000000f0f91d723e */ /* 0x000fe400000010ff */
[-C--:B------:R-:W-:Y:S01]  /*c3b0*/  HMMA.16816.F32.BF16 R140, R176, R186.reuse, R140 ;  /* 0x000000bab08c723c */ /* 0x080fe2000004188c */
[----:B------:R-:W-:Y:S03]  /*c3c0*/  MOV R202, R64 ;  /* 0x0000004000ca7202 */ /* 0x000fe60000000f00 */
[----:B------:R-:W-:Y:S01]  /*c3d0*/  FFMA.FTZ R64, R45, c[0x0][0x23c], -R174 ;  /* 0x00008f002d407a23 */ /* 0x000fe200000108ae */
[----:B------:R-:W-:Y:S01]  /*c3e0*/  F2FP.BF16.PACK_AB R38, R202, R200 ;  /* 0x000000c8ca26723e */ /* 0x000fe200000010ff */
[----:B------:R-:W-:Y:S01]  /*c3f0*/  FFMA.FTZ R45, R51, c[0x0][0x23c], -R175 ;  /* 0x00008f00332d7a23 */ /* 0x000fe200000108af */
[----:B------:R1:W1:Y:S01]  /*c400*/  MUFU.EX2 R195, R31 ;  /* 0x0000001f00c37308 */ /* 0x0002620000000800 */
[C---:B------:R-:W-:Y:S01]  /*c410*/  HMMA.16816.F32.BF16 R144, R180.reuse, R186, R144 ;  /* 0x000000bab490723c */ /* 0x040fe20000041890 */
[----:B------:R-:W3:Y:S03]  /*c420*/  LDSM.16.MT88.4 R184, [R224+0xe000] ;  /* 0x00e00000e0b8783b */ /* 0x000ee60000004200 */
[----:B-----5:R-:W-:Y:S01]  /*c430*/  F2FP.BF16.PACK_AB R30, R201, R194 ;  /* 0x000000c2c91e723e */ /* 0x020fe200000010ff */
[----:B--2---:R-:W-:Y:S04]  /*c440*/  FFMA.FTZ R169, R169, R206, R210 ;  /* 0x000000cea9a97223 */ /* 0x004fe800000100d2 */
[----:B------:R-:W-:Y:S03]  /*c450*/  MUFU.EX2 R204, R204 ;  /* 0x000000cc00cc7308 */ /* 0x000fe60000000800 */
[----:B------:R-:W-:Y:S01]  /*c460*/  MOV R206, R207 ;  /* 0x000000cf00ce7202 */ /* 0x000fe20000000f00 */
[----:B----4-:R-:W-:Y:S01]  /*c470*/  FFMA.FTZ R209, R168, R193, R209 ;  /* 0x000000c1a8d17223 */ /* 0x010fe200000100d1 */
[----:B------:R-:W-:Y:S02]  /*c480*/  MOV R193, R52 ;  /* 0x0000003400c17202 */ /* 0x000fe40000000f00 */
[----:B------:R-:W-:Y:S02]  /*c490*/  MOV R168, R36 ;  /* 0x0000002400a87202 */ /* 0x000fe40000000f00 */
[----:B------:R-:W-:Y:S01]  /*c4a0*/  F2FP.BF16.PACK_AB R36, R252, R241 ;  /* 0x000000f1fc24723e */ /* 0x000fe200000010ff */
[----:B------:R-:W-:Y:S01]  /*c4b0*/  MUFU.EX2 R210, R43 ;  /* 0x0000002b00d27308 */ /* 0x000fe20000000800 */
[----:B-1----:R-:W-:Y:S09]  /*c4c0*/  F2FP.BF16.PACK_AB R31, R250, R251 ;  /* 0x000000fbfa1f723e */ /* 0x002ff200000010ff */
[----:B------:R-:W-:Y:S01]  /*c4d0*/  MUFU.EX2 R207, R46 ;  /* 0x0000002e00cf7308 */ /* 0x000fe20000000800 */
[-C--:B---3--:R-:W-:Y:S08]  /*c4e0*/  HMMA.16816.F32.BF16 R148, R180, R184.reuse, R148 ;  /* 0x000000b8b494723c */ /* 0x088ff00000041894 */
[C---:B------:R-:W-:Y:S08]  /*c4f0*/  HMMA.16816.F32.BF16 R152, R176.reuse, R184, R152 ;  /* 0x000000b8b098723c */ /* 0x040ff00000041898 */
[-C--:B------:R-:W-:Y:S08]  /*c500*/  HMMA.16816.F32.BF16 R156, R176, R186.reuse, R156 ;  /* 0x000000bab09c723c */ /* 0x080ff0000004189c */
[C---:B------:R-:W-:Y:S01]  /*c510*/  HMMA.16816.F32.BF16 R160, R180.reuse, R186, R160 ;  /* 0x000000bab4a0723c */ /* 0x040fe200000418a0 */
[----:B------:R-:W1:Y:S07]  /*c520*/  LDSM.16.MT88.4 R184, [R223+0xe000] ;  /* 0x00e00000dfb8783b */ /* 0x000e6e0000004200 */
[-C--:B-1----:R-:W-:Y:S08]  /*c530*/  HMMA.16816.F32.BF16 R20, R180, R184.reuse, R20 ;  /* 0x000000b8b414723c */ /* 0x082ff00000041814 */
[C---:B------:R-:W-:Y:S07]  /*c540*/  HMMA.16816.F32.BF16 R32, R176.reuse, R184, R32 ;  /* 0x000000b8b020723c */ /* 0x040fee0000041820 */
[--C-:B------:R-:W-:Y:S01]  /*c550*/  FFMA.FTZ R185, R40, c[0x0][0x23c], -R174.reuse ;  /* 0x00008f0028b97a23 */ /* 0x100fe200000108ae */
[-C--:B------:R-:W-:Y:S01]  /*c560*/  HMMA.16816.F32.BF16 R164, R176, R186.reuse, R164 ;  /* 0x000000bab0a4723c */ /* 0x080fe200000418a4 */
[----:B------:R-:W1:Y:S02]  /*c570*/  LDSM.16.MT88.4 R176, [R221+0xc800] ;  /* 0x00c80000ddb0783b */ /* 0x000e640000004200 */
[----:B------:R-:W-:Y:S01]  /*c580*/  MUFU.EX2 R198, R185 ;  /* 0x000000b900c67308 */ /* 0x000fe20000000800 */
[--C-:B------:R-:W-:Y:S02]  /*c590*/  FFMA.FTZ R40, R50, c[0x0][0x23c], -R175.reuse ;  /* 0x00008f0032287a23 */ /* 0x100fe400000108af */
[--C-:B------:R-:W-:Y:S02]  /*c5a0*/  FFMA.FTZ R184, R41, c[0x0][0x23c], -R174.reuse ;  /* 0x00008f0029b87a23 */ /* 0x100fe400000108ae */
[----:B------:R-:W-:Y:S01]  /*c5b0*/  HMMA.16816.F32.BF16 R24, R180, R186, R24 ;  /* 0x000000bab418723c */ /* 0x000fe20000041818 */
[----:B------:R-:W2:Y:S03]  /*c5c0*/  LDSM.16.MT88.4 R180, [R222+0xc800] ;  /* 0x00c80000deb4783b */ /* 0x000ea60000004200 */
[--C-:B------:R-:W-:Y:S01]  /*c5d0*/  FFMA.FTZ R41, R39, c[0x0][0x23c], -R175.reuse ;  /* 0x00008f0027297a23 */ /* 0x100fe200000108af */
[----:B------:R-:W-:Y:S01]  /*c5e0*/  F2FP.BF16.PACK_AB R39, R195, R244 ;  /* 0x000000f4c327723e */ /* 0x000fe200000010ff */
[----:B------:R-:W-:Y:S01]  /*c5f0*/  MUFU.EX2 R212, R184 ;  /* 0x000000b800d47308 */ /* 0x000fe20000000800 */
[--C-:B------:R-:W-:Y:S02]  /*c600*/  FFMA.FTZ R186, R54, c[0x0][0x23c], -R175.reuse ;  /* 0x00008f0036ba7a23 */ /* 0x100fe400000108af */
[--C-:B------:R-:W-:Y:S02]  /*c610*/  FFMA.FTZ R187, R55, c[0x0][0x23c], -R175.reuse ;  /* 0x00008f0037bb7a23 */ /* 0x100fe400000108af */
[----:B------:R-:W-:Y:S01]  /*c620*/  LDSM.16.MT88.4 R52, [R223+0xc800] ;  /* 0x00c80000df34783b */ /* 0x000fe20000004200 */
[----:B------:R-:W-:Y:S01]  /*c630*/  FFMA.FTZ R174, R61, c[0x0][0x23c], -R174 ;  /* 0x00008f003dae7a23 */ /* 0x000fe200000108ae */
[----:B------:R-:W-:Y:S01]  /*c640*/  MOV R61, R37 ;  /* 0x00000025003d7202 */ /* 0x000fe20000000f00 */
[----:B------:R-:W-:Y:S01]  /*c650*/  FFMA.FTZ R175, R67, c[0x0][0x23c], -R175 ;  /* 0x00008f0043af7a23 */ /* 0x000fe200000108af */
[----:B------:R-:W-:Y:S01]  /*c660*/  F2FP.BF16.PACK_AB R37, R246, R247 ;  /* 0x000000f7f625723e */ /* 0x000fe200000010ff */
[----:B------:R-:W-:Y:S01]  /*c670*/  MUFU.EX2 R199, R41 ;  /* 0x0000002900c77308 */ /* 0x000fe20000000800 */
[----:B------:R-:W-:Y:S09]  /*c680*/  MOV R67, R214 ;  /* 0x000000d600437202 */ /* 0x000ff20000000f00 */
[----:B------:R3:W-:Y:S01]  /*c690*/  MUFU.EX2 R214, R40 ;  /* 0x0000002800d67308 */ /* 0x0007e20000000800 */
[-C--:B-1----:R-:W-:Y:S09]  /*c6a0*/  HMMA.16816.F32.BF16 R4, R28, R176.reuse, R4 ;  /* 0x000000b01c04723c */ /* 0x082ff20000041804 */
[----:B------:R-:W-:Y:S01]  /*c6b0*/  MUFU.EX2 R175, R175 ;  /* 0x000000af00af7308 */ /* 0x000fe20000000800 */
[C---:B------:R-:W-:Y:S09]  /*c6c0*/  HMMA.16816.F32.BF16 R8, R36.reuse, R176, R8 ;  /* 0x000000b02408723c */ /* 0x040ff20000041808 */
[----:B------:R-:W-:Y:S03]  /*c6d0*/  MUFU.EX2 R174, R174 ;  /* 0x000000ae00ae7308 */ /* 0x000fe60000000800 */
[----:B------:R-:W-:Y:S01]  /*c6e0*/  MOV R177, R48 ;  /* 0x0000003000b17202 */ /* 0x000fe20000000f00 */
[-C--:B------:R-:W-:Y:S01]  /*c6f0*/  HMMA.16816.F32.BF16 R12, R36, R178.reuse, R12 ;  /* 0x000000b2240c723c */ /* 0x080fe2000004180c */
[----:B------:R-:W1:Y:S01]  /*c700*/  LDSM.16.MT88.4 R48, [R224+0xc800] ;  /* 0x00c80000e030783b */ /* 0x000e620000004200 */
[----:B------:R-:W-:Y:S04]  /*c710*/  MOV R176, R216 ;  /* 0x000000d800b07202 */ /* 0x000fe80000000f00 */
[----:B------:R4:W-:Y:S02]  /*c720*/  MUFU.EX2 R216, R45 ;  /* 0x0000002d00d87308 */ /* 0x0009e40000000800 */
[C---:B------:R-:W-:Y:S01]  /*c730*/  HMMA.16816.F32.BF16 R16, R28.reuse, R178, R16 ;  /* 0x000000b21c10723c */ /* 0x040fe20000041810 */
[----:B---3--:R-:W-:Y:S06]  /*c740*/  LDSM.16.MT88.4 R40, [R221+0xd000] ;  /* 0x00d00000dd28783b */ /* 0x008fec0000004200 */
[----:B------:R-:W-:Y:S01]  /*c750*/  MOV R178, R177 ;  /* 0x000000b100b27202 */ /* 0x000fe20000000f00 */
[-C--:B--2---:R-:W-:Y:S01]  /*c760*/  HMMA.16816.F32.BF16 R68, R28, R180.reuse, R68 ;  /* 0x000000b41c44723c */ /* 0x084fe20000041844 */
[----:B------:R-:W-:Y:S03]  /*c770*/  MOV R177, R57 ;  /* 0x0000003900b17202 */ /* 0x000fe60000000f00 */
[----:B------:R-:W-:Y:S01]  /*c780*/  FADD.FTZ R57, R245, R209 ;  /* 0x000000d1f5397221 */ /* 0x000fe20000010000 */
[----:B------:R-:W-:Y:S02]  /*c790*/  MOV R179, R218 ;  /* 0x000000da00b37202 */ /* 0x000fe40000000f00 */
[----:B------:R-:W-:Y:S01]  /*c7a0*/  MUFU.EX2 R218, R64 ;  /* 0x0000004000da7308 */ /* 0x000fe20000000800 */
[C---:B------:R-:W-:Y:S01]  /*c7b0*/  HMMA.16816.F32.BF16 R72, R36.reuse, R180, R72 ;  /* 0x000000b42448723c */ /* 0x040fe20000041848 */
[----:B------:R-:W-:Y:S03]  /*c7c0*/  MOV R209, R200 ;  /* 0x000000c800d17202 */ /* 0x000fe60000000f00 */
[----:B------:R-:W-:Y:S01]  /*c7d0*/  FFMA.FTZ R56, R2, R56, R179 ;  /* 0x0000003802387223 */ /* 0x000fe200000100b3 */
[----:B------:R-:W-:Y:S01]  /*c7e0*/  MOV R179, R61 ;  /* 0x0000003d00b37202 */ /* 0x000fe20000000f00 */
[--C-:B------:R-:W-:Y:S01]  /*c7f0*/  FFMA.FTZ R2, R47, c[0x0][0x23c], -R208.reuse ;  /* 0x00008f002f027a23 */ /* 0x100fe200000108d0 */
[----:B------:R-:W-:Y:S01]  /*c800*/  MOV R180, R176 ;  /* 0x000000b000b47202 */ /* 0x000fe20000000f00 */
[-C--:B------:R-:W-:Y:S01]  /*c810*/  HMMA.16816.F32.BF16 R76, R36, R182.reuse, R76 ;  /* 0x000000b6244c723c */ /* 0x080fe2000004184c */
[----:B----4-:R-:W-:Y:S01]  /*c820*/  LDSM.16.MT88.4 R44, [R224+0xd000] ;  /* 0x00d00000e02c783b */ /* 0x010fe20000004200 */
[----:B------:R-:W-:Y:S02]  /*c830*/  MUFU.EX2 R64, R187 ;  /* 0x000000bb00407308 */ /* 0x000fe40000000800 */
[----:B------:R-:W-:Y:S01]  /*c840*/  FFMA.FTZ R61, R58, c[0x0][0x23c], -R208 ;  /* 0x00008f003a3d7a23 */ /* 0x000fe200000108d0 */
[----:B------:R-:W-:Y:S01]  /*c850*/  MOV R176, R206 ;  /* 0x000000ce00b07202 */ /* 0x000fe20000000f00 */
[----:B------:R-:W-:Y:S01]  /*c860*/  FADD.FTZ R56, R180, R56 ;  /* 0x00000038b4387221 */ /* 0x000fe20000010000 */
[----:B------:R-:W-:Y:S01]  /*c870*/  MOV R180, R66 ;  /* 0x0000004200b47202 */ /* 0x000fe20000000f00 */
[C---:B------:R-:W-:Y:S01]  /*c880*/  HMMA.16816.F32.BF16 R80, R28.reuse, R182, R80 ;  /* 0x000000b61c50723c */ /* 0x040fe20000041850 */
[----:B------:R-:W-:Y:S03]  /*c890*/  MOV R181, R168 ;  /* 0x000000a800b57202 */ /* 0x000fe60000000f00 */
[----:B------:R-:W-:Y:S01]  /*c8a0*/  MUFU.EX2 R66, R190 ;  /* 0x000000be00427308 */ /* 0x000fe20000000800 */
[----:B------:R-:W-:Y:S01]  /*c8b0*/  MOV R168, R60 ;  /* 0x0000003c00a87202 */ /* 0x000fe20000000f00 */
[--C-:B------:R-:W-:Y:S01]  /*c8c0*/  FFMA.FTZ R60, R62, c[0x0][0x23c], -R208.reuse ;  /* 0x00008f003e3c7a23 */ /* 0x100fe200000108d0 */
[----:B------:R-:W-:Y:S01]  /*c8d0*/  MOV R183, R67 ;  /* 0x0000004300b77202 */ /* 0x000fe20000000f00 */
[-C--:B-1----:R-:W-:Y:S01]  /*c8e0*/  HMMA.16816.F32.BF16 R84, R28, R48.reuse, R84 ;  /* 0x000000301c54723c */ /* 0x082fe20000041854 */
[----:B------:R-:W-:Y:S03]  /*c8f0*/  FFMA.FTZ R208, R63, c[0x0][0x23c], -R208 ;  /* 0x00008f003fd07a23 */ /* 0x000fe600000108d0 */
[----:B------:R-:W-:Y:S02]  /*c900*/  MOV R245, R194 ;  /* 0x000000c200f57202 */ /* 0x000fe40000000f00 */
[----:B------:R-:W-:Y:S02]  /*c910*/  MUFU.EX2 R63, R191 ;  /* 0x000000bf003f7308 */ /* 0x000fe40000000800 */
[C---:B------:R-:W-:Y:S08]  /*c920*/  HMMA.16816.F32.BF16 R88, R36.reuse, R48, R88 ;  /* 0x000000302458723c */ /* 0x040ff00000041858 */
[-C--:B------:R-:W-:Y:S01]  /*c930*/  HMMA.16816.F32.BF16 R92, R36, R50.reuse, R92 ;  /* 0x00000032245c723c */ /* 0x080fe2000004185c */
[----:B------:R-:W-:Y:S07]  /*c940*/  MUFU.EX2 R62, R59 ;  /* 0x0000003b003e7308 */ /* 0x000fee0000000800 */
[C---:B------:R-:W-:Y:S01]  /*c950*/  HMMA.16816.F32.BF16 R96, R28.reuse, R50, R96 ;  /* 0x000000321c60723c */ /* 0x040fe20000041860 */
[----:B------:R-:W1:Y:S02]  /*c960*/  LDSM.16.MT88.4 R48, [R221+0xe800] ;  /* 0x00e80000dd30783b */ /* 0x000e640000004200 */
[----:B------:R2:W-:Y:S05]  /*c970*/  MUFU.EX2 R206, R2 ;  /* 0x0000000200ce7308 */ /* 0x0005ea0000000800 */
[-C--:B------:R-:W-:Y:S05]  /*c980*/  HMMA.16816.F32.BF16 R100, R28, R52.reuse, R100 ;  /* 0x000000341c64723c */ /* 0x080fea0000041864 */
[----:B------:R-:W-:Y:S03]  /*c990*/  MUFU.EX2 R208, R208 ;  /* 0x000000d000d07308 */ /* 0x000fe60000000800 */
[C---:B------:R-:W-:Y:S07]  /*c9a0*/  HMMA.16816.F32.BF16 R104, R36.reuse, R52, R104 ;  /* 0x000000342468723c */ /* 0x040fee0000041868 */
[----:B------:R3:W-:Y:S01]  /*c9b0*/  MUFU.EX2 R65, R181 ;  /* 0x000000b500417308 */ /* 0x0007e20000000800 */
[-C--:B------:R-:W-:Y:S01]  /*c9c0*/  HMMA.16816.F32.BF16 R108, R36, R54.reuse, R108 ;  /* 0x00000036246c723c */ /* 0x080fe2000004186c */
[----:B--2---:R-:W-:Y:S03]  /*c9d0*/  FADD.FTZ R2, R248, R169 ;  /* 0x000000a9f8027221 */ /* 0x004fe60000010000 */
[----:B------:R-:W-:Y:S04]  /*c9e0*/  MOV R248, R201 ;  /* 0x000000c900f87202 */ /* 0x000fe80000000f00 */
[C---:B------:R-:W-:Y:S01]  /*c9f0*/  HMMA.16816.F32.BF16 R112, R28.reuse, R54, R112 ;  /* 0x000000361c70723c */ /* 0x040fe20000041870 */
[----:B------:R-:W2:Y:S01]  /*ca00*/  LDSM.16.MT88.4 R52, [R222+0xe800] ;  /* 0x00e80000de34783b */ /* 0x000ea20000004200 */
[----:B------:R-:W-:Y:S02]  /*ca10*/  MUFU.EX2 R169, R189 ;  /* 0x000000bd00a97308 */ /* 0x000fe40000000800 */
[----:B------:R-:W-:Y:S04]  /*ca20*/  FADD.FTZ R2, R180, R2 ;  /* 0x00000002b4027221 */ /* 0x000fe80000010000 */
[----:B------:R-:W-:Y:S01]  /*ca30*/  FADD.FTZ R2, R176, R2 ;  /* 0x00000002b0027221 */ /* 0x000fe20000010000 */
[-C--:B-1----:R-:W-:Y:S03]  /*ca40*/  HMMA.16816.F32.BF16 R116, R28, R48.reuse, R116 ;  /* 0x000000301c74723c */ /* 0x082fe60000041874 */
[----:B------:R-:W1:Y:S01]  /*ca50*/  MUFU.EX2 R168, R168 ;  /* 0x000000a800a87308 */ /* 0x000e620000000800 */
[----:B------:R-:W-:Y:S01]  /*ca60*/  FADD.FTZ R2, R242, R2 ;  /* 0x00000002f2027221 */ /* 0x000fe20000010000 */
[----:B------:R-:W-:Y:S02]  /*ca70*/  MOV R242, R192 ;  /* 0x000000c000f27202 */ /* 0x000fe40000000f00 */
[----:B---3--:R-:W-:Y:S01]  /*ca80*/  MOV R181, R205 ;  /* 0x000000cd00b57202 */ /* 0x008fe20000000f00 */
[C---:B------:R-:W-:Y:S04]  /*ca90*/  HMMA.16816.F32.BF16 R120, R36.reuse, R48, R120 ;  /* 0x000000302478723c */ /* 0x040fe80000041878 */
[----:B------:R-:W-:Y:S01]  /*caa0*/  FADD.FTZ R2, R242, R2 ;  /* 0x00000002f2027221 */ /* 0x000fe20000010000 */
[----:B------:R-:W-:Y:S03]  /*cab0*/  MUFU.EX2 R205, R173 ;  /* 0x000000ad00cd7308 */ /* 0x000fe60000000800 */
[-C--:B------:R-:W-:Y:S07]  /*cac0*/  HMMA.16816.F32.BF16 R124, R36, R50.reuse, R124 ;  /* 0x00000032247c723c */ /* 0x080fee000004187c */
[----:B------:R3:W-:Y:S01]  /*cad0*/  MUFU.EX2 R173, R188 ;  /* 0x000000bc00ad7308 */ /* 0x0007e20000000800 */
[C---:B------:R-:W-:Y:S01]  /*cae0*/  HMMA.16816.F32.BF16 R128, R28.reuse, R50, R128 ;  /* 0x000000321c80723c */ /* 0x040fe20000041880 */
[----:B------:R-:W4:Y:S03]  /*caf0*/  LDSM.16.MT88.4 R48, [R224+0xe800] ;  /* 0x00e80000e030783b */ /* 0x000f260000004200 */
[----:B-1----:R-:W-:Y:S04]  /*cb00*/  F2FP.BF16.PACK_AB R200, R168, R65 ;  /* 0x00000041a8c8723e */ /* 0x002fe800000010ff */
[-C--:B--2---:R-:W-:Y:S01]  /*cb10*/  HMMA.16816.F32.BF16 R132, R28, R52.reuse, R132 ;  /* 0x000000341c84723c */ /* 0x084fe20000041884 */
[----:B------:R-:W1:Y:S07]  /*cb20*/  MUFU.EX2 R67, R186 ;  /* 0x000000ba00437308 */ /* 0x000e6e0000000800 */
[C---:B------:R-:W-:Y:S03]  /*cb30*/  HMMA.16816.F32.BF16 R136, R36.reuse, R52, R136 ;  /* 0x000000342488723c */ /* 0x040fe60000041888 */
[----:B------:R-:W-:Y:S01]  /*cb40*/  MUFU.EX2 R60, R60 ;  /* 0x0000003c003c7308 */ /* 0x000fe20000000800 */
[----:B---3--:R-:W-:Y:S04]  /*cb50*/  LDSM.16.MT88.4 R188, [R221+0xd800] ;  /* 0x00d80000ddbc783b */ /* 0x008fe80000004200 */
[-C--:B------:R-:W-:Y:S05]  /*cb60*/  HMMA.16816.F32.BF16 R140, R36, R54.reuse, R140 ;  /* 0x00000036248c723c */ /* 0x080fea000004188c */
[----:B------:R-:W2:Y:S03]  /*cb70*/  MUFU.EX2 R61, R61 ;  /* 0x0000003d003d7308 */ /* 0x000ea60000000800 */
[C---:B------:R-:W-:Y:S01]  /*cb80*/  HMMA.16816.F32.BF16 R144, R28.reuse, R54, R144 ;  /* 0x000000361c90723c */ /* 0x040fe20000041890 */
[----:B------:R-:W3:Y:S03]  /*cb90*/  LDSM.16.MT88.4 R52, [R223+0xe800] ;  /* 0x00e80000df34783b */ /* 0x000ee60000004200 */
[----:B-1----:R-:W-:Y:S04]  /*cba0*/  F2FP.BF16.PACK_AB R201, R64, R67 ;  /* 0x0000004340c9723e */ /* 0x002fe800000010ff */
[-C--:B----4-:R-:W-:Y:S08]  /*cbb0*/  HMMA.16816.F32.BF16 R148, R28, R48.reuse, R148 ;  /* 0x000000301c94723c */ /* 0x090ff00000041894 */
[C---:B------:R-:W-:Y:S08]  /*cbc0*/  HMMA.16816.F32.BF16 R152, R36.reuse, R48, R152 ;  /* 0x000000302498723c */ /* 0x040ff00000041898 */
[-C--:B------:R-:W-:Y:S08]  /*cbd0*/  HMMA.16816.F32.BF16 R156, R36, R50.reuse, R156 ;  /* 0x00000032249c723c */ /* 0x080ff0000004189c */
[C---:B------:R-:W-:Y:S01]  /*cbe0*/  HMMA.16816.F32.BF16 R160, R28.reuse, R50, R160 ;  /* 0x000000321ca0723c */ /* 0x040fe200000418a0 */
[----:B------:R-:W1:Y:S07]  /*cbf0*/  LDSM.16.MT88.4 R48, [R222+0xd000] ;  /* 0x00d00000de30783b */ /* 0x000e6e0000004200 */
[-C--:B---3--:R-:W-:Y:S08]  /*cc00*/  HMMA.16816.F32.BF16 R20, R28, R52.reuse, R20 ;  /* 0x000000341c14723c */ /* 0x088ff00000041814 */
[C---:B------:R-:W-:Y:S01]  /*cc10*/  HMMA.16816.F32.BF16 R32, R36.reuse, R52, R32 ;  /* 0x000000342420723c */ /* 0x040fe20000041820 */
[----:B------:R-:W3:Y:S07]  /*cc20*/  LDL.LU R52, [R1+0xc] ;  /* 0x00000c0001347983 */ /* 0x000eee0000300800 */
[-C--:B------:R-:W-:Y:S07]  /*cc30*/  HMMA.16816.F32.BF16 R164, R36, R54.reuse, R164 ;  /* 0x0000003624a4723c */ /* 0x080fee00000418a4 */
[----:B------:R-:W-:Y:S01]  /*cc40*/  F2FP.BF16.PACK_AB R36, R212, R198 ;  /* 0x000000c6d424723e */ /* 0x000fe200000010ff */
[----:B------:R-:W-:Y:S01]  /*cc50*/  HMMA.16816.F32.BF16 R24, R28, R54, R24 ;  /* 0x000000361c18723c */ /* 0x000fe20000041818 */
[----:B------:R-:W-:Y:S03]  /*cc60*/  F2FP.BF16.PACK_AB R38, R218, R215 ;  /* 0x000000d7da26723e */ /* 0x000fe600000010ff */
[----:B------:R-:W-:Y:S02]  /*cc70*/  F2FP.BF16.PACK_AB R37, R210, R196 ;  /* 0x000000c4d225723e */ /* 0x000fe400000010ff */
[----:B------:R-:W-:Y:S02]  /*cc80*/  F2FP.BF16.PACK_AB R39, R206, R207 ;  /* 0x000000cfce27723e */ /* 0x000fe400000010ff */
[----:B------:R-:W-:Y:S04]  /*cc90*/  F2FP.BF16.PACK_AB R28, R213, R211 ;  /* 0x000000d3d51c723e */ /* 0x000fe800000010ff */
[----:B------:R-:W-:Y:S02]  /*cca0*/  F2FP.BF16.PACK_AB R30, R219, R217 ;  /* 0x000000d9db1e723e */ /* 0x000fe400000010ff */
[----:B------:R-:W-:Y:S02]  /*ccb0*/  F2FP.BF16.PACK_AB R29, R199, R197 ;  /* 0x000000c5c71d723e */ /* 0x000fe400000010ff */
[----:B------:R-:W-:Y:S07]  /*ccc0*/  F2FP.BF16.PACK_AB R31, R216, R214 ;  /* 0x000000d6d81f723e */ /* 0x000fee00000010ff */
        /* <DEDUP_REMOVED lines=9> */
[----:B------:R-:W-:Y:S07]  /*cd60*/  LDSM.16.MT88.4 R48, [R222+0xf000] ;  /* 0x00f00000de30783b */ /* 0x000fee0000004200 */
[-C--:B------:R-:W-:Y:S08]  /*cd70*/  HMMA.16816.F32.BF16 R84, R28, R44.reuse, R84 ;  /* 0x0000002c1c54723c */ /* 0x080ff00000041854 */
[C---:B------:R-:W-:Y:S08]  /*cd80*/  HMMA.16816.F32.BF16 R88, R36.reuse, R44, R88 ;  /* 0x0000002c2458723c */ /* 0x040ff00000041858 */
[-C--:B------:R-:W-:Y:S08]  /*cd90*/  HMMA.16816.F32.BF16 R92, R36, R46.reuse, R92 ;  /* 0x0000002e245c723c */ /* 0x080ff0000004185c */
[C---:B------:R-:W-:Y:S01]  /*cda0*/  HMMA.16816.F32.BF16 R96, R28.reuse, R46, R96 ;  /* 0x0000002e1c60723c */ /* 0x040fe20000041860 */
[----:B------:R-:W-:Y:S03]  /*cdb0*/  LDSM.16.MT88.4 R44, [R224+0xf000] ;  /* 0x00f00000e02c783b */ /* 0x000fe60000004200 */
[----:B---3--:R-:W-:Y:S01]  /*cdc0*/  FFMA.FTZ R0, R0, R52, R243 ;  /* 0x0000003400007223 */ /* 0x008fe200000100f3 */
[----:B------:R-:W-:Y:S04]  /*cdd0*/  MOV R243, R202 ;  /* 0x000000ca00f37202 */ /* 0x000fe80000000f00 */
[----:B------:R-:W1:Y:S03]  /*cde0*/  LDSM.16.MT88.4 R52, [R223+0xd000] ;  /* 0x00d00000df34783b */ /* 0x000e660000004200 */
[----:B------:R-:W-:Y:S01]  /*cdf0*/  F2FP.BF16.PACK_AB R202, R205, R204 ;  /* 0x000000cccdca723e */ /* 0x000fe200000010ff */
[----:B------:R-:W-:Y:S01]  /*ce00*/  FADD.FTZ R0, R183, R0 ;  /* 0x00000000b7007221 */ /* 0x000fe20000010000 */
        /* <DEDUP_REMOVED lines=11> */
[C---:B------:R-:W-:Y:S08]  /*cec0*/  HMMA.16816.F32.BF16 R136, R36.reuse, R48, R136 ;  /* 0x000000302488723c */ /* 0x040ff00000041888 */
[-C--:B------:R-:W-:Y:S08]  /*ced0*/  HMMA.16816.F32.BF16 R140, R36, R50.reuse, R140 ;  /* 0x00000032248c723c */ /* 0x080ff0000004188c */
[C---:B------:R-:W-:Y:S01]  /*cee0*/  HMMA.16816.F32.BF16 R144, R28.reuse, R50, R144 ;  /* 0x000000321c90723c */ /* 0x040fe20000041890 */
[----:B------:R-:W-:Y:S07]  /*cef0*/  LDSM.16.MT88.4 R48, [R221+0xf800] ;  /* 0x00f80000dd30783b */ /* 0x000fee0000004200 */
[-C--:B------:R-:W-:Y:S08]  /*cf00*/  HMMA.16816.F32.BF16 R148, R28, R44.reuse, R148 ;  /* 0x0000002c1c94723c */ /* 0x080ff00000041894 */
[C---:B------:R-:W-:Y:S07]  /*cf10*/  HMMA.16816.F32.BF16 R152, R36.reuse, R44, R152 ;  /* 0x0000002c2498723c */ /* 0x040fee0000041898 */
[----:B------:R-:W-:Y:S01]  /*cf20*/  FADD.FTZ R44, R181, R57 ;  /* 0x00000039b52c7221 */ /* 0x000fe20000010000 */
[-C--:B------:R-:W-:Y:S01]  /*cf30*/  HMMA.16816.F32.BF16 R156, R36, R46.reuse, R156 ;  /* 0x0000002e249c723c */ /* 0x080fe2000004189c */
[----:B------:R-:W-:Y:S03]  /*cf40*/  FADD.FTZ R45, R179, R0 ;  /* 0x00000000b32d7221 */ /* 0x000fe60000010000 */
[----:B------:R-:W-:Y:S02]  /*cf50*/  FADD.FTZ R0, R177, R44 ;  /* 0x0000002cb1007221 */ /* 0x000fe40000010000 */
[----:B------:R-:W-:Y:S02]  /*cf60*/  FADD.FTZ R193, R193, R45 ;  /* 0x0000002dc1c17221 */ /* 0x000fe40000010000 */
[C---:B------:R-:W-:Y:S01]  /*cf70*/  HMMA.16816.F32.BF16 R160, R28.reuse, R46, R160 ;  /* 0x0000002e1ca0723c */ /* 0x040fe200000418a0 */
[----:B------:R-:W-:Y:S03]  /*cf80*/  FADD.FTZ R194, R241, R0 ;  /* 0x00000000f1c27221 */ /* 0x000fe60000010000 */
[----:B------:R-:W-:Y:S03]  /*cf90*/  FADD.FTZ R0, R247, R193 ;  /* 0x000000c1f7007221 */ /* 0x000fe60000010000 */
[----:B------:R-:W-:Y:S01]  /*cfa0*/  FADD.FTZ R46, R178, R56 ;  /* 0x00000038b22e7221 */ /* 0x000fe20000010000 */
[-C--:B-1----:R-:W-:Y:S01]  /*cfb0*/  HMMA.16816.F32.BF16 R20, R28, R52.reuse, R20 ;  /* 0x000000341c14723c */ /* 0x082fe20000041814 */
[----:B------:R-:W-:Y:S03]  /*cfc0*/  FADD.FTZ R0, R246, R0 ;  /* 0x00000000f6007221 */ /* 0x000fe60000010000 */
[----:B------:R-:W-:Y:S01]  /*cfd0*/  FADD.FTZ R56, R203, R46 ;  /* 0x0000002ecb387221 */ /* 0x000fe20000010000 */
[----:B------:R-:W-:Y:S01]  /*cfe0*/  F2FP.BF16.PACK_AB R203, R175, R63 ;  /* 0x0000003fafcb723e */ /* 0x000fe200000010ff */
[----:B------:R-:W-:Y:S01]  /*cff0*/  LDSM.16.MT88.4 R44, [R223+0xd800] ;  /* 0x00d80000df2c783b */ /* 0x000fe20000004200 */
[----:B------:R-:W-:Y:S01]  /*d000*/  FADD.FTZ R0, R244, R0 ;  /* 0x00000000f4007221 */ /* 0x000fe20000010000 */
[C---:B------:R-:W-:Y:S01]  /*d010*/  HMMA.16816.F32.BF16 R32, R36.reuse, R52, R32 ;  /* 0x000000342420723c */ /* 0x040fe20000041820 */
[----:B------:R-:W-:Y:S05]  /*d020*/  FADD.FTZ R192, R240, R56 ;  /* 0x00000038f0c07221 */ /* 0x000fea0000010000 */
[----:B------:R-:W-:Y:S02]  /*d030*/  LDSM.16.MT88.4 R56, [R224+0xf800] ;  /* 0x00f80000e038783b */ /* 0x000fe40000004200 */
[-C--:B------:R-:W-:Y:S06]  /*d040*/  HMMA.16816.F32.BF16 R164, R36, R54.reuse, R164 ;  /* 0x0000003624a4723c */ /* 0x080fec00000418a4 */
[----:B------:R-:W1:Y:S02]  /*d050*/  LDSM.16.MT88.4 R36, [R224+0xd800] ;  /* 0x00d80000e024783b */ /* 0x000e640000004200 */
[----:B------:R-:W-:Y:S06]  /*d060*/  HMMA.16816.F32.BF16 R24, R28, R54, R24 ;  /* 0x000000361c18723c */ /* 0x000fec0000041818 */
[----:B------:R-:W4:Y:S01]  /*d070*/  LDSM.16.MT88.4 R52, [R222+0xf800] ;  /* 0x00f80000de34783b */ /* 0x000f220000004200 */
[----:B------:R-:W-:Y:S01]  /*d080*/  F2FP.BF16.PACK_AB R28, R169, R66 ;  /* 0x00000042a91c723e */ /* 0x000fe200000010ff */
[-C--:B------:R-:W-:Y:S01]  /*d090*/  HMMA.16816.F32.BF16 R180, R200, R188.reuse, R4 ;  /* 0x000000bcc8b4723c */ /* 0x080fe20000041804 */
[----:B------:R-:W-:Y:S03]  /*d0a0*/  F2FP.BF16.PACK_AB R30, R174, R173 ;  /* 0x000000adae1e723e */ /* 0x000fe600000010ff */
[----:B--2---:R-:W-:Y:S02]  /*d0b0*/  F2FP.BF16.PACK_AB R29, R62, R61 ;  /* 0x0000003d3e1d723e */ /* 0x004fe400000010ff */
[----:B------:R-:W-:Y:S01]  /*d0c0*/  F2FP.BF16.PACK_AB R31, R208, R60 ;  /* 0x0000003cd01f723e */ /* 0x000fe200000010ff */
[----:B------:R-:W2:Y:S06]  /*d0d0*/  LDSM.16.MT88.4 R4, [R223+0xf800] ;  /* 0x00f80000df04783b */ /* 0x000eac0000004200 */
        /* <DEDUP_REMOVED lines=8> */
[----:B------:R-:W-:Y:S02]  /*d160*/  FADD.FTZ R9, R195, R0 ;  /* 0x00000000c3097221 */ /* 0x000fe40000010000 */
[----:B------:R-:W-:Y:S02]  /*d170*/  FADD.FTZ R2, R243, R2 ;  /* 0x00000002f3027221 */ /* 0x000fe40000010000 */
[-C--:B---3--:R-:W-:Y:S01]  /*d180*/  HMMA.16816.F32.BF16 R68, R200, R40.reuse, R68 ;  /* 0x00000028c844723c */ /* 0x088fe20000041844 */
[----:B------:R-:W-:Y:S03]  /*d190*/  FADD.FTZ R9, R196, R9 ;  /* 0x00000009c4097221 */ /* 0x000fe60000010000 */
[----:B------:R-:W-:Y:S02]  /*d1a0*/  FADD.FTZ R0, R198, R2 ;  /* 0x00000002c6007221 */ /* 0x000fe40000010000 */
[----:B------:R-:W-:Y:S02]  /*d1b0*/  FADD.FTZ R10, R250, R8 ;  /* 0x00000008fa0a7221 */ /* 0x000fe40000010000 */
[C---:B------:R-:W-:Y:S01]  /*d1c0*/  HMMA.16816.F32.BF16 R72, R28.reuse, R40, R72 ;  /* 0x000000281c48723c */ /* 0x040fe20000041848 */
[----:B------:R-:W-:Y:S03]  /*d1d0*/  FADD.FTZ R11, R248, R11 ;  /* 0x0000000bf80b7221 */ /* 0x000fe60000010000 */
[----:B------:R-:W-:Y:S02]  /*d1e0*/  FADD.FTZ R2, R197, R10 ;  /* 0x0000000ac5027221 */ /* 0x000fe40000010000 */
[----:B------:R-:W-:Y:S02]  /*d1f0*/  FADD.FTZ R8, R211, R11 ;  /* 0x0000000bd3087221 */ /* 0x000fe40000010000 */
        /* <DEDUP_REMOVED lines=8> */
[-C--:B-1----:R-:W-:Y:S01]  /*d280*/  HMMA.16816.F32.BF16 R84, R200, R36.reuse, R84 ;  /* 0x00000024c854723c */ /* 0x082fe20000041854 */
[----:B------:R-:W-:Y:S03]  /*d290*/  FADD.FTZ R8, R218, R2 ;  /* 0x00000002da087221 */ /* 0x000fe60000010000 */
[----:B------:R-:W-:Y:S02]  /*d2a0*/  FADD.FTZ R0, R206, R0 ;  /* 0x00000000ce007221 */ /* 0x000fe40000010000 */
[----:B------:R-:W-:Y:S02]  /*d2b0*/  FADD.FTZ R8, R66, R8 ;  /* 0x0000000842087221 */ /* 0x000fe40000010000 */
        /* <DEDUP_REMOVED lines=22> */
[-C--:B------:R-:W-:Y:S01]  /*d420*/  HMMA.16816.F32.BF16 R164, R28, R6.reuse, R164 ;  /* 0x000000061ca4723c */ /* 0x080fe200000418a4 */
[----:B------:R-:W-:Y:S03]  /*d430*/  FADD.FTZ R5, R214, R10 ;  /* 0x0000000ad6057221 */ /* 0x000fe60000010000 */
[----:B------:R-:W-:Y:S02]  /*d440*/  FADD.FTZ R4, R219, R4 ;  /* 0x00000004db047221 */ /* 0x000fe40000010000 */
[----:B------:R-:W-:Y:S02]  /*d450*/  FADD.FTZ R2, R216, R5 ;  /* 0x00000005d8027221 */ /* 0x000fe40000010000 */
[----:B------:R-:W-:Y:S01]  /*d460*/  FADD.FTZ R4, R65, R4 ;  /* 0x0000000441047221 */ /* 0x000fe20000010000 */
[----:B------:R-:W-:Y:S03]  /*d470*/  HMMA.16816.F32.BF16 R200, R200, R6, R24 ;  /* 0x00000006c8c8723c */ /* 0x000fe60000041818 */
[----:B------:R-:W-:Y:S01]  /*d480*/  FADD.FTZ R9, R168, R4 ;  /* 0x00000004a8097221 */ /* 0x000fe20000010000 */
[----:B------:R-:W-:Y:S01]  /*d490*/  MOV R168, R172 ;  /* 0x000000ac00a87202 */ /* 0x000fe20000000f00 */
[----:B------:R-:W-:Y:S02]  /*d4a0*/  FADD.FTZ R2, R67, R2 ;  /* 0x0000000243027221 */ /* 0x000fe40000010000 */
[----:B------:R-:W-:Y:S02]  /*d4b0*/  FADD.FTZ R5, R61, R0 ;  /* 0x000000003d057221 */ /* 0x000fe40000010000 */
[----:B------:R-:W-:Y:S03]  /*d4c0*/  FADD.FTZ R0, R169, R8 ;  /* 0x00000008a9007221 */ /* 0x000fe60000010000 */
[----:B------:R-:W-:Y:S02]  /*d4d0*/  FADD.FTZ R6, R204, R9 ;  /* 0x00000009cc067221 */ /* 0x000fe40000010000 */
[----:B------:R-:W-:Y:S02]  /*d4e0*/  FADD.FTZ R2, R64, R2 ;  /* 0x0000000240027221 */ /* 0x000fe40000010000 */
[----:B------:R-:W-:Y:S02]  /*d4f0*/  FADD.FTZ R6, R205, R6 ;  /* 0x00000006cd067221 */ /* 0x000fe40000010000 */
[----:B------:R-:W-:Y:S02]  /*d500*/  FADD.FTZ R4, R62, R5 ;  /* 0x000000053e047221 */ /* 0x000fe40000010000 */
[----:B------:R-:W-:Y:S01]  /*d510*/  FADD.FTZ R5, R173, R0 ;  /* 0x00000000ad057221 */ /* 0x000fe20000010000 */
[----:B------:R1:W-:Y:S01]  /*d520*/  STL [R1+0x4], R6 ;  /* 0x0000040601007387 */ /* 0x0003e20000100800 */
[----:B------:R-:W-:Y:S01]  /*d530*/  FADD.FTZ R2, R63, R2 ;  /* 0x000000023f027221 */ /* 0x000fe20000010000 */
[----:B------:R-:W-:Y:S01]  /*d540*/  MOV R173, R171 ;  /* 0x000000ab00ad7202 */ /* 0x000fe20000000f00 */
[----:B------:R-:W-:Y:S02]  /*d550*/  FADD.FTZ R0, R60, R4 ;  /* 0x000000043c007221 */ /* 0x000fe40000010000 */
[----:B------:R-:W-:Y:S01]  /*d560*/  FADD.FTZ R4, R174, R5 ;  /* 0x00000005ae047221 */ /* 0x000fe20000010000 */
[----:B------:R-:W-:Y:S01]  /*d570*/  MOV R174, R170 ;  /* 0x000000aa00ae7202 */ /* 0x000fe20000000f00 */
[----:B------:R-:W-:Y:S01]  /*d580*/  FADD.FTZ R2, R175, R2 ;  /* 0x00000002af027221 */ /* 0x000fe20000010000 */
[----:B------:R-:W-:Y:S01]  /*d590*/  MOV R175, R3 ;  /* 0x0000000300af7202 */ /* 0x000fe20000000f00 */
[----:B------:R-:W-:Y:S01]  /*d5a0*/  FADD.FTZ R0, R208, R0 ;  /* 0x00000000d0007221 */ /* 0x000fe20000010000 */
[----:B------:R1:W-:Y:S04]  /*d5b0*/  STL [R1], R4 ;  /* 0x0000000401007387 */ /* 0x0003e80000100800 */
[----:B------:R1:W-:Y:S04]  /*d5c0*/  STL [R1+0x8], R2 ;  /* 0x0000080201007387 */ /* 0x0003e80000100800 */
[----:B------:R1:W-:Y:S02]  /*d5d0*/  STL [R1+0xc], R0 ;  /* 0x00000c0001007387 */ /* 0x0003e40000100800 */
[----:B-1----:R-:W-:-:S05]  /*d5e0*/  @P4 BRA `(.L_x_297) ;  /* 0xffffb90000004947 */ /* 0x002fca000383ffff */
.L_x_296:
[----:B--2---:R-:W2:Y:S04]  /*d5f0*/  LDL.LU R2, [R1+0x4] ;  /* 0x0000040001027983 */ /* 0x004ea80000300800 */
[----:B------:R-:W3:Y:S04]  /*d600*/  LDL.LU R9, [R1+0x8] ;  /* 0x0000080001097983 */ /* 0x000ee80000300800 */
[----:B------:R-:W4:Y:S04]  /*d610*/  LDL.LU R8, [R1] ;  /* 0x0000000001087983 */ /* 0x000f280000300800 */
[----:B------:R-:W4:Y:S01]  /*d620*/  LDL.LU R7, [R1+0xc] ;  /* 0x00000c0001077983 */ /* 0x000f220000300800 */
[----:B------:R-:W1:Y:S01]  /*d630*/  S2UR UR6, SR_CTAID.Y ;  /* 0x00000000000679c3 */ /* 0x000e620000002600 */
[----:B------:R-:W-:Y:S01]  /*d640*/  UISETP.NE.AND UP0, UPT, UR8, -0x1, UPT ;  /* 0xffffffff0800788c */ /* 0x000fe2000bf05270 */
[----:B------:R-:W-:Y:S01]  /*d650*/  BSSY B0, `(.L_x_300) ;  /* 0x00001b2000007945 */ /* 0x000fe20003800000 */
[----:B------:R-:W-:-:S02]  /*d660*/  ULDC UR9, c[0x0][0x214] ;  /* 0x0000850000097ab9 */ /* 0x000fc40000000800 */
[----:B------:R-:W-:Y:S02]  /*d670*/  UMOV UR24, URZ ;  /* 0x0000003f00187c82 */ /* 0x000fe40008000000 */
[----:B------:R-:W-:Y:S01]  /*d680*/  UMOV UR25, URZ ;  /* 0x0000003f00197c82 */ /* 0x000fe20008000000 */
[----:B------:R-:W2:Y:S08]  /*d690*/  S2UR UR10, SR_CTAID.X ;  /* 0x00000000000a79c3 */ /* 0x000eb00000002500 */
[----:B------:R-:W2:Y:S01]  /*d6a0*/  S2UR UR11, SR_CTAID.Z ;  /* 0x00000000000b79c3 */ /* 0x000ea20000002700 */
[----:B-1----:R-:W-:Y:S01]  /*d6b0*/  @!UP0 USHF.R.S32.HI UR12, URZ, 0x1f, UR6 ;  /* 0x0000001f3f0c8899 */ /* 0x002fe20008011406 */
[----:B--2---:R-:W1:Y:S04]  /*d6c0*/  SHFL.BFLY PT, R0, R2, 0x2, 0x1f ;  /* 0x0c401f0002007f89 */ /* 0x004e6800000e0000 */
[----:B---3--:R-:W2:Y:S04]  /*d6d0*/  SHFL.BFLY PT, R4, R9, 0x2, 0x1f ;  /* 0x0c401f0009047f89 */ /* 0x008ea800000e0000 */
[----:B----4-:R-:W3:Y:S04]  /*d6e0*/  SHFL.BFLY PT, R5, R8, 0x2, 0x1f ;  /* 0x0c401f0008057f89 */ /* 0x010ee800000e0000 */
[----:B------:R-:W-:Y:S01]  /*d6f0*/  SHFL.BFLY PT, R6, R7, 0x2, 0x1f ;  /* 0x0c401f0007067f89 */ /* 0x000fe200000e0000 */
[----:B-1----:R-:W-:-:S02]  /*d700*/  FADD.FTZ R0, R0, R2 ;  /* 0x0000000200007221 */ /* 0x002fc40000010000 */
[----:B--2---:R-:W-:-:S03]  /*d710*/  FADD.FTZ R4, R4, R9 ;  /* 0x0000000904047221 */ /* 0x004fc60000010000 */
[----:B------:R-:W1:Y:S01]  /*d720*/  SHFL.BFLY PT, R2, R0, 0x1, 0x1f ;  /* 0x0c201f0000027f89 */ /* 0x000e6200000e0000 */
[----:B---3--:R-:W-:-:S03]  /*d730*/  FADD.FTZ R5, R5, R8 ;  /* 0x0000000805057221 */ /* 0x008fc60000010000 */
[----:B------:R-:W2:Y:S01]  /*d740*/  SHFL.BFLY PT, R168, R4, 0x1, 0x1f ;  /* 0x0c201f0004a87f89 */ /* 0x000ea200000e0000 */
[----:B-1----:R-:W-:Y:S01]  /*d750*/  FADD.FTZ R169, R0, R2 ;  /* 0x0000000200a97221 */ /* 0x002fe20000010000 */
[----:B------:R-:W-:Y:S01]  /*d760*/  MOV R0, 0x3f800000 ;  /* 0x3f80000000007802 */ /* 0x000fe20000000f00 */
[----:B------:R-:W-:Y:S02]  /*d770*/  FADD.FTZ R2, R6, R7 ;  /* 0x0000000706027221 */ /* 0x000fe40000010000 */
[----:B------:R-:W1:Y:S01]  /*d780*/  SHFL.BFLY PT, R7, R5, 0x1, 0x1f ;  /* 0x0c201f0005077f89 */ /* 0x000e6200000e0000 */
[----:B------:R-:W-:Y:S01]  /*d790*/  FSETP.NE.FTZ.AND P5, PT, R169, RZ, PT ;  /* 0x000000ffa900720b */ /* 0x000fe20003fb5000 */
[----:B--2---:R-:W-:Y:S01]  /*d7a0*/  FADD.FTZ R168, R4, R168 ;  /* 0x000000a804a87221 */ /* 0x004fe20000010000 */
[----:B------:R-:W-:Y:S01]  /*d7b0*/  MOV R4, 0x3f800000 ;  /* 0x3f80000000047802 */ /* 0x000fe20000000f00 */
[----:B------:R-:W2:Y:S03]  /*d7c0*/  SHFL.BFLY PT, R6, R2, 0x1, 0x1f ;  /* 0x0c201f0002067f89 */ /* 0x000ea600000e0000 */
[----:B------:R-:W-:-:S07]  /*d7d0*/  FSETP.NE.FTZ.AND P4, PT, R168, RZ, PT ;  /* 0x000000ffa800720b */ /* 0x000fce0003f95000 */
[----:B------:R-:W3:Y:S08]  /*d7e0*/  @P5 MUFU.RCP R0, R169 ;  /* 0x000000a900005308 */ /* 0x000ef00000001000 */
[----:B------:R-:W4:Y:S01]  /*d7f0*/  @P4 MUFU.RCP R4, R168 ;  /* 0x000000a800044308 */ /* 0x000f220000001000 */
[----:B-1----:R-:W-:Y:S02]  /*d800*/  FADD.FTZ R174, R5, R7 ;  /* 0x0000000705ae7221 */ /* 0x002fe40000010000 */
[----:B--2---:R-:W-:-:S03]  /*d810*/  FADD.FTZ R173, R2, R6 ;  /* 0x0000000602ad7221 */ /* 0x004fc60000010000 */
[----:B------:R-:W-:Y:S01]  /*d820*/  FSETP.NE.FTZ.AND P3, PT, R174, RZ, PT ;  /* 0x000000ffae00720b */ /* 0x000fe20003f75000 */
[C---:B---3--:R-:W-:Y:S01]  /*d830*/  FMUL.FTZ R23, R0.reuse, R85 ;  /* 0x0000005500177220 */ /* 0x048fe20000410000 */
[----:B------:R-:W-:Y:S01]  /*d840*/  MOV R2, 0x3f800000 ;  /* 0x3f80000000027802 */ /* 0x000fe20000000f00 */
[----:B------:R-:W1:Y:S01]  /*d850*/  S2R R85, SR_TID.X ;  /* 0x0000000000557919 */ /* 0x000e620000002100 */
[----:B------:R-:W-:Y:S01]  /*d860*/  FSETP.NE.FTZ.AND P0, PT, R173, RZ, PT ;  /* 0x000000ffad00720b */ /* 0x000fe20003f15000 */
[C---:B------:R-:W-:Y:S02]  /*d870*/  FMUL.FTZ R180, R0.reuse, R180 ;  /* 0x000000b400b47220 */ /* 0x040fe40000410000 */
[C---:B------:R-:W-:Y:S02]  /*d880*/  FMUL.FTZ R7, R0.reuse, R181 ;  /* 0x000000b500077220 */ /* 0x040fe40000410000 */
[C---:B------:R-:W-:Y:S02]  /*d890*/  FMUL.FTZ R188, R0.reuse, R188 ;  /* 0x000000bc00bc7220 */ /* 0x040fe40000410000 */
[C---:B------:R-:W-:Y:S01]  /*d8a0*/  FMUL.FTZ R5, R0.reuse, R189 ;  /* 0x000000bd00057220 */ /* 0x040fe20000410000 */
[----:B------:R-:W-:Y:S01]  /*d8b0*/  F2FP.BF16.PACK_AB R7, R7, R180 ;  /* 0x000000b40707723e */ /* 0x000fe200000010ff */
[----:B------:R-:W2:Y:S01]  /*d8c0*/  @P3 MUFU.RCP R2, R174 ;  /* 0x000000ae00023308 */ /* 0x000ea20000001000 */
        /* <DEDUP_REMOVED lines=10> */
[----:B-1----:R-:W-:Y:S01]  /*d970*/  SHF.R.S32.HI R28, RZ, 0x1f, R85 ;  /* 0x0000001fff1c7819 */ /* 0x002fe20000011455 */
[C---:B------:R-:W-:Y:S01]  /*d980*/  FMUL.FTZ R100, R0.reuse, R100 ;  /* 0x0000006400647220 */ /* 0x040fe20000410000 */
[----:B------:R-:W-:Y:S01]  /*d990*/  F2FP.BF16.PACK_AB R23, R23, R84 ;  /* 0x000000541717723e */ /* 0x000fe200000010ff */
[----:B------:R-:W-:Y:S01]  /*d9a0*/  FMUL.FTZ R66, R0, R101 ;  /* 0x0000006500427220 */ /* 0x000fe20000410000 */
[-C--:B------:R-:W-:Y:S01]  /*d9b0*/  LEA.HI R26, R28, R85.reuse, RZ, 0x2 ;  /* 0x000000551c1a7211 */ /* 0x080fe200078f10ff */
[----:B------:R-:W-:Y:S01]  /*d9c0*/  FMUL.FTZ R112, R0, R112 ;  /* 0x0000007000707220 */ /* 0x000fe20000410000 */
[----:B------:R-:W-:Y:S01]  /*d9d0*/  LEA.HI R84, R28, R85, RZ, 0x5 ;  /* 0x000000551c547211 */ /* 0x000fe200078f28ff */
[----:B------:R-:W-:Y:S01]  /*d9e0*/  FMUL.FTZ R62, R0, R113 ;  /* 0x00000071003e7220 */ /* 0x000fe20000410000 */
[----:B------:R-:W-:Y:S01]  /*d9f0*/  F2FP.BF16.PACK_AB R20, R20, R96 ;  /* 0x000000601414723e */ /* 0x000fe200000010ff */
[----:B------:R-:W-:Y:S01]  /*da00*/  FMUL.FTZ R116, R0, R116 ;  /* 0x0000007400747220 */ /* 0x000fe20000410000 */
[----:B------:R-:W-:Y:S01]  /*da10*/  F2FP.BF16.PACK_AB R66, R66, R100 ;  /* 0x000000644242723e */ /* 0x000fe200000010ff */
        /* <DEDUP_REMOVED lines=22> */
[----:B------:R-:W-:Y:S01]  /*db80*/  MOV R0, 0x3f800000 ;  /* 0x3f80000000007802 */ /* 0x000fe20000000f00 */
[----:B----4-:R-:W-:Y:S01]  /*db90*/  FMUL.FTZ R182, R4, R182 ;  /* 0x000000b604b67220 */ /* 0x010fe20000410000 */
[----:B------:R-:W-:Y:S01]  /*dba0*/  F2FP.BF16.PACK_AB R34, R34, R192 ;  /* 0x000000c02222723e */ /* 0x000fe200000010ff */
[----:B------:R-:W-:Y:S01]  /*dbb0*/  FMUL.FTZ R6, R4, R183 ;  /* 0x000000b704067220 */ /* 0x000fe20000410000 */
        /* <DEDUP_REMOVED lines=96> */
[----:B-1----:R-:W-:Y:S01]  /*e1c0*/  FMUL.FTZ R179, R0, R179 ;  /* 0x000000b300b37220 */ /* 0x002fe20000410000 */
[----:B------:R-:W-:Y:S01]  /*e1d0*/  F2FP.BF16.PACK_AB R32, R32, R196 ;  /* 0x000000c42020723e */ /* 0x000fe200000010ff */
[----:B------:R-:W-:Y:S01]  /*e1e0*/  FMUL.FTZ R9, R0, R178 ;  /* 0x000000b200097220 */ /* 0x000fe20000410000 */
[----:B------:R-:W-:Y:S01]  /*e1f0*/  LEA.HI R4, R4, R2, RZ, 0x3 ;  /* 0x0000000204047211 */ /* 0x000fe200078f18ff */
[----:B------:R-:W-:-:S02]  /*e200*/  FMUL.FTZ R187, R0, R187 ;  /* 0x000000bb00bb7220 */ /* 0x000fc40000410000 */
        /* <DEDUP_REMOVED lines=9> */
[----:B------:R-:W-:Y:S01]  /*e2a0*/  SHF.L.U32 R2, R4, 0x6, RZ ;  /* 0x0000000604027819 */ /* 0x000fe200000006ff */
        /* <DEDUP_REMOVED lines=36> */
[----:B------:R-:W-:Y:S02]  /*e4f0*/  LOP3.LUT R0, R26, 0x3ffffffc, RZ, 0xc0, !PT ;  /* 0x3ffffffc1a007812 */ /* 0x000fe400078ec0ff */
[----:B------:R-:W-:Y:S02]  /*e500*/  SHF.R.S32.HI R26, RZ, 0x5, R84 ;  /* 0x00000005ff1a7819 */ /* 0x000fe40000011454 */
[----:B------:R-:W-:Y:S02]  /*e510*/  IADD3 R28, -R0, R85, RZ ;  /* 0x00000055001c7210 */ /* 0x000fe40007ffe1ff */
[----:B------:R-:W-:-:S02]  /*e520*/  LOP3.LUT R0, R2, 0x1c0, RZ, 0xc0, !PT ;  /* 0x000001c002007812 */ /* 0x000fc400078ec0ff */
[----:B------:R-:W-:Y:S02]  /*e530*/  LOP3.LUT R2, R4, 0x1, RZ, 0xc0, !PT ;  /* 0x0000000104027812 */ /* 0x000fe400078ec0ff */
[----:B------:R-:W-:Y:S02]  /*e540*/  LEA R28, R26, R28, 0x9 ;  /* 0x0000001c1a1c7211 */ /* 0x000fe400078e48ff */
[----:B------:R-:W-:Y:S02]  /*e550*/  LEA.HI R0, R0, R0, RZ, 0x1d ;  /* 0x0000000000007211 */ /* 0x000fe400078fe8ff */
[----:B------:R-:W-:Y:S02]  /*e560*/  ISETP.NE.U32.AND P1, PT, R2, 0x1, PT ;  /* 0x000000010200780c */ /* 0x000fe40003f25070 */
[----:B------:R-:W-:Y:S02]  /*e570*/  LEA R0, R28, R0, 0x1 ;  /* 0x000000001c007211 */ /* 0x000fe400078e08ff */
[----:B------:R-:W-:-:S02]  /*e580*/  F2FP.BF16.PACK_AB R31, R199, R31 ;  /* 0x0000001fc71f723e */ /* 0x000fc400000010ff */
[----:B------:R-:W-:Y:S02]  /*e590*/  SHF.L.U32 R0, R0, 0x1, RZ ;  /* 0x0000000100007819 */ /* 0x000fe400000006ff */
[----:B------:R-:W-:Y:S02]  /*e5a0*/  F2FP.BF16.PACK_AB R28, R165, R164 ;  /* 0x000000a4a51c723e */ /* 0x000fe400000010ff */
[C---:B------:R-:W-:Y:S01]  /*e5b0*/  IADD3 R2, R0.reuse, -0x10, RZ ;  /* 0xfffffff000027810 */ /* 0x040fe20007ffe0ff */
[----:B------:R1:W-:Y:S01]  /*e5c0*/  STS [R0+0x400], R6 ;  /* 0x0004000600007388 */ /* 0x0003e20000000800 */
[----:B------:R-:W-:Y:S02]  /*e5d0*/  F2FP.BF16.PACK_AB R69, R167, R69 ;  /* 0x00000045a745723e */ /* 0x000fe400000010ff */
[----:B------:R-:W-:Y:S01]  /*e5e0*/  @P1 IADD3 R2, R0, 0x10, RZ ;  /* 0x0000001000021810 */ /* 0x000fe20007ffe0ff */
[----:B------:R-:W-:Y:S01]  /*e5f0*/  STS [R0], R7 ;  /* 0x0000000700007388 */ /* 0x000fe20000000800 */
[----:B------:R-:W-:-:S02]  /*e600*/  R2P PR, R4, 0x6 ;  /* 0x0000000604007804 */ /* 0x000fc40000000000 */
[----:B------:R-:W-:Y:S01]  /*e610*/  MOV R4, 0x20 ;  /* 0x0000002000047802 */ /* 0x000fe20000000f00 */
[----:B------:R2:W-:Y:S03]  /*e620*/  STS [R2], R5 ;  /* 0x0000000502007388 */ /* 0x0005e60000000800 */
[----:B------:R-:W-:Y:S01]  /*e630*/  SEL R4, R4, 0xffffffe0, !P1 ;  /* 0xffffffe004047807 */ /* 0x000fe20004800000 */
[----:B------:R3:W-:Y:S04]  /*e640*/  STS [R2+0x400], R8 ;  /* 0x0004000802007388 */ /* 0x0007e80000000800 */
[----:B------:R-:W-:Y:S04]  /*e650*/  STS [R0+0x2000], R10 ;  /* 0x0020000a00007388 */ /* 0x000fe80000000800 */
[----:B------:R4:W-:Y:S04]  /*e660*/  STS [R0+0x2400], R9 ;  /* 0x0024000900007388 */ /* 0x0009e80000000800 */
[----:B------:R-:W-:Y:S01]  /*e670*/  STS [R2+0x2000], R11 ;  /* 0x0020000b02007388 */ /* 0x000fe20000000800 */
[----:B-1----:R-:W-:Y:S01]  /*e680*/  MOV R6, UR5 ;  /* 0x0000000500067c02 */ /* 0x002fe20008000f00 */
[----:B------:R-:W-:-:S02]  /*e690*/  ULDC.64 UR4, c[0x0][0x1e8] ;  /* 0x00007a0000047ab9 */ /* 0x000fc40000000a00 */
[----:B------:R1:W-:Y:S01]  /*e6a0*/  STS [R2+0x2400], R14 ;  /* 0x0024000e02007388 */ /* 0x0003e20000000800 */
[----:B------:R-:W-:Y:S01]  /*e6b0*/  SEL R6, R6, 0xffffffc0, !P2 ;  /* 0xffffffc006067807 */ /* 0x000fe20005000000 */
[----:B------:R-:W-:Y:S01]  /*e6c0*/  @UP0 UIMAD.WIDE.U32 UR18, UR8, UR4, URZ ;  /* 0x00000004081202a5 */ /* 0x000fe2000f8e003f */
[----:B--2---:R-:W-:-:S03]  /*e6d0*/  IADD3 R5, R0, R4, RZ ;  /* 0x0000000400057210 */ /* 0x004fc60007ffe0ff */
[----:B------:R-:W-:Y:S01]  /*e6e0*/  @UP0 UIMAD UR7, UR8, UR5, UR19 ;  /* 0x00000005080702a4 */ /* 0x000fe2000f8e0213 */
[----:B------:R-:W-:Y:S02]  /*e6f0*/  IADD3 R4, R4, R2, RZ ;  /* 0x0000000204047210 */ /* 0x000fe40007ffe0ff */
[-C--:B---3--:R-:W-:Y:S01]  /*e700*/  IADD3 R8, R0, R6.reuse, RZ ;  /* 0x0000000600087210 */ /* 0x088fe20007ffe0ff */
[----:B------:R2:W-:Y:S01]  /*e710*/  STS [R5], R13 ;  /* 0x0000000d05007388 */ /* 0x0005e20000000800 */
[----:B------:R-:W-:Y:S01]  /*e720*/  IADD3 R7, R5, R6, RZ ;  /* 0x0000000605077210 */ /* 0x000fe20007ffe0ff */
[----:B------:R-:W-:Y:S02]  /*e730*/  ULDC.64 UR4, c[0x0][0x1e0] ;  /* 0x0000780000047ab9 */ /* 0x000fe40000000a00 */
[----:B------:R3:W-:Y:S01]  /*e740*/  STS [R5+0x400], R12 ;  /* 0x0004000c05007388 */ /* 0x0007e20000000800 */
[----:B------:R-:W-:Y:S01]  /*e750*/  @!UP0 UIMAD UR12, UR12, UR4, URZ ;  /* 0x000000040c0c82a4 */ /* 0x000fe2000f8e023f */
[----:B----4-:R-:W-:-:S02]  /*e760*/  IADD3 R9, R6, R2, RZ ;  /* 0x0000000206097210 */ /* 0x010fc40007ffe0ff */
[----:B------:R-:W-:Y:S01]  /*e770*/  STS [R4], R16 ;  /* 0x0000001004007388 */ /* 0x000fe20000000800 */
[----:B------:R-:W-:Y:S01]  /*e780*/  IADD3 R6, R4, R6, RZ ;  /* 0x0000000604067210 */ /* 0x000fe20007ffe0ff */
[----:B------:R-:W-:Y:S02]  /*e790*/  @!UP0 UIMAD.WIDE.U32 UR22, UR6, UR4, URZ ;  /* 0x00000004061682a5 */ /* 0x000fe4000f8e003f */
[----:B------:R-:W-:Y:S01]  /*e7a0*/  STS [R4+0x400], R15 ;  /* 0x0004000f04007388 */ /* 0x000fe20000000800 */
[----:B------:R-:W-:Y:S02]  /*e7b0*/  ULDC.U8 UR4, c[0x0][0x329] ;  /* 0x0000ca4000047ab9 */ /* 0x000fe40000000000 */
[----:B------:R-:W-:Y:S01]  /*e7c0*/  UISETP.NE.AND UP1, UPT, UR4, URZ, UPT ;  /* 0x0000003f0400728c */ /* 0x000fe2000bf25270 */
[----:B------:R-:W-:Y:S01]  /*e7d0*/  STS [R5+0x2000], R17 ;  /* 0x0020001105007388 */ /* 0x000fe20000000800 */
[----:B------:R-:W-:Y:S01]  /*e7e0*/  @!UP0 UIMAD UR12, UR6, UR5, UR12 ;  /* 0x00000005060c82a4 */ /* 0x000fe2000f8e020c */
[----:B-1----:R-:W-:Y:S01]  /*e7f0*/  MOV R14, 0x7f800000 ;  /* 0x7f800000000e7802 */ /* 0x002fe20000000f00 */
[----:B------:R-:W-:Y:S01]  /*e800*/  @!UP0 UMOV UR18, UR22 ;  /* 0x0000001600128c82 */ /* 0x000fe20008000000 */
[----:B------:R-:W-:Y:S01]  /*e810*/  STS [R5+0x2400], R18 ;  /* 0x0024001205007388 */ /* 0x000fe20000000800 */
[----:B------:R-:W-:-:S02]  /*e820*/  ULDC.U8 UR5, c[0x0][0x328] ;  /* 0x0000ca0000057ab9 */ /* 0x000fc40000000000 */
[----:B------:R-:W-:Y:S01]  /*e830*/  UISETP.NE.AND UP2, UPT, UR5, URZ, UPT ;  /* 0x0000003f0500728c */ /* 0x000fe2000bf45270 */
[----:B------:R-:W-:Y:S01]  /*e840*/  STS [R4+0x2000], R25 ;  /* 0x0020001904007388 */ /* 0x000fe20000000800 */
[----:B------:R-:W-:Y:S01]  /*e850*/  @!UP0 UIADD3 UR7, UR23, UR12, URZ ;  /* 0x0000000c17078290 */ /* 0x000fe2000fffe03f */
[----:B--2---:R-:W-:Y:S01]  /*e860*/  MOV R13, 0x7f800000 ;  /* 0x7f800000000d7802 */ /* 0x004fe20000000f00 */
[----:B------:R-:W-:Y:S01]  /*e870*/  UISETP.NE.OR UP3, UPT, UR4, URZ, !UP2 ;  /* 0x0000003f0400728c */ /* 0x000fe2000d765670 */
[----:B------:R-:W-:Y:S01]  /*e880*/  STS [R4+0x2400], R24 ;  /* 0x0024001804007388 */ /* 0x000fe20000000800 */
[----:B------:R-:W-:Y:S01]  /*e890*/  @UP1 ULDC UR13, c[0x0][0x210] ;  /* 0x00008400000d1ab9 */ /* 0x000fe20000000800 */
[----:B---3--:R-:W-:Y:S01]  /*e8a0*/  MOV R12, 0x7f800000 ;  /* 0x7f800000000c7802 */ /* 0x008fe20000000f00 */
[----:B------:R-:W-:Y:S01]  /*e8b0*/  ULDC UR5, c[0x0][0x234] ;  /* 0x00008d0000057ab9 */ /* 0x000fe20000000800 */
[----:B------:R-:W-:Y:S01]  /*e8c0*/  STS [R8], R23 ;  /* 0x0000001708007388 */ /* 0x000fe20000000800 */
[----:B------:R-:W-:-:S02]  /*e8d0*/  @UP1 UIMAD UR13, UR13, UR9, URZ ;  /* 0x000000090d0d12a4 */ /* 0x000fc4000f8e023f */
[----:B------:R-:W-:Y:S01]  /*e8e0*/  @!UP1 USEL UR13, UR9, UR5, !UP2 ;  /* 0x00000005090d9287 */ /* 0x000fe2000d000000 */
[----:B------:R-:W-:Y:S01]  /*e8f0*/  STS [R8+0x400], R22 ;  /* 0x0004001608007388 */ /* 0x000fe20000000800 */
[----:B------:R-:W-:Y:S02]  /*e900*/  ULDC UR4, c[0x0][0x1c0] ;  /* 0x0000700000047ab9 */ /* 0x000fe40000000800 */
[----:B------:R-:W-:Y:S01]  /*e910*/  @UP1 UMOV UR14, 0x1 ;  /* 0x00000001000e1882 */ /* 0x000fe20000000000 */
[----:B------:R-:W-:Y:S01]  /*e920*/  STS [R9], R20 ;  /* 0x0000001409007388 */ /* 0x000fe20000000800 */
[----:B------:R-:W-:Y:S02]  /*e930*/  @!UP1 UIMAD UR14, UR13, UR4, URZ ;  /* 0x000000040d0e92a4 */ /* 0x000fe4000f8e023f */
[----:B------:R-:W-:Y:S01]  /*e940*/  @!UP3 UIMAD UR20, UR6, UR9, URZ ;  /* 0x000000090614b2a4 */ /* 0x000fe2000f8e023f */
[----:B------:R-:W-:Y:S01]  /*e950*/  STS [R9+0x400], R19 ;  /* 0x0004001309007388 */ /* 0x000fe20000000800 */
[----:B------:R-:W-:-:S02]  /*e960*/  @UP1 ULDC UR19, c[0x0][0x210] ;  /* 0x0000840000131ab9 */ /* 0x000fc40000000800 */
[----:B------:R-:W-:Y:S01]  /*e970*/  UIMAD UR4, UR6, UR14, URZ ;  /* 0x0000000e060472a4 */ /* 0x000fe2000f8e023f */
[----:B------:R-:W-:Y:S01]  /*e980*/  STS [R8+0x2000], R21 ;  /* 0x0020001508007388 */ /* 0x000fe20000000800 */
[----:B------:R-:W-:Y:S02]  /*e990*/  @!UP1 UMOV UR19, 0x1 ;  /* 0x0000000100139882 */ /* 0x000fe40000000000 */
[----:B------:R-:W-:Y:S01]  /*e9a0*/  @!UP3 USEL UR20, UR20, UR8, !UP0 ;  /* 0x000000081414b287 */ /* 0x000fe2000c000000 */
[----:B------:R-:W-:Y:S01]  /*e9b0*/  STS [R8+0x2400], R27 ;  /* 0x0024001b08007388 */ /* 0x000fe20000000800 */
[----:B------:R-:W-:Y:S02]  /*e9c0*/  UIMAD UR10, UR10, UR19, URZ ;  /* 0x000000130a0a72a4 */ /* 0x000fe4000f8e023f */
[----:B------:R-:W-:Y:S01]  /*e9d0*/  USEL UR4, UR4, URZ, UP3 ;  /* 0x0000003f04047287 */ /* 0x000fe20009800000 */
[----:B------:R-:W-:Y:S01]  /*e9e0*/  STS [R9+0x2000], R68 ;  /* 0x0020004409007388 */ /* 0x000fe20000000800 */
[----:B------:R-:W-:-:S02]  /*e9f0*/  USHF.L.U32 UR10, UR10, 0x7, URZ ;  /* 0x000000070a0a7899 */ /* 0x000fc4000800063f */
[----:B------:R-:W-:Y:S01]  /*ea00*/  UIMAD UR13, UR11, UR13, UR4 ;  /* 0x0000000d0b0d72a4 */ /* 0x000fe2000f8e0204 */
[----:B------:R-:W-:Y:S01]  /*ea10*/  STS [R9+0x2400], R67 ;  /* 0x0024004309007388 */ /* 0x000fe20000000800 */
[----:B------:R-:W-:Y:S02]  /*ea20*/  @!UP3 UMOV UR24, UR20 ;  /* 0x000000140018bc82 */ /* 0x000fe40008000000 */
[----:B------:R-:W-:Y:S01]  /*ea30*/  USHF.R.S32.HI UR4, URZ, 0x1f, UR10 ;  /* 0x0000001f3f047899 */ /* 0x000fe2000801140a */
[----:B------:R-:W-:Y:S01]  /*ea40*/  STS [R7], R66 ;  /* 0x0000004207007388 */ /* 0x000fe20000000800 */
[----:B------:R-:W-:Y:S02]  /*ea50*/  @!UP3 USHF.R.S32.HI UR25, URZ, 0x1f, UR20 ;  /* 0x0000001f3f19b899 */ /* 0x000fe40008011414 */
[----:B------:R-:W-:Y:S01]  /*ea60*/  USHF.R.S32.HI UR5, URZ, 0x1f, UR13 ;  /* 0x0000001f3f057899 */ /* 0x000fe2000801140d */
[----:B------:R-:W-:Y:S01]  /*ea70*/  STS [R7+0x400], R65 ;  /* 0x0004004107007388 */ /* 0x000fe20000000800 */
[----:B------:R-:W-:-:S03]  /*ea80*/  UIADD3 UR10, UP2, UP1, UR10, UR24, UR13 ;  /* 0x000000180a0a7290 */ /* 0x000fc6000f95e00d */
[----:B------:R-:W-:Y:S01]  /*ea90*/  STS [R6], R62 ;  /* 0x0000003e06007388 */ /* 0x000fe20000000800 */
[----:B------:R-:W-:-:S03]  /*eaa0*/  UIADD3.X UR4, UR4, UR25, UR5, UP2, UP1 ;  /* 0x0000001904047290 */ /* 0x000fc600097e2405 */
        /* <DEDUP_REMOVED lines=17> */
[----:B-1----:R-:W-:-:S03]  /*ebc0*/  LOP3.LUT R0, R84, 0xffffffe0, RZ, 0xc0, !PT ;  /* 0xffffffe054007812 */ /* 0x002fc600078ec0ff */
[----:B------:R-:W-:Y:S01]  /*ebd0*/  STS [R5+0x6000], R48 ;  /* 0x0060003005007388 */ /* 0x000fe20000000800 */
[----:B------:R-:W-:-:S03]  /*ebe0*/  IADD3 R0, -R0, R85, RZ ;  /* 0x0000005500007210 */ /* 0x000fc60007ffe1ff */
[----:B------:R1:W-:Y:S01]  /*ebf0*/  STS [R5+0x6400], R47 ;  /* 0x0064002f05007388 */ /* 0x0003e20000000800 */
[----:B------:R-:W-:Y:S01]  /*ec00*/  LOP3.LUT P1, RZ, R0, 0x3, RZ, 0xc0, !PT ;  /* 0x0000000300ff7812 */ /* 0x000fe2000782c0ff */
[----:B--2---:R-:W2:Y:S02]  /*ec10*/  @P3 MUFU.LG2 R2, R174 ;  /* 0x000000ae00023308 */ /* 0x004ea40000000c00 */
[----:B------:R-:W-:Y:S04]  /*ec20*/  STS [R4+0x6000], R44 ;  /* 0x0060002c04007388 */ /* 0x000fe80000000800 */
[----:B------:R3:W-:Y:S02]  /*ec30*/  STS [R4+0x6400], R43 ;  /* 0x0064002b04007388 */ /* 0x0007e40000000800 */
[----:B------:R-:W4:Y:S02]  /*ec40*/  @P0 MUFU.LG2 R0, R173 ;  /* 0x000000ad00000308 */ /* 0x000f240000000c00 */
[----:B------:R-:W-:Y:S04]  /*ec50*/  STS [R8+0x4000], R42 ;  /* 0x0040002a08007388 */ /* 0x000fe80000000800 */
[----:B------:R-:W-:Y:S01]  /*ec60*/  STS [R8+0x4400], R41 ;  /* 0x0044002908007388 */ /* 0x000fe20000000800 */
[----:B--2---:R-:W-:-:S03]  /*ec70*/  @P3 FMUL.FTZ R2, R2, 0.69314718246459960938 ;  /* 0x3f31721802023820 */ /* 0x004fc60000410000 */
[----:B------:R-:W-:Y:S04]  /*ec80*/  STS [R9+0x4000], R38 ;  /* 0x0040002609007388 */ /* 0x000fe80000000800 */
[----:B------:R-:W-:Y:S01]  /*ec90*/  STS [R9+0x4400], R37 ;  /* 0x0044002509007388 */ /* 0x000fe20000000800 */
[----:B-1----:R-:W1:Y:S01]  /*eca0*/  @P5 MUFU.LG2 R5, R169 ;  /* 0x000000a900055308 */ /* 0x002e620000000c00 */
[----:B----4-:R-:W-:Y:S02]  /*ecb0*/  @P0 FMUL.FTZ R0, R0, 0.69314718246459960938 ;  /* 0x3f31721800000820 */ /* 0x010fe40000410000 */
[----:B------:R-:W-:Y:S02]  /*ecc0*/  STS [R8+0x6000], R40 ;  /* 0x0060002808007388 */ /* 0x000fe40000000800 */
[----:B------:R-:W-:-:S02]  /*ecd0*/  @P0 FFMA.FTZ R12, R3, c[0x0][0x238], R0 ;  /* 0x00008e00030c0a23 */ /* 0x000fc40000010000 */
[----:B------:R-:W-:Y:S01]  /*ece0*/  STS [R8+0x6400], R39 ;  /* 0x0064002708007388 */ /* 0x000fe20000000800 */
[----:B---3--:R-:W2:Y:S03]  /*ecf0*/  @P4 MUFU.LG2 R4, R168 ;  /* 0x000000a800044308 */ /* 0x008ea60000000c00 */
[----:B------:R-:W-:Y:S04]  /*ed00*/  STS [R9+0x6000], R36 ;  /* 0x0060002409007388 */ /* 0x000fe80000000800 */
[----:B------:R3:W-:Y:S01]  /*ed10*/  STS [R9+0x6400], R35 ;  /* 0x0064002309007388 */ /* 0x0007e20000000800 */
[----:B-1----:R-:W-:-:S03]  /*ed20*/  @P5 FMUL.FTZ R5, R5, 0.69314718246459960938 ;  /* 0x3f31721805055820 */ /* 0x002fc60000410000 */
[----:B------:R1:W-:Y:S01]  /*ed30*/  STS [R7+0x4000], R34 ;  /* 0x0040002207007388 */ /* 0x0003e20000000800 */
[----:B------:R-:W-:-:S03]  /*ed40*/  @P5 FFMA.FTZ R13, R172, c[0x0][0x238], R5 ;  /* 0x00008e00ac0d5a23 */ /* 0x000fc60000010005 */
[----:B------:R1:W-:Y:S01]  /*ed50*/  STS [R7+0x4400], R33 ;  /* 0x0044002107007388 */ /* 0x0003e20000000800 */
[----:B--2---:R-:W-:-:S03]  /*ed60*/  @P4 FMUL.FTZ R4, R4, 0.69314718246459960938 ;  /* 0x3f31721804044820 */ /* 0x004fc60000410000 */
[----:B------:R1:W-:Y:S01]  /*ed70*/  STS [R6+0x4000], R30 ;  /* 0x0040001e06007388 */ /* 0x0003e20000000800 */
[----:B------:R-:W-:-:S03]  /*ed80*/  @P4 FFMA.FTZ R14, R170, c[0x0][0x238], R4 ;  /* 0x00008e00aa0e4a23 */ /* 0x000fc60000010004 */
[----:B------:R1:W-:Y:S04]  /*ed90*/  STS [R6+0x4400], R29 ;  /* 0x0044001d06007388 */ /* 0x0003e80000000800 */
[----:B------:R1:W-:Y:S04]  /*eda0*/  STS [R7+0x6000], R32 ;  /* 0x0060002007007388 */ /* 0x0003e80000000800 */
[----:B------:R1:W-:Y:S01]  /*edb0*/  STS [R7+0x6400], R31 ;  /* 0x0064001f07007388 */ /* 0x0003e20000000800 */
[----:B---3--:R-:W-:Y:S01]  /*edc0*/  MOV R9, 0x7f800000 ;  /* 0x7f80000000097802 */ /* 0x008fe20000000f00 */
[----:B------:R-:W-:-:S02]  /*edd0*/  @P3 FFMA.FTZ R9, R171, c[0x0][0x238], R2 ;  /* 0x00008e00ab093a23 */ /* 0x000fc40000010002 */
[----:B------:R1:W-:Y:S04]  /*ede0*/  STS [R6+0x6000], R28 ;  /* 0x0060001c06007388 */ /* 0x0003e80000000800 */
[----:B------:R1:W-:Y:S04]  /*edf0*/  STS [R6+0x6400], R69 ;  /* 0x0064004506007388 */ /* 0x0003e80000000800 */
[----:B------:R-:W-:Y:S06]  /*ee00*/  BAR.SYNC.DEFER_BLOCKING 0x0 ;  /* 0x0000000000007b1d */ /* 0x000fec0000010000 */
[----:B-----5:R1:W2:Y:S04]  /*ee10*/  LDS.128 R20, [R239] ;  /* 0x00000000ef147984 */ /* 0x0202a80000000c00 */
[----:B------:R1:W3:Y:S04]  /*ee20*/  LDS.128 R32, [R239+0x800] ;  /* 0x00080000ef207984 */ /* 0x0002e80000000c00 */
[----:B------:R1:W4:Y:S04]  /*ee30*/  LDS.128 R40, [R239+0x1000] ;  /* 0x00100000ef287984 */ /* 0x0003280000000c00 */
        /* <DEDUP_REMOVED lines=14> */
[----:B--234-:R-:W2:Y:S01]  /*ef20*/  LDL.LU R175, [R1+0x4c] ;  /* 0x00004c0001af7983 */ /* 0x01cea20000300800 */
[----:B------:R-:W-:-:S04]  /*ef30*/  SHF.R.S32.HI R0, RZ, 0x1f, R26 ;  /* 0x0000001fff007819 */ /* 0x000fc8000001141a */
[----:B------:R-:W-:-:S04]  /*ef40*/  LEA.HI R0, R0, R26, RZ, 0x2 ;  /* 0x0000001a00007211 */ /* 0x000fc800078f10ff */
[----:B------:R-:W-:-:S05]  /*ef50*/  LOP3.LUT R0, R0, 0xffffffc, RZ, 0xc0, !PT ;  /* 0x0ffffffc00007812 */ /* 0x000fca00078ec0ff */
[----:B------:R-:W-:-:S04]  /*ef60*/  IMAD.IADD R0, R26, 0x1, -R0 ;  /* 0x000000011a007824 */ /* 0x000fc800078e0a00 */
[----:B--2---:R-:W-:-:S05]  /*ef70*/  IMAD R0, R0, 0x10, R175 ;  /* 0x0000001000007824 */ /* 0x004fca00078e02af */
        /* <DEDUP_REMOVED lines=10> */
[----:B-1----:R-:W-:Y:S01]  /*f020*/  @!P6 LEA.HI.X.SX32 R6, R3, UR4, 0x1, P0 ;  /* 0x000000040306ec11 */ /* 0x002fe200080f0eff */
        /* <DEDUP_REMOVED lines=20> */
.L_x_301:
[----:B--234-:R-:W-:Y:S05]  /*f170*/  BSYNC B0 ;  /* 0x0000000000007941 */ /* 0x01cfea0003800000 */
.L_x_300:
[----:B-1----:R-:W2:Y:S04]  /*f180*/  LDL.64 R14, [R1+0x18] ;  /* 0x00001800010e7983 */ /* 0x002ea80000100a00 */
[----:B------:R1:W5:Y:S04]  /*f190*/  LDL.64 R24, [R1+0x20] ;  /* 0x0000200001187983 */ /* 0x0003680000100a00 */
[----:B------:R1:W5:Y:S04]  /*f1a0*/  LDL R12, [R1+0x28] ;  /* 0x00002800010c7983 */ /* 0x0003680000100800 */
[----:B------:R-:W3:Y:S04]  /*f1b0*/  S2R R4, SR_TID.X ;  /* 0x0000000000047919 */ /* 0x000ee80000002100 */
[----:B------:R-:W4:Y:S01]  /*f1c0*/  S2R R10, SR_CTAID.Z ;  /* 0x00000000000a7919 */ /* 0x000f220000002700 */
[----:B------:R-:W-:-:S02]  /*f1d0*/  USHF.R.S32.HI UR6, URZ, 0x1f, UR11 ;  /* 0x0000001f3f067899 */ /* 0x000fc4000801140b */
[----:B------:R-:W-:Y:S02]  /*f1e0*/  ULDC.64 UR4, c[0x0][0x1f0] ;  /* 0x00007c0000047ab9 */ /* 0x000fe40000000a00 */
[----:B------:R-:W-:Y:S01]  /*f1f0*/  UIMAD UR4, UR6, UR4, URZ ;  /* 0x00000004060472a4 */ /* 0x000fe2000f8e023f */
[----:B---3--:R-:W-:-:S04]  /*f200*/  SHF.R.S32.HI R0, RZ, 0x1f, R4 ;  /* 0x0000001fff007819 */ /* 0x008fc80000011404 */
[----:B------:R-:W-:-:S04]  /*f210*/  LEA.HI R0, R0, R4, RZ, 0x3 ;  /* 0x0000000400007211 */ /* 0x000fc800078f18ff */
[----:B------:R-:W-:Y:S01]  /*f220*/  SHF.R.S32.HI R7, RZ, 0x3, R0 ;  /* 0x00000003ff077819 */ /* 0x000fe20000011400 */
[----:B------:R-:W-:Y:S01]  /*f230*/  UIMAD UR4, UR11, UR5, UR4 ;  /* 0x000000050b0472a4 */ /* 0x000fe2000f8e0204 */
[----:B------:R-:W-:Y:S01]  /*f240*/  BSSY B0, `(.L_x_302) ;  /* 0x0000013000007945 */ /* 0x000fe20003800000 */
[----:B--2---:R-:W-:Y:S02]  /*f250*/  SHF.R.S32.HI R3, RZ, 0x1f, R14 ;  /* 0x0000001fff037819 */ /* 0x004fe4000001140e */
[----:B------:R-:W-:-:S04]  /*f260*/  IADD3 R2, P0, R14, UR18, RZ ;  /* 0x000000120e027c10 */ /* 0x000fc8000ff1e0ff */
[----:B------:R-:W-:Y:S02]  /*f270*/  IADD3.X R3, R3, UR7, RZ, P0, !PT ;  /* 0x0000000703037c10 */ /* 0x000fe400087fe4ff */
[----:B------:R-:W-:-:S03]  /*f280*/  ISETP.GE.AND P0, PT, R7, UR15, PT ;  /* 0x0000000f07007c0c */ /* 0x000fc6000bf06270 */
[----:B----4-:R-:W-:-:S05]  /*f290*/  IMAD.WIDE.U32 R10, R10, c[0x0][0x1f0], R2 ;  /* 0x00007c000a0a7a25 */ /* 0x010fca00078e0002 */
[----:B------:R-:W-:-:S05]  /*f2a0*/  IADD3 R9, R11, UR4, RZ ;  /* 0x000000040b097c10 */ /* 0x000fca000fffe0ff */
[----:B------:R-:W-:Y:S05]  /*f2b0*/  @P0 BRA `(.L_x_303) ;  /* 0x000000b000000947 */ /* 0x000fea0003800000 */
[----:B-1---5:R-:W-:Y:S01]  /*f2c0*/  IMAD R0, R25, c[0x0][0x1e8], RZ ;  /* 0x00007a0019007a24 */ /* 0x022fe200078e02ff */
        /* <DEDUP_REMOVED lines=9> */
[----:B------:R1:W-:Y:S02]  /*f360*/  @!P1 STG.E.128 [R2.64+0x80], R16 ;  /* 0x0000801002009986 */ /* 0x0003e4000c101d10 */
.L_x_303:
[----:B-1----:R-:W-:Y:S05]  /*f370*/  BSYNC B0 ;  /* 0x0000000000007941 */ /* 0x002fea0003800000 */
.L_x_302:
[----:B------:R-:W-:Y:S01]  /*f380*/  IADD3 R0, R7, 0x10, RZ ;  /* 0x0000001007007810 */ /* 0x000fe20007ffe0ff */
[----:B------:R-:W-:Y:S03]  /*f390*/  BSSY B0, `(.L_x_304) ;  /* 0x0000011000007945 */ /* 0x000fe60003800000 */
[----:B------:R-:W-:-:S13]  /*f3a0*/  ISETP.GE.AND P0, PT, R0, UR15, PT ;  /* 0x0000000f00007c0c */ /* 0x000fda000bf06270 */
[----:B------:R-:W-:Y:S05]  /*f3b0*/  @P0 BRA `(.L_x_305) ;  /* 0x000000e000000947 */ /* 0x000fea0003800000 */
[----:B-----5:R-:W-:Y:S01]  /*f3c0*/  IADD3 R6, P0, R24, 0x10, RZ ;  /* 0x0000001018067810 */ /* 0x020fe20007f1e0ff */
[----:B------:R-:W-:Y:S01]  /*f3d0*/  IMAD.MOV.U32 R2, RZ, RZ, R10 ;  /* 0x000000ffff027224 */ /* 0x000fe200078e000a */
        /* <DEDUP_REMOVED lines=12> */
.L_x_305:
[----:B------:R-:W-:Y:S05]  /*f4a0*/  BSYNC B0 ;  /* 0x0000000000007941 */ /* 0x000fea0003800000 */
.L_x_304:
[----:B------:R-:W-:Y:S01]  /*f4b0*/  IADD3 R0, R7, 0x20, RZ ;  /* 0x0000002007007810 */ /* 0x000fe20007ffe0ff */
[----:B------:R-:W-:Y:S03]  /*f4c0*/  BSSY B0, `(.L_x_306) ;  /* 0x0000011000007945 */ /* 0x000fe60003800000 */
[----:B------:R-:W-:-:S13]  /*f4d0*/  ISETP.GE.AND P0, PT, R0, UR15, PT ;  /* 0x0000000f00007c0c */ /* 0x000fda000bf06270 */
[----:B------:R-:W-:Y:S05]  /*f4e0*/  @P0 BRA `(.L_x_307) ;  /* 0x000000e000000947 */ /* 0x000fea0003800000 */
[----:B-----5:R-:W-:Y:S01]  /*f4f0*/  IADD3 R6, P0, R24, 0x20, RZ ;  /* 0x0000002018067810 */ /* 0x020fe20007f1e0ff */
        /* <DEDUP_REMOVED lines=13> */
.L_x_307:
[----:B------:R-:W-:Y:S05]  /*f5d0*/  BSYNC B0 ;  /* 0x0000000000007941 */ /* 0x000fea0003800000 */
.L_x_306:
        /* <DEDUP_REMOVED lines=18> */
.L_x_309:
[----:B------:R-:W-:Y:S05]  /*f700*/  BSYNC B0 ;  /* 0x0000000000007941 */ /* 0x000fea0003800000 */
.L_x_308:
        /* <DEDUP_REMOVED lines=18> */
.L_x_311:
[----:B------:R-:W-:Y:S05]  /*f830*/  BSYNC B0 ;  /* 0x0000000000007941 */ /* 0x000fea0003800000 */
.L_x_310:
        /* <DEDUP_REMOVED lines=18> */
.L_x_313:
[----:B------:R-:W-:Y:S05]  /*f960*/  BSYNC B0 ;  /* 0x0000000000007941 */ /* 0x000fea0003800000 */
.L_x_312:
        /* <DEDUP_REMOVED lines=18> */
.L_x_315:
[----:B------:R-:W-:Y:S05]  /*fa90*/  BSYNC B0 ;  /* 0x0000000000007941 */ /* 0x000fea0003800000 */
.L_x_314:
[----:B------:R-:W-:-:S04]  /*faa0*/  IADD3 R0, R7, 0x70, RZ ;  /* 0x0000007007007810 */ /* 0x000fc80007ffe0ff */
[----:B------:R-:W-:-:S13]  /*fab0*/  ISETP.GE.AND P0, PT, R0, UR15, PT ;  /* 0x0000000f00007c0c */ /* 0x000fda000bf06270 */
[----:B------:R-:W-:Y:S05]  /*fac0*/  @P0 EXIT ;  /* 0x000000000000094d */ /* 0x000fea0003800000 */
[----:B-----5:R-:W-:Y:S01]  /*fad0*/  IADD3 R6, P0, R24, 0x70, RZ ;  /* 0x0000007018067810 */ /* 0x020fe20007f1e0ff */
[----:B-1----:R-:W-:Y:S01]  /*fae0*/  IMAD.MOV.U32 R2, RZ, RZ, R10 ;  /* 0x000000ffff027224 */ /* 0x002fe200078e000a */
        /* <DEDUP_REMOVED lines=14> */
.L_x_258:
[----:B------:R-:W-:Y:S01]  /*fbd0*/  UISETP.NE.AND UP4, UPT, UR8, -0x1, UPT ;  /* 0xffffffff0800788c */ /* 0x000fe2000bf85270 */
[----:B-1----:R-:W-:Y:S01]  /*fbe0*/  SHF.R.S32.HI R8, RZ, 0x1f, R198 ;  /* 0x0000001fff087819 */ /* 0x002fe200000114c6 */
        /* <DEDUP_REMOVED lines=20> */
[----:B------:R-:W-:Y:S01]  /*fd30*/  @!UP4 UIMAD.WIDE.U32 UR22, UR12, UR4, URZ ;  /* 0x000000040c16c2a5 */ /* 0x000fe2000f8e003f */
[----:B------:R-:W-:Y:S01]  /*fd40*/  IADD3 R23, R14, 0x40, RZ ;  /* 0x000000400e177810 */ /* 0x000fe20007ffe0ff */
        /* <DEDUP_REMOVED lines=50> */
.L_x_317:
[----:B------:R-:W-:Y:S05]  /*10070*/  BSYNC B0 ;  /* 0x0000000000007941 */ /* 0x000fea0003800000 */
.L_x_316:
        /* <DEDUP_REMOVED lines=18> */
.L_x_319:
[----:B------:R-:W-:Y:S05]  /*101a0*/  BSYNC B0 ;  /* 0x0000000000007941 */ /* 0x000fea0003800000 */
.L_x_318:
        /* <DEDUP_REMOVED lines=18> */
.L_x_321:
[----:B------:R-:W-:Y:S05]  /*102d0*/  BSYNC B0 ;  /* 0x0000000000007941 */ /* 0x000fea0003800000 */
.L_x_320:
        /* <DEDUP_REMOVED lines=18> */
.L_x_323:
[----:B------:R-:W-:Y:S05]  /*10400*/  BSYNC B0 ;  /* 0x0000000000007941 */ /* 0x000fea0003800000 */
.L_x_322:
        /* <DEDUP_REMOVED lines=18> */
.L_x_325:
[----:B------:R-:W-:Y:S05]  /*10530*/  BSYNC B0 ;  /* 0x0000000000007941 */ /* 0x000fea0003800000 */
.L_x_324:
        /* <DEDUP_REMOVED lines=18> */
.L_x_327:
[----:B------:R-:W-:Y:S05]  /*10660*/  BSYNC B0 ;  /* 0x0000000000007941 */ /* 0x000fea0003800000 */
.L_x_326:
        /* <DEDUP_REMOVED lines=18> */
.L_x_329:
[----:B------:R-:W-:Y:S05]  /*10790*/  BSYNC B0 ;  /* 0x0000000000007941 */ /* 0x000fea0003800000 */
.L_x_328:
        /* <DEDUP_REMOVED lines=18> */
.L_x_331:
[----:B------:R-:W-:Y:S05]  /*108c0*/  BSYNC B0 ;  /* 0x0000000000007941 */ /* 0x000fea0003800000 */
.L_x_330:
        /* <DEDUP_REMOVED lines=67> */
.L_x_332:
        /* <DEDUP_REMOVED lines=16> */
.L_x_2378:


//--------------------- .text._ZN5flash16flash_fwd_kernelI23Flash_fwd_kernel_traitsILi128ELi128ELi64ELi4ELb0ELb0EN7cutlass10bfloat16_tE19Flash_kernel_traitsILi128ELi128ELi64ELi4ES3_EELb0ELb0ELb0ELb1ELb0ELb0ELb1ELb0EEEvNS_16Flash_fwd_paramsE --------------------------
	.section	.text._ZN5flash16flash_fwd_kernelI23Flash_fwd_kernel_traitsILi128ELi128ELi64ELi4ELb0ELb0EN7cutlass10bfloat16_tE19Flash_kernel_traitsILi128ELi128ELi64ELi4ES3_EELb0ELb0ELb0ELb1ELb0ELb0ELb1ELb0EEEvNS_16Flash_fwd_paramsE,"ax",@progbits
	.sectioninfo	@"SHI_REGISTERS=255"
	.align	128
        .global         _ZN5flash16flash_fwd_kernelI23Flash_fwd_kernel_traitsILi128ELi128ELi64ELi4ELb0ELb0EN7cutlass10bfloat16_tE19Flash_kernel_traitsILi128ELi128ELi64ELi4ES3_EELb0ELb0ELb0ELb1ELb0ELb0ELb1ELb0EEEvNS_16Flash_fwd_paramsE
        .type           _ZN5flash16flash_fwd_kernelI23Flash_fwd_kernel_traitsILi128ELi128ELi64ELi4ELb0ELb0EN7cutlass10bfloat16_tE19Flash_kernel_traitsILi128ELi128ELi64ELi4ES3_EELb0ELb0ELb0ELb1ELb0ELb0ELb1ELb0EEEvNS_16Flash_fwd_paramsE,@function
        .size           _ZN5flash16flash_fwd_kernelI23Flash_fwd_kernel_traitsILi128ELi128ELi64ELi4ELb0ELb0EN7cutlass10bfloat16_tE19Flash_kernel_traitsILi128ELi128ELi64ELi4ES3_EELb0ELb0ELb0ELb1ELb0ELb0ELb1ELb0EEEvNS_16Flash_fwd_paramsE,(.L_x_2379 - _ZN5flash16flash_fwd_kernelI23Flash_fwd_kernel_traitsILi128ELi128ELi64ELi4ELb0ELb0EN7cutlass10bfloat16_tE19Flash_kernel_traitsILi128ELi128ELi64ELi4ES3_EELb0ELb0ELb0ELb1ELb0ELb0ELb1ELb0EEEvNS_16Flash_fwd_paramsE)
        .other          _ZN5flash16flash_fwd_kernelI23Flash_fwd_kernel_traitsILi128ELi128ELi64ELi4ELb0ELb0EN7cutlass10bfloat16_tE19Flash_kernel_traitsILi128ELi128ELi64ELi4ES3_EELb0ELb0ELb0ELb1ELb0ELb0ELb1ELb0EEEvNS_16Flash_fwd_paramsE,@"STO_CUDA_ENTRY STV_DEFAULT"
_ZN5flash16flash_fwd_kernelI23Flash_fwd_kernel_traitsILi128ELi128ELi64ELi4ELb0ELb0EN7cutlass10bfloat16_tE19Flash_kernel_traitsILi128ELi128ELi64ELi4ES3_EELb0ELb0ELb0ELb1ELb0ELb0ELb1ELb0EEEvNS_16Flash_fwd_paramsE:
.text._ZN5flash16flash_fwd_kernelI23Flash_fwd_kernel_traitsILi128ELi128ELi64ELi4ELb0ELb0EN7cutlass10bfloat16_tE19Flash_kernel_traitsILi128ELi128ELi64ELi4ES3_EELb0ELb0ELb0ELb1ELb0ELb0ELb1ELb0EEEvNS_16Flash_fwd_paramsE:
        /* <DEDUP_REMOVED lines=56> */
.L_x_333:
[----:B------:R-:W-:Y:S02]  /*0380*/  ULDC UR6, c[0x0][0x218] ;  /* 0x0000860000067ab9 */ /* 0x000fe40000000800 */
.L_x_334:
        /* <DEDUP_REMOVED lines=57> */
.L_x_336:
        /* <DEDUP_REMOVED lines=46> */
.L_x_337:
        /* <DEDUP_REMOVED lines=55> */
[----:B------:R-:W-:Y:S01]  /*0d70*/  IMAD R5, R8, c[0x0][0x1bc], R0 ;  /* 0x00006f0008057a24 */ /* 0x000fe200078e0200 */
        /* <DEDUP_REMOVED lines=40> */
.L_x_339:
[----:B------:R-:W-:Y:S05]  /*1000*/  BSYNC B0 ;  /* 0x0000000000007941 */ /* 0x000fea0003800000 */
.L_x_338:
        /* <DEDUP_REMOVED lines=29> */
.L_x_341:
[----:B------:R-:W-:Y:S05]  /*11e0*/  BSYNC B0 ;  /* 0x0000000000007941 */ /* 0x000fea0003800000 */
.L_x_340:
        /* <DEDUP_REMOVED lines=29> */
.L_x_343:
[----:B------:R-:W-:Y:S05]  /*13c0*/  BSYNC B0 ;  /* 0x0000000000007941 */ /* 0x000fea0003800000 */
.L_x_342:
        /* <DEDUP_REMOVED lines=29> */
.L_x_345:
[----:B------:R-:W-:Y:S05]  /*15a0*/  BSYNC B0 ;  /* 0x0000000000007941 */ /* 0x000fea0003800000 */
.L_x_344:
        /* <DEDUP_REMOVED lines=29> */
.L_x_347:
[----:B------:R-:W-:Y:S05]  /*1780*/  BSYNC B0 ;  /* 0x0000000000007941 */ /* 0x000fea0003800000 */
.L_x_346:
        /* <DEDUP_REMOVED lines=29> */
.L_x_349:
[----:B------:R-:W-:Y:S05]  /*1960*/  BSYNC B0 ;  /* 0x0000000000007941 */ /* 0x000fea0003800000 */
.L_x_348:
        /* <DEDUP_REMOVED lines=29> */
.L_x_351:
[----:B------:R-:W-:Y:S05]  /*1b40*/  BSYNC B0 ;  /* 0x0000000000007941 */ /* 0x000fea0003800000 */
.L_x_350:
        /* <DEDUP_REMOVED lines=36> */
.L_x_353:
[----:B------:R-:W-:Y:S05]  /*1d90*/  BSYNC B0 ;  /* 0x0000000000007941 */ /* 0x000fea0003800000 */
.L_x_352:
[----:B------:R-:W-:Y:S01]  /*1da0*/  ULEA.HI.SX32 UR20, UR21, 0xffffffff, 0x1a ;  /* 0xffffffff15147891 */ /* 0x000fe2000f8fd23f */
[----:B--2---:R-:W-:Y:S01]  /*1db0*/  IMAD.MOV.U32 R2, RZ, RZ, R30 ;  /* 0x000000ffff027224 */ /* 0x004fe200078e001e */
[----:B------:R-:W-:Y:S01]  /*1dc0*/  MOV R2, R28 ;  /* 0x0000001c00027202 */ /* 0x000fe20000000f00 */
[----:B------:R-:W-:Y:S01]  /*1dd0*/  IMAD.MOV.U32 R3, RZ, RZ, R31 ;  /* 0x000000ffff037224 */ /* 0x000fe200078e001f */
[----:B------:R-:W-:Y:S01]  /*1de0*/  UIMAD UR18, UR20, -0x40, UR10 ;  /* 0xffffffc0141278a4 */ /* 0x000fe2000f8e020a */
[----:B------:R-:W-:Y:S01]  /*1df0*/  MOV R252, UR23 ;  /* 0x0000001700fc7c02 */ /* 0x000fe20008000f00 */
[----:B------:R-:W-:Y:S01]  /*1e00*/  USHF.R.S32.HI UR25, URZ, 0x1f, UR20 ;  /* 0x0000001f3f197899 */ /* 0x000fe20008011414 */
[----:B------:R-:W-:Y:S01]  /*1e10*/  BSSY B0, `(.L_x_354) ;  /* 0x0000019000007945 */ /* 0x000fe20003800000 */
[----:B------:R-:W-:Y:S01]  /*1e20*/  UIMAD UR5, UR22, UR20, URZ ;  /* 0x00000014160572a4 */ /* 0x000fe2000f8e023f */
[----:B------:R2:W-:Y:S01]  /*1e30*/  STL.64 [R1+0x58], R2 ;  /* 0x0000580201007387 */ /* 0x0005e20000100a00 */
[----:B------:R-:W-:-:S02]  /*1e40*/  ISETP.GE.AND P0, PT, R12, UR18, PT ;  /* 0x000000120c007c0c */ /* 0x000fc4000bf06270 */
[----:B------:R-:W-:Y:S01]  /*1e50*/  UIMAD UR5, UR25, UR23, UR5 ;  /* 0x00000017190572a4 */ /* 0x000fe2000f8e0205 */
[----:B--2---:R-:W-:-:S05]  /*1e60*/  IMAD.WIDE.U32 R2, R252, UR20, R2 ;  /* 0x00000014fc027c25 */ /* 0x004fca000f8e0002 */
        /* <DEDUP_REMOVED lines=19> */
.L_x_355:
[----:B------:R-:W-:Y:S05]  /*1fa0*/  BSYNC B0 ;  /* 0x0000000000007941 */ /* 0x000fea0003800000 */
.L_x_354:
        /* <DEDUP_REMOVED lines=25> */
.L_x_357:
[----:B------:R-:W-:Y:S05]  /*2140*/  BSYNC B0 ;  /* 0x0000000000007941 */ /* 0x000fea0003800000 */
.L_x_356:
        /* <DEDUP_REMOVED lines=24> */
.L_x_359:
[----:B------:R-:W-:Y:S05]  /*22d0*/  BSYNC B0 ;  /* 0x0000000000007941 */ /* 0x000fea0003800000 */
.L_x_358:
        /* <DEDUP_REMOVED lines=26> */
.L_x_361:
[----:B------:R-:W-:Y:S05]  /*2480*/  BSYNC B0 ;  /* 0x0000000000007941 */ /* 0x000fea0003800000 */
.L_x_360:
        /* <DEDUP_REMOVED lines=16> */
[----:B---3--:R-:W-:Y:S01]  /*2590*/  IMAD.U32 R2, RZ, RZ, UR6 ;  /* 0x00000006ff027e24 */ /* 0x008fe2000f8e00ff */
[----:B------:R-:W-:Y:S01]  /*25a0*/  ISETP.GE.AND P1, PT, R12, UR18, PT ;  /* 0x000000120c007c0c */ /* 0x000fe2000bf26270 */
[----:B------:R-:W-:-:S03]  /*25b0*/  ULDC.64 UR4, c[0x0][0x1a0] ;  /* 0x0000680000047ab9 */ /* 0x000fc60000000a00 */
[----:B------:R-:W-:-:S05]  /*25c0*/  IMAD.U32 R3, RZ, RZ, UR7 ;  /* 0x00000007ff037e24 */ /* 0x000fca000f8e00ff */
[----:B------:R3:W4:Y:S01]  /*25d0*/  @P0 LDG.E R2, [R2.64] ;  /* 0x0000001002020981 */ /* 0x000722000c1e1900 */
        /* <DEDUP_REMOVED lines=8> */
[----:B---3--:R-:W4:Y:S01]  /*2660*/  @P0 MUFU.RCP R3, c[0x0][0x238] ;  /* 0x00008e0000030b08 */ /* 0x008f220000001000 */
[----:B------:R3:W-:Y:S04]  /*2670*/  @P1 STS.128 [R243+0xc000], RZ ;  /* 0x00c000fff3001388 */ /* 0x0007e80000000c00 */
[----:B------:R3:W-:Y:S01]  /*2680*/  @P1 STS.128 [R243+0xe000], RZ ;  /* 0x00e000fff3001388 */ /* 0x0007e20000000c00 */
[----:B----4-:R-:W-:Y:S01]  /*2690*/  @P0 FMUL.FTZ R2, R2, R3 ;  /* 0x0000000302020220 */ /* 0x010fe20000410000 */
[----:B------:R-:W-:Y:S01]  /*26a0*/  MOV R3, UR4 ;  /* 0x0000000400037c02 */ /* 0x000fe20008000f00 */
[----:B------:R-:W-:-:S02]  /*26b0*/  UMOV UR4, URZ ;  /* 0x0000003f00047c82 */ /* 0x000fc40008000000 */
[----:B------:R4:W5:Y:S02]  /*26c0*/  @P0 R2UR UR6, R2 ;  /* 0x00000000020603c2 */ /* 0x00096400000e0000 */
[----:B----4-:R-:W-:Y:S01]  /*26d0*/  LEA R2, P0, R6, R26, 0x6 ;  /* 0x0000001a06027211 */ /* 0x010fe200078030ff */
[----:B-----5:R-:W-:-:S03]  /*26e0*/  @UP1 UMOV UR4, UR6 ;  /* 0x0000000600041c82 */ /* 0x020fc60008000000 */
[----:B------:R-:W-:Y:S01]  /*26f0*/  LEA.HI.X R3, R6, R24, R3, 0x6, P0 ;  /* 0x0000001806037211 */ /* 0x000fe200000f3403 */
[----:B------:R-:W-:Y:S05]  /*2700*/  @P1 BRA `(.L_x_363) ;  /* 0x0000011000001947 */ /* 0x000fea0003800000 */
[----:B---3--:R-:W-:Y:S02]  /*2710*/  ISETP.GE.AND P1, PT, R22, c[0x0][0x220], PT ;  /* 0x0000880016007a0c */ /* 0x008fe40003f26270 */
        /* <DEDUP_REMOVED lines=16> */
.L_x_363:
[----:B---3--:R-:W-:Y:S05]  /*2820*/  BSYNC B0 ;  /* 0x0000000000007941 */ /* 0x008fea0003800000 */
.L_x_362:
        /* <DEDUP_REMOVED lines=26> */
.L_x_365:
[----:B------:R-:W-:Y:S05]  /*29d0*/  BSYNC B0 ;  /* 0x0000000000007941 */ /* 0x000fea0003800000 */
.L_x_364:
        /* <DEDUP_REMOVED lines=8> */
[----:B------:R-:W-:-:S03]  /*2a60*/  IMAD.MOV.U32 R6, RZ, RZ, c[0x0][0x1a4] ;  /* 0x00006900ff067624 */ /* 0x000fc600078e00ff */
        /* <DEDUP_REMOVED lines=17> */
.L_x_367:
[----:B------:R-:W-:Y:S05]  /*2b80*/  BSYNC B0 ;  /* 0x0000000000007941 */ /* 0x000fea0003800000 */
.L_x_366:
[----:B------:R-:W-:Y:S01]  /*2b90*/  ISETP.GE.AND P0, PT, R14, UR18, PT ;  /* 0x000000120e007c0c */ /* 0x000fe2000bf06270 */
[----:B------:R-:W-:-:S12]  /*2ba0*/  BSSY B0, `(.L_x_368) ;  /* 0x000001a000007945 */ /* 0x000fd80003800000 */
[----:B------:R1:W-:Y:S04]  /*2bb0*/  @P0 STS.128 [R243+0xd800], RZ ;  /* 0x00d800fff3000388 */ /* 0x0003e80000000c00 */
[----:B------:R1:W-:Y:S01]  /*2bc0*/  @P0 STS.128 [R243+0xf800], RZ ;  /* 0x00f800fff3000388 */ /* 0x0003e20000000c00 */
[----:B------:R-:W-:Y:S05]  /*2bd0*/  @P0 BRA `(.L_x_369) ;  /* 0x0000016000000947 */ /* 0x000fea0003800000 */
[----:B------:R-:W-:Y:S01]  /*2be0*/  ISETP.GE.AND P1, PT, R22, c[0x0][0x220], PT ;  /* 0x0000880016007a0c */ /* 0x000fe20003f26270 */
[----:B--2---:R-:W-:Y:S01]  /*2bf0*/  IMAD.MOV.U32 R6, RZ, RZ, c[0x0][0x1a0] ;  /* 0x00006800ff067624 */ /* 0x004fe200078e00ff */
        /* <DEDUP_REMOVED lines=20> */
.L_x_369:
[----:B------:R-:W-:Y:S05]  /*2d40*/  BSYNC B0 ;  /* 0x0000000000007941 */ /* 0x000fea0003800000 */
.L_x_368:
[----:B------:R-:W-:Y:S01]  /*2d50*/  SHF.R.S32.HI R5, RZ, 0x4, R19 ;  /* 0x00000004ff057819 */ /* 0x000fe20000011413 */
[----:B--2---:R-:W-:Y:S01]  /*2d60*/  IMAD.SHL.U32 R7, R36, 0x40, RZ ;  /* 0x0000004024077824 */ /* 0x004fe200078e00ff */
[----:B------:R-:W-:Y:S01]  /*2d70*/  SHF.L.U32 R8, R18, 0x6, RZ ;  /* 0x0000000612087819 */ /* 0x000fe200000006ff */
[----:B------:R-:W-:Y:S01]  /*2d80*/  IMAD.SHL.U32 R6, R12, 0x8, RZ ;  /* 0x000000080c067824 */ /* 0x000fe200078e00ff */
[----:B------:R-:W-:Y:S01]  /*2d90*/  LEA.HI R2, R19, R5, RZ, 0x1 ;  /* 0x0000000513027211 */ /* 0x000fe200078f08ff */
[----:B------:R-:W-:Y:S01]  /*2da0*/  IMAD.SHL.U32 R3, R17, 0x40, RZ ;  /* 0x0000004011037824 */ /* 0x000fe200078e00ff */
[----:B------:R-:W-:Y:S01]  /*2db0*/  LOP3.LUT R192, R8, 0xfffffe00, RZ, 0xc0, !PT ;  /* 0xfffffe0008c07812 */ /* 0x000fe200078ec0ff */
[----:B------:R-:W-:Y:S01]  /*2dc0*/  IMAD.SHL.U32 R108, R248, 0x2, RZ ;  /* 0x00000002f86c7824 */ /* 0x000fe200078e00ff */
[----:B------:R-:W-:Y:S01]  /*2dd0*/  LOP3.LUT R2, R2, 0xfffffffe, RZ, 0xc0, !PT ;  /* 0xfffffffe02027812 */ /* 0x000fe200078ec0ff */
[----:B------:R-:W-:Y:S01]  /*2de0*/  UMOV UR5, 0x40 ;  /* 0x0000004000057882 */ /* 0x000fe20000000000 */
[----:B------:R-:W-:Y:S01]  /*2df0*/  R2P PR, R36, 0x6 ;  /* 0x0000000624007804 */ /* 0x000fe20000000000 */
[----:B------:R-:W0:Y:S01]  /*2e00*/  LDGDEPBAR ;  /* 0x00000000000079af */ /* 0x000e220000000000 */
[----:B------:R-:W-:Y:S01]  /*2e10*/  LOP3.LUT R3, R3, 0x1c0, RZ, 0xc0, !PT ;  /* 0x000001c003037812 */ /* 0x000fe200078ec0ff */
[----:B------:R-:W-:Y:S01]  /*2e20*/  IMAD.IADD R5, R5, 0x1, -R2 ;  /* 0x0000000105057824 */ /* 0x000fe200078e0a02 */
[----:B------:R-:W-:Y:S01]  /*2e30*/  LOP3.LUT R2, R7, 0x1c0, RZ, 0xc0, !PT ;  /* 0x000001c007027812 */ /* 0x000fe200078ec0ff */
[----:B------:R-:W-:Y:S01]  /*2e40*/  UISETP.GE.AND UP0, UPT, UR10, 0x41, UPT ;  /* 0x000000410a00788c */ /* 0x000fe2000bf06270 */
[----:B------:R-:W-:Y:S01]  /*2e50*/  LOP3.LUT R108, R108, 0x6, RZ, 0xc0, !PT ;  /* 0x000000066c6c7812 */ /* 0x000fe200078ec0ff */
[----:B------:R-:W-:Y:S01]  /*2e60*/  IMAD.SHL.U32 R7, R5, 0x8, RZ ;  /* 0x0000000805077824 */ /* 0x000fe200078e00ff */
[----:B------:R-:W-:-:S02]  /*2e70*/  LOP3.LUT R8, R2, 0x8, R6, 0xf8, !PT ;  /* 0x0000000802087812 */ /* 0x000fc400078ef806 */
[----:B------:R-:W-:Y:S02]  /*2e80*/  SHF.R.U32.HI R2, RZ, 0x3, R2 ;  /* 0x00000003ff027819 */ /* 0x000fe40000011602 */
[----:B------:R-:W-:Y:S02]  /*2e90*/  LOP3.LUT R7, R3, 0x8, R7, 0xf8, !PT ;  /* 0x0000000803077812 */ /* 0x000fe400078ef807 */
[----:B------:R-:W-:Y:S02]  /*2ea0*/  LOP3.LUT R2, R8, R2, RZ, 0x3c, !PT ;  /* 0x0000000208027212 */ /* 0x000fe400078e3cff */
[----:B------:R-:W-:Y:S01]  /*2eb0*/  SHF.R.U32.HI R6, RZ, 0x3, R3 ;  /* 0x00000003ff067819 */ /* 0x000fe20000011603 */
[----:B------:R-:W-:Y:S01]  /*2ec0*/  IMAD R3, R80, 0x400, R192 ;  /* 0x0000040050037824 */ /* 0x000fe200078e02c0 */
[----:B------:R-:W-:Y:S02]  /*2ed0*/  LEA R2, R5, R2, 0x9 ;  /* 0x0000000205027211 */ /* 0x000fe400078e48ff */
[----:B------:R-:W-:-:S03]  /*2ee0*/  LOP3.LUT R189, R7, R6, RZ, 0x3c, !PT ;  /* 0x0000000607bd7212 */ /* 0x000fc600078e3cff */
[----:B------:R-:W-:Y:S02]  /*2ef0*/  IMAD.SHL.U32 R224, R2, 0x2, RZ ;  /* 0x0000000202e07824 */ /* 0x000fe400078e00ff */
[----:B------:R-:W-:-:S03]  /*2f00*/  IMAD.IADD R3, R189, 0x1, R3 ;  /* 0x00000001bd037824 */ /* 0x000fc600078e0203 */
[C---:B------:R-:W-:Y:S01]  /*2f10*/  IADD3 R2, R224.reuse, 0x8000, RZ ;  /* 0x00008000e0027810 */ /* 0x040fe20007ffe0ff */
[----:B------:R-:W-:Y:S01]  /*2f20*/  IMAD.SHL.U32 R231, R3, 0x2, RZ ;  /* 0x0000000203e77824 */ /* 0x000fe200078e00ff */
[----:B------:R-:W-:Y:S01]  /*2f30*/  IADD3 R235, R224, 0x8020, RZ ;  /* 0x00008020e0eb7810 */ /* 0x000fe20007ffe0ff */
[----:B------:R-:W-:Y:S01]  /*2f40*/  LDSM.16.M88.4 R16, [R224+0x8000] ;  /* 0x00800000e010783b */ /* 0x000fe20000000200 */
[----:B------:R-:W-:Y:S01]  /*2f50*/  @P1 IADD3 R235, R2, -0x20, RZ ;  /* 0xffffffe002eb1810 */ /* 0x000fe20007ffe0ff */
[----:B------:R-:W-:Y:S01]  /*2f60*/  IMAD R234, R0, 0x2, R231 ;  /* 0x0000000200ea7824 */ /* 0x000fe200078e02e7 */
[----:B------:R-:W-:Y:S01]  /*2f70*/  SHF.R.S32.HI R2, RZ, 0x1f, R40 ;  /* 0x0000001fff027819 */ /* 0x000fe20000011428 */
[----:B------:R-:W2:Y:S01]  /*2f80*/  LDSM.16.M88.4 R12, [R231] ;  /* 0x00000000e70c783b */ /* 0x000ea20000000200 */
[----:B------:R-:W-:Y:S02]  /*2f90*/  MOV R3, UR10 ;  /* 0x0000000a00037c02 */ /* 0x000fe40008000f00 */
[----:B------:R-:W-:Y:S01]  /*2fa0*/  LEA.HI R2, R2, R40, RZ, 0x2 ;  /* 0x0000002802027211 */ /* 0x000fe200078f10ff */
[----:B------:R-:W5:Y:S01]  /*2fb0*/  LDSM.16.M88.4 R8, [R231+0x2000] ;  /* 0x00200000e708783b */ /* 0x000f620000000200 */
[----:B------:R-:W-:-:S02]  /*2fc0*/  LEA R232, R4, R231, 0x1 ;  /* 0x000000e704e87211 */ /* 0x000fc400078e08ff */
[----:B------:R-:W-:Y:S01]  /*2fd0*/  SHF.R.S32.HI R81, RZ, 0x2, R2 ;  /* 0x00000002ff517819 */ /* 0x000fe20000011402 */
[----:B------:R-:W-:Y:S01]  /*2fe0*/  IMAD.U32 R2, RZ, RZ, UR20 ;  /* 0x00000014ff027e24 */ /* 0x000fe2000f8e00ff */
[----:B-1----:R-:W1:Y:S01]  /*2ff0*/  LDSM.16.M88.4 R20, [R224+0x8800] ;  /* 0x00880000e014783b */ /* 0x002e620000000200 */
[----:B------:R-:W-:Y:S02]  /*3000*/  IMAD R233, R0, 0x2, R232 ;  /* 0x0000000200e97824 */ /* 0x000fe400078e02e8 */
[----:B------:R-:W-:Y:S01]  /*3010*/  IMAD R5, R80, 0x10, R81 ;  /* 0x0000001050057824 */ /* 0x000fe200078e0251 */
[----:B------:R-:W3:Y:S01]  /*3020*/  LDSM.16.M88.4 R24, [R224+0x9000] ;  /* 0x00900000e018783b */ /* 0x000ee20000000200 */
[----:B------:R-:W-:-:S03]  /*3030*/  IMAD R108, R2, 0x40, R108 ;  /* 0x00000040026c7824 */ /* 0x000fc600078e026c */
[----:B------:R-:W-:Y:S01]  /*3040*/  IADD3 R6, R5, UR9, RZ ;  /* 0x0000000905067c10 */ /* 0x000fe2000fffe0ff */
[----:B------:R-:W4:Y:S01]  /*3050*/  LDSM.16.M88.4 R28, [R224+0x9800] ;  /* 0x00980000e01c783b */ /* 0x000f220000000200 */
[C---:B------:R-:W-:Y:S02]  /*3060*/  IADD3 R157, R108.reuse, 0x1, RZ ;  /* 0x000000016c9d7810 */ /* 0x040fe40007ffe0ff */
[----:B------:R-:W-:Y:S01]  /*3070*/  IADD3 R3, R3, -UR11, R6 ;  /* 0x8000000b03037c10 */ /* 0x000fe2000fffe006 */
[----:B------:R-:W-:Y:S01]  /*3080*/  STL [R1+0x70], R81 ;  /* 0x0000705101007387 */ /* 0x000fe20000100800 */
[C---:B------:R-:W-:Y:S02]  /*3090*/  IADD3 R156, R108.reuse, 0x8, RZ ;  /* 0x000000086c9c7810 */ /* 0x040fe40007ffe0ff */
[C---:B------:R-:W-:Y:S01]  /*30a0*/  IADD3 R154, R108.reuse, 0x9, RZ ;  /* 0x000000096c9a7810 */ /* 0x040fe20007ffe0ff */
[----:B------:R-:W-:Y:S01]  /*30b0*/  IMAD.IADD R2, R3, 0x1, -R108 ;  /* 0x0000000103027824 */ /* 0x000fe200078e0a6c */
[----:B------:R1:W-:Y:S01]  /*30c0*/  STL [R1+0x3c], R6 ;  /* 0x00003c0601007387 */ /* 0x0003e20000100800 */
[----:B------:R-:W-:-:S02]  /*30d0*/  IADD3 R152, R108, 0x10, RZ ;  /* 0x000000106c987810 */ /* 0x000fc40007ffe0ff */
[C---:B------:R-:W-:Y:S01]  /*30e0*/  IADD3 R149, R108.reuse, 0x11, RZ ;  /* 0x000000116c957810 */ /* 0x040fe20007ffe0ff */
[----:B------:R-:W-:Y:S01]  /*30f0*/  LDSM.16.M88.4 R40, [R235+0x800] ;  /* 0x00080000eb28783b */ /* 0x000fe20000000200 */
[----:B------:R-:W-:Y:S01]  /*3100*/  IABS R5, R2 ;  /* 0x0000000200057213 */ /* 0x000fe20000000000 */
[----:B------:R-:W-:Y:S01]  /*3110*/  IMAD.IADD R2, R3, 0x1, -R157 ;  /* 0x0000000103027824 */ /* 0x000fe200078e0a9d */
[C---:B------:R-:W-:Y:S01]  /*3120*/  IADD3 R148, R108.reuse, 0x18, RZ ;  /* 0x000000186c947810 */ /* 0x040fe20007ffe0ff */
[----:B------:R-:W-:Y:S01]  /*3130*/  LDSM.16.M88.4 R36, [R235] ;  /* 0x00000000eb24783b */ /* 0x000fe20000000200 */
[----:B------:R1:W-:Y:S01]  /*3140*/  I2F R225, R5 ;  /* 0x0000000500e17306 */ /* 0x0003e20000201400 */
[C---:B------:R-:W-:Y:S02]  /*3150*/  IADD3 R150, R108.reuse, 0x19, RZ ;  /* 0x000000196c967810 */ /* 0x040fe40007ffe0ff */
[----:B------:R-:W-:Y:S01]  /*3160*/  IABS R2, R2 ;  /* 0x0000000200027213 */ /* 0x000fe20000000000 */
[----:B--2---:R-:W-:Y:S01]  /*3170*/  HMMA.16816.F32.BF16 R76, R12, R16, RZ ;  /* 0x000000100c4c723c */ /* 0x004fe200000418ff */
[C---:B------:R-:W-:Y:S01]  /*3180*/  IADD3 R153, R108.reuse, 0x20, RZ ;  /* 0x000000206c997810 */ /* 0x040fe20007ffe0ff */
[----:B------:R-:W-:Y:S01]  /*3190*/  LDSM.16.M88.4 R44, [R235+0x1000] ;  /* 0x00100000eb2c783b */ /* 0x000fe20000000200 */
[----:B------:R-:W-:-:S02]  /*31a0*/  IADD3 R155, R108, 0x21, RZ ;  /* 0x000000216c9b7810 */ /* 0x000fc40007ffe0ff */
[C---:B------:R-:W-:Y:S02]  /*31b0*/  IADD3 R163, R108.reuse, 0x28, RZ ;  /* 0x000000286ca37810 */ /* 0x040fe40007ffe0ff */
[C---:B------:R-:W-:Y:S01]  /*31c0*/  IADD3 R164, R108.reuse, 0x30, RZ ;  /* 0x000000306ca47810 */ /* 0x040fe20007ffe0ff */
[C---:B-----5:R-:W-:Y:S01]  /*31d0*/  HMMA.16816.F32.BF16 R32, R8.reuse, R16, RZ ;  /* 0x000000100820723c */ /* 0x060fe200000418ff */
[C---:B------:R-:W-:Y:S02]  /*31e0*/  IADD3 R165, R108.reuse, 0x29, RZ ;  /* 0x000000296ca57810 */ /* 0x040fe40007ffe0ff */
[C---:B------:R-:W-:Y:S01]  /*31f0*/  IADD3 R167, R108.reuse, 0x31, RZ ;  /* 0x000000316ca77810 */ /* 0x040fe20007ffe0ff */
[----:B-1----:R-:W-:Y:S01]  /*3200*/  IMAD.MOV.U32 R5, RZ, RZ, R2 ;  /* 0x000000ffff057224 */ /* 0x002fe200078e0002 */
[C---:B------:R-:W-:Y:S02]  /*3210*/  IADD3 R6, R3.reuse, -R156, RZ ;  /* 0x8000009c03067210 */ /* 0x040fe40007ffe0ff */
[C---:B------:R-:W-:Y:S01]  /*3220*/  IADD3 R7, R3.reuse, -R167, RZ ;  /* 0x800000a703077210 */ /* 0x040fe20007ffe0ff */
[----:B------:R1:W-:Y:S01]  /*3230*/  I2F R227, R5 ;  /* 0x0000000500e37306 */ /* 0x0003e20000201400 */
[----:B------:R-:W-:Y:S01]  /*3240*/  IABS R2, R6 ;  /* 0x0000000600027213 */ /* 0x000fe20000000000 */
[----:B------:R-:W-:Y:S01]  /*3250*/  IMAD.IADD R6, R3, 0x1, -R154 ;  /* 0x0000000103067824 */ /* 0x000fe200078e0a9a */
[----:B------:R-:W-:Y:S01]  /*3260*/  HMMA.16816.F32.BF16 R56, R8, R18, RZ ;  /* 0x000000120838723c */ /* 0x000fe200000418ff */
[----:B------:R-:W-:-:S02]  /*3270*/  IADD3 R168, R108, 0x38, RZ ;  /* 0x000000386ca87810 */ /* 0x000fc40007ffe0ff */
[----:B------:R-:W-:Y:S02]  /*3280*/  IADD3 R169, R108, 0x39, RZ ;  /* 0x000000396ca97810 */ /* 0x000fe40007ffe0ff */
[----:B------:R-:W-:Y:S02]  /*3290*/  ISETP.GE.AND P1, PT, R157, UR10, PT ;  /* 0x0000000a9d007c0c */ /* 0x000fe4000bf26270 */
[----:B------:R-:W-:Y:S01]  /*32a0*/  ISETP.GE.AND P0, PT, R156, UR10, PT ;  /* 0x0000000a9c007c0c */ /* 0x000fe2000bf06270 */
[----:B------:R-:W-:Y:S01]  /*32b0*/  HMMA.16816.F32.BF16 R88, R12, R18, RZ ;  /* 0x000000120c58723c */ /* 0x000fe200000418ff */
[----:B------:R-:W-:Y:S02]  /*32c0*/  ISETP.GE.AND P6, PT, R154, UR10, PT ;  /* 0x0000000a9a007c0c */ /* 0x000fe4000bfc6270 */
[----:B------:R-:W-:Y:S01]  /*32d0*/  ISETP.GE.AND P5, PT, R152, UR10, PT ;  /* 0x0000000a98007c0c */ /* 0x000fe2000bfa6270 */
[----:B-1----:R-:W-:Y:S01]  /*32e0*/  IMAD.MOV.U32 R5, RZ, RZ, R2 ;  /* 0x000000ffff057224 */ /* 0x002fe200078e0002 */
[----:B------:R-:W-:-:S02]  /*32f0*/  IABS R2, R6 ;  /* 0x0000000600027213 */ /* 0x000fc40000000000 */
[----:B------:R-:W-:Y:S01]  /*3300*/  IADD3 R6, R3, -R152, RZ ;  /* 0x8000009803067210 */ /* 0x000fe20007ffe0ff */
[----:B------:R1:W-:Y:S01]  /*3310*/  I2F R236, R5 ;  /* 0x0000000500ec7306 */ /* 0x0003e20000201400 */
[----:B------:R-:W-:Y:S01]  /*3320*/  HMMA.16816.F32.BF16 R16, R8, R20, RZ ;  /* 0x000000140810723c */ /* 0x000fe200000418ff */
[----:B------:R-:W-:Y:S02]  /*3330*/  ISETP.GE.AND P4, PT, R149, UR10, PT ;  /* 0x0000000a95007c0c */ /* 0x000fe4000bf86270 */
[----:B------:R-:W-:-:S05]  /*3340*/  ISETP.GE.AND P3, PT, R148, UR10, PT ;  /* 0x0000000a94007c0c */ /* 0x000fca000bf66270 */
[----:B---3--:R-:W-:Y:S01]  /*3350*/  HMMA.16816.F32.BF16 R48, R8, R24, RZ ;  /* 0x000000180830723c */ /* 0x008fe200000418ff */
[----:B-1----:R-:W-:Y:S01]  /*3360*/  IMAD.MOV.U32 R5, RZ, RZ, R2 ;  /* 0x000000ffff057224 */ /* 0x002fe200078e0002 */
[----:B------:R-:W-:Y:S01]  /*3370*/  IABS R2, R6 ;  /* 0x0000000600027213 */ /* 0x000fe20000000000 */
[----:B------:R-:W-:-:S05]  /*3380*/  IMAD.IADD R6, R3, 0x1, -R149 ;  /* 0x0000000103067824 */ /* 0x000fca00078e0a95 */
[C---:B----4-:R-:W-:Y:S01]  /*3390*/  HMMA.16816.F32.BF16 R52, R8.reuse, R28, RZ ;  /* 0x0000001c0834723c */ /* 0x050fe200000418ff */
[----:B------:R1:W-:Y:S07]  /*33a0*/  I2F R238, R5 ;  /* 0x0000000500ee7306 */ /* 0x0003ee0000201400 */
[C---:B------:R-:W-:Y:S08]  /*33b0*/  HMMA.16816.F32.BF16 R60, R8.reuse, R22, RZ ;  /* 0x00000016083c723c */ /* 0x040ff000000418ff */
[----:B------:R-:W-:Y:S01]  /*33c0*/  HMMA.16816.F32.BF16 R68, R8, R26, RZ ;  /* 0x0000001a0844723c */ /* 0x000fe200000418ff */
[----:B-1----:R-:W-:Y:S01]  /*33d0*/  IMAD.MOV.U32 R5, RZ, RZ, R2 ;  /* 0x000000ffff057224 */ /* 0x002fe200078e0002 */
[----:B------:R-:W-:-:S02]  /*33e0*/  IABS R2, R6 ;  /* 0x0000000600027213 */ /* 0x000fc40000000000 */
[C---:B------:R-:W-:Y:S01]  /*33f0*/  IADD3 R6, R3.reuse, -R148, RZ ;  /* 0x8000009403067210 */ /* 0x040fe20007ffe0ff */
[----:B------:R1:W-:Y:S03]  /*3400*/  I2F R239, R5 ;  /* 0x0000000500ef7306 */ /* 0x0003e60000201400 */
[----:B------:R-:W-:Y:S01]  /*3410*/  HMMA.16816.F32.BF16 R64, R8, R30, RZ ;  /* 0x0000001e0840723c */ /* 0x000fe200000418ff */
[----:B------:R-:W2:Y:S07]  /*3420*/  LDSM.16.M88.4 R8, [R232+0x2000] ;  /* 0x00200000e808783b */ /* 0x000eae0000000200 */
[----:B------:R-:W-:Y:S01]  /*3430*/  HMMA.16816.F32.BF16 R72, R12, R20, RZ ;  /* 0x000000140c48723c */ /* 0x000fe200000418ff */
[----:B-1----:R-:W-:Y:S01]  /*3440*/  IMAD.MOV.U32 R5, RZ, RZ, R2 ;  /* 0x000000ffff057224 */ /* 0x002fe200078e0002 */
[----:B------:R-:W-:Y:S01]  /*3450*/  IABS R2, R6 ;  /* 0x0000000600027213 */ /* 0x000fe20000000000 */
[----:B------:R-:W-:-:S05]  /*3460*/  IMAD.IADD R6, R3, 0x1, -R150 ;  /* 0x0000000103067824 */ /* 0x000fca00078e0a96 */
[C---:B------:R-:W-:Y:S01]  /*3470*/  HMMA.16816.F32.BF16 R92, R12.reuse, R22, RZ ;  /* 0x000000160c5c723c */ /* 0x040fe200000418ff */
[----:B------:R1:W-:Y:S07]  /*3480*/  I2F R241, R5 ;  /* 0x0000000500f17306 */ /* 0x0003ee0000201400 */
[C---:B------:R-:W-:Y:S08]  /*3490*/  HMMA.16816.F32.BF16 R20, R12.reuse, R24, RZ ;  /* 0x000000180c14723c */ /* 0x040ff000000418ff */
[C---:B------:R-:W-:Y:S01]  /*34a0*/  HMMA.16816.F32.BF16 R96, R12.reuse, R26, RZ ;  /* 0x0000001a0c60723c */ /* 0x040fe200000418ff */
[----:B-1----:R-:W-:Y:S01]  /*34b0*/  IMAD.MOV.U32 R5, RZ, RZ, R2 ;  /* 0x000000ffff057224 */ /* 0x002fe200078e0002 */
[----:B------:R-:W-:Y:S01]  /*34c0*/  IABS R2, R6 ;  /* 0x0000000600027213 */ /* 0x000fe20000000000 */
[----:B------:R-:W1:Y:S01]  /*34d0*/  LDSM.16.M88.4 R24, [R235+0x1800] ;  /* 0x00180000eb18783b */ /* 0x000e620000000200 */
[----:B------:R-:W-:Y:S01]  /*34e0*/  IMAD.U32 R6, RZ, RZ, UR5 ;  /* 0x00000005ff067e24 */ /* 0x000fe2000f8e00ff */
[----:B------:R3:W-:Y:S03]  /*34f0*/  I2F R244, R5 ;  /* 0x0000000500f47306 */ /* 0x0007e60000201400 */
[C---:B------:R-:W-:Y:S05]  /*3500*/  HMMA.16816.F32.BF16 R80, R12.reuse, R28, RZ ;  /* 0x0000001c0c50723c */ /* 0x040fea00000418ff */
[----:B------:R4:W-:Y:S03]  /*3510*/  I2F R246, R2 ;  /* 0x0000000200f67306 */ /* 0x0009e60000201400 */
[----:B------:R-:W-:Y:S01]  /*3520*/  HMMA.16816.F32.BF16 R84, R12, R30, RZ ;  /* 0x0000001e0c54723c */ /* 0x000fe200000418ff */
[----:B------:R-:W5:Y:S01]  /*3530*/  LDSM.16.M88.4 R12, [R232] ;  /* 0x00000000e80c783b */ /* 0x000f620000000200 */
[----:B---3--:R-:W-:-:S06]  /*3540*/  IADD3 R5, R3, -R153, RZ ;  /* 0x8000009903057210 */ /* 0x008fcc0007ffe0ff */
[----:B--2---:R-:W-:Y:S01]  /*3550*/  HMMA.16816.F32.BF16 R120, R8, R40, R16 ;  /* 0x000000280878723c */ /* 0x004fe20000041810 */
[----:B------:R-:W-:-:S04]  /*3560*/  IABS R5, R5 ;  /* 0x0000000500057213 */ /* 0x000fc80000000000 */
[----:B------:R2:W-:Y:S01]  /*3570*/  I2F R245, R5 ;  /* 0x0000000500f57306 */ /* 0x0005e20000201400 */
[C---:B----4-:R-:W-:Y:S01]  /*3580*/  IMAD.IADD R2, R3.reuse, 0x1, -R155 ;  /* 0x0000000103027824 */ /* 0x050fe200078e0a9b */
[----:B------:R-:W-:Y:S01]  /*3590*/  IADD3 R16, R3, -R169, RZ ;  /* 0x800000a903107210 */ /* 0x000fe20007ffe0ff */
[----:B------:R-:W-:Y:S03]  /*35a0*/  HMMA.16816.F32.BF16 R104, R8, R42, R60 ;  /* 0x0000002a0868723c */ /* 0x000fe6000004183c */
[----:B------:R-:W-:-:S04]  /*35b0*/  IABS R2, R2 ;  /* 0x0000000200027213 */ /* 0x000fc80000000000 */
[----:B------:R3:W-:Y:S01]  /*35c0*/  I2F R247, R2 ;  /* 0x0000000200f77306 */ /* 0x0007e20000201400 */
[----:B------:R-:W-:Y:S01]  /*35d0*/  HMMA.16816.F32.BF16 R124, R8, R44, R48 ;  /* 0x0000002c087c723c */ /* 0x000fe20000041830 */
[----:B--2---:R-:W-:-:S07]  /*35e0*/  IMAD.IADD R5, R3, 0x1, -R163 ;  /* 0x0000000103057824 */ /* 0x004fce00078e0aa3 */
[----:B-1----:R-:W-:Y:S01]  /*35f0*/  HMMA.16816.F32.BF16 R132, R8, R24, R52 ;  /* 0x000000180884723c */ /* 0x002fe20000041834 */
[----:B------:R-:W-:-:S04]  /*3600*/  IABS R5, R5 ;  /* 0x0000000500057213 */ /* 0x000fc80000000000 */
[----:B------:R1:W-:Y:S01]  /*3610*/  I2F R242, R5 ;  /* 0x0000000500f27306 */ /* 0x0003e20000201400 */
[----:B---3--:R-:W-:Y:S02]  /*3620*/  SEL R2, R6, 0xffffffc0, !P2 ;  /* 0xffffffc006027807 */ /* 0x008fe40005000000 */
[C---:B------:R-:W-:Y:S01]  /*3630*/  HMMA.16816.F32.BF16 R100, R8.reuse, R38, R56 ;  /* 0x000000260864723c */ /* 0x040fe20000041838 */
[C---:B------:R-:W-:Y:S02]  /*3640*/  IADD3 R6, R3.reuse, -R165, RZ ;  /* 0x800000a503067210 */ /* 0x040fe40007ffe0ff */
[----:B------:R-:W-:Y:S01]  /*3650*/  ISETP.GE.AND P2, PT, R108, UR10, PT ;  /* 0x0000000a6c007c0c */ /* 0x000fe2000bf46270 */
[----:B------:R-:W-:Y:S01]  /*3660*/  IMAD.IADD R230, R224, 0x1, R2 ;  /* 0x00000001e0e67824 */ /* 0x000fe200078e0202 */
[----:B------:R-:W-:Y:S01]  /*3670*/  IABS R6, R6 ;  /* 0x0000000600067213 */ /* 0x000fe20000000000 */
[----:B------:R-:W-:Y:S02]  /*3680*/  IMAD.IADD R229, R2, 0x1, R235 ;  /* 0x0000000102e57824 */ /* 0x000fe400078e02eb */
[----:B------:R-:W-:Y:S01]  /*3690*/  HMMA.16816.F32.BF16 R220, R8, R26, R64 ;  /* 0x0000001a08dc723c */ /* 0x000fe20000041840 */
[----:B------:R2:W-:Y:S01]  /*36a0*/  I2F R240, R6 ;  /* 0x0000000600f07306 */ /* 0x0005e20000201400 */
[----:B------:R-:W-:Y:S01]  /*36b0*/  LDSM.16.M88.4 R128, [R230+0x9800] ;  /* 0x00980000e680783b */ /* 0x000fe20000000200 */
[----:B-1----:R-:W-:-:S05]  /*36c0*/  IMAD.IADD R5, R3, 0x1, -R164 ;  /* 0x0000000103057824 */ /* 0x002fca00078e0aa4 */
[----:B-----5:R-:W-:Y:S01]  /*36d0*/  HMMA.16816.F32.BF16 R60, R12, R40, R72 ;  /* 0x000000280c3c723c */ /* 0x020fe20000041848 */
[----:B------:R-:W-:-:S07]  /*36e0*/  IABS R5, R5 ;  /* 0x0000000500057213 */ /* 0x000fce0000000000 */
[C---:B------:R-:W-:Y:S01]  /*36f0*/  HMMA.16816.F32.BF16 R52, R12.reuse, R24, R80 ;  /* 0x000000180c34723c */ /* 0x040fe20000041850 */
[----:B--2---:R-:W-:Y:S01]  /*3700*/  IMAD.MOV.U32 R6, RZ, RZ, R5 ;  /* 0x000000ffff067224 */ /* 0x004fe200078e0005 */
[----:B------:R-:W-:Y:S01]  /*3710*/  IABS R5, R7 ;  /* 0x0000000700057213 */ /* 0x000fe20000000000 */
[----:B------:R-:W-:Y:S02]  /*3720*/  IMAD.IADD R7, R3, 0x1, -R168 ;  /* 0x0000000103077824 */ /* 0x000fe400078e0aa8 */
[----:B------:R1:W-:Y:S03]  /*3730*/  I2F R237, R6 ;  /* 0x0000000600ed7306 */ /* 0x0003e60000201400 */
[C---:B------:R-:W-:Y:S08]  /*3740*/  HMMA.16816.F32.BF16 R64, R12.reuse, R36, R76 ;  /* 0x000000240c40723c */ /* 0x040ff0000004184c */
[----:B------:R-:W-:Y:S01]  /*3750*/  HMMA.16816.F32.BF16 R56, R12, R44, R20 ;  /* 0x0000002c0c38723c */ /* 0x000fe20000041814 */
[----:B------:R-:W-:Y:S01]  /*3760*/  LDSM.16.M88.4 R20, [R230+0x8000] ;  /* 0x00800000e614783b */ /* 0x000fe20000000200 */
[----:B-1----:R-:W-:Y:S01]  /*3770*/  IMAD.MOV.U32 R6, RZ, RZ, R5 ;  /* 0x000000ffff067224 */ /* 0x002fe200078e0005 */
[----:B------:R-:W-:-:S05]  /*3780*/  IABS R5, R7 ;  /* 0x0000000700057213 */ /* 0x000fca0000000000 */
[----:B------:R-:W-:Y:S01]  /*3790*/  HMMA.16816.F32.BF16 R48, R12, R38, R88 ;  /* 0x000000260c30723c */ /* 0x000fe20000041858 */
[----:B------:R1:W-:Y:S01]  /*37a0*/  I2F R228, R6 ;  /* 0x0000000600e47306 */ /* 0x0003e20000201400 */
[----:B------:R-:W2:Y:S01]  /*37b0*/  LDSM.16.M88.4 R88, [R234+0x2000] ;  /* 0x00200000ea58783b */ /* 0x000ea20000000200 */
[----:B------:R-:W-:Y:S01]  /*37c0*/  IMAD.MOV.U32 R7, RZ, RZ, R5 ;  /* 0x000000ffff077224 */ /* 0x000fe200078e0005 */
[----:B------:R-:W-:-:S04]  /*37d0*/  IABS R5, R16 ;  /* 0x0000001000057213 */ /* 0x000fc80000000000 */
[C---:B------:R-:W-:Y:S01]  /*37e0*/  HMMA.16816.F32.BF16 R40, R12.reuse, R42, R92 ;  /* 0x0000002a0c28723c */ /* 0x040fe2000004185c */
[----:B------:R3:W-:Y:S07]  /*37f0*/  I2F R226, R7 ;  /* 0x0000000700e27306 */ /* 0x0007ee0000201400 */
[----:B------:R-:W-:Y:S01]  /*3800*/  HMMA.16816.F32.BF16 R28, R12, R46, R96 ;  /* 0x0000002e0c1c723c */ /* 0x000fe20000041860 */
[----:B-1----:R-:W-:-:S05]  /*3810*/  IADD3 R6, R3, 0x8, RZ ;  /* 0x0000000803067810 */ /* 0x002fca0007ffe0ff */
[----:B------:R-:W-:Y:S02]  /*3820*/  IMAD.IADD R16, R6, 0x1, -R108 ;  /* 0x0000000106107824 */ /* 0x000fe400078e0a6c */
[----:B------:R-:W-:Y:S01]  /*3830*/  HMMA.16816.F32.BF16 R24, R12, R26, R84 ;  /* 0x0000001a0c18723c */ /* 0x000fe20000041854 */
[----:B---3--:R-:W-:Y:S01]  /*3840*/  IMAD.MOV.U32 R7, RZ, RZ, R5 ;  /* 0x000000ffff077224 */ /* 0x008fe200078e0005 */
[C---:B------:R-:W-:Y:S02]  /*3850*/  IADD3 R5, R3.reuse, 0x40, RZ ;  /* 0x0000004003057810 */ /* 0x040fe40007ffe0ff */
[----:B------:R-:W-:Y:S01]  /*3860*/  IABS R16, R16 ;  /* 0x0000001000107213 */ /* 0x000fe20000000000 */
[----:B------:R1:W-:Y:S01]  /*3870*/  I2F R219, R7 ;  /* 0x0000000700db7306 */ /* 0x0003e20000201400 */
[----:B------:R-:W-:Y:S02]  /*3880*/  IADD3 R3, R3, 0x48, RZ ;  /* 0x0000004803037810 */ /* 0x000fe40007ffe0ff */
[----:B------:R-:W-:Y:S01]  /*3890*/  HMMA.16816.F32.BF16 R112, R8, R36, R32 ;  /* 0x000000240870723c */ /* 0x000fe20000041820 */
[----:B------:R-:W-:Y:S01]  /*38a0*/  IMAD.MOV.U32 R12, RZ, RZ, R16 ;  /* 0x000000ffff0c7224 */ /* 0x000fe200078e0010 */
[----:B------:R-:W3:Y:S01]  /*38b0*/  LDSM.16.M88.4 R36, [R230+0x9000] ;  /* 0x00900000e624783b */ /* 0x000ee20000000200 */
[----:B------:R-:W-:-:S02]  /*38c0*/  IMAD.IADD R13, R3, 0x1, -R108 ;  /* 0x00000001030d7824 */ /* 0x000fc400078e0a6c */
[----:B------:R4:W-:Y:S01]  /*38d0*/  I2F R218, R12 ;  /* 0x0000000c00da7306 */ /* 0x0009e20000201400 */
[----:B------:R-:W-:Y:S02]  /*38e0*/  LDSM.16.M88.4 R32, [R230+0x8800] ;  /* 0x00880000e620783b */ /* 0x000fe40000000200 */
[----:B------:R-:W-:Y:S02]  /*38f0*/  HMMA.16816.F32.BF16 R116, R8, R46, R68 ;  /* 0x0000002e0874723c */ /* 0x000fe40000041844 */
[----:B------:R-:W5:Y:S01]  /*3900*/  LDSM.16.M88.4 R8, [R234] ;  /* 0x00000000ea08783b */ /* 0x000f620000000200 */
[----:B-1----:R-:W-:-:S03]  /*3910*/  IADD3 R7, -R108, R5, RZ ;  /* 0x000000056c077210 */ /* 0x002fc60007ffe1ff */
[----:B------:R-:W-:Y:S02]  /*3920*/  LDSM.16.M88.4 R16, [R229] ;  /* 0x00000000e510783b */ /* 0x000fe40000000200 */
[----:B--2---:R-:W-:Y:S01]  /*3930*/  HMMA.16816.F32.BF16 R140, R88, R128, R132 ;  /* 0x00000080588c723c */ /* 0x004fe20000041884 */
[----:B------:R-:W-:-:S05]  /*3940*/  IABS R7, R7 ;  /* 0x0000000700077213 */ /* 0x000fca0000000000 */
[----:B----4-:R-:W-:Y:S01]  /*3950*/  IMAD.MOV.U32 R12, RZ, RZ, R7 ;  /* 0x000000ffff0c7224 */ /* 0x010fe200078e0007 */
[----:B------:R-:W-:Y:S02]  /*3960*/  IABS R7, R13 ;  /* 0x0000000d00077213 */ /* 0x000fe40000000000 */
[----:B------:R-:W-:Y:S01]  /*3970*/  IADD3 R13, -R157, R6, RZ ;  /* 0x000000069d0d7210 */ /* 0x000fe20007ffe1ff */
[----:B------:R1:W-:Y:S02]  /*3980*/  I2F R162, R12 ;  /* 0x0000000c00a27306 */ /* 0x0003e40000201400 */
[----:B-1----:R-:W-:Y:S01]  /*3990*/  IMAD.MOV.U32 R12, RZ, RZ, R7 ;  /* 0x000000ffff0c7224 */ /* 0x002fe200078e0007 */
[----:B------:R-:W-:Y:S01]  /*39a0*/  IABS R7, R13 ;  /* 0x0000000d00077213 */ /* 0x000fe20000000000 */
[----:B------:R-:W-:Y:S01]  /*39b0*/  IMAD.IADD R13, R5, 0x1, -R157 ;  /* 0x00000001050d7824 */ /* 0x000fe200078e0a9d */
[-C--:B---3--:R-:W-:Y:S03]  /*39c0*/  HMMA.16816.F32.BF16 R68, R88, R36.reuse, R124 ;  /* 0x000000245844723c */ /* 0x088fe6000004187c */
[----:B------:R1:W-:Y:S01]  /*39d0*/  I2F R161, R12 ;  /* 0x0000000c00a17306 */ /* 0x0003e20000201400 */
[----:B------:R-:W-:Y:S04]  /*39e0*/  LDSM.16.M88.4 R124, [R229+0x1800] ;  /* 0x00180000e57c783b */ /* 0x000fe80000000200 */
[C---:B-----5:R-:W-:Y:S08]  /*39f0*/  HMMA.16816.F32.BF16 R96, R8.reuse, R36, R56 ;  /* 0x000000240860723c */ /* 0x060ff00000041838 */
[----:B------:R-:W-:Y:S01]  /*3a00*/  HMMA.16816.F32.BF16 R92, R8, R128, R52 ;  /* 0x00000080085c723c */ /* 0x000fe20000041834 */
[----:B-1----:R-:W-:Y:S01]  /*3a10*/  IMAD.MOV.U32 R12, RZ, RZ, R7 ;  /* 0x000000ffff0c7224 */ /* 0x002fe200078e0007 */
[----:B------:R-:W-:-:S02]  /*3a20*/  IABS R7, R13 ;  /* 0x0000000d00077213 */ /* 0x000fc40000000000 */
[----:B------:R-:W-:Y:S01]  /*3a30*/  IADD3 R13, -R157, R3, RZ ;  /* 0x000000039d0d7210 */ /* 0x000fe20007ffe1ff */
[----:B------:R1:W-:Y:S03]  /*3a40*/  I2F R217, R12 ;  /* 0x0000000c00d97306 */ /* 0x0003e60000201400 */
[C---:B------:R-:W-:Y:S08]  /*3a50*/  HMMA.16816.F32.BF16 R80, R8.reuse, R20, R64 ;  /* 0x000000140850723c */ /* 0x040ff00000041840 */
[----:B------:R-:W-:Y:S01]  /*3a60*/  HMMA.16816.F32.BF16 R84, R8, R32, R60 ;  /* 0x000000200854723c */ /* 0x000fe2000004183c */
[----:B-1----:R-:W-:Y:S01]  /*3a70*/  IMAD.MOV.U32 R12, RZ, RZ, R7 ;  /* 0x000000ffff0c7224 */ /* 0x002fe200078e0007 */
[----:B------:R-:W-:Y:S01]  /*3a80*/  IABS R7, R13 ;  /* 0x0000000d00077213 */ /* 0x000fe20000000000 */
[----:B------:R-:W-:-:S05]  /*3a90*/  IMAD.IADD R13, R6, 0x1, -R156 ;  /* 0x00000001060d7824 */ /* 0x000fca00078e0a9c */
[C---:B------:R-:W-:Y:S01]  /*3aa0*/  HMMA.16816.F32.BF16 R48, R8.reuse, R22, R48 ;  /* 0x000000160830723c */ /* 0x040fe20000041830 */
[----:B------:R1:W-:Y:S07]  /*3ab0*/  I2F R216, R12 ;  /* 0x0000000c00d87306 */ /* 0x0003ee0000201400 */
[C---:B------:R-:W-:Y:S01]  /*3ac0*/  HMMA.16816.F32.BF16 R56, R8.reuse, R34, R40 ;  /* 0x000000220838723c */ /* 0x040fe20000041828 */
[----:B------:R-:W2:Y:S07]  /*3ad0*/  LDSM.16.M88.4 R40, [R233+0x2000] ;  /* 0x00200000e928783b */ /* 0x000eae0000000200 */
[----:B------:R-:W-:Y:S01]  /*3ae0*/  HMMA.16816.F32.BF16 R52, R8, R38, R28 ;  /* 0x000000260834723c */ /* 0x000fe2000004181c */
[----:B-1----:R-:W-:Y:S01]  /*3af0*/  IMAD.MOV.U32 R12, RZ, RZ, R7 ;  /* 0x000000ffff0c7224 */ /* 0x002fe200078e0007 */
[----:B------:R-:W-:-:S02]  /*3b00*/  IABS R7, R13 ;  /* 0x0000000d00077213 */ /* 0x000fc40000000000 */
[----:B------:R-:W-:Y:S01]  /*3b10*/  IADD3 R13, -R156, R5, RZ ;  /* 0x000000059c0d7210 */ /* 0x000fe20007ffe1ff */
[----:B------:R1:W-:Y:S03]  /*3b20*/  I2F R214, R12 ;  /* 0x0000000c00d67306 */ /* 0x0003e60000201400 */
[----:B------:R-:W-:Y:S01]  /*3b30*/  HMMA.16816.F32.BF16 R44, R8, R130, R24 ;  /* 0x00000082082c723c */ /* 0x000fe20000041818 */
[----:B------:R-:W3:Y:S07]  /*3b40*/  LDSM.16.M88.4 R24, [R229+0x800] ;  /* 0x00080000e518783b */ /* 0x000eee0000000200 */
[----:B------:R-:W-:Y:S01]  /*3b50*/  HMMA.16816.F32.BF16 R28, R88, R20, R112 ;  /* 0x00000014581c723c */ /* 0x000fe20000041870 */
[----:B-1----:R-:W-:Y:S01]  /*3b60*/  IMAD.MOV.U32 R12, RZ, RZ, R7 ;  /* 0x000000ffff0c7224 */ /* 0x002fe200078e0007 */
[----:B------:R-:W-:-:S06]  /*3b70*/  IABS R7, R13 ;  /* 0x0000000d00077213 */ /* 0x000fcc0000000000 */
[C---:B------:R-:W-:Y:S01]  /*3b80*/  HMMA.16816.F32.BF16 R64, R88.reuse, R22, R100 ;  /* 0x000000165840723c */ /* 0x040fe20000041864 */
[----:B------:R1:W-:Y:S01]  /*3b90*/  I2F R215, R12 ;  /* 0x0000000c00d77306 */ /* 0x0003e20000201400 */
[----:B------:R-:W4:Y:S06]  /*3ba0*/  LDSM.16.M88.4 R20, [R229+0x1000] ;  /* 0x00100000e514783b */ /* 0x000f2c0000000200 */
[C---:B------:R-:W-:Y:S01]  /*3bb0*/  HMMA.16816.F32.BF16 R72, R88.reuse, R32, R120 ;  /* 0x000000205848723c */ /* 0x040fe20000041878 */
[----:B------:R5:W-:Y:S07]  /*3bc0*/  I2F R213, R7 ;  /* 0x0000000700d57306 */ /* 0x000bee0000201400 */
[----:B------:R-:W-:Y:S01]  /*3bd0*/  HMMA.16816.F32.BF16 R76, R88, R34, R104 ;  /* 0x00000022584c723c */ /* 0x000fe20000041868 */
[----:B-1----:R-:W-:Y:S01]  /*3be0*/  IMAD.IADD R12, R3, 0x1, -R156 ;  /* 0x00000001030c7824 */ /* 0x002fe200078e0a9c */
[----:B------:R-:W-:Y:S04]  /*3bf0*/  LDSM.16.M88.4 R32, [R231+0x6000] ;  /* 0x00600000e720783b */ /* 0x000fe80000000200 */
[----:B------:R-:W-:-:S02]  /*3c00*/  IABS R12, R12 ;  /* 0x0000000c000c7213 */ /* 0x000fc40000000000 */
[----:B------:R-:W-:Y:S01]  /*3c10*/  HMMA.16816.F32.BF16 R60, R88, R38, R116 ;  /* 0x00000026583c723c */ /* 0x000fe20000041874 */
[--C-:B-----5:R-:W-:Y:S01]  /*3c20*/  IMAD.IADD R7, R6, 0x1, -R154.reuse ;  /* 0x0000000106077824 */ /* 0x120fe200078e0a9a */
[----:B------:R-:W-:Y:S01]  /*3c30*/  MOV R8, R12 ;  /* 0x0000000c00087202 */ /* 0x000fe20000000f00 */
[----:B------:R-:W-:Y:S01]  /*3c40*/  LDSM.16.M88.4 R36, [R231+0x4000] ;  /* 0x00400000e724783b */ /* 0x000fe20000000200 */
[----:B------:R-:W-:Y:S02]  /*3c50*/  IADD3 R12, -R154, R3, RZ ;  /* 0x000000039a0c7210 */ /* 0x000fe40007ffe1ff */
[----:B------:R1:W-:Y:S01]  /*3c60*/  I2F R210, R8 ;  /* 0x0000000800d27306 */ /* 0x0003e20000201400 */
[----:B------:R-:W-:Y:S01]  /*3c70*/  IABS R7, R7 ;  /* 0x0000000700077213 */ /* 0x000fe20000000000 */
[C---:B--2---:R-:W-:Y:S06]  /*3c80*/  HMMA.16816.F32.BF16 R28, R40.reuse, R16, R28 ;  /* 0x00000010281c723c */ /* 0x044fec000004181c */
[----:B------:R2:W-:Y:S02]  /*3c90*/  I2F R211, R7 ;  /* 0x0000000700d37306 */ /* 0x0005e40000201400 */
[----:B---3--:R-:W-:Y:S01]  /*3ca0*/  HMMA.16816.F32.BF16 R104, R40, R26, R76 ;  /* 0x0000001a2868723c */ /* 0x008fe2000004184c */
[----:B-1----:R-:W-:-:S07]  /*3cb0*/  IMAD.IADD R8, R5, 0x1, -R154 ;  /* 0x0000000105087824 */ /* 0x002fce00078e0a9a */
[----:B----4-:R-:W-:Y:S01]  /*3cc0*/  HMMA.16816.F32.BF16 R116, R40, R22, R60 ;  /* 0x000000162874723c */ /* 0x010fe2000004183c */
[----:B------:R-:W-:Y:S01]  /*3cd0*/  LDSM.16.M88.4 R60, [R230+0xa000] ;  /* 0x00a00000e63c783b */ /* 0x000fe20000000200 */
[----:B------:R-:W-:-:S03]  /*3ce0*/  IABS R2, R8 ;  /* 0x0000000800027213 */ /* 0x000fc60000000000 */
[----:B------:R-:W1:Y:S02]  /*3cf0*/  LDSM.16.M88.4 R8, [R233] ;  /* 0x00000000e908783b */ /* 0x000e640000000200 */
[----:B--2---:R-:W-:Y:S01]  /*3d00*/  IMAD.MOV.U32 R7, RZ, RZ, R2 ;  /* 0x000000ffff077224 */ /* 0x004fe200078e0002 */
[----:B------:R-:W-:Y:S01]  /*3d10*/  IABS R2, R12 ;  /* 0x0000000c00027213 */ /* 0x000fe20000000000 */
[----:B------:R-:W-:Y:S02]  /*3d20*/  IMAD.IADD R12, R6, 0x1, -R152 ;  /* 0x00000001060c7824 */ /* 0x000fe400078e0a98 */
[----:B------:R2:W-:Y:S02]  /*3d30*/  I2F R209, R7 ;  /* 0x0000000700d17306 */ /* 0x0005e40000201400 */
[----:B--2---:R-:W-:Y:S01]  /*3d40*/  IMAD.MOV.U32 R7, RZ, RZ, R2 ;  /* 0x000000ffff077224 */ /* 0x004fe200078e0002 */
[----:B------:R-:W-:Y:S02]  /*3d50*/  IABS R2, R12 ;  /* 0x0000000c00027213 */ /* 0x000fe40000000000 */
[----:B------:R-:W-:-:S03]  /*3d60*/  IADD3 R12, -R152, R5, RZ ;  /* 0x00000005980c7210 */ /* 0x000fc60007ffe1ff */
[----:B------:R2:W-:Y:S01]  /*3d70*/  I2F R208, R7 ;  /* 0x0000000700d07306 */ /* 0x0005e20000201400 */
[----:B-1----:R-:W-:Y:S01]  /*3d80*/  HMMA.16816.F32.BF16 R80, R8, R16, R80 ;  /* 0x000000100850723c */ /* 0x002fe20000041850 */
[----:B--2---:R-:W-:Y:S01]  /*3d90*/  IMAD.MOV.U32 R7, RZ, RZ, R2 ;  /* 0x000000ffff077224 */ /* 0x004fe200078e0002 */
[----:B------:R-:W-:Y:S01]  /*3da0*/  IABS R2, R12 ;  /* 0x0000000c00027213 */ /* 0x000fe20000000000 */
[----:B------:R-:W-:-:S04]  /*3db0*/  IMAD.IADD R12, R3, 0x1, -R152 ;  /* 0x00000001030c7824 */ /* 0x000fc800078e0a98 */
[----:B------:R1:W-:Y:S01]  /*3dc0*/  I2F R207, R7 ;  /* 0x0000000700cf7306 */ /* 0x0003e20000201400 */
[C---:B------:R-:W-:Y:S08]  /*3dd0*/  HMMA.16816.F32.BF16 R100, R8.reuse, R18, R48 ;  /* 0x000000120864723c */ /* 0x040ff00000041830 */
[----:B------:R-:W-:Y:S01]  /*3de0*/  HMMA.16816.F32.BF16 R84, R8, R24, R84 ;  /* 0x000000180854723c */ /* 0x000fe20000041854 */
[----:B-1----:R-:W-:Y:S01]  /*3df0*/  IMAD.MOV.U32 R7, RZ, RZ, R2 ;  /* 0x000000ffff077224 */ /* 0x002fe200078e0002 */
[----:B------:R-:W-:-:S06]  /*3e00*/  IABS R2, R12 ;  /* 0x0000000c00027213 */ /* 0x000fcc0000000000 */
[C---:B------:R-:W-:Y:S01]  /*3e10*/  HMMA.16816.F32.BF16 R112, R8.reuse, R26, R56 ;  /* 0x0000001a0870723c */ /* 0x040fe20000041838 */
[----:B------:R-:W-:Y:S01]  /*3e20*/  IADD3 R12, -R149, R6, RZ ;  /* 0x00000006950c7210 */ /* 0x000fe20007ffe1ff */
[----:B------:R1:W-:Y:S01]  /*3e30*/  I2F R205, R7 ;  /* 0x0000000700cd7306 */ /* 0x0003e20000201400 */
[----:B------:R-:W2:Y:S05]  /*3e40*/  LDSM.16.M88.4 R56, [R224+0xa800] ;  /* 0x00a80000e038783b */ /* 0x000eaa0000000200 */
[C---:B------:R-:W-:Y:S08]  /*3e50*/  HMMA.16816.F32.BF16 R120, R8.reuse, R20, R96 ;  /* 0x000000140878723c */ /* 0x040ff00000041860 */
[----:B------:R-:W-:Y:S01]  /*3e60*/  HMMA.16816.F32.BF16 R132, R8, R22, R52 ;  /* 0x000000160884723c */ /* 0x000fe20000041834 */
[----:B-1----:R-:W-:Y:S01]  /*3e70*/  IMAD.MOV.U32 R7, RZ, RZ, R2 ;  /* 0x000000ffff077224 */ /* 0x002fe200078e0002 */
[----:B------:R-:W-:Y:S01]  /*3e80*/  IABS R2, R12 ;  /* 0x0000000c00027213 */ /* 0x000fe20000000000 */
[----:B------:R-:W-:-:S02]  /*3e90*/  IMAD.IADD R12, R5, 0x1, -R149 ;  /* 0x00000001050c7824 */ /* 0x000fc400078e0a95 */
[----:B------:R1:W-:Y:S03]  /*3ea0*/  I2F R204, R7 ;  /* 0x0000000700cc7306 */ /* 0x0003e60000201400 */
[C---:B------:R-:W-:Y:S08]  /*3eb0*/  HMMA.16816.F32.BF16 R136, R8.reuse, R124, R92 ;  /* 0x0000007c0888723c */ /* 0x040ff0000004185c */
[----:B------:R-:W-:Y:S01]  /*3ec0*/  HMMA.16816.F32.BF16 R144, R8, R126, R44 ;  /* 0x0000007e0890723c */ /* 0x000fe2000004182c */
[----:B------:R-:W-:Y:S01]  /*3ed0*/  LDSM.16.M88.4 R44, [R235+0x2000] ;  /* 0x00200000eb2c783b */ /* 0x000fe20000000200 */
[----:B-1----:R-:W-:Y:S01]  /*3ee0*/  IMAD.MOV.U32 R7, RZ, RZ, R2 ;  /* 0x000000ffff077224 */ /* 0x002fe200078e0002 */
[----:B------:R-:W-:-:S05]  /*3ef0*/  IABS R2, R12 ;  /* 0x0000000c00027213 */ /* 0x000fca0000000000 */
[C---:B------:R-:W-:Y:S01]  /*3f00*/  HMMA.16816.F32.BF16 R96, R40.reuse, R20, R68 ;  /* 0x000000142860723c */ /* 0x040fe20000041844 */
[----:B------:R-:W-:Y:S01]  /*3f10*/  IADD3 R12, -R149, R3, RZ ;  /* 0x00000003950c7210 */ /* 0x000fe20007ffe1ff */
[----:B------:R1:W-:Y:S01]  /*3f20*/  I2F R203, R7 ;  /* 0x0000000700cb7306 */ /* 0x0003e20000201400 */
[----:B------:R-:W-:Y:S05]  /*3f30*/  LDSM.16.M88.4 R20, [R234+0x4000] ;  /* 0x00400000ea14783b */ /* 0x000fea0000000200 */
[C---:B------:R-:W-:Y:S08]  /*3f40*/  HMMA.16816.F32.BF16 R48, R40.reuse, R18, R64 ;  /* 0x000000122830723c */ /* 0x040ff00000041840 */
[----:B------:R-:W-:Y:S01]  /*3f50*/  HMMA.16816.F32.BF16 R64, R40, R24, R72 ;  /* 0x000000182840723c */ /* 0x000fe20000041848 */
[----:B------:R-:W-:Y:S01]  /*3f60*/  LDSM.16.M88.4 R24, [R232+0x6000] ;  /* 0x00600000e818783b */ /* 0x000fe20000000200 */
[----:B-1----:R-:W-:Y:S01]  /*3f70*/  IMAD.MOV.U32 R7, RZ, RZ, R2 ;  /* 0x000000ffff077224 */ /* 0x002fe200078e0002 */
[----:B------:R-:W-:Y:S01]  /*3f80*/  IABS R2, R12 ;  /* 0x0000000c00027213 */ /* 0x000fe20000000000 */
[----:B------:R-:W-:-:S02]  /*3f90*/  IMAD.IADD R12, R6, 0x1, -R148 ;  /* 0x00000001060c7824 */ /* 0x000fc400078e0a94 */
[----:B------:R1:W-:Y:S02]  /*3fa0*/  I2F R201, R7 ;  /* 0x0000000700c97306 */ /* 0x0003e40000201400 */
[----:B--2---:R-:W-:Y:S08]  /*3fb0*/  HMMA.16816.F32.BF16 R92, R36, R56, R84 ;  /* 0x00000038245c723c */ /* 0x004ff00000041854 */
[----:B------:R-:W-:Y:S01]  /*3fc0*/  HMMA.16816.F32.BF16 R104, R32, R58, R104 ;  /* 0x0000003a2068723c */ /* 0x000fe20000041868 */
[----:B-1----:R-:W-:Y:S01]  /*3fd0*/  IMAD.MOV.U32 R7, RZ, RZ, R2 ;  /* 0x000000ffff077224 */ /* 0x002fe200078e0002 */
[----:B------:R-:W-:-:S06]  /*3fe0*/  IABS R2, R12 ;  /* 0x0000000c00027213 */ /* 0x000fcc0000000000 */
[----:B------:R-:W-:Y:S01]  /*3ff0*/  HMMA.16816.F32.BF16 R84, R32, R56, R64 ;  /* 0x000000382054723c */ /* 0x000fe20000041840 */
[----:B------:R-:W-:Y:S01]  /*4000*/  IADD3 R12, -R148, R5, RZ ;  /* 0x00000005940c7210 */ /* 0x000fe20007ffe1ff */
[----:B------:R1:W-:Y:S02]  /*4010*/  I2F R199, R7 ;  /* 0x0000000700c77306 */ /* 0x0003e40000201400 */
[----:B-1----:R-:W-:Y:S01]  /*4020*/  IMAD.MOV.U32 R7, RZ, RZ, R2 ;  /* 0x000000ffff077224 */ /* 0x002fe200078e0002 */
[----:B------:R-:W-:Y:S01]  /*4030*/  IABS R2, R12 ;  /* 0x0000000c00027213 */ /* 0x000fe20000000000 */
[----:B------:R-:W-:-:S04]  /*4040*/  IMAD.IADD R12, R3, 0x1, -R148 ;  /* 0x00000001030c7824 */ /* 0x000fc800078e0a94 */
[----:B------:R1:W-:Y:S02]  /*4050*/  I2F R200, R7 ;  /* 0x0000000700c87306 */ /* 0x0003e40000201400 */
[----:B-1----:R-:W-:Y:S01]  /*4060*/  IMAD.MOV.U32 R7, RZ, RZ, R2 ;  /* 0x000000ffff077224 */ /* 0x002fe200078e0002 */
[----:B------:R-:W-:Y:S02]  /*4070*/  IABS R2, R12 ;  /* 0x0000000c00027213 */ /* 0x000fe40000000000 */
[----:B------:R-:W-:-:S03]  /*4080*/  IADD3 R12, -R150, R6, RZ ;  /* 0x00000006960c7210 */ /* 0x000fc60007ffe1ff */
[----:B------:R1:W-:Y:S02]  /*4090*/  I2F R198, R7 ;  /* 0x0000000700c67306 */ /* 0x0003e40000201400 */
        /* <DEDUP_REMOVED lines=8> */
[----:B------:R3:W-:Y:S01]  /*4120*/  I2F R194, R2 ;  /* 0x0000000200c27306 */ /* 0x0007e20000201400 */
[----:B--2---:R-:W-:-:S04]  /*4130*/  IADD3 R7, -R150, R3, RZ ;  /* 0x0000000396077210 */ /* 0x004fc80007ffe1ff */
[----:B------:R-:W-:Y:S01]  /*4140*/  IABS R7, R7 ;  /* 0x0000000700077213 */ /* 0x000fe20000000000 */
[----:B---3--:R-:W-:-:S03]  /*4150*/  IMAD.IADD R2, R6, 0x1, -R153 ;  /* 0x0000000106027824 */ /* 0x008fc600078e0a99 */
[----:B------:R2:W-:Y:S02]  /*4160*/  I2F R193, R7 ;  /* 0x0000000700c17306 */ /* 0x0005e40000201400 */
[----:B------:R-:W-:-:S05]  /*4170*/  IABS R2, R2 ;  /* 0x0000000200027213 */ /* 0x000fca0000000000 */
[----:B------:R-:W-:-:S04]  /*4180*/  IMAD.MOV.U32 R8, RZ, RZ, R2 ;  /* 0x000000ffff087224 */ /* 0x000fc800078e0002 */
[----:B------:R3:W-:Y:S01]  /*4190*/  I2F R191, R8 ;  /* 0x0000000800bf7306 */ /* 0x0007e20000201400 */
[----:B-1----:R-:W-:Y:S01]  /*41a0*/  HMMA.16816.F32.BF16 R68, R32, R12, R28 ;  /* 0x0000000c2044723c */ /* 0x002fe2000004181c */
[----:B------:R-:W1:Y:S01]  /*41b0*/  LDSM.16.M88.4 R28, [R232+0x4000] ;  /* 0x00400000e81c783b */ /* 0x000e620000000200 */
[----:B--2---:R-:W-:-:S05]  /*41c0*/  IMAD.IADD R7, R5, 0x1, -R153 ;  /* 0x0000000105077824 */ /* 0x004fca00078e0a99 */
[----:B------:R-:W-:Y:S01]  /*41d0*/  IABS R2, R7 ;  /* 0x0000000700027213 */ /* 0x000fe20000000000 */
[----:B------:R-:W-:Y:S01]  /*41e0*/  HMMA.16816.F32.BF16 R16, R36, R12, R80 ;  /* 0x0000000c2410723c */ /* 0x000fe20000041850 */
[----:B------:R-:W-:-:S03]  /*41f0*/  IADD3 R7, -R153, R3, RZ ;  /* 0x0000000399077210 */ /* 0x000fc60007ffe1ff */
[----:B---3--:R-:W-:Y:S01]  /*4200*/  IMAD.MOV.U32 R8, RZ, RZ, R2 ;  /* 0x000000ffff087224 */ /* 0x008fe200078e0002 */
[----:B------:R-:W-:-:S03]  /*4210*/  IABS R2, R7 ;  /* 0x0000000700027213 */ /* 0x000fc60000000000 */
[----:B------:R-:W-:Y:S01]  /*4220*/  HMMA.16816.F32.BF16 R72, R32, R14, R48 ;  /* 0x0000000e2048723c */ /* 0x000fe20000041830 */
[----:B------:R-:W-:Y:S01]  /*4230*/  LDSM.16.M88.4 R48, [R229+0x2000] ;  /* 0x00200000e530783b */ /* 0x000fe20000000200 */
[----:B------:R2:W-:Y:S01]  /*4240*/  I2F R183, R8 ;  /* 0x0000000800b77306 */ /* 0x0005e20000201400 */
[----:B------:R-:W-:-:S05]  /*4250*/  IMAD.MOV.U32 R7, RZ, RZ, R2 ;  /* 0x000000ffff077224 */ /* 0x000fca00078e0002 */
[----:B------:R-:W-:Y:S01]  /*4260*/  HMMA.16816.F32.BF16 R80, R36, R14, R100 ;  /* 0x0000000e2450723c */ /* 0x000fe20000041864 */
[----:B------:R-:W-:Y:S01]  /*4270*/  LDSM.16.M88.4 R12, [R233+0x4000] ;  /* 0x00400000e90c783b */ /* 0x000fe20000000200 */
[----:B------:R3:W-:Y:S06]  /*4280*/  I2F R182, R7 ;  /* 0x0000000700b67306 */ /* 0x0007ec0000201400 */
[----:B------:R-:W-:Y:S01]  /*4290*/  HMMA.16816.F32.BF16 R68, R24, R44, R68 ;  /* 0x0000002c1844723c */ /* 0x000fe20000041844 */
[----:B--2---:R-:W-:-:S05]  /*42a0*/  IMAD.IADD R8, R6, 0x1, -R155 ;  /* 0x0000000106087824 */ /* 0x004fca00078e0a9b */
[----:B------:R-:W-:Y:S02]  /*42b0*/  IABS R2, R8 ;  /* 0x0000000800027213 */ /* 0x000fe40000000000 */
[----:B-1----:R-:W-:Y:S01]  /*42c0*/  HMMA.16816.F32.BF16 R52, R28, R44, R16 ;  /* 0x0000002c1c34723c */ /* 0x002fe20000041810 */
[----:B------:R-:W-:Y:S01]  /*42d0*/  IADD3 R8, -R155, R5, RZ ;  /* 0x000000059b087210 */ /* 0x000fe20007ffe1ff */
[----:B------:R-:W1:Y:S01]  /*42e0*/  LDSM.16.M88.4 R16, [R234+0x6000] ;  /* 0x00600000ea10783b */ /* 0x000e620000000200 */
[----:B---3--:R-:W-:Y:S02]  /*42f0*/  IMAD.MOV.U32 R7, RZ, RZ, R2 ;  /* 0x000000ffff077224 */ /* 0x008fe400078e0002 */
[----:B------:R-:W-:Y:S01]  /*4300*/  IABS R2, R8 ;  /* 0x0000000800027213 */ /* 0x000fe20000000000 */
[----:B------:R-:W-:Y:S01]  /*4310*/  IMAD.IADD R8, R3, 0x1, -R155 ;  /* 0x0000000103087824 */ /* 0x000fe200078e0a9b */
[----:B------:R2:W-:Y:S01]  /*4320*/  I2F R188, R7 ;  /* 0x0000000700bc7306 */ /* 0x0005e20000201400 */
[-C--:B------:R-:W-:Y:S08]  /*4330*/  HMMA.16816.F32.BF16 R76, R24, R46.reuse, R72 ;  /* 0x0000002e184c723c */ /* 0x080ff00000041848 */
[----:B------:R-:W-:Y:S01]  /*4340*/  HMMA.16816.F32.BF16 R72, R28, R46, R80 ;  /* 0x0000002e1c48723c */ /* 0x000fe20000041850 */
[----:B------:R-:W-:Y:S01]  /*4350*/  LDSM.16.M88.4 R44, [R235+0x2800] ;  /* 0x00280000eb2c783b */ /* 0x000fe20000000200 */
[----:B--2---:R-:W-:Y:S01]  /*4360*/  IMAD.MOV.U32 R7, RZ, RZ, R2 ;  /* 0x000000ffff077224 */ /* 0x004fe200078e0002 */
[----:B------:R-:W-:-:S05]  /*4370*/  IABS R2, R8 ;  /* 0x0000000800027213 */ /* 0x000fca0000000000 */
[----:B------:R-:W-:Y:S01]  /*4380*/  HMMA.16816.F32.BF16 R64, R20, R60, R52 ;  /* 0x0000003c1440723c */ /* 0x000fe20000041834 */
[----:B------:R-:W-:Y:S01]  /*4390*/  IADD3 R8, -R163, R6, RZ ;  /* 0x00000006a3087210 */ /* 0x000fe20007ffe1ff */
[----:B------:R2:W-:Y:S06]  /*43a0*/  I2F R187, R7 ;  /* 0x0000000700bb7306 */ /* 0x0005ec0000201400 */
[----:B------:R-:W-:Y:S01]  /*43b0*/  HMMA.16816.F32.BF16 R100, R36, R58, R112 ;  /* 0x0000003a2464723c */ /* 0x000fe20000041870 */
[----:B------:R-:W-:Y:S07]  /*43c0*/  LDSM.16.M88.4 R56, [R230+0xa800] ;  /* 0x00a80000e638783b */ /* 0x000fee0000000200 */
[----:B-1----:R-:W-:Y:S01]  /*43d0*/  HMMA.16816.F32.BF16 R52, R16, R60, R68 ;  /* 0x0000003c1034723c */ /* 0x002fe20000041844 */
[----:B--2---:R-:W-:Y:S01]  /*43e0*/  IMAD.MOV.U32 R7, RZ, RZ, R2 ;  /* 0x000000ffff077224 */ /* 0x004fe200078e0002 */
[----:B------:R-:W-:-:S02]  /*43f0*/  IABS R2, R8 ;  /* 0x0000000800027213 */ /* 0x000fc40000000000 */
[----:B------:R-:W-:Y:S01]  /*4400*/  IADD3 R8, -R165, R6, RZ ;  /* 0x00000006a5087210 */ /* 0x000fe20007ffe1ff */
[----:B------:R1:W-:Y:S03]  /*4410*/  I2F R186, R7 ;  /* 0x0000000700ba7306 */ /* 0x0003e60000201400 */
[----:B------:R-:W-:Y:S01]  /*4420*/  HMMA.16816.F32.BF16 R80, R12, R48, R64 ;  /* 0x000000300c50723c */ /* 0x000fe20000041840 */
[----:B------:R-:W2:Y:S04]  /*4430*/  LDSM.16.M88.4 R64, [R224+0xb000] ;  /* 0x00b00000e040783b */ /* 0x000ea80000000200 */
[----:B------:R3:W-:Y:S01]  /*4440*/  I2F R185, R2 ;  /* 0x0000000200b97306 */ /* 0x0007e20000201400 */
[----:B-1----:R-:W-:-:S05]  /*4450*/  IMAD.IADD R7, R5, 0x1, -R163 ;  /* 0x0000000105077824 */ /* 0x002fca00078e0aa3 */
[----:B------:R-:W-:Y:S01]  /*4460*/  IABS R7, R7 ;  /* 0x0000000700077213 */ /* 0x000fe20000000000 */
[----:B---3--:R-:W-:-:S03]  /*4470*/  IMAD.IADD R2, R3, 0x1, -R163 ;  /* 0x0000000103027824 */ /* 0x008fc600078e0aa3 */
[----:B------:R1:W-:Y:S02]  /*4480*/  I2F R184, R7 ;  /* 0x0000000700b87306 */ /* 0x0003e40000201400 */
[----:B------:R-:W-:-:S05]  /*4490*/  IABS R2, R2 ;  /* 0x0000000200027213 */ /* 0x000fca0000000000 */
[----:B-1----:R-:W-:Y:S01]  /*44a0*/  IMAD.MOV.U32 R7, RZ, RZ, R2 ;  /* 0x000000ffff077224 */ /* 0x002fe200078e0002 */
[----:B------:R-:W-:Y:S01]  /*44b0*/  IABS R2, R8 ;  /* 0x0000000800027213 */ /* 0x000fe20000000000 */
[--C-:B------:R-:W-:Y:S01]  /*44c0*/  IMAD.IADD R8, R5, 0x1, -R165.reuse ;  /* 0x0000000105087824 */ /* 0x100fe200078e0aa5 */
[----:B--2---:R-:W-:Y:S01]  /*44d0*/  HMMA.16816.F32.BF16 R96, R32, R64, R96 ;  /* 0x000000402060723c */ /* 0x004fe20000041860 */
[----:B------:R1:W-:Y:S02]  /*44e0*/  I2F R178, R7 ;  /* 0x0000000700b27306 */ /* 0x0003e40000201400 */
[----:B-1----:R-:W-:Y:S02]  /*44f0*/  MOV R7, R2 ;  /* 0x0000000200077202 */ /* 0x002fe40000000f00 */
[----:B------:R-:W-:Y:S01]  /*4500*/  IABS R2, R8 ;  /* 0x0000000800027213 */ /* 0x000fe20000000000 */
[----:B------:R-:W-:-:S03]  /*4510*/  IMAD.IADD R8, R3, 0x1, -R165 ;  /* 0x0000000103087824 */ /* 0x000fc600078e0aa5 */
        /* <DEDUP_REMOVED lines=18> */
[----:B------:R-:W-:Y:S02]  /*4640*/  IABS R2, R8 ;  /* 0x0000000800027213 */ /* 0x000fe40000000000 */
[----:B------:R-:W1:Y:S03]  /*4650*/  LDSM.16.M88.4 R8, [R233+0x6000] ;  /* 0x00600000e908783b */ /* 0x000e660000000200 */
[----:B------:R2:W-:Y:S08]  /*4660*/  I2F R172, R7 ;  /* 0x0000000700ac7306 */ /* 0x0005f00000201400 */
[----:B------:R3:W-:Y:S01]  /*4670*/  I2F R171, R2 ;  /* 0x0000000200ab7306 */ /* 0x0007e20000201400 */
[----:B--2---:R-:W-:-:S05]  /*4680*/  IMAD.IADD R7, R6, 0x1, -R168 ;  /* 0x0000000106077824 */ /* 0x004fca00078e0aa8 */
[----:B------:R-:W-:Y:S02]  /*4690*/  IABS R7, R7 ;  /* 0x0000000700077213 */ /* 0x000fe40000000000 */
[----:B---3--:R-:W-:-:S03]  /*46a0*/  IADD3 R2, -R169, R6, RZ ;  /* 0x00000006a9027210 */ /* 0x008fc60007ffe1ff */
[----:B------:R-:W-:Y:S01]  /*46b0*/  IMAD.MOV.U32 R6, RZ, RZ, R7 ;  /* 0x000000ffff067224 */ /* 0x000fe200078e0007 */
[----:B------:R-:W-:Y:S01]  /*46c0*/  IABS R2, R2 ;  /* 0x0000000200027213 */ /* 0x000fe20000000000 */
[----:B------:R-:W-:Y:S02]  /*46d0*/  IMAD.IADD R7, R5, 0x1, -R167 ;  /* 0x0000000105077824 */ /* 0x000fe400078e0aa7 */
[----:B------:R2:W-:Y:S01]  /*46e0*/  I2F R170, R6 ;  /* 0x0000000600aa7306 */ /* 0x0005e20000201400 */
[----:B-1----:R-:W-:Y:S01]  /*46f0*/  HMMA.16816.F32.BF16 R68, R8, R48, R52 ;  /* 0x000000300844723c */ /* 0x002fe20000041834 */
[----:B--2---:R-:W-:-:S07]  /*4700*/  MOV R6, R2 ;  /* 0x0000000200067202 */ /* 0x004fce0000000f00 */
[-C--:B------:R-:W-:Y:S01]  /*4710*/  HMMA.16816.F32.BF16 R52, R20, R62.reuse, R72 ;  /* 0x0000003e1434723c */ /* 0x080fe20000041848 */
[----:B------:R-:W-:Y:S01]  /*4720*/  IABS R2, R7 ;  /* 0x0000000700027213 */ /* 0x000fe20000000000 */
[----:B------:R1:W-:Y:S06]  /*4730*/  I2F R166, R6 ;  /* 0x0000000600a67306 */ /* 0x0003ec0000201400 */
[----:B------:R-:W-:Y:S02]  /*4740*/  HMMA.16816.F32.BF16 R60, R16, R62, R76 ;  /* 0x0000003e103c723c */ /* 0x000fe4000004184c */
[----:B------:R2:W-:Y:S06]  /*4750*/  I2F R151, R2 ;  /* 0x0000000200977306 */ /* 0x0005ec0000201400 */
[----:B------:R-:W-:Y:S01]  /*4760*/  HMMA.16816.F32.BF16 R72, R28, R44, R92 ;  /* 0x0000002c1c48723c */ /* 0x000fe2000004185c */
[----:B-1----:R-:W-:-:S02]  /*4770*/  IMAD.IADD R6, R5, 0x1, -R168 ;  /* 0x0000000105067824 */ /* 0x002fc400078e0aa8 */
[----:B------:R-:W-:-:S03]  /*4780*/  IMAD.IADD R5, R5, 0x1, -R169 ;  /* 0x0000000105057824 */ /* 0x000fc600078e0aa9 */
[----:B------:R-:W-:Y:S02]  /*4790*/  IABS R6, R6 ;  /* 0x0000000600067213 */ /* 0x000fe40000000000 */
[----:B------:R-:W-:Y:S01]  /*47a0*/  HMMA.16816.F32.BF16 R76, R24, R44, R84 ;  /* 0x0000002c184c723c */ /* 0x000fe20000041854 */
[----:B------:R-:W-:Y:S02]  /*47b0*/  IABS R5, R5 ;  /* 0x0000000500057213 */ /* 0x000fe40000000000 */
[----:B--2---:R-:W-:Y:S02]  /*47c0*/  MOV R2, R6 ;  /* 0x0000000600027202 */ /* 0x004fe40000000f00 */
[----:B------:R1:W-:Y:S03]  /*47d0*/  I2F R128, R5 ;  /* 0x0000000500807306 */ /* 0x0003e60000201400 */
[----:B------:R-:W-:Y:S01]  /*47e0*/  HMMA.16816.F32.BF16 R84, R8, R50, R60 ;  /* 0x000000320854723c */ /* 0x000fe2000004183c */
[----:B------:R-:W2:Y:S04]  /*47f0*/  LDSM.16.M88.4 R60, [R235+0x3000] ;  /* 0x00300000eb3c783b */ /* 0x000ea80000000200 */
[----:B------:R3:W-:Y:S03]  /*4800*/  I2F R129, R2 ;  /* 0x0000000200817306 */ /* 0x0007e60000201400 */
[----:B------:R-:W-:Y:S01]  /*4810*/  HMMA.16816.F32.BF16 R72, R20, R56, R72 ;  /* 0x000000381448723c */ /* 0x000fe20000041848 */
[----:B-1----:R-:W-:-:S07]  /*4820*/  IMAD.IADD R5, R3, 0x1, -R168 ;  /* 0x0000000103057824 */ /* 0x002fce00078e0aa8 */
[----:B------:R-:W-:Y:S01]  /*4830*/  HMMA.16816.F32.BF16 R92, R36, R64, R120 ;  /* 0x00000040245c723c */ /* 0x000fe20000041878 */
[----:B------:R-:W-:Y:S01]  /*4840*/  IABS R5, R5 ;  /* 0x0000000500057213 */ /* 0x000fe20000000000 */
[----:B---3--:R-:W-:-:S05]  /*4850*/  IMAD.IADD R2, R3, 0x1, -R167 ;  /* 0x0000000103027824 */ /* 0x008fca00078e0aa7 */
[----:B------:R-:W-:-:S04]  /*4860*/  IABS R2, R2 ;  /* 0x0000000200027213 */ /* 0x000fc80000000000 */
[----:B------:R1:W-:Y:S01]  /*4870*/  I2F R111, R2 ;  /* 0x00000002006f7306 */ /* 0x0003e20000201400 */
[----:B--2---:R-:W-:Y:S01]  /*4880*/  HMMA.16816.F32.BF16 R96, R24, R60, R96 ;  /* 0x0000003c1860723c */ /* 0x004fe20000041860 */
[----:B-1----:R-:W-:Y:S01]  /*4890*/  IADD3 R2, -R169, R3, RZ ;  /* 0x00000003a9027210 */ /* 0x002fe20007ffe1ff */
[----:B------:R-:W-:-:S10]  /*48a0*/  IMAD.MOV.U32 R3, RZ, RZ, R5 ;  /* 0x000000ffff037224 */ /* 0x000fd400078e0005 */
[----:B------:R-:W-:Y:S01]  /*48b0*/  HMMA.16816.F32.BF16 R92, R28, R60, R92 ;  /* 0x0000003c1c5c723c */ /* 0x000fe2000004185c */
[----:B------:R-:W-:Y:S01]  /*48c0*/  IABS R2, R2 ;  /* 0x0000000200027213 */ /* 0x000fe20000000000 */
[----:B------:R-:W-:Y:S08]  /*48d0*/  I2F R110, R3 ;  /* 0x00000003006e7306 */ /* 0x000ff00000201400 */
[----:B------:R1:W-:Y:S02]  /*48e0*/  I2F R109, R2 ;  /* 0x00000002006d7306 */ /* 0x0003e40000201400 */
[----:B-1----:R-:W-:-:S06]  /*48f0*/  FMUL.FTZ R2, R80, c[0x0][0x2ec] ;  /* 0x0000bb0050027a20 */ /* 0x002fcc0000410000 */
[----:B------:R1:W2:Y:S02]  /*4900*/  MUFU.TANH R6, R2 ;  /* 0x0000000200067308 */ /* 0x0002a40000002400 */
[----:B-1----:R-:W-:Y:S02]  /*4910*/  FMUL.FTZ R2, R81, c[0x0][0x2ec] ;  /* 0x0000bb0051027a20 */ /* 0x002fe40000410000 */
[----:B--2---:R-:W-:-:S04]  /*4920*/  FFMA.FTZ R6, R225, -UR4, R6 ;  /* 0x80000004e1067c23 */ /* 0x004fc80008010006 */
[----:B------:R1:W-:Y:S02]  /*4930*/  MUFU.TANH R212, R2 ;  /* 0x0000000200d47308 */ /* 0x0003e40000002400 */
[----:B-1----:R-:W-:-:S06]  /*4940*/  FMUL.FTZ R2, R82, c[0x0][0x2ec] ;  /* 0x0000bb0052027a20 */ /* 0x002fcc0000410000 */
[----:B------:R1:W2:Y:S02]  /*4950*/  MUFU.TANH R5, R2 ;  /* 0x0000000200057308 */ /* 0x0002a40000002400 */
[----:B-1----:R-:W-:Y:S02]  /*4960*/  FMUL.FTZ R2, R83, c[0x0][0x2ec] ;  /* 0x0000bb0053027a20 */ /* 0x002fe40000410000 */
[----:B------:R-:W-:Y:S01]  /*4970*/  HMMA.16816.F32.BF16 R80, R12, R50, R52 ;  /* 0x000000320c50723c */ /* 0x000fe20000041834 */
[----:B------:R-:W1:Y:S03]  /*4980*/  LDSM.16.M88.4 R48, [R229+0x2800] ;  /* 0x00280000e530783b */ /* 0x000e660000000200 */
[----:B------:R3:W-:Y:S01]  /*4990*/  MUFU.TANH R206, R2 ;  /* 0x0000000200ce7308 */ /* 0x0007e20000002400 */
[----:B--2---:R-:W-:-:S03]  /*49a0*/  FFMA.FTZ R5, R218, -UR4, R5 ;  /* 0x80000004da057c23 */ /* 0x004fc60008010005 */
[----:B------:R-:W-:Y:S01]  /*49b0*/  HMMA.16816.F32.BF16 R52, R16, R56, R76 ;  /* 0x000000381034723c */ /* 0x000fe2000004184c */
[----:B---3--:R-:W-:-:S04]  /*49c0*/  FMUL.FTZ R2, R68, c[0x0][0x2ec] ;  /* 0x0000bb0044027a20 */ /* 0x008fc80000410000 */
[----:B------:R2:W3:Y:S02]  /*49d0*/  MUFU.TANH R3, R2 ;  /* 0x0000000200037308 */ /* 0x0004e40000002400 */
[----:B--2---:R-:W-:Y:S02]  /*49e0*/  FMUL.FTZ R2, R69, c[0x0][0x2ec] ;  /* 0x0000bb0045027a20 */ /* 0x004fe40000410000 */
[----:B---3--:R-:W-:Y:S01]  /*49f0*/  FFMA.FTZ R3, R162, -UR4, R3 ;  /* 0x80000004a2037c23 */ /* 0x008fe20008010003 */
[----:B-1----:R-:W-:Y:S03]  /*4a00*/  HMMA.16816.F32.BF16 R76, R12, R48, R72 ;  /* 0x000000300c4c723c */ /* 0x002fe60000041848 */
[----:B------:R1:W2:Y:S01]  /*4a10*/  MUFU.TANH R160, R2 ;  /* 0x0000000200a07308 */ /* 0x0002a20000002400 */
[----:B------:R-:W-:Y:S01]  /*4a20*/  FSEL R162, R5, -INF , !P2 ;  /* 0xff80000005a27808 */ /* 0x000fe20005000000 */
[----:B------:R-:W-:-:S03]  /*4a30*/  FFMA.FTZ R5, R217, -UR4, R206 ;  /* 0x80000004d9057c23 */ /* 0x000fc600080100ce */
[----:B------:R-:W-:Y:S01]  /*4a40*/  HMMA.16816.F32.BF16 R72, R24, R46, R104 ;  /* 0x0000002e1848723c */ /* 0x000fe20000041868 */
[----:B-1----:R-:W-:-:S04]  /*4a50*/  FMUL.FTZ R2, R70, c[0x0][0x2ec] ;  /* 0x0000bb0046027a20 */ /* 0x002fc80000410000 */
[----:B------:R1:W-:Y:S02]  /*4a60*/  MUFU.TANH R7, R2 ;  /* 0x0000000200077308 */ /* 0x0003e40000002400 */
[----:B-1----:R-:W-:Y:S02]  /*4a70*/  FMUL.FTZ R2, R71, c[0x0][0x2ec] ;  /* 0x0000bb0047027a20 */ /* 0x002fe40000410000 */
[----:B------:R-:W-:Y:S04]  /*4a80*/  HMMA.16816.F32.BF16 R68, R28, R46, R100 ;  /* 0x0000002e1c44723c */ /* 0x000fe80000041864 */
[----:B------:R1:W-:Y:S02]  /*4a90*/  MUFU.TANH R158, R2 ;  /* 0x00000002009e7308 */ /* 0x0003e40000002400 */
[----:B-1----:R-:W-:-:S06]  /*4aa0*/  FMUL.FTZ R2, R80, c[0x0][0x2ec] ;  /* 0x0000bb0050027a20 */ /* 0x002fcc0000410000 */
[----:B------:R1:W-:Y:S11]  /*4ab0*/  MUFU.TANH R195, R2 ;  /* 0x0000000200c37308 */ /* 0x0003f60000002400 */
[----:B------:R-:W-:Y:S01]  /*4ac0*/  @!UPT UIADD3 URZ, URZ, URZ, URZ ;  /* 0x0000003f3f3ff290 */ /* 0x000fe2000fffe03f */
[-C--:B------:R-:W-:Y:S08]  /*4ad0*/  HMMA.16816.F32.BF16 R44, R20, R58.reuse, R68 ;  /* 0x0000003a142c723c */ /* 0x080ff00000041844 */
[----:B------:R-:W-:Y:S01]  /*4ae0*/  HMMA.16816.F32.BF16 R56, R16, R58, R72 ;  /* 0x0000003a1038723c */ /* 0x000fe20000041848 */
[----:B-1----:R-:W-:-:S07]  /*4af0*/  FMUL.FTZ R2, R81, c[0x0][0x2ec] ;  /* 0x0000bb0051027a20 */ /* 0x002fce0000410000 */
[----:B------:R-:W-:Y:S01]  /*4b00*/  HMMA.16816.F32.BF16 R68, R32, R66, R116 ;  /* 0x000000422044723c */ /* 0x000fe20000041874 */
[----:B------:R1:W-:Y:S07]  /*4b10*/  MUFU.TANH R202, R2 ;  /* 0x0000000200ca7308 */ /* 0x0003ee0000002400 */
[----:B------:R-:W-:Y:S01]  /*4b20*/  HMMA.16816.F32.BF16 R72, R12, R50, R44 ;  /* 0x000000320c48723c */ /* 0x000fe2000004182c */
[----:B------:R-:W-:Y:S07]  /*4b30*/  LDSM.16.M88.4 R44, [R229+0x3000] ;  /* 0x00300000e52c783b */ /* 0x000fee0000000200 */
[----:B------:R-:W-:Y:S01]  /*4b40*/  HMMA.16816.F32.BF16 R64, R36, R66, R132 ;  /* 0x000000422440723c */ /* 0x000fe20000041884 */
[----:B-1----:R-:W-:-:S04]  /*4b50*/  FMUL.FTZ R2, R82, c[0x0][0x2ec] ;  /* 0x0000bb0052027a20 */ /* 0x002fc80000410000 */
[----:B------:R1:W3:Y:S02]  /*4b60*/  MUFU.TANH R180, R2 ;  /* 0x0000000200b47308 */ /* 0x0002e40000002400 */
[----:B-1----:R-:W-:Y:S02]  /*4b70*/  FMUL.FTZ R2, R83, c[0x0][0x2ec] ;  /* 0x0000bb0053027a20 */ /* 0x002fe40000410000 */
[----:B------:R-:W-:Y:S01]  /*4b80*/  HMMA.16816.F32.BF16 R80, R8, R48, R52 ;  /* 0x000000300850723c */ /* 0x000fe20000041834 */
[----:B------:R-:W1:Y:S03]  /*4b90*/  LDSM.16.M88.4 R52, [R230+0xb000] ;  /* 0x00b00000e634783b */ /* 0x000e660000000200 */
[----:B------:R4:W-:Y:S02]  /*4ba0*/  MUFU.TANH R190, R2 ;  /* 0x0000000200be7308 */ /* 0x0009e40000002400 */
[----:B----4-:R-:W-:-:S06]  /*4bb0*/  FMUL.FTZ R2, R84, c[0x0][0x2ec] ;  /* 0x0000bb0054027a20 */ /* 0x010fcc0000410000 */
[----:B------:R4:W5:Y:S02]  /*4bc0*/  MUFU.TANH R159, R2 ;  /* 0x00000002009f7308 */ /* 0x0009640000002400 */
[----:B----4-:R-:W-:-:S06]  /*4bd0*/  FMUL.FTZ R2, R85, c[0x0][0x2ec] ;  /* 0x0000bb0055027a20 */ /* 0x010fcc0000410000 */
[----:B------:R4:W1:Y:S02]  /*4be0*/  MUFU.TANH R181, R2 ;  /* 0x0000000200b57308 */ /* 0x0008640000002400 */
[----:B----4-:R-:W-:-:S06]  /*4bf0*/  FMUL.FTZ R2, R86, c[0x0][0x2ec] ;  /* 0x0000bb0056027a20 */ /* 0x010fcc0000410000 */
[----:B------:R4:W-:Y:S02]  /*4c00*/  MUFU.TANH R121, R2 ;  /* 0x0000000200797308 */ /* 0x0009e40000002400 */
[----:B----4-:R-:W-:Y:S02]  /*4c10*/  FMUL.FTZ R2, R87, c[0x0][0x2ec] ;  /* 0x0000bb0057027a20 */ /* 0x010fe40000410000 */
[----:B------:R-:W-:Y:S04]  /*4c20*/  HMMA.16816.F32.BF16 R84, R8, R50, R56 ;  /* 0x000000320854723c */ /* 0x000fe80000041838 */
[----:B------:R4:W-:Y:S04]  /*4c30*/  MUFU.TANH R123, R2 ;  /* 0x00000002007b7308 */ /* 0x0009e80000002400 */
[-C--:B-1----:R-:W-:Y:S08]  /*4c40*/  HMMA.16816.F32.BF16 R56, R16, R52.reuse, R96 ;  /* 0x000000341038723c */ /* 0x082ff00000041860 */
[----:B------:R-:W-:Y:S01]  /*4c50*/  HMMA.16816.F32.BF16 R48, R20, R52, R92 ;  /* 0x000000341430723c */ /* 0x000fe2000004185c */
[----:B----4-:R-:W-:-:S04]  /*4c60*/  FMUL.FTZ R2, R76, c[0x0][0x2ec] ;  /* 0x0000bb004c027a20 */ /* 0x010fc80000410000 */
[----:B------:R1:W-:Y:S11]  /*4c70*/  MUFU.TANH R122, R2 ;  /* 0x00000002007a7308 */ /* 0x0003f60000002400 */
[----:B------:R-:W-:Y:S01]  /*4c80*/  HMMA.16816.F32.BF16 R92, R8, R44, R56 ;  /* 0x0000002c085c723c */ /* 0x000fe20000041838 */
[----:B-1----:R-:W-:-:S07]  /*4c90*/  FMUL.FTZ R2, R77, c[0x0][0x2ec] ;  /* 0x0000bb004d027a20 */ /* 0x002fce0000410000 */
[----:B------:R-:W-:Y:S01]  /*4ca0*/  HMMA.16816.F32.BF16 R56, R40, R124, R140 ;  /* 0x0000007c2838723c */ /* 0x000fe2000004188c */
[----:B------:R1:W-:Y:S02]  /*4cb0*/  MUFU.TANH R179, R2 ;  /* 0x0000000200b37308 */ /* 0x0003e40000002400 */
[----:B-1----:R-:W-:-:S06]  /*4cc0*/  FMUL.FTZ R2, R78, c[0x0][0x2ec] ;  /* 0x0000bb004e027a20 */ /* 0x002fcc0000410000 */
[----:B------:R1:W4:Y:S02]  /*4cd0*/  MUFU.TANH R115, R2 ;  /* 0x0000000200737308 */ /* 0x0003240000002400 */
[----:B-1----:R-:W-:Y:S02]  /*4ce0*/  FMUL.FTZ R2, R79, c[0x0][0x2ec] ;  /* 0x0000bb004f027a20 */ /* 0x002fe40000410000 */
[----:B------:R-:W1:Y:S04]  /*4cf0*/  LDSM.16.M88.4 R76, [R224+0xb800] ;  /* 0x00b80000e04c783b */ /* 0x000e680000000200 */
[----:B------:R2:W-:Y:S02]  /*4d00*/  MUFU.TANH R120, R2 ;  /* 0x0000000200787308 */ /* 0x0005e40000002400 */
[----:B--2---:R-:W-:-:S06]  /*4d10*/  FMUL.FTZ R2, R80, c[0x0][0x2ec] ;  /* 0x0000bb0050027a20 */ /* 0x004fcc0000410000 */
[----:B------:R2:W1:Y:S02]  /*4d20*/  MUFU.TANH R113, R2 ;  /* 0x0000000200717308 */ /* 0x0004640000002400 */
[----:B--2---:R-:W-:-:S06]  /*4d30*/  FMUL.FTZ R2, R81, c[0x0][0x2ec] ;  /* 0x0000bb0051027a20 */ /* 0x004fcc0000410000 */
[----:B------:R2:W-:Y:S02]  /*4d40*/  MUFU.TANH R114, R2 ;  /* 0x0000000200727308 */ /* 0x0005e40000002400 */
[----:B--2---:R-:W-:-:S06]  /*4d50*/  FMUL.FTZ R2, R82, c[0x0][0x2ec] ;  /* 0x0000bb0052027a20 */ /* 0x004fcc0000410000 */
[----:B------:R2:W-:Y:S02]  /*4d60*/  MUFU.TANH R105, R2 ;  /* 0x0000000200697308 */ /* 0x0005e40000002400 */
[----:B--2---:R-:W-:Y:S02]  /*4d70*/  FMUL.FTZ R2, R83, c[0x0][0x2ec] ;  /* 0x0000bb0053027a20 */ /* 0x004fe40000410000 */
[-C--:B------:R-:W-:Y:S01]  /*4d80*/  HMMA.16816.F32.BF16 R80, R24, R62.reuse, R68 ;  /* 0x0000003e1850723c */ /* 0x080fe20000041844 */
[----:B------:R-:W2:Y:S03]  /*4d90*/  LDSM.16.M88.4 R68, [R235+0x3800] ;  /* 0x00380000eb44783b */ /* 0x000ea60000000200 */
[----:B------:R1:W-:Y:S04]  /*4da0*/  MUFU.TANH R106, R2 ;  /* 0x00000002006a7308 */ /* 0x0003e80000002400 */
[----:B------:R-:W-:Y:S08]  /*4db0*/  HMMA.16816.F32.BF16 R60, R28, R62, R64 ;  /* 0x0000003e1c3c723c */ /* 0x000ff00000041840 */
        /* <DEDUP_REMOVED lines=8> */
[----:B------:R-:W-:Y:S08]  /*4e40*/  HMMA.16816.F32.BF16 R52, R32, R76, R56 ;  /* 0x0000004c2034723c */ /* 0x000ff00000041838 */
[----:B------:R-:W-:Y:S01]  /*4e50*/  HMMA.16816.F32.BF16 R56, R88, R130, R220 ;  /* 0x000000825838723c */ /* 0x000fe200000418dc */
[----:B-1----:R-:W-:-:S04]  /*4e60*/  FMUL.FTZ R2, R74, c[0x0][0x2ec] ;  /* 0x0000bb004a027a20 */ /* 0x002fc80000410000 */
[----:B------:R1:W-:Y:S03]  /*4e70*/  MUFU.TANH R103, R2 ;  /* 0x0000000200677308 */ /* 0x0003e60000002400 */
[----:B--2---:R-:W-:Y:S08]  /*4e80*/  HMMA.16816.F32.BF16 R48, R28, R68, R48 ;  /* 0x000000441c30723c */ /* 0x004ff00000041830 */
[----:B------:R-:W-:Y:S01]  /*4e90*/  HMMA.16816.F32.BF16 R60, R12, R46, R60 ;  /* 0x0000002e0c3c723c */ /* 0x000fe2000004183c */
[----:B-1----:R-:W-:-:S02]  /*4ea0*/  FMUL.FTZ R2, R75, c[0x0][0x2ec] ;  /* 0x0000bb004b027a20 */ /* 0x002fc40000410000 */
[----:B------:R-:W1:Y:S05]  /*4eb0*/  LDSM.16.M88.4 R72, [R230+0xb800] ;  /* 0x00b80000e648783b */ /* 0x000e6a0000000200 */
[----:B------:R-:W-:Y:S01]  /*4ec0*/  HMMA.16816.F32.BF16 R40, R40, R126, R56 ;  /* 0x0000007e2828723c */ /* 0x000fe20000041838 */
[----:B------:R2:W-:Y:S07]  /*4ed0*/  MUFU.TANH R104, R2 ;  /* 0x0000000200687308 */ /* 0x0005ee0000002400 */
[----:B------:R-:W-:Y:S08]  /*4ee0*/  HMMA.16816.F32.BF16 R80, R8, R46, R80 ;  /* 0x0000002e0850723c */ /* 0x000ff00000041850 */
[----:B------:R-:W-:-:S02]  /*4ef0*/  FMUL.FTZ R63, R63, c[0x0][0x2ec] ;  /* 0x0000bb003f3f7a20 */ /* 0x000fc40000410000 */
[----:B--2---:R-:W-:-:S04]  /*4f00*/  FMUL.FTZ R2, R84, c[0x0][0x2ec] ;  /* 0x0000bb0054027a20 */ /* 0x004fc80000410000 */
[----:B------:R2:W-:Y:S02]  /*4f10*/  MUFU.TANH R100, R2 ;  /* 0x0000000200647308 */ /* 0x0005e40000002400 */
[----:B------:R-:W-:Y:S06]  /*4f20*/  HMMA.16816.F32.BF16 R32, R32, R78, R40 ;  /* 0x0000004e2020723c */ /* 0x000fec0000041828 */
[----:B------:R-:W-:Y:S01]  /*4f30*/  MUFU.TANH R63, R63 ;  /* 0x0000003f003f7308 */ /* 0x000fe20000002400 */
[----:B------:R-:W-:Y:S01]  /*4f40*/  FSEL R41, R3, -INF , !P2 ;  /* 0xff80000003297808 */ /* 0x000fe20005000000 */
[----:B------:R-:W-:Y:S01]  /*4f50*/  FFMA.FTZ R3, R216, -UR4, R160 ;  /* 0x80000004d8037c23 */ /* 0x000fe200080100a0 */
[----:B------:R-:W-:Y:S01]  /*4f60*/  FSEL R160, R5, -INF , !P1 ;  /* 0xff80000005a07808 */ /* 0x000fe20004800000 */
[----:B---3--:R-:W-:-:S02]  /*4f70*/  FFMA.FTZ R5, R215, -UR4, R180 ;  /* 0x80000004d7057c23 */ /* 0x008fc400080100b4 */
[----:B------:R-:W-:Y:S02]  /*4f80*/  FMUL.FTZ R83, R83, c[0x0][0x2ec] ;  /* 0x0000bb0053537a20 */ /* 0x000fe40000410000 */
[----:B--2---:R-:W-:Y:S01]  /*4f90*/  FMUL.FTZ R2, R85, c[0x0][0x2ec] ;  /* 0x0000bb0055027a20 */ /* 0x004fe20000410000 */
[----:B-1----:R-:W-:Y:S01]  /*4fa0*/  HMMA.16816.F32.BF16 R44, R20, R72, R48 ;  /* 0x00000048142c723c */ /* 0x002fe20000041830 */
[----:B------:R-:W-:Y:S02]  /*4fb0*/  FMUL.FTZ R80, R80, c[0x0][0x2ec] ;  /* 0x0000bb0050507a20 */ /* 0x000fe40000410000 */
[----:B------:R1:W-:Y:S01]  /*4fc0*/  MUFU.TANH R102, R2 ;  /* 0x0000000200667308 */ /* 0x0003e20000002400 */
[----:B------:R-:W-:Y:S02]  /*4fd0*/  FMUL.FTZ R81, R81, c[0x0][0x2ec] ;  /* 0x0000bb0051517a20 */ /* 0x000fe40000410000 */
[----:B------:R-:W-:Y:S02]  /*4fe0*/  FMUL.FTZ R82, R82, c[0x0][0x2ec] ;  /* 0x0000bb0052527a20 */ /* 0x000fe40000410000 */
[----:B------:R-:W-:Y:S03]  /*4ff0*/  HMMA.16816.F32.BF16 R48, R24, R68, R52 ;  /* 0x000000441830723c */ /* 0x000fe60000041834 */
[----:B------:R-:W-:Y:S05]  /*5000*/  MUFU.TANH R83, R83 ;  /* 0x0000005300537308 */ /* 0x000fea0000002400 */
[----:B------:R-:W-:Y:S01]  /*5010*/  HMMA.16816.F32.BF16 R52, R36, R78, R144 ;  /* 0x0000004e2434723c */ /* 0x000fe20000041890 */
[----:B-1----:R-:W-:-:S02]  /*5020*/  FMUL.FTZ R2, R86, c[0x0][0x2ec] ;  /* 0x0000bb0056027a20 */ /* 0x002fc40000410000 */
[----:B------:R-:W1:Y:S05]  /*5030*/  MUFU.TANH R80, R80 ;  /* 0x0000005000507308 */ /* 0x000e6a0000002400 */
[----:B------:R-:W-:Y:S03]  /*5040*/  HMMA.16816.F32.BF16 R24, R24, R70, R32 ;  /* 0x000000461818723c */ /* 0x000fe60000041820 */
[----:B------:R2:W-:Y:S04]  /*5050*/  MUFU.TANH R96, R2 ;  /* 0x0000000200607308 */ /* 0x0005e80000002400 */
[----:B------:R-:W-:Y:S01]  /*5060*/  FSEL R35, R3, -INF , !P1 ;  /* 0xff80000003237808 */ /* 0x000fe20004800000 */
[----:B------:R-:W-:Y:S01]  /*5070*/  HMMA.16816.F32.BF16 R36, R16, R72, R48 ;  /* 0x000000481024723c */ /* 0x000fe20000041830 */
[----:B-----5:R-:W-:Y:S01]  /*5080*/  FFMA.FTZ R3, R213, -UR4, R159 ;  /* 0x80000004d5037c23 */ /* 0x020fe2000801009f */
[----:B------:R-:W-:Y:S01]  /*5090*/  FSEL R159, R5, -INF , !P0 ;  /* 0xff800000059f7808 */ /* 0x000fe20004000000 */
[----:B------:R-:W-:Y:S01]  /*50a0*/  FFMA.FTZ R5, R211, -UR4, R190 ;  /* 0x80000004d3057c23 */ /* 0x000fe200080100be */
[----:B------:R-:W-:Y:S02]  /*50b0*/  MUFU.TANH R81, R81 ;  /* 0x0000005100517308 */ /* 0x000fe40000002400 */
[----:B------:R-:W-:Y:S01]  /*50c0*/  FSEL R33, R3, -INF , !P0 ;  /* 0xff80000003217808 */ /* 0x000fe20004000000 */
[----:B------:R-:W-:Y:S01]  /*50d0*/  FFMA.FTZ R3, R209, -UR4, R181 ;  /* 0x80000004d1037c23 */ /* 0x000fe200080100b5 */
[----:B------:R-:W-:Y:S01]  /*50e0*/  HMMA.16816.F32.BF16 R28, R28, R70, R52 ;  /* 0x000000461c1c723c */ /* 0x000fe20000041834 */
[----:B------:R-:W-:Y:S01]  /*50f0*/  FSEL R156, R5, -INF , !P6 ;  /* 0xff800000059c7808 */ /* 0x000fe20007000000 */
[----:B----4-:R-:W-:-:S02]  /*5100*/  FFMA.FTZ R5, R207, -UR4, R115 ;  /* 0x80000004cf057c23 */ /* 0x010fc40008010073 */
[----:B--2---:R-:W-:Y:S01]  /*5110*/  FMUL.FTZ R2, R87, c[0x0][0x2ec] ;  /* 0x0000bb0057027a20 */ /* 0x004fe20000410000 */
[----:B------:R-:W-:Y:S01]  /*5120*/  FSEL R32, R3, -INF , !P6 ;  /* 0xff80000003207808 */ /* 0x000fe20007000000 */
[----:B------:R-:W-:Y:S01]  /*5130*/  FFMA.FTZ R3, R205, -UR4, R113 ;  /* 0x80000004cd037c23 */ /* 0x000fe20008010071 */
[----:B------:R-:W2:Y:S01]  /*5140*/  MUFU.TANH R82, R82 ;  /* 0x0000005200527308 */ /* 0x000ea20000002400 */
[----:B------:R-:W-:Y:S07]  /*5150*/  HMMA.16816.F32.BF16 R16, R16, R74, R24 ;  /* 0x0000004a1010723c */ /* 0x000fee0000041818 */
[----:B------:R3:W-:Y:S01]  /*5160*/  MUFU.TANH R98, R2 ;  /* 0x0000000200627308 */ /* 0x0007e20000002400 */
[----:B-1----:R-:W-:-:S08]  /*5170*/  FFMA.FTZ R24, R184, -UR4, R80 ;  /* 0x80000004b8187c23 */ /* 0x002fd00008010050 */
[----:B------:R-:W-:Y:S01]  /*5180*/  HMMA.16816.F32.BF16 R28, R20, R74, R28 ;  /* 0x0000004a141c723c */ /* 0x000fe2000004181c */
[----:B---3--:R-:W-:-:S06]  /*5190*/  FMUL.FTZ R2, R64, c[0x0][0x2ec] ;  /* 0x0000bb0040027a20 */ /* 0x008fcc0000410000 */
[----:B--2---:R-:W-:Y:S01]  /*51a0*/  FFMA.FTZ R23, R178, -UR4, R82 ;  /* 0x80000004b2177c23 */ /* 0x004fe20008010052 */
[----:B------:R1:W-:Y:S01]  /*51b0*/  MUFU.TANH R97, R2 ;  /* 0x0000000200617308 */ /* 0x0003e20000002400 */
[----:B------:R-:W-:Y:S02]  /*51c0*/  FFMA.FTZ R22, R177, -UR4, R63 ;  /* 0x80000004b1167c23 */ /* 0x000fe4000801003f */
[----:B-1----:R-:W-:-:S05]  /*51d0*/  FMUL.FTZ R2, R65, c[0x0][0x2ec] ;  /* 0x0000bb0041027a20 */ /* 0x002fca0000410000 */
[----:B------:R1:W-:Y:S02]  /*51e0*/  MUFU.TANH R101, R2 ;  /* 0x0000000200657308 */ /* 0x0003e40000002400 */
[----:B-1----:R-:W-:-:S06]  /*51f0*/  FMUL.FTZ R2, R66, c[0x0][0x2ec] ;  /* 0x0000bb0042027a20 */ /* 0x002fcc0000410000 */
[----:B------:R1:W-:Y:S02]  /*5200*/  MUFU.TANH R86, R2 ;  /* 0x0000000200567308 */ /* 0x0003e40000002400 */
[----:B-1----:R-:W-:Y:S02]  /*5210*/  FMUL.FTZ R2, R67, c[0x0][0x2ec] ;  /* 0x0000bb0043027a20 */ /* 0x002fe40000410000 */
[----:B------:R-:W1:Y:S01]  /*5220*/  LDSM.16.M88.4 R64, [R229+0x3800] ;  /* 0x00380000e540783b */ /* 0x000e620000000200 */
[----:B------:R-:W-:-:S04]  /*5230*/  DEPBAR.LE SB0, 0x0 ;  /* 0x000080000000791a */ /* 0x000fc80000000000 */
[----:B------:R2:W-:Y:S02]  /*5240*/  MUFU.TANH R99, R2 ;  /* 0x0000000200637308 */ /* 0x0005e40000002400 */
[----:B--2---:R-:W-:-:S06]  /*5250*/  FMUL.FTZ R2, R92, c[0x0][0x2ec] ;  /* 0x0000bb005c027a20 */ /* 0x004fcc0000410000 */
[----:B------:R2:W-:Y:S01]  /*5260*/  MUFU.TANH R84, R2 ;  /* 0x0000000200547308 */ /* 0x0005e20000002400 */
[----:B-1----:R-:W-:Y:S01]  /*5270*/  HMMA.16816.F32.BF16 R36, R8, R64, R36 ;  /* 0x000000400824723c */ /* 0x002fe20000041824 */
[----:B--2---:R-:W-:-:S06]  /*5280*/  FMUL.FTZ R2, R93, c[0x0][0x2ec] ;  /* 0x0000bb005d027a20 */ /* 0x004fcc0000410000 */
[----:B------:R1:W-:Y:S01]  /*5290*/  MUFU.TANH R87, R2 ;  /* 0x0000000200577308 */ /* 0x0003e20000002400 */
[C---:B------:R-:W-:Y:S08]  /*52a0*/  HMMA.16816.F32.BF16 R44, R12.reuse, R64, R44 ;  /* 0x000000400c2c723c */ /* 0x040ff0000004182c */
[----:B------:R-:W-:Y:S01]  /*52b0*/  HMMA.16816.F32.BF16 R28, R12, R66, R28 ;  /* 0x000000420c1c723c */ /* 0x000fe2000004181c */
[----:B-1----:R-:W-:-:S06]  /*52c0*/  FMUL.FTZ R2, R94, c[0x0][0x2ec] ;  /* 0x0000bb005e027a20 */ /* 0x002fcc0000410000 */
[----:B------:R-:W-:Y:S01]  /*52d0*/  FFMA.FTZ R12, R175, -UR4, R83 ;  /* 0x80000004af0c7c23 */ /* 0x000fe20008010053 */
[----:B------:R-:W-:Y:S01]  /*52e0*/  HMMA.16816.F32.BF16 R8, R8, R66, R16 ;  /* 0x000000420808723c */ /* 0x000fe20000041810 */
[----:B------:R1:W-:Y:S01]  /*52f0*/  MUFU.TANH R77, R2 ;  /* 0x00000002004d7308 */ /* 0x0003e20000002400 */
[----:B------:R-:W-:-:S05]  /*5300*/  FMUL.FTZ R36, R36, c[0x0][0x2ec] ;  /* 0x0000bb0024247a20 */ /* 0x000fca0000410000 */
[----:B------:R-:W-:Y:S02]  /*5310*/  FFMA.FTZ R17, R176, -UR4, R81 ;  /* 0x80000004b0117c23 */ /* 0x000fe40008010051 */
[----:B------:R-:W-:Y:S01]  /*5320*/  FMUL.FTZ R45, R45, c[0x0][0x2ec] ;  /* 0x0000bb002d2d7a20 */ /* 0x000fe20000410000 */
[----:B------:R-:W2:Y:S01]  /*5330*/  MUFU.TANH R20, R36 ;  /* 0x0000002400147308 */ /* 0x000ea20000002400 */
[----:B------:R-:W-:Y:S02]  /*5340*/  FMUL.FTZ R44, R44, c[0x0][0x2ec] ;  /* 0x0000bb002c2c7a20 */ /* 0x000fe40000410000 */
[----:B------:R-:W-:Y:S02]  /*5350*/  FMUL.FTZ R47, R47, c[0x0][0x2ec] ;  /* 0x0000bb002f2f7a20 */ /* 0x000fe40000410000 */
[----:B------:R-:W-:Y:S02]  /*5360*/  FMUL.FTZ R46, R46, c[0x0][0x2ec] ;  /* 0x0000bb002e2e7a20 */ /* 0x000fe40000410000 */
[----:B-1----:R-:W-:Y:S01]  /*5370*/  FMUL.FTZ R2, R95, c[0x0][0x2ec] ;  /* 0x0000bb005f027a20 */ /* 0x002fe20000410000 */
[----:B------:R-:W-:Y:S06]  /*5380*/  MUFU.TANH R49, R45 ;  /* 0x0000002d00317308 */ /* 0x000fec0000002400 */
[----:B------:R-:W-:-:S02]  /*5390*/  FMUL.FTZ R9, R9, c[0x0][0x2ec] ;  /* 0x0000bb0009097a20 */ /* 0x000fc40000410000 */
[----:B------:R1:W-:Y:S01]  /*53a0*/  MUFU.TANH R85, R2 ;  /* 0x0000000200557308 */ /* 0x0003e20000002400 */
[----:B------:R-:W-:Y:S02]  /*53b0*/  FMUL.FTZ R8, R8, c[0x0][0x2ec] ;  /* 0x0000bb0008087a20 */ /* 0x000fe40000410000 */
[----:B------:R-:W-:Y:S02]  /*53c0*/  FMUL.FTZ R11, R11, c[0x0][0x2ec] ;  /* 0x0000bb000b0b7a20 */ /* 0x000fe40000410000 */
[----:B--2---:R-:W-:-:S03]  /*53d0*/  FFMA.FTZ R16, R173, -UR4, R20 ;  /* 0x80000004ad107c23 */ /* 0x004fc60008010014 */
[----:B------:R2:W-:Y:S01]  /*53e0*/  MUFU.TANH R50, R44 ;  /* 0x0000002c00327308 */ /* 0x0005e20000002400 */
[----:B-1----:R-:W-:-:S07]  /*53f0*/  FMUL.FTZ R2, R60, c[0x0][0x2ec] ;  /* 0x0000bb003c027a20 */ /* 0x002fce0000410000 */
[----:B------:R-:W1:Y:S01]  /*5400*/  MUFU.TANH R47, R47 ;  /* 0x0000002f002f7308 */ /* 0x000e620000002400 */
[----:B--2---:R-:W-:-:S07]  /*5410*/  FSEL R44, R3, -INF , !P5 ;  /* 0xff800000032c7808 */ /* 0x004fce0006800000 */
[----:B------:R2:W-:Y:S01]  /*5420*/  MUFU.TANH R76, R2 ;  /* 0x00000002004c7308 */ /* 0x0005e20000002400 */
[----:B------:R-:W-:-:S05]  /*5430*/  FFMA.FTZ R3, R201, -UR4, R114 ;  /* 0x80000004c9037c23 */ /* 0x000fca0008010072 */
[----:B------:R-:W-:Y:S01]  /*5440*/  FSEL R48, R3, -INF , !P4 ;  /* 0xff80000003307808 */ /* 0x000fe20006000000 */
[----:B------:R-:W-:Y:S01]  /*5450*/  FFMA.FTZ R3, R198, -UR4, R100 ;  /* 0x80000004c6037c23 */ /* 0x000fe20008010064 */
[----:B------:R-:W3:Y:S01]  /*5460*/  MUFU.TANH R13, R9 ;  /* 0x00000009000d7308 */ /* 0x000ee20000002400 */
[----:B-1----:R-:W-:Y:S02]  /*5470*/  FFMA.FTZ R20, R171, -UR4, R47 ;  /* 0x80000004ab147c23 */ /* 0x002fe4000801002f */
[----:B--2---:R-:W-:-:S05]  /*5480*/  FMUL.FTZ R2, R61, c[0x0][0x2ec] ;  /* 0x0000bb003d027a20 */ /* 0x004fca0000410000 */
[----:B------:R-:W1:Y:S01]  /*5490*/  MUFU.TANH R14, R8 ;  /* 0x00000008000e7308 */ /* 0x000e620000002400 */
[----:B---3--:R-:W-:-:S07]  /*54a0*/  FFMA.FTZ R13, R128, -UR4, R13 ;  /* 0x80000004800d7c23 */ /* 0x008fce000801000d */
[----:B------:R2:W-:Y:S08]  /*54b0*/  MUFU.TANH R60, R2 ;  /* 0x00000002003c7308 */ /* 0x0005f00000002400 */
[----:B------:R-:W3:Y:S01]  /*54c0*/  MUFU.TANH R46, R46 ;  /* 0x0000002e002e7308 */ /* 0x000ee20000002400 */
[----:B-1----:R-:W-:Y:S02]  /*54d0*/  FFMA.FTZ R14, R129, -UR4, R14 ;  /* 0x80000004810e7c23 */ /* 0x002fe4000801000e */
[----:B--2---:R-:W-:-:S05]  /*54e0*/  FMUL.FTZ R2, R62, c[0x0][0x2ec] ;  /* 0x0000bb003e027a20 */ /* 0x004fca0000410000 */
[----:B------:R-:W1:Y:S01]  /*54f0*/  MUFU.TANH R8, R11 ;  /* 0x0000000b00087308 */ /* 0x000e620000002400 */
[----:B---3--:R-:W-:-:S07]  /*5500*/  FFMA.FTZ R21, R174, -UR4, R46 ;  /* 0x80000004ae157c23 */ /* 0x008fce000801002e */
[----:B------:R2:W3:Y:S01]  /*5510*/  MUFU.TANH R61, R2 ;  /* 0x00000002003d7308 */ /* 0x0004e20000002400 */
[----:B-1----:R-:W-:Y:S02]  /*5520*/  FFMA.FTZ R8, R109, -UR4, R8 ;  /* 0x800000046d087c23 */ /* 0x002fe40008010008 */
[----:B--2---:R-:W-:Y:S01]  /*5530*/  FFMA.FTZ R2, R161, -UR4, R7 ;  /* 0x80000004a1027c23 */ /* 0x004fe20008010007 */
[----:B------:R-:W-:Y:S01]  /*5540*/  FSEL R161, R6, -INF , !P2 ;  /* 0xff80000006a17808 */ /* 0x000fe20005000000 */
[----:B------:R-:W-:Y:S02]  /*5550*/  FFMA.FTZ R6, R227, -UR4, R212 ;  /* 0x80000004e3067c23 */ /* 0x000fe400080100d4 */
[----:B------:R-:W-:Y:S01]  /*5560*/  FMUL.FTZ R7, R37, c[0x0][0x2ec] ;  /* 0x0000bb0025077a20 */ /* 0x000fe20000410000 */
[----:B------:R-:W-:Y:S01]  /*5570*/  FSEL R42, R2, -INF , !P2 ;  /* 0xff800000022a7808 */ /* 0x000fe20005000000 */
[----:B------:R-:W-:Y:S01]  /*5580*/  FFMA.FTZ R2, R214, -UR4, R158 ;  /* 0x80000004d6027c23 */ /* 0x000fe2000801009e */
[----:B------:R-:W-:Y:S01]  /*5590*/  FSEL R158, R6, -INF , !P1 ;  /* 0xff800000069e7808 */ /* 0x000fe20004800000 */
[----:B------:R-:W-:Y:S01]  /*55a0*/  FFMA.FTZ R6, R236, -UR4, R195 ;  /* 0x80000004ec067c23 */ /* 0x000fe200080100c3 */
[----:B------:R1:W-:Y:S01]  /*55b0*/  MUFU.TANH R45, R7 ;  /* 0x00000007002d7308 */ /* 0x0003e20000002400 */
[----:B------:R-:W-:Y:S01]  /*55c0*/  BAR.SYNC.DEFER_BLOCKING 0x0 ;  /* 0x0000000000007b1d */ /* 0x000fe20000010000 */
[----:B------:R-:W-:Y:S01]  /*55d0*/  FSEL R37, R2, -INF , !P1 ;  /* 0xff80000002257808 */ /* 0x000fe20004800000 */
[----:B------:R-:W-:Y:S01]  /*55e0*/  FFMA.FTZ R2, R210, -UR4, R121 ;  /* 0x80000004d2027c23 */ /* 0x000fe20008010079 */
[----:B------:R-:W-:Y:S01]  /*55f0*/  FSEL R157, R6, -INF , !P0 ;  /* 0xff800000069d7808 */ /* 0x000fe20004000000 */
[----:B------:R-:W-:Y:S01]  /*5600*/  FFMA.FTZ R6, R238, -UR4, R202 ;  /* 0x80000004ee067c23 */ /* 0x000fe200080100ca */
[----:B------:R-:W-:Y:S01]  /*5610*/  ISETP.GE.AND P1, PT, R153, UR10, PT ;  /* 0x0000000a99007c0c */ /* 0x000fe2000bf26270 */
[----:B---3--:R-:W-:Y:S01]  /*5620*/  FFMA.FTZ R25, R185, -UR4, R61 ;  /* 0x80000004b9197c23 */ /* 0x008fe2000801003d */
[----:B------:R-:W-:Y:S01]  /*5630*/  FSEL R40, R2, -INF , !P0 ;  /* 0xff80000002287808 */ /* 0x000fe20004000000 */
[----:B------:R-:W-:Y:S01]  /*5640*/  FFMA.FTZ R2, R208, -UR4, R123 ;  /* 0x80000004d0027c23 */ /* 0x000fe2000801007b */
[----:B------:R-:W-:Y:S01]  /*5650*/  FSEL R154, R6, -INF , !P6 ;  /* 0xff800000069a7808 */ /* 0x000fe20007000000 */
[----:B------:R-:W-:Y:S01]  /*5660*/  FFMA.FTZ R6, R239, -UR4, R122 ;  /* 0x80000004ef067c23 */ /* 0x000fe2000801007a */
[----:B------:R-:W-:-:S02]  /*5670*/  ISETP.GE.AND P0, PT, R155, UR10, PT ;  /* 0x0000000a9b007c0c */ /* 0x000fc4000bf06270 */
[----:B------:R-:W-:Y:S01]  /*5680*/  FSEL R34, R2, -INF , !P6 ;  /* 0xff80000002227808 */ /* 0x000fe20007000000 */
[----:B------:R-:W-:Y:S01]  /*5690*/  FFMA.FTZ R2, R204, -UR4, R105 ;  /* 0x80000004cc027c23 */ /* 0x000fe20008010069 */
[----:B------:R-:W-:Y:S01]  /*56a0*/  FSEL R135, R6, -INF , !P5 ;  /* 0xff80000006877808 */ /* 0x000fe20006800000 */
[----:B-1----:R-:W-:Y:S01]  /*56b0*/  FMUL.FTZ R7, R38, c[0x0][0x2ec] ;  /* 0x0000bb0026077a20 */ /* 0x002fe20000410000 */
[----:B------:R-:W-:Y:S01]  /*56c0*/  FSEL R155, R5, -INF , !P5 ;  /* 0xff800000059b7808 */ /* 0x000fe20006800000 */
[----:B------:R-:W-:Y:S01]  /*56d0*/  FFMA.FTZ R6, R241, -UR4, R179 ;  /* 0x80000004f1067c23 */ /* 0x000fe200080100b3 */
[----:B------:R-:W-:Y:S01]  /*56e0*/  FSEL R54, R2, -INF , !P5 ;  /* 0xff80000002367808 */ /* 0x000fe20006800000 */
[----:B------:R1:W2:Y:S01]  /*56f0*/  MUFU.TANH R15, R7 ;  /* 0x00000007000f7308 */ /* 0x0002a20000002400 */
[----:B------:R-:W-:Y:S01]  /*5700*/  FFMA.FTZ R2, R199, -UR4, R106 ;  /* 0x80000004c7027c23 */ /* 0x000fe2000801006a */
[----:B------:R-:W-:Y:S01]  /*5710*/  FSEL R38, R3, -INF , !P3 ;  /* 0xff80000003267808 */ /* 0x000fe20005800000 */
[----:B------:R-:W-:Y:S01]  /*5720*/  FFMA.FTZ R5, R203, -UR4, R120 ;  /* 0x80000004cb057c23 */ /* 0x000fe20008010078 */
[----:B------:R-:W-:Y:S01]  /*5730*/  FSEL R152, R6, -INF , !P4 ;  /* 0xff80000006987808 */ /* 0x000fe20006000000 */
[----:B------:R-:W-:Y:S01]  /*5740*/  FFMA.FTZ R6, R244, -UR4, R107 ;  /* 0x80000004f4067c23 */ /* 0x000fe2000801006b */
[----:B------:R-:W-:Y:S01]  /*5750*/  FSEL R53, R2, -INF , !P4 ;  /* 0xff80000002357808 */ /* 0x000fe20006000000 */
[----:B------:R-:W-:Y:S01]  /*5760*/  FFMA.FTZ R2, R196, -UR4, R96 ;  /* 0x80000004c4027c23 */ /* 0x000fe20008010060 */
[----:B------:R-:W-:Y:S01]  /*5770*/  FSEL R153, R5, -INF , !P4 ;  /* 0xff80000005997808 */ /* 0x000fe20006000000 */
[----:B------:R-:W-:Y:S01]  /*5780*/  FFMA.FTZ R5, R200, -UR4, R103 ;  /* 0x80000004c8057c23 */ /* 0x000fe20008010067 */
[----:B------:R-:W-:Y:S01]  /*5790*/  ISETP.GE.AND P2, PT, R150, UR10, PT ;  /* 0x0000000a96007c0c */ /* 0x000fe2000bf46270 */
[----:B------:R-:W-:Y:S01]  /*57a0*/  FFMA.FTZ R3, R194, -UR4, R102 ;  /* 0x80000004c2037c23 */ /* 0x000fe20008010066 */
[----:B------:R-:W-:Y:S01]  /*57b0*/  FSEL R133, R6, -INF , !P3 ;  /* 0xff80000006857808 */ /* 0x000fe20005800000 */
[----:B------:R-:W-:Y:S01]  /*57c0*/  FFMA.FTZ R6, R246, -UR4, R112 ;  /* 0x80000004f6067c23 */ /* 0x000fe20008010070 */
[----:B------:R-:W-:Y:S01]  /*57d0*/  FSEL R139, R5, -INF , !P3 ;  /* 0xff800000058b7808 */ /* 0x000fe20005800000 */
[----:B------:R-:W-:Y:S01]  /*57e0*/  FFMA.FTZ R5, R197, -UR4, R104 ;  /* 0x80000004c5057c23 */ /* 0x000fe20008010068 */
[----:B------:R-:W-:Y:S01]  /*57f0*/  FSEL R36, R3, -INF , !P2 ;  /* 0xff80000003247808 */ /* 0x000fe20005000000 */
[----:B-1----:R-:W-:Y:S01]  /*5800*/  FMUL.FTZ R7, R39, c[0x0][0x2ec] ;  /* 0x0000bb0027077a20 */ /* 0x002fe20000410000 */
[----:B------:R-:W-:Y:S01]  /*5810*/  FSEL R39, R2, -INF , !P3 ;  /* 0xff80000002277808 */ /* 0x000fe20005800000 */
[----:B------:R-:W-:Y:S01]  /*5820*/  FFMA.FTZ R2, R193, -UR4, R98 ;  /* 0x80000004c1027c23 */ /* 0x000fe20008010062 */
[----:B------:R-:W-:Y:S01]  /*5830*/  FSEL R132, R6, -INF , !P2 ;  /* 0xff80000006847808 */ /* 0x000fe20005000000 */
[----:B------:R1:W3:Y:S01]  /*5840*/  MUFU.TANH R43, R7 ;  /* 0x00000007002b7308 */ /* 0x0002e20000002400 */
        /* <DEDUP_REMOVED lines=8> */
[----:B------:R-:W-:Y:S01]  /*58d0*/  FMUL.FTZ R3, R10, c[0x0][0x2ec] ;  /* 0x0000bb000a037a20 */ /* 0x000fe20000410000 */
[----:B------:R-:W-:Y:S01]  /*58e0*/  FSEL R183, R2, -INF , !P1 ;  /* 0xff80000002b77808 */ /* 0x000fe20004800000 */
[----:B------:R-:W-:Y:S01]  /*58f0*/  FFMA.FTZ R6, R188, -UR4, R99 ;  /* 0x80000004bc067c23 */ /* 0x000fe20008010063 */
[----:B------:R-:W-:Y:S01]  /*5900*/  FSEL R181, R5, -INF , !P1 ;  /* 0xff80000005b57808 */ /* 0x000fe20004800000 */
[----:B------:R4:W5:Y:S01]  /*5910*/  MUFU.TANH R9, R3 ;  /* 0x0000000300097308 */ /* 0x0009620000002400 */
[----:B------:R-:W-:Y:S01]  /*5920*/  FFMA.FTZ R5, R187, -UR4, R87 ;  /* 0x80000004bb057c23 */ /* 0x000fe20008010057 */
[----:B------:R-:W-:Y:S01]  /*5930*/  ISETP.GE.AND P1, PT, R169, UR10, PT ;  /* 0x0000000aa9007c0c */ /* 0x000fe2000bf26270 */
[----:B-1----:R-:W-:Y:S01]  /*5940*/  FMUL.FTZ R7, R28, c[0x0][0x2ec] ;  /* 0x0000bb001c077a20 */ /* 0x002fe20000410000 */
[----:B------:R-:W-:Y:S01]  /*5950*/  FSEL R171, R6, -INF , !P0 ;  /* 0xff80000006ab7808 */ /* 0x000fe20004000000 */
[----:B--2---:R-:W-:Y:S01]  /*5960*/  FFMA.FTZ R11, R172, -UR4, R15 ;  /* 0x80000004ac0b7c23 */ /* 0x004fe2000801000f */
[----:B------:R-:W-:Y:S01]  /*5970*/  FSEL R172, R5, -INF , !P0 ;  /* 0xff80000005ac7808 */ /* 0x000fe20004000000 */
[----:B------:R-:W-:Y:S01]  /*5980*/  FFMA.FTZ R28, R228, -UR4, R49 ;  /* 0x80000004e41c7c23 */ /* 0x000fe20008010031 */
[----:B------:R1:W2:Y:S01]  /*5990*/  MUFU.TANH R27, R7 ;  /* 0x00000007001b7308 */ /* 0x0002a20000002400 */
[----:B------:R-:W-:Y:S01]  /*59a0*/  FFMA.FTZ R15, R151, -UR4, R45 ;  /* 0x80000004970f7c23 */ /* 0x000fe2000801002d */
[----:B------:R-:W-:Y:S01]  /*59b0*/  ISETP.GE.AND P6, PT, R163, UR10, PT ;  /* 0x0000000aa3007c0c */ /* 0x000fe2000bfc6270 */
[----:B---3--:R-:W-:Y:S01]  /*59c0*/  FFMA.FTZ R10, R111, -UR4, R43 ;  /* 0x800000046f0a7c23 */ /* 0x008fe2000801002b */
[----:B------:R-:W-:-:S02]  /*59d0*/  ISETP.GE.AND P5, PT, R165, UR10, PT ;  /* 0x0000000aa5007c0c */ /* 0x000fc4000bfa6270 */
[----:B------:R-:W-:Y:S01]  /*59e0*/  ISETP.GE.AND P4, PT, R164, UR10, PT ;  /* 0x0000000aa4007c0c */ /* 0x000fe2000bf86270 */
[----:B----4-:R-:W-:Y:S01]  /*59f0*/  FFMA.FTZ R3, R186, -UR4, R85 ;  /* 0x80000004ba037c23 */ /* 0x010fe20008010055 */
[----:B------:R-:W-:Y:S01]  /*5a00*/  ISETP.GE.AND P3, PT, R167, UR10, PT ;  /* 0x0000000aa7007c0c */ /* 0x000fe2000bf66270 */
[----:B-----5:R-:W-:Y:S01]  /*5a10*/  FFMA.FTZ R9, R110, -UR4, R9 ;  /* 0x800000046e097c23 */ /* 0x020fe20008010009 */
[----:B------:R-:W-:Y:S02]  /*5a20*/  ISETP.GE.AND P2, PT, R168, UR10, PT ;  /* 0x0000000aa8007c0c */ /* 0x000fe4000bf46270 */
[----:B------:R-:W-:Y:S02]  /*5a30*/  FSEL R175, R3, -INF , !P0 ;  /* 0xff80000003af7808 */ /* 0x000fe40004000000 */
[----:B------:R-:W-:Y:S01]  /*5a40*/  LOP3.LUT R2, R189, R192, RZ, 0xfc, !PT ;  /* 0x000000c0bd027212 */ /* 0x000fe200078efcff */
[----:B-1----:R-:W-:Y:S01]  /*5a50*/  FMUL.FTZ R7, R29, c[0x0][0x2ec] ;  /* 0x0000bb001d077a20 */ /* 0x002fe20000410000 */
[----:B------:R-:W-:Y:S01]  /*5a60*/  IADD3 R241, R235, 0x1000, RZ ;  /* 0x00001000ebf17810 */ /* 0x000fe20007ffe0ff */
[----:B------:R-:W-:Y:S01]  /*5a70*/  FFMA.FTZ R29, R237, -UR4, R50 ;  /* 0x80000004ed1d7c23 */ /* 0x000fe20008010032 */
[C---:B------:R-:W-:Y:S01]  /*5a80*/  IADD3 R239, R235.reuse, 0x2000, RZ ;  /* 0x00002000ebef7810 */ /* 0x040fe20007ffe0ff */
[----:B------:R1:W3:Y:S01]  /*5a90*/  MUFU.TANH R26, R7 ;  /* 0x00000007001a7308 */ /* 0x0002e20000002400 */
[----:B--2---:R-:W-:Y:S01]  /*5aa0*/  FFMA.FTZ R27, R226, -UR4, R27 ;  /* 0x80000004e21b7c23 */ /* 0x004fe2000801001b */
[----:B------:R-:W-:-:S02]  /*5ab0*/  IADD3 R238, R235, 0x2800, RZ ;  /* 0x00002800ebee7810 */ /* 0x000fc40007ffe0ff */
[C---:B------:R-:W-:Y:S02]  /*5ac0*/  IADD3 R237, R235.reuse, 0x3000, RZ ;  /* 0x00003000ebed7810 */ /* 0x040fe40007ffe0ff */
[----:B------:R-:W-:Y:S02]  /*5ad0*/  IADD3 R236, R235, 0x3800, RZ ;  /* 0x00003800ebec7810 */ /* 0x000fe40007ffe0ff */
[----:B------:R-:W-:Y:S02]  /*5ae0*/  FSEL R168, R25, -INF , !P6 ;  /* 0xff80000019a87808 */ /* 0x000fe40007000000 */
[----:B------:R-:W-:Y:S02]  /*5af0*/  FSEL R174, R23, -INF , !P6 ;  /* 0xff80000017ae7808 */ /* 0x000fe40007000000 */
[----:B------:R-:W-:Y:S02]  /*5b00*/  FSEL R165, R22, -INF , !P5 ;  /* 0xff80000016a57808 */ /* 0x000fe40006800000 */
[----:B------:R-:W-:Y:S01]  /*5b10*/  FSEL R167, R17, -INF , !P5 ;  /* 0xff80000011a77808 */ /* 0x000fe20006800000 */
[----:B-1----:R-:W-:Y:S01]  /*5b20*/  FMUL.FTZ R7, R30, c[0x0][0x2ec] ;  /* 0x0000bb001e077a20 */ /* 0x002fe20000410000 */
[----:B------:R-:W-:Y:S01]  /*5b30*/  FSEL R173, R12, -INF , !P5 ;  /* 0xff8000000cad7808 */ /* 0x000fe20006800000 */
[----:B------:R-:W-:Y:S01]  /*5b40*/  FFMA.FTZ R30, R240, -UR4, R60 ;  /* 0x80000004f01e7c23 */ /* 0x000fe2000801003c */
[----:B------:R-:W-:Y:S01]  /*5b50*/  IADD3 R240, R235, 0x1800, RZ ;  /* 0x00001800ebf07810 */ /* 0x000fe20007ffe0ff */
[----:B------:R1:W2:Y:S01]  /*5b60*/  MUFU.TANH R19, R7 ;  /* 0x0000000700137308 */ /* 0x0002a20000002400 */
[----:B---3--:R-:W-:Y:S01]  /*5b70*/  FFMA.FTZ R26, R219, -UR4, R26 ;  /* 0x80000004db1a7c23 */ /* 0x008fe2000801001a */
[----:B------:R-:W-:-:S02]  /*5b80*/  FSEL R220, R29, -INF , !P4 ;  /* 0xff8000001ddc7808 */ /* 0x000fc40006000000 */
[----:B------:R-:W-:Y:S02]  /*5b90*/  FSEL R164, R30, -INF , !P5 ;  /* 0xff8000001ea47808 */ /* 0x000fe40006800000 */
[----:B------:R-:W-:Y:S02]  /*5ba0*/  FSEL R222, R21, -INF , !P4 ;  /* 0xff80000015de7808 */ /* 0x000fe40006000000 */
        /* <DEDUP_REMOVED lines=8> */
[----:B------:R1:W3:Y:S01]  /*5c30*/  MUFU.TANH R18, R7 ;  /* 0x0000000700127308 */ /* 0x0002e20000002400 */
[----:B--2---:R-:W-:Y:S01]  /*5c40*/  FFMA.FTZ R19, R170, -UR4, R19 ;  /* 0x80000004aa137c23 */ /* 0x004fe20008010013 */
[----:B------:R-:W-:-:S02]  /*5c50*/  FSEL R170, R24, -INF , !P6 ;  /* 0xff80000018aa7808 */ /* 0x000fc40007000000 */
[----:B------:R-:W-:Y:S02]  /*5c60*/  FSEL R250, R10, -INF , !P3 ;  /* 0xff8000000afa7808 */ /* 0x000fe40005800000 */
[----:B------:R-:W-:Y:S02]  /*5c70*/  FSEL R210, R27, -INF , !P2 ;  /* 0xff8000001bd27808 */ /* 0x000fe40005000000 */
[----:B------:R-:W-:Y:S02]  /*5c80*/  FSEL R212, R19, -INF , !P2 ;  /* 0xff80000013d47808 */ /* 0x000fe40005000000 */
[----:B------:R-:W-:Y:S02]  /*5c90*/  FSEL R214, R14, -INF , !P2 ;  /* 0xff8000000ed67808 */ /* 0x000fe40005000000 */
[----:B------:R-:W-:Y:S02]  /*5ca0*/  FSEL R249, R9, -INF , !P2 ;  /* 0xff80000009f97808 */ /* 0x000fe40005000000 */
[----:B------:R-:W-:Y:S01]  /*5cb0*/  FSEL R208, R26, -INF , !P1 ;  /* 0xff8000001ad07808 */ /* 0x000fe20004800000 */
[----:B-1----:R-:W-:Y:S01]  /*5cc0*/  FFMA.FTZ R7, R247, -UR4, R101 ;  /* 0x80000004f7077c23 */ /* 0x002fe20008010065 */
[----:B------:R-:W-:Y:S01]  /*5cd0*/  FSEL R211, R13, -INF , !P1 ;  /* 0xff8000000dd37808 */ /* 0x000fe20004800000 */
[----:B---3--:R-:W-:Y:S01]  /*5ce0*/  FFMA.FTZ R18, R166, -UR4, R18 ;  /* 0x80000004a6127c23 */ /* 0x008fe20008010012 */
[----:B------:R-:W-:-:S02]  /*5cf0*/  FSEL R166, R31, -INF , !P6 ;  /* 0xff8000001fa67808 */ /* 0x000fc40007000000 */
[----:B------:R-:W-:Y:S02]  /*5d00*/  FSEL R169, R7, -INF , !P0 ;  /* 0xff80000007a97808 */ /* 0x000fe40004000000 */
[----:B------:R-:W-:Y:S02]  /*5d10*/  PLOP3.LUT P0, PT, PT, PT, UP0, 0x80, 0x0 ;  /* 0x000000000000781c */ /* 0x000fe40003f0f008 */
[----:B------:R-:W-:Y:S02]  /*5d20*/  FSEL R209, R18, -INF , !P1 ;  /* 0xff80000012d17808 */ /* 0x000fe40004800000 */
[----:B------:R-:W-:-:S09]  /*5d30*/  FSEL R223, R8, -INF , !P1 ;  /* 0xff80000008df7808 */ /* 0x000fd20004800000 */
[----:B------:R-:W-:Y:S05]  /*5d40*/  @!P0 BRA `(.L_x_370) ;  /* 0x000004d000008947 */ /* 0x000fea0003800000 */
[----:B------:R-:W2:Y:S04]  /*5d50*/  LDL.64 R136, [R1+0x40] ;  /* 0x0000400001887983 */ /* 0x000ea80000100a00 */
[----:B------:R-:W3:Y:S04]  /*5d60*/  LDL R117, [R1+0x50] ;  /* 0x0000500001757983 */ /* 0x000ee80000100800 */
[----:B------:R-:W4:Y:S01]  /*5d70*/  LDL.64 R118, [R1+0x58] ;  /* 0x0000580001767983 */ /* 0x000f220000100a00 */
[----:B------:R-:W-:Y:S01]  /*5d80*/  ULEA.HI.SX32 UR7, UR21, 0xfffffffe, 0x1a ;  /* 0xfffffffe15077891 */ /* 0x000fe2000f8fd23f */
[----:B------:R-:W-:Y:S03]  /*5d90*/  BSSY B0, `(.L_x_371) ;  /* 0x0000047000007945 */ /* 0x000fe60003800000 */
[----:B------:R-:W-:-:S02]  /*5da0*/  USHF.R.S32.HI UR6, URZ, 0x1f, UR7 ;  /* 0x0000001f3f067899 */ /* 0x000fc40008011407 */
[----:B------:R-:W-:-:S04]  /*5db0*/  UIMAD UR22, UR22, UR7, URZ ;  /* 0x00000007161672a4 */ /* 0x000fc8000f8e023f */
[----:B------:R-:W-:Y:S01]  /*5dc0*/  UIMAD UR6, UR6, UR23, UR22 ;  /* 0x00000017060672a4 */ /* 0x000fe2000f8e0216 */
[----:B--2---:R-:W-:Y:S02]  /*5dd0*/  ISETP.GE.AND P3, PT, R136, c[0x0][0x220], PT ;  /* 0x0000880088007a0c */ /* 0x004fe40003f66270 */
[----:B---3--:R-:W-:Y:S01]  /*5de0*/  ISETP.GE.AND P2, PT, R117, c[0x0][0x220], PT ;  /* 0x0000880075007a0c */ /* 0x008fe20003f46270 */
[----:B----4-:R-:W-:-:S10]  /*5df0*/  IMAD.WIDE.U32 R6, R252, UR7, R118 ;  /* 0x00000007fc067c25 */ /* 0x010fd4000f8e0076 */
[C---:B------:R-:W-:Y:S01]  /*5e00*/  @!P3 LEA R8, P5, R6.reuse, c[0x0][0x168], 0x1 ;  /* 0x00005a000608ba11 */ /* 0x040fe200078a08ff */
[----:B------:R1:W-:Y:S01]  /*5e10*/  @P3 STS.128 [R243+0x8000], RZ ;  /* 0x008000fff3003388 */ /* 0x0003e20000000c00 */
[----:B------:R-:W-:Y:S02]  /*5e20*/  IADD3 R7, R7, UR6, RZ ;  /* 0x0000000607077c10 */ /* 0x000fe4000fffe0ff */
[C---:B------:R-:W-:Y:S02]  /*5e30*/  @!P2 LEA R10, P4, R6.reuse, c[0x0][0x168], 0x1 ;  /* 0x00005a00060aaa11 */ /* 0x040fe400078808ff */
[C---:B------:R-:W-:Y:S02]  /*5e40*/  IADD3 R5, P1, R6.reuse, UR24, RZ ;  /* 0x0000001806057c10 */ /* 0x040fe4000ff3e0ff */
[C-C-:B------:R-:W-:Y:S02]  /*5e50*/  @!P3 LEA.HI.X R9, R6.reuse, c[0x0][0x16c], R7.reuse, 0x1, P5 ;  /* 0x00005b000609ba11 */ /* 0x140fe400028f0c07 */
[----:B------:R-:W-:-:S02]  /*5e60*/  @!P2 LEA.HI.X R11, R6, c[0x0][0x16c], R7, 0x1, P4 ;  /* 0x00005b00060baa11 */ /* 0x000fc400020f0c07 */
        /* <DEDUP_REMOVED lines=57> */
.L_x_372:
[----:B------:R-:W-:Y:S05]  /*6200*/  BSYNC B0 ;  /* 0x0000000000007941 */ /* 0x000fea0003800000 */
.L_x_371:
[----:B------:R-:W0:Y:S02]  /*6210*/  LDGDEPBAR ;  /* 0x00000000000079af */ /* 0x000e240000000000 */
.L_x_370:
        /* <DEDUP_REMOVED lines=66> */
[----:B------:R-:W2:Y:S01]  /*6640*/  SHFL.BFLY PT, R134, R3, 0x1, 0x1f ;  /* 0x0c201f0003867f89 */ /* 0x000ea200000e0000 */
[C---:B------:R-:W-:Y:S01]  /*6650*/  FSETP.NEU.FTZ.AND P1, PT, R136.reuse, -INF , PT ;  /* 0xff8000008800780b */ /* 0x040fe20003f3d000 */
[----:B-1----:R-:W-:Y:S02]  /*6660*/  FMUL.FTZ R12, R136, c[0x0][0x23c] ;  /* 0x00008f00880c7a20 */ /* 0x002fe40000410000 */
[----:B------:R-:W-:Y:S03]  /*6670*/  LDSM.16.MT88.4 R88, [R226+0xe800] ;  /* 0x00e80000e258783b */ /* 0x000fe60000004200 */
[----:B------:R-:W-:Y:S01]  /*6680*/  FSEL R12, R12, RZ, P1 ;  /* 0x000000ff0c0c7208 */ /* 0x000fe20000800000 */
[----:B------:R-:W1:Y:S04]  /*6690*/  LDSM.16.MT88.4 R64, [R226+0xc800] ;  /* 0x00c80000e240783b */ /* 0x000e680000004200 */
[--C-:B------:R-:W-:Y:S01]  /*66a0*/  FFMA.FTZ R5, R41, c[0x0][0x23c], -R12.reuse ;  /* 0x00008f0029057a23 */ /* 0x100fe2000001080c */
[----:B------:R-:W-:Y:S03]  /*66b0*/  LDSM.16.MT88.4 R100, [R228+0xe800] ;  /* 0x00e80000e464783b */ /* 0x000fe60000004200 */
[----:B------:R3:W-:Y:S01]  /*66c0*/  MUFU.EX2 R242, R5 ;  /* 0x0000000500f27308 */ /* 0x0007e20000000800 */
[----:B------:R-:W-:Y:S04]  /*66d0*/  STL [R1+0xb4], R248 ;  /* 0x0000b4f801007387 */ /* 0x000fe80000100800 */
[----:B------:R-:W-:Y:S01]  /*66e0*/  STL [R1+0xb8], R221 ;  /* 0x0000b8dd01007387 */ /* 0x000fe20000100800 */
[----:B--2---:R-:W-:Y:S01]  /*66f0*/  FMNMX.FTZ R134, R3, R134, !PT ;  /* 0x0000008603867209 */ /* 0x004fe20007810000 */
[----:B------:R-:W-:-:S02]  /*6700*/  FFMA.FTZ R3, R33, c[0x0][0x23c], -R12 ;  /* 0x00008f0021037a23 */ /* 0x000fc4000001080c */
[----:B------:R-:W-:Y:S01]  /*6710*/  STL [R1+0xbc], R214 ;  /* 0x0000bcd601007387 */ /* 0x000fe20000100800 */
[----:B------:R-:W-:Y:S01]  /*6720*/  FSETP.NEU.FTZ.AND P1, PT, R134, -INF , PT ;  /* 0xff8000008600780b */ /* 0x000fe20003f3d000 */
[----:B------:R2:W-:Y:S02]  /*6730*/  MUFU.EX2 R163, R3 ;  /* 0x0000000300a37308 */ /* 0x0005e40000000800 */
[----:B------:R-:W4:Y:S01]  /*6740*/  LDSM.16.MT88.4 R60, [R225+0xc800] ;  /* 0x00c80000e13c783b */ /* 0x000f220000004200 */
[----:B---3--:R-:W-:-:S03]  /*6750*/  FFMA.FTZ R5, R35, c[0x0][0x23c], -R12 ;  /* 0x00008f0023057a23 */ /* 0x008fc6000001080c */
[----:B------:R-:W-:Y:S02]  /*6760*/  LDSM.16.MT88.4 R84, [R227+0xe800] ;  /* 0x00e80000e354783b */ /* 0x000fe40000004200 */
[----:B------:R3:W1:Y:S02]  /*6770*/  MUFU.EX2 R230, R5 ;  /* 0x0000000500e67308 */ /* 0x0006640000000800 */
[----:B------:R-:W4:Y:S01]  /*6780*/  LDSM.16.MT88.4 R92, [R227+0xc800] ;  /* 0x00c80000e35c783b */ /* 0x000f220000004200 */
[----:B--2---:R-:W-:-:S05]  /*6790*/  FMUL.FTZ R3, R134, c[0x0][0x23c] ;  /* 0x00008f0086037a20 */ /* 0x004fca0000410000 */
[----:B------:R-:W-:Y:S01]  /*67a0*/  FSEL R3, R3, RZ, P1 ;  /* 0x000000ff03037208 */ /* 0x000fe20000800000 */
[----:B---3--:R-:W-:Y:S01]  /*67b0*/  FFMA.FTZ R5, R32, c[0x0][0x23c], -R12 ;  /* 0x00008f0020057a23 */ /* 0x008fe2000001080c */
[----:B-1----:R-:W-:-:S03]  /*67c0*/  F2FP.BF16.PACK_AB R8, R230, R242 ;  /* 0x000000f2e608723e */ /* 0x002fc600000010ff */
[--C-:B------:R-:W-:Y:S02]  /*67d0*/  FFMA.FTZ R0, R37, c[0x0][0x23c], -R3.reuse ;  /* 0x00008f0025007a23 */ /* 0x100fe40000010803 */
[--C-:B------:R-:W-:Y:S01]  /*67e0*/  FFMA.FTZ R2, R42, c[0x0][0x23c], -R3.reuse ;  /* 0x00008f002a027a23 */ /* 0x100fe20000010803 */
[----:B------:R-:W1:Y:S08]  /*67f0*/  MUFU.EX2 R233, R5 ;  /* 0x0000000500e97308 */ /* 0x000e700000000800 */
[----:B------:R2:W-:Y:S08]  /*6800*/  MUFU.EX2 R14, R0 ;  /* 0x00000000000e7308 */ /* 0x0005f00000000800 */
[----:B------:R-:W3:Y:S01]  /*6810*/  MUFU.EX2 R252, R2 ;  /* 0x0000000200fc7308 */ /* 0x000ee20000000800 */
[----:B-1----:R-:W-:Y:S01]  /*6820*/  F2FP.BF16.PACK_AB R10, R233, R163 ;  /* 0x000000a3e90a723e */ /* 0x002fe200000010ff */
[----:B--2---:R-:W-:-:S06]  /*6830*/  FFMA.FTZ R0, R40, c[0x0][0x23c], -R3 ;  /* 0x00008f0028007a23 */ /* 0x004fcc0000010803 */
[----:B------:R1:W-:Y:S01]  /*6840*/  MUFU.EX2 R224, R0 ;  /* 0x0000000000e07308 */ /* 0x0003e20000000800 */
[----:B---3--:R-:W-:Y:S02]  /*6850*/  F2FP.BF16.PACK_AB R9, R14, R252 ;  /* 0x000000fc0e09723e */ /* 0x008fe400000010ff */
[----:B------:R-:W-:Y:S01]  /*6860*/  FMNMX.FTZ R2, R161, R158, !PT ;  /* 0x0000009ea1027209 */ /* 0x000fe20007810000 */
[----:B-1----:R-:W-:-:S04]  /*6870*/  FFMA.FTZ R0, R34, c[0x0][0x23c], -R3 ;  /* 0x00008f0022007a23 */ /* 0x002fc80000010803 */
[----:B------:R1:W2:Y:S02]  /*6880*/  MUFU.EX2 R232, R0 ;  /* 0x0000000000e87308 */ /* 0x0002a40000000800 */
[----:B-1----:R-:W-:Y:S01]  /*6890*/  FFMA.FTZ R0, R44, c[0x0][0x23c], -R12 ;  /* 0x00008f002c007a23 */ /* 0x002fe2000001080c */
[----:B--2---:R-:W-:-:S05]  /*68a0*/  F2FP.BF16.PACK_AB R11, R232, R224 ;  /* 0x000000e0e80b723e */ /* 0x004fca00000010ff */
[----:B------:R1:W-:Y:S02]  /*68b0*/  MUFU.EX2 R179, R0 ;  /* 0x0000000000b37308 */ /* 0x0003e40000000800 */
[C---:B------:R-:W-:Y:S08]  /*68c0*/  HMMA.16816.F32.BF16 R24, R8.reuse, R80, RZ ;  /* 0x000000500818723c */ /* 0x040ff000000418ff */
[----:B------:R-:W-:Y:S01]  /*68d0*/  HMMA.16816.F32.BF16 R32, R8, R116, RZ ;  /* 0x000000740820723c */ /* 0x000fe200000418ff */
[----:B-1----:R-:W-:-:S04]  /*68e0*/  FFMA.FTZ R0, R48, c[0x0][0x23c], -R12 ;  /* 0x00008f0030007a23 */ /* 0x002fc8000001080c */
[----:B------:R1:W2:Y:S03]  /*68f0*/  MUFU.EX2 R137, R0 ;  /* 0x0000000000897308 */ /* 0x0002a60000000800 */
[C---:B------:R-:W-:Y:S08]  /*6900*/  HMMA.16816.F32.BF16 R16, R8.reuse, R56, RZ ;  /* 0x000000380810723c */ /* 0x040ff000000418ff */
[----:B------:R-:W-:Y:S01]  /*6910*/  HMMA.16816.F32.BF16 R20, R8, R68, RZ ;  /* 0x000000440814723c */ /* 0x000fe200000418ff */
[----:B-1----:R-:W-:-:S07]  /*6920*/  FFMA.FTZ R0, R38, c[0x0][0x23c], -R12 ;  /* 0x00008f0026007a23 */ /* 0x002fce000001080c */
[C---:B------:R-:W-:Y:S01]  /*6930*/  HMMA.16816.F32.BF16 R28, R8.reuse, R108, RZ ;  /* 0x0000006c081c723c */ /* 0x040fe200000418ff */
[----:B--2---:R-:W-:Y:S01]  /*6940*/  F2FP.BF16.PACK_AB R4, R137, R179 ;  /* 0x000000b38904723e */ /* 0x004fe200000010ff */
[----:B------:R1:W-:Y:S06]  /*6950*/  MUFU.EX2 R177, R0 ;  /* 0x0000000000b17308 */ /* 0x0003ec0000000800 */
        /* <DEDUP_REMOVED lines=18> */
[----:B------:R-:W-:Y:S01]  /*6a80*/  HMMA.16816.F32.BF16 R36, R8, R142, RZ ;  /* 0x0000008e0824723c */ /* 0x000fe200000418ff */
[----:B------:R1:W2:Y:S02]  /*6a90*/  MUFU.EX2 R7, R0 ;  /* 0x0000000000077308 */ /* 0x0002a40000000800 */
[----:B-1----:R-:W-:-:S05]  /*6aa0*/  FFMA.FTZ R0, R52, c[0x0][0x23c], -R3 ;  /* 0x00008f0034007a23 */ /* 0x002fca0000010803 */
[----:B------:R-:W-:Y:S01]  /*6ab0*/  HMMA.16816.F32.BF16 R52, R8, R130, RZ ;  /* 0x000000820834723c */ /* 0x000fe200000418ff */
[----:B------:R1:W3:Y:S06]  /*6ac0*/  MUFU.EX2 R176, R0 ;  /* 0x0000000000b07308 */ /* 0x0002ec0000000800 */
[----:B--2---:R-:W-:Y:S02]  /*6ad0*/  MOV R11, R7 ;  /* 0x00000007000b7202 */ /* 0x004fe40000000f00 */
[----:B-1----:R-:W-:Y:S02]  /*6ae0*/  FMNMX.FTZ R0, R157, R2, !PT ;  /* 0x000000029d007209 */ /* 0x002fe40007810000 */
[----:B---3--:R-:W-:-:S02]  /*6af0*/  F2FP.BF16.PACK_AB R7, R176, R11 ;  /* 0x0000000bb007723e */ /* 0x008fc400000010ff */
        /* <DEDUP_REMOVED lines=11> */
[C---:B----4-:R-:W-:Y:S01]  /*6bb0*/  HMMA.16816.F32.BF16 R196, R4.reuse, R60, R16 ;  /* 0x0000003c04c4723c */ /* 0x050fe20000041810 */
[----:B------:R-:W-:Y:S02]  /*6bc0*/  FMNMX.FTZ R0, R162, R160, !PT ;  /* 0x000000a0a2007209 */ /* 0x000fe40007810000 */
[----:B------:R-:W-:Y:S02]  /*6bd0*/  FMNMX.FTZ R2, R164, R2, !PT ;  /* 0x00000002a4027209 */ /* 0x000fe40007810000 */
[----:B------:R-:W-:Y:S02]  /*6be0*/  FMNMX.FTZ R0, R159, R0, !PT ;  /* 0x000000009f007209 */ /* 0x000fe40007810000 */
[----:B------:R-:W-:Y:S01]  /*6bf0*/  FMNMX.FTZ R2, R220, R2, !PT ;  /* 0x00000002dc027209 */ /* 0x000fe20007810000 */
[----:B------:R-:W-:Y:S01]  /*6c00*/  IMAD.MOV.U32 R214, RZ, RZ, R24 ;  /* 0x000000ffffd67224 */ /* 0x000fe200078e0018 */
[----:B------:R-:W-:Y:S01]  /*6c10*/  FMNMX.FTZ R0, R156, R0, !PT ;  /* 0x000000009c007209 */ /* 0x000fe20007810000 */
[----:B------:R-:W-:Y:S01]  /*6c20*/  IMAD.MOV.U32 R248, RZ, RZ, R26 ;  /* 0x000000fffff87224 */ /* 0x000fe200078e001a */
[----:B------:R-:W-:Y:S01]  /*6c30*/  FMNMX.FTZ R2, R213, R2, !PT ;  /* 0x00000002d5027209 */ /* 0x000fe20007810000 */
[----:B------:R-:W-:Y:S01]  /*6c40*/  IMAD.MOV.U32 R19, RZ, RZ, R177 ;  /* 0x000000ffff137224 */ /* 0x000fe200078e00b1 */
[----:B------:R-:W-:Y:S01]  /*6c50*/  FMNMX.FTZ R0, R155, R0, !PT ;  /* 0x000000009b007209 */ /* 0x000fe20007810000 */
[----:B------:R-:W-:Y:S01]  /*6c60*/  HMMA.16816.F32.BF16 R188, R4, R66, R144 ;  /* 0x0000004204bc723c */ /* 0x000fe20000041890 */
[----:B------:R-:W-:-:S02]  /*6c70*/  MOV R221, R25 ;  /* 0x0000001900dd7202 */ /* 0x000fc40000000f00 */
[----:B------:R-:W-:Y:S02]  /*6c80*/  MOV R243, R27 ;  /* 0x0000001b00f37202 */ /* 0x000fe40000000f00 */
[----:B------:R-:W-:Y:S02]  /*6c90*/  FMNMX.FTZ R8, R210, R2, !PT ;  /* 0x00000002d2087209 */ /* 0x000fe40007810000 */
        /* <DEDUP_REMOVED lines=9> */
[C---:B------:R-:W-:Y:S01]  /*6d30*/  HMMA.16816.F32.BF16 R28, R4.reuse, R92, R28 ;  /* 0x0000005c041c723c */ /* 0x040fe2000004181c */
[----:B------:R-:W-:Y:S01]  /*6d40*/  MOV R19, R14 ;  /* 0x0000000e00137202 */ /* 0x000fe20000000f00 */
[----:B------:R-:W-:Y:S01]  /*6d50*/  IMAD.MOV.U32 R42, RZ, RZ, R229 ;  /* 0x000000ffff2a7224 */ /* 0x000fe200078e00e5 */
[----:B------:R-:W-:Y:S01]  /*6d60*/  FMNMX.FTZ R2, R181, R2, !PT ;  /* 0x00000002b5027209 */ /* 0x000fe20007810000 */
[----:B------:R-:W-:Y:S01]  /*6d70*/  IMAD.MOV.U32 R40, RZ, RZ, R178 ;  /* 0x000000ffff287224 */ /* 0x000fe200078e00b2 */
[----:B------:R-:W-:Y:S01]  /*6d80*/  MOV R144, R230 ;  /* 0x000000e600907202 */ /* 0x000fe20000000f00 */
[----:B------:R-:W-:Y:S01]  /*6d90*/  IMAD.MOV.U32 R35, RZ, RZ, R19 ;  /* 0x000000ffff237224 */ /* 0x000fe200078e0013 */
[----:B------:R-:W-:Y:S01]  /*6da0*/  FMNMX.FTZ R2, R171, R2, !PT ;  /* 0x00000002ab027209 */ /* 0x000fe20007810000 */
[----:B------:R-:W-:Y:S01]  /*6db0*/  HMMA.16816.F32.BF16 R184, R4, R62, R112 ;  /* 0x0000003e04b8723c */ /* 0x000fe20000041870 */
[----:B------:R-:W-:-:S02]  /*6dc0*/  MOV R43, R11 ;  /* 0x0000000b002b7202 */ /* 0x000fc40000000f00 */
[----:B------:R-:W-:Y:S02]  /*6dd0*/  FMNMX.FTZ R2, R168, R2, !PT ;  /* 0x00000002a8027209 */ /* 0x000fe40007810000 */
[----:B------:R-:W-:Y:S02]  /*6de0*/  MOV R41, R163 ;  /* 0x000000a300297202 */ /* 0x000fe40000000f00 */
[----:B------:R-:W-:Y:S01]  /*6df0*/  FMNMX.FTZ R2, R165, R2, !PT ;  /* 0x00000002a5027209 */ /* 0x000fe20007810000 */
[----:B------:R-:W-:Y:S01]  /*6e00*/  IMAD.MOV.U32 R13, RZ, RZ, R24 ;  /* 0x000000ffff0d7224 */ /* 0x000fe200078e0018 */
[----:B------:R-:W-:Y:S01]  /*6e10*/  MOV R22, R27 ;  /* 0x0000001b00167202 */ /* 0x000fe20000000f00 */
[----:B------:R-:W-:Y:S01]  /*6e20*/  IMAD.MOV.U32 R15, RZ, RZ, R26 ;  /* 0x000000ffff0f7224 */ /* 0x000fe200078e001a */
[----:B------:R-:W-:Y:S01]  /*6e30*/  MOV R21, R25 ;  /* 0x0000001900157202 */ /* 0x000fe20000000f00 */
[----:B------:R-:W-:Y:S01]  /*6e40*/  HMMA.16816.F32.BF16 R192, R4, R98, R148 ;  /* 0x0000006204c0723c */ /* 0x000fe20000041894 */
[----:B------:R-:W-:-:S02]  /*6e50*/  FMNMX.FTZ R2, R222, R2, !PT ;  /* 0x00000002de027209 */ /* 0x000fc40007810000 */
[----:B-1----:R-:W-:Y:S01]  /*6e60*/  FMNMX.FTZ R0, R0, R8, !PT ;  /* 0x0000000800007209 */ /* 0x002fe20007810000 */
[----:B------:R-:W-:Y:S01]  /*6e70*/  IMAD.MOV.U32 R20, RZ, RZ, R29 ;  /* 0x000000ffff147224 */ /* 0x000fe200078e001d */
[----:B------:R-:W-:Y:S01]  /*6e80*/  FMNMX.FTZ R2, R215, R2, !PT ;  /* 0x00000002d7027209 */ /* 0x000fe20007810000 */
[----:B------:R-:W-:Y:S01]  /*6e90*/  IMAD.MOV.U32 R17, RZ, RZ, R31 ;  /* 0x000000ffff117224 */ /* 0x000fe200078e001f */
[----:B------:R-:W-:Y:S01]  /*6ea0*/  MOV R18, R30 ;  /* 0x0000001e00127202 */ /* 0x000fe20000000f00 */
[----:B------:R-:W-:Y:S01]  /*6eb0*/  HMMA.16816.F32.BF16 R24, R4, R100, R44 ;  /* 0x000000640418723c */ /* 0x000fe2000004182c */
[----:B------:R-:W-:Y:S01]  /*6ec0*/  FMNMX.FTZ R2, R212, R2, !PT ;  /* 0x00000002d4027209 */ /* 0x000fe20007810000 */
[----:B------:R-:W1:Y:S01]  /*6ed0*/  SHFL.BFLY PT, R9, R0, 0x1, 0x1f ;  /* 0x0c201f0000097f89 */ /* 0x000e6200000e0000 */
[----:B------:R-:W-:Y:S02]  /*6ee0*/  MOV R16, R28 ;  /* 0x0000001c00107202 */ /* 0x000fe40000000f00 */
[----:B------:R-:W-:-:S02]  /*6ef0*/  FMNMX.FTZ R8, R209, R2, !PT ;  /* 0x00000002d1087209 */ /* 0x000fc40007810000 */
[----:B------:R-:W-:Y:S01]  /*6f00*/  MOV R47, R179 ;  /* 0x000000b3002f7202 */ /* 0x000fe20000000f00 */
[C---:B------:R-:W-:Y:S01]  /*6f10*/  HMMA.16816.F32.BF16 R124, R4.reuse, R94, R124 ;  /* 0x0000005e047c723c */ /* 0x040fe2000004187c */
[----:B------:R-:W-:Y:S01]  /*6f20*/  MOV R147, R35 ;  /* 0x0000002300937202 */ /* 0x000fe20000000f00 */
[----:B------:R-:W2:Y:S06]  /*6f30*/  SHFL.BFLY PT, R10, R8, 0x2, 0x1f ;  /* 0x0c401f00080a7f89 */ /* 0x000eac00000e0000 */
[C---:B------:R-:W-:Y:S08]  /*6f40*/  HMMA.16816.F32.BF16 R76, R4.reuse, R106, R76 ;  /* 0x0000006a044c723c */ /* 0x040ff0000004184c */
[----:B------:R-:W-:Y:S01]  /*6f50*/  MOV R177, R27 ;  /* 0x0000001b00b17202 */ /* 0x000fe20000000f00 */
[----:B------:R-:W-:Y:S01]  /*6f60*/  IMAD.MOV.U32 R46, RZ, RZ, R24 ;  /* 0x000000ffff2e7224 */ /* 0x000fe200078e0018 */
[----:B------:R-:W-:Y:S01]  /*6f70*/  MOV R45, R26 ;  /* 0x0000001a002d7202 */ /* 0x000fe20000000f00 */
[----:B------:R-:W-:Y:S01]  /*6f80*/  IMAD.MOV.U32 R44, RZ, RZ, R25 ;  /* 0x000000ffff2c7224 */ /* 0x000fe200078e0019 */
[----:B-1----:R-:W-:Y:S01]  /*6f90*/  FMNMX.FTZ R137, R0, R9, !PT ;  /* 0x0000000900897209 */ /* 0x002fe20007810000 */
[----:B------:R-:W-:Y:S03]  /*6fa0*/  HMMA.16816.F32.BF16 R24, R4, R84, R48 ;  /* 0x000000540418723c */ /* 0x000fe60000041830 */
[C---:B------:R-:W-:Y:S01]  /*6fb0*/  FSETP.NEU.FTZ.AND P1, PT, R137.reuse, -INF , PT ;  /* 0xff8000008900780b */ /* 0x040fe20003f3d000 */
[----:B------:R-:W-:Y:S01]  /*6fc0*/  FMUL.FTZ R2, R137, c[0x0][0x23c] ;  /* 0x00008f0089027a20 */ /* 0x000fe20000410000 */
[----:B--2---:R-:W-:-:S03]  /*6fd0*/  FMNMX.FTZ R0, R8, R10, !PT ;  /* 0x0000000a08007209 */ /* 0x004fc60007810000 */
[----:B------:R-:W-:Y:S01]  /*6fe0*/  HMMA.16816.F32.BF16 R244, R4, R90, R72 ;  /* 0x0000005a04f4723c */ /* 0x000fe20000041848 */
[----:B------:R-:W-:-:S06]  /*6ff0*/  FSEL R2, R2, RZ, P1 ;  /* 0x000000ff02027208 */ /* 0x000fcc0000800000 */
[----:B------:R-:W-:Y:S01]  /*7000*/  MOV R74, R252 ;  /* 0x000000fc004a7202 */ /* 0x000fe20000000f00 */
[----:B------:R-:W-:Y:S01]  /*7010*/  HMMA.16816.F32.BF16 R216, R4, R102, R52 ;  /* 0x0000006604d8723c */ /* 0x000fe20000041834 */
[----:B------:R-:W-:Y:S02]  /*7020*/  IMAD.MOV.U32 R75, RZ, RZ, R242 ;  /* 0x000000ffff4b7224 */ /* 0x000fe400078e00f2 */
[----:B------:R-:W-:-:S05]  /*7030*/  IMAD.MOV.U32 R73, RZ, RZ, R13 ;  /* 0x000000ffff497224 */ /* 0x000fca00078e000d */
[----:B------:R-:W-:Y:S01]  /*7040*/  MOV R241, R24 ;  /* 0x0000001800f17202 */ /* 0x000fe20000000f00 */
[----:B------:R-:W-:Y:S01]  /*7050*/  IMAD.MOV.U32 R240, RZ, RZ, R25 ;  /* 0x000000fffff07224 */ /* 0x000fe200078e0019 */
[----:B------:R-:W-:Y:S01]  /*7060*/  MOV R239, R26 ;  /* 0x0000001a00ef7202 */ /* 0x000fe20000000f00 */
[----:B------:R-:W-:Y:S02]  /*7070*/  IMAD.MOV.U32 R238, RZ, RZ, R27 ;  /* 0x000000ffffee7224 */ /* 0x000fe400078e001b */
[----:B------:R-:W-:Y:S01]  /*7080*/  HMMA.16816.F32.BF16 R24, R4, R86, R36 ;  /* 0x000000560418723c */ /* 0x000fe20000041824 */
[----:B------:R-:W1:Y:S06]  /*7090*/  SHFL.BFLY PT, R5, R0, 0x1, 0x1f ;  /* 0x0c201f0000057f89 */ /* 0x000e6c00000e0000 */
[----:B------:R-:W-:-:S04]  /*70a0*/  FFMA.FTZ R4, R161, c[0x0][0x23c], -R2 ;  /* 0x00008f00a1047a23 */ /* 0x000fc80000010802 */
[----:B------:R2:W-:Y:S11]  /*70b0*/  MUFU.EX2 R14, R4 ;  /* 0x00000004000e7308 */ /* 0x0005f60000000800 */
[----:B------:R-:W-:Y:S02]  /*70c0*/  @!UPT UIADD3 URZ, URZ, URZ, URZ ;  /* 0x0000003f3f3ff290 */ /* 0x000fe4000fffe03f */
[----:B------:R-:W-:Y:S01]  /*70d0*/  MOV R237, R24 ;  /* 0x0000001800ed7202 */ /* 0x000fe20000000f00 */
[----:B------:R-:W-:Y:S01]  /*70e0*/  IMAD.MOV.U32 R236, RZ, RZ, R25 ;  /* 0x000000ffffec7224 */ /* 0x000fe200078e0019 */
[----:B------:R-:W-:Y:S01]  /*70f0*/  MOV R235, R26 ;  /* 0x0000001a00eb7202 */ /* 0x000fe20000000f00 */
[----:B--2---:R-:W-:Y:S02]  /*7100*/  FFMA.FTZ R4, R158, c[0x0][0x23c], -R2 ;  /* 0x00008f009e047a23 */ /* 0x004fe40000010802 */
[----:B------:R-:W-:Y:S02]  /*7110*/  IMAD.MOV.U32 R234, RZ, RZ, R27 ;  /* 0x000000ffffea7224 */ /* 0x000fe400078e001b */
[----:B------:R2:W3:Y:S01]  /*7120*/  MUFU.EX2 R252, R4 ;  /* 0x0000000400fc7308 */ /* 0x0004e20000000800 */
[----:B------:R-:W-:Y:S02]  /*7130*/  IMAD.MOV.U32 R158, RZ, RZ, R176 ;  /* 0x000000ffff9e7224 */ /* 0x000fe400078e00b0 */
[----:B--2---:R-:W-:Y:S01]  /*7140*/  FFMA.FTZ R4, R157, c[0x0][0x23c], -R2 ;  /* 0x00008f009d047a23 */ /* 0x004fe20000010802 */
[----:B---3--:R-:W-:-:S04]  /*7150*/  F2FP.BF16.PACK_AB R8, R252, R14 ;  /* 0x0000000efc08723e */ /* 0x008fc800000010ff */
[----:B------:R2:W-:Y:S02]  /*7160*/  MUFU.EX2 R242, R4 ;  /* 0x0000000400f27308 */ /* 0x0005e40000000800 */
[----:B--2---:R-:W-:Y:S02]  /*7170*/  FFMA.FTZ R4, R154, c[0x0][0x23c], -R2 ;  /* 0x00008f009a047a23 */ /* 0x004fe40000010802 */
[----:B------:R-:W-:-:S04]  /*7180*/  IMAD.MOV.U32 R154, RZ, RZ, R17 ;  /* 0x000000ffff9a7224 */ /* 0x000fc800078e0011 */
[----:B------:R2:W3:Y:S02]  /*7190*/  MUFU.EX2 R32, R4 ;  /* 0x0000000400207308 */ /* 0x0004e40000000800 */
[--C-:B--2---:R-:W-:Y:S01]  /*71a0*/  FFMA.FTZ R4, R135, c[0x0][0x23c], -R2.reuse ;  /* 0x00008f0087047a23 */ /* 0x104fe20000010802 */
[----:B-1----:R-:W-:Y:S01]  /*71b0*/  FMNMX.FTZ R135, R0, R5, !PT ;  /* 0x0000000500877209 */ /* 0x002fe20007810000 */
[----:B------:R-:W-:Y:S01]  /*71c0*/  FFMA.FTZ R0, R152, c[0x0][0x23c], -R2 ;  /* 0x00008f0098007a23 */ /* 0x000fe20000010802 */
[----:B---3--:R-:W-:-:S03]  /*71d0*/  F2FP.BF16.PACK_AB R10, R32, R242 ;  /* 0x000000f2200a723e */ /* 0x008fc600000010ff */
[----:B------:R1:W-:Y:S01]  /*71e0*/  MUFU.EX2 R72, R4 ;  /* 0x0000000400487308 */ /* 0x0003e20000000800 */
[----:B------:R-:W-:Y:S02]  /*71f0*/  FSETP.NEU.FTZ.AND P1, PT, R135, -INF , PT ;  /* 0xff8000008700780b */ /* 0x000fe40003f3d000 */
[----:B------:R-:W-:-:S05]  /*7200*/  MOV R152, R18 ;  /* 0x0000001200987202 */ /* 0x000fca0000000f00 */
        /* <DEDUP_REMOVED lines=13> */
[----:B--2---:R-:W-:Y:S02]  /*72e0*/  F2FP.BF16.PACK_AB R9, R13, R132 ;  /* 0x000000840d09723e */ /* 0x004fe400000010ff */
[----:B------:R-:W-:-:S03]  /*72f0*/  MOV R159, R22 ;  /* 0x00000016009f7202 */ /* 0x000fc60000000f00 */
[----:B------:R1:W-:Y:S02]  /*7300*/  MUFU.EX2 R133, R4 ;  /* 0x0000000400857308 */ /* 0x0003e40000000800 */
[----:B-1----:R-:W-:Y:S02]  /*7310*/  FFMA.FTZ R4, R156, c[0x0][0x23c], -R0 ;  /* 0x00008f009c047a23 */ /* 0x002fe40000010800 */
[----:B------:R-:W-:-:S04]  /*7320*/  IMAD.MOV.U32 R156, RZ, RZ, R15 ;  /* 0x000000ffff9c7224 */ /* 0x000fc800078e000f */
[----:B------:R1:W2:Y:S02]  /*7330*/  MUFU.EX2 R15, R4 ;  /* 0x00000004000f7308 */ /* 0x0002a40000000800 */
[----:B-1----:R-:W-:Y:S01]  /*7340*/  FFMA.FTZ R4, R155, c[0x0][0x23c], -R0 ;  /* 0x00008f009b047a23 */ /* 0x002fe20000010800 */
[----:B--2---:R-:W-:Y:S01]  /*7350*/  F2FP.BF16.PACK_AB R11, R15, R133 ;  /* 0x000000850f0b723e */ /* 0x004fe200000010ff */
[----:B------:R-:W-:-:S04]  /*7360*/  IMAD.MOV.U32 R155, RZ, RZ, R20 ;  /* 0x000000ffff9b7224 */ /* 0x000fc800078e0014 */
[----:B------:R1:W-:Y:S02]  /*7370*/  MUFU.EX2 R37, R4 ;  /* 0x0000000400257308 */ /* 0x0003e40000000800 */
[C---:B------:R-:W-:Y:S07]  /*7380*/  HMMA.16816.F32.BF16 R28, R8.reuse, R80, RZ ;  /* 0x00000050081c723c */ /* 0x040fee00000418ff */
[----:B------:R-:W-:Y:S01]  /*7390*/  MOV R80, R33 ;  /* 0x0000002100507202 */ /* 0x000fe20000000f00 */
[----:B------:R-:W-:Y:S01]  /*73a0*/  HMMA.16816.F32.BF16 R24, R8, R108, RZ ;  /* 0x0000006c0818723c */ /* 0x000fe200000418ff */
[----:B------:R-:W-:-:S02]  /*73b0*/  IMAD.MOV.U32 R81, RZ, RZ, R32 ;  /* 0x000000ffff517224 */ /* 0x000fc400078e0020 */
[----:B-1----:R-:W-:Y:S01]  /*73c0*/  FFMA.FTZ R4, R153, c[0x0][0x23c], -R0 ;  /* 0x00008f0099047a23 */ /* 0x002fe20000010800 */
[----:B------:R-:W-:-:S03]  /*73d0*/  MOV R153, R16 ;  /* 0x0000001000997202 */ /* 0x000fc60000000f00 */
[----:B------:R-:W-:Y:S01]  /*73e0*/  IMAD.MOV.U32 R108, RZ, RZ, R177 ;  /* 0x000000ffff6c7224 */ /* 0x000fe200078e00b1 */
[----:B------:R1:W2:Y:S01]  /*73f0*/  MUFU.EX2 R34, R4 ;  /* 0x0000000400227308 */ /* 0x0002a20000000800 */
[----:B------:R-:W-:Y:S01]  /*7400*/  HMMA.16816.F32.BF16 R16, R8, R68, RZ ;  /* 0x000000440810723c */ /* 0x000fe200000418ff */
[----:B------:R-:W-:Y:S01]  /*7410*/  MOV R109, R46 ;  /* 0x0000002e006d7202 */ /* 0x000fe20000000f00 */
[----:B-1----:R-:W-:Y:S01]  /*7420*/  FFMA.FTZ R4, R139, c[0x0][0x23c], -R0 ;  /* 0x00008f008b047a23 */ /* 0x002fe20000010800 */
[----:B------:R-:W-:-:S05]  /*7430*/  MOV R139, R21 ;  /* 0x00000015008b7202 */ /* 0x000fca0000000f00 */
[----:B------:R-:W-:Y:S01]  /*7440*/  HMMA.16816.F32.BF16 R20, R8, R56, RZ ;  /* 0x000000380814723c */ /* 0x000fe200000418ff */
[----:B------:R1:W-:Y:S01]  /*7450*/  MUFU.EX2 R229, R4 ;  /* 0x0000000400e57308 */ /* 0x0003e20000000800 */
[----:B--2---:R-:W-:Y:S01]  /*7460*/  F2FP.BF16.PACK_AB R5, R34, R37 ;  /* 0x000000252205723e */ /* 0x004fe200000010ff */
[----:B-1----:R-:W-:-:S06]  /*7470*/  FFMA.FTZ R4, R138, c[0x0][0x23c], -R0 ;  /* 0x00008f008a047a23 */ /* 0x002fcc0000010800 */
[----:B------:R1:W2:Y:S02]  /*7480*/  MUFU.EX2 R157, R4 ;  /* 0x00000004009d7308 */ /* 0x0002a40000000800 */
[----:B-1----:R-:W-:Y:S02]  /*7490*/  F2FP.BF16.PACK_AB R4, R33, R72 ;  /* 0x000000482104723e */ /* 0x002fe400000010ff */
[----:B--2---:R-:W-:-:S11]  /*74a0*/  F2FP.BF16.PACK_AB R7, R157, R229 ;  /* 0x000000e59d07723e */ /* 0x004fd600000010ff */
[C---:B------:R-:W-:Y:S08]  /*74b0*/  HMMA.16816.F32.BF16 R148, R4.reuse, R60, R20 ;  /* 0x0000003c0494723c */ /* 0x040ff00000041814 */
[----:B------:R-:W-:Y:S08]  /*74c0*/  HMMA.16816.F32.BF16 R160, R4, R64, R16 ;  /* 0x0000004004a0723c */ /* 0x000ff00000041810 */
[C---:B------:R-:W-:Y:S07]  /*74d0*/  HMMA.16816.F32.BF16 R20, R8.reuse, R116, RZ ;  /* 0x000000740814723c */ /* 0x040fee00000418ff */
[----:B------:R-:W-:Y:S01]  /*74e0*/  IMAD.MOV.U32 R117, RZ, RZ, R34 ;  /* 0x000000ffff757224 */ /* 0x000fe200078e0022 */
[----:B------:R-:W-:Y:S01]  /*74f0*/  HMMA.16816.F32.BF16 R16, R8, R120, RZ ;  /* 0x000000780810723c */ /* 0x000fe200000418ff */
[----:B------:R-:W-:-:S06]  /*7500*/  MOV R116, R43 ;  /* 0x0000002b00747202 */ /* 0x000fcc0000000f00 */
[----:B------:R-:W-:Y:S01]  /*7510*/  IMAD.MOV.U32 R121, RZ, RZ, R45 ;  /* 0x000000ffff797224 */ /* 0x000fe200078e002d */
[----:B------:R-:W-:Y:S01]  /*7520*/  HMMA.16816.F32.BF16 R176, R4, R96, R28 ;  /* 0x0000006004b0723c */ /* 0x000fe2000004181c */
[----:B------:R-:W-:-:S06]  /*7530*/  MOV R120, R44 ;  /* 0x0000002c00787202 */ /* 0x000fcc0000000f00 */
[----:B------:R-:W-:Y:S01]  /*7540*/  IMAD.MOV.U32 R97, RZ, RZ, R42 ;  /* 0x000000ffff617224 */ /* 0x000fe200078e002a */
[----:B------:R-:W-:Y:S01]  /*7550*/  HMMA.16816.F32.BF16 R48, R4, R92, R24 ;  /* 0x0000005c0430723c */ /* 0x000fe20000041818 */
[----:B------:R-:W-:-:S06]  /*7560*/  MOV R96, R36 ;  /* 0x0000002400607202 */ /* 0x000fcc0000000f00 */
[----:B------:R-:W-:Y:S01]  /*7570*/  MOV R92, R40 ;  /* 0x00000028005c7202 */ /* 0x000fe20000000f00 */
[----:B------:R-:W-:Y:S01]  /*7580*/  HMMA.16816.F32.BF16 R52, R4, R104, R20 ;  /* 0x000000680434723c */ /* 0x000fe20000041814 */
[----:B------:R-:W-:-:S06]  /*7590*/  IMAD.MOV.U32 R93, RZ, RZ, R41 ;  /* 0x000000ffff5d7224 */ /* 0x000fcc00078e0029 */
[----:B------:R-:W-:Y:S01]  /*75a0*/  MOV R105, R37 ;  /* 0x0000002500697202 */ /* 0x000fe20000000f00 */
[----:B------:R-:W-:Y:S01]  /*75b0*/  HMMA.16816.F32.BF16 R112, R4, R88, R16 ;  /* 0x000000580470723c */ /* 0x000fe20000041810 */
[----:B------:R-:W-:-:S07]  /*75c0*/  IMAD.MOV.U32 R104, RZ, RZ, R47 ;  /* 0x000000ffff687224 */ /* 0x000fce00078e002f */
[C---:B------:R-:W-:Y:S08]  /*75d0*/  HMMA.16816.F32.BF16 R28, R8.reuse, R58, RZ ;  /* 0x0000003a081c723c */ /* 0x040ff000000418ff */
[C---:B------:R-:W-:Y:S08]  /*75e0*/  HMMA.16816.F32.BF16 R20, R8.reuse, R128, RZ ;  /* 0x000000800814723c */ /* 0x040ff000000418ff */
[C---:B------:R-:W-:Y:S08]  /*75f0*/  HMMA.16816.F32.BF16 R16, R8.reuse, R140, RZ ;  /* 0x0000008c0810723c */ /* 0x040ff000000418ff */
[----:B------:R-:W-:Y:S08]  /*7600*/  HMMA.16816.F32.BF16 R24, R8, R70, RZ ;  /* 0x000000460818723c */ /* 0x000ff000000418ff */
[C---:B------:R-:W-:Y:S08]  /*7610*/  HMMA.16816.F32.BF16 R68, R4.reuse, R100, R20 ;  /* 0x000000640444723c */ /* 0x040ff00000041814 */
[C---:B------:R-:W-:Y:S07]  /*7620*/  HMMA.16816.F32.BF16 R56, R4.reuse, R84, R16 ;  /* 0x000000540438723c */ /* 0x040fee0000041810 */
[----:B------:R-:W-:Y:S01]  /*7630*/  IMAD.MOV.U32 R85, RZ, RZ, R159 ;  /* 0x000000ffff557224 */ /* 0x000fe200078e009f */
[----:B------:R-:W-:Y:S01]  /*7640*/  HMMA.16816.F32.BF16 R60, R4, R62, R28 ;  /* 0x0000003e043c723c */ /* 0x000fe2000004181c */
[----:B------:R-:W-:Y:S01]  /*7650*/  IMAD.MOV.U32 R159, RZ, RZ, R144 ;  /* 0x000000ffff9f7224 */ /* 0x000fe200078e0090 */
[----:B------:R-:W-:-:S02]  /*7660*/  MOV R84, R156 ;  /* 0x0000009c00547202 */ /* 0x000fc40000000f00 */
[----:B------:R-:W-:-:S04]  /*7670*/  MOV R156, R75 ;  /* 0x0000004b009c7202 */ /* 0x000fc80000000f00 */
[----:B------:R-:W-:Y:S08]  /*7680*/  HMMA.16816.F32.BF16 R64, R4, R66, R24 ;  /* 0x000000420440723c */ /* 0x000ff00000041818 */
[C---:B------:R-:W-:Y:S07]  /*7690*/  HMMA.16816.F32.BF16 R32, R8.reuse, R82, RZ ;  /* 0x000000520820723c */ /* 0x040fee00000418ff */
[----:B------:R-:W-:Y:S01]  /*76a0*/  IMAD.MOV.U32 R83, RZ, RZ, R72 ;  /* 0x000000ffff537224 */ /* 0x000fe200078e0048 */
[----:B------:R-:W-:Y:S01]  /*76b0*/  HMMA.16816.F32.BF16 R28, R8, R110, RZ ;  /* 0x0000006e081c723c */ /* 0x000fe200000418ff */
[----:B------:R-:W-:-:S02]  /*76c0*/  MOV R72, R214 ;  /* 0x000000d600487202 */ /* 0x000fc40000000f00 */
[----:B------:R-:W2:Y:S05]  /*76d0*/  LDL.LU R214, [R1+0xbc] ;  /* 0x0000bc0001d67983 */ /* 0x000eaa0000300800 */
[C---:B------:R-:W-:Y:S08]  /*76e0*/  HMMA.16816.F32.BF16 R24, R8.reuse, R118, RZ ;  /* 0x000000760818723c */ /* 0x040ff000000418ff */
[C---:B------:R-:W-:Y:S08]  /*76f0*/  HMMA.16816.F32.BF16 R20, R8.reuse, R122, RZ ;  /* 0x0000007a0814723c */ /* 0x040ff000000418ff */
[C---:B------:R-:W-:Y:S08]  /*7700*/  HMMA.16816.F32.BF16 R16, R8.reuse, R130, RZ ;  /* 0x000000820810723c */ /* 0x040ff000000418ff */
[----:B------:R-:W-:Y:S08]  /*7710*/  HMMA.16816.F32.BF16 R8, R8, R142, RZ ;  /* 0x0000008e0808723c */ /* 0x000ff000000418ff */
[C---:B------:R-:W-:Y:S08]  /*7720*/  HMMA.16816.F32.BF16 R40, R4.reuse, R94, R28 ;  /* 0x0000005e0428723c */ /* 0x040ff0000004181c */
[C---:B------:R-:W-:Y:S08]  /*7730*/  HMMA.16816.F32.BF16 R32, R4.reuse, R98, R32 ;  /* 0x000000620420723c */ /* 0x040ff00000041820 */
[C---:B------:R-:W-:Y:S08]  /*7740*/  HMMA.16816.F32.BF16 R24, R4.reuse, R106, R24 ;  /* 0x0000006a0418723c */ /* 0x040ff00000041818 */
[C---:B------:R-:W-:Y:S01]  /*7750*/  HMMA.16816.F32.BF16 R44, R4.reuse, R90, R20 ;  /* 0x0000005a042c723c */ /* 0x040fe20000041814 */
[----:B------:R-:W-:Y:S07]  /*7760*/  LDSM.16.MT88.4 R20, [R226+0xd000] ;  /* 0x00d00000e214783b */ /* 0x000fee0000004200 */
[C---:B------:R-:W-:Y:S01]  /*7770*/  HMMA.16816.F32.BF16 R36, R4.reuse, R102, R16 ;  /* 0x000000660424723c */ /* 0x040fe20000041810 */
[----:B------:R-:W1:Y:S07]  /*7780*/  LDSM.16.MT88.4 R16, [R225+0xd000] ;  /* 0x00d00000e110783b */ /* 0x000e6e0000004200 */
[----:B------:R-:W-:Y:S07]  /*7790*/  HMMA.16816.F32.BF16 R28, R4, R86, R8 ;  /* 0x00000056041c723c */ /* 0x000fee0000041808 */
[----:B------:R-:W-:-:S04]  /*77a0*/  FFMA.FTZ R4, R180, c[0x0][0x23c], -R2 ;  /* 0x00008f00b4047a23 */ /* 0x000fc80000010802 */
[----:B------:R3:W-:Y:S02]  /*77b0*/  MUFU.EX2 R98, R4 ;  /* 0x0000000400627308 */ /* 0x0007e40000000800 */
[----:B---3--:R-:W-:-:S06]  /*77c0*/  FFMA.FTZ R4, R169, c[0x0][0x23c], -R2 ;  /* 0x00008f00a9047a23 */ /* 0x008fcc0000010802 */
[----:B------:R3:W4:Y:S02]  /*77d0*/  MUFU.EX2 R89, R4 ;  /* 0x0000000400597308 */ /* 0x0007240000000800 */
[----:B---3--:R-:W-:-:S06]  /*77e0*/  FFMA.FTZ R4, R166, c[0x0][0x23c], -R2 ;  /* 0x00008f00a6047a23 */ /* 0x008fcc0000010802 */
[----:B------:R3:W-:Y:S02]  /*77f0*/  MUFU.EX2 R110, R4 ;  /* 0x00000004006e7308 */ /* 0x0007e40000000800 */
        /* <DEDUP_REMOVED lines=17> */
[----:B------:R3:W1:Y:S02]  /*7910*/  MUFU.EX2 R102, R4 ;  /* 0x0000000400667308 */ /* 0x0006640000000800 */
[----:B---3--:R-:W-:-:S06]  /*7920*/  FFMA.FTZ R4, R183, c[0x0][0x23c], -R3 ;  /* 0x00008f00b7047a23 */ /* 0x008fcc0000010803 */
[----:B------:R3:W-:Y:S02]  /*7930*/  MUFU.EX2 R138, R4 ;  /* 0x00000004008a7308 */ /* 0x0007e40000000800 */
[----:B---3--:R-:W-:Y:S02]  /*7940*/  FFMA.FTZ R4, R175, c[0x0][0x23c], -R3 ;  /* 0x00008f00af047a23 */ /* 0x008fe40000010803 */
[----:B----4-:R-:W-:Y:S01]  /*7950*/  IMAD.MOV.U32 R175, RZ, RZ, R89 ;  /* 0x000000ffffaf7224 */ /* 0x010fe200078e0059 */
        /* <DEDUP_REMOVED lines=11> */
[----:B-1----:R-:W-:Y:S01]  /*7a10*/  F2FP.BF16.PACK_AB R6, R102, R122 ;  /* 0x0000007a6606723e */ /* 0x002fe200000010ff */
[----:B------:R-:W-:Y:S01]  /*7a20*/  IMAD.MOV.U32 R89, RZ, RZ, R109 ;  /* 0x000000ffff597224 */ /* 0x000fe200078e006d */
[----:B------:R-:W-:Y:S01]  /*7a30*/  F2FP.BF16.PACK_AB R8, R175, R98 ;  /* 0x00000062af08723e */ /* 0x000fe200000010ff */
[----:B------:R-:W-:Y:S01]  /*7a40*/  IMAD.MOV.U32 R109, RZ, RZ, R74 ;  /* 0x000000ffff6d7224 */ /* 0x000fe200078e004a */
[----:B------:R-:W-:Y:S01]  /*7a50*/  MOV R74, R248 ;  /* 0x000000f8004a7202 */ /* 0x000fe20000000f00 */
[----:B------:R-:W-:Y:S01]  /*7a60*/  IMAD.MOV.U32 R121, RZ, RZ, R146 ;  /* 0x000000ffff797224 */ /* 0x000fe200078e0092 */
[----:B------:R-:W-:-:S02]  /*7a70*/  F2FP.BF16.PACK_AB R10, R86, R110 ;  /* 0x0000006e560a723e */ /* 0x000fc400000010ff */
[----:B------:R-:W-:Y:S02]  /*7a80*/  F2FP.BF16.PACK_AB R11, R87, R123 ;  /* 0x0000007b570b723e */ /* 0x000fe400000010ff */
[----:B------:R-:W-:Y:S02]  /*7a90*/  MOV R100, R120 ;  /* 0x0000007800647202 */ /* 0x000fe40000000f00 */
[----:B------:R-:W-:Y:S01]  /*7aa0*/  MOV R104, R108 ;  /* 0x0000006c00687202 */ /* 0x000fe20000000f00 */
[----:B---3--:R-:W-:Y:S01]  /*7ab0*/  FFMA.FTZ R4, R174, c[0x0][0x23c], -R3 ;  /* 0x00008f00ae047a23 */ /* 0x008fe20000010803 */
[----:B----4-:R-:W-:Y:S01]  /*7ac0*/  F2FP.BF16.PACK_AB R5, R139, R138 ;  /* 0x0000008a8b05723e */ /* 0x010fe200000010ff */
[----:B------:R-:W-:Y:S01]  /*7ad0*/  IMAD.MOV.U32 R174, RZ, RZ, R88 ;  /* 0x000000ffffae7224 */ /* 0x000fe200078e0058 */
[----:B------:R-:W-:Y:S01]  /*7ae0*/  MOV R88, R73 ;  /* 0x0000004900587202 */ /* 0x000fe20000000f00 */
[----:B------:R-:W-:Y:S01]  /*7af0*/  IMAD.MOV.U32 R73, RZ, RZ, R221 ;  /* 0x000000ffff497224 */ /* 0x000fe200078e00dd */
[----:B------:R-:W-:Y:S01]  /*7b00*/  MOV R120, R145 ;  /* 0x0000009100787202 */ /* 0x000fe20000000f00 */
[----:B------:R-:W3:Y:S01]  /*7b10*/  LDL.LU R221, [R1+0xb8] ;  /* 0x0000b80001dd7983 */ /* 0x000ee20000300800 */
[----:B------:R-:W-:-:S03]  /*7b20*/  MOV R108, R147 ;  /* 0x00000093006c7202 */ /* 0x000fc60000000f00 */
[----:B------:R-:W4:Y:S01]  /*7b30*/  LDL.LU R248, [R1+0xb4] ;  /* 0x0000b40001f87983 */ /* 0x000f220000300800 */
[----:B------:R1:W-:Y:S02]  /*7b40*/  MUFU.EX2 R140, R4 ;  /* 0x00000004008c7308 */ /* 0x0003e40000000800 */
[----:B-1----:R-:W-:-:S06]  /*7b50*/  FFMA.FTZ R4, R173, c[0x0][0x23c], -R3 ;  /* 0x00008f00ad047a23 */ /* 0x002fcc0000010803 */
[----:B------:R1:W1:Y:S01]  /*7b60*/  MUFU.EX2 R141, R4 ;  /* 0x00000004008d7308 */ /* 0x0002620000000800 */
[----:B------:R-:W-:Y:S02]  /*7b70*/  F2FP.BF16.PACK_AB R9, R174, R99 ;  /* 0x00000063ae09723e */ /* 0x000fe400000010ff */
[----:B-1----:R-:W-:Y:S02]  /*7b80*/  F2FP.BF16.PACK_AB R4, R143, R142 ;  /* 0x0000008e8f04723e */ /* 0x002fe400000010ff */
[----:B------:R-:W-:-:S03]  /*7b90*/  F2FP.BF16.PACK_AB R7, R141, R140 ;  /* 0x0000008c8d07723e */ /* 0x000fc600000010ff */
[-C--:B------:R-:W-:Y:S08]  /*7ba0*/  HMMA.16816.F32.BF16 R148, R8, R16.reuse, R148 ;  /* 0x000000100894723c */ /* 0x080ff00000041894 */
[----:B------:R-:W-:Y:S07]  /*7bb0*/  HMMA.16816.F32.BF16 R144, R4, R16, R196 ;  /* 0x000000100490723c */ /* 0x000fee00000418c4 */
[----:B------:R-:W-:Y:S01]  /*7bc0*/  MOV R196, R153 ;  /* 0x0000009900c47202 */ /* 0x000fe20000000f00 */
[----:B------:R-:W-:Y:S01]  /*7bd0*/  IMAD.MOV.U32 R197, RZ, RZ, R155 ;  /* 0x000000ffffc57224 */ /* 0x000fe200078e009b */
[----:B------:R-:W-:Y:S01]  /*7be0*/  MOV R198, R152 ;  /* 0x0000009800c67202 */ /* 0x000fe20000000f00 */
[----:B------:R-:W-:Y:S01]  /*7bf0*/  IMAD.MOV.U32 R199, RZ, RZ, R154 ;  /* 0x000000ffffc77224 */ /* 0x000fe200078e009a */
[-C--:B------:R-:W-:Y:S08]  /*7c00*/  HMMA.16816.F32.BF16 R60, R8, R18.reuse, R60 ;  /* 0x00000012083c723c */ /* 0x080ff0000004183c */
[----:B------:R-:W-:Y:S01]  /*7c10*/  HMMA.16816.F32.BF16 R152, R4, R18, R184 ;  /* 0x000000120498723c */ /* 0x000fe200000418b8 */
        /* <DEDUP_REMOVED lines=20> */
[----:B--2---:R-:W-:Y:S01]  /*7d60*/  HMMA.16816.F32.BF16 R192, R8, R20, R48 ;  /* 0x0000001408c0723c */ /* 0x004fe20000041830 */
[----:B------:R-:W-:Y:S01]  /*7d70*/  IMAD.MOV.U32 R96, RZ, RZ, R116 ;  /* 0x000000ffff607224 */ /* 0x000fe200078e0074 */
[----:B------:R-:W-:-:S06]  /*7d80*/  MOV R97, R117 ;  /* 0x0000007500617202 */ /* 0x000fcc0000000f00 */
[C---:B------:R-:W-:Y:S08]  /*7d90*/  HMMA.16816.F32.BF16 R196, R4.reuse, R20, R196 ;  /* 0x0000001404c4723c */ /* 0x040ff000000418c4 */
[-C--:B------:R-:W-:Y:S01]  /*7da0*/  HMMA.16816.F32.BF16 R200, R4, R22.reuse, R124 ;  /* 0x0000001604c8723c */ /* 0x080fe2000004187c */
[----:B------:R-:W-:Y:S01]  /*7db0*/  MOV R82, R85 ;  /* 0x0000005500527202 */ /* 0x000fe20000000f00 */
[----:B------:R-:W-:Y:S01]  /*7dc0*/  IMAD.MOV.U32 R188, RZ, RZ, R122 ;  /* 0x000000ffffbc7224 */ /* 0x000fe200078e007a */
[----:B------:R-:W-:Y:S01]  /*7dd0*/  MOV R189, R123 ;  /* 0x0000007b00bd7202 */ /* 0x000fe20000000f00 */
[----:B------:R-:W-:Y:S01]  /*7de0*/  IMAD.MOV.U32 R204, RZ, RZ, R237 ;  /* 0x000000ffffcc7224 */ /* 0x000fe200078e00ed */
[----:B------:R-:W-:Y:S01]  /*7df0*/  MOV R205, R236 ;  /* 0x000000ec00cd7202 */ /* 0x000fe20000000f00 */
[----:B------:R-:W-:Y:S01]  /*7e00*/  IMAD.MOV.U32 R206, RZ, RZ, R235 ;  /* 0x000000ffffce7224 */ /* 0x000fe200078e00eb */
[----:B------:R-:W-:Y:S01]  /*7e10*/  MOV R207, R234 ;  /* 0x000000ea00cf7202 */ /* 0x000fe20000000f00 */
[C---:B------:R-:W-:Y:S01]  /*7e20*/  HMMA.16816.F32.BF16 R116, R8.reuse, R22, R40 ;  /* 0x000000160874723c */ /* 0x040fe20000041828 */
[----:B------:R-:W2:Y:S01]  /*7e30*/  LDSM.16.MT88.4 R20, [R228+0xf000] ;  /* 0x00f00000e414783b */ /* 0x000ea20000004200 */
[----:B------:R-:W-:Y:S01]  /*7e40*/  IMAD.MOV.U32 R190, RZ, RZ, R110 ;  /* 0x000000ffffbe7224 */ /* 0x000fe200078e006e */
[----:B------:R-:W-:Y:S01]  /*7e50*/  MOV R191, R232 ;  /* 0x000000e800bf7202 */ /* 0x000fe20000000f00 */
[----:B------:R-:W-:Y:S01]  /*7e60*/  IMAD.MOV.U32 R173, RZ, RZ, R233 ;  /* 0x000000ffffad7224 */ /* 0x000fe200078e00e9 */
[----:B------:R2:W5:Y:S03]  /*7e70*/  LDL.LU R243, [R1+0xb0] ;  /* 0x0000b00001f37983 */ /* 0x0005660000300800 */
[-C--:B-1----:R-:W-:Y:S08]  /*7e80*/  HMMA.16816.F32.BF16 R52, R8, R16.reuse, R52 ;  /* 0x000000100834723c */ /* 0x082ff00000041834 */
[C---:B------:R-:W-:Y:S08]  /*7e90*/  HMMA.16816.F32.BF16 R72, R4.reuse, R16, R72 ;  /* 0x000000100448723c */ /* 0x040ff00000041848 */
[-C--:B------:R-:W-:Y:S08]  /*7ea0*/  HMMA.16816.F32.BF16 R76, R4, R18.reuse, R76 ;  /* 0x00000012044c723c */ /* 0x080ff0000004184c */
[----:B------:R-:W-:Y:S01]  /*7eb0*/  HMMA.16816.F32.BF16 R48, R8, R18, R24 ;  /* 0x000000120830723c */ /* 0x000fe20000041818 */
[----:B------:R-:W1:Y:S04]  /*7ec0*/  LDSM.16.MT88.4 R24, [R226+0xf000] ;  /* 0x00f00000e218783b */ /* 0x000e680000004200 */
        /* <DEDUP_REMOVED lines=33> */
[C---:B--2---:R-:W-:Y:S01]  /*80e0*/  HMMA.16816.F32.BF16 R104, R4.reuse, R20, R104 ;  /* 0x000000140468723c */ /* 0x044fe20000041868 */
[----:B------:R2:W5:Y:S07]  /*80f0*/  LDL.LU R242, [R1+0xac] ;  /* 0x0000ac0001f27983 */ /* 0x00056e0000300800 */
[C---:B-1----:R-:W-:Y:S08]  /*8100*/  HMMA.16816.F32.BF16 R88, R4.reuse, R24, R88 ;  /* 0x000000180458723c */ /* 0x042ff00000041858 */
[C---:B------:R-:W-:Y:S08]  /*8110*/  HMMA.16816.F32.BF16 R120, R4.reuse, R16, R120 ;  /* 0x000000100478723c */ /* 0x040ff00000041878 */
[----:B------:R-:W-:Y:S08]  /*8120*/  HMMA.16816.F32.BF16 R40, R4, R18, R204 ;  /* 0x000000120428723c */ /* 0x000ff000000418cc */
[----:B------:R-:W-:Y:S08]  /*8130*/  HMMA.16816.F32.BF16 R36, R8, R22, R36 ;  /* 0x000000160824723c */ /* 0x000ff00000041824 */
[C---:B------:R-:W-:Y:S08]  /*8140*/  HMMA.16816.F32.BF16 R92, R4.reuse, R26, R244 ;  /* 0x0000001a045c723c */ /* 0x040ff000000418f4 */
[----:B------:R-:W-:Y:S01]  /*8150*/  HMMA.16816.F32.BF16 R108, R4, R22, R216 ;  /* 0x00000016046c723c */ /* 0x000fe200000418d8 */
[----:B------:R-:W-:-:S07]  /*8160*/  IMAD.MOV.U32 R124, RZ, RZ, R82 ;  /* 0x000000ffff7c7224 */ /* 0x000fce00078e0052 */
[C---:B------:R-:W-:Y:S01]  /*8170*/  HMMA.16816.F32.BF16 R28, R8.reuse, R18, R28 ;  /* 0x00000012081c723c */ /* 0x040fe2000004181c */
[----:B------:R-:W-:Y:S01]  /*8180*/  FFMA.FTZ R4, R220, c[0x0][0x23c], -R2 ;  /* 0x00008f00dc047a23 */ /* 0x000fe20000010802 */
[----:B------:R-:W-:Y:S01]  /*8190*/  MOV R127, R103 ;  /* 0x00000067007f7202 */ /* 0x000fe20000000f00 */
        /* <DEDUP_REMOVED lines=8> */
[----:B------:R-:W-:Y:S01]  /*8220*/  HMMA.16816.F32.BF16 R56, R8, R16, R56 ;  /* 0x000000100838723c */ /* 0x000fe20000041838 */
[----:B------:R2:W5:Y:S01]  /*8230*/  LDL.LU R241, [R1+0xa8] ;  /* 0x0000a80001f17983 */ /* 0x0005620000300800 */
[----:B------:R-:W-:Y:S01]  /*8240*/  IMAD.MOV.U32 R204, RZ, RZ, R102 ;  /* 0x000000ffffcc7224 */ /* 0x000fe200078e0066 */
[----:B------:R-:W-:Y:S01]  /*8250*/  MOV R245, R101 ;  /* 0x0000006500f57202 */ /* 0x000fe20000000f00 */
[----:B------:R-:W-:Y:S01]  /*8260*/  IMAD.MOV.U32 R246, RZ, RZ, R100 ;  /* 0x000000fffff67224 */ /* 0x000fe200078e0064 */
[----:B------:R-:W-:-:S02]  /*8270*/  MOV R218, R14 ;  /* 0x0000000e00da7202 */ /* 0x000fc40000000f00 */
[----:B------:R-:W-:Y:S01]  /*8280*/  MOV R207, R172 ;  /* 0x000000ac00cf7202 */ /* 0x000fe20000000f00 */
[----:B-1----:R-:W-:Y:S01]  /*8290*/  FFMA.FTZ R4, R213, c[0x0][0x23c], -R2 ;  /* 0x00008f00d5047a23 */ /* 0x002fe20000010802 */
[C---:B------:R-:W-:Y:S01]  /*82a0*/  HMMA.16816.F32.BF16 R84, R8.reuse, R24, R112 ;  /* 0x000000180854723c */ /* 0x040fe20000041870 */
[----:B------:R-:W-:Y:S01]  /*82b0*/  MOV R219, R159 ;  /* 0x0000009f00db7202 */ /* 0x000fe20000000f00 */
[----:B------:R-:W-:Y:S01]  /*82c0*/  IMAD.MOV.U32 R244, RZ, RZ, R156 ;  /* 0x000000fffff47224 */ /* 0x000fe200078e009c */
[----:B------:R1:W1:Y:S01]  /*82d0*/  MUFU.EX2 R23, R4 ;  /* 0x0000000400177308 */ /* 0x0002620000000800 */
[----:B------:R-:W-:Y:S01]  /*82e0*/  MOV R130, R158 ;  /* 0x0000009e00827202 */ /* 0x000fe20000000f00 */
[----:B------:R-:W-:Y:S01]  /*82f0*/  IMAD.MOV.U32 R131, RZ, RZ, R157 ;  /* 0x000000ffff837224 */ /* 0x000fe200078e009d */
[----:B------:R2:W5:Y:S02]  /*8300*/  LDL.LU R240, [R1+0xa4] ;  /* 0x0000a40001f07983 */ /* 0x0005640000300800 */
[----:B------:R-:W-:Y:S01]  /*8310*/  HMMA.16816.F32.BF16 R100, R8, R20, R68 ;  /* 0x000000140864723c */ /* 0x000fe20000041844 */
[----:B------:R-:W-:Y:S01]  /*8320*/  IMAD.MOV.U32 R172, RZ, RZ, R15 ;  /* 0x000000ffffac7224 */ /* 0x000fe200078e000f */
[----:B------:R-:W-:Y:S01]  /*8330*/  MOV R216, R246 ;  /* 0x000000f600d87202 */ /* 0x000fe20000000f00 */
[----:B-1----:R-:W-:-:S05]  /*8340*/  FFMA.FTZ R4, R210, c[0x0][0x23c], -R2 ;  /* 0x00008f00d2047a23 */ /* 0x002fca0000010802 */
[----:B------:R-:W-:Y:S01]  /*8350*/  HMMA.16816.F32.BF16 R44, R8, R26, R44 ;  /* 0x0000001a082c723c */ /* 0x000fe2000004182c */
[----:B------:R-:W-:Y:S01]  /*8360*/  FFMA.FTZ R2, R208, c[0x0][0x23c], -R2 ;  /* 0x00008f00d0027a23 */ /* 0x000fe20000010802 */
[----:B------:R-:W-:Y:S03]  /*8370*/  LDSM.16.MT88.4 R156, [R225+0xd800] ;  /* 0x00d80000e19c783b */ /* 0x000fe60000004200 */
[----:B------:R1:W-:Y:S01]  /*8380*/  MUFU.EX2 R25, R2 ;  /* 0x0000000200197308 */ /* 0x0003e20000000800 */
[----:B------:R-:W-:Y:S01]  /*8390*/  FADD.FTZ R6, R244, R219 ;  /* 0x000000dbf4067221 */ /* 0x000fe20000010000 */
[----:B------:R2:W5:Y:S01]  /*83a0*/  LDL.LU R239, [R1+0xa0] ;  /* 0x0000a00001ef7983 */ /* 0x0005620000300800 */
[----:B-1----:R-:W-:-:S05]  /*83b0*/  FFMA.FTZ R2, R222, c[0x0][0x23c], -R0 ;  /* 0x00008f00de027a23 */ /* 0x002fca0000010800 */
[----:B------:R1:W-:Y:S01]  /*83c0*/  MUFU.EX2 R24, R4 ;  /* 0x0000000400187308 */ /* 0x0003e20000000800 */
[----:B------:R-:W-:Y:S02]  /*83d0*/  IMAD.MOV.U32 R217, RZ, RZ, R245 ;  /* 0x000000ffffd97224 */ /* 0x000fe400078e00f5 */
[----:B------:R-:W-:Y:S01]  /*83e0*/  IMAD.MOV.U32 R244, RZ, RZ, R125 ;  /* 0x000000fffff47224 */ /* 0x000fe200078e007d */
[----:B------:R-:W-:Y:S01]  /*83f0*/  MOV R219, R124 ;  /* 0x0000007c00db7202 */ /* 0x000fe20000000f00 */
[----:B------:R-:W-:Y:S01]  /*8400*/  IMAD.MOV.U32 R246, RZ, RZ, R127 ;  /* 0x000000fffff67224 */ /* 0x000fe200078e007f */
[----:B------:R2:W5:Y:S02]  /*8410*/  LDL.LU R238, [R1+0x9c] ;  /* 0x00009c0001ee7983 */ /* 0x0005640000300800 */
[----:B------:R3:W-:Y:S01]  /*8420*/  MUFU.EX2 R18, R2 ;  /* 0x0000000200127308 */ /* 0x0007e20000000800 */
[----:B------:R-:W-:Y:S02]  /*8430*/  MOV R245, R126 ;  /* 0x0000007e00f57202 */ /* 0x000fe40000000f00 */
[----:B------:R-:W-:Y:S01]  /*8440*/  MOV R125, R206 ;  /* 0x000000ce007d7202 */ /* 0x000fe20000000f00 */
[----:B------:R-:W-:-:S02]  /*8450*/  IMAD.MOV.U32 R124, RZ, RZ, R205 ;  /* 0x000000ffff7c7224 */ /* 0x000fc400078e00cd */
[----:B-1----:R-:W-:Y:S02]  /*8460*/  FADD.FTZ R4, R218, R252 ;  /* 0x000000fcda047221 */ /* 0x002fe40000010000 */
[----:B------:R-:W-:Y:S01]  /*8470*/  FADD.FTZ R5, R217, R216 ;  /* 0x000000d8d9057221 */ /* 0x000fe20000010000 */
[----:B------:R-:W-:Y:S01]  /*8480*/  MOV R115, R219 ;  /* 0x000000db00737202 */ /* 0x000fe20000000f00 */
[----:B------:R-:W-:Y:S01]  /*8490*/  IMAD.MOV.U32 R7, RZ, RZ, R244 ;  /* 0x000000ffff077224 */ /* 0x000fe200078e00f4 */
[----:B------:R-:W-:Y:S01]  /*84a0*/  MOV R127, R188 ;  /* 0x000000bc007f7202 */ /* 0x000fe20000000f00 */
[----:B------:R2:W5:Y:S01]  /*84b0*/  LDL.LU R237, [R1+0x98] ;  /* 0x0000980001ed7983 */ /* 0x0005620000300800 */
[----:B---3--:R-:W-:Y:S02]  /*84c0*/  FFMA.FTZ R2, R215, c[0x0][0x23c], -R0 ;  /* 0x00008f00d7027a23 */ /* 0x008fe40000010800 */
[----:B------:R-:W-:Y:S02]  /*84d0*/  IMAD.MOV.U32 R218, RZ, RZ, R247 ;  /* 0x000000ffffda7224 */ /* 0x000fe400078e00f7 */
[----:B------:R-:W-:Y:S01]  /*84e0*/  IMAD.MOV.U32 R126, RZ, RZ, R207 ;  /* 0x000000ffff7e7224 */ /* 0x000fe200078e00cf */
[----:B------:R1:W3:Y:S01]  /*84f0*/  MUFU.EX2 R19, R2 ;  /* 0x0000000200137308 */ /* 0x0002e20000000800 */
[----:B------:R-:W-:Y:S01]  /*8500*/  IMAD.MOV.U32 R206, RZ, RZ, R191 ;  /* 0x000000ffffce7224 */ /* 0x000fe200078e00bf */
[----:B------:R-:W-:Y:S01]  /*8510*/  MOV R205, R190 ;  /* 0x000000be00cd7202 */ /* 0x000fe20000000f00 */
[----:B------:R-:W-:Y:S01]  /*8520*/  IMAD.MOV.U32 R217, RZ, RZ, R246 ;  /* 0x000000ffffd97224 */ /* 0x000fe200078e00f6 */
[----:B------:R-:W-:Y:S01]  /*8530*/  MOV R216, R245 ;  /* 0x000000f500d87202 */ /* 0x000fe20000000f00 */
[----:B------:R-:W-:Y:S01]  /*8540*/  IMAD.MOV.U32 R26, RZ, RZ, R115 ;  /* 0x000000ffff1a7224 */ /* 0x000fe200078e0073 */
[----:B------:R-:W-:Y:S01]  /*8550*/  MOV R27, R7 ;  /* 0x00000007001b7202 */ /* 0x000fe20000000f00 */
[----:B------:R-:W-:-:S02]  /*8560*/  FADD.FTZ R8, R224, R5 ;  /* 0x00000005e0087221 */ /* 0x000fc40000010000 */
[----:B------:R-:W-:Y:S01]  /*8570*/  IMAD.MOV.U32 R188, RZ, RZ, R174 ;  /* 0x000000ffffbc7224 */ /* 0x000fe200078e00ae */
[----:B------:R-:W-:Y:S01]  /*8580*/  MOV R244, R127 ;  /* 0x0000007f00f47202 */ /* 0x000fe20000000f00 */
[----:B------:R2:W5:Y:S01]  /*8590*/  LDL.LU R236, [R1+0x94] ;  /* 0x0000940001ec7983 */ /* 0x0005620000300800 */
[--C-:B-1----:R-:W-:Y:S01]  /*85a0*/  FFMA.FTZ R2, R212, c[0x0][0x23c], -R0.reuse ;  /* 0x00008f00d4027a23 */ /* 0x102fe20000010800 */
[----:B------:R-:W-:Y:S01]  /*85b0*/  MOV R247, R204 ;  /* 0x000000cc00f77202 */ /* 0x000fe20000000f00 */
[----:B------:R-:W-:Y:S01]  /*85c0*/  FFMA.FTZ R0, R209, c[0x0][0x23c], -R0 ;  /* 0x00008f00d1007a23 */ /* 0x000fe20000010800 */
[----:B------:R-:W-:Y:S02]  /*85d0*/  MOV R207, R173 ;  /* 0x000000ad00cf7202 */ /* 0x000fe40000000f00 */
[----:B------:R-:W-:Y:S01]  /*85e0*/  MOV R191, R99 ;  /* 0x0000006300bf7202 */ /* 0x000fe20000000f00 */
[----:B------:R4:W-:Y:S01]  /*85f0*/  MUFU.EX2 R21, R0 ;  /* 0x0000000000157308 */ /* 0x0009e20000000800 */
[----:B------:R-:W-:-:S02]  /*8600*/  IMAD.MOV.U32 R114, RZ, RZ, R218 ;  /* 0x000000ffff727224 */ /* 0x000fc400078e00da */
[----:B------:R-:W-:Y:S01]  /*8610*/  IMAD.MOV.U32 R190, RZ, RZ, R172 ;  /* 0x000000ffffbe7224 */ /* 0x000fe200078e00ac */
[----:B------:R-:W-:Y:S02]  /*8620*/  MOV R246, R124 ;  /* 0x0000007c00f67202 */ /* 0x000fe40000000f00 */
[----:B------:R-:W-:Y:S02]  /*8630*/  MOV R245, R125 ;  /* 0x0000007d00f57202 */ /* 0x000fe40000000f00 */
[----:B------:R-:W-:Y:S01]  /*8640*/  MOV R112, R216 ;  /* 0x000000d800707202 */ /* 0x000fe20000000f00 */
[----:B------:R-:W-:Y:S01]  /*8650*/  FADD.FTZ R9, R26, R6 ;  /* 0x000000061a097221 */ /* 0x000fe20000010000 */
[----:B------:R2:W5:Y:S01]  /*8660*/  LDL.LU R235, [R1+0x90] ;  /* 0x0000900001eb7983 */ /* 0x0005620000300800 */
[----:B----4-:R-:W-:Y:S02]  /*8670*/  FFMA.FTZ R0, R248, c[0x0][0x23c], -R12 ;  /* 0x00008f00f8007a23 */ /* 0x010fe4000001080c */
[----:B------:R-:W-:-:S02]  /*8680*/  IMAD.MOV.U32 R204, RZ, RZ, R189 ;  /* 0x000000ffffcc7224 */ /* 0x000fc400078e00bd */
[----:B------:R-:W-:Y:S01]  /*8690*/  IMAD.MOV.U32 R99, RZ, RZ, R130 ;  /* 0x000000ffff637224 */ /* 0x000fe200078e0082 */
[----:B------:R1:W-:Y:S01]  /*86a0*/  MUFU.EX2 R14, R0 ;  /* 0x00000000000e7308 */ /* 0x0003e20000000800 */
[----:B------:R-:W-:Y:S01]  /*86b0*/  IMAD.MOV.U32 R218, RZ, RZ, R126 ;  /* 0x000000ffffda7224 */ /* 0x000fe200078e007e */
[----:B------:R-:W-:Y:S01]  /*86c0*/  MOV R125, R206 ;  /* 0x000000ce007d7202 */ /* 0x000fe20000000f00 */
[----:B------:R-:W-:Y:S01]  /*86d0*/  IMAD.MOV.U32 R124, RZ, RZ, R205 ;  /* 0x000000ffff7c7224 */ /* 0x000fe200078e00cd */
[----:B------:R2:W5:Y:S01]  /*86e0*/  LDL.LU R234, [R1+0x8c] ;  /* 0x00008c0001ea7983 */ /* 0x0005620000300800 */
[----:B-1----:R-:W-:Y:S01]  /*86f0*/  FFMA.FTZ R0, R221, c[0x0][0x23c], -R12 ;  /* 0x00008f00dd007a23 */ /* 0x002fe2000001080c */
[----:B------:R-:W-:Y:S02]  /*8700*/  MOV R130, R231 ;  /* 0x000000e700827202 */ /* 0x000fe40000000f00 */
[----:B------:R-:W-:Y:S01]  /*8710*/  MOV R189, R175 ;  /* 0x000000af00bd7202 */ /* 0x000fe20000000f00 */
[----:B------:R1:W-:Y:S01]  /*8720*/  MUFU.EX2 R15, R0 ;  /* 0x00000000000f7308 */ /* 0x0003e20000000800 */
[----:B------:R-:W-:Y:S01]  /*8730*/  MOV R126, R207 ;  /* 0x000000cf007e7202 */ /* 0x000fe20000000f00 */
[----:B------:R-:W-:Y:S01]  /*8740*/  IMAD.MOV.U32 R206, RZ, RZ, R191 ;  /* 0x000000ffffce7224 */ /* 0x000fe200078e00bf */
[----:B------:R-:W-:Y:S01]  /*8750*/  MOV R219, R204 ;  /* 0x000000cc00db7202 */ /* 0x000fe20000000f00 */
[----:B------:R-:W-:Y:S01]  /*8760*/  IMAD.MOV.U32 R115, RZ, RZ, R125 ;  /* 0x000000ffff737224 */ /* 0x000fe200078e007d */
[----:B------:R-:W-:-:S03]  /*8770*/  MOV R205, R190 ;  /* 0x000000be00cd7202 */ /* 0x000fc60000000f00 */
[----:B------:R4:W2:Y:S01]  /*8780*/  MUFU.EX2 R20, R2 ;  /* 0x0000000200147308 */ /* 0x0008a20000000800 */
[----:B------:R-:W-:Y:S02]  /*8790*/  IMAD.MOV.U32 R127, RZ, RZ, R188 ;  /* 0x000000ffff7f7224 */ /* 0x000fe400078e00bc */
[----:B------:R-:W-:Y:S01]  /*87a0*/  IMAD.MOV.U32 R113, RZ, RZ, R217 ;  /* 0x000000ffff717224 */ /* 0x000fe200078e00d9 */
[----:B------:R-:W-:Y:S01]  /*87b0*/  MOV R221, R96 ;  /* 0x0000006000dd7202 */ /* 0x000fe20000000f00 */
[----:B------:R-:W-:Y:S01]  /*87c0*/  IMAD.MOV.U32 R209, RZ, RZ, R82 ;  /* 0x000000ffffd17224 */ /* 0x000fe200078e0052 */
[----:B------:R-:W-:Y:S01]  /*87d0*/  MOV R248, R83 ;  /* 0x0000005300f87202 */ /* 0x000fe20000000f00 */
[----:B------:R-:W-:Y:S01]  /*87e0*/  LDSM.16.MT88.4 R172, [R226+0xd800] ;  /* 0x00d80000e2ac783b */ /* 0x000fe20000004200 */
[----:B-1----:R-:W-:-:S03]  /*87f0*/  FFMA.FTZ R0, R214, c[0x0][0x23c], -R12 ;  /* 0x00008f00d6007a23 */ /* 0x002fc6000001080c */
[----:B------:R1:W5:Y:S01]  /*8800*/  LDL.LU R233, [R1+0x88] ;  /* 0x0000880001e97983 */ /* 0x0003620000300800 */
[----:B------:R2:W-:Y:S01]  /*8810*/  MUFU.EX2 R16, R0 ;  /* 0x0000000000107308 */ /* 0x0005e20000000800 */
[----:B------:R-:W-:Y:S02]  /*8820*/  MOV R207, R98 ;  /* 0x0000006200cf7202 */ /* 0x000fe40000000f00 */
[----:B------:R-:W-:Y:S02]  /*8830*/  MOV R98, R99 ;  /* 0x0000006300627202 */ /* 0x000fe40000000f00 */
[----:B------:R-:W-:Y:S02]  /*8840*/  MOV R204, R189 ;  /* 0x000000bd00cc7202 */ /* 0x000fe40000000f00 */
[----:B------:R-:W-:Y:S02]  /*8850*/  MOV R7, R126 ;  /* 0x0000007e00077202 */ /* 0x000fe40000000f00 */
[----:B------:R-:W-:Y:S01]  /*8860*/  MOV R125, R206 ;  /* 0x000000ce007d7202 */ /* 0x000fe20000000f00 */
[----:B----4-:R-:W-:Y:S01]  /*8870*/  FFMA.FTZ R2, R250, c[0x0][0x23c], -R3 ;  /* 0x00008f00fa027a23 */ /* 0x010fe20000010803 */
[----:B------:R-:W-:Y:S01]  /*8880*/  MOV R217, R127 ;  /* 0x0000007f00d97202 */ /* 0x000fe20000000f00 */
[----:B------:R-:W-:Y:S01]  /*8890*/  IMAD.MOV.U32 R252, RZ, RZ, R115 ;  /* 0x000000fffffc7224 */ /* 0x000fe200078e0073 */
[----:B------:R-:W-:Y:S01]  /*88a0*/  LDSM.16.MT88.4 R188, [R228+0xd800] ;  /* 0x00d80000e4bc783b */ /* 0x000fe20000004200 */
[----:B--2---:R-:W-:-:S03]  /*88b0*/  FFMA.FTZ R0, R211, c[0x0][0x23c], -R12 ;  /* 0x00008f00d3007a23 */ /* 0x004fc6000001080c */
[----:B------:R1:W5:Y:S01]  /*88c0*/  LDL.LU R232, [R1+0x84] ;  /* 0x0000840001e87983 */ /* 0x0003620000300800 */
[----:B------:R2:W-:Y:S01]  /*88d0*/  MUFU.EX2 R17, R0 ;  /* 0x0000000000117308 */ /* 0x0005e20000000800 */
[----:B------:R-:W-:Y:S01]  /*88e0*/  IMAD.MOV.U32 R99, RZ, RZ, R130 ;  /* 0x000000ffff637224 */ /* 0x000fe200078e0082 */
[----:B------:R-:W-:Y:S01]  /*88f0*/  MOV R130, R131 ;  /* 0x0000008300827202 */ /* 0x000fe20000000f00 */
[----:B------:R-:W-:Y:S01]  /*8900*/  IMAD.MOV.U32 R216, RZ, RZ, R204 ;  /* 0x000000ffffd87224 */ /* 0x000fe200078e00cc */
[----:B------:R-:W-:Y:S01]  /*8910*/  MOV R131, R230 ;  /* 0x000000e600837202 */ /* 0x000fe20000000f00 */
[----:B------:R-:W-:-:S03]  /*8920*/  IMAD.MOV.U32 R126, RZ, RZ, R207 ;  /* 0x000000ffff7e7224 */ /* 0x000fc600078e00cf */
[----:B------:R4:W-:Y:S01]  /*8930*/  MUFU.EX2 R10, R2 ;  /* 0x00000002000a7308 */ /* 0x0009e20000000800 */
[----:B------:R-:W-:Y:S01]  /*8940*/  MOV R127, R98 ;  /* 0x00000062007f7202 */ /* 0x000fe20000000f00 */
[----:B------:R-:W-:Y:S01]  /*8950*/  IMAD.MOV.U32 R250, RZ, RZ, R112 ;  /* 0x000000fffffa7224 */ /* 0x000fe200078e0070 */
[----:B------:R-:W-:Y:S01]  /*8960*/  MOV R211, R80 ;  /* 0x0000005000d37202 */ /* 0x000fe20000000f00 */
[----:B------:R-:W-:Y:S01]  /*8970*/  IMAD.MOV.U32 R214, RZ, RZ, R97 ;  /* 0x000000ffffd67224 */ /* 0x000fe200078e0061 */
[----:B------:R1:W5:Y:S01]  /*8980*/  LDL.LU R231, [R1+0x80] ;  /* 0x0000800001e77983 */ /* 0x0003620000300800 */
[----:B--2---:R-:W-:Y:S01]  /*8990*/  FFMA.FTZ R0, R251, c[0x0][0x23c], -R3 ;  /* 0x00008f00fb007a23 */ /* 0x004fe20000010803 */
[----:B------:R-:W-:Y:S02]  /*89a0*/  MOV R204, R99 ;  /* 0x0000006300cc7202 */ /* 0x000fe40000000f00 */
[----:B------:R-:W-:Y:S01]  /*89b0*/  MOV R206, R131 ;  /* 0x0000008300ce7202 */ /* 0x000fe20000000f00 */
[----:B------:R2:W1:Y:S01]  /*89c0*/  MUFU.EX2 R11, R0 ;  /* 0x00000000000b7308 */ /* 0x0004620000000800 */
[----:B------:R-:W-:Y:S01]  /*89d0*/  MOV R207, R128 ;  /* 0x0000008000cf7202 */ /* 0x000fe20000000f00 */
[----:B------:R-:W-:-:S02]  /*89e0*/  IMAD.MOV.U32 R213, RZ, RZ, R204 ;  /* 0x000000ffffd57224 */ /* 0x000fc400078e00cc */
[----:B----4-:R-:W-:Y:S01]  /*89f0*/  FADD.FTZ R2, R132, R13 ;  /* 0x0000000d84027221 */ /* 0x010fe20000010000 */
[----:B------:R-:W-:Y:S01]  /*8a00*/  MOV R26, R126 ;  /* 0x0000007e001a7202 */ /* 0x000fe20000000f00 */
[----:B------:R-:W-:Y:S01]  /*8a10*/  IMAD.MOV.U32 R98, RZ, RZ, R129 ;  /* 0x000000ffff627224 */ /* 0x000fe200078e0081 */
[----:B------:R-:W-:Y:S01]  /*8a20*/  MOV R220, R127 ;  /* 0x0000007f00dc7202 */ /* 0x000fe20000000f00 */
[----:B------:R4:W5:Y:S01]  /*8a30*/  LDL.LU R230, [R1+0x7c] ;  /* 0x00007c0001e67983 */ /* 0x0009620000300800 */
[----:B--2---:R-:W-:-:S04]  /*8a40*/  FFMA.FTZ R0, R249, c[0x0][0x23c], -R3 ;  /* 0x00008f00f9007a23 */ /* 0x004fc80000010803 */
[----:B------:R2:W-:Y:S01]  /*8a50*/  MUFU.EX2 R12, R0 ;  /* 0x00000000000c7308 */ /* 0x0005e20000000800 */
[----:B------:R-:W-:Y:S01]  /*8a60*/  MOV R208, R206 ;  /* 0x000000ce00d07202 */ /* 0x000fe20000000f00 */
[----:B------:R-:W-:Y:S01]  /*8a70*/  IMAD.MOV.U32 R222, RZ, RZ, R207 ;  /* 0x000000ffffde7224 */ /* 0x000fe200078e00cf */
[----:B------:R-:W-:Y:S01]  /*8a80*/  MOV R132, R7 ;  /* 0x0000000700847202 */ /* 0x000fe20000000f00 */
[----:B--2---:R-:W-:Y:S01]  /*8a90*/  FADD.FTZ R0, R114, R4 ;  /* 0x0000000472007221 */ /* 0x004fe20000010000 */
[----:B------:R-:W-:Y:S01]  /*8aa0*/  MOV R114, R218 ;  /* 0x000000da00727202 */ /* 0x000fe20000000f00 */
[----:B------:R-:W2:Y:S01]  /*8ab0*/  LDSM.16.MT88.4 R4, [R227+0xf800] ;  /* 0x00f80000e304783b */ /* 0x000ea20000004200 */
[----:B------:R-:W-:Y:S02]  /*8ac0*/  MOV R218, R124 ;  /* 0x0000007c00da7202 */ /* 0x000fe40000000f00 */
[----:B------:R-:W-:Y:S01]  /*8ad0*/  MOV R124, R205 ;  /* 0x000000cd007c7202 */ /* 0x000fe20000000f00 */
[----:B------:R-:W-:-:S05]  /*8ae0*/  IMAD.MOV.U32 R205, RZ, RZ, R130 ;  /* 0x000000ffffcd7224 */ /* 0x000fca00078e0082 */
[----:B------:R-:W-:Y:S02]  /*8af0*/  MOV R210, R205 ;  /* 0x000000cd00d27202 */ /* 0x000fe40000000f00 */
[----:B------:R-:W4:Y:S01]  /*8b00*/  LDSM.16.MT88.4 R204, [R227+0xd800] ;  /* 0x00d80000e3cc783b */ /* 0x000f220000004200 */
[----:B------:R-:W-:-:S04]  /*8b10*/  FFMA.FTZ R3, R223, c[0x0][0x23c], -R3 ;  /* 0x00008f00df037a23 */ /* 0x000fc80000010803 */
[----:B------:R-:W1:Y:S01]  /*8b20*/  MUFU.EX2 R13, R3 ;  /* 0x00000003000d7308 */ /* 0x000e620000000800 */
[----:B------:R-:W-:Y:S01]  /*8b30*/  FADD.FTZ R2, R133, R2 ;  /* 0x0000000285027221 */ /* 0x000fe20000010000 */
[----:B------:R-:W-:Y:S01]  /*8b40*/  MOV R251, R27 ;  /* 0x0000001b00fb7202 */ /* 0x000fe20000000f00 */
[----:B------:R-:W-:Y:S01]  /*8b50*/  IMAD.MOV.U32 R27, RZ, RZ, R125 ;  /* 0x000000ffff1b7224 */ /* 0x000fe200078e007d */
[----:B------:R-:W-:Y:S02]  /*8b60*/  MOV R133, R124 ;  /* 0x0000007c00857202 */ /* 0x000fe40000000f00 */
[----:B------:R-:W-:Y:S02]  /*8b70*/  F2FP.BF16.PACK_AB R128, R23, R22 ;  /* 0x000000161780723e */ /* 0x000fe400000010ff */
[----:B---3--:R-:W-:Y:S02]  /*8b80*/  F2FP.BF16.PACK_AB R129, R19, R18 ;  /* 0x000000121381723e */ /* 0x008fe400000010ff */
[----:B------:R-:W-:-:S02]  /*8b90*/  F2FP.BF16.PACK_AB R130, R25, R24 ;  /* 0x000000181982723e */ /* 0x000fc400000010ff */
[----:B------:R-:W-:Y:S02]  /*8ba0*/  F2FP.BF16.PACK_AB R131, R21, R20 ;  /* 0x000000141583723e */ /* 0x000fe400000010ff */
[----:B------:R-:W-:Y:S02]  /*8bb0*/  F2FP.BF16.PACK_AB R124, R15, R14 ;  /* 0x0000000e0f7c723e */ /* 0x000fe400000010ff */
[----:B-1----:R-:W-:Y:S02]  /*8bc0*/  F2FP.BF16.PACK_AB R125, R10, R11 ;  /* 0x0000000b0a7d723e */ /* 0x002fe400000010ff */
[----:B------:R-:W-:Y:S02]  /*8bd0*/  F2FP.BF16.PACK_AB R126, R17, R16 ;  /* 0x00000010117e723e */ /* 0x000fe400000010ff */
[----:B------:R-:W-:Y:S02]  /*8be0*/  F2FP.BF16.PACK_AB R127, R13, R12 ;  /* 0x0000000c0d7f723e */ /* 0x000fe400000010ff */
[----:B------:R-:W-:-:S02]  /*8bf0*/  MOV R3, R81 ;  /* 0x0000005100037202 */ /* 0x000fc40000000f00 */
[----:B------:R-:W-:Y:S01]  /*8c00*/  MOV R223, R114 ;  /* 0x0000007200df7202 */ /* 0x000fe20000000f00 */
[----:B------:R-:W-:Y:S01]  /*8c10*/  FADD.FTZ R2, R133, R2 ;  /* 0x0000000285027221 */ /* 0x000fe20000010000 */
[----:B------:R-:W-:Y:S01]  /*8c20*/  MOV R249, R113 ;  /* 0x0000007100f97202 */ /* 0x000fe20000000f00 */
[----:B------:R-:W-:Y:S01]  /*8c30*/  FADD.FTZ R3, R3, R0 ;  /* 0x0000000003037221 */ /* 0x000fe20000010000 */
[----:B--2---:R-:W-:Y:S01]  /*8c40*/  HMMA.16816.F32.BF16 R120, R124, R4, R120 ;  /* 0x000000047c78723c */ /* 0x004fe20000041878 */
[----:B------:R-:W-:Y:S01]  /*8c50*/  FADD.FTZ R0, R132, R9 ;  /* 0x0000000984007221 */ /* 0x000fe20000010000 */
[----:B------:R-:W-:Y:S01]  /*8c60*/  MOV R99, R229 ;  /* 0x000000e500637202 */ /* 0x000fe20000000f00 */
[----:B------:R-:W-:Y:S01]  /*8c70*/  FADD.FTZ R3, R223, R3 ;  /* 0x00000003df037221 */ /* 0x000fe20000010000 */
[----:B------:R-:W-:-:S04]  /*8c80*/  MOV R215, R98 ;  /* 0x0000006200d77202 */ /* 0x000fc80000000f00 */
[C---:B----4-:R-:W-:Y:S01]  /*8c90*/  HMMA.16816.F32.BF16 R196, R124.reuse, R204, R196 ;  /* 0x000000cc7cc4723c */ /* 0x050fe200000418c4 */
[----:B------:R-:W-:Y:S01]  /*8ca0*/  FADD.FTZ R2, R249, R2 ;  /* 0x00000002f9027221 */ /* 0x000fe20000010000 */
[----:B------:R-:W1:Y:S06]  /*8cb0*/  LDSM.16.MT88.4 R80, [R225+0xf800] ;  /* 0x00f80000e150783b */ /* 0x000e6c0000004200 */
[----:B------:R-:W-:Y:S01]  /*8cc0*/  HMMA.16816.F32.BF16 R200, R124, R206, R200 ;  /* 0x000000ce7cc8723c */ /* 0x000fe200000418c8 */
[----:B------:R-:W-:-:S07]  /*8cd0*/  FADD.FTZ R0, R250, R0 ;  /* 0x00000000fa007221 */ /* 0x000fce0000010000 */
[C---:B------:R-:W-:Y:S01]  /*8ce0*/  HMMA.16816.F32.BF16 R192, R128.reuse, R204, R192 ;  /* 0x000000cc80c0723c */ /* 0x040fe200000418c0 */
[----:B------:R-:W-:Y:S01]  /*8cf0*/  MOV R212, R99 ;  /* 0x0000006300d47202 */ /* 0x000fe20000000f00 */
[----:B------:R-:W-:Y:S01]  /*8d00*/  FADD.FTZ R3, R211, R3 ;  /* 0x00000003d3037221 */ /* 0x000fe20000010000 */
[----:B------:R-:W2:Y:S04]  /*8d10*/  LDSM.16.MT88.4 R96, [R226+0xf800] ;  /* 0x00f80000e260783b */ /* 0x000ea80000004200 */
[----:B------:R-:W3:Y:S01]  /*8d20*/  LDSM.16.MT88.4 R112, [R228+0xf800] ;  /* 0x00f80000e470783b */ /* 0x000ee20000004200 */
[----:B------:R-:W-:Y:S01]  /*8d30*/  HMMA.16816.F32.BF16 R204, R128, R206, R116 ;  /* 0x000000ce80cc723c */ /* 0x000fe20000041874 */
[----:B------:R-:W-:Y:S02]  /*8d40*/  FADD.FTZ R2, R214, R2 ;  /* 0x00000002d6027221 */ /* 0x000fe40000010000 */
[----:B------:R4:W5:Y:S01]  /*8d50*/  LDL.LU R229, [R1+0x78] ;  /* 0x0000780001e57983 */ /* 0x0009620000300800 */
[----:B------:R-:W-:-:S03]  /*8d60*/  FADD.FTZ R0, R221, R0 ;  /* 0x00000000dd007221 */ /* 0x000fc60000010000 */
[----:B------:R4:W5:Y:S01]  /*8d70*/  LDL.LU R224, [R1+0x74] ;  /* 0x0000740001e07983 */ /* 0x0009620000300800 */
[----:B------:R-:W-:Y:S07]  /*8d80*/  HMMA.16816.F32.BF16 R116, R128, R4, R56 ;  /* 0x000000048074723c */ /* 0x000fee0000041838 */
[----:B------:R-:W-:-:S04]  /*8d90*/  FADD.FTZ R4, R252, R8 ;  /* 0x00000008fc047221 */ /* 0x000fc80000010000 */
        /* <DEDUP_REMOVED lines=42> */
[----:B------:R4:W-:Y:S04]  /*9040*/  STL [R1+0x2c], R4 ;  /* 0x00002c0401007387 */ /* 0x0009e80000100800 */
[----:B------:R4:W-:Y:S04]  /*9050*/  STL [R1+0x34], R3 ;  /* 0x0000340301007387 */ /* 0x0009e80000100800 */
[----:B------:R4:W-:Y:S04]  /*9060*/  STL [R1+0x38], R0 ;  /* 0x0000380001007387 */ /* 0x0009e80000100800 */
[----:B------:R4:W-:Y:S01]  /*9070*/  STL [R1+0x30], R2 ;  /* 0x0000300201007387 */ /* 0x0009e20000100800 */
[-C--:B------:R-:W-:Y:S08]  /*9080*/  HMMA.16816.F32.BF16 R148, R128, R156.reuse, R148 ;  /* 0x0000009c8094723c */ /* 0x080ff00000041894 */
        /* <DEDUP_REMOVED lines=8> */
[C---:B-1----:R-:W-:Y:S08]  /*9110*/  HMMA.16816.F32.BF16 R72, R124.reuse, R80, R72 ;  /* 0x000000507c48723c */ /* 0x042ff00000041848 */
[C---:B------:R-:W-:Y:S08]  /*9120*/  HMMA.16816.F32.BF16 R76, R124.reuse, R82, R76 ;  /* 0x000000527c4c723c */ /* 0x040ff0000004184c */
[C---:B--2---:R-:W-:Y:S08]  /*9130*/  HMMA.16816.F32.BF16 R88, R124.reuse, R96, R88 ;  /* 0x000000607c58723c */ /* 0x044ff00000041858 */
        /* <DEDUP_REMOVED lines=15> */
[----:B----4-:R-:W2:Y:S01]  /*9230*/  LDL.LU R246, [R1+0x3c] ;  /* 0x00003c0001f67983 */ /* 0x010ea20000300800 */
[----:B------:R-:W-:Y:S01]  /*9240*/  IMAD.U32 R0, RZ, RZ, UR10 ;  /* 0x0000000aff007e24 */ /* 0x000fe2000f8e00ff */
        /* <DEDUP_REMOVED lines=10> */
[----:B--2---:R-:W-:-:S05]  /*92f0*/  IMAD R2, R247, -0x2, R246 ;  /* 0xfffffffef7027824 */ /* 0x004fca00078e02f6 */
[----:B------:R-:W-:-:S05]  /*9300*/  IADD3 R0, R0, -UR11, R2 ;  /* 0x8000000b00007c10 */ /* 0x000fca000fffe002 */
[----:B------:R1:W-:Y:S04]  /*9310*/  STL [R1+0x3c], R0 ;  /* 0x00003c0001007387 */ /* 0x0003e80000100800 */
[----:B------:R-:W2:Y:S04]  /*9320*/  LDL R247, [R1+0x50] ;  /* 0x0000500001f77983 */ /* 0x000ea80000100800 */
[----:B------:R-:W3:Y:S01]  /*9330*/  LDL.64 R244, [R1+0x40] ;  /* 0x0000400001f47983 */ /* 0x000ee20000100a00 */
[----:B--2---:R-:W-:Y:S02]  /*9340*/  ISETP.GE.AND P2, PT, R247, c[0x0][0x220], PT ;  /* 0x00008800f7007a0c */ /* 0x004fe40003f46270 */
[----:B---3--:R-:W-:Y:S01]  /*9350*/  ISETP.GE.AND P3, PT, R244, c[0x0][0x220], PT ;  /* 0x00008800f4007a0c */ /* 0x008fe20003f66270 */
[----:B-1----:R-:W-:Y:S05]  /*9360*/  BRA `(.L_x_374) ;  /* 0x000004e000007947 */ /* 0x002fea0003800000 */
.L_x_376:
        /* <DEDUP_REMOVED lines=14> */
[----:B------:R-:W-:Y:S02]  /*9450*/  @!P3 LEA R6, P6, R4, c[0x0][0x168], 0x1 ;  /* 0x00005a000406ba11 */ /* 0x000fe400078c08ff */
        /* <DEDUP_REMOVED lines=63> */
.L_x_374:
[----:B------:R-:W2:Y:S01]  /*9850*/  LDL.64 R2, [R1+0x60] ;  /* 0x0000600001027983 */ /* 0x000ea20000100a00 */
        /* <DEDUP_REMOVED lines=76> */
[----:B------:R-:W-:Y:S08]  /*9d20*/  LDSM.16.M88.4 R64, [R231] ;  /* 0x00000000e740783b */ /* 0x000ff00000000200 */
        /* <DEDUP_REMOVED lines=162> */
[----:B------:R-:W1:Y:S01]  /*a750*/  MUFU.TANH R2, R4 ;  /* 0x0000000400027308 */ /* 0x000e620000002400 */
[----:B------:R-:W-:Y:S02]  /*a760*/  FMUL.FTZ R5, R5, c[0x0][0x2ec] ;  /* 0x0000bb0005057a20 */ /* 0x000fe40000410000 */
[----:B------:R-:W-:Y:S02]  /*a770*/  FMUL.FTZ R6, R6, c[0x0][0x2ec] ;  /* 0x0000bb0006067a20 */ /* 0x000fe40000410000 */
[----:B------:R-:W-:Y:S04]  /*a780*/  FMUL.FTZ R8, R8, c[0x0][0x2ec] ;  /* 0x0000bb0008087a20 */ /* 0x000fe80000410000 */
[----:B------:R-:W-:Y:S01]  /*a790*/  FMUL.FTZ R9, R9, c[0x0][0x2ec] ;  /* 0x0000bb0009097a20 */ /* 0x000fe20000410000 */
[----:B------:R-:W2:Y:S01]  /*a7a0*/  MUFU.TANH R0, R5 ;  /* 0x0000000500007308 */ /* 0x000ea20000002400 */
[----:B------:R-:W-:Y:S02]  /*a7b0*/  FMUL.FTZ R10, R10, c[0x0][0x2ec] ;  /* 0x0000bb000a0a7a20 */ /* 0x000fe40000410000 */
[----:B------:R-:W-:Y:S02]  /*a7c0*/  FMUL.FTZ R11, R11, c[0x0][0x2ec] ;  /* 0x0000bb000b0b7a20 */ /* 0x000fe40000410000 */
[----:B------:R-:W-:Y:S02]  /*a7d0*/  FMUL.FTZ R7, R7, c[0x0][0x2ec] ;  /* 0x0000bb0007077a20 */ /* 0x000fe40000410000 */
[----:B------:R-:W-:Y:S02]  /*a7e0*/  FMUL.FTZ R12, R12, c[0x0][0x2ec] ;  /* 0x0000bb000c0c7a20 */ /* 0x000fe40000410000 */
[----:B------:R-:W-:Y:S01]  /*a7f0*/  FMUL.FTZ R13, R13, c[0x0][0x2ec] ;  /* 0x0000bb000d0d7a20 */ /* 0x000fe20000410000 */
[----:B------:R-:W-:Y:S01]  /*a800*/  MUFU.TANH R252, R6 ;  /* 0x0000000600fc7308 */ /* 0x000fe20000002400 */
[----:B------:R-:W-:Y:S02]  /*a810*/  FMUL.FTZ R15, R15, c[0x0][0x2ec] ;  /* 0x0000bb000f0f7a20 */ /* 0x000fe40000410000 */
[----:B------:R-:W-:Y:S01]  /*a820*/  FMUL.FTZ R14, R14, c[0x0][0x2ec] ;  /* 0x0000bb000e0e7a20 */ /* 0x000fe20000410000 */
[----:B-1----:R1:W-:Y:S01]  /*a830*/  STL [R1], R2 ;  /* 0x0000000201007387 */ /* 0x0023e20000100800 */
[----:B------:R-:W-:Y:S02]  /*a840*/  FMUL.FTZ R16, R16, c[0x0][0x2ec] ;  /* 0x0000bb0010107a20 */ /* 0x000fe40000410000 */
[----:B------:R-:W-:Y:S02]  /*a850*/  FMUL.FTZ R17, R17, c[0x0][0x2ec] ;  /* 0x0000bb0011117a20 */ /* 0x000fe40000410000 */
[----:B------:R-:W-:Y:S01]  /*a860*/  FMUL.FTZ R18, R18, c[0x0][0x2ec] ;  /* 0x0000bb0012127a20 */ /* 0x000fe20000410000 */
[----:B------:R3:W-:Y:S01]  /*a870*/  MUFU.TANH R251, R7 ;  /* 0x0000000700fb7308 */ /* 0x0007e20000002400 */
[----:B------:R-:W-:Y:S01]  /*a880*/  FMUL.FTZ R19, R19, c[0x0][0x2ec] ;  /* 0x0000bb0013137a20 */ /* 0x000fe20000410000 */
[----:B--2---:R2:W-:Y:S08]  /*a890*/  STL [R1+0x8], R0 ;  /* 0x0000080001007387 */ /* 0x0045f00000100800 */
[----:B------:R-:W-:Y:S10]  /*a8a0*/  MUFU.TANH R248, R14 ;  /* 0x0000000e00f87308 */ /* 0x000ff40000002400 */
[----:B-1----:R-:W-:Y:S01]  /*a8b0*/  MUFU.TANH R2, R10 ;  /* 0x0000000a00027308 */ /* 0x002fe20000002400 */
[----:B---3--:R-:W1:Y:S09]  /*a8c0*/  LDSM.16.M88.4 R4, [R229+0x2800] ;  /* 0x00280000e504783b */ /* 0x008e720000000200 */
[----:B--2---:R-:W2:Y:S10]  /*a8d0*/  MUFU.TANH R0, R8 ;  /* 0x0000000800007308 */ /* 0x004eb40000002400 */
[----:B------:R-:W-:Y:S10]  /*a8e0*/  MUFU.TANH R247, R16 ;  /* 0x0000001000f77308 */ /* 0x000ff40000002400 */
[----:B------:R-:W-:Y:S01]  /*a8f0*/  MUFU.TANH R246, R17 ;  /* 0x0000001100f67308 */ /* 0x000fe20000002400 */
[----:B--2---:R2:W-:Y:S09]  /*a900*/  STL [R1+0x4], R0 ;  /* 0x0000040001007387 */ /* 0x0045f20000100800 */
[----:B------:R-:W-:Y:S01]  /*a910*/  MUFU.TANH R142, R18 ;  /* 0x00000012008e7308 */ /* 0x000fe20000002400 */
[-C--:B-1----:R-:W-:Y:S09]  /*a920*/  HMMA.16816.F32.BF16 R20, R220, R4.reuse, R20 ;  /* 0x00000004dc14723c */ /* 0x082ff20000041814 */
[----:B------:R-:W-:Y:S01]  /*a930*/  MUFU.TANH R211, R19 ;  /* 0x0000001300d37308 */ /* 0x000fe20000002400 */
[C---:B------:R-:W-:Y:S09]  /*a940*/  HMMA.16816.F32.BF16 R24, R212.reuse, R4, R24 ;  /* 0x00000004d418723c */ /* 0x040ff20000041818 */
[----:B--2---:R-:W1:Y:S01]  /*a950*/  MUFU.TANH R0, R9 ;  /* 0x0000000900007308 */ /* 0x004e620000002400 */
[-C--:B------:R-:W-:Y:S04]  /*a960*/  HMMA.16816.F32.BF16 R28, R212, R6.reuse, R28 ;  /* 0x00000006d41c723c */ /* 0x080fe8000004181c */
[----:B------:R-:W-:Y:S04]  /*a970*/  FMUL.FTZ R20, R20, c[0x0][0x2ec] ;  /* 0x0000bb0014147a20 */ /* 0x000fe80000410000 */
[C---:B------:R-:W-:Y:S01]  /*a980*/  HMMA.16816.F32.BF16 R32, R220.reuse, R6, R32 ;  /* 0x00000006dc20723c */ /* 0x040fe20000041820 */
[----:B------:R-:W-:Y:S01]  /*a990*/  LDSM.16.M88.4 R4, [R229+0x3800] ;  /* 0x00380000e504783b */ /* 0x000fe20000000200 */
[----:B------:R-:W-:Y:S02]  /*a9a0*/  MUFU.TANH R219, R20 ;  /* 0x0000001400db7308 */ /* 0x000fe40000002400 */
[----:B------:R-:W-:Y:S02]  /*a9b0*/  FMUL.FTZ R23, R23, c[0x0][0x2ec] ;  /* 0x0000bb0017177a20 */ /* 0x000fe40000410000 */
[----:B------:R-:W-:Y:S02]  /*a9c0*/  FMUL.FTZ R21, R21, c[0x0][0x2ec] ;  /* 0x0000bb0015157a20 */ /* 0x000fe40000410000 */
[----:B------:R-:W-:Y:S04]  /*a9d0*/  FMUL.FTZ R24, R24, c[0x0][0x2ec] ;  /* 0x0000bb0018187a20 */ /* 0x000fe80000410000 */
[----:B------:R-:W-:Y:S01]  /*a9e0*/  FMUL.FTZ R25, R25, c[0x0][0x2ec] ;  /* 0x0000bb0019197a20 */ /* 0x000fe20000410000 */
[----:B------:R-:W-:Y:S01]  /*a9f0*/  MUFU.TANH R209, R23 ;  /* 0x0000001700d17308 */ /* 0x000fe20000002400 */
[----:B------:R-:W-:Y:S01]  /*aa00*/  FMUL.FTZ R22, R22, c[0x0][0x2ec] ;  /* 0x0000bb0016167a20 */ /* 0x000fe20000410000 */
[----:B-1----:R1:W-:Y:S01]  /*aa10*/  STL [R1+0x10], R0 ;  /* 0x0000100001007387 */ /* 0x0023e20000100800 */
[----:B------:R-:W-:Y:S02]  /*aa20*/  FMUL.FTZ R26, R26, c[0x0][0x2ec] ;  /* 0x0000bb001a1a7a20 */ /* 0x000fe40000410000 */
[----:B------:R-:W-:Y:S01]  /*aa30*/  FMUL.FTZ R27, R27, c[0x0][0x2ec] ;  /* 0x0000bb001b1b7a20 */ /* 0x000fe20000410000 */
[----:B------:R2:W-:Y:S01]  /*aa40*/  STL [R1+0x20], R2 ;  /* 0x0000200201007387 */ /* 0x0005e20000100800 */
        /* <DEDUP_REMOVED lines=9> */
[----:B------:R-:W-:Y:S09]  /*aae0*/  FMUL.FTZ R31, R31, c[0x0][0x2ec] ;  /* 0x0000bb001f1f7a20 */ /* 0x000ff20000410000 */
[----:B-1----:R1:W3:Y:S10]  /*aaf0*/  MUFU.TANH R0, R11 ;  /* 0x0000000b00007308 */ /* 0x0022f40000002400 */
[----:B--2---:R-:W2:Y:S10]  /*ab00*/  MUFU.TANH R2, R12 ;  /* 0x0000000c00027308 */ /* 0x004eb40000002400 */
[----:B------:R-:W-:Y:S01]  /*ab10*/  MUFU.TANH R136, R33 ;  /* 0x0000002100887308 */ /* 0x000fe20000002400 */
[----:B-1----:R-:W1:Y:S01]  /*ab20*/  LDSM.16.M88.4 R8, [R229+0x3000] ;  /* 0x00300000e508783b */ /* 0x002e620000000200 */
[----:B------:R-:W-:Y:S08]  /*ab30*/  DEPBAR.LE SB0, 0x0 ;  /* 0x000080000000791a */ /* 0x000ff00000000000 */
[----:B------:R-:W-:Y:S01]  /*ab40*/  MUFU.TANH R134, R34 ;  /* 0x0000002200867308 */ /* 0x000fe20000002400 */
[----:B---3--:R3:W-:Y:S04]  /*ab50*/  STL [R1+0x28], R0 ;  /* 0x0000280001007387 */ /* 0x0087e80000100800 */
[----:B--2---:R-:W-:Y:S05]  /*ab60*/  STL [R1+0x18], R2 ;  /* 0x0000180201007387 */ /* 0x004fea0000100800 */
[----:B------:R-:W-:Y:S01]  /*ab70*/  MUFU.TANH R218, R21 ;  /* 0x0000001500da7308 */ /* 0x000fe20000002400 */
[----:B------:R-:W-:Y:S09]  /*ab80*/  BAR.SYNC.DEFER_BLOCKING 0x0 ;  /* 0x0000000000007b1d */ /* 0x000ff20000010000 */
[----:B------:R-:W-:Y:S10]  /*ab90*/  MUFU.TANH R208, R22 ;  /* 0x0000001600d07308 */ /* 0x000ff40000002400 */
[----:B---3--:R-:W2:Y:S01]  /*aba0*/  MUFU.TANH R0, R13 ;  /* 0x0000000d00007308 */ /* 0x008ea20000002400 */
[-C--:B-1----:R-:W-:Y:S09]  /*abb0*/  HMMA.16816.F32.BF16 R36, R220, R8.reuse, R36 ;  /* 0x00000008dc24723c */ /* 0x082ff20000041824 */
[----:B------:R-:W-:Y:S01]  /*abc0*/  MUFU.TANH R245, R26 ;  /* 0x0000001a00f57308 */ /* 0x000fe20000002400 */
[C---:B------:R-:W-:Y:S09]  /*abd0*/  HMMA.16816.F32.BF16 R40, R212.reuse, R8, R40 ;  /* 0x00000008d428723c */ /* 0x040ff20000041828 */
[----:B------:R-:W-:Y:S01]  /*abe0*/  MUFU.TANH R249, R27 ;  /* 0x0000001b00f97308 */ /* 0x000fe20000002400 */
[-C--:B------:R-:W-:Y:S01]  /*abf0*/  HMMA.16816.F32.BF16 R44, R212, R10.reuse, R44 ;  /* 0x0000000ad42c723c */ /* 0x080fe2000004182c */
[----:B--2---:R1:W-:Y:S03]  /*ac00*/  STL [R1+0x24], R0 ;  /* 0x0000240001007387 */ /* 0x0043e60000100800 */
[----:B------:R-:W-:Y:S04]  /*ac10*/  FMUL.FTZ R36, R36, c[0x0][0x2ec] ;  /* 0x0000bb0024247a20 */ /* 0x000fe80000410000 */
[C---:B------:R-:W-:Y:S01]  /*ac20*/  HMMA.16816.F32.BF16 R48, R220.reuse, R10, R48 ;  /* 0x0000000adc30723c */ /* 0x040fe20000041830 */
[----:B------:R-:W-:Y:S03]  /*ac30*/  MUFU.TANH R216, R28 ;  /* 0x0000001c00d87308 */ /* 0x000fe60000002400 */
[----:B------:R-:W-:Y:S02]  /*ac40*/  FMUL.FTZ R38, R38, c[0x0][0x2ec] ;  /* 0x0000bb0026267a20 */ /* 0x000fe40000410000 */
[----:B------:R-:W-:Y:S02]  /*ac50*/  FMUL.FTZ R33, R37, c[0x0][0x2ec] ;  /* 0x0000bb0025217a20 */ /* 0x000fe40000410000 */
[----:B------:R-:W-:Y:S01]  /*ac60*/  FMUL.FTZ R42, R42, c[0x0][0x2ec] ;  /* 0x0000bb002a2a7a20 */ /* 0x000fe20000410000 */
[-C--:B------:R-:W-:Y:S02]  /*ac70*/  HMMA.16816.F32.BF16 R52, R220, R4.reuse, R52 ;  /* 0x00000004dc34723c */ /* 0x080fe40000041834 */
[----:B------:R-:W-:Y:S01]  /*ac80*/  MUFU.TANH R135, R36 ;  /* 0x0000002400877308 */ /* 0x000fe20000002400 */
[----:B------:R-:W-:Y:S02]  /*ac90*/  FMUL.FTZ R40, R40, c[0x0][0x2ec] ;  /* 0x0000bb0028287a20 */ /* 0x000fe40000410000 */
[----:B------:R-:W-:Y:S02]  /*aca0*/  FMUL.FTZ R39, R39, c[0x0][0x2ec] ;  /* 0x0000bb0027277a20 */ /* 0x000fe40000410000 */
[----:B------:R-:W-:Y:S01]  /*acb0*/  FMUL.FTZ R45, R45, c[0x0][0x2ec] ;  /* 0x0000bb002d2d7a20 */ /* 0x000fe20000410000 */
[C---:B------:R-:W-:Y:S04]  /*acc0*/  HMMA.16816.F32.BF16 R56, R212.reuse, R4, R56 ;  /* 0x00000004d438723c */ /* 0x040fe80000041838 */
[----:B-1----:R-:W1:Y:S01]  /*acd0*/  MUFU.TANH R0, R15 ;  /* 0x0000000f00007308 */ /* 0x002e620000002400 */
[----:B------:R-:W-:Y:S02]  /*ace0*/  FMUL.FTZ R47, R47, c[0x0][0x2ec] ;  /* 0x0000bb002f2f7a20 */ /* 0x000fe40000410000 */
[----:B------:R-:W-:Y:S01]  /*acf0*/  FMUL.FTZ R32, R48, c[0x0][0x2ec] ;  /* 0x0000bb0030207a20 */ /* 0x000fe20000410000 */
[-C--:B------:R-:W-:Y:S04]  /*ad00*/  HMMA.16816.F32.BF16 R60, R212, R6.reuse, R60 ;  /* 0x00000006d43c723c */ /* 0x080fe8000004183c */
[----:B------:R-:W-:Y:S02]  /*ad10*/  FMUL.FTZ R25, R49, c[0x0][0x2ec] ;  /* 0x0000bb0031197a20 */ /* 0x000fe40000410000 */
[----:B------:R2:W-:Y:S01]  /*ad20*/  MUFU.TANH R36, R38 ;  /* 0x0000002600247308 */ /* 0x0005e20000002400 */
[----:B------:R-:W-:Y:S01]  /*ad30*/  FMUL.FTZ R23, R50, c[0x0][0x2ec] ;  /* 0x0000bb0032177a20 */ /* 0x000fe20000410000 */
[----:B------:R-:W-:Y:S04]  /*ad40*/  HMMA.16816.F32.BF16 R64, R220, R6, R64 ;  /* 0x00000006dc40723c */ /* 0x000fe80000041840 */
[----:B------:R-:W-:Y:S02]  /*ad50*/  FMUL.FTZ R52, R52, c[0x0][0x2ec] ;  /* 0x0000bb0034347a20 */ /* 0x000fe40000410000 */
[----:B------:R-:W-:Y:S02]  /*ad60*/  FMUL.FTZ R53, R53, c[0x0][0x2ec] ;  /* 0x0000bb0035357a20 */ /* 0x000fe40000410000 */
[----:B------:R-:W-:Y:S01]  /*ad70*/  MUFU.TANH R143, R45 ;  /* 0x0000002d008f7308 */ /* 0x000fe20000002400 */
[----:B------:R-:W-:Y:S01]  /*ad80*/  FMUL.FTZ R55, R55, c[0x0][0x2ec] ;  /* 0x0000bb0037377a20 */ /* 0x000fe20000410000 */
[----:B-1----:R1:W-:Y:S02]  /*ad90*/  STL [R1+0xc], R0 ;  /* 0x00000c0001007387 */ /* 0x0023e40000100800 */
[----:B------:R-:W-:Y:S02]  /*ada0*/  FMUL.FTZ R56, R56, c[0x0][0x2ec] ;  /* 0x0000bb0038387a20 */ /* 0x000fe40000410000 */
[----:B------:R-:W-:Y:S02]  /*adb0*/  FMUL.FTZ R57, R57, c[0x0][0x2ec] ;  /* 0x0000bb0039397a20 */ /* 0x000fe40000410000 */
[----:B------:R-:W-:Y:S02]  /*adc0*/  FMUL.FTZ R58, R58, c[0x0][0x2ec] ;  /* 0x0000bb003a3a7a20 */ /* 0x000fe40000410000 */
[----:B------:R3:W-:Y:S01]  /*add0*/  MUFU.TANH R45, R47 ;  /* 0x0000002f002d7308 */ /* 0x0007e20000002400 */
[----:B------:R-:W-:Y:S02]  /*ade0*/  FMUL.FTZ R59, R59, c[0x0][0x2ec] ;  /* 0x0000bb003b3b7a20 */ /* 0x000fe40000410000 */
[----:B------:R-:W-:Y:S02]  /*adf0*/  FMUL.FTZ R60, R60, c[0x0][0x2ec] ;  /* 0x0000bb003c3c7a20 */ /* 0x000fe40000410000 */
[----:B------:R-:W-:Y:S02]  /*ae00*/  FMUL.FTZ R61, R61, c[0x0][0x2ec] ;  /* 0x0000bb003d3d7a20 */ /* 0x000fe40000410000 */
[----:B------:R-:W-:Y:S02]  /*ae10*/  FMUL.FTZ R2, R63, c[0x0][0x2ec] ;  /* 0x0000bb003f027a20 */ /* 0x000fe40000410000 */
[----:B--2---:R-:W-:Y:S01]  /*ae20*/  FMUL.FTZ R38, R64, c[0x0][0x2ec] ;  /* 0x0000bb0040267a20 */ /* 0x004fe20000410000 */
[----:B------:R-:W-:Y:S01]  /*ae30*/  MUFU.TANH R21, R29 ;  /* 0x0000001d00157308 */ /* 0x000fe20000002400 */
        /* <DEDUP_REMOVED lines=8> */
[----:B---3--:R-:W-:Y:S02]  /*aec0*/  FMUL.FTZ R47, R51, c[0x0][0x2ec] ;  /* 0x0000bb00332f7a20 */ /* 0x008fe40000410000 */
[----:B------:R-:W-:Y:S03]  /*aed0*/  FMUL.FTZ R62, R62, c[0x0][0x2ec] ;  /* 0x0000bb003e3e7a20 */ /* 0x000fe60000410000 */
[----:B------:R-:W-:Y:S10]  /*aee0*/  MUFU.TANH R250, R30 ;  /* 0x0000001e00fa7308 */ /* 0x000ff40000002400 */
[----:B------:R-:W-:Y:S01]  /*aef0*/  MUFU.TANH R22, R31 ;  /* 0x0000001f00167308 */ /* 0x000fe20000002400 */
[----:B-1----:R1:W-:Y:S01]  /*af00*/  STL [R1+0x14], R0 ;  /* 0x0000140001007387 */ /* 0x0023e20000100800 */
[----:B------:R-:W-:Y:S08]  /*af10*/  FMUL.FTZ R24, R54, c[0x0][0x2ec] ;  /* 0x0000bb0036187a20 */ /* 0x000ff00000410000 */
[----:B------:R-:W-:Y:S10]  /*af20*/  MUFU.TANH R133, R35 ;  /* 0x0000002300857308 */ /* 0x000ff40000002400 */
[----:B------:R-:W-:Y:S10]  /*af30*/  MUFU.TANH R33, R33 ;  /* 0x0000002100217308 */ /* 0x000ff40000002400 */
[----:B-1----:R-:W1:Y:S10]  /*af40*/  MUFU.TANH R0, R42 ;  /* 0x0000002a00007308 */ /* 0x002e740000002400 */
[----:B------:R2:W3:Y:S10]  /*af50*/  MUFU.TANH R26, R39 ;  /* 0x00000027001a7308 */ /* 0x0004f40000002400 */
[----:B------:R2:W4:Y:S01]  /*af60*/  MUFU.TANH R244, R40 ;  /* 0x0000002800f47308 */ /* 0x0005220000002400 */
[----:B-1----:R2:W-:Y:S09]  /*af70*/  STL [R1+0x1c], R0 ;  /* 0x00001c0001007387 */ /* 0x0025f20000100800 */
        /* <DEDUP_REMOVED lines=19> */
[----:B------:R-:W1:Y:S10]  /*b0b0*/  MUFU.TANH R2, R2 ;  /* 0x0000000200027308 */ /* 0x000e740000002400 */
[----:B------:R-:W1:Y:S10]  /*b0c0*/  MUFU.TANH R38, R38 ;  /* 0x0000002600267308 */ /* 0x000e740000002400 */
[----:B------:R-:W1:Y:S10]  /*b0d0*/  MUFU.TANH R34, R34 ;  /* 0x0000002200227308 */ /* 0x000e740000002400 */
[----:B------:R-:W1:Y:S10]  /*b0e0*/  MUFU.TANH R66, R66 ;  /* 0x0000004200427308 */ /* 0x000e740000002400 */
[----:B------:R-:W1:Y:S02]  /*b0f0*/  MUFU.TANH R67, R67 ;  /* 0x0000004300437308 */ /* 0x000e640000002400 */
[----:B-1234-:R-:W-:-:S05]  /*b100*/  @P4 BRA `(.L_x_376) ;  /* 0xffffe26000004947 */ /* 0x01efca000383ffff */
.L_x_375:
[----:B------:R-:W2:Y:S01]  /*b110*/  LDL.LU R4, [R1] ;  /* 0x0000000001047983 */ /* 0x000ea20000300800 */
[----:B------:R-:W-:Y:S01]  /*b120*/  UIMAD UR10, UR21, -0x40, UR5 ;  /* 0xffffffc0150a78a4 */ /* 0x000fe2000f8e0205 */
[----:B------:R-:W-:Y:S01]  /*b130*/  IMAD.MOV.U32 R46, RZ, RZ, R21 ;  /* 0x000000ffff2e7224 */ /* 0x000fe200078e0015 */
[----:B------:R-:W-:Y:S01]  /*b140*/  MOV R39, R22 ;  /* 0x0000001600277202 */ /* 0x000fe20000000f00 */
[----:B-1----:R-:W3:Y:S01]  /*b150*/  LDL.LU R11, [R1+0x14] ;  /* 0x00001400010b7983 */ /* 0x002ee20000300800 */
[----:B------:R-:W-:Y:S01]  /*b160*/  MOV R44, R20 ;  /* 0x00000014002c7202 */ /* 0x000fe20000000f00 */
[----:B------:R-:W-:Y:S01]  /*b170*/  IMAD.MOV.U32 R51, RZ, RZ, R35 ;  /* 0x000000ffff337224 */ /* 0x000fe200078e0023 */
[----:B------:R-:W-:Y:S01]  /*b180*/  MOV R48, R45 ;  /* 0x0000002d00307202 */ /* 0x000fe20000000f00 */
[----:B------:R-:W4:Y:S01]  /*b190*/  LDL.LU R5, [R1+0x10] ;  /* 0x0000100001057983 */ /* 0x000f220000300800 */
[----:B------:R-:W-:Y:S01]  /*b1a0*/  MOV R213, R44 ;  /* 0x0000002c00d57202 */ /* 0x000fe20000000f00 */
[----:B------:R-:W-:Y:S01]  /*b1b0*/  IMAD.MOV.U32 R212, RZ, RZ, R46 ;  /* 0x000000ffffd47224 */ /* 0x000fe200078e002e */
[----:B------:R-:W-:Y:S01]  /*b1c0*/  MOV R62, R48 ;  /* 0x00000030003e7202 */ /* 0x000fe20000000f00 */
[----:B------:R-:W4:Y:S01]  /*b1d0*/  LDL.LU R10, [R1+0x20] ;  /* 0x00002000010a7983 */ /* 0x000f220000300800 */
[----:B------:R-:W-:Y:S02]  /*b1e0*/  MOV R64, R51 ;  /* 0x0000003300407202 */ /* 0x000fe40000000f00 */
[----:B------:R-:W-:Y:S01]  /*b1f0*/  MOV R54, R39 ;  /* 0x0000002700367202 */ /* 0x000fe20000000f00 */
[----:B------:R-:W4:Y:S01]  /*b200*/  LDL.LU R9, [R1+0x4] ;  /* 0x0000040001097983 */ /* 0x000f220000300800 */
[----:B------:R-:W-:Y:S02]  /*b210*/  MOV R49, R40 ;  /* 0x0000002800317202 */ /* 0x000fe40000000f00 */
[----:B------:R-:W-:Y:S01]  /*b220*/  MOV R65, R54 ;  /* 0x0000003600417202 */ /* 0x000fe20000000f00 */
[----:B------:R-:W4:Y:S01]  /*b230*/  LDL.LU R6, [R1+0x8] ;  /* 0x0000080001067983 */ /* 0x000f220000300800 */
[----:B------:R-:W-:Y:S03]  /*b240*/  MOV R63, R49 ;  /* 0x00000031003f7202 */ /* 0x000fe60000000f00 */
[----:B------:R-:W4:Y:S04]  /*b250*/  LDL.LU R7, [R1+0x18] ;  /* 0x0000180001077983 */ /* 0x000f280000300800 */
[----:B------:R-:W4:Y:S04]  /*b260*/  LDL.LU R8, [R1+0xc] ;  /* 0x00000c0001087983 */ /* 0x000f280000300800 */
[----:B------:R-:W4:Y:S04]  /*b270*/  LDL.LU R3, [R1+0x28] ;  /* 0x0000280001037983 */ /* 0x000f280000300800 */
[----:B------:R-:W4:Y:S04]  /*b280*/  LDL.LU R0, [R1+0x24] ;  /* 0x0000240001007983 */ /* 0x000f280000300800 */
[----:B------:R-:W4:Y:S04]  /*b290*/  LDL R15, [R1+0x3c] ;  /* 0x00003c00010f7983 */ /* 0x000f280000100800 */
        /* <DEDUP_REMOVED lines=15> */
[----:B------:R1:W-:Y:S01]  /*b390*/  STL [R1+0x74], R224 ;  /* 0x000074e001007387 */ /* 0x0003e20000100800 */
[----:B--2---:R-:W-:Y:S02]  /*b3a0*/  MOV R28, R4 ;  /* 0x00000004001c7202 */ /* 0x004fe40000000f00 */
[----:B---3--:R-:W-:Y:S04]  /*b3b0*/  MOV R14, R11 ;  /* 0x0000000b000e7202 */ /* 0x008fe80000000f00 */
[----:B------:R-:W-:Y:S02]  /*b3c0*/  MOV R18, R14 ;  /* 0x0000000e00127202 */ /* 0x000fe40000000f00 */
[----:B----4-:R-:W-:Y:S02]  /*b3d0*/  MOV R27, R5 ;  /* 0x00000005001b7202 */ /* 0x010fe40000000f00 */
        /* <DEDUP_REMOVED lines=14> */
[----:B------:R-:W-:Y:S01]  /*b4c0*/  IMAD.U32 R0, RZ, RZ, UR21 ;  /* 0x00000015ff007e24 */ /* 0x000fe2000f8e00ff */
[----:B------:R-:W-:Y:S01]  /*b4d0*/  MOV R42, R9 ;  /* 0x00000009002a7202 */ /* 0x000fe20000000f00 */
[----:B------:R-:W-:Y:S01]  /*b4e0*/  UIADD3 UR21, UR21, -0x1, URZ ;  /* 0xffffffff15157890 */ /* 0x000fe2000fffe03f */
[----:B------:R-:W-:Y:S01]  /*b4f0*/  MOV R41, R8 ;  /* 0x0000000800297202 */ /* 0x000fe20000000f00 */
[----:B------:R-:W-:Y:S01]  /*b500*/  IMAD R0, R0, -0x40, R15 ;  /* 0xffffffc000007824 */ /* 0x000fe200078e020f */
[----:B------:R-:W-:Y:S02]  /*b510*/  MOV R222, R43 ;  /* 0x0000002b00de7202 */ /* 0x000fe40000000f00 */
[----:B------:R-:W-:Y:S02]  /*b520*/  MOV R215, R41 ;  /* 0x0000002900d77202 */ /* 0x000fe40000000f00 */
[----:B------:R-:W-:Y:S02]  /*b530*/  IABS R3, R0 ;  /* 0x0000000000037213 */ /* 0x000fe40000000000 */
[C---:B------:R-:W-:Y:S02]  /*b540*/  IADD3 R6, -R0.reuse, -0x8, RZ ;  /* 0xfffffff800067810 */ /* 0x040fe40007ffe1ff */
[----:B------:R-:W-:Y:S02]  /*b550*/  MOV R11, R3 ;  /* 0x00000003000b7202 */ /* 0x000fe40000000f00 */
[----:B------:R-:W-:Y:S02]  /*b560*/  IADD3 R3, R15, UR10, RZ ;  /* 0x0000000a0f037c10 */ /* 0x000fe4000fffe0ff */
[----:B------:R-:W-:Y:S02]  /*b570*/  IADD3 R8, R0, -0x8, RZ ;  /* 0xfffffff800087810 */ /* 0x000fe40007ffe0ff */
[----:B------:R-:W2:Y:S01]  /*b580*/  I2F R11, R11 ;  /* 0x0000000b000b7306 */ /* 0x000ea20000201400 */
[----:B------:R-:W-:Y:S02]  /*b590*/  IABS R4, R3 ;  /* 0x0000000300047213 */ /* 0x000fe40000000000 */
[----:B------:R-:W-:Y:S02]  /*b5a0*/  ISETP.GE.AND P0, PT, R8, RZ, PT ;  /* 0x000000ff0800720c */ /* 0x000fe40003f06270 */
[----:B------:R-:W-:Y:S02]  /*b5b0*/  MOV R21, R4 ;  /* 0x0000000400157202 */ /* 0x000fe40000000f00 */
[C---:B------:R-:W-:Y:S02]  /*b5c0*/  IADD3 R4, R0.reuse, 0x8, RZ ;  /* 0x0000000800047810 */ /* 0x040fe40007ffe0ff */
[----:B------:R-:W-:Y:S02]  /*b5d0*/  IADD3 R9, R0, -0x1, RZ ;  /* 0xffffffff00097810 */ /* 0x000fe40007ffe0ff */
[----:B------:R-:W3:Y:S01]  /*b5e0*/  I2F R21, R21 ;  /* 0x0000001500157306 */ /* 0x000ee20000201400 */
[----:B------:R-:W-:Y:S02]  /*b5f0*/  ISETP.GE.AND P6, PT, R4, RZ, PT ;  /* 0x000000ff0400720c */ /* 0x000fe40003fc6270 */
[----:B------:R-:W-:Y:S02]  /*b600*/  ISETP.GE.AND P5, PT, R9, RZ, PT ;  /* 0x000000ff0900720c */ /* 0x000fe40003fa6270 */
[----:B------:R-:W-:Y:S02]  /*b610*/  SEL R12, R6, R4, !P6 ;  /* 0x00000004060c7207 */ /* 0x000fe40007000000 */
[C---:B------:R-:W-:Y:S02]  /*b620*/  IADD3 R6, R0.reuse, -0x10, RZ ;  /* 0xfffffff000067810 */ /* 0x040fe40007ffe0ff */
[----:B------:R-:W-:Y:S01]  /*b630*/  @!P0 IADD3 R8, -R0, 0x8, RZ ;  /* 0x0000000800088810 */ /* 0x000fe20007ffe1ff */
[----:B------:R-:W4:Y:S01]  /*b640*/  I2F R22, R12 ;  /* 0x0000000c00167306 */ /* 0x000f220000201400 */
[----:B------:R-:W-:Y:S02]  /*b650*/  ISETP.GE.AND P0, PT, R6, RZ, PT ;  /* 0x000000ff0600720c */ /* 0x000fe40003f06270 */
[C---:B------:R-:W-:Y:S01]  /*b660*/  IADD3 R15, R0.reuse, -0x38, RZ ;  /* 0xffffffc8000f7810 */ /* 0x040fe20007ffe0ff */
[C---:B--2---:R-:W-:Y:S01]  /*b670*/  FFMA.FTZ R45, R11.reuse, -UR4, R142 ;  /* 0x800000040b2d7c23 */ /* 0x044fe2000801008e */
[C---:B------:R-:W-:Y:S01]  /*b680*/  IADD3 R7, R0.reuse, -0x9, RZ ;  /* 0xfffffff700077810 */ /* 0x040fe20007ffe0ff */
[----:B------:R-:W-:Y:S01]  /*b690*/  FFMA.FTZ R28, R11, -UR4, R28 ;  /* 0x800000040b1c7c23 */ /* 0x000fe2000801001c */
[C---:B------:R-:W-:Y:S02]  /*b6a0*/  @!P5 IADD3 R9, -R0.reuse, 0x1, RZ ;  /* 0x000000010009d810 */ /* 0x040fe40007ffe1ff */
[C---:B------:R-:W-:Y:S01]  /*b6b0*/  IADD3 R11, R0.reuse, -0x20, RZ ;  /* 0xffffffe0000b7810 */ /* 0x040fe20007ffe0ff */
[----:B------:R-:W2:Y:S01]  /*b6c0*/  I2F R20, R8 ;  /* 0x0000000800147306 */ /* 0x000ea20000201400 */
[----:B------:R-:W-:Y:S02]  /*b6d0*/  ISETP.GE.AND P1, PT, R7, RZ, PT ;  /* 0x000000ff0700720c */ /* 0x000fe40003f26270 */
[C---:B------:R-:W-:Y:S01]  /*b6e0*/  IADD3 R13, R0.reuse, -0x11, RZ ;  /* 0xffffffef000d7810 */ /* 0x040fe20007ffe0ff */
[C---:B---3--:R-:W-:Y:S01]  /*b6f0*/  FFMA.FTZ R30, R21.reuse, -UR4, R30 ;  /* 0x80000004151e7c23 */ /* 0x048fe2000801001e */
[C---:B------:R-:W-:Y:S01]  /*b700*/  @!P0 IADD3 R6, -R0.reuse, 0x10, RZ ;  /* 0x0000001000068810 */ /* 0x040fe20007ffe1ff */
[----:B------:R-:W-:Y:S01]  /*b710*/  FFMA.FTZ R46, R21, -UR4, R248 ;  /* 0x80000004152e7c23 */ /* 0x000fe200080100f8 */
[C---:B------:R-:W-:Y:S02]  /*b720*/  IADD3 R14, R0.reuse, -0x19, RZ ;  /* 0xffffffe7000e7810 */ /* 0x040fe40007ffe0ff */
[C---:B------:R-:W-:Y:S01]  /*b730*/  IADD3 R5, R0.reuse, 0x7, RZ ;  /* 0x0000000700057810 */ /* 0x040fe20007ffe0ff */
[----:B------:R-:W3:Y:S01]  /*b740*/  I2F R16, R9 ;  /* 0x0000000900107306 */ /* 0x000ee20000201400 */
[----:B------:R-:W-:Y:S02]  /*b750*/  IADD3 R10, -R0, -0x7, RZ ;  /* 0xfffffff9000a7810 */ /* 0x000fe40007ffe1ff */
[----:B------:R-:W-:Y:S01]  /*b760*/  ISETP.GE.AND P5, PT, R5, RZ, PT ;  /* 0x000000ff0500720c */ /* 0x000fe20003fa6270 */
[----:B----4-:R-:W-:Y:S01]  /*b770*/  FFMA.FTZ R35, R22, -UR4, R252 ;  /* 0x8000000416237c23 */ /* 0x010fe200080100fc */
[C---:B------:R-:W-:Y:S02]  /*b780*/  IADD3 R12, R0.reuse, -0x18, RZ ;  /* 0xffffffe8000c7810 */ /* 0x040fe40007ffe0ff */
[----:B------:R-:W-:Y:S02]  /*b790*/  @!P1 IADD3 R7, -R0, 0x9, RZ ;  /* 0x0000000900079810 */ /* 0x000fe40007ffe1ff */
[----:B------:R-:W-:Y:S01]  /*b7a0*/  ISETP.GE.AND P0, PT, R12, RZ, PT ;  /* 0x000000ff0c00720c */ /* 0x000fe20003f06270 */
[----:B------:R-:W4:Y:S01]  /*b7b0*/  I2F R18, R6 ;  /* 0x0000000600127306 */ /* 0x000f220000201400 */
[----:B------:R-:W-:Y:S02]  /*b7c0*/  ISETP.GE.AND P1, PT, R13, RZ, PT ;  /* 0x000000ff0d00720c */ /* 0x000fe40003f26270 */
[----:B------:R-:W-:Y:S01]  /*b7d0*/  SEL R10, R10, R5, !P5 ;  /* 0x000000050a0a7207 */ /* 0x000fe20006800000 */
[----:B--2---:R-:W-:Y:S01]  /*b7e0*/  FFMA.FTZ R29, R20, -UR4, R247 ;  /* 0x80000004141d7c23 */ /* 0x004fe200080100f7 */
[----:B------:R-:W-:Y:S01]  /*b7f0*/  IADD3 R8, R0, -0x28, RZ ;  /* 0xffffffd800087810 */ /* 0x000fe20007ffe0ff */
[----:B------:R-:W-:Y:S01]  /*b800*/  FFMA.FTZ R48, R20, -UR4, R208 ;  /* 0x8000000414307c23 */ /* 0x000fe200080100d0 */
[C---:B------:R-:W-:Y:S02]  /*b810*/  IADD3 R20, R0.reuse, 0x37, RZ ;  /* 0x0000003700147810 */ /* 0x040fe40007ffe0ff */
[----:B------:R-:W-:Y:S01]  /*b820*/  MOV R220, R42 ;  /* 0x0000002a00dc7202 */ /* 0x000fe20000000f00 */
[----:B------:R-:W2:Y:S01]  /*b830*/  I2F R17, R10 ;  /* 0x0000000a00117306 */ /* 0x000ea20000201400 */
[----:B------:R-:W-:Y:S02]  /*b840*/  @!P6 IADD3 R4, -R3, 0x38, RZ ;  /* 0x000000380304e810 */ /* 0x000fe40007ffe1ff */
[----:B------:R-:W-:Y:S01]  /*b850*/  @!P0 IADD3 R12, -R0, 0x18, RZ ;  /* 0x00000018000c8810 */ /* 0x000fe20007ffe1ff */
[C---:B---3--:R-:W-:Y:S01]  /*b860*/  FFMA.FTZ R39, R16.reuse, -UR4, R211 ;  /* 0x8000000410277c23 */ /* 0x048fe200080100d3 */
[----:B------:R-:W-:Y:S01]  /*b870*/  ISETP.GE.AND P0, PT, R15, RZ, PT ;  /* 0x000000ff0f00720c */ /* 0x000fe20003f06270 */
[----:B------:R-:W-:Y:S01]  /*b880*/  FFMA.FTZ R31, R16, -UR4, R31 ;  /* 0x80000004101f7c23 */ /* 0x000fe2000801001f */
[C---:B------:R-:W-:Y:S02]  /*b890*/  IADD3 R9, R0.reuse, -0x21, RZ ;  /* 0xffffffdf00097810 */ /* 0x040fe40007ffe0ff */
[----:B------:R-:W-:Y:S01]  /*b8a0*/  @!P1 IADD3 R13, -R0, 0x11, RZ ;  /* 0x00000011000d9810 */ /* 0x000fe20007ffe1ff */
[----:B------:R-:W1:Y:S01]  /*b8b0*/  I2F R19, R7 ;  /* 0x0000000700137306 */ /* 0x000e620000201400 */
[----:B------:R-:W-:Y:S02]  /*b8c0*/  ISETP.GE.AND P1, PT, R14, RZ, PT ;  /* 0x000000ff0e00720c */ /* 0x000fe40003f26270 */
[----:B------:R-:W-:Y:S01]  /*b8d0*/  IADD3 R16, R0, 0x2f, RZ ;  /* 0x0000002f00107810 */ /* 0x000fe20007ffe0ff */
[----:B----4-:R-:W-:Y:S01]  /*b8e0*/  FFMA.FTZ R44, R18, -UR4, R219 ;  /* 0x80000004122c7c23 */ /* 0x010fe200080100db */
[----:B------:R-:W-:Y:S01]  /*b8f0*/  IADD3 R6, R0, 0x38, RZ ;  /* 0x0000003800067810 */ /* 0x000fe20007ffe0ff */
[----:B------:R-:W-:Y:S01]  /*b900*/  FFMA.FTZ R51, R18, -UR4, R134 ;  /* 0x8000000412337c23 */ /* 0x000fe20008010086 */
[C---:B------:R-:W-:Y:S02]  /*b910*/  IADD3 R18, R0.reuse, 0x30, RZ ;  /* 0x0000003000127810 */ /* 0x040fe40007ffe0ff */
[C---:B------:R-:W-:Y:S01]  /*b920*/  @!P0 IADD3 R15, -R0.reuse, 0x38, RZ ;  /* 0x00000038000f8810 */ /* 0x040fe20007ffe1ff */
[----:B------:R-:W3:Y:S01]  /*b930*/  I2F R12, R12 ;  /* 0x0000000c000c7306 */ /* 0x000ee20000201400 */
[----:B------:R-:W-:Y:S02]  /*b940*/  ISETP.GE.AND P0, PT, R11, RZ, PT ;  /* 0x000000ff0b00720c */ /* 0x000fe40003f06270 */
[----:B------:R-:W-:Y:S01]  /*b950*/  @!P5 IADD3 R5, -R3, 0x39, RZ ;  /* 0x000000390305d810 */ /* 0x000fe20007ffe1ff */
[----:B--2---:R-:W-:Y:S01]  /*b960*/  FFMA.FTZ R40, R17, -UR4, R251 ;  /* 0x8000000411287c23 */ /* 0x004fe200080100fb */
[C---:B------:R-:W-:Y:S02]  /*b970*/  @!P1 IADD3 R14, -R0.reuse, 0x19, RZ ;  /* 0x00000019000e9810 */ /* 0x040fe40007ffe1ff */
[----:B------:R-:W-:Y:S03]  /*b980*/  IADD3 R10, R0, 0x3f, RZ ;  /* 0x0000003f000a7810 */ /* 0x000fe60007ffe0ff */
[----:B------:R2:W4:Y:S01]  /*b990*/  I2F R17, R13 ;  /* 0x0000000d00117306 */ /* 0x0005220000201400 */
[----:B------:R-:W-:Y:S03]  /*b9a0*/  ISETP.GE.AND P1, PT, R10, RZ, PT ;  /* 0x000000ff0a00720c */ /* 0x000fe60003f26270 */
[C---:B------:R-:W-:Y:S01]  /*b9b0*/  @!P0 IADD3 R11, -R0.reuse, 0x20, RZ ;  /* 0x00000020000b8810 */ /* 0x040fe20007ffe1ff */
[----:B-1----:R-:W-:Y:S01]  /*b9c0*/  FFMA.FTZ R224, R19, -UR4, R209 ;  /* 0x8000000413e07c23 */ /* 0x002fe200080100d1 */
[----:B------:R-:W-:Y:S01]  /*b9d0*/  ISETP.GE.AND P0, PT, R9, RZ, PT ;  /* 0x000000ff0900720c */ /* 0x000fe20003f06270 */
[----:B------:R-:W-:Y:S01]  /*b9e0*/  FFMA.FTZ R27, R19, -UR4, R246 ;  /* 0x80000004131b7c23 */ /* 0x000fe200080100f6 */
[C---:B------:R-:W-:Y:S02]  /*b9f0*/  IADD3 R7, R0.reuse, -0x39, RZ ;  /* 0xffffffc700077810 */ /* 0x040fe40007ffe0ff */
[----:B------:R-:W1:Y:S01]  /*ba00*/  I2F R14, R14 ;  /* 0x0000000e000e7306 */ /* 0x000e620000201400 */
[----:B------:R-:W-:Y:S03]  /*ba10*/  IADD3 R19, R0, -0x29, RZ ;  /* 0xffffffd700137810 */ /* 0x000fe60007ffe0ff */
[----:B------:R-:W-:Y:S01]  /*ba20*/  @!P1 IADD3 R10, -R3, 0x1, RZ ;  /* 0x00000001030a9810 */ /* 0x000fe20007ffe1ff */
[C---:B---3--:R-:W-:Y:S01]  /*ba30*/  FFMA.FTZ R49, R12.reuse, -UR4, R36 ;  /* 0x800000040c317c23 */ /* 0x048fe20008010024 */
[----:B------:R-:W-:Y:S01]  /*ba40*/  ISETP.GE.AND P1, PT, R7, RZ, PT ;  /* 0x000000ff0700720c */ /* 0x000fe20003f26270 */
[----:B------:R-:W-:Y:S01]  /*ba50*/  FFMA.FTZ R42, R12, -UR4, R137 ;  /* 0x800000040c2a7c23 */ /* 0x000fe20008010089 */
[C---:B------:R-:W-:Y:S02]  /*ba60*/  IADD3 R12, R0.reuse, 0x20, RZ ;  /* 0x00000020000c7810 */ /* 0x040fe40007ffe0ff */
[----:B------:R-:W-:Y:S01]  /*ba70*/  @!P0 IADD3 R9, -R0, 0x21, RZ ;  /* 0x0000002100098810 */ /* 0x000fe20007ffe1ff */
[----:B------:R-:W3:Y:S01]  /*ba80*/  I2F R15, R15 ;  /* 0x0000000f000f7306 */ /* 0x000ee20000201400 */
[----:B------:R-:W-:Y:S02]  /*ba90*/  ISETP.GE.AND P0, PT, R8, RZ, PT ;  /* 0x000000ff0800720c */ /* 0x000fe40003f06270 */
[C---:B--2---:R-:W-:Y:S01]  /*baa0*/  IADD3 R13, R0.reuse, 0x48, RZ ;  /* 0x00000048000d7810 */ /* 0x044fe20007ffe0ff */
[C---:B----4-:R-:W-:Y:S02]  /*bab0*/  FFMA.FTZ R43, R17.reuse, -UR4, R218 ;  /* 0x80000004112b7c23 */ /* 0x050fe400080100da */
[----:B------:R-:W-:Y:S01]  /*bac0*/  FFMA.FTZ R50, R17, -UR4, R133 ;  /* 0x8000000411327c23 */ /* 0x000fe20008010085 */
[C---:B------:R-:W-:Y:S02]  /*bad0*/  IADD3 R17, R0.reuse, -0x30, RZ ;  /* 0xffffffd000117810 */ /* 0x040fe40007ffe0ff */
[----:B------:R-:W-:Y:S01]  /*bae0*/  @!P1 IADD3 R7, -R0, 0x39, RZ ;  /* 0x0000003900079810 */ /* 0x000fe20007ffe1ff */
[----:B------:R-:W2:Y:S01]  /*baf0*/  I2F R10, R10 ;  /* 0x0000000a000a7306 */ /* 0x000ea20000201400 */
[----:B------:R-:W-:Y:S01]  /*bb00*/  ISETP.GE.AND P1, PT, R6, RZ, PT ;  /* 0x000000ff0600720c */ /* 0x000fe20003f26270 */
[----:B-1----:R-:W-:Y:S02]  /*bb10*/  FFMA.FTZ R54, R14, -UR4, R26 ;  /* 0x800000040e367c23 */ /* 0x002fe4000801001a */
[----:B------:R-:W-:Y:S01]  /*bb20*/  @!P0 IADD3 R8, -R0, 0x28, RZ ;  /* 0x0000002800088810 */ /* 0x000fe20007ffe1ff */
[----:B------:R-:W-:Y:S01]  /*bb30*/  FFMA.FTZ R41, R14, -UR4, R136 ;  /* 0x800000040e297c23 */ /* 0x000fe20008010088 */
[----:B------:R-:W-:Y:S02]  /*bb40*/  ISETP.GE.AND P0, PT, R20, RZ, PT ;  /* 0x000000ff1400720c */ /* 0x000fe40003f06270 */
[C---:B------:R-:W-:Y:S02]  /*bb50*/  IADD3 R14, R0.reuse, 0x27, RZ ;  /* 0x00000027000e7810 */ /* 0x040fe40007ffe0ff */
[----:B------:R-:W1:Y:S04]  /*bb60*/  I2F R11, R11 ;  /* 0x0000000b000b7306 */ /* 0x000e680000201400 */
[----:B------:R-:W-:Y:S01]  /*bb70*/  @!P1 IADD3 R6, -R3, 0x8, RZ ;  /* 0x0000000803069810 */ /* 0x000fe20007ffe1ff */
[----:B---3--:R-:W-:Y:S01]  /*bb80*/  FFMA.FTZ R38, R15, -UR4, R38 ;  /* 0x800000040f267c23 */ /* 0x008fe20008010026 */
[----:B------:R-:W-:Y:S02]  /*bb90*/  ISETP.GE.AND P1, PT, R13, RZ, PT ;  /* 0x000000ff0d00720c */ /* 0x000fe40003f26270 */
[----:B------:R-:W-:Y:S02]  /*bba0*/  IADD3 R15, R0, 0x28, RZ ;  /* 0x00000028000f7810 */ /* 0x000fe40007ffe0ff */
[C---:B------:R-:W-:Y:S01]  /*bbb0*/  @!P0 IADD3 R20, -R3.reuse, 0x9, RZ ;  /* 0x0000000903148810 */ /* 0x040fe20007ffe1ff */
[----:B------:R-:W3:Y:S01]  /*bbc0*/  I2F R9, R9 ;  /* 0x0000000900097306 */ /* 0x000ee20000201400 */
[----:B------:R-:W-:Y:S01]  /*bbd0*/  ISETP.GE.AND P0, PT, R18, RZ, PT ;  /* 0x000000ff1200720c */ /* 0x000fe20003f06270 */
[C---:B--2---:R-:W-:Y:S02]  /*bbe0*/  FFMA.FTZ R36, R10.reuse, -UR4, R222 ;  /* 0x800000040a247c23 */ /* 0x044fe400080100de */
[----:B------:R-:W-:Y:S02]  /*bbf0*/  IMAD.MOV.U32 R222, RZ, RZ, R37 ;  /* 0x000000ffffde7224 */ /* 0x000fe400078e0025 */
[----:B------:R-:W-:Y:S02]  /*bc00*/  FFMA.FTZ R26, R10, -UR4, R223 ;  /* 0x800000040a1a7c23 */ /* 0x000fe400080100df */
[----:B------:R-:W-:Y:S02]  /*bc10*/  @!P1 IADD3 R13, -R3, -0x8, RZ ;  /* 0xfffffff8030d9810 */ /* 0x000fe40007ffe1ff */
[----:B------:R-:W2:Y:S01]  /*bc20*/  I2F R20, R20 ;  /* 0x0000001400147306 */ /* 0x000ea20000201400 */
[----:B------:R-:W-:Y:S01]  /*bc30*/  ISETP.GE.AND P1, PT, R19, RZ, PT ;  /* 0x000000ff1300720c */ /* 0x000fe20003f26270 */
[----:B-1----:R-:W-:Y:S02]  /*bc40*/  FFMA.FTZ R37, R11, -UR4, R135 ;  /* 0x800000040b257c23 */ /* 0x002fe40008010087 */
[----:B------:R-:W-:Y:S01]  /*bc50*/  @!P0 IADD3 R18, -R3, 0x10, RZ ;  /* 0x0000001003128810 */ /* 0x000fe20007ffe1ff */
[----:B------:R-:W-:Y:S01]  /*bc60*/  FFMA.FTZ R142, R11, -UR4, R23 ;  /* 0x800000040b8e7c23 */ /* 0x000fe20008010017 */
[----:B------:R-:W-:Y:S02]  /*bc70*/  ISETP.GE.AND P0, PT, R16, RZ, PT ;  /* 0x000000ff1000720c */ /* 0x000fe40003f06270 */
[C---:B------:R-:W-:Y:S02]  /*bc80*/  IADD3 R11, R0.reuse, 0x1f, RZ ;  /* 0x0000001f000b7810 */ /* 0x040fe40007ffe0ff */
[----:B------:R-:W1:Y:S01]  /*bc90*/  I2F R7, R7 ;  /* 0x0000000700077306 */ /* 0x000e620000201400 */
[C---:B------:R-:W-:Y:S03]  /*bca0*/  IADD3 R10, R0.reuse, -0x31, RZ ;  /* 0xffffffcf000a7810 */ /* 0x040fe60007ffe0ff */
[C---:B------:R-:W-:Y:S01]  /*bcb0*/  @!P1 IADD3 R19, -R0.reuse, 0x29, RZ ;  /* 0x0000002900139810 */ /* 0x040fe20007ffe1ff */
[----:B---3--:R-:W-:Y:S01]  /*bcc0*/  FFMA.FTZ R47, R9, -UR4, R47 ;  /* 0x80000004092f7c23 */ /* 0x008fe2000801002f */
[----:B------:R-:W-:Y:S01]  /*bcd0*/  ISETP.GE.AND P1, PT, R17, RZ, PT ;  /* 0x000000ff1100720c */ /* 0x000fe20003f26270 */
[----:B------:R-:W-:Y:S01]  /*bce0*/  FFMA.FTZ R33, R9, -UR4, R33 ;  /* 0x8000000409217c23 */ /* 0x000fe20008010021 */
[----:B------:R-:W-:Y:S02]  /*bcf0*/  IADD3 R9, R0, 0x18, RZ ;  /* 0x0000001800097810 */ /* 0x000fe40007ffe0ff */
[----:B------:R-:W-:Y:S01]  /*bd00*/  @!P0 IADD3 R16, -R3, 0x11, RZ ;  /* 0x0000001103108810 */ /* 0x000fe20007ffe1ff */
[----:B------:R-:W3:Y:S01]  /*bd10*/  I2F R6, R6 ;  /* 0x0000000600067306 */ /* 0x000ee20000201400 */
[----:B------:R-:W-:Y:S01]  /*bd20*/  ISETP.GE.AND P0, PT, R14, RZ, PT ;  /* 0x000000ff0e00720c */ /* 0x000fe20003f06270 */
[C---:B--2---:R-:W-:Y:S02]  /*bd30*/  FFMA.FTZ R21, R20.reuse, -UR4, R215 ;  /* 0x8000000414157c23 */ /* 0x044fe400080100d7 */
[----:B------:R-:W-:Y:S04]  /*bd40*/  FFMA.FTZ R249, R20, -UR4, R249 ;  /* 0x8000000414f97c23 */ /* 0x000fe800080100f9 */
[C---:B------:R-:W-:Y:S02]  /*bd50*/  @!P1 IADD3 R17, -R0.reuse, 0x30, RZ ;  /* 0x0000003000119810 */ /* 0x040fe40007ffe1ff */
[----:B------:R-:W-:Y:S01]  /*bd60*/  ISETP.GE.AND P1, PT, R15, RZ, PT ;  /* 0x000000ff0f00720c */ /* 0x000fe20003f26270 */
[----:B------:R-:W2:Y:S01]  /*bd70*/  I2F R8, R8 ;  /* 0x0000000800087306 */ /* 0x000ea20000201400 */
[----:B-1----:R-:W-:Y:S02]  /*bd80*/  FFMA.FTZ R34, R7, -UR4, R34 ;  /* 0x8000000407227c23 */ /* 0x002fe40008010022 */
[----:B------:R-:W-:Y:S02]  /*bd90*/  @!P0 IADD3 R14, -R3, 0x19, RZ ;  /* 0x00000019030e8810 */ /* 0x000fe40007ffe1ff */
[----:B------:R-:W-:Y:S02]  /*bda0*/  ISETP.GE.AND P0, PT, R11, RZ, PT ;  /* 0x000000ff0b00720c */ /* 0x000fe40003f06270 */
[----:B------:R-:W-:Y:S03]  /*bdb0*/  IADD3 R7, R0, 0x10, RZ ;  /* 0x0000001000077810 */ /* 0x000fe60007ffe0ff */
[----:B------:R-:W1:Y:S02]  /*bdc0*/  I2F R14, R14 ;  /* 0x0000000e000e7306 */ /* 0x000e640000201400 */
[C---:B------:R-:W-:Y:S01]  /*bdd0*/  @!P1 IADD3 R15, -R3.reuse, 0x18, RZ ;  /* 0x00000018030f9810 */ /* 0x040fe20007ffe1ff */
[----:B---3--:R-:W-:Y:S01]  /*bde0*/  FFMA.FTZ R23, R6, -UR4, R221 ;  /* 0x8000000406177c23 */ /* 0x008fe200080100dd */
[----:B------:R-:W-:Y:S01]  /*bdf0*/  ISETP.GE.AND P1, PT, R12, RZ, PT ;  /* 0x000000ff0c00720c */ /* 0x000fe20003f26270 */
[----:B------:R-:W-:Y:S01]  /*be00*/  FFMA.FTZ R252, R6, -UR4, R245 ;  /* 0x8000000406fc7c23 */ /* 0x000fe200080100f5 */
[----:B------:R-:W-:Y:S02]  /*be10*/  MOV R221, R220 ;  /* 0x000000dc00dd7202 */ /* 0x000fe40000000f00 */
[C---:B------:R-:W-:Y:S02]  /*be20*/  @!P0 IADD3 R11, -R3.reuse, 0x21, RZ ;  /* 0x00000021030b8810 */ /* 0x040fe40007ffe1ff */
[----:B------:R-:W-:Y:S01]  /*be30*/  ISETP.GE.AND P0, PT, R10, RZ, PT ;  /* 0x000000ff0a00720c */ /* 0x000fe20003f06270 */
[----:B------:R-:W3:Y:S01]  /*be40*/  I2F R18, R18 ;  /* 0x0000001200127306 */ /* 0x000ee20000201400 */
[----:B------:R-:W-:Y:S01]  /*be50*/  IADD3 R6, R0, 0xf, RZ ;  /* 0x0000000f00067810 */ /* 0x000fe20007ffe0ff */
[C---:B--2---:R-:W-:Y:S02]  /*be60*/  FFMA.FTZ R220, R8.reuse, -UR4, R24 ;  /* 0x8000000408dc7c23 */ /* 0x044fe40008010018 */
[----:B------:R-:W-:Y:S02]  /*be70*/  FFMA.FTZ R32, R8, -UR4, R32 ;  /* 0x8000000408207c23 */ /* 0x000fe40008010020 */
[----:B------:R-:W-:Y:S02]  /*be80*/  @!P1 IADD3 R12, -R3, 0x20, RZ ;  /* 0x00000020030c9810 */ /* 0x000fe40007ffe1ff */
[----:B------:R-:W-:Y:S02]  /*be90*/  ISETP.GE.AND P1, PT, R9, RZ, PT ;  /* 0x000000ff0900720c */ /* 0x000fe40003f26270 */
[C---:B------:R-:W-:Y:S01]  /*bea0*/  IADD3 R8, R0.reuse, 0x17, RZ ;  /* 0x0000001700087810 */ /* 0x040fe20007ffe0ff */
[----:B------:R-:W2:Y:S01]  /*beb0*/  I2F R16, R16 ;  /* 0x0000001000107306 */ /* 0x000ea20000201400 */
[----:B------:R-:W-:Y:S01]  /*bec0*/  @!P0 IADD3 R10, -R0, 0x31, RZ ;  /* 0x00000031000a8810 */ /* 0x000fe20007ffe1ff */
[----:B-1----:R-:W-:Y:S01]  /*bed0*/  FFMA.FTZ R215, R14, -UR4, R212 ;  /* 0x800000040ed77c23 */ /* 0x002fe200080100d4 */
[----:B------:R-:W-:Y:S02]  /*bee0*/  MOV R212, R65 ;  /* 0x0000004100d47202 */ /* 0x000fe40000000f00 */
[----:B------:R-:W4:Y:S01]  /*bef0*/  LDL.LU R65, [R1+0x1c] ;  /* 0x00001c0001417983 */ /* 0x000f220000300800 */
[----:B------:R-:W-:Y:S02]  /*bf00*/  ISETP.GE.AND P0, PT, R7, RZ, PT ;  /* 0x000000ff0700720c */ /* 0x000fe40003f06270 */
[----:B------:R-:W-:Y:S02]  /*bf10*/  IADD3 R0, R0, 0x47, RZ ;  /* 0x0000004700007810 */ /* 0x000fe40007ffe0ff */
[C---:B------:R-:W-:Y:S01]  /*bf20*/  @!P1 IADD3 R9, -R3.reuse, 0x28, RZ ;  /* 0x0000002803099810 */ /* 0x040fe20007ffe1ff */
[----:B------:R-:W1:Y:S01]  /*bf30*/  I2F R15, R15 ;  /* 0x0000000f000f7306 */ /* 0x000e620000201400 */
[----:B------:R-:W-:Y:S01]  /*bf40*/  ISETP.GE.AND P1, PT, R8, RZ, PT ;  /* 0x000000ff0800720c */ /* 0x000fe20003f26270 */
[C---:B---3--:R-:W-:Y:S02]  /*bf50*/  FFMA.FTZ R214, R18.reuse, -UR4, R214 ;  /* 0x8000000412d67c23 */ /* 0x048fe400080100d6 */
[----:B------:R-:W-:Y:S04]  /*bf60*/  FFMA.FTZ R250, R18, -UR4, R250 ;  /* 0x8000000412fa7c23 */ /* 0x000fe800080100fa */
[C---:B------:R-:W-:Y:S02]  /*bf70*/  @!P0 IADD3 R7, -R3.reuse, 0x30, RZ ;  /* 0x0000003003078810 */ /* 0x040fe40007ffe1ff */
[----:B------:R-:W-:Y:S01]  /*bf80*/  ISETP.GE.AND P0, PT, R0, RZ, PT ;  /* 0x000000ff0000720c */ /* 0x000fe20003f06270 */
[----:B------:R-:W3:Y:S01]  /*bf90*/  I2F R12, R12 ;  /* 0x0000000c000c7306 */ /* 0x000ee20000201400 */
[C---:B--2---:R-:W-:Y:S02]  /*bfa0*/  FFMA.FTZ R213, R16.reuse, -UR4, R213 ;  /* 0x8000000410d57c23 */ /* 0x044fe400080100d5 */
[C---:B------:R-:W-:Y:S01]  /*bfb0*/  @!P1 IADD3 R8, -R3.reuse, 0x29, RZ ;  /* 0x0000002903089810 */ /* 0x040fe20007ffe1ff */
[----:B------:R-:W-:Y:S01]  /*bfc0*/  FFMA.FTZ R212, R16, -UR4, R212 ;  /* 0x8000000410d47c23 */ /* 0x000fe200080100d4 */
[----:B------:R-:W-:Y:S05]  /*bfd0*/  ISETP.GE.AND P1, PT, R6, RZ, PT ;  /* 0x000000ff0600720c */ /* 0x000fea0003f26270 */
[----:B------:R-:W2:Y:S02]  /*bfe0*/  I2F R19, R19 ;  /* 0x0000001300137306 */ /* 0x000ea40000201400 */
[----:B------:R-:W-:Y:S01]  /*bff0*/  @!P0 IADD3 R0, -R3, -0x7, RZ ;  /* 0xfffffff903008810 */ /* 0x000fe20007ffe1ff */
[----:B-1----:R-:W-:Y:S05]  /*c000*/  FFMA.FTZ R216, R15, -UR4, R216 ;  /* 0x800000040fd87c23 */ /* 0x002fea00080100d8 */
[----:B------:R-:W-:Y:S02]  /*c010*/  @!P1 IADD3 R6, -R3, 0x31, RZ ;  /* 0x0000003103069810 */ /* 0x000fe40007ffe1ff */
[----:B------:R-:W1:Y:S01]  /*c020*/  I2F R3, R0 ;  /* 0x0000000000037306 */ /* 0x000e620000201400 */
[----:B---3--:R-:W-:Y:S09]  /*c030*/  FFMA.FTZ R247, R12, -UR4, R244 ;  /* 0x800000040cf77c23 */ /* 0x008ff200080100f4 */
[----:B------:R-:W3:Y:S01]  /*c040*/  I2F R0, R4 ;  /* 0x0000000400007306 */ /* 0x000ee20000201400 */
[C---:B--2---:R-:W-:Y:S02]  /*c050*/  FFMA.FTZ R25, R19.reuse, -UR4, R25 ;  /* 0x8000000413197c23 */ /* 0x044fe40008010019 */
[----:B------:R-:W-:Y:S07]  /*c060*/  FFMA.FTZ R55, R19, -UR4, R55 ;  /* 0x8000000413377c23 */ /* 0x000fee0008010037 */
[----:B------:R-:W2:Y:S01]  /*c070*/  I2F R11, R11 ;  /* 0x0000000b000b7306 */ /* 0x000ea20000201400 */
[----:B-1----:R-:W-:Y:S01]  /*c080*/  FFMA.FTZ R24, R3, -UR4, R221 ;  /* 0x8000000403187c23 */ /* 0x002fe200080100dd */
[----:B------:R-:W-:Y:S04]  /*c090*/  FMNMX.FTZ R3, R30, R139, !PT ;  /* 0x0000008b1e037209 */ /* 0x000fe80007810000 */
[----:B------:R-:W-:Y:S04]  /*c0a0*/  FMNMX.FTZ R3, R26, R3, !PT ;  /* 0x000000031a037209 */ /* 0x000fe80007810000 */
[----:B------:R-:W1:Y:S01]  /*c0b0*/  I2F R13, R13 ;  /* 0x0000000d000d7306 */ /* 0x000e620000201400 */
[----:B------:R-:W-:Y:S01]  /*c0c0*/  FMNMX.FTZ R3, R23, R3, !PT ;  /* 0x0000000317037209 */ /* 0x000fe20007810000 */
[----:B---3--:R-:W-:Y:S01]  /*c0d0*/  FFMA.FTZ R251, R0, -UR4, R60 ;  /* 0x8000000400fb7c23 */ /* 0x008fe2000801003c */
[----:B------:R-:W-:Y:S02]  /*c0e0*/  FMNMX.FTZ R4, R28, R132, !PT ;  /* 0x000000841c047209 */ /* 0x000fe40007810000 */
[----:B------:R-:W-:Y:S02]  /*c0f0*/  FMNMX.FTZ R3, R21, R3, !PT ;  /* 0x0000000315037209 */ /* 0x000fe40007810000 */
[----:B------:R-:W-:Y:S03]  /*c100*/  FMNMX.FTZ R4, R31, R4, !PT ;  /* 0x000000041f047209 */ /* 0x000fe60007810000 */
[----:B------:R3:W3:Y:S01]  /*c110*/  I2F R0, R6 ;  /* 0x0000000600007306 */ /* 0x0006e20000201400 */
[----:B------:R-:W-:Y:S02]  /*c120*/  FMNMX.FTZ R3, R214, R3, !PT ;  /* 0x00000003d6037209 */ /* 0x000fe40007810000 */
[----:B------:R-:W-:Y:S01]  /*c130*/  FMNMX.FTZ R4, R29, R4, !PT ;  /* 0x000000041d047209 */ /* 0x000fe20007810000 */
[----:B--2---:R-:W-:Y:S01]  /*c140*/  FFMA.FTZ R246, R11, -UR4, R217 ;  /* 0x800000040bf67c23 */ /* 0x004fe200080100d9 */
[----:B------:R-:W-:Y:S01]  /*c150*/  FMNMX.FTZ R3, R213, R3, !PT ;  /* 0x00000003d5037209 */ /* 0x000fe20007810000 */
[----:B------:R-:W-:Y:S01]  /*c160*/  FFMA.FTZ R62, R11, -UR4, R62 ;  /* 0x800000040b3e7c23 */ /* 0x000fe2000801003e */
[----:B------:R-:W-:Y:S02]  /*c170*/  FMNMX.FTZ R4, R27, R4, !PT ;  /* 0x000000041b047209 */ /* 0x000fe40007810000 */
[----:B------:R-:W-:Y:S01]  /*c180*/  FMNMX.FTZ R3, R216, R3, !PT ;  /* 0x00000003d8037209 */ /* 0x000fe20007810000 */
[----:B------:R-:W2:Y:S03]  /*c190*/  I2F R17, R17 ;  /* 0x0000001100117306 */ /* 0x000ea60000201400 */
[----:B------:R-:W-:Y:S01]  /*c1a0*/  FMNMX.FTZ R3, R215, R3, !PT ;  /* 0x00000003d7037209 */ /* 0x000fe20007810000 */
[----:B-1----:R-:W-:Y:S03]  /*c1b0*/  FFMA.FTZ R22, R13, -UR4, R222 ;  /* 0x800000040d167c23 */ /* 0x002fe600080100de */
[----:B------:R-:W-:Y:S03]  /*c1c0*/  FMNMX.FTZ R3, R247, R3, !PT ;  /* 0x00000003f7037209 */ /* 0x000fe60007810000 */
[----:B------:R-:W1:Y:S01]  /*c1d0*/  I2F R9, R9 ;  /* 0x0000000900097306 */ /* 0x000e620000201400 */
[----:B---3--:R-:W-:Y:S01]  /*c1e0*/  FMNMX.FTZ R6, R44, R4, !PT ;  /* 0x000000042c067209 */ /* 0x008fe20007810000 */
[C---:B------:R-:W-:Y:S01]  /*c1f0*/  FFMA.FTZ R219, R0.reuse, -UR4, R57 ;  /* 0x8000000400db7c23 */ /* 0x040fe20008010039 */
[----:B------:R-:W-:Y:S01]  /*c200*/  FMNMX.FTZ R4, R35, R140, !PT ;  /* 0x0000008c23047209 */ /* 0x000fe20007810000 */
[----:B------:R-:W-:Y:S01]  /*c210*/  FFMA.FTZ R2, R0, -UR4, R2 ;  /* 0x8000000400027c23 */ /* 0x000fe20008010002 */
[----:B------:R-:W-:Y:S05]  /*c220*/  FMNMX.FTZ R6, R43, R6, !PT ;  /* 0x000000062b067209 */ /* 0x000fea0007810000 */
[----:B------:R-:W3:Y:S01]  /*c230*/  I2F R18, R5 ;  /* 0x0000000500127306 */ /* 0x000ee20000201400 */
[----:B------:R-:W-:Y:S02]  /*c240*/  FMNMX.FTZ R4, R40, R4, !PT ;  /* 0x0000000428047209 */ /* 0x000fe40007810000 */
[----:B------:R-:W-:Y:S01]  /*c250*/  FMNMX.FTZ R6, R42, R6, !PT ;  /* 0x000000062a067209 */ /* 0x000fe20007810000 */
[----:B--2---:R-:W-:Y:S01]  /*c260*/  FFMA.FTZ R19, R17, -UR4, R52 ;  /* 0x8000000411137c23 */ /* 0x004fe20008010034 */
[----:B------:R-:W-:Y:S01]  /*c270*/  FMNMX.FTZ R4, R45, R4, !PT ;  /* 0x000000042d047209 */ /* 0x000fe20007810000 */
[----:B------:R-:W-:Y:S01]  /*c280*/  FFMA.FTZ R230, R17, -UR4, R66 ;  /* 0x8000000411e67c23 */ /* 0x000fe20008010042 */
[----:B------:R-:W-:Y:S02]  /*c290*/  FMNMX.FTZ R6, R41, R6, !PT ;  /* 0x0000000629067209 */ /* 0x000fe40007810000 */
[----:B------:R-:W-:Y:S01]  /*c2a0*/  FMNMX.FTZ R4, R39, R4, !PT ;  /* 0x0000000427047209 */ /* 0x000fe20007810000 */
[----:B------:R-:W2:Y:S01]  /*c2b0*/  I2F R10, R10 ;  /* 0x0000000a000a7306 */ /* 0x000ea20000201400 */
[----:B------:R-:W-:Y:S02]  /*c2c0*/  FMNMX.FTZ R6, R37, R6, !PT ;  /* 0x0000000625067209 */ /* 0x000fe40007810000 */
[----:B------:R-:W-:Y:S01]  /*c2d0*/  FMNMX.FTZ R4, R48, R4, !PT ;  /* 0x0000000430047209 */ /* 0x000fe20007810000 */
[----:B-1----:R-:W-:Y:S01]  /*c2e0*/  FFMA.FTZ R244, R9, -UR4, R210 ;  /* 0x8000000409f47c23 */ /* 0x002fe200080100d2 */
[----:B------:R-:W-:Y:S01]  /*c2f0*/  FMNMX.FTZ R6, R33, R6, !PT ;  /* 0x0000000621067209 */ /* 0x000fe20007810000 */
[----:B------:R-:W-:Y:S01]  /*c300*/  FFMA.FTZ R58, R9, -UR4, R58 ;  /* 0x80000004093a7c23 */ /* 0x000fe2000801003a */
[----:B------:R-:W-:Y:S02]  /*c310*/  FMNMX.FTZ R4, R224, R4, !PT ;  /* 0x00000004e0047209 */ /* 0x000fe40007810000 */
[----:B------:R-:W-:Y:S01]  /*c320*/  FMNMX.FTZ R6, R32, R6, !PT ;  /* 0x0000000620067209 */ /* 0x000fe20007810000 */
[----:B------:R-:W1:Y:S03]  /*c330*/  I2F R8, R8 ;  /* 0x0000000800087306 */ /* 0x000e660000201400 */
[----:B------:R-:W-:Y:S01]  /*c340*/  FMNMX.FTZ R6, R25, R6, !PT ;  /* 0x0000000619067209 */ /* 0x000fe20007810000 */
[----:B---3--:R-:W-:Y:S01]  /*c350*/  FFMA.FTZ R217, R18, -UR4, R61 ;  /* 0x8000000412d97c23 */ /* 0x008fe2000801003d */
[----:B------:R-:W-:Y:S02]  /*c360*/  FMNMX.FTZ R5, R51, R4, !PT ;  /* 0x0000000433057209 */ /* 0x000fe40007810000 */
[----:B------:R-:W-:Y:S02]  /*c370*/  FMNMX.FTZ R4, R246, R3, !PT ;  /* 0x00000003f6047209 */ /* 0x000fe40007810000 */
[----:B------:R-:W-:Y:S01]  /*c380*/  FMNMX.FTZ R3, R22, R141, !PT ;  /* 0x0000008d16037209 */ /* 0x000fe20007810000 */
[----:B------:R-:W3:Y:S01]  /*c390*/  I2F R7, R7 ;  /* 0x0000000700077306 */ /* 0x000ee20000201400 */
[----:B------:R-:W-:Y:S02]  /*c3a0*/  FMNMX.FTZ R4, R244, R4, !PT ;  /* 0x00000004f4047209 */ /* 0x000fe40007810000 */
[----:B------:R-:W-:Y:S01]  /*c3b0*/  FMNMX.FTZ R6, R19, R6, !PT ;  /* 0x0000000613067209 */ /* 0x000fe20007810000 */
[----:B--2---:R-:W-:Y:S01]  /*c3c0*/  FFMA.FTZ R17, R10, -UR4, R53 ;  /* 0x800000040a117c23 */ /* 0x004fe20008010035 */
[----:B------:R-:W-:Y:S01]  /*c3d0*/  FMNMX.FTZ R3, R24, R3, !PT ;  /* 0x0000000318037209 */ /* 0x000fe20007810000 */
[----:B------:R-:W-:Y:S01]  /*c3e0*/  FFMA.FTZ R218, R10, -UR4, R67 ;  /* 0x800000040ada7c23 */ /* 0x000fe20008010043 */
[----:B------:R-:W-:Y:S01]  /*c3f0*/  FMNMX.FTZ R5, R50, R5, !PT ;  /* 0x0000000532057209 */ /* 0x000fe20007810000 */
[----:B------:R-:W-:Y:S01]  /*c400*/  FFMA.FTZ R67, R14, -UR4, R64 ;  /* 0x800000040e437c23 */ /* 0x000fe20008010040 */
[----:B------:R-:W-:Y:S02]  /*c410*/  FMNMX.FTZ R6, R17, R6, !PT ;  /* 0x0000000611067209 */ /* 0x000fe40007810000 */
[----:B------:R-:W-:Y:S02]  /*c420*/  FMNMX.FTZ R3, R46, R3, !PT ;  /* 0x000000032e037209 */ /* 0x000fe40007810000 */
[----:B------:R-:W-:Y:S01]  /*c430*/  FMNMX.FTZ R6, R38, R6, !PT ;  /* 0x0000000626067209 */ /* 0x000fe20007810000 */
[----:B-1----:R-:W-:Y:S01]  /*c440*/  FFMA.FTZ R245, R8, -UR4, R143 ;  /* 0x8000000408f57c23 */ /* 0x002fe2000801008f */
[----:B------:R-:W-:Y:S01]  /*c450*/  FMNMX.FTZ R13, R36, R3, !PT ;  /* 0x00000003240d7209 */ /* 0x000fe20007810000 */
[----:B------:R-:W-:Y:S01]  /*c460*/  FFMA.FTZ R59, R8, -UR4, R59 ;  /* 0x80000004083b7c23 */ /* 0x000fe2000801003b */
[----:B------:R-:W-:Y:S02]  /*c470*/  FMNMX.FTZ R5, R49, R5, !PT ;  /* 0x0000000531057209 */ /* 0x000fe40007810000 */
[----:B------:R-:W-:Y:S02]  /*c480*/  FMNMX.FTZ R4, R245, R4, !PT ;  /* 0x00000004f5047209 */ /* 0x000fe40007810000 */
[----:B------:R-:W-:Y:S01]  /*c490*/  FMNMX.FTZ R5, R54, R5, !PT ;  /* 0x0000000536057209 */ /* 0x000fe20007810000 */
[C---:B---3--:R-:W-:Y:S03]  /*c4a0*/  FFMA.FTZ R221, R7.reuse, -UR4, R56 ;  /* 0x8000000407dd7c23 */ /* 0x048fe60008010038 */
[----:B------:R-:W-:Y:S01]  /*c4b0*/  FMNMX.FTZ R5, R142, R5, !PT ;  /* 0x000000058e057209 */ /* 0x000fe20007810000 */
[----:B------:R-:W-:Y:S02]  /*c4c0*/  FFMA.FTZ R56, R12, -UR4, R63 ;  /* 0x800000040c387c23 */ /* 0x000fe4000801003f */
[----:B------:R-:W-:Y:S01]  /*c4d0*/  FFMA.FTZ R138, R7, -UR4, R138 ;  /* 0x80000004078a7c23 */ /* 0x000fe2000801008a */
[----:B------:R-:W-:Y:S04]  /*c4e0*/  FMNMX.FTZ R4, R221, R4, !PT ;  /* 0x00000004dd047209 */ /* 0x000fe80007810000 */
        /* <DEDUP_REMOVED lines=14> */
[----:B------:R-:W-:Y:S05]  /*c5d0*/  FMNMX.FTZ R5, R218, R5, !PT ;  /* 0x00000005da057209 */ /* 0x000fea0007810000 */
[----:B------:R-:W3:Y:S01]  /*c5e0*/  SHFL.BFLY PT, R10, R5, 0x2, 0x1f ;  /* 0x0c401f00050a7f89 */ /* 0x000ee200000e0000 */
[----:B-1----:R-:W-:Y:S07]  /*c5f0*/  FMNMX.FTZ R137, R4, R137, !PT ;  /* 0x0000008904897209 */ /* 0x002fee0007810000 */
[----:B------:R-:W1:Y:S01]  /*c600*/  SHFL.BFLY PT, R9, R137, 0x1, 0x1f ;  /* 0x0c201f0089097f89 */ /* 0x000e6200000e0000 */
[----:B--2---:R-:W-:Y:S02]  /*c610*/  FMNMX.FTZ R136, R3, R136, !PT ;  /* 0x0000008803887209 */ /* 0x004fe40007810000 */
[----:B---3--:R-:W-:Y:S05]  /*c620*/  FMNMX.FTZ R5, R5, R10, !PT ;  /* 0x0000000a05057209 */ /* 0x008fea0007810000 */
[----:B------:R-:W2:Y:S01]  /*c630*/  SHFL.BFLY PT, R135, R5, 0x1, 0x1f ;  /* 0x0c201f0005877f89 */ /* 0x000ea200000e0000 */
[----:B-1----:R-:W-:Y:S04]  /*c640*/  FMNMX.FTZ R137, R137, R9, !PT ;  /* 0x0000000989897209 */ /* 0x002fe80007810000 */
[----:B------:R-:W-:Y:S02]  /*c650*/  FSETP.NEU.FTZ.AND P0, PT, R137, -INF , PT ;  /* 0xff8000008900780b */ /* 0x000fe40003f1d000 */
[----:B--2---:R-:W-:Y:S05]  /*c660*/  FMNMX.FTZ R135, R5, R135, !PT ;  /* 0x0000008705877209 */ /* 0x004fea0007810000 */
[----:B------:R-:W-:Y:S02]  /*c670*/  FMUL.FTZ R208, R135, c[0x0][0x23c] ;  /* 0x00008f0087d07a20 */ /* 0x000fe40000410000 */
[----:B----4-:R-:W-:Y:S05]  /*c680*/  FFMA.FTZ R229, R15, -UR4, R65 ;  /* 0x800000040fe57c23 */ /* 0x010fea0008010041 */
[----:B------:R-:W-:Y:S04]  /*c690*/  FMNMX.FTZ R6, R229, R6, !PT ;  /* 0x00000006e5067209 */ /* 0x000fe80007810000 */
[----:B------:R-:W-:Y:S04]  /*c6a0*/  FMNMX.FTZ R6, R67, R6, !PT ;  /* 0x0000000643067209 */ /* 0x000fe80007810000 */
[----:B------:R-:W-:Y:S02]  /*c6b0*/  FMNMX.FTZ R4, R56, R6, !PT ;  /* 0x0000000638047209 */ /* 0x000fe40007810000 */
[----:B------:R-:W1:Y:S02]  /*c6c0*/  SHFL.BFLY PT, R6, R136, 0x1, 0x1f ;  /* 0x0c201f0088067f89 */ /* 0x000e6400000e0000 */
[----:B------:R-:W-:Y:S04]  /*c6d0*/  FMNMX.FTZ R4, R62, R4, !PT ;  /* 0x000000043e047209 */ /* 0x000fe80007810000 */
[----:B------:R-:W-:Y:S04]  /*c6e0*/  FMNMX.FTZ R3, R58, R4, !PT ;  /* 0x000000043a037209 */ /* 0x000fe80007810000 */
[----:B------:R-:W-:Y:S04]  /*c6f0*/  FMNMX.FTZ R3, R59, R3, !PT ;  /* 0x000000033b037209 */ /* 0x000fe80007810000 */
[----:B------:R-:W-:Y:S04]  /*c700*/  FMNMX.FTZ R0, R138, R3, !PT ;  /* 0x000000038a007209 */ /* 0x000fe80007810000 */
[----:B------:R-:W-:Y:S01]  /*c710*/  FMNMX.FTZ R3, R2, R0, !PT ;  /* 0x0000000002037209 */ /* 0x000fe20007810000 */
[----:B------:R-:W-:Y:S04]  /*c720*/  FADD.FTZ R0, -R137, R132 ;  /* 0x0000008489007221 */ /* 0x000fe80000010100 */
[----:B------:R-:W-:Y:S01]  /*c730*/  FMUL.FTZ R0, R0, c[0x0][0x23c] ;  /* 0x00008f0000007a20 */ /* 0x000fe20000410000 */
[----:B------:R-:W2:Y:S01]  /*c740*/  SHFL.BFLY PT, R4, R3, 0x2, 0x1f ;  /* 0x0c401f0003047f89 */ /* 0x000ea200000e0000 */
[----:B-1----:R-:W-:Y:S02]  /*c750*/  FMNMX.FTZ R136, R136, R6, !PT ;  /* 0x0000000688887209 */ /* 0x002fe40007810000 */
[----:B------:R1:W3:Y:S03]  /*c760*/  MUFU.EX2 R133, R0 ;  /* 0x0000000000857308 */ /* 0x0002e60000000800 */
[C---:B-1----:R-:W-:Y:S02]  /*c770*/  FADD.FTZ R0, -R136.reuse, R139 ;  /* 0x0000008b88007221 */ /* 0x042fe40000010100 */
[----:B------:R-:W-:Y:S02]  /*c780*/  FMUL.FTZ R139, R136, c[0x0][0x23c] ;  /* 0x00008f00888b7a20 */ /* 0x000fe40000410000 */
[----:B------:R-:W-:Y:S01]  /*c790*/  FMUL.FTZ R5, R0, c[0x0][0x23c] ;  /* 0x00008f0000057a20 */ /* 0x000fe20000410000 */
[----:B--2---:R-:W-:Y:S01]  /*c7a0*/  FMNMX.FTZ R0, R3, R4, !PT ;  /* 0x0000000403007209 */ /* 0x004fe20007810000 */
[----:B------:R-:W-:Y:S02]  /*c7b0*/  FADD.FTZ R3, -R135, R140 ;  /* 0x0000008c87037221 */ /* 0x000fe40000010100 */
[----:B------:R1:W2:Y:S01]  /*c7c0*/  MUFU.EX2 R132, R5 ;  /* 0x0000000500847308 */ /* 0x0002a20000000800 */
[----:B---3--:R-:W-:Y:S01]  /*c7d0*/  FMUL.FTZ R16, R133, R156 ;  /* 0x0000009c85107220 */ /* 0x008fe20000410000 */
[----:B------:R-:W3:Y:S01]  /*c7e0*/  SHFL.BFLY PT, R4, R0, 0x1, 0x1f ;  /* 0x0c201f0000047f89 */ /* 0x000ee200000e0000 */
[----:B------:R-:W-:Y:S02]  /*c7f0*/  FMUL.FTZ R3, R3, c[0x0][0x23c] ;  /* 0x00008f0003037a20 */ /* 0x000fe40000410000 */
[C---:B------:R-:W-:Y:S02]  /*c800*/  FMUL.FTZ R68, R133.reuse, R68 ;  /* 0x0000004485447220 */ /* 0x040fe40000410000 */
[C---:B------:R-:W-:Y:S02]  /*c810*/  FMUL.FTZ R69, R133.reuse, R69 ;  /* 0x0000004585457220 */ /* 0x040fe40000410000 */
[C---:B------:R-:W-:Y:S01]  /*c820*/  FMUL.FTZ R80, R133.reuse, R80 ;  /* 0x0000005085507220 */ /* 0x040fe20000410000 */
[----:B------:R-:W4:Y:S01]  /*c830*/  MUFU.EX2 R3, R3 ;  /* 0x0000000300037308 */ /* 0x000f220000000800 */
[C---:B------:R-:W-:Y:S02]  /*c840*/  FMUL.FTZ R81, R133.reuse, R81 ;  /* 0x0000005185517220 */ /* 0x040fe40000410000 */
[C---:B------:R-:W-:Y:S02]  /*c850*/  FMUL.FTZ R84, R133.reuse, R84 ;  /* 0x0000005485547220 */ /* 0x040fe40000410000 */
[C---:B------:R-:W-:Y:S02]  /*c860*/  FMUL.FTZ R85, R133.reuse, R85 ;  /* 0x0000005585557220 */ /* 0x040fe40000410000 */
[C---:B------:R-:W-:Y:S02]  /*c870*/  FMUL.FTZ R96, R133.reuse, R96 ;  /* 0x0000006085607220 */ /* 0x040fe40000410000 */
[C---:B------:R-:W-:Y:S02]  /*c880*/  FMUL.FTZ R97, R133.reuse, R97 ;  /* 0x0000006185617220 */ /* 0x040fe40000410000 */
[C---:B------:R-:W-:Y:S02]  /*c890*/  FMUL.FTZ R100, R133.reuse, R100 ;  /* 0x0000006485647220 */ /* 0x040fe40000410000 */
[----:B------:R-:W-:Y:S02]  /*c8a0*/  FMUL.FTZ R101, R133, R101 ;  /* 0x0000006585657220 */ /* 0x000fe40000410000 */
[----:B-1----:R-:W-:Y:S01]  /*c8b0*/  FMUL.FTZ R5, R137, c[0x0][0x23c] ;  /* 0x00008f0089057a20 */ /* 0x002fe20000410000 */
[----:B---3--:R-:W-:Y:S01]  /*c8c0*/  FMNMX.FTZ R134, R0, R4, !PT ;  /* 0x0000000400867209 */ /* 0x008fe20007810000 */
[C---:B--2---:R-:W-:Y:S02]  /*c8d0*/  FMUL.FTZ R8, R132.reuse, R144 ;  /* 0x0000009084087220 */ /* 0x044fe40000410000 */
[----:B------:R-:W-:Y:S01]  /*c8e0*/  FMUL.FTZ R9, R132, R145 ;  /* 0x0000009184097220 */ /* 0x000fe20000410000 */
[----:B------:R-:W-:Y:S01]  /*c8f0*/  FSEL R5, R5, RZ, P0 ;  /* 0x000000ff05057208 */ /* 0x000fe20000000000 */
[----:B------:R-:W-:Y:S01]  /*c900*/  FMUL.FTZ R209, R134, c[0x0][0x23c] ;  /* 0x00008f0086d17a20 */ /* 0x000fe20000410000 */
[----:B------:R-:W-:Y:S01]  /*c910*/  FSETP.NEU.FTZ.AND P0, PT, R136, -INF , PT ;  /* 0xff8000008800780b */ /* 0x000fe20003f1d000 */
[----:B------:R-:W-:Y:S02]  /*c920*/  FMUL.FTZ R12, R132, R152 ;  /* 0x00000098840c7220 */ /* 0x000fe40000410000 */
[--C-:B------:R-:W-:Y:S01]  /*c930*/  FFMA.FTZ R6, R28, c[0x0][0x23c], -R5.reuse ;  /* 0x00008f001c067a23 */ /* 0x100fe20000010805 */
[----:B------:R-:W-:Y:S01]  /*c940*/  FSEL R139, R139, RZ, P0 ;  /* 0x000000ff8b8b7208 */ /* 0x000fe20000000000 */
[--C-:B------:R-:W-:Y:S01]  /*c950*/  FFMA.FTZ R0, R27, c[0x0][0x23c], -R5.reuse ;  /* 0x00008f001b007a23 */ /* 0x100fe20000010805 */
[----:B------:R-:W-:Y:S01]  /*c960*/  FSETP.NEU.FTZ.AND P0, PT, R135, -INF , PT ;  /* 0xff8000008700780b */ /* 0x000fe20003f1d000 */
[----:B------:R1:W-:Y:S01]  /*c970*/  MUFU.EX2 R211, R6 ;  /* 0x0000000600d37308 */ /* 0x0003e20000000800 */
[----:B------:R-:W-:Y:S02]  /*c980*/  FFMA.FTZ R223, R42, c[0x0][0x23c], -R5 ;  /* 0x00008f002adf7a23 */ /* 0x000fe40000010805 */
[----:B------:R-:W-:Y:S01]  /*c990*/  FFMA.FTZ R4, R30, c[0x0][0x23c], -R139 ;  /* 0x00008f001e047a23 */ /* 0x000fe2000001088b */
[----:B------:R-:W-:Y:S01]  /*c9a0*/  FSEL R208, R208, RZ, P0 ;  /* 0x000000ffd0d07208 */ /* 0x000fe20000000000 */
[--C-:B------:R-:W-:Y:S01]  /*c9b0*/  FFMA.FTZ R243, R19, c[0x0][0x23c], -R5.reuse ;  /* 0x00008f0013f37a23 */ /* 0x100fe20000010805 */
[----:B------:R-:W-:Y:S01]  /*c9c0*/  FSETP.NEU.FTZ.AND P0, PT, R134, -INF , PT ;  /* 0xff8000008600780b */ /* 0x000fe20003f1d000 */
[--C-:B------:R-:W-:Y:S02]  /*c9d0*/  FFMA.FTZ R242, R17, c[0x0][0x23c], -R5.reuse ;  /* 0x00008f0011f27a23 */ /* 0x100fe40000010805 */
[--C-:B------:R-:W-:Y:S01]  /*c9e0*/  FFMA.FTZ R241, R38, c[0x0][0x23c], -R5.reuse ;  /* 0x00008f0026f17a23 */ /* 0x100fe20000010805 */
[----:B------:R2:W-:Y:S01]  /*c9f0*/  MUFU.EX2 R210, R4 ;  /* 0x0000000400d27308 */ /* 0x0005e20000000800 */
[----:B------:R-:W-:Y:S01]  /*ca00*/  FSEL R209, R209, RZ, P0 ;  /* 0x000000ffd1d17208 */ /* 0x000fe20000000000 */
[--C-:B------:R-:W-:Y:S02]  /*ca10*/  FFMA.FTZ R240, R34, c[0x0][0x23c], -R5.reuse ;  /* 0x00008f0022f07a23 */ /* 0x100fe40000010805 */
[----:B----4-:R-:W-:Y:S02]  /*ca20*/  FMUL.FTZ R7, R3, R151 ;  /* 0x0000009703077220 */ /* 0x010fe40000410000 */
[--C-:B------:R-:W-:Y:S01]  /*ca30*/  FFMA.FTZ R222, R44, c[0x0][0x23c], -R5.reuse ;  /* 0x00008f002cde7a23 */ /* 0x100fe20000010805 */
[----:B------:R-:W-:Y:S01]  /*ca40*/  MOV R44, R47 ;  /* 0x0000002f002c7202 */ /* 0x000fe20000000f00 */
[--C-:B------:R-:W-:Y:S02]  /*ca50*/  FFMA.FTZ R47, R37, c[0x0][0x23c], -R5.reuse ;  /* 0x00008f00252f7a23 */ /* 0x100fe40000010805 */
[----:B------:R3:W-:Y:S01]  /*ca60*/  MUFU.EX2 R234, R0 ;  /* 0x0000000000ea7308 */ /* 0x0007e20000000800 */
[--C-:B------:R-:W-:Y:S01]  /*ca70*/  FFMA.FTZ R248, R41, c[0x0][0x23c], -R5.reuse ;  /* 0x00008f0029f87a23 */ /* 0x100fe20000010805 */
[----:B------:R-:W-:Y:S01]  /*ca80*/  MOV R41, R51 ;  /* 0x0000003300297202 */ /* 0x000fe20000000f00 */
[--C-:B------:R-:W-:Y:S01]  /*ca90*/  FFMA.FTZ R51, R33, c[0x0][0x23c], -R5.reuse ;  /* 0x00008f0021337a23 */ /* 0x100fe20000010805 */
[----:B------:R-:W-:Y:S01]  /*caa0*/  MOV R156, R44 ;  /* 0x0000002c009c7202 */ /* 0x000fe20000000f00 */
[--C-:B-1----:R-:W-:Y:S02]  /*cab0*/  FFMA.FTZ R6, R31, c[0x0][0x23c], -R5.reuse ;  /* 0x00008f001f067a23 */ /* 0x102fe40000010805 */
[--C-:B------:R-:W-:Y:S02]  /*cac0*/  FFMA.FTZ R57, R32, c[0x0][0x23c], -R5.reuse ;  /* 0x00008f0020397a23 */ /* 0x100fe40000010805 */
[----:B------:R-:W-:Y:S01]  /*cad0*/  FFMA.FTZ R61, R25, c[0x0][0x23c], -R5 ;  /* 0x00008f00193d7a23 */ /* 0x000fe20000010805 */
[----:B------:R-:W1:Y:S01]  /*cae0*/  MUFU.EX2 R65, R6 ;  /* 0x0000000600417308 */ /* 0x000e620000000800 */
[----:B------:R-:W-:Y:S01]  /*caf0*/  FMUL.FTZ R13, R132, R153 ;  /* 0x00000099840d7220 */ /* 0x000fe20000410000 */
[----:B------:R-:W-:Y:S01]  /*cb00*/  MOV R153, R49 ;  /* 0x0000003100997202 */ /* 0x000fe20000000f00 */
[----:B------:R-:W-:Y:S02]  /*cb10*/  FMUL.FTZ R17, R133, R157 ;  /* 0x0000009d85117220 */ /* 0x000fe40000410000 */
[----:B--2---:R-:W-:Y:S02]  /*cb20*/  FFMA.FTZ R4, R26, c[0x0][0x23c], -R139 ;  /* 0x00008f001a047a23 */ /* 0x004fe4000001088b */
[C---:B------:R-:W-:Y:S02]  /*cb30*/  FMUL.FTZ R18, R3.reuse, R158 ;  /* 0x0000009e03127220 */ /* 0x040fe40000410000 */
[----:B------:R-:W-:Y:S01]  /*cb40*/  FMUL.FTZ R19, R3, R159 ;  /* 0x0000009f03137220 */ /* 0x000fe20000410000 */
[----:B------:R-:W2:Y:S01]  /*cb50*/  MUFU.EX2 R64, R4 ;  /* 0x0000000400407308 */ /* 0x000ea20000000800 */
[----:B------:R-:W-:Y:S01]  /*cb60*/  IMAD.MOV.U32 R42, RZ, RZ, R54 ;  /* 0x000000ffff2a7224 */ /* 0x000fe200078e0036 */
[----:B------:R-:W-:Y:S01]  /*cb70*/  MOV R159, R230 ;  /* 0x000000e6009f7202 */ /* 0x000fe20000000f00 */
[----:B------:R-:W-:Y:S02]  /*cb80*/  FMUL.FTZ R25, R132, R165 ;  /* 0x000000a584197220 */ /* 0x000fe40000410000 */
[----:B---3--:R-:W-:Y:S02]  /*cb90*/  FADD.FTZ R0, -R134, R141 ;  /* 0x0000008d86007221 */ /* 0x008fe40000010100 */
[----:B------:R-:W-:Y:S02]  /*cba0*/  FMUL.FTZ R28, R132, R168 ;  /* 0x000000a8841c7220 */ /* 0x000fe40000410000 */
[----:B------:R-:W-:Y:S01]  /*cbb0*/  FMUL.FTZ R0, R0, c[0x0][0x23c] ;  /* 0x00008f0000007a20 */ /* 0x000fe20000410000 */
[----:B------:R-:W-:Y:S01]  /*cbc0*/  MUFU.EX2 R222, R222 ;  /* 0x000000de00de7308 */ /* 0x000fe20000000800 */
[C---:B------:R-:W-:Y:S01]  /*cbd0*/  FMUL.FTZ R32, R133.reuse, R172 ;  /* 0x000000ac85207220 */ /* 0x040fe20000410000 */
[----:B------:R-:W-:Y:S01]  /*cbe0*/  MOV R172, R61 ;  /* 0x0000003d00ac7202 */ /* 0x000fe20000000f00 */
[----:B------:R-:W-:Y:S01]  /*cbf0*/  FMUL.FTZ R33, R133, R173 ;  /* 0x000000ad85217220 */ /* 0x000fe20000410000 */
[----:B-1----:R-:W-:Y:S01]  /*cc00*/  F2FP.BF16.PACK_AB R140, R65, R211 ;  /* 0x000000d3418c723e */ /* 0x002fe200000010ff */
[----:B------:R-:W-:Y:S02]  /*cc10*/  FFMA.FTZ R6, R29, c[0x0][0x23c], -R5 ;  /* 0x00008f001d067a23 */ /* 0x000fe40000010805 */
[C---:B------:R-:W-:Y:S01]  /*cc20*/  FMUL.FTZ R29, R132.reuse, R169 ;  /* 0x000000a9841d7220 */ /* 0x040fe20000410000 */
[----:B------:R-:W-:Y:S01]  /*cc30*/  MOV R169, R51 ;  /* 0x0000003300a97202 */ /* 0x000fe20000000f00 */
[----:B------:R-:W-:Y:S01]  /*cc40*/  FMUL.FTZ R34, R3, R174 ;  /* 0x000000ae03227220 */ /* 0x000fe20000410000 */
[----:B------:R1:W-:Y:S01]  /*cc50*/  MUFU.EX2 R238, R6 ;  /* 0x0000000600ee7308 */ /* 0x0003e20000000800 */
[----:B------:R-:W-:Y:S01]  /*cc60*/  FMUL.FTZ R44, R132, R184 ;  /* 0x000000b8842c7220 */ /* 0x000fe20000410000 */
[----:B------:R-:W-:Y:S01]  /*cc70*/  MOV R174, R57 ;  /* 0x0000003900ae7202 */ /* 0x000fe20000000f00 */
[----:B------:R-:W-:Y:S01]  /*cc80*/  FMUL.FTZ R49, R133, R189 ;  /* 0x000000bd85317220 */ /* 0x000fe20000410000 */
[----:B--2---:R-:W-:Y:S01]  /*cc90*/  F2FP.BF16.PACK_AB R144, R64, R210 ;  /* 0x000000d24090723e */ /* 0x004fe200000010ff */
[--C-:B------:R-:W-:Y:S01]  /*cca0*/  FFMA.FTZ R4, R23, c[0x0][0x23c], -R139.reuse ;  /* 0x00008f0017047a23 */ /* 0x100fe2000001088b */
[----:B------:R-:W-:Y:S01]  /*ccb0*/  MOV R168, R64 ;  /* 0x0000004000a87202 */ /* 0x000fe20000000f00 */
[----:B------:R-:W-:Y:S02]  /*ccc0*/  FMUL.FTZ R51, R3, R191 ;  /* 0x000000bf03337220 */ /* 0x000fe40000410000 */
[C---:B------:R-:W-:Y:S01]  /*ccd0*/  FMUL.FTZ R57, R132.reuse, R197 ;  /* 0x000000c584397220 */ /* 0x040fe20000410000 */
[----:B------:R2:W-:Y:S01]  /*cce0*/  MUFU.EX2 R237, R4 ;  /* 0x0000000400ed7308 */ /* 0x0005e20000000800 */
[C---:B------:R-:W-:Y:S02]  /*ccf0*/  FMUL.FTZ R61, R132.reuse, R201 ;  /* 0x000000c9843d7220 */ /* 0x040fe40000410000 */
[----:B------:R-:W-:Y:S02]  /*cd00*/  FMUL.FTZ R64, R133, R204 ;  /* 0x000000cc85407220 */ /* 0x000fe40000410000 */
[C---:B------:R-:W-:Y:S02]  /*cd10*/  FMUL.FTZ R70, R3.reuse, R70 ;  /* 0x0000004603467220 */ /* 0x040fe40000410000 */
[----:B------:R-:W-:Y:S02]  /*cd20*/  FMUL.FTZ R71, R3, R71 ;  /* 0x0000004703477220 */ /* 0x000fe40000410000 */
[C---:B------:R-:W-:Y:S01]  /*cd30*/  FMUL.FTZ R72, R132.reuse, R72 ;  /* 0x0000004884487220 */ /* 0x040fe20000410000 */
[----:B------:R-:W3:Y:S01]  /*cd40*/  MUFU.EX2 R0, R0 ;  /* 0x0000000000007308 */ /* 0x000ee20000000800 */
[C---:B------:R-:W-:Y:S02]  /*cd50*/  FMUL.FTZ R73, R132.reuse, R73 ;  /* 0x0000004984497220 */ /* 0x040fe40000410000 */
[C---:B------:R-:W-:Y:S02]  /*cd60*/  FMUL.FTZ R76, R132.reuse, R76 ;  /* 0x0000004c844c7220 */ /* 0x040fe40000410000 */
[----:B-1----:R-:W-:Y:S02]  /*cd70*/  FFMA.FTZ R6, R35, c[0x0][0x23c], -R208 ;  /* 0x00008f0023067a23 */ /* 0x002fe400000108d0 */
[----:B------:R-:W-:Y:S02]  /*cd80*/  FMUL.FTZ R35, R3, R175 ;  /* 0x000000af03237220 */ /* 0x000fe40000410000 */
[----:B------:R-:W-:Y:S01]  /*cd90*/  IMAD.MOV.U32 R175, RZ, RZ, R56 ;  /* 0x000000ffffaf7224 */ /* 0x000fe200078e0038 */
[----:B------:R-:W1:Y:S01]  /*cda0*/  MUFU.EX2 R60, R6 ;  /* 0x00000006003c7308 */ /* 0x000e620000000800 */
[C---:B------:R-:W-:Y:S02]  /*cdb0*/  FMUL.FTZ R56, R132.reuse, R196 ;  /* 0x000000c484387220 */ /* 0x040fe40000410000 */
[----:B------:R-:W-:Y:S02]  /*cdc0*/  FMUL.FTZ R77, R132, R77 ;  /* 0x0000004d844d7220 */ /* 0x000fe40000410000 */
[----:B--2---:R-:W-:Y:S02]  /*cdd0*/  FFMA.FTZ R4, R21, c[0x0][0x23c], -R139 ;  /* 0x00008f0015047a23 */ /* 0x004fe4000001088b */
[C---:B------:R-:W-:Y:S02]  /*cde0*/  FMUL.FTZ R82, R3.reuse, R82 ;  /* 0x0000005203527220 */ /* 0x040fe40000410000 */
[C---:B------:R-:W-:Y:S01]  /*cdf0*/  FMUL.FTZ R83, R3.reuse, R83 ;  /* 0x0000005303537220 */ /* 0x040fe20000410000 */
[----:B------:R-:W2:Y:S01]  /*ce00*/  MUFU.EX2 R233, R4 ;  /* 0x0000000400e97308 */ /* 0x000ea20000000800 */
[C---:B------:R-:W-:Y:S02]  /*ce10*/  FMUL.FTZ R86, R3.reuse, R86 ;  /* 0x0000005603567220 */ /* 0x040fe40000410000 */
[C---:B------:R-:W-:Y:S02]  /*ce20*/  FMUL.FTZ R87, R3.reuse, R87 ;  /* 0x0000005703577220 */ /* 0x040fe40000410000 */
[C---:B---3--:R-:W-:Y:S02]  /*ce30*/  FMUL.FTZ R10, R0.reuse, R146 ;  /* 0x00000092000a7220 */ /* 0x048fe40000410000 */
[C---:B------:R-:W-:Y:S02]  /*ce40*/  FMUL.FTZ R11, R0.reuse, R147 ;  /* 0x00000093000b7220 */ /* 0x040fe40000410000 */
[C---:B------:R-:W-:Y:S01]  /*ce50*/  FMUL.FTZ R14, R0.reuse, R154 ;  /* 0x0000009a000e7220 */ /* 0x040fe20000410000 */
[----:B------:R-:W-:Y:S01]  /*ce60*/  MOV R154, R42 ;  /* 0x0000002a009a7202 */ /* 0x000fe20000000f00 */
[C---:B------:R-:W-:Y:S01]  /*ce70*/  FMUL.FTZ R15, R0.reuse, R155 ;  /* 0x0000009b000f7220 */ /* 0x040fe20000410000 */
[----:B------:R-:W-:Y:S01]  /*ce80*/  MUFU.EX2 R169, R169 ;  /* 0x000000a900a97308 */ /* 0x000fe20000000800 */
[C---:B------:R-:W-:Y:S01]  /*ce90*/  FMUL.FTZ R26, R0.reuse, R166 ;  /* 0x000000a6001a7220 */ /* 0x040fe20000410000 */
[----:B-1----:R-:W-:Y:S01]  /*cea0*/  MOV R173, R60 ;  /* 0x0000003c00ad7202 */ /* 0x002fe20000000f00 */
[----:B------:R-:W-:Y:S02]  /*ceb0*/  FMUL.FTZ R6, R3, R150 ;  /* 0x0000009603067220 */ /* 0x000fe40000410000 */
[C---:B------:R-:W-:Y:S02]  /*cec0*/  FMUL.FTZ R27, R0.reuse, R167 ;  /* 0x000000a7001b7220 */ /* 0x040fe40000410000 */
[C---:B------:R-:W-:Y:S02]  /*ced0*/  FMUL.FTZ R30, R0.reuse, R170 ;  /* 0x000000aa001e7220 */ /* 0x040fe40000410000 */
[C---:B------:R-:W-:Y:S01]  /*cee0*/  FMUL.FTZ R31, R0.reuse, R171 ;  /* 0x000000ab001f7220 */ /* 0x040fe20000410000 */
[----:B------:R-:W-:Y:S01]  /*cef0*/  MOV R171, R62 ;  /* 0x0000003e00ab7202 */ /* 0x000fe20000000f00 */
[----:B------:R-:W-:Y:S01]  /*cf00*/  FMUL.FTZ R42, R0, R182 ;  /* 0x000000b6002a7220 */ /* 0x000fe20000410000 */
[----:B--2---:R-:W-:Y:S01]  /*cf10*/  F2FP.BF16.PACK_AB R146, R233, R237 ;  /* 0x000000ede992723e */ /* 0x004fe200000010ff */
[--C-:B------:R-:W-:Y:S01]  /*cf20*/  FFMA.FTZ R4, R40, c[0x0][0x23c], -R208.reuse ;  /* 0x00008f0028047a23 */ /* 0x100fe200000108d0 */
[----:B------:R-:W-:Y:S01]  /*cf30*/  MOV R182, R48 ;  /* 0x0000003000b67202 */ /* 0x000fe20000000f00 */
[C---:B------:R-:W-:Y:S01]  /*cf40*/  FMUL.FTZ R40, R132.reuse, R180 ;  /* 0x000000b484287220 */ /* 0x040fe20000410000 */
[----:B------:R-:W-:Y:S01]  /*cf50*/  MOV R180, R41 ;  /* 0x0000002900b47202 */ /* 0x000fe20000000f00 */
[----:B------:R-:W1:Y:S01]  /*cf60*/  MUFU.EX2 R63, R4 ;  /* 0x00000004003f7308 */ /* 0x000e620000000800 */
[----:B------:R-:W-:Y:S02]  /*cf70*/  FMUL.FTZ R41, R132, R181 ;  /* 0x000000b584297220 */ /* 0x000fe40000410000 */
[C---:B------:R-:W-:Y:S02]  /*cf80*/  FMUL.FTZ R48, R133.reuse, R188 ;  /* 0x000000bc85307220 */ /* 0x040fe40000410000 */
[C---:B------:R-:W-:Y:S02]  /*cf90*/  FMUL.FTZ R62, R0.reuse, R202 ;  /* 0x000000ca003e7220 */ /* 0x040fe40000410000 */
[----:B------:R-:W-:Y:S02]  /*cfa0*/  IMAD.MOV.U32 R166, RZ, RZ, R65 ;  /* 0x000000ffffa67224 */ /* 0x000fe400078e0041 */
[----:B------:R-:W-:Y:S01]  /*cfb0*/  FMUL.FTZ R65, R133, R205 ;  /* 0x000000cd85417220 */ /* 0x000fe20000410000 */
[----:B------:R-:W-:Y:S01]  /*cfc0*/  MUFU.EX2 R167, R223 ;  /* 0x000000df00a77308 */ /* 0x000fe20000000800 */
[C---:B------:R-:W-:Y:S02]  /*cfd0*/  FMUL.FTZ R74, R0.reuse, R74 ;  /* 0x0000004a004a7220 */ /* 0x040fe40000410000 */
[C---:B------:R-:W-:Y:S02]  /*cfe0*/  FMUL.FTZ R75, R0.reuse, R75 ;  /* 0x0000004b004b7220 */ /* 0x040fe40000410000 */
[C---:B------:R-:W-:Y:S02]  /*cff0*/  FMUL.FTZ R78, R0.reuse, R78 ;  /* 0x0000004e004e7220 */ /* 0x040fe40000410000 */
[----:B------:R-:W-:Y:S02]  /*d000*/  FMUL.FTZ R79, R0, R79 ;  /* 0x0000004f004f7220 */ /* 0x000fe40000410000 */
[C---:B------:R-:W-:Y:S02]  /*d010*/  FMUL.FTZ R88, R132.reuse, R88 ;  /* 0x0000005884587220 */ /* 0x040fe40000410000 */
[----:B------:R-:W-:Y:S02]  /*d020*/  FMUL.FTZ R89, R132, R89 ;  /* 0x0000005984597220 */ /* 0x000fe40000410000 */
[----:B------:R-:W-:Y:S01]  /*d030*/  FMUL.FTZ R90, R0, R90 ;  /* 0x0000005a005a7220 */ /* 0x000fe20000410000 */
[----:B-1----:R-:W-:Y:S01]  /*d040*/  F2FP.BF16.PACK_AB R141, R63, R60 ;  /* 0x0000003c3f8d723e */ /* 0x002fe200000010ff */
[--C-:B------:R-:W-:Y:S01]  /*d050*/  FFMA.FTZ R4, R45, c[0x0][0x23c], -R208.reuse ;  /* 0x00008f002d047a23 */ /* 0x100fe200000108d0 */
[----:B------:R-:W-:Y:S01]  /*d060*/  MOV R45, R55 ;  /* 0x00000037002d7202 */ /* 0x000fe20000000f00 */
[C---:B------:R-:W-:Y:S01]  /*d070*/  FMUL.FTZ R60, R132.reuse, R200 ;  /* 0x000000c8843c7220 */ /* 0x040fe20000410000 */
[----:B------:R-:W-:Y:S01]  /*d080*/  LDSM.16.MT88.4 R52, [R228+0xc000] ;  /* 0x00c00000e434783b */ /* 0x000fe20000004200 */
[----:B------:R1:W-:Y:S01]  /*d090*/  MUFU.EX2 R236, R4 ;  /* 0x0000000400ec7308 */ /* 0x0003e20000000800 */
[----:B------:R-:W-:Y:S01]  /*d0a0*/  MOV R170, R63 ;  /* 0x0000003f00aa7202 */ /* 0x000fe20000000f00 */
[----:B------:R-:W-:Y:S02]  /*d0b0*/  IMAD.MOV.U32 R158, RZ, RZ, R45 ;  /* 0x000000ffff9e7224 */ /* 0x000fe400078e002d */
        /* <DEDUP_REMOVED lines=9> */
[----:B------:R-:W-:Y:S02]  /*d150*/  FMUL.FTZ R102, R3, R102 ;  /* 0x0000006603667220 */ /* 0x000fe40000410000 */
[--C-:B-1----:R-:W-:Y:S02]  /*d160*/  FFMA.FTZ R4, R39, c[0x0][0x23c], -R208.reuse ;  /* 0x00008f0027047a23 */ /* 0x102fe400000108d0 */
[----:B------:R-:W-:Y:S02]  /*d170*/  FMUL.FTZ R103, R3, R103 ;  /* 0x0000006703677220 */ /* 0x000fe40000410000 */
[----:B------:R1:W2:Y:S01]  /*d180*/  MUFU.EX2 R232, R4 ;  /* 0x0000000400e87308 */ /* 0x0002a20000000800 */
[C---:B------:R-:W-:Y:S02]  /*d190*/  FMUL.FTZ R104, R132.reuse, R104 ;  /* 0x0000006884687220 */ /* 0x040fe40000410000 */
[----:B------:R-:W-:Y:S02]  /*d1a0*/  FMUL.FTZ R105, R132, R105 ;  /* 0x0000006984697220 */ /* 0x000fe40000410000 */
[C---:B------:R-:W-:Y:S02]  /*d1b0*/  FMUL.FTZ R106, R0.reuse, R106 ;  /* 0x0000006a006a7220 */ /* 0x040fe40000410000 */
[----:B------:R-:W-:Y:S02]  /*d1c0*/  FMUL.FTZ R107, R0, R107 ;  /* 0x0000006b006b7220 */ /* 0x000fe40000410000 */
[----:B------:R-:W-:Y:S02]  /*d1d0*/  FFMA.FTZ R152, R216, c[0x0][0x23c], -R139 ;  /* 0x00008f00d8987a23 */ /* 0x000fe4000001088b */
[C---:B------:R-:W-:Y:S02]  /*d1e0*/  FMUL.FTZ R108, R132.reuse, R108 ;  /* 0x0000006c846c7220 */ /* 0x040fe40000410000 */
[----:B------:R3:W-:Y:S01]  /*d1f0*/  MUFU.EX2 R181, R152 ;  /* 0x0000009800b57308 */ /* 0x0007e20000000800 */
[----:B------:R-:W-:Y:S02]  /*d200*/  FMUL.FTZ R109, R132, R109 ;  /* 0x0000006d846d7220 */ /* 0x000fe40000410000 */
[C---:B------:R-:W-:Y:S02]  /*d210*/  FMUL.FTZ R110, R0.reuse, R110 ;  /* 0x0000006e006e7220 */ /* 0x040fe40000410000 */
[----:B------:R-:W-:Y:S02]  /*d220*/  FMUL.FTZ R111, R0, R111 ;  /* 0x0000006f006f7220 */ /* 0x000fe40000410000 */
[C---:B------:R-:W-:Y:S02]  /*d230*/  FMUL.FTZ R112, R133.reuse, R112 ;  /* 0x0000007085707220 */ /* 0x040fe40000410000 */
[----:B------:R-:W-:Y:S02]  /*d240*/  FMUL.FTZ R113, R133, R113 ;  /* 0x0000007185717220 */ /* 0x000fe40000410000 */
[----:B-1----:R-:W-:Y:S01]  /*d250*/  FFMA.FTZ R4, R22, c[0x0][0x23c], -R209 ;  /* 0x00008f0016047a23 */ /* 0x002fe200000108d1 */
[----:B--2---:R-:W-:Y:S01]  /*d260*/  F2FP.BF16.PACK_AB R143, R232, R236 ;  /* 0x000000ece88f723e */ /* 0x004fe200000010ff */
[----:B------:R-:W1:Y:S01]  /*d270*/  LDSM.16.MT88.4 R20, [R225+0xc000] ;  /* 0x00c00000e114783b */ /* 0x000e620000004200 */
[C---:B------:R-:W-:Y:S01]  /*d280*/  FMUL.FTZ R114, R3.reuse, R114 ;  /* 0x0000007203727220 */ /* 0x040fe20000410000 */
[----:B------:R2:W-:Y:S01]  /*d290*/  MUFU.EX2 R66, R4 ;  /* 0x0000000400427308 */ /* 0x0005e20000000800 */
[----:B------:R-:W-:Y:S02]  /*d2a0*/  FMUL.FTZ R115, R3, R115 ;  /* 0x0000007303737220 */ /* 0x000fe40000410000 */
[--C-:B------:R-:W-:Y:S02]  /*d2b0*/  FFMA.FTZ R219, R219, c[0x0][0x23c], -R139.reuse ;  /* 0x00008f00dbdb7a23 */ /* 0x100fe4000001088b */
[C---:B------:R-:W-:Y:S02]  /*d2c0*/  FMUL.FTZ R120, R132.reuse, R120 ;  /* 0x0000007884787220 */ /* 0x040fe40000410000 */
[----:B------:R-:W-:Y:S02]  /*d2d0*/  FMUL.FTZ R121, R132, R121 ;  /* 0x0000007984797220 */ /* 0x000fe40000410000 */
[----:B---3--:R-:W-:Y:S02]  /*d2e0*/  FFMA.FTZ R152, R215, c[0x0][0x23c], -R139 ;  /* 0x00008f00d7987a23 */ /* 0x008fe4000001088b */
[C---:B------:R-:W-:Y:S02]  /*d2f0*/  FMUL.FTZ R122, R0.reuse, R122 ;  /* 0x0000007a007a7220 */ /* 0x040fe40000410000 */
[----:B------:R-:W-:Y:S02]  /*d300*/  FMUL.FTZ R123, R0, R123 ;  /* 0x0000007b007b7220 */ /* 0x000fe40000410000 */
[C---:B------:R-:W-:Y:S02]  /*d310*/  FMUL.FTZ R124, R132.reuse, R124 ;  /* 0x0000007c847c7220 */ /* 0x040fe40000410000 */
[----:B------:R-:W-:Y:S02]  /*d320*/  FMUL.FTZ R125, R132, R125 ;  /* 0x0000007d847d7220 */ /* 0x000fe40000410000 */
[C---:B------:R-:W-:Y:S02]  /*d330*/  FMUL.FTZ R126, R0.reuse, R126 ;  /* 0x0000007e007e7220 */ /* 0x040fe40000410000 */
[----:B------:R-:W-:Y:S02]  /*d340*/  FMUL.FTZ R127, R0, R127 ;  /* 0x0000007f007f7220 */ /* 0x000fe40000410000 */
[C---:B------:R-:W-:Y:S02]  /*d350*/  FMUL.FTZ R116, R133.reuse, R116 ;  /* 0x0000007485747220 */ /* 0x040fe40000410000 */
[--C-:B--2---:R-:W-:Y:S02]  /*d360*/  FFMA.FTZ R4, R24, c[0x0][0x23c], -R209.reuse ;  /* 0x00008f0018047a23 */ /* 0x104fe400000108d1 */
[----:B------:R-:W-:Y:S01]  /*d370*/  FMUL.FTZ R24, R132, R164 ;  /* 0x000000a484187220 */ /* 0x000fe20000410000 */
[----:B------:R-:W-:Y:S01]  /*d380*/  MOV R164, R58 ;  /* 0x0000003a00a47202 */ /* 0x000fe20000000f00 */
[----:B------:R2:W3:Y:S01]  /*d390*/  MUFU.EX2 R239, R4 ;  /* 0x0000000400ef7308 */ /* 0x0004e20000000800 */
[----:B------:R-:W-:Y:S02]  /*d3a0*/  FMUL.FTZ R58, R0, R198 ;  /* 0x000000c6003a7220 */ /* 0x000fe40000410000 */
[----:B------:R-:W-:Y:S02]  /*d3b0*/  FMUL.FTZ R117, R133, R117 ;  /* 0x0000007585757220 */ /* 0x000fe40000410000 */
[C---:B------:R-:W-:Y:S02]  /*d3c0*/  FMUL.FTZ R118, R3.reuse, R118 ;  /* 0x0000007603767220 */ /* 0x040fe40000410000 */
[----:B------:R-:W-:Y:S02]  /*d3d0*/  FMUL.FTZ R119, R3, R119 ;  /* 0x0000007703777220 */ /* 0x000fe40000410000 */
[C---:B------:R-:W-:Y:S02]  /*d3e0*/  FMUL.FTZ R128, R133.reuse, R128 ;  /* 0x0000008085807220 */ /* 0x040fe40000410000 */
[----:B------:R-:W-:Y:S02]  /*d3f0*/  FMUL.FTZ R129, R133, R129 ;  /* 0x0000008185817220 */ /* 0x000fe40000410000 */
[C---:B------:R-:W-:Y:S02]  /*d400*/  FMUL.FTZ R130, R3.reuse, R130 ;  /* 0x0000008203827220 */ /* 0x040fe40000410000 */
[----:B------:R-:W-:Y:S02]  /*d410*/  FMUL.FTZ R131, R3, R131 ;  /* 0x0000008303837220 */ /* 0x000fe40000410000 */
[--C-:B------:R-:W-:Y:S02]  /*d420*/  FFMA.FTZ R138, R138, c[0x0][0x23c], -R209.reuse ;  /* 0x00008f008a8a7a23 */ /* 0x100fe400000108d1 */
[----:B--2---:R-:W-:Y:S01]  /*d430*/  FFMA.FTZ R4, R46, c[0x0][0x23c], -R209 ;  /* 0x00008f002e047a23 */ /* 0x004fe200000108d1 */
[----:B------:R-:W-:Y:S01]  /*d440*/  MOV R46, R220 ;  /* 0x000000dc002e7202 */ /* 0x000fe20000000f00 */
[----:B------:R-:W-:Y:S01]  /*d450*/  FFMA.FTZ R220, R43, c[0x0][0x23c], -R5 ;  /* 0x00008f002bdc7a23 */ /* 0x000fe20000010805 */
[----:B------:R-:W-:Y:S01]  /*d460*/  MOV R43, R142 ;  /* 0x0000008e002b7202 */ /* 0x000fe20000000f00 */
[----:B------:R2:W-:Y:S01]  /*d470*/  MUFU.EX2 R235, R4 ;  /* 0x0000000400eb7308 */ /* 0x0005e20000000800 */
[----:B------:R-:W-:Y:S01]  /*d480*/  FMUL.FTZ R5, R133, R149 ;  /* 0x0000009585057220 */ /* 0x000fe20000410000 */
[----:B------:R-:W-:Y:S02]  /*d490*/  F2FP.BF16.PACK_AB R142, R234, R238 ;  /* 0x000000eeea8e723e */ /* 0x000fe400000010ff */
[----:B---3--:R-:W-:Y:S02]  /*d4a0*/  F2FP.BF16.PACK_AB R145, R239, R66 ;  /* 0x00000042ef91723e */ /* 0x008fe400000010ff */
[----:B------:R-:W-:Y:S01]  /*d4b0*/  MOV R155, R43 ;  /* 0x0000002b009b7202 */ /* 0x000fe20000000f00 */
[C---:B------:R-:W-:Y:S01]  /*d4c0*/  FMUL.FTZ R43, R0.reuse, R183 ;  /* 0x000000b7002b7220 */ /* 0x040fe20000410000 */
[----:B------:R-:W-:Y:S01]  /*d4d0*/  MOV R157, R46 ;  /* 0x0000002e009d7202 */ /* 0x000fe20000000f00 */
[----:B------:R-:W-:Y:S01]  /*d4e0*/  FMUL.FTZ R46, R0, R186 ;  /* 0x000000ba002e7220 */ /* 0x000fe20000410000 */
[----:B------:R-:W-:Y:S02]  /*d4f0*/  MUFU.EX2 R230, R220 ;  /* 0x000000dc00e67308 */ /* 0x000fe40000000800 */
[----:B------:R-:W-:Y:S02]  /*d500*/  MOV R196, R157 ;  /* 0x0000009d00c47202 */ /* 0x000fe40000000f00 */
[----:B------:R-:W-:Y:S05]  /*d510*/  MOV R157, R154 ;  /* 0x0000009a009d7202 */ /* 0x000fea0000000f00 */
[--C-:B------:R-:W-:Y:S02]  /*d520*/  FFMA.FTZ R157, R157, c[0x0][0x23c], -R208.reuse ;  /* 0x00008f009d9d7a23 */ /* 0x100fe400000108d0 */
[----:B--2---:R-:W-:Y:S02]  /*d530*/  FFMA.FTZ R4, R36, c[0x0][0x23c], -R209 ;  /* 0x00008f0024047a23 */ /* 0x004fe400000108d1 */
[----:B------:R-:W2:Y:S02]  /*d540*/  LDSM.16.MT88.4 R36, [R226+0xc000] ;  /* 0x00c00000e224783b */ /* 0x000ea40000004200 */
[----:B------:R3:W4:Y:S02]  /*d550*/  MUFU.EX2 R231, R4 ;  /* 0x0000000400e77308 */ /* 0x0007240000000800 */
[----:B---3--:R-:W-:Y:S01]  /*d560*/  FMUL.FTZ R4, R133, R148 ;  /* 0x0000009485047220 */ /* 0x008fe20000410000 */
[----:B----4-:R-:W-:Y:S03]  /*d570*/  F2FP.BF16.PACK_AB R147, R231, R235 ;  /* 0x000000ebe793723e */ /* 0x010fe600000010ff */
[----:B------:R-:W3:Y:S03]  /*d580*/  LDSM.16.MT88.4 R148, [R227+0xc000] ;  /* 0x00c00000e394783b */ /* 0x000ee60000004200 */
[-C--:B-1----:R-:W-:Y:S08]  /*d590*/  HMMA.16816.F32.BF16 R4, R140, R20.reuse, R4 ;  /* 0x000000148c04723c */ /* 0x082ff00000041804 */
[C---:B------:R-:W-:Y:S07]  /*d5a0*/  HMMA.16816.F32.BF16 R8, R144.reuse, R20, R8 ;  /* 0x000000149008723c */ /* 0x040fee0000041808 */
[----:B------:R-:W-:Y:S01]  /*d5b0*/  FMUL.FTZ R20, R133, R160 ;  /* 0x000000a085147220 */ /* 0x000fe20000410000 */
[-C--:B------:R-:W-:Y:S01]  /*d5c0*/  HMMA.16816.F32.BF16 R12, R144, R22.reuse, R12 ;  /* 0x00000016900c723c */ /* 0x080fe2000004180c */
[----:B------:R-:W-:Y:S03]  /*d5d0*/  MOV R160, R67 ;  /* 0x0000004300a07202 */ /* 0x000fe60000000f00 */
[----:B------:R-:W-:Y:S01]  /*d5e0*/  FMUL.FTZ R67, R3, R207 ;  /* 0x000000cf03437220 */ /* 0x000fe20000410000 */
[----:B------:R-:W-:Y:S01]  /*d5f0*/  MOV R191, R160 ;  /* 0x000000a000bf7202 */ /* 0x000fe20000000f00 */
[----:B------:R-:W-:Y:S02]  /*d600*/  FFMA.FTZ R160, R245, c[0x0][0x23c], -R139 ;  /* 0x00008f00f5a07a23 */ /* 0x000fe4000001088b */
[C---:B------:R-:W-:Y:S01]  /*d610*/  HMMA.16816.F32.BF16 R16, R140.reuse, R22, R16 ;  /* 0x000000168c10723c */ /* 0x040fe20000041810 */
[----:B------:R-:W-:Y:S01]  /*d620*/  FMUL.FTZ R21, R133, R161 ;  /* 0x000000a185157220 */ /* 0x000fe20000410000 */
[----:B------:R-:W-:Y:S02]  /*d630*/  MUFU.EX2 R203, R160 ;  /* 0x000000a000cb7308 */ /* 0x000fe40000000800 */
[----:B------:R-:W-:Y:S03]  /*d640*/  MOV R161, R229 ;  /* 0x000000e500a17202 */ /* 0x000fe60000000f00 */
[C---:B------:R-:W-:Y:S01]  /*d650*/  FMUL.FTZ R22, R3.reuse, R162 ;  /* 0x000000a203167220 */ /* 0x040fe20000410000 */
[----:B------:R-:W-:Y:S01]  /*d660*/  MOV R162, R66 ;  /* 0x0000004200a27202 */ /* 0x000fe20000000f00 */
[C---:B------:R-:W-:Y:S03]  /*d670*/  FMUL.FTZ R23, R3.reuse, R163 ;  /* 0x000000a303177220 */ /* 0x040fe60000410000 */
[----:B------:R-:W-:Y:S01]  /*d680*/  FMUL.FTZ R66, R3, R206 ;  /* 0x000000ce03427220 */ /* 0x000fe20000410000 */
[----:B------:R-:W-:Y:S01]  /*d690*/  MOV R163, R59 ;  /* 0x0000003b00a37202 */ /* 0x000fe20000000f00 */
[----:B------:R-:W-:Y:S01]  /*d6a0*/  LDSM.16.MT88.4 R204, [R227+0xd800] ;  /* 0x00d80000e3cc783b */ /* 0x000fe20000004200 */
[C---:B------:R-:W-:Y:S01]  /*d6b0*/  FMUL.FTZ R59, R0.reuse, R199 ;  /* 0x000000c7003b7220 */ /* 0x040fe20000410000 */
[-C--:B--2---:R-:W-:Y:S08]  /*d6c0*/  HMMA.16816.F32.BF16 R20, R140, R36.reuse, R20 ;  /* 0x000000248c14723c */ /* 0x084ff00000041814 */
[C---:B------:R-:W-:Y:S07]  /*d6d0*/  HMMA.16816.F32.BF16 R24, R144.reuse, R36, R24 ;  /* 0x000000249018723c */ /* 0x040fee0000041818 */
[C---:B------:R-:W-:Y:S01]  /*d6e0*/  FMUL.FTZ R36, R133.reuse, R176 ;  /* 0x000000b085247220 */ /* 0x040fe20000410000 */
[-C--:B------:R-:W-:Y:S01]  /*d6f0*/  HMMA.16816.F32.BF16 R28, R144, R38.reuse, R28 ;  /* 0x00000026901c723c */ /* 0x080fe2000004181c */
[----:B------:R-:W-:Y:S02]  /*d700*/  FMUL.FTZ R37, R133, R177 ;  /* 0x000000b185257220 */ /* 0x000fe40000410000 */
[----:B------:R1:W-:Y:S01]  /*d710*/  MUFU.EX2 R177, R152 ;  /* 0x0000009800b17308 */ /* 0x0003e20000000800 */
[----:B------:R-:W-:Y:S01]  /*d720*/  MOV R176, R47 ;  /* 0x0000002f00b07202 */ /* 0x000fe20000000f00 */
[----:B------:R-:W-:Y:S03]  /*d730*/  FMUL.FTZ R47, R0, R187 ;  /* 0x000000bb002f7220 */ /* 0x000fe60000410000 */
[C---:B------:R-:W-:Y:S07]  /*d740*/  HMMA.16816.F32.BF16 R32, R140.reuse, R38, R32 ;  /* 0x000000268c20723c */ /* 0x040fee0000041820 */
[C---:B------:R-:W-:Y:S02]  /*d750*/  FMUL.FTZ R38, R3.reuse, R178 ;  /* 0x000000b203267220 */ /* 0x040fe40000410000 */
[C---:B------:R-:W-:Y:S01]  /*d760*/  FMUL.FTZ R39, R3.reuse, R179 ;  /* 0x000000b303277220 */ /* 0x040fe20000410000 */
[----:B------:R2:W-:Y:S02]  /*d770*/  MUFU.EX2 R178, R248 ;  /* 0x000000f800b27308 */ /* 0x0005e40000000800 */
[----:B------:R-:W-:Y:S01]  /*d780*/  MOV R179, R50 ;  /* 0x0000003200b37202 */ /* 0x000fe20000000f00 */
[----:B------:R-:W-:Y:S03]  /*d790*/  FMUL.FTZ R50, R3, R190 ;  /* 0x000000be03327220 */ /* 0x000fe60000410000 */
[-C--:B------:R-:W-:Y:S01]  /*d7a0*/  HMMA.16816.F32.BF16 R36, R140, R52.reuse, R36 ;  /* 0x000000348c24723c */ /* 0x080fe20000041824 */
[----:B-1----:R-:W-:Y:S01]  /*d7b0*/  FFMA.FTZ R152, R182, c[0x0][0x23c], -R208 ;  /* 0x00008f00b6987a23 */ /* 0x002fe200000108d0 */
[----:B------:R-:W-:Y:S01]  /*d7c0*/  MOV R182, R179 ;  /* 0x000000b300b67202 */ /* 0x000fe20000000f00 */
[----:B------:R-:W-:Y:S01]  /*d7d0*/  IMAD.MOV.U32 R179, RZ, RZ, R176 ;  /* 0x000000ffffb37224 */ /* 0x000fe200078e00b0 */
[----:B------:R-:W-:Y:S04]  /*d7e0*/  MOV R176, R175 ;  /* 0x000000af00b07202 */ /* 0x000fe80000000f00 */
[C---:B------:R-:W-:Y:S01]  /*d7f0*/  HMMA.16816.F32.BF16 R40, R144.reuse, R52, R40 ;  /* 0x000000349028723c */ /* 0x040fe20000041828 */
[----:B------:R-:W-:Y:S03]  /*d800*/  MOV R175, R174 ;  /* 0x000000ae00af7202 */ /* 0x000fe60000000f00 */
[----:B------:R-:W-:Y:S02]  /*d810*/  MOV R190, R179 ;  /* 0x000000b300be7202 */ /* 0x000fe40000000f00 */
[----:B------:R-:W-:Y:S01]  /*d820*/  MOV R174, R173 ;  /* 0x000000ad00ae7202 */ /* 0x000fe20000000f00 */
[C---:B------:R-:W-:Y:S01]  /*d830*/  FMUL.FTZ R52, R133.reuse, R192 ;  /* 0x000000c085347220 */ /* 0x040fe20000410000 */
[-C--:B------:R-:W-:Y:S01]  /*d840*/  HMMA.16816.F32.BF16 R44, R144, R54.reuse, R44 ;  /* 0x00000036902c723c */ /* 0x080fe2000004182c */
[----:B------:R-:W-:Y:S02]  /*d850*/  FMUL.FTZ R53, R133, R193 ;  /* 0x000000c185357220 */ /* 0x000fe40000410000 */
[----:B------:R-:W4:Y:S01]  /*d860*/  LDL.LU R193, [R1+0x2c] ;  /* 0x00002c0001c17983 */ /* 0x000f220000300800 */
[----:B------:R-:W-:Y:S02]  /*d870*/  MOV R173, R172 ;  /* 0x000000ac00ad7202 */ /* 0x000fe40000000f00 */
[----:B------:R-:W-:Y:S01]  /*d880*/  MOV R172, R171 ;  /* 0x000000ab00ac7202 */ /* 0x000fe20000000f00 */
[----:B------:R-:W4:Y:S01]  /*d890*/  LDL.LU R192, [R1+0x30] ;  /* 0x0000300001c07983 */ /* 0x000f220000300800 */
[C---:B------:R-:W-:Y:S01]  /*d8a0*/  HMMA.16816.F32.BF16 R48, R140.reuse, R54, R48 ;  /* 0x000000368c30723c */ /* 0x040fe20000041830 */
[----:B------:R-:W-:Y:S03]  /*d8b0*/  MOV R171, R170 ;  /* 0x000000aa00ab7202 */ /* 0x000fe60000000f00 */
[----:B------:R-:W-:Y:S01]  /*d8c0*/  IMAD.MOV.U32 R170, RZ, RZ, R168 ;  /* 0x000000ffffaa7224 */ /* 0x000fe200078e00a8 */
[----:B------:R-:W-:Y:S01]  /*d8d0*/  MOV R168, R166 ;  /* 0x000000a600a87202 */ /* 0x000fe20000000f00 */
[----:B------:R-:W-:Y:S01]  /*d8e0*/  IMAD.MOV.U32 R183, RZ, RZ, R173 ;  /* 0x000000ffffb77224 */ /* 0x000fe200078e00ad */
[----:B------:R-:W-:Y:S01]  /*d8f0*/  MOV R166, R164 ;  /* 0x000000a400a67202 */ /* 0x000fe20000000f00 */
[C---:B------:R-:W-:Y:S01]  /*d900*/  FMUL.FTZ R54, R3.reuse, R194 ;  /* 0x000000c203367220 */ /* 0x040fe20000410000 */
[----:B------:R1:W-:Y:S03]  /*d910*/  MUFU.EX2 R164, R152 ;  /* 0x0000009800a47308 */ /* 0x0003e60000000800 */
[----:B------:R-:W-:Y:S01]  /*d920*/  FMUL.FTZ R55, R3, R195 ;  /* 0x000000c303377220 */ /* 0x000fe20000410000 */
[----:B------:R-:W-:Y:S01]  /*d930*/  MOV R173, R170 ;  /* 0x000000aa00ad7202 */ /* 0x000fe20000000f00 */
[----:B------:R-:W-:Y:S01]  /*d940*/  IMAD.MOV.U32 R170, RZ, RZ, R162 ;  /* 0x000000ffffaa7224 */ /* 0x000fe200078e00a2 */
[----:B------:R-:W-:Y:S01]  /*d950*/  MOV R189, R176 ;  /* 0x000000b000bd7202 */ /* 0x000fe20000000f00 */
[--C-:B------:R-:W-:Y:S01]  /*d960*/  FFMA.FTZ R162, R246, c[0x0][0x23c], -R139.reuse ;  /* 0x00008f00f6a27a23 */ /* 0x100fe2000001088b */
[----:B------:R-:W-:Y:S02]  /*d970*/  MOV R195, R158 ;  /* 0x0000009e00c37202 */ /* 0x000fe40000000f00 */
[-C--:B---3--:R-:W-:Y:S01]  /*d980*/  HMMA.16816.F32.BF16 R52, R140, R148.reuse, R52 ;  /* 0x000000948c34723c */ /* 0x088fe20000041834 */
[----:B------:R-:W-:Y:S01]  /*d990*/  MOV R158, R153 ;  /* 0x00000099009e7202 */ /* 0x000fe20000000f00 */
[----:B------:R-:W-:Y:S01]  /*d9a0*/  MUFU.EX2 R202, R183 ;  /* 0x000000b700ca7308 */ /* 0x000fe20000000800 */
[----:B------:R-:W-:Y:S01]  /*d9b0*/  MOV R186, R174 ;  /* 0x000000ae00ba7202 */ /* 0x000fe20000000f00 */
[--C-:B--2---:R-:W-:Y:S01]  /*d9c0*/  FFMA.FTZ R248, R195, c[0x0][0x23c], -R208.reuse ;  /* 0x00008f00c3f87a23 */ /* 0x104fe200000108d0 */
[----:B------:R-:W-:Y:S01]  /*d9d0*/  MOV R174, R168 ;  /* 0x000000a800ae7202 */ /* 0x000fe20000000f00 */
[--C-:B------:R-:W-:Y:S01]  /*d9e0*/  FFMA.FTZ R158, R158, c[0x0][0x23c], -R208.reuse ;  /* 0x00008f009e9e7a23 */ /* 0x100fe200000108d0 */
[----:B------:R-:W-:Y:S01]  /*d9f0*/  MOV R168, R161 ;  /* 0x000000a100a87202 */ /* 0x000fe20000000f00 */
[C---:B------:R-:W-:Y:S01]  /*da00*/  HMMA.16816.F32.BF16 R56, R144.reuse, R148, R56 ;  /* 0x000000949038723c */ /* 0x040fe20000041838 */
[--C-:B------:R-:W-:Y:S03]  /*da10*/  FFMA.FTZ R161, R244, c[0x0][0x23c], -R139.reuse ;  /* 0x00008f00f4a17a23 */ /* 0x100fe6000001088b */
[----:B------:R-:W-:Y:S01]  /*da20*/  MOV R195, R191 ;  /* 0x000000bf00c37202 */ /* 0x000fe20000000f00 */
[----:B------:R-:W-:Y:S01]  /*da30*/  MUFU.EX2 R199, R161 ;  /* 0x000000a100c77308 */ /* 0x000fe20000000800 */
[----:B------:R-:W-:Y:S01]  /*da40*/  MOV R191, R186 ;  /* 0x000000ba00bf7202 */ /* 0x000fe20000000f00 */
[--C-:B-1----:R-:W-:Y:S01]  /*da50*/  FFMA.FTZ R152, R224, c[0x0][0x23c], -R208.reuse ;  /* 0x00008f00e0987a23 */ /* 0x102fe200000108d0 */
[-C--:B------:R-:W-:Y:S01]  /*da60*/  HMMA.16816.F32.BF16 R60, R144, R150.reuse, R60 ;  /* 0x00000096903c723c */ /* 0x080fe2000004183c */
[----:B------:R-:W-:Y:S03]  /*da70*/  MOV R188, R175 ;  /* 0x000000af00bc7202 */ /* 0x000fe60000000f00 */
[----:B------:R-:W-:Y:S01]  /*da80*/  MOV R175, R166 ;  /* 0x000000a600af7202 */ /* 0x000fe20000000f00 */
[----:B------:R-:W-:Y:S01]  /*da90*/  FFMA.FTZ R166, R251, c[0x0][0x23c], -R139 ;  /* 0x00008f00fba67a23 */ /* 0x000fe2000001088b */
[----:B------:R-:W-:Y:S01]  /*daa0*/  MOV R194, R159 ;  /* 0x0000009f00c27202 */ /* 0x000fe20000000f00 */
[----:B------:R1:W2:Y:S01]  /*dab0*/  MUFU.EX2 R224, R152 ;  /* 0x0000009800e07308 */ /* 0x0002a20000000800 */
[C---:B------:R-:W-:Y:S01]  /*dac0*/  HMMA.16816.F32.BF16 R64, R140.reuse, R150, R64 ;  /* 0x000000968c40723c */ /* 0x040fe20000041840 */
[----:B------:R-:W3:Y:S03]  /*dad0*/  LDSM.16.MT88.4 R148, [R225+0xe000] ;  /* 0x00e00000e194783b */ /* 0x000ee60000004200 */
[----:B------:R-:W-:Y:S01]  /*dae0*/  IMAD.MOV.U32 R186, RZ, RZ, R175 ;  /* 0x000000ffffba7224 */ /* 0x000fe200078e00af */
[----:B------:R-:W-:Y:S01]  /*daf0*/  MOV R159, R156 ;  /* 0x0000009c009f7202 */ /* 0x000fe20000000f00 */
[----:B------:R-:W-:Y:S02]  /*db00*/  IMAD.MOV.U32 R156, RZ, RZ, R155 ;  /* 0x000000ffff9c7224 */ /* 0x000fe400078e009b */
[--C-:B------:R-:W-:Y:S01]  /*db10*/  FFMA.FTZ R251, R196, c[0x0][0x23c], -R208.reuse ;  /* 0x00008f00c4fb7a23 */ /* 0x100fe200000108d0 */
[----:B------:R-:W-:Y:S03]  /*db20*/  MUFU.EX2 R198, R188 ;  /* 0x000000bc00c67308 */ /* 0x000fe60000000800 */
[--C-:B------:R-:W-:Y:S02]  /*db30*/  FFMA.FTZ R156, R156, c[0x0][0x23c], -R208.reuse ;  /* 0x00008f009c9c7a23 */ /* 0x100fe400000108d0 */
[--C-:B------:R-:W-:Y:S02]  /*db40*/  FFMA.FTZ R159, R159, c[0x0][0x23c], -R208.reuse ;  /* 0x00008f009f9f7a23 */ /* 0x100fe400000108d0 */
[----:B------:R-:W-:Y:S03]  /*db50*/  FFMA.FTZ R244, R186, c[0x0][0x23c], -R209 ;  /* 0x00008f00baf47a23 */ /* 0x000fe600000108d1 */
[----:B------:R-:W-:Y:S01]  /*db60*/  MUFU.EX2 R196, R158 ;  /* 0x0000009e00c47308 */ /* 0x000fe20000000800 */
[--C-:B-1----:R-:W-:Y:S09]  /*db70*/  FFMA.FTZ R152, R180, c[0x0][0x23c], -R208.reuse ;  /* 0x00008f00b4987a23 */ /* 0x102ff200000108d0 */
[----:B------:R-:W-:Y:S10]  /*db80*/  MUFU.EX2 R200, R156 ;  /* 0x0000009c00c87308 */ /* 0x000ff40000000800 */
[----:B------:R-:W-:Y:S01]  /*db90*/  MUFU.EX2 R186, R241 ;  /* 0x000000f100ba7308 */ /* 0x000fe20000000800 */
[-C--:B---3--:R-:W-:Y:S08]  /*dba0*/  HMMA.16816.F32.BF16 R68, R140, R148.reuse, R68 ;  /* 0x000000948c44723c */ /* 0x088ff00000041844 */
[C---:B------:R-:W-:Y:S01]  /*dbb0*/  HMMA.16816.F32.BF16 R72, R144.reuse, R148, R72 ;  /* 0x000000949048723c */ /* 0x040fe20000041848 */
[----:B------:R1:W-:Y:S07]  /*dbc0*/  MUFU.EX2 R180, R152 ;  /* 0x0000009800b47308 */ /* 0x0003ee0000000800 */
[-C--:B------:R-:W-:Y:S03]  /*dbd0*/  HMMA.16816.F32.BF16 R76, R144, R150.reuse, R76 ;  /* 0x00000096904c723c */ /* 0x080fe6000004184c */
[----:B------:R-:W-:Y:S05]  /*dbe0*/  MUFU.EX2 R251, R251 ;  /* 0x000000fb00fb7308 */ /* 0x000fea0000000800 */
[C---:B------:R-:W-:Y:S01]  /*dbf0*/  HMMA.16816.F32.BF16 R80, R140.reuse, R150, R80 ;  /* 0x000000968c50723c */ /* 0x040fe20000041850 */
[----:B------:R-:W3:Y:S04]  /*dc00*/  LDSM.16.MT88.4 R148, [R226+0xe000] ;  /* 0x00e00000e294783b */ /* 0x000ee80000004200 */
[----:B------:R-:W-:Y:S01]  /*dc10*/  MUFU.EX2 R248, R248 ;  /* 0x000000f800f87308 */ /* 0x000fe20000000800 */
[--C-:B-1----:R-:W-:Y:S01]  /*dc20*/  FFMA.FTZ R152, R182, c[0x0][0x23c], -R208.reuse ;  /* 0x00008f00b6987a23 */ /* 0x102fe200000108d0 */
[----:B------:R-:W-:Y:S02]  /*dc30*/  MOV R182, R172 ;  /* 0x000000ac00b67202 */ /* 0x000fe40000000f00 */
[----:B------:R-:W-:Y:S06]  /*dc40*/  MOV R172, R171 ;  /* 0x000000ab00ac7202 */ /* 0x000fec0000000f00 */
[----:B------:R1:W1:Y:S01]  /*dc50*/  MUFU.EX2 R184, R152 ;  /* 0x0000009800b87308 */ /* 0x0002620000000800 */
[----:B------:R-:W-:Y:S01]  /*dc60*/  MOV R171, R163 ;  /* 0x000000a300ab7202 */ /* 0x000fe20000000f00 */
[----:B------:R-:W-:Y:S01]  /*dc70*/  FFMA.FTZ R163, R247, c[0x0][0x23c], -R139 ;  /* 0x00008f00f7a37a23 */ /* 0x000fe2000001088b */
[----:B------:R-:W-:Y:S01]  /*dc80*/  MOV R188, R182 ;  /* 0x000000b600bc7202 */ /* 0x000fe20000000f00 */
[--C-:B------:R-:W-:Y:S01]  /*dc90*/  FFMA.FTZ R247, R194, c[0x0][0x23c], -R208.reuse ;  /* 0x00008f00c2f77a23 */ /* 0x100fe200000108d0 */
[----:B------:R-:W-:Y:S01]  /*dca0*/  MOV R194, R189 ;  /* 0x000000bd00c27202 */ /* 0x000fe20000000f00 */
[----:B------:R-:W-:Y:S01]  /*dcb0*/  FFMA.FTZ R208, R218, c[0x0][0x23c], -R208 ;  /* 0x00008f00dad07a23 */ /* 0x000fe200000108d0 */
[----:B------:R-:W-:Y:S02]  /*dcc0*/  MOV R183, R171 ;  /* 0x000000ab00b77202 */ /* 0x000fe40000000f00 */
[----:B------:R-:W-:Y:S01]  /*dcd0*/  MOV R182, R170 ;  /* 0x000000aa00b67202 */ /* 0x000fe20000000f00 */
[----:B------:R-:W-:Y:S02]  /*dce0*/  MUFU.EX2 R171, R157 ;  /* 0x0000009d00ab7308 */ /* 0x000fe40000000800 */
[--C-:B------:R-:W-:Y:S08]  /*dcf0*/  FFMA.FTZ R245, R183, c[0x0][0x23c], -R209.reuse ;  /* 0x00008f00b7f57a23 */ /* 0x100ff000000108d1 */
[----:B------:R2:W-:Y:S01]  /*dd00*/  MUFU.EX2 R189, R159 ;  /* 0x0000009f00bd7308 */ /* 0x0005e20000000800 */
[----:B-1----:R-:W-:Y:S01]  /*dd10*/  FFMA.FTZ R152, R252, c[0x0][0x23c], -R209 ;  /* 0x00008f00fc987a23 */ /* 0x002fe200000108d1 */
[-C--:B---3--:R-:W-:Y:S08]  /*dd20*/  HMMA.16816.F32.BF16 R84, R140, R148.reuse, R84 ;  /* 0x000000948c54723c */ /* 0x088ff00000041854 */
[----:B------:R1:W-:Y:S01]  /*dd30*/  MUFU.EX2 R185, R152 ;  /* 0x0000009800b97308 */ /* 0x0003e20000000800 */
[C---:B------:R-:W-:Y:S09]  /*dd40*/  HMMA.16816.F32.BF16 R88, R144.reuse, R148, R88 ;  /* 0x000000949058723c */ /* 0x040ff20000041858 */
[----:B------:R-:W-:Y:S01]  /*dd50*/  MUFU.EX2 R170, R162 ;  /* 0x000000a200aa7308 */ /* 0x000fe20000000800 */
[-C--:B------:R-:W-:Y:S01]  /*dd60*/  HMMA.16816.F32.BF16 R92, R144, R150.reuse, R92 ;  /* 0x00000096905c723c */ /* 0x080fe2000004185c */
[----:B--2---:R-:W-:Y:S07]  /*dd70*/  LDSM.16.MT88.4 R156, [R226+0xd000] ;  /* 0x00d00000e29c783b */ /* 0x004fee0000004200 */
[C---:B------:R-:W-:Y:S01]  /*dd80*/  HMMA.16816.F32.BF16 R96, R140.reuse, R150, R96 ;  /* 0x000000968c60723c */ /* 0x040fe20000041860 */
[----:B------:R-:W-:Y:S01]  /*dd90*/  MUFU.EX2 R252, R242 ;  /* 0x000000f200fc7308 */ /* 0x000fe20000000800 */
[----:B------:R-:W2:Y:S08]  /*dda0*/  LDSM.16.MT88.4 R148, [R228+0xe000] ;  /* 0x00e00000e494783b */ /* 0x000eb00000004200 */
[----:B-1----:R-:W-:Y:S01]  /*ddb0*/  LDSM.16.MT88.4 R152, [R226+0xc800] ;  /* 0x00c80000e298783b */ /* 0x002fe20000004200 */
[----:B------:R-:W-:Y:S10]  /*ddc0*/  MUFU.EX2 R183, R219 ;  /* 0x000000db00b77308 */ /* 0x000ff40000000800 */
[----:B------:R-:W-:Y:S10]  /*ddd0*/  MUFU.EX2 R246, R208 ;  /* 0x000000d000f67308 */ /* 0x000ff40000000800 */
[----:B------:R-:W-:Y:S10]  /*dde0*/  MUFU.EX2 R247, R247 ;  /* 0x000000f700f77308 */ /* 0x000ff40000000800 */
[----:B------:R-:W-:Y:S01]  /*ddf0*/  MUFU.EX2 R245, R245 ;  /* 0x000000f500f57308 */ /* 0x000fe20000000800 */
[-C--:B--2---:R-:W-:Y:S08]  /*de00*/  HMMA.16816.F32.BF16 R100, R140, R148.reuse, R100 ;  /* 0x000000948c64723c */ /* 0x084ff00000041864 */
[C---:B------:R-:W-:Y:S01]  /*de10*/  HMMA.16816.F32.BF16 R104, R144.reuse, R148, R104 ;  /* 0x000000949068723c */ /* 0x040fe20000041868 */
[----:B------:R-:W-:Y:S06]  /*de20*/  MUFU.EX2 R244, R244 ;  /* 0x000000f400f47308 */ /* 0x000fec0000000800 */
[--C-:B------:R-:W-:Y:S01]  /*de30*/  FFMA.FTZ R148, R214, c[0x0][0x23c], -R139.reuse ;  /* 0x00008f00d6947a23 */ /* 0x100fe2000001088b */
[-C--:B------:R-:W-:Y:S03]  /*de40*/  HMMA.16816.F32.BF16 R108, R144, R150.reuse, R108 ;  /* 0x00000096906c723c */ /* 0x080fe6000004186c */
[----:B------:R1:W-:Y:S05]  /*de50*/  MUFU.EX2 R165, R148 ;  /* 0x0000009400a57308 */ /* 0x0003ea0000000800 */
[C---:B------:R-:W-:Y:S01]  /*de60*/  HMMA.16816.F32.BF16 R112, R140.reuse, R150, R112 ;  /* 0x000000968c70723c */ /* 0x040fe20000041870 */
[----:B-1----:R-:W-:Y:S04]  /*de70*/  FFMA.FTZ R148, R213, c[0x0][0x23c], -R139 ;  /* 0x00008f00d5947a23 */ /* 0x002fe8000001088b */
[----:B------:R1:W-:Y:S02]  /*de80*/  MUFU.EX2 R229, R148 ;  /* 0x0000009400e57308 */ /* 0x0003e40000000800 */
[----:B-1----:R-:W1:Y:S01]  /*de90*/  LDSM.16.MT88.4 R148, [R227+0xe000] ;  /* 0x00e00000e394783b */ /* 0x002e620000004200 */
[----:B----4-:R-:W-:Y:S07]  /*dea0*/  FFMA.FTZ R133, R133, R193, R211 ;  /* 0x000000c185857223 */ /* 0x010fee00000100d3 */
[----:B------:R2:W-:Y:S01]  /*deb0*/  MUFU.EX2 R193, R163 ;  /* 0x000000a300c17308 */ /* 0x0005e20000000800 */
[----:B------:R-:W-:Y:S02]  /*dec0*/  FFMA.FTZ R210, R132, R192, R210 ;  /* 0x000000c084d27223 */ /* 0x000fe400000100d2 */
[--C-:B------:R-:W-:Y:S07]  /*ded0*/  FFMA.FTZ R132, R168, c[0x0][0x23c], -R209.reuse ;  /* 0x00008f00a8847a23 */ /* 0x100fee00000108d1 */
[----:B------:R3:W-:Y:S10]  /*dee0*/  MUFU.EX2 R192, R190 ;  /* 0x000000be00c07308 */ /* 0x0007f40000000800 */
[----:B------:R4:W-:Y:S01]  /*def0*/  MUFU.EX2 R168, R132 ;  /* 0x0000008400a87308 */ /* 0x0009e20000000800 */
[----:B--2---:R-:W-:Y:S01]  /*df00*/  LDSM.16.MT88.4 R160, [R228+0xd000] ;  /* 0x00d00000e4a0783b */ /* 0x004fe20000004200 */
[-C--:B-1----:R-:W-:Y:S07]  /*df10*/  HMMA.16816.F32.BF16 R116, R140, R148.reuse, R116 ;  /* 0x000000948c74723c */ /* 0x082fee0000041874 */
[----:B---3--:R-:W2:Y:S01]  /*df20*/  LDL.LU R190, [R1+0x34] ;  /* 0x0000340001be7983 */ /* 0x008ea20000300800 */
[C---:B------:R-:W-:Y:S03]  /*df30*/  HMMA.16816.F32.BF16 R120, R144.reuse, R148, R120 ;  /* 0x000000949078723c */ /* 0x040fe60000041878 */
[----:B------:R-:W3:Y:S04]  /*df40*/  LDL.LU R175, [R1+0x38] ;  /* 0x0000380001af7983 */ /* 0x000ee80000300800 */
[--C-:B------:R-:W-:Y:S01]  /*df50*/  FFMA.FTZ R148, R249, c[0x0][0x23c], -R209.reuse ;  /* 0x00008f00f9947a23 */ /* 0x100fe200000108d1 */
[-C--:B------:R-:W-:Y:S01]  /*df60*/  HMMA.16816.F32.BF16 R124, R144, R150.reuse, R124 ;  /* 0x00000096907c723c */ /* 0x080fe2000004187c */
[----:B------:R-:W1:Y:S01]  /*df70*/  LDSM.16.MT88.4 R144, [R225+0xc800] ;  /* 0x00c80000e190783b */ /* 0x000e620000004200 */
[----:B------:R1:W-:Y:S02]  /*df80*/  MUFU.EX2 R249, R243 ;  /* 0x000000f300f97308 */ /* 0x0003e40000000800 */
[--C-:B----4-:R-:W-:Y:S04]  /*df90*/  FFMA.FTZ R132, R195, c[0x0][0x23c], -R209.reuse ;  /* 0x00008f00c3847a23 */ /* 0x110fe800000108d1 */
[----:B------:R-:W-:Y:S04]  /*dfa0*/  HMMA.16816.F32.BF16 R128, R140, R150, R128 ;  /* 0x000000968c80723c */ /* 0x000fe80000041880 */
[----:B------:R4:W1:Y:S03]  /*dfb0*/  MUFU.EX2 R187, R148 ;  /* 0x0000009400bb7308 */ /* 0x0008660000000800 */
[----:B------:R-:W-:Y:S02]  /*dfc0*/  F2FP.BF16.PACK_AB R140, R230, R222 ;  /* 0x000000dee68c723e */ /* 0x000fe400000010ff */
[----:B------:R-:W-:Y:S03]  /*dfd0*/  F2FP.BF16.PACK_AB R141, R224, R164 ;  /* 0x000000a4e08d723e */ /* 0x000fe600000010ff */
[----:B------:R-:W-:Y:S02]  /*dfe0*/  F2FP.BF16.PACK_AB R142, R178, R167 ;  /* 0x000000a7b28e723e */ /* 0x000fe400000010ff */
[----:B------:R-:W-:Y:S01]  /*dff0*/  F2FP.BF16.PACK_AB R143, R184, R180 ;  /* 0x000000b4b88f723e */ /* 0x000fe200000010ff */
[----:B------:R1:W-:Y:S01]  /*e000*/  MUFU.EX2 R197, R132 ;  /* 0x0000008400c57308 */ /* 0x0003e20000000800 */
[----:B------:R-:W-:Y:S01]  /*e010*/  F2FP.BF16.PACK_AB R150, R177, R181 ;  /* 0x000000b5b196723e */ /* 0x000fe200000010ff */
[----:B-1----:R1:W5:Y:S04]  /*e020*/  LDL.LU R243, [R1+0xb0] ;  /* 0x0000b00001f37983 */ /* 0x0023680000300800 */
[----:B------:R1:W5:Y:S04]  /*e030*/  LDL.LU R242, [R1+0xac] ;  /* 0x0000ac0001f27983 */ /* 0x0003680000300800 */
[----:B------:R1:W5:Y:S01]  /*e040*/  LDL.LU R241, [R1+0xa8] ;  /* 0x0000a80001f17983 */ /* 0x0003620000300800 */
[----:B----4-:R-:W-:Y:S01]  /*e050*/  FFMA.FTZ R148, R250, c[0x0][0x23c], -R209 ;  /* 0x00008f00fa947a23 */ /* 0x010fe200000108d1 */
[----:B------:R-:W-:Y:S01]  /*e060*/  F2FP.BF16.PACK_AB R149, R187, R185 ;  /* 0x000000b9bb95723e */ /* 0x000fe200000010ff */
[--C-:B------:R-:W-:Y:S02]  /*e070*/  FFMA.FTZ R250, R221, c[0x0][0x23c], -R139.reuse ;  /* 0x00008f00ddfa7a23 */ /* 0x100fe4000001088b */
[----:B------:R4:W-:Y:S01]  /*e080*/  MUFU.EX2 R179, R148 ;  /* 0x0000009400b37308 */ /* 0x0009e20000000800 */
[-C--:B------:R-:W-:Y:S01]  /*e090*/  HMMA.16816.F32.BF16 R4, R140, R144.reuse, R4 ;  /* 0x000000908c04723c */ /* 0x080fe20000041804 */
[----:B------:R-:W-:Y:S02]  /*e0a0*/  FFMA.FTZ R139, R217, c[0x0][0x23c], -R139 ;  /* 0x00008f00d98b7a23 */ /* 0x000fe4000001088b */
[----:B------:R-:W-:Y:S01]  /*e0b0*/  LDSM.16.MT88.4 R216, [R226+0xf800] ;  /* 0x00f80000e2d8783b */ /* 0x000fe20000004200 */
[--C-:B------:R-:W-:Y:S05]  /*e0c0*/  FFMA.FTZ R132, R194, c[0x0][0x23c], -R209.reuse ;  /* 0x00008f00c2847a23 */ /* 0x100fea00000108d1 */
[----:B------:R1:W-:Y:S10]  /*e0d0*/  MUFU.EX2 R194, R240 ;  /* 0x000000f000c27308 */ /* 0x0003f40000000800 */
[----:B------:R-:W-:Y:S01]  /*e0e0*/  MUFU.EX2 R201, R132 ;  /* 0x0000008400c97308 */ /* 0x000fe20000000800 */
[----:B----4-:R-:W-:Y:S02]  /*e0f0*/  FFMA.FTZ R148, R212, c[0x0][0x23c], -R209 ;  /* 0x00008f00d4947a23 */ /* 0x010fe400000108d1 */
[----:B------:R-:W-:Y:S07]  /*e100*/  LDSM.16.MT88.4 R212, [R225+0xf800] ;  /* 0x00f80000e1d4783b */ /* 0x000fee0000004200 */
[----:B------:R4:W4:Y:S01]  /*e110*/  MUFU.EX2 R176, R148 ;  /* 0x0000009400b07308 */ /* 0x0009220000000800 */
[----:B-1----:R1:W5:Y:S09]  /*e120*/  LDL.LU R240, [R1+0xa4] ;  /* 0x0000a40001f07983 */ /* 0x0023720000300800 */
[----:B------:R-:W-:Y:S10]  /*e130*/  MUFU.EX2 R195, R139 ;  /* 0x0000008b00c37308 */ /* 0x000ff40000000800 */
[----:B------:R-:W-:Y:S01]  /*e140*/  MUFU.EX2 R139, R138 ;  /* 0x0000008a008b7308 */ /* 0x000fe20000000800 */
[----:B----4-:R-:W-:Y:S02]  /*e150*/  F2FP.BF16.PACK_AB R148, R229, R165 ;  /* 0x000000a5e594723e */ /* 0x010fe400000010ff */
[----:B------:R-:W-:Y:S07]  /*e160*/  F2FP.BF16.PACK_AB R151, R176, R179 ;  /* 0x000000b3b097723e */ /* 0x000fee00000010ff */
[----:B------:R-:W4:Y:S01]  /*e170*/  MUFU.EX2 R250, R250 ;  /* 0x000000fa00fa7308 */ /* 0x000f220000000800 */
[C---:B------:R-:W-:Y:S08]  /*e180*/  HMMA.16816.F32.BF16 R8, R148.reuse, R144, R8 ;  /* 0x000000909408723c */ /* 0x040ff00000041808 */
[-C--:B------:R-:W-:Y:S08]  /*e190*/  HMMA.16816.F32.BF16 R12, R148, R146.reuse, R12 ;  /* 0x00000092940c723c */ /* 0x080ff0000004180c */
[C---:B------:R-:W-:Y:S01]  /*e1a0*/  HMMA.16816.F32.BF16 R16, R140.reuse, R146, R16 ;  /* 0x000000928c10723c */ /* 0x040fe20000041810 */
[----:B------:R-:W1:Y:S03]  /*e1b0*/  LDSM.16.MT88.4 R144, [R228+0xc800] ;  /* 0x00c80000e490783b */ /* 0x000e660000004200 */
[----:B----4-:R-:W-:Y:S04]  /*e1c0*/  F2FP.BF16.PACK_AB R208, R183, R250 ;  /* 0x000000fab7d0723e */ /* 0x010fe800000010ff */
[-C--:B------:R-:W-:Y:S08]  /*e1d0*/  HMMA.16816.F32.BF16 R20, R140, R152.reuse, R20 ;  /* 0x000000988c14723c */ /* 0x080ff00000041814 */
        /* <DEDUP_REMOVED lines=23> */
[----:B------:R-:W4:Y:S03]  /*e350*/  LDSM.16.MT88.4 R152, [R227+0xe800] ;  /* 0x00e80000e398783b */ /* 0x000f260000004200 */
[----:B--2---:R-:W-:Y:S04]  /*e360*/  FFMA.FTZ R132, R3, R190, R191 ;  /* 0x000000be03847223 */ /* 0x004fe800000100bf */
[-C--:B-1----:R-:W-:Y:S01]  /*e370*/  HMMA.16816.F32.BF16 R100, R140, R144.reuse, R100 ;  /* 0x000000908c64723c */ /* 0x082fe20000041864 */
[----:B---3--:R-:W-:Y:S03]  /*e380*/  FFMA.FTZ R0, R0, R175, R182 ;  /* 0x000000af00007223 */ /* 0x008fe600000100b6 */
[----:B------:R-:W-:Y:S01]  /*e390*/  FADD.FTZ R132, R172, R132 ;  /* 0x00000084ac847221 */ /* 0x000fe20000010000 */
[----:B------:R-:W-:Y:S01]  /*e3a0*/  MUFU.EX2 R182, R166 ;  /* 0x000000a600b67308 */ /* 0x000fe20000000800 */
[----:B------:R-:W-:Y:S02]  /*e3b0*/  FADD.FTZ R0, R239, R0 ;  /* 0x00000000ef007221 */ /* 0x000fe40000010000 */
[C---:B------:R-:W-:Y:S01]  /*e3c0*/  HMMA.16816.F32.BF16 R104, R148.reuse, R144, R104 ;  /* 0x000000909468723c */ /* 0x040fe20000041868 */
[----:B------:R1:W5:Y:S03]  /*e3d0*/  LDL.LU R239, [R1+0xa0] ;  /* 0x0000a00001ef7983 */ /* 0x0003660000300800 */
[--C-:B------:R-:W-:Y:S02]  /*e3e0*/  FFMA.FTZ R3, R188, c[0x0][0x23c], -R209.reuse ;  /* 0x00008f00bc037a23 */ /* 0x100fe400000108d1 */
[----:B------:R-:W-:Y:S02]  /*e3f0*/  FFMA.FTZ R209, R2, c[0x0][0x23c], -R209 ;  /* 0x00008f0002d17a23 */ /* 0x000fe400000108d1 */
[-C--:B------:R-:W-:Y:S01]  /*e400*/  HMMA.16816.F32.BF16 R108, R148, R146.reuse, R108 ;  /* 0x00000092946c723c */ /* 0x080fe2000004186c */
[----:B------:R2:W3:Y:S03]  /*e410*/  MUFU.EX2 R188, R3 ;  /* 0x0000000300bc7308 */ /* 0x0004e60000000800 */
[----:B------:R-:W-:Y:S02]  /*e420*/  FADD.FTZ R2, R174, R133 ;  /* 0x00000085ae027221 */ /* 0x000fe40000010000 */
[----:B------:R-:W-:Y:S02]  /*e430*/  FADD.FTZ R133, R236, R132 ;  /* 0x00000084ec857221 */ /* 0x000fe40000010000 */
[C---:B------:R-:W-:Y:S01]  /*e440*/  HMMA.16816.F32.BF16 R112, R140.reuse, R146, R112 ;  /* 0x000000928c70723c */ /* 0x040fe20000041870 */
[----:B------:R-:W1:Y:S02]  /*e450*/  LDSM.16.MT88.4 R144, [R225+0xd000] ;  /* 0x00d00000e190783b */ /* 0x000e640000004200 */
[----:B------:R3:W1:Y:S01]  /*e460*/  MUFU.EX2 R138, R209 ;  /* 0x000000d1008a7308 */ /* 0x0006620000000800 */
[----:B------:R-:W-:Y:S02]  /*e470*/  FADD.FTZ R2, R238, R2 ;  /* 0x00000002ee027221 */ /* 0x000fe40000010000 */
[----:B------:R-:W-:Y:S02]  /*e480*/  FADD.FTZ R132, R235, R0 ;  /* 0x00000000eb847221 */ /* 0x000fe40000010000 */
[-C--:B----4-:R-:W-:Y:S01]  /*e490*/  HMMA.16816.F32.BF16 R116, R140, R152.reuse, R116 ;  /* 0x000000988c74723c */ /* 0x090fe20000041874 */
[----:B------:R4:W5:Y:S03]  /*e4a0*/  LDL.LU R238, [R1+0x9c] ;  /* 0x00009c0001ee7983 */ /* 0x0009660000300800 */
[----:B------:R-:W-:Y:S02]  /*e4b0*/  FADD.FTZ R2, R234, R2 ;  /* 0x00000002ea027221 */ /* 0x000fe40000010000 */
[----:B------:R-:W-:Y:S02]  /*e4c0*/  FADD.FTZ R133, R232, R133 ;  /* 0x00000085e8857221 */ /* 0x000fe40000010000 */
[C---:B------:R-:W-:Y:S01]  /*e4d0*/  HMMA.16816.F32.BF16 R120, R148.reuse, R152, R120 ;  /* 0x000000989478723c */ /* 0x040fe20000041878 */
[----:B--2---:R-:W-:Y:S02]  /*e4e0*/  FADD.FTZ R3, R173, R210 ;  /* 0x000000d2ad037221 */ /* 0x004fe40000010000 */
[----:B------:R-:W-:Y:S01]  /*e4f0*/  LDSM.16.MT88.4 R172, [R226+0xd800] ;  /* 0x00d80000e2ac783b */ /* 0x000fe20000004200 */
[----:B---3--:R-:W-:Y:S01]  /*e500*/  MOV R166, R188 ;  /* 0x000000bc00a67202 */ /* 0x008fe20000000f00 */
[----:B------:R-:W-:Y:S01]  /*e510*/  FADD.FTZ R2, R222, R2 ;  /* 0x00000002de027221 */ /* 0x000fe20000010000 */
[----:B------:R-:W-:Y:S01]  /*e520*/  F2FP.BF16.PACK_AB R210, R195, R182 ;  /* 0x000000b6c3d2723e */ /* 0x000fe200000010ff */
[----:B------:R-:W-:Y:S01]  /*e530*/  FADD.FTZ R3, R237, R3 ;  /* 0x00000003ed037221 */ /* 0x000fe20000010000 */
[-C--:B------:R-:W-:Y:S01]  /*e540*/  HMMA.16816.F32.BF16 R124, R148, R154.reuse, R124 ;  /* 0x0000009a947c723c */ /* 0x080fe2000004187c */
[----:B------:R-:W-:Y:S02]  /*e550*/  FADD.FTZ R132, R231, R132 ;  /* 0x00000084e7847221 */ /* 0x000fe40000010000 */
[----:B------:R-:W-:Y:S01]  /*e560*/  LDSM.16.MT88.4 R220, [R228+0xf800] ;  /* 0x00f80000e4dc783b */ /* 0x000fe20000004200 */
[----:B------:R-:W-:Y:S01]  /*e570*/  FADD.FTZ R0, R233, R3 ;  /* 0x00000003e9007221 */ /* 0x000fe20000010000 */
[----:B------:R-:W-:Y:S01]  /*e580*/  F2FP.BF16.PACK_AB R209, R245, R244 ;  /* 0x000000f4f5d1723e */ /* 0x000fe200000010ff */
[----:B------:R-:W-:Y:S01]  /*e590*/  FADD.FTZ R2, R230, R2 ;  /* 0x00000002e6027221 */ /* 0x000fe20000010000 */
[----:B------:R-:W-:Y:S01]  /*e5a0*/  F2FP.BF16.PACK_AB R151, R188, R201 ;  /* 0x000000c9bc97723e */ /* 0x000fe200000010ff */
[----:B------:R-:W-:Y:S01]  /*e5b0*/  HMMA.16816.F32.BF16 R128, R140, R154, R128 ;  /* 0x0000009a8c80723c */ /* 0x000fe20000041880 */
[----:B------:R-:W-:Y:S02]  /*e5c0*/  F2FP.BF16.PACK_AB R148, R170, R193 ;  /* 0x000000c1aa94723e */ /* 0x000fe400000010ff */
[----:B------:R-:W2:Y:S01]  /*e5d0*/  LDSM.16.MT88.4 R152, [R227+0xd000] ;  /* 0x00d00000e398783b */ /* 0x000ea20000004200 */
[----:B------:R-:W-:Y:S01]  /*e5e0*/  F2FP.BF16.PACK_AB R150, R203, R199 ;  /* 0x000000c7cb96723e */ /* 0x000fe200000010ff */
[----:B------:R-:W-:Y:S01]  /*e5f0*/  FADD.FTZ R3, R165, R0 ;  /* 0x00000000a5037221 */ /* 0x000fe20000010000 */
[----:B------:R-:W-:Y:S01]  /*e600*/  F2FP.BF16.PACK_AB R149, R197, R168 ;  /* 0x000000a8c595723e */ /* 0x000fe200000010ff */
[----:B------:R-:W-:Y:S01]  /*e610*/  FADD.FTZ R133, R164, R133 ;  /* 0x00000085a4857221 */ /* 0x000fe20000010000 */
[----:B------:R-:W-:Y:S01]  /*e620*/  F2FP.BF16.PACK_AB R143, R189, R200 ;  /* 0x000000c8bd8f723e */ /* 0x000fe200000010ff */
[----:B------:R-:W-:Y:S02]  /*e630*/  FADD.FTZ R3, R229, R3 ;  /* 0x00000003e5037221 */ /* 0x000fe40000010000 */
[----:B------:R4:W5:Y:S01]  /*e640*/  LDL.LU R237, [R1+0x98] ;  /* 0x0000980001ed7983 */ /* 0x0009620000300800 */
[----:B------:R-:W-:Y:S02]  /*e650*/  F2FP.BF16.PACK_AB R140, R169, R192 ;  /* 0x000000c0a98c723e */ /* 0x000fe400000010ff */
[----:B------:R-:W-:Y:S01]  /*e660*/  F2FP.BF16.PACK_AB R142, R202, R198 ;  /* 0x000000c6ca8e723e */ /* 0x000fe200000010ff */
[----:B------:R4:W5:Y:S01]  /*e670*/  LDL.LU R236, [R1+0x94] ;  /* 0x0000940001ec7983 */ /* 0x0009620000300800 */
[----:B------:R-:W-:Y:S02]  /*e680*/  F2FP.BF16.PACK_AB R141, R171, R196 ;  /* 0x000000c4ab8d723e */ /* 0x000fe400000010ff */
[----:B-1----:R-:W-:Y:S01]  /*e690*/  F2FP.BF16.PACK_AB R211, R138, R139 ;  /* 0x0000008b8ad3723e */ /* 0x002fe200000010ff */
[----:B------:R4:W5:Y:S01]  /*e6a0*/  LDL.LU R235, [R1+0x90] ;  /* 0x0000900001eb7983 */ /* 0x0009620000300800 */
[----:B------:R-:W-:Y:S03]  /*e6b0*/  MOV R0, R185 ;  /* 0x000000b900007202 */ /* 0x000fe60000000f00 */
[-C--:B------:R-:W-:Y:S01]  /*e6c0*/  HMMA.16816.F32.BF16 R4, R140, R144.reuse, R4 ;  /* 0x000000908c04723c */ /* 0x080fe20000041804 */
[----:B------:R4:W5:Y:S01]  /*e6d0*/  LDL.LU R234, [R1+0x8c] ;  /* 0x00008c0001ea7983 */ /* 0x0009620000300800 */
[----:B------:R-:W-:Y:S01]  /*e6e0*/  FADD.FTZ R0, R0, R132 ;  /* 0x0000008400007221 */ /* 0x000fe20000010000 */
[----:B------:R-:W-:Y:S02]  /*e6f0*/  MOV R132, R137 ;  /* 0x0000008900847202 */ /* 0x000fe40000000f00 */
[----:B------:R4:W5:Y:S03]  /*e700*/  LDL.LU R233, [R1+0x88] ;  /* 0x0000880001e97983 */ /* 0x0009660000300800 */
[C---:B------:R-:W-:Y:S01]  /*e710*/  HMMA.16816.F32.BF16 R8, R148.reuse, R144, R8 ;  /* 0x000000909408723c */ /* 0x040fe20000041808 */
[----:B------:R4:W5:Y:S04]  /*e720*/  LDL.LU R232, [R1+0x84] ;  /* 0x0000840001e87983 */ /* 0x0009680000300800 */
[----:B------:R4:W5:Y:S03]  /*e730*/  LDL.LU R231, [R1+0x80] ;  /* 0x0000800001e77983 */ /* 0x0009660000300800 */
[-C--:B------:R-:W-:Y:S01]  /*e740*/  HMMA.16816.F32.BF16 R12, R148, R146.reuse, R12 ;  /* 0x00000092940c723c */ /* 0x080fe2000004180c */
[----:B------:R4:W5:Y:S04]  /*e750*/  LDL.LU R230, [R1+0x7c] ;  /* 0x00007c0001e67983 */ /* 0x0009680000300800 */
[----:B------:R4:W5:Y:S03]  /*e760*/  LDL.LU R229, [R1+0x78] ;  /* 0x0000780001e57983 */ /* 0x0009660000300800 */
        /* <DEDUP_REMOVED lines=11> */
[----:B------:R-:W3:Y:S07]  /*e820*/  LDSM.16.MT88.4 R160, [R228+0xf000] ;  /* 0x00f00000e4a0783b */ /* 0x000eee0000004200 */
        /* <DEDUP_REMOVED lines=8> */
[C---:B------:R-:W-:Y:S08]  /*e8b0*/  HMMA.16816.F32.BF16 R80, R140.reuse, R146, R80 ;  /* 0x000000928c50723c */ /* 0x040ff00000041850 */
[-C--:B---3--:R-:W-:Y:S08]  /*e8c0*/  HMMA.16816.F32.BF16 R84, R140, R156.reuse, R84 ;  /* 0x0000009c8c54723c */ /* 0x088ff00000041854 */
[C---:B------:R-:W-:Y:S08]  /*e8d0*/  HMMA.16816.F32.BF16 R88, R148.reuse, R156, R88 ;  /* 0x0000009c9458723c */ /* 0x040ff00000041858 */
[-C--:B------:R-:W-:Y:S08]  /*e8e0*/  HMMA.16816.F32.BF16 R92, R148, R158.reuse, R92 ;  /* 0x0000009e945c723c */ /* 0x080ff0000004185c */
[C---:B------:R-:W-:Y:S01]  /*e8f0*/  HMMA.16816.F32.BF16 R96, R140.reuse, R158, R96 ;  /* 0x0000009e8c60723c */ /* 0x040fe20000041860 */
[----:B------:R-:W1:Y:S07]  /*e900*/  LDSM.16.MT88.4 R156, [R225+0xd800] ;  /* 0x00d80000e19c783b */ /* 0x000e6e0000004200 */
[-C--:B------:R-:W-:Y:S08]  /*e910*/  HMMA.16816.F32.BF16 R100, R140, R160.reuse, R100 ;  /* 0x000000a08c64723c */ /* 0x080ff00000041864 */
[C---:B------:R-:W-:Y:S07]  /*e920*/  HMMA.16816.F32.BF16 R104, R148.reuse, R160, R104 ;  /* 0x000000a09468723c */ /* 0x040fee0000041868 */
[----:B------:R-:W-:Y:S01]  /*e930*/  MOV R161, R189 ;  /* 0x000000bd00a17202 */ /* 0x000fe20000000f00 */
[-C--:B------:R-:W-:Y:S01]  /*e940*/  HMMA.16816.F32.BF16 R108, R148, R162.reuse, R108 ;  /* 0x000000a2946c723c */ /* 0x080fe2000004186c */
[----:B------:R-:W3:Y:S07]  /*e950*/  LDSM.16.MT88.4 R188, [R228+0xd800] ;  /* 0x00d80000e4bc783b */ /* 0x000eee0000004200 */
[C---:B------:R-:W-:Y:S08]  /*e960*/  HMMA.16816.F32.BF16 R112, R140.reuse, R162, R112 ;  /* 0x000000a28c70723c */ /* 0x040ff00000041870 */
[-C--:B--2---:R-:W-:Y:S08]  /*e970*/  HMMA.16816.F32.BF16 R116, R140, R152.reuse, R116 ;  /* 0x000000988c74723c */ /* 0x084ff00000041874 */
        /* <DEDUP_REMOVED lines=8> */
[----:B------:R-:W1:Y:S07]  /*ea00*/  LDSM.16.MT88.4 R4, [R227+0xf800] ;  /* 0x00f80000e304783b */ /* 0x000e6e0000004200 */
[C---:B------:R-:W-:Y:S07]  /*ea10*/  HMMA.16816.F32.BF16 R144, R208.reuse, R156, R8 ;  /* 0x0000009cd090723c */ /* 0x040fee0000041808 */
[----:B------:R-:W-:Y:S01]  /*ea20*/  MOV R8, R161 ;  /* 0x000000a100087202 */ /* 0x000fe20000000f00 */
[-C--:B------:R-:W-:Y:S01]  /*ea30*/  HMMA.16816.F32.BF16 R152, R208, R158.reuse, R12 ;  /* 0x0000009ed098723c */ /* 0x080fe2000004180c */
[----:B------:R-:W-:Y:S03]  /*ea40*/  MOV R11, R195 ;  /* 0x000000c3000b7202 */ /* 0x000fe60000000f00 */
[----:B------:R-:W-:Y:S01]  /*ea50*/  MOV R9, R184 ;  /* 0x000000b800097202 */ /* 0x000fe20000000f00 */
[----:B------:R-:W-:Y:S02]  /*ea60*/  IMAD.MOV.U32 R10, RZ, RZ, R167 ;  /* 0x000000ffff0a7224 */ /* 0x000fe400078e00a7 */
[----:B------:R-:W-:Y:S01]  /*ea70*/  IMAD.MOV.U32 R15, RZ, RZ, R194 ;  /* 0x000000ffff0f7224 */ /* 0x000fe200078e00c2 */
[C---:B------:R-:W-:Y:S01]  /*ea80*/  HMMA.16816.F32.BF16 R156, R140.reuse, R158, R16 ;  /* 0x0000009e8c9c723c */ /* 0x040fe20000041810 */
[----:B------:R-:W-:Y:S03]  /*ea90*/  MOV R14, R182 ;  /* 0x000000b6000e7202 */ /* 0x000fe60000000f00 */
[----:B------:R-:W-:Y:S01]  /*eaa0*/  MOV R13, R186 ;  /* 0x000000ba000d7202 */ /* 0x000fe20000000f00 */
[----:B------:R-:W-:Y:S02]  /*eab0*/  IMAD.MOV.U32 R12, RZ, RZ, R183 ;  /* 0x000000ffff0c7224 */ /* 0x000fe400078e00b7 */
[----:B------:R-:W-:Y:S01]  /*eac0*/  IMAD.MOV.U32 R18, RZ, RZ, R203 ;  /* 0x000000ffff127224 */ /* 0x000fe200078e00cb */
[-C--:B------:R-:W-:Y:S01]  /*ead0*/  HMMA.16816.F32.BF16 R160, R140, R172.reuse, R20 ;  /* 0x000000ac8ca0723c */ /* 0x080fe20000041814 */
[----:B------:R-:W-:Y:S03]  /*eae0*/  MOV R19, R166 ;  /* 0x000000a600137202 */ /* 0x000fe60000000f00 */
[----:B------:R-:W-:Y:S01]  /*eaf0*/  MOV R17, R202 ;  /* 0x000000ca00117202 */ /* 0x000fe20000000f00 */
[----:B------:R-:W-:Y:S01]  /*eb00*/  FADD.FTZ R10, R10, R2 ;  /* 0x000000020a0a7221 */ /* 0x000fe20000010000 */
[----:B------:R-:W-:Y:S02]  /*eb10*/  MOV R16, R201 ;  /* 0x000000c900107202 */ /* 0x000fe40000000f00 */
[C---:B------:R-:W-:Y:S01]  /*eb20*/  HMMA.16816.F32.BF16 R164, R208.reuse, R172, R24 ;  /* 0x000000acd0a4723c */ /* 0x040fe20000041818 */
[----:B------:R-:W-:Y:S03]  /*eb30*/  MOV R23, R200 ;  /* 0x000000c800177202 */ /* 0x000fe60000000f00 */
[----:B------:R-:W-:Y:S02]  /*eb40*/  MOV R22, R199 ;  /* 0x000000c700167202 */ /* 0x000fe40000000f00 */
[----:B------:R-:W-:Y:S02]  /*eb50*/  MOV R20, R197 ;  /* 0x000000c500147202 */ /* 0x000fe40000000f00 */
[----:B------:R-:W-:Y:S04]  /*eb60*/  MOV R27, R171 ;  /* 0x000000ab001b7202 */ /* 0x000fe80000000f00 */
[----:B------:R-:W-:Y:S02]  /*eb70*/  MOV R24, R168 ;  /* 0x000000a800187202 */ /* 0x000fe40000000f00 */
[----:B------:R-:W-:Y:S02]  /*eb80*/  MOV R26, R170 ;  /* 0x000000aa001a7202 */ /* 0x000fe40000000f00 */
[----:B------:R-:W-:Y:S02]  /*eb90*/  MOV R25, R169 ;  /* 0x000000a900197202 */ /* 0x000fe40000000f00 */
[-C--:B------:R-:W-:Y:S01]  /*eba0*/  HMMA.16816.F32.BF16 R168, R208, R174.reuse, R28 ;  /* 0x000000aed0a8723c */ /* 0x080fe2000004181c */
[----:B------:R-:W-:Y:S06]  /*ebb0*/  MOV R21, R198 ;  /* 0x000000c600157202 */ /* 0x000fec0000000f00 */
[----:B------:R-:W-:Y:S01]  /*ebc0*/  MOV R31, R196 ;  /* 0x000000c4001f7202 */ /* 0x000fe20000000f00 */
        /* <DEDUP_REMOVED lines=8> */
[-C--:B---3--:R-:W-:Y:S01]  /*ec50*/  HMMA.16816.F32.BF16 R176, R140, R188.reuse, R36 ;  /* 0x000000bc8cb0723c */ /* 0x088fe20000041824 */
[----:B------:R-:W-:Y:S06]  /*ec60*/  FADD.FTZ R10, R33, R10 ;  /* 0x0000000a210a7221 */ /* 0x000fec0000010000 */
[----:B------:R-:W-:Y:S01]  /*ec70*/  MOV R37, R28 ;  /* 0x0000001c00257202 */ /* 0x000fe20000000f00 */
[----:B------:R-:W-:Y:S01]  /*ec80*/  IMAD.MOV.U32 R39, RZ, RZ, R180 ;  /* 0x000000ffff277224 */ /* 0x000fe200078e00b4 */
[----:B------:R-:W-:Y:S03]  /*ec90*/  MOV R28, R29 ;  /* 0x0000001d001c7202 */ /* 0x000fe60000000f00 */
[----:B------:R-:W-:Y:S01]  /*eca0*/  MOV R29, R30 ;  /* 0x0000001e001d7202 */ /* 0x000fe20000000f00 */
[----:B------:R-:W-:Y:S01]  /*ecb0*/  FADD.FTZ R0, R37, R0 ;  /* 0x0000000025007221 */ /* 0x000fe20000010000 */
[----:B------:R-:W-:Y:S02]  /*ecc0*/  MOV R30, R31 ;  /* 0x0000001f001e7202 */ /* 0x000fe40000000f00 */
[----:B------:R-:W-:Y:S01]  /*ecd0*/  MOV R31, R24 ;  /* 0x00000018001f7202 */ /* 0x000fe20000000f00 */
[----:B------:R-:W-:Y:S01]  /*ece0*/  FADD.FTZ R0, R32, R0 ;  /* 0x0000000020007221 */ /* 0x000fe20000010000 */
[----:B------:R-:W-:Y:S01]  /*ecf0*/  MOV R24, R25 ;  /* 0x0000001900187202 */ /* 0x000fe20000000f00 */
[----:B------:R-:W-:Y:S01]  /*ed00*/  IMAD.MOV.U32 R25, RZ, RZ, R26 ;  /* 0x000000ffff197224 */ /* 0x000fe200078e001a */
        /* <DEDUP_REMOVED lines=8> */
[----:B------:R-:W-:Y:S01]  /*ed90*/  MOV R18, R8 ;  /* 0x0000000800127202 */ /* 0x000fe20000000f00 */
[----:B------:R-:W-:Y:S01]  /*eda0*/  FADD.FTZ R8, R224, R133 ;  /* 0x00000085e0087221 */ /* 0x000fe20000010000 */
[----:B------:R-:W-:Y:S01]  /*edb0*/  MOV R38, R181 ;  /* 0x000000b500267202 */ /* 0x000fe20000000f00 */
[----:B------:R4:W5:Y:S01]  /*edc0*/  LDL.LU R224, [R1+0x74] ;  /* 0x0000740001e07983 */ /* 0x0009620000300800 */
[C---:B------:R-:W-:Y:S03]  /*edd0*/  HMMA.16816.F32.BF16 R180, R208.reuse, R188, R40 ;  /* 0x000000bcd0b4723c */ /* 0x040fe60000041828 */
[----:B------:R-:W-:Y:S02]  /*ede0*/  FADD.FTZ R2, R38, R3 ;  /* 0x0000000326027221 */ /* 0x000fe40000010000 */
[----:B------:R-:W-:Y:S02]  /*edf0*/  FADD.FTZ R3, R39, R8 ;  /* 0x0000000827037221 */ /* 0x000fe40000010000 */
        /* <DEDUP_REMOVED lines=19> */
[----:B------:R-:W-:Y:S04]  /*ef30*/  FADD.FTZ R3, R20, R3 ;  /* 0x0000000314037221 */ /* 0x000fe80000010000 */
[C---:B------:R-:W-:Y:S01]  /*ef40*/  HMMA.16816.F32.BF16 R204, R140.reuse, R206, R64 ;  /* 0x000000ce8ccc723c */ /* 0x040fe20000041840 */
[----:B------:R-:W-:Y:S04]  /*ef50*/  FADD.FTZ R3, R16, R3 ;  /* 0x0000000310037221 */ /* 0x000fe80000010000 */
[----:B------:R-:W-:Y:S03]  /*ef60*/  FADD.FTZ R3, R249, R3 ;  /* 0x00000003f9037221 */ /* 0x000fe60000010000 */
[-C--:B------:R-:W-:Y:S01]  /*ef70*/  HMMA.16816.F32.BF16 R68, R140, R212.reuse, R68 ;  /* 0x000000d48c44723c */ /* 0x080fe20000041844 */
[----:B------:R-:W-:Y:S07]  /*ef80*/  FADD.FTZ R8, R252, R3 ;  /* 0x00000003fc087221 */ /* 0x000fee0000010000 */
        /* <DEDUP_REMOVED lines=11> */
[-C--:B-1----:R-:W-:Y:S08]  /*f040*/  HMMA.16816.F32.BF16 R116, R140, R4.reuse, R116 ;  /* 0x000000048c74723c */ /* 0x082ff00000041874 */
        /* <DEDUP_REMOVED lines=8> */
[----:B------:R-:W-:Y:S02]  /*f0d0*/  FADD.FTZ R4, R244, R0 ;  /* 0x00000000f4047221 */ /* 0x000fe40000010000 */
[----:B------:R-:W-:Y:S02]  /*f0e0*/  FADD.FTZ R0, R12, R5 ;  /* 0x000000050c007221 */ /* 0x000fe40000010000 */
[----:B------:R-:W-:Y:S01]  /*f0f0*/  FADD.FTZ R5, R13, R8 ;  /* 0x000000080d057221 */ /* 0x000fe20000010000 */
[----:B------:R-:W-:Y:S01]  /*f100*/  MOV R141, R134 ;  /* 0x00000086008d7202 */ /* 0x000fe20000000f00 */
[----:B------:R-:W-:Y:S03]  /*f110*/  FADD.FTZ R2, R248, R2 ;  /* 0x00000002f8027221 */ /* 0x000fe60000010000 */
[----:B------:R-:W-:Y:S01]  /*f120*/  FADD.FTZ R5, R15, R5 ;  /* 0x000000050f057221 */ /* 0x000fe20000010000 */
[----:B------:R-:W-:Y:S01]  /*f130*/  MOV R140, R135 ;  /* 0x00000087008c7202 */ /* 0x000fe20000000f00 */
        /* <DEDUP_REMOVED lines=12> */
[----:B----45:R-:W-:-:S05]  /*f200*/  @P4 BRA `(.L_x_374) ;  /* 0xffffa64000004947 */ /* 0x030fca000383ffff */
.L_x_373:
[----:B----4-:R-:W2:Y:S04]  /*f210*/  LDL.LU R2, [R1+0x2c] ;  /* 0x00002c0001027983 */ /* 0x010ea80000300800 */
[----:B------:R-:W3:Y:S04]  /*f220*/  LDL.LU R8, [R1+0x34] ;  /* 0x0000340001087983 */ /* 0x000ee80000300800 */
[----:B------:R-:W4:Y:S04]  /*f230*/  LDL.LU R7, [R1+0x30] ;  /* 0x0000300001077983 */ /* 0x000f280000300800 */
        /* <DEDUP_REMOVED lines=33> */
[----:B---3--:R-:W-:Y:S01]  /*f450*/  FMUL.FTZ R49, R0, R85 ;  /* 0x0000005500317220 */ /* 0x008fe20000410000 */
[----:B------:R-:W-:Y:S01]  /*f460*/  MOV R2, 0x3f800000 ;  /* 0x3f80000000027802 */ /* 0x000fe20000000f00 */
[----:B------:R-:W1:Y:S01]  /*f470*/  S2R R85, SR_TID.X ;  /* 0x0000000000557919 */ /* 0x000e620000002100 */
[----:B------:R-:W-:Y:S01]  /*f480*/  FSETP.NE.FTZ.AND P0, PT, R138, RZ, PT ;  /* 0x000000ff8a00720b */ /* 0x000fe20003f15000 */
[C---:B------:R-:W-:Y:S02]  /*f490*/  FMUL.FTZ R148, R0.reuse, R148 ;  /* 0x0000009400947220 */ /* 0x040fe40000410000 */
[C---:B------:R-:W-:Y:S02]  /*f4a0*/  FMUL.FTZ R6, R0.reuse, R149 ;  /* 0x0000009500067220 */ /* 0x040fe40000410000 */
[C---:B------:R-:W-:Y:S02]  /*f4b0*/  FMUL.FTZ R156, R0.reuse, R156 ;  /* 0x0000009c009c7220 */ /* 0x040fe40000410000 */
[----:B------:R-:W-:Y:S01]  /*f4c0*/  FMUL.FTZ R4, R0, R157 ;  /* 0x0000009d00047220 */ /* 0x000fe20000410000 */
[----:B------:R-:W-:Y:S01]  /*f4d0*/  F2FP.BF16.PACK_AB R6, R6, R148 ;  /* 0x000000940606723e */ /* 0x000fe200000010ff */
[----:B------:R-:W2:Y:S01]  /*f4e0*/  @P3 MUFU.RCP R2, R139 ;  /* 0x0000008b00023308 */ /* 0x000ea20000001000 */
        /* <DEDUP_REMOVED lines=20> */
[----:B-1----:R-:W-:Y:S01]  /*f630*/  SHF.R.S32.HI R69, RZ, 0x1f, R85 ;  /* 0x0000001fff457819 */ /* 0x002fe20000011455 */
[C---:B------:R-:W-:Y:S01]  /*f640*/  FMUL.FTZ R80, R0.reuse, R80 ;  /* 0x0000005000507220 */ /* 0x040fe20000410000 */
[----:B------:R-:W-:Y:S01]  /*f650*/  F2FP.BF16.PACK_AB R61, R61, R204 ;  /* 0x000000cc3d3d723e */ /* 0x000fe200000010ff */
[C---:B------:R-:W-:Y:S01]  /*f660*/  FMUL.FTZ R53, R0.reuse, R81 ;  /* 0x0000005100357220 */ /* 0x040fe20000410000 */
[----:B------:R-:W-:Y:S01]  /*f670*/  LEA.HI R25, R69, R85, RZ, 0x2 ;  /* 0x0000005545197211 */ /* 0x000fe200078f10ff */
[C---:B------:R-:W-:Y:S01]  /*f680*/  FMUL.FTZ R84, R0.reuse, R84 ;  /* 0x0000005400547220 */ /* 0x040fe20000410000 */
[----:B------:R-:W-:Y:S01]  /*f690*/  F2FP.BF16.PACK_AB R57, R57, R27 ;  /* 0x0000001b3939723e */ /* 0x000fe200000010ff */
[C---:B------:R-:W-:Y:S01]  /*f6a0*/  FMUL.FTZ R96, R0.reuse, R96 ;  /* 0x0000006000607220 */ /* 0x040fe20000410000 */
[----:B------:R-:W-:Y:S01]  /*f6b0*/  F2FP.BF16.PACK_AB R53, R53, R80 ;  /* 0x000000503535723e */ /* 0x000fe200000010ff */
[C---:B------:R-:W-:Y:S01]  /*f6c0*/  FMUL.FTZ R45, R0.reuse, R97 ;  /* 0x00000061002d7220 */ /* 0x040fe20000410000 */
[----:B------:R-:W-:Y:S01]  /*f6d0*/  F2FP.BF16.PACK_AB R49, R49, R84 ;  /* 0x000000543131723e */ /* 0x000fe200000010ff */
[C---:B------:R-:W-:Y:S01]  /*f6e0*/  FMUL.FTZ R100, R0.reuse, R100 ;  /* 0x0000006400647220 */ /* 0x040fe20000410000 */
[----:B------:R-:W-:Y:S01]  /*f6f0*/  LEA.HI R84, R69, R85, RZ, 0x5 ;  /* 0x0000005545547211 */ /* 0x000fe200078f28ff */
        /* <DEDUP_REMOVED lines=112> */
[C---:B------:R-:W-:Y:S01]  /*fe00*/  FMUL.FTZ R8, R0.reuse, R146 ;  /* 0x0000009200087220 */ /* 0x040fe20000410000 */
[----:B------:R-:W-:Y:S01]  /*fe10*/  LEA.HI R3, R3, R2, RZ, 0x3 ;  /* 0x0000000203037211 */ /* 0x000fe200078f18ff */
[----:B------:R-:W-:-:S02]  /*fe20*/  FMUL.FTZ R155, R0, R155 ;  /* 0x0000009b009b7220 */ /* 0x000fc40000410000 */
[C---:B------:R-:W-:Y:S01]  /*fe30*/  FMUL.FTZ R13, R0.reuse, R154 ;  /* 0x0000009a000d7220 */ /* 0x040fe20000410000 */
[----:B------:R-:W-:Y:S01]  /*fe40*/  LOP3.LUT R3, R3, 0xfffffff8, RZ, 0xc0, !PT ;  /* 0xfffffff803037812 */ /* 0x000fe200078ec0ff */
[C---:B------:R-:W-:Y:S01]  /*fe50*/  FMUL.FTZ R167, R0.reuse, R167 ;  /* 0x000000a700a77220 */ /* 0x040fe20000410000 */
[----:B------:R-:W-:Y:S01]  /*fe60*/  F2FP.BF16.PACK_AB R8, R147, R8 ;  /* 0x000000089308723e */ /* 0x000fe200000010ff */
[----:B------:R-:W-:Y:S01]  /*fe70*/  FMUL.FTZ R17, R0, R166 ;  /* 0x000000a600117220 */ /* 0x000fe20000410000 */
[----:B------:R-:W-:Y:S01]  /*fe80*/  IADD3 R3, R2, -R3, RZ ;  /* 0x8000000302037210 */ /* 0x000fe20007ffe0ff */
[C---:B------:R-:W-:Y:S01]  /*fe90*/  FMUL.FTZ R171, R0.reuse, R171 ;  /* 0x000000ab00ab7220 */ /* 0x040fe20000410000 */
[----:B------:R-:W-:Y:S01]  /*fea0*/  F2FP.BF16.PACK_AB R13, R155, R13 ;  /* 0x0000000d9b0d723e */ /* 0x000fe200000010ff */
[C---:B------:R-:W-:Y:S01]  /*feb0*/  FMUL.FTZ R23, R0.reuse, R170 ;  /* 0x000000aa00177220 */ /* 0x040fe20000410000 */
        /* <DEDUP_REMOVED lines=59> */
[----:B------:R4:W-:Y:S04]  /*10270*/  STS [R0+0x2000], R9 ;  /* 0x0020000900007388 */ /* 0x0009e80000000800 */
        /* <DEDUP_REMOVED lines=9> */
[-C--:B------:R-:W-:Y:S02]  /*10310*/  IADD3 R3, R3, R2.reuse, RZ ;  /* 0x0000000203037210 */ /* 0x080fe40007ffe0ff */
[-C--:B---3--:R-:W-:Y:S01]  /*10320*/  IADD3 R7, R0, R5.reuse, RZ ;  /* 0x0000000500077210 */ /* 0x088fe20007ffe0ff */
[----:B------:R2:W-:Y:S01]  /*10330*/  STS [R4], R12 ;  /* 0x0000000c04007388 */ /* 0x0005e20000000800 */
[----:B------:R-:W-:Y:S01]  /*10340*/  IADD3 R6, R4, R5, RZ ;  /* 0x0000000504067210 */ /* 0x000fe20007ffe0ff */
[----:B------:R-:W-:Y:S01]  /*10350*/  ULDC.64 UR4, c[0x0][0x1e0] ;  /* 0x0000780000047ab9 */ /* 0x000fe20000000a00 */
[----:B----4-:R-:W-:Y:S01]  /*10360*/  MOV R9, 0x7f800000 ;  /* 0x7f80000000097802 */ /* 0x010fe20000000f00 */
[----:B------:R-:W-:Y:S01]  /*10370*/  STS [R4+0x400], R11 ;  /* 0x0004000b04007388 */ /* 0x000fe20000000800 */
[----:B------:R-:W-:Y:S01]  /*10380*/  @!UP0 UIMAD UR12, UR12, UR4, URZ ;  /* 0x000000040c0c82a4 */ /* 0x000fe2000f8e023f */
[----:B------:R-:W-:-:S02]  /*10390*/  IADD3 R8, R5, R2, RZ ;  /* 0x0000000205087210 */ /* 0x000fc40007ffe0ff */
[----:B------:R-:W-:Y:S01]  /*103a0*/  STS [R3], R15 ;  /* 0x0000000f03007388 */ /* 0x000fe20000000800 */
[----:B------:R-:W-:Y:S01]  /*103b0*/  IADD3 R5, R3, R5, RZ ;  /* 0x0000000503057210 */ /* 0x000fe20007ffe0ff */
[----:B------:R-:W-:Y:S02]  /*103c0*/  @!UP0 UIMAD.WIDE.U32 UR22, UR6, UR4, URZ ;  /* 0x00000004061682a5 */ /* 0x000fe4000f8e003f */
[----:B------:R3:W-:Y:S01]  /*103d0*/  STS [R3+0x400], R14 ;  /* 0x0004000e03007388 */ /* 0x0007e20000000800 */
        /* <DEDUP_REMOVED lines=14> */
[----:B------:R-:W-:Y:S02]  /*104c0*/  @UP1 ULDC UR13, c[0x0][0x210] ;  /* 0x00008400000d1ab9 */ /* 0x000fe40000000800 */
[----:B------:R-:W-:Y:S01]  /*104d0*/  ULDC UR5, c[0x0][0x234] ;  /* 0x00008d0000057ab9 */ /* 0x000fe20000000800 */
[----:B------:R-:W-:Y:S01]  /*104e0*/  STS [R7], R22 ;  /* 0x0000001607007388 */ /* 0x000fe20000000800 */
[----:B------:R-:W-:-:S02]  /*104f0*/  @UP1 UIMAD UR13, UR13, UR9, URZ ;  /* 0x000000090d0d12a4 */ /* 0x000fc4000f8e023f */
[----:B------:R-:W-:Y:S01]  /*10500*/  @!UP1 USEL UR13, UR9, UR5, !UP2 ;  /* 0x00000005090d9287 */ /* 0x000fe2000d000000 */
[----:B------:R-:W-:Y:S01]  /*10510*/  STS [R7+0x400], R21 ;  /* 0x0004001507007388 */ /* 0x000fe20000000800 */
[----:B------:R-:W-:Y:S01]  /*10520*/  ULDC UR4, c[0x0][0x1c0] ;  /* 0x0000700000047ab9 */ /* 0x000fe20000000800 */
[----:B---3--:R-:W-:Y:S01]  /*10530*/  MOV R14, 0x7f800000 ;  /* 0x7f800000000e7802 */ /* 0x008fe20000000f00 */
        /* <DEDUP_REMOVED lines=52> */
[----:B------:R3:W-:Y:S04]  /*10880*/  STS [R7+0x4000], R41 ;  /* 0x0040002907007388 */ /* 0x0007e80000000800 */
[----:B------:R3:W-:Y:S01]  /*10890*/  STS [R7+0x4400], R40 ;  /* 0x0044002807007388 */ /* 0x0007e20000000800 */
[----:B--2---:R-:W-:-:S03]  /*108a0*/  @P3 FMUL.FTZ R2, R2, 0.69314718246459960938 ;  /* 0x3f31721802023820 */ /* 0x004fc60000410000 */
[----:B------:R2:W-:Y:S01]  /*108b0*/  STS [R8+0x4000], R37 ;  /* 0x0040002508007388 */ /* 0x0005e20000000800 */
[----:B------:R-:W-:-:S03]  /*108c0*/  @P3 FFMA.FTZ R9, R136, c[0x0][0x238], R2 ;  /* 0x00008e0088093a23 */ /* 0x000fc60000010002 */
[----:B------:R2:W-:Y:S01]  /*108d0*/  STS [R8+0x4400], R36 ;  /* 0x0044002408007388 */ /* 0x0005e20000000800 */
[----:B-1----:R-:W1:Y:S01]  /*108e0*/  @P5 MUFU.LG2 R4, R133 ;  /* 0x0000008500045308 */ /* 0x002e620000000c00 */
[----:B----4-:R-:W-:Y:S02]  /*108f0*/  @P0 FMUL.FTZ R0, R0, 0.69314718246459960938 ;  /* 0x3f31721800000820 */ /* 0x010fe40000410000 */
[----:B------:R2:W-:Y:S02]  /*10900*/  STS [R7+0x6000], R39 ;  /* 0x0060002707007388 */ /* 0x0005e40000000800 */
[----:B------:R-:W-:Y:S02]  /*10910*/  @P0 FFMA.FTZ R12, R134, c[0x0][0x238], R0 ;  /* 0x00008e00860c0a23 */ /* 0x000fe40000010000 */
[----:B------:R2:W-:Y:S01]  /*10920*/  STS [R7+0x6400], R38 ;  /* 0x0064002607007388 */ /* 0x0005e20000000800 */
[----:B---3--:R-:W3:Y:S03]  /*10930*/  @P4 MUFU.LG2 R3, R132 ;  /* 0x0000008400034308 */ /* 0x008ee60000000c00 */
[----:B------:R2:W-:Y:S04]  /*10940*/  STS [R8+0x6000], R35 ;  /* 0x0060002308007388 */ /* 0x0005e80000000800 */
[----:B------:R2:W-:Y:S01]  /*10950*/  STS [R8+0x6400], R34 ;  /* 0x0064002208007388 */ /* 0x0005e20000000800 */
[----:B-1----:R-:W-:-:S03]  /*10960*/  @P5 FMUL.FTZ R4, R4, 0.69314718246459960938 ;  /* 0x3f31721804045820 */ /* 0x002fc60000410000 */
[----:B------:R2:W-:Y:S01]  /*10970*/  STS [R6+0x4000], R33 ;  /* 0x0040002106007388 */ /* 0x0005e20000000800 */
[----:B------:R-:W-:-:S03]  /*10980*/  @P5 FFMA.FTZ R13, R137, c[0x0][0x238], R4 ;  /* 0x00008e00890d5a23 */ /* 0x000fc60000010004 */
[----:B------:R2:W-:Y:S01]  /*10990*/  STS [R6+0x4400], R32 ;  /* 0x0044002006007388 */ /* 0x0005e20000000800 */
[----:B---3--:R-:W-:-:S03]  /*109a0*/  @P4 FMUL.FTZ R3, R3, 0.69314718246459960938 ;  /* 0x3f31721803034820 */ /* 0x008fc60000410000 */
[----:B------:R2:W-:Y:S01]  /*109b0*/  STS [R5+0x4000], R29 ;  /* 0x0040001d05007388 */ /* 0x0005e20000000800 */
[----:B------:R-:W-:-:S03]  /*109c0*/  @P4 FFMA.FTZ R14, R135, c[0x0][0x238], R3 ;  /* 0x00008e00870e4a23 */ /* 0x000fc60000010003 */
[----:B------:R2:W-:Y:S04]  /*109d0*/  STS [R5+0x4400], R28 ;  /* 0x0044001c05007388 */ /* 0x0005e80000000800 */
[----:B------:R2:W-:Y:S04]  /*109e0*/  STS [R6+0x6000], R31 ;  /* 0x0060001f06007388 */ /* 0x0005e80000000800 */
[----:B------:R2:W-:Y:S04]  /*109f0*/  STS [R6+0x6400], R30 ;  /* 0x0064001e06007388 */ /* 0x0005e80000000800 */
[----:B------:R2:W-:Y:S04]  /*10a00*/  STS [R5+0x6000], R27 ;  /* 0x0060001b05007388 */ /* 0x0005e80000000800 */
[----:B------:R2:W-:Y:S04]  /*10a10*/  STS [R5+0x6400], R68 ;  /* 0x0064004405007388 */ /* 0x0005e80000000800 */
[----:B------:R-:W-:Y:S06]  /*10a20*/  BAR.SYNC.DEFER_BLOCKING 0x0 ;  /* 0x0000000000007b1d */ /* 0x000fec0000010000 */
[----:B-----5:R2:W1:Y:S04]  /*10a30*/  LDS.128 R20, [R243] ;  /* 0x00000000f3147984 */ /* 0x0204680000000c00 */
        /* <DEDUP_REMOVED lines=19> */
[----:B------:R-:W-:-:S05]  /*10b70*/  LOP3.LUT R0, R0, 0xffffffc, RZ, 0xc0, !PT ;  /* 0x0ffffffc00007812 */ /* 0x000fca00078ec0ff */
[----:B------:R-:W-:-:S04]  /*10b80*/  IMAD.IADD R0, R25, 0x1, -R0 ;  /* 0x0000000119007824 */ /* 0x000fc800078e0a00 */
[----:B---3--:R-:W-:-:S05]  /*10b90*/  IMAD R0, R0, 0x10, R140 ;  /* 0x0000001000007824 */ /* 0x008fca00078e028c */
[C---:B------:R-:W-:Y:S02]  /*10ba0*/  ISETP.GE.AND P6, PT, R0.reuse, UR15, PT ;  /* 0x0000000f00007c0c */ /* 0x040fe4000bfc6270 */
[C---:B------:R-:W-:Y:S02]  /*10bb0*/  IADD3 R2, R0.reuse, 0x8, RZ ;  /* 0x0000000800027810 */ /* 0x040fe40007ffe0ff */
[----:B--2---:R-:W-:Y:S02]  /*10bc0*/  IADD3 R5, R0, 0x40, RZ ;  /* 0x0000004000057810 */ /* 0x004fe40007ffe0ff */
        /* <DEDUP_REMOVED lines=28> */
.L_x_378:
[----:B---34-:R-:W-:Y:S05]  /*10d90*/  BSYNC B0 ;  /* 0x0000000000007941 */ /* 0x018fea0003800000 */
.L_x_377:
[----:B--2---:R-:W2:Y:S04]  /*10da0*/  LDL.64 R14, [R1+0x40] ;  /* 0x00004000010e7983 */ /* 0x004ea80000100a00 */
[----:B------:R3:W5:Y:S04]  /*10db0*/  LDL.64 R24, [R1+0x48] ;  /* 0x0000480001187983 */ /* 0x0007680000100a00 */
[----:B------:R3:W5:Y:S04]  /*10dc0*/  LDL R12, [R1+0x50] ;  /* 0x00005000010c7983 */ /* 0x0007680000100800 */
[----:B------:R-:W4:Y:S04]  /*10dd0*/  S2R R4, SR_TID.X ;  /* 0x0000000000047919 */ /* 0x000f280000002100 */
[----:B------:R-:W1:Y:S01]  /*10de0*/  S2R R10, SR_CTAID.Z ;  /* 0x00000000000a7919 */ /* 0x000e620000002700 */
[----:B------:R-:W-:-:S02]  /*10df0*/  USHF.R.S32.HI UR6, URZ, 0x1f, UR11 ;  /* 0x0000001f3f067899 */ /* 0x000fc4000801140b */
[----:B------:R-:W-:Y:S02]  /*10e00*/  ULDC.64 UR4, c[0x0][0x1f0] ;  /* 0x00007c0000047ab9 */ /* 0x000fe40000000a00 */
[----:B------:R-:W-:Y:S01]  /*10e10*/  UIMAD UR4, UR6, UR4, URZ ;  /* 0x00000004060472a4 */ /* 0x000fe2000f8e023f */
[----:B----4-:R-:W-:-:S04]  /*10e20*/  SHF.R.S32.HI R0, RZ, 0x1f, R4 ;  /* 0x0000001fff007819 */ /* 0x010fc80000011404 */
        /* <DEDUP_REMOVED lines=8> */
[----:B-1----:R-:W-:-:S05]  /*10eb0*/  IMAD.WIDE.U32 R10, R10, c[0x0][0x1f0], R2 ;  /* 0x00007c000a0a7a25 */ /* 0x002fca00078e0002 */
[----:B------:R-:W-:-:S05]  /*10ec0*/  IADD3 R9, R11, UR4, RZ ;  /* 0x000000040b097c10 */ /* 0x000fca000fffe0ff */
[----:B------:R-:W-:Y:S05]  /*10ed0*/  @P0 BRA `(.L_x_380) ;  /* 0x000000b000000947 */ /* 0x000fea0003800000 */
[----:B---3-5:R-:W-:Y:S01]  /*10ee0*/  IMAD R0, R25, c[0x0][0x1e8], RZ ;  /* 0x00007a0019007a24 */ /* 0x028fe200078e02ff */
        /* <DEDUP_REMOVED lines=10> */
.L_x_380:
[----:B---3--:R-:W-:Y:S05]  /*10f90*/  BSYNC B0 ;  /* 0x0000000000007941 */ /* 0x008fea0003800000 */
.L_x_379:
        /* <DEDUP_REMOVED lines=18> */
.L_x_382:
[----:B------:R-:W-:Y:S05]  /*110c0*/  BSYNC B0 ;  /* 0x0000000000007941 */ /* 0x000fea0003800000 */
.L_x_381:
        /* <DEDUP_REMOVED lines=18> */
.L_x_384:
[----:B------:R-:W-:Y:S05]  /*111f0*/  BSYNC B0 ;  /* 0x0000000000007941 */ /* 0x000fea0003800000 */
.L_x_383:
        /* <DEDUP_REMOVED lines=18> */
.L_x_386:
[----:B------:R-:W-:Y:S05]  /*11320*/  BSYNC B0 ;  /* 0x0000000000007941 */ /* 0x000fea0003800000 */
.L_x_385:
        /* <DEDUP_REMOVED lines=18> */
.L_x_388:
[----:B------:R-:W-:Y:S05]  /*11450*/  BSYNC B0 ;  /* 0x0000000000007941 */ /* 0x000fea0003800000 */
.L_x_387:
        /* <DEDUP_REMOVED lines=18> */
.L_x_390:
[----:B------:R-:W-:Y:S05]  /*11580*/  BSYNC B0 ;  /* 0x0000000000007941 */ /* 0x000fea0003800000 */
.L_x_389:
        /* <DEDUP_REMOVED lines=18> */
.L_x_392:
[----:B------:R-:W-:Y:S05]  /*116b0*/  BSYNC B0 ;  /* 0x0000000000007941 */ /* 0x000fea0003800000 */
.L_x_391:
        /* <DEDUP_REMOVED lines=19> */
.L_x_335:
        /* <DEDUP_REMOVED lines=74> */
.L_x_394:
[----:B------:R-:W-:Y:S05]  /*11c90*/  BSYNC B0 ;  /* 0x0000000000007941 */ /* 0x000fea0003800000 */
.L_x_393:
        /* <DEDUP_REMOVED lines=18> */
.L_x_396:
[----:B------:R-:W-:Y:S05]  /*11dc0*/  BSYNC B0 ;  /* 0x0000000000007941 */ /* 0x000fea0003800000 */
.L_x_395:
        /* <DEDUP_REMOVED lines=18> */
.L_x_398:
[----:B------:R-:W-:Y:S05]  /*11ef0*/  BSYNC B0 ;  /* 0x0000000000007941 */ /* 0x000fea0003800000 */
.L_x_397:
        /* <DEDUP_REMOVED lines=18> */
.L_x_400:
[----:B------:R-:W-:Y:S05]  /*12020*/  BSYNC B0 ;  /* 0x0000000000007941 */ /* 0x000fea0003800000 */
.L_x_399:
        /* <DEDUP_REMOVED lines=18> */
.L_x_402:
[----:B------:R-:W-:Y:S05]  /*12150*/  BSYNC B0 ;  /* 0x0000000000007941 */ /* 0x000fea0003800000 */
.L_x_401:
        /* <DEDUP_REMOVED lines=18> */
.L_x_404:
[----:B------:R-:W-:Y:S05]  /*12280*/  BSYNC B0 ;  /* 0x0000000000007941 */ /* 0x000fea0003800000 */
.L_x_403:
        /* <DEDUP_REMOVED lines=18> */
.L_x_406:
[----:B------:R-:W-:Y:S05]  /*123b0*/  BSYNC B0 ;  /* 0x0000000000007941 */ /* 0x000fea0003800000 */
.L_x_405:
        /* <DEDUP_REMOVED lines=18> */
.L_x_408:
[----:B------:R-:W-:Y:S05]  /*124e0*/  BSYNC B0 ;  /* 0x0000000000007941 */ /* 0x000fea0003800000 */
.L_x_407:
        /* <DEDUP_REMOVED lines=67> */
.L_x_409:
        /* <DEDUP_REMOVED lines=14> */
.L_x_2379:


//--------------------- .text._ZN5flash16flash_fwd_kernelI23Flash_fwd_kernel_traitsILi128ELi128ELi64ELi4ELb0ELb0EN7cutlass10bfloat16_tE19Flash_kernel_traitsILi128ELi128ELi64ELi4ES3_EELb0ELb0ELb1ELb0ELb0ELb1ELb0ELb0EEEvNS_16Flash_fwd_paramsE --------------------------
	.section	.text._ZN5flash16flash_fwd_kernelI23Flash_fwd_kernel_traitsILi128ELi128ELi64ELi4ELb0ELb0EN7cutlass10bfloat16_tE19Flash_kernel_traitsILi128ELi128ELi64ELi4ES3_EELb0ELb0ELb1ELb0ELb0ELb1ELb0ELb0EEEvNS_16Flash_fwd_paramsE,"ax",@progbits
	.sectioninfo	@"SHI_REGISTERS=255"
	.align	128
        .global         _ZN5flash16flash_fwd_kernelI23Flash_fwd_kernel_traitsILi128ELi128ELi64ELi4ELb0ELb0EN7cutlass10bfloat16_tE19Flash_kernel_traitsILi128ELi128ELi64ELi4ES3_EELb0ELb0ELb1ELb0ELb0ELb1ELb0ELb0EEEvNS_16Flash_fwd_paramsE
        .type           _ZN5flash16flash_fwd_kernelI23Flash_fwd_kernel_traitsILi128ELi128ELi64ELi4ELb0ELb0EN7cutlass10bfloat16_tE19Flash_kernel_traitsILi128ELi128ELi64ELi4ES3_EELb0ELb0ELb1ELb0ELb0ELb1ELb0ELb0EEEvNS_16Flash_fwd_paramsE,@function
        .size           _ZN5flash16flash_fwd_kernelI23Flash_fwd_kernel_traitsILi128ELi128ELi64ELi4ELb0ELb0EN7cutlass10bfloat16_tE19Flash_kernel_traitsILi128ELi128ELi64ELi4ES3_EELb0ELb0ELb1ELb0ELb0ELb1ELb0ELb0EEEvNS_16Flash_fwd_paramsE,(.L_x_2380 - _ZN5flash16flash_fwd_kernelI23Flash_fwd_kernel_traitsILi128ELi128ELi64ELi4ELb0ELb0EN7cutlass10bfloat16_tE19Flash_kernel_traitsILi128ELi128ELi64ELi4ES3_EELb0ELb0ELb1ELb0ELb0ELb1ELb0ELb0EEEvNS_16Flash_fwd_paramsE)
        .other          _ZN5flash16flash_fwd_kernelI23Flash_fwd_kernel_traitsILi128ELi128ELi64ELi4ELb0ELb0EN7cutlass10bfloat16_tE19Flash_kernel_traitsILi128ELi128ELi64ELi4ES3_EELb0ELb0ELb1ELb0ELb0ELb1ELb0ELb0EEEvNS_16Flash_fwd_paramsE,@"STO_CUDA_ENTRY STV_DEFAULT"
_ZN5flash16flash_fwd_kernelI23Flash_fwd_kernel_traitsILi128ELi128ELi64ELi4ELb0ELb0EN7cutlass10bfloat16_tE19Flash_kernel_traitsILi128ELi128ELi64ELi4ES3_EELb0ELb0ELb1ELb0ELb0ELb1ELb0ELb0EEEvNS_16Flash_fwd_paramsE:
.text._ZN5flash16flash_fwd_kernelI23Flash_fwd_kernel_traitsILi128ELi128ELi64ELi4ELb0ELb0EN7cutlass10bfloat16_tE19Flash_kernel_traitsILi128ELi128ELi64ELi4ES3_EELb0ELb0ELb1ELb0ELb0ELb1ELb0ELb0EEEvNS_16Flash_fwd_paramsE:
        /* <DEDUP_REMOVED lines=56> */
.L_x_410:
[----:B------:R-:W-:Y:S02]  /*0380*/  ULDC UR6, c[0x0][0x218] ;  /* 0x0000860000067ab9 */ /* 0x000fe40000000800 */
.L_x_411:
        /* <DEDUP_REMOVED lines=21> */
[----:B------:R-:W-:Y:S01]  /*04e0*/  UIADD3 UR6, UR14, UR13, -UR16 ;  /* 0x0000000d0e067290 */ /* 0x000fe2000fffe810 */
[----:B------:R-:W1:Y:S01]  /*04f0*/  S2R R140, SR_TID.X ;  /* 0x00000000008c7919 */ /* 0x000e620000002100 */
[----:B------:R-:W-:Y:S02]  /*0500*/  UIADD3 UR7, UR14, 0x3f, URZ ;  /* 0x0000003f0e077890 */ /* 0x000fe4000fffe03f */
[----:B------:R-:W-:Y:S02]  /*0510*/  ULDC UR8, c[0x0][0x2e4] ;  /* 0x0000b90000087ab9 */ /* 0x000fe40000000800 */
[----:B------:R-:W-:Y:S02]  /*0520*/  UIADD3 UR5, -UR16, 0xbf, UR13 ;  /* 0x000000bf10057890 */ /* 0x000fe4000fffe10d */
[----:B------:R-:W-:Y:S02]  /*0530*/  ULDC UR4, c[0x0][0x2e8] ;  /* 0x0000ba0000047ab9 */ /* 0x000fe40000000800 */
[----:B------:R-:W-:-:S02]  /*0540*/  UIADD3 UR8, UR6, -UR8, URZ ;  /* 0x8000000806087290 */ /* 0x000fc4000fffe03f */
[----:B------:R-:W-:Y:S02]  /*0550*/  USHF.R.S32.HI UR6, URZ, 0x1f, UR7 ;  /* 0x0000001f3f067899 */ /* 0x000fe40008011407 */
[----:B------:R-:W-:Y:S02]  /*0560*/  UIADD3 UR4, UR5, UR4, UR14 ;  /* 0x0000000405047290 */ /* 0x000fe4000fffe00e */
[----:B------:R-:W-:Y:S02]  /*0570*/  ULEA.HI UR7, UR6, UR7, URZ, 0x6 ;  /* 0x0000000706077291 */ /* 0x000fe4000f8f303f */
[----:B------:R-:W-:Y:S02]  /*0580*/  USHF.R.S32.HI UR5, URZ, 0x1f, UR8 ;  /* 0x0000001f3f057899 */ /* 0x000fe40008011408 */
[----:B------:R-:W-:Y:S02]  /*0590*/  USHF.R.S32.HI UR6, URZ, 0x1f, UR4 ;  /* 0x0000001f3f067899 */ /* 0x000fe40008011404 */
[----:B------:R-:W-:-:S02]  /*05a0*/  ULEA.HI UR5, UR5, UR8, URZ, 0x6 ;  /* 0x0000000805057291 */ /* 0x000fc4000f8f303f */
[----:B------:R-:W-:Y:S02]  /*05b0*/  ULEA.HI UR6, UR6, UR4, URZ, 0x6 ;  /* 0x0000000406067291 */ /* 0x000fe4000f8f303f */
[----:B------:R-:W-:Y:S02]  /*05c0*/  USHF.R.S32.HI UR7, URZ, 0x6, UR7 ;  /* 0x000000063f077899 */ /* 0x000fe40008011407 */
[----:B------:R-:W-:Y:S02]  /*05d0*/  USHF.R.S32.HI UR5, URZ, 0x6, UR5 ;  /* 0x000000063f057899 */ /* 0x000fe40008011405 */
[----:B------:R-:W-:Y:S02]  /*05e0*/  USHF.R.S32.HI UR8, URZ, 0x6, UR6 ;  /* 0x000000063f087899 */ /* 0x000fe40008011406 */
[----:B------:R-:W-:Y:S02]  /*05f0*/  UISETP.LT.AND UP1, UPT, URZ, UR5, UPT ;  /* 0x000000053f00728c */ /* 0x000fe4000bf21270 */
[----:B------:R-:W-:-:S02]  /*0600*/  UISETP.LT.AND UP0, UPT, UR7, UR8, UPT ;  /* 0x000000080700728c */ /* 0x000fc4000bf01270 */
[----:B------:R-:W-:Y:S02]  /*0610*/  USEL UR9, URZ, UR5, !UP1 ;  /* 0x000000053f097287 */ /* 0x000fe4000c800000 */
[----:B------:R-:W-:-:S04]  /*0620*/  USEL UR8, UR7, UR8, UP0 ;  /* 0x0000000807087287 */ /* 0x000fc80008000000 */
[----:B------:R-:W-:-:S06]  /*0630*/  UISETP.GT.AND UP0, UPT, UR8, UR9, UPT ;  /* 0x000000090800728c */ /* 0x000fcc000bf04270 */
[----:B------:R-:W-:-:S13]  /*0640*/  PLOP3.LUT P0, PT, PT, PT, UP0, 0x80, 0x0 ;  /* 0x000000000000781c */ /* 0x000fda0003f0f008 */
[----:B------:R-:W-:Y:S05]  /*0650*/  @P0 BRA `(.L_x_412) ;  /* 0x0000102000000947 */ /* 0x000fea0003800000 */
[----:B-1----:R-:W-:Y:S01]  /*0660*/  UISETP.NE.AND UP0, UPT, UR10, -0x1, UPT ;  /* 0xffffffff0a00788c */ /* 0x002fe2000bf05270 */
[----:B------:R-:W-:Y:S01]  /*0670*/  SHF.R.S32.HI R8, RZ, 0x1f, R140 ;  /* 0x0000001fff087819 */ /* 0x000fe2000001148c */
[----:B------:R-:W-:Y:S01]  /*0680*/  ULDC.64 UR4, c[0x0][0x1e0] ;  /* 0x0000780000047ab9 */ /* 0x000fe20000000a00 */
[----:B------:R-:W1:Y:S01]  /*0690*/  S2R R12, SR_CTAID.Z ;  /* 0x00000000000c7919 */ /* 0x000e620000002700 */
[----:B------:R-:W-:Y:S01]  /*06a0*/  USHF.R.S32.HI UR15, URZ, 0x1f, UR12 ;  /* 0x0000001f3f0f7899 */ /* 0x000fe2000801140c */
[----:B------:R-:W-:Y:S01]  /*06b0*/  LEA.HI R8, R8, R140, RZ, 0x3 ;  /* 0x0000008c08087211 */ /* 0x000fe200078f18ff */
[----:B------:R-:W-:Y:S01]  /*06c0*/  ULDC.64 UR6, c[0x0][0x1e8] ;  /* 0x00007a0000067ab9 */ /* 0x000fe20000000a00 */
[----:B------:R-:W2:Y:S01]  /*06d0*/  S2R R6, SR_CTAID.X ;  /* 0x0000000000067919 */ /* 0x000ea20000002500 */
[----:B------:R-:W-:Y:S01]  /*06e0*/  ULDC UR9, c[0x0][0x214] ;  /* 0x0000850000097ab9 */ /* 0x000fe20000000800 */
[----:B------:R-:W-:Y:S01]  /*06f0*/  LOP3.LUT R0, R8, 0x1ffffff8, RZ, 0xc0, !PT ;  /* 0x1ffffff808007812 */ /* 0x000fe200078ec0ff */
[----:B------:R-:W-:Y:S01]  /*0700*/  ULDC UR8, c[0x0][0x234] ;  /* 0x00008d0000087ab9 */ /* 0x000fe20000000800 */
[----:B------:R-:W-:Y:S01]  /*0710*/  SHF.R.S32.HI R8, RZ, 0x3, R8 ;  /* 0x00000003ff087819 */ /* 0x000fe20000011408 */
[----:B------:R-:W-:Y:S01]  /*0720*/  @!UP0 USHF.R.S32.HI UR14, URZ, 0x1f, UR11 ;  /* 0x0000001f3f0e8899 */ /* 0x000fe2000801140b */
[----:B------:R-:W-:Y:S01]  /*0730*/  BSSY B0, `(.L_x_413) ;  /* 0x000003a000007945 */ /* 0x000fe20003800000 */
[----:B------:R-:W-:Y:S01]  /*0740*/  @!UP0 UIMAD.WIDE.U32 UR20, UR11, UR4, URZ ;  /* 0x000000040b1482a5 */ /* 0x000fe2000f8e003f */
[----:B------:R-:W-:Y:S01]  /*0750*/  IMAD.IADD R0, R140, 0x1, -R0 ;  /* 0x000000018c007824 */ /* 0x000fe200078e0a00 */
[----:B------:R-:W-:Y:S01]  /*0760*/  @!UP0 UIMAD UR14, UR14, UR4, URZ ;  /* 0x000000040e0e82a4 */ /* 0x000fe2000f8e023f */
[----:B------:R-:W-:Y:S01]  /*0770*/  SHF.R.S32.HI R9, RZ, 0x1f, R8 ;  /* 0x0000001fff097819 */ /* 0x000fe20000011408 */
[----:B------:R-:W-:Y:S01]  /*0780*/  @UP0 UIMAD.WIDE.U32 UR22, UR10, UR6, URZ ;  /* 0x000000060a1602a5 */ /* 0x000fe2000f8e003f */
[----:B------:R-:W-:Y:S01]  /*0790*/  IMAD.SHL.U32 R0, R0, 0x8, RZ ;  /* 0x0000000800007824 */ /* 0x000fe200078e00ff */
[----:B------:R-:W-:-:S02]  /*07a0*/  ULDC.U8 UR4, c[0x0][0x329] ;  /* 0x0000ca4000047ab9 */ /* 0x000fc40000000000 */
[----:B------:R-:W-:Y:S02]  /*07b0*/  @!UP0 UIMAD UR14, UR11, UR5, UR14 ;  /* 0x000000050b0e82a4 */ /* 0x000fe4000f8e020e */
[----:B------:R-:W-:Y:S02]  /*07c0*/  UISETP.NE.AND UP1, UPT, UR4, URZ, UPT ;  /* 0x0000003f0400728c */ /* 0x000fe4000bf25270 */
[----:B------:R-:W-:Y:S02]  /*07d0*/  ULDC.U8 UR5, c[0x0][0x328] ;  /* 0x0000ca0000057ab9 */ /* 0x000fe40000000000 */
[----:B------:R-:W-:Y:S02]  /*07e0*/  UISETP.NE.AND UP2, UPT, UR5, URZ, UPT ;  /* 0x0000003f0500728c */ /* 0x000fe4000bf45270 */
[----:B------:R-:W-:Y:S01]  /*07f0*/  ULDC UR6, c[0x0][0x1c0] ;  /* 0x0000700000067ab9 */ /* 0x000fe20000000800 */
[----:B--2---:R-:W-:Y:S01]  /*0800*/  IMAD.WIDE R6, R6, 0x80, R8 ;  /* 0x0000008006067825 */ /* 0x004fe200078e0208 */
[----:B------:R-:W-:-:S02]  /*0810*/  UISETP.NE.OR UP3, UPT, UR4, URZ, !UP2 ;  /* 0x0000003f0400728c */ /* 0x000fc4000d765670 */
[----:B------:R-:W-:Y:S02]  /*0820*/  @UP0 UIMAD UR7, UR10, UR7, UR23 ;  /* 0x000000070a0702a4 */ /* 0x000fe4000f8e0217 */
[----:B------:R-:W-:Y:S02]  /*0830*/  ULDC.64 UR4, c[0x0][0x1f0] ;  /* 0x00007c0000047ab9 */ /* 0x000fe40000000a00 */
[----:B------:R-:W-:Y:S02]  /*0840*/  UIMAD UR15, UR15, UR4, URZ ;  /* 0x000000040f0f72a4 */ /* 0x000fe4000f8e023f */
[----:B------:R-:W-:Y:S02]  /*0850*/  @UP1 UMOV UR17, 0x1 ;  /* 0x0000000100111882 */ /* 0x000fe40000000000 */
[----:B------:R-:W-:Y:S02]  /*0860*/  @UP1 ULDC UR4, c[0x0][0x210] ;  /* 0x0000840000041ab9 */ /* 0x000fe40000000800 */
[----:B------:R-:W-:-:S02]  /*0870*/  @UP1 UIMAD UR4, UR4, UR9, URZ ;  /* 0x00000009040412a4 */ /* 0x000fc4000f8e023f */
[----:B------:R-:W-:Y:S02]  /*0880*/  @!UP1 USEL UR4, UR9, UR8, !UP2 ;  /* 0x0000000809049287 */ /* 0x000fe4000d000000 */
[----:B------:R-:W-:Y:S02]  /*0890*/  @!UP0 UMOV UR22, UR20 ;  /* 0x0000001400168c82 */ /* 0x000fe40008000000 */
[----:B------:R-:W-:Y:S01]  /*08a0*/  @!UP1 UIMAD UR17, UR4, UR6, URZ ;  /* 0x00000006041192a4 */ /* 0x000fe2000f8e023f */
[----:B------:R-:W-:Y:S01]  /*08b0*/  IADD3 R2, P0, R0, UR22, RZ ;  /* 0x0000001600027c10 */ /* 0x000fe2000ff1e0ff */
[----:B------:R-:W-:Y:S02]  /*08c0*/  @!UP0 UIADD3 UR7, UR21, UR14, URZ ;  /* 0x0000000e15078290 */ /* 0x000fe4000fffe03f */
[----:B------:R-:W-:Y:S02]  /*08d0*/  UIADD3 UR16, -UR13, UR16, URZ ;  /* 0x000000100d107290 */ /* 0x000fe4000fffe13f */
[----:B------:R-:W-:-:S02]  /*08e0*/  @!UP3 UIMAD UR20, UR11, UR9, URZ ;  /* 0x000000090b14b2a4 */ /* 0x000fc4000f8e023f */
[----:B------:R-:W-:Y:S01]  /*08f0*/  UIMAD UR17, UR11, UR17, URZ ;  /* 0x000000110b1172a4 */ /* 0x000fe2000f8e023f */
[----:B------:R-:W-:Y:S01]  /*0900*/  LEA.HI.X.SX32 R3, R0, UR7, 0x1, P0 ;  /* 0x0000000700037c11 */ /* 0x000fe200080f0eff */
[----:B------:R-:W-:Y:S01]  /*0910*/  @!UP3 USEL UR20, UR20, UR10, !UP0 ;  /* 0x0000000a1414b287 */ /* 0x000fe2000c000000 */
[----:B------:R-:W-:Y:S01]  /*0920*/  ISETP.GE.AND P0, PT, R8, UR16, PT ;  /* 0x0000001008007c0c */ /* 0x000fe2000bf06270 */
[----:B------:R-:W-:Y:S02]  /*0930*/  @UP1 ULDC UR23, c[0x0][0x210] ;  /* 0x0000840000171ab9 */ /* 0x000fe40000000800 */
[----:B------:R-:W-:Y:S01]  /*0940*/  USEL UR17, UR17, URZ, UP3 ;  /* 0x0000003f11117287 */ /* 0x000fe20009800000 */
[----:B-1----:R-:W-:Y:S01]  /*0950*/  IMAD.WIDE.U32 R12, R12, c[0x0][0x1f0], R2 ;  /* 0x00007c000c0c7a25 */ /* 0x002fe200078e0002 */
[----:B------:R-:W-:Y:S02]  /*0960*/  @!UP1 UMOV UR23, 0x1 ;  /* 0x0000000100179882 */ /* 0x000fe40000000000 */
        /* <DEDUP_REMOVED lines=22> */
.L_x_414:
[----:B------:R-:W-:Y:S05]  /*0ad0*/  BSYNC B0 ;  /* 0x0000000000007941 */ /* 0x000fea0003800000 */
.L_x_413:
        /* <DEDUP_REMOVED lines=16> */
.L_x_416:
[----:B------:R-:W-:Y:S05]  /*0be0*/  BSYNC B0 ;  /* 0x0000000000007941 */ /* 0x000fea0003800000 */
.L_x_415:
        /* <DEDUP_REMOVED lines=16> */
.L_x_418:
[----:B------:R-:W-:Y:S05]  /*0cf0*/  BSYNC B0 ;  /* 0x0000000000007941 */ /* 0x000fea0003800000 */
.L_x_417:
        /* <DEDUP_REMOVED lines=16> */
.L_x_420:
[----:B------:R-:W-:Y:S05]  /*0e00*/  BSYNC B0 ;  /* 0x0000000000007941 */ /* 0x000fea0003800000 */
.L_x_419:
        /* <DEDUP_REMOVED lines=16> */
.L_x_422:
[----:B------:R-:W-:Y:S05]  /*0f10*/  BSYNC B0 ;  /* 0x0000000000007941 */ /* 0x000fea0003800000 */
.L_x_421:
        /* <DEDUP_REMOVED lines=16> */
.L_x_424:
[----:B------:R-:W-:Y:S05]  /*1020*/  BSYNC B0 ;  /* 0x0000000000007941 */ /* 0x000fea0003800000 */
.L_x_423:
        /* <DEDUP_REMOVED lines=16> */
.L_x_426:
[----:B------:R-:W-:Y:S05]  /*1130*/  BSYNC B0 ;  /* 0x0000000000007941 */ /* 0x000fea0003800000 */
.L_x_425:
        /* <DEDUP_REMOVED lines=16> */
.L_x_428:
[----:B------:R-:W-:Y:S05]  /*1240*/  BSYNC B0 ;  /* 0x0000000000007941 */ /* 0x000fea0003800000 */
.L_x_427:
        /* <DEDUP_REMOVED lines=67> */
.L_x_412:
[----:B-1----:R-:W-:Y:S02]  /*1680*/  UISETP.NE.AND UP0, UPT, UR10, -0x1, UPT ;  /* 0xffffffff0a00788c */ /* 0x002fe4000bf05270 */
        /* <DEDUP_REMOVED lines=31> */
.L_x_429:
        /* <DEDUP_REMOVED lines=46> */
.L_x_430:
[----:B------:R-:W1:Y:S01]  /*1b60*/  S2R R4, SR_CTAID.X ;  /* 0x0000000000047919 */ /* 0x000e620000002500 */
[----:B------:R-:W-:Y:S01]  /*1b70*/  SHF.R.S32.HI R29, RZ, 0x1f, R140 ;  /* 0x0000001fff1d7819 */ /* 0x000fe2000001148c */
[----:B------:R-:W-:Y:S02]  /*1b80*/  UIADD3 UR11, -UR13, UR16, URZ ;  /* 0x000000100d0b7290 */ /* 0x000fe4000fffe13f */
[----:B------:R-:W2:Y:S01]  /*1b90*/  S2R R7, SR_CTAID.Z ;  /* 0x0000000000077919 */ /* 0x000ea20000002700 */
[CC--:B------:R-:W-:Y:S01]  /*1ba0*/  LEA.HI R2, R29.reuse, R140.reuse, RZ, 0x3 ;  /* 0x0000008c1d027211 */ /* 0x0c0fe200078f18ff */
[----:B------:R-:W-:Y:S01]  /*1bb0*/  ULDC.64 UR4, c[0x0][0x1a8] ;  /* 0x00006a0000047ab9 */ /* 0x000fe20000000a00 */
[----:B------:R-:W-:Y:S01]  /*1bc0*/  LEA.HI R139, R29, R140, RZ, 0x5 ;  /* 0x0000008c1d8b7211 */ /* 0x000fe200078f28ff */
[----:B------:R-:W-:Y:S01]  /*1bd0*/  UIMAD UR4, UR20, UR4, URZ ;  /* 0x00000004140472a4 */ /* 0x000fe2000f8e023f */
[----:B------:R-:W-:Y:S02]  /*1be0*/  LOP3.LUT R0, R2, 0xfffffff8, RZ, 0xc0, !PT ;  /* 0xfffffff802007812 */ /* 0x000fe400078ec0ff */
[----:B------:R-:W-:Y:S01]  /*1bf0*/  SHF.R.S32.HI R2, RZ, 0x3, R2 ;  /* 0x00000003ff027819 */ /* 0x000fe20000011402 */
[----:B------:R-:W-:Y:S01]  /*1c00*/  UIMAD UR4, UR12, UR5, UR4 ;  /* 0x000000050c0472a4 */ /* 0x000fe2000f8e0204 */
[----:B------:R-:W-:Y:S01]  /*1c10*/  SHF.R.S32.HI R138, RZ, 0x5, R139 ;  /* 0x00000005ff8a7819 */ /* 0x000fe2000001148b */
[----:B------:R-:W-:Y:S01]  /*1c20*/  IMAD.IADD R28, R140, 0x1, -R0 ;  /* 0x000000018c1c7824 */ /* 0x000fe200078e0a00 */
[C---:B------:R-:W-:Y:S01]  /*1c30*/  IADD3 R26, R2.reuse, 0x10, RZ ;  /* 0x00000010021a7810 */ /* 0x040fe20007ffe0ff */
[----:B------:R-:W-:Y:S01]  /*1c40*/  IMAD.SHL.U32 R0, R2, 0x40, RZ ;  /* 0x0000004002007824 */ /* 0x000fe200078e00ff */
[----:B------:R-:W-:Y:S01]  /*1c50*/  SHF.R.S32.HI R3, RZ, 0x1f, R2 ;  /* 0x0000001fff037819 */ /* 0x000fe20000011402 */
[----:B------:R-:W-:Y:S01]  /*1c60*/  IMAD.SHL.U32 R32, R28, 0x8, RZ ;  /* 0x000000081c207824 */ /* 0x000fe200078e00ff */
[----:B------:R-:W-:Y:S01]  /*1c70*/  ISETP.GE.AND P0, PT, R26, UR11, PT ;  /* 0x0000000b1a007c0c */ /* 0x000fe2000bf06270 */
[----:B------:R-:W-:Y:S01]  /*1c80*/  UMOV UR12, 0x6 ;  /* 0x00000006000c7882 */ /* 0x000fe20000000000 */
[----:B------:R-:W-:-:S02]  /*1c90*/  IADD3 R27, R2, 0x20, RZ ;  /* 0x00000020021b7810 */ /* 0x000fc40007ffe0ff */
[----:B------:R-:W-:Y:S01]  /*1ca0*/  LOP3.LUT R0, R0, 0x1c0, RZ, 0xc0, !PT ;  /* 0x000001c000007812 */ /* 0x000fe200078ec0ff */
[----:B-1----:R-:W-:Y:S01]  /*1cb0*/  IMAD.WIDE R24, R4, 0x80, R2 ;  /* 0x0000008004187825 */ /* 0x002fe200078e0202 */
[----:B------:R-:W-:Y:S02]  /*1cc0*/  SHF.R.S32.HI R33, RZ, 0x1f, R32 ;  /* 0x0000001fff217819 */ /* 0x000fe40000011420 */
[----:B------:R-:W-:Y:S02]  /*1cd0*/  IADD3 R4, P1, R32, UR6, RZ ;  /* 0x0000000620047c10 */ /* 0x000fe4000ff3e0ff */
[----:B------:R-:W-:Y:S01]  /*1ce0*/  ISETP.GE.AND P6, PT, R27, UR11, PT ;  /* 0x0000000b1b007c0c */ /* 0x000fe2000bfc6270 */
[----:B------:R-:W-:Y:S01]  /*1cf0*/  STL.64 [R1+0x50], R24 ;  /* 0x0000501801007387 */ /* 0x000fe20000100a00 */
[----:B------:R-:W-:Y:S02]  /*1d00*/  SHF.R.U32.HI R6, RZ, 0x3, R0 ;  /* 0x00000003ff067819 */ /* 0x000fe40000011600 */
[----:B------:R-:W-:Y:S01]  /*1d10*/  IADD3.X R5, R33, UR17, RZ, P1, !PT ;  /* 0x0000001121057c10 */ /* 0x000fe20008ffe4ff */
[----:B------:R-:W-:Y:S01]  /*1d20*/  STL.64 [R1+0x70], R32 ;  /* 0x0000702001007387 */ /* 0x000fe20000100a00 */
[----:B------:R-:W-:-:S02]  /*1d30*/  LOP3.LUT R0, R0, 0x38, R32, 0xf8, !PT ;  /* 0x0000003800007812 */ /* 0x000fc400078ef820 */
[----:B------:R-:W-:Y:S01]  /*1d40*/  IADD3 R9, R2, 0x40, RZ ;  /* 0x0000004002097810 */ /* 0x000fe20007ffe0ff */
[----:B--2---:R-:W-:Y:S01]  /*1d50*/  IMAD.WIDE.U32 R4, R7, c[0x0][0x1a8], R4 ;  /* 0x00006a0007047a25 */ /* 0x004fe200078e0004 */
[----:B------:R-:W-:Y:S02]  /*1d60*/  LOP3.LUT R8, R0, R6, RZ, 0x3c, !PT ;  /* 0x0000000600087212 */ /* 0x000fe400078e3cff */
[----:B------:R-:W-:Y:S02]  /*1d70*/  LEA.HI R7, R29, R140, RZ, 0x6 ;  /* 0x0000008c1d077211 */ /* 0x000fe400078f30ff */
[----:B------:R-:W-:Y:S02]  /*1d80*/  @!P0 IADD3 R0, P1, R24, 0x10, RZ ;  /* 0x0000001018008810 */ /* 0x000fe40007f3e0ff */
[----:B------:R-:W-:Y:S01]  /*1d90*/  ISETP.GE.AND P3, PT, R2, UR11, PT ;  /* 0x0000000b02007c0c */ /* 0x000fe2000bf66270 */
[----:B------:R-:W-:Y:S01]  /*1da0*/  IMAD.SHL.U32 R7, R7, 0x8, RZ ;  /* 0x0000000807077824 */ /* 0x000fe200078e00ff */
[----:B------:R-:W-:Y:S01]  /*1db0*/  ISETP.GE.AND P4, PT, R9, UR11, PT ;  /* 0x0000000b09007c0c */ /* 0x000fe2000bf86270 */
[----:B------:R-:W-:Y:S01]  /*1dc0*/  @!P0 IMAD.X R6, RZ, RZ, R25, P1 ;  /* 0x000000ffff068224 */ /* 0x000fe200008e0619 */
[----:B------:R-:W-:-:S02]  /*1dd0*/  @!P6 IADD3 R12, P1, R24, 0x20, RZ ;  /* 0x00000020180ce810 */ /* 0x000fc40007f3e0ff */
[----:B------:R-:W-:Y:S01]  /*1de0*/  IADD3 R30, R2, 0x30, RZ ;  /* 0x00000030021e7810 */ /* 0x000fe20007ffe0ff */
[----:B------:R-:W-:Y:S01]  /*1df0*/  @!P0 IMAD R6, R6, c[0x0][0x190], RZ ;  /* 0x0000640006068a24 */ /* 0x000fe200078e02ff */
[----:B------:R-:W-:Y:S02]  /*1e00*/  IADD3 R5, R5, UR4, RZ ;  /* 0x0000000405057c10 */ /* 0x000fe4000fffe0ff */
[----:B------:R-:W-:Y:S01]  /*1e10*/  LOP3.LUT R233, R8, 0xfffffe00, R7, 0xf8, !PT ;  /* 0xfffffe0008e97812 */ /* 0x000fe200078ef807 */
[----:B------:R-:W-:Y:S01]  /*1e20*/  @!P6 IMAD.X R7, RZ, RZ, R25, P1 ;  /* 0x000000ffff07e224 */ /* 0x000fe200008e0619 */
[----:B------:R-:W-:Y:S01]  /*1e30*/  ISETP.GE.AND P5, PT, R30, UR11, PT ;  /* 0x0000000b1e007c0c */ /* 0x000fe2000bfa6270 */
[C---:B------:R-:W-:Y:S01]  /*1e40*/  @!P0 IMAD R20, R0.reuse, c[0x0][0x194], R6 ;  /* 0x0000650000148a24 */ /* 0x040fe200078e0206 */
[----:B------:R-:W-:Y:S01]  /*1e50*/  STL [R1+0x68], R30 ;  /* 0x0000681e01007387 */ /* 0x000fe20000100800 */
[----:B------:R-:W-:Y:S01]  /*1e60*/  @!P0 IMAD.WIDE.U32 R16, R0, c[0x0][0x190], R4 ;  /* 0x0000640000108a25 */ /* 0x000fe200078e0004 */
[----:B------:R-:W-:-:S02]  /*1e70*/  @!P4 IADD3 R11, P1, R24, 0x40, RZ ;  /* 0x00000040180bc810 */ /* 0x000fc40007f3e0ff */
[----:B------:R1:W-:Y:S01]  /*1e80*/  STL [R1+0x94], R9 ;  /* 0x0000940901007387 */ /* 0x0003e20000100800 */
[----:B------:R-:W-:Y:S01]  /*1e90*/  @!P3 IMAD R0, R25, c[0x0][0x190], RZ ;  /* 0x000064001900ba24 */ /* 0x000fe200078e02ff */
[C---:B------:R-:W-:Y:S01]  /*1ea0*/  IADD3 R34, R2.reuse, 0x50, RZ ;  /* 0x0000005002227810 */ /* 0x040fe20007ffe0ff */
[----:B------:R-:W-:Y:S01]  /*1eb0*/  @!P6 IMAD R6, R7, c[0x0][0x190], RZ ;  /* 0x000064000706ea24 */ /* 0x000fe200078e02ff */
[----:B------:R-:W-:Y:S01]  /*1ec0*/  IADD3 R31, R2, 0x60, RZ ;  /* 0x00000060021f7810 */ /* 0x000fe20007ffe0ff */
[C---:B------:R-:W-:Y:S02]  /*1ed0*/  @!P3 IMAD R10, R24.reuse, c[0x0][0x194], R0 ;  /* 0x00006500180aba24 */ /* 0x040fe400078e0200 */
[----:B------:R-:W-:Y:S01]  /*1ee0*/  @!P4 IMAD.X R0, RZ, RZ, R25, P1 ;  /* 0x000000ffff00c224 */ /* 0x000fe200008e0619 */
[----:B------:R-:W-:Y:S01]  /*1ef0*/  @!P5 IADD3 R8, P2, R24, 0x30, RZ ;  /* 0x000000301808d810 */ /* 0x000fe20007f5e0ff */
[----:B------:R-:W-:Y:S01]  /*1f00*/  @!P6 IMAD R18, R12, c[0x0][0x194], R6 ;  /* 0x000065000c12ea24 */ /* 0x000fe200078e0206 */
[----:B------:R-:W-:Y:S01]  /*1f10*/  STL [R1+0x88], R34 ;  /* 0x0000882201007387 */ /* 0x000fe20000100800 */
[----:B------:R-:W-:-:S03]  /*1f20*/  @!P3 IMAD.WIDE.U32 R6, R24, c[0x0][0x190], R4 ;  /* 0x000064001806ba25 */ /* 0x000fc600078e0004 */
[----:B------:R-:W-:Y:S01]  /*1f30*/  STL [R1+0x8c], R31 ;  /* 0x00008c1f01007387 */ /* 0x000fe20000100800 */
[----:B------:R-:W-:Y:S01]  /*1f40*/  @!P4 IMAD R19, R0, c[0x0][0x190], RZ ;  /* 0x000064000013ca24 */ /* 0x000fe200078e02ff */
[C---:B------:R-:W-:Y:S01]  /*1f50*/  @!P3 LEA R14, P1, R6.reuse, c[0x0][0x160], 0x1 ;  /* 0x00005800060eba11 */ /* 0x040fe200078208ff */
[----:B------:R-:W-:Y:S02]  /*1f60*/  @!P3 IMAD.IADD R0, R7, 0x1, R10 ;  /* 0x000000010700b824 */ /* 0x000fe400078e020a */
[----:B------:R-:W-:Y:S02]  /*1f70*/  IMAD.SHL.U32 R233, R233, 0x2, RZ ;  /* 0x00000002e9e97824 */ /* 0x000fe400078e00ff */
[----:B------:R-:W-:Y:S01]  /*1f80*/  @!P4 IMAD.MOV.U32 R7, RZ, RZ, R5 ;  /* 0x000000ffff07c224 */ /* 0x000fe200078e0005 */
[----:B------:R-:W-:Y:S01]  /*1f90*/  @!P3 LEA.HI.X R15, R6, c[0x0][0x164], R0, 0x1, P1 ;  /* 0x00005900060fba11 */ /* 0x000fe200008f0c00 */
[----:B------:R-:W-:Y:S02]  /*1fa0*/  @!P4 IMAD.MOV.U32 R6, RZ, RZ, R4 ;  /* 0x000000ffff06c224 */ /* 0x000fe400078e0004 */
[----:B-1----:R-:W-:Y:S01]  /*1fb0*/  @!P5 IMAD.X R9, RZ, RZ, R25, P2 ;  /* 0x000000ffff09d224 */ /* 0x002fe200010e0619 */
[----:B------:R-:W-:Y:S01]  /*1fc0*/  @!P0 LEA R10, P2, R16, c[0x0][0x160], 0x1 ;  /* 0x00005800100a8a11 */ /* 0x000fe200078408ff */
[----:B------:R-:W-:Y:S01]  /*1fd0*/  @!P0 IMAD.IADD R0, R17, 0x1, R20 ;  /* 0x0000000111008824 */ /* 0x000fe200078e0214 */
[----:B------:R-:W-:Y:S01]  /*1fe0*/  @!PT LDS RZ, [RZ] ;  /* 0x00000000fffff984 */ /* 0x000fe20000000800 */
[----:B------:R-:W-:Y:S01]  /*1ff0*/  @!PT LDS RZ, [RZ] ;  /* 0x00000000fffff984 */ /* 0x000fe20000000800 */
[----:B------:R-:W-:Y:S01]  /*2000*/  @!PT LDS RZ, [RZ] ;  /* 0x00000000fffff984 */ /* 0x000fe20000000800 */
[----:B------:R1:W-:Y:S01]  /*2010*/  @!P3 LDGSTS.E.BYPASS.LTC128B.128 [R233], [R14.64] ;  /* 0x000000000ee9bfae */ /* 0x0003e2000b901d52 */
[----:B------:R-:W-:-:S03]  /*2020*/  @!P6 IMAD.WIDE.U32 R12, R12, c[0x0][0x190], R4 ;  /* 0x000064000c0cea25 */ /* 0x000fc600078e0004 */
[----:B------:R1:W-:Y:S01]  /*2030*/  @!P3 LDGSTS.E.BYPASS.LTC128B.128 [R233+0x4000], [R14.64+0x80] ;  /* 0x040000800ee9bfae */ /* 0x0003e2000b901d52 */
[----:B------:R-:W-:Y:S01]  /*2040*/  @!P5 IMAD R9, R9, c[0x0][0x190], RZ ;  /* 0x000064000909da24 */ /* 0x000fe200078e02ff */
[----:B------:R-:W-:Y:S01]  /*2050*/  ISETP.GE.AND P3, PT, R34, UR11, PT ;  /* 0x0000000b22007c0c */ /* 0x000fe2000bf66270 */
[C---:B------:R-:W-:Y:S01]  /*2060*/  @!P4 IMAD R19, R11.reuse, c[0x0][0x194], R19 ;  /* 0x000065000b13ca24 */ /* 0x040fe200078e0213 */
[----:B------:R-:W-:Y:S01]  /*2070*/  @!P6 LEA R20, P1, R12, c[0x0][0x160], 0x1 ;  /* 0x000058000c14ea11 */ /* 0x000fe200078208ff */
[----:B------:R-:W-:Y:S01]  /*2080*/  @!P4 IMAD.WIDE.U32 R6, R11, c[0x0][0x190], R6 ;  /* 0x000064000b06ca25 */ /* 0x000fe200078e0006 */
[----:B------:R-:W-:Y:S02]  /*2090*/  @!P0 LEA.HI.X R11, R16, c[0x0][0x164], R0, 0x1, P2 ;  /* 0x00005900100b8a11 */ /* 0x000fe400010f0c00 */
[----:B------:R-:W-:Y:S01]  /*20a0*/  ISETP.GE.AND P2, PT, R31, UR11, PT ;  /* 0x0000000b1f007c0c */ /* 0x000fe2000bf46270 */
[C---:B------:R-:W-:Y:S02]  /*20b0*/  @!P5 IMAD R23, R8.reuse, c[0x0][0x194], R9 ;  /* 0x000065000817da24 */ /* 0x040fe400078e0209 */
[----:B------:R-:W-:Y:S01]  /*20c0*/  @!P6 IMAD.IADD R13, R13, 0x1, R18 ;  /* 0x000000010d0de824 */ /* 0x000fe200078e0212 */
[----:B------:R2:W-:Y:S01]  /*20d0*/  @!P0 LDGSTS.E.BYPASS.LTC128B.128 [R233+0x800], [R10.64] ;  /* 0x008000000ae98fae */ /* 0x0005e2000b901d52 */
[----:B------:R-:W-:-:S03]  /*20e0*/  @!P5 IMAD.WIDE.U32 R8, R8, c[0x0][0x190], R4 ;  /* 0x000064000808da25 */ /* 0x000fc600078e0004 */
[----:B------:R-:W-:Y:S01]  /*20f0*/  @!P6 LEA.HI.X R21, R12, c[0x0][0x164], R13, 0x1, P1 ;  /* 0x000059000c15ea11 */ /* 0x000fe200008f0c0d */
[----:B------:R-:W-:Y:S01]  /*2100*/  @!P5 IMAD.IADD R0, R9, 0x1, R23 ;  /* 0x000000010900d824 */ /* 0x000fe200078e0217 */
[----:B------:R2:W-:Y:S01]  /*2110*/  @!P0 LDGSTS.E.BYPASS.LTC128B.128 [R233+0x4800], [R10.64+0x80] ;  /* 0x048000800ae98fae */ /* 0x0005e2000b901d52 */
[----:B------:R-:W-:Y:S01]  /*2120*/  @!P5 LEA R18, P1, R8, c[0x0][0x160], 0x1 ;  /* 0x000058000812da11 */ /* 0x000fe200078208ff */
[----:B------:R-:W-:Y:S01]  /*2130*/  @!P4 IMAD.IADD R7, R7, 0x1, R19 ;  /* 0x000000010707c824 */ /* 0x000fe200078e0213 */
[----:B------:R-:W-:Y:S01]  /*2140*/  @!P4 LEA R16, P0, R6, c[0x0][0x160], 0x1 ;  /* 0x000058000610ca11 */ /* 0x000fe200078008ff */
[----:B------:R3:W-:Y:S01]  /*2150*/  @!P6 LDGSTS.E.BYPASS.LTC128B.128 [R233+0x1000], [R20.64] ;  /* 0x0100000014e9efae */ /* 0x0007e2000b901d52 */
[----:B------:R-:W-:Y:S01]  /*2160*/  @!P5 LEA.HI.X R19, R8, c[0x0][0x164], R0, 0x1, P1 ;  /* 0x000059000813da11 */ /* 0x000fe200008f0c00 */
[----:B------:R-:W-:Y:S01]  /*2170*/  IMAD R8, R3, c[0x0][0x198], RZ ;  /* 0x0000660003087a24 */ /* 0x000fe200078e02ff */
[----:B------:R-:W-:Y:S01]  /*2180*/  @!P4 LEA.HI.X R17, R6, c[0x0][0x164], R7, 0x1, P0 ;  /* 0x000059000611ca11 */ /* 0x000fe200000f0c07 */
[----:B------:R-:W-:Y:S01]  /*2190*/  IMAD.WIDE.U32 R6, R2, c[0x0][0x198], R32 ;  /* 0x0000660002067a25 */ /* 0x000fe200078e0020 */
[----:B------:R-:W-:Y:S01]  /*21a0*/  @!P3 IADD3 R0, P0, R24, 0x50, RZ ;  /* 0x000000501800b810 */ /* 0x000fe20007f1e0ff */
[----:B------:R3:W-:Y:S02]  /*21b0*/  @!P6 LDGSTS.E.BYPASS.LTC128B.128 [R233+0x5000], [R20.64+0x80] ;  /* 0x0500008014e9efae */ /* 0x0007e4000b901d52 */
[----:B------:R-:W-:-:S02]  /*21c0*/  IMAD R8, R2, c[0x0][0x19c], R8 ;  /* 0x0000670002087a24 */ /* 0x000fc400078e0208 */
[----:B------:R-:W-:Y:S01]  /*21d0*/  @!P3 IMAD.X R9, RZ, RZ, R25, P0 ;  /* 0x000000ffff09b224 */ /* 0x000fe200000e0619 */
[----:B------:R4:W-:Y:S01]  /*21e0*/  @!P5 LDGSTS.E.BYPASS.LTC128B.128 [R233+0x1800], [R18.64] ;  /* 0x0180000012e9dfae */ /* 0x0009e2000b901d52 */
[----:B------:R-:W-:-:S03]  /*21f0*/  IMAD R3, R3, c[0x0][0x1a0], RZ ;  /* 0x0000680003037a24 */ /* 0x000fc600078e02ff */
[----:B------:R4:W-:Y:S04]  /*2200*/  @!P5 LDGSTS.E.BYPASS.LTC128B.128 [R233+0x5800], [R18.64+0x80] ;  /* 0x0580008012e9dfae */ /* 0x0009e8000b901d52 */
[----:B------:R5:W-:Y:S01]  /*2210*/  @!P4 LDGSTS.E.BYPASS.LTC128B.128 [R233+0x2000], [R16.64] ;  /* 0x0200000010e9cfae */ /* 0x000be2000b901d52 */
[----:B--2---:R-:W-:-:S03]  /*2220*/  IADD3 R10, R2, 0x70, RZ ;  /* 0x00000070020a7810 */ /* 0x004fc60007ffe0ff */
[----:B------:R5:W-:Y:S01]  /*2230*/  @!P4 LDGSTS.E.BYPASS.LTC128B.128 [R233+0x6000], [R16.64+0x80] ;  /* 0x0600008010e9cfae */ /* 0x000be2000b901d52 */
[----:B------:R-:W-:-:S03]  /*2240*/  ISETP.GE.AND P1, PT, R10, UR11, PT ;  /* 0x0000000b0a007c0c */ /* 0x000fc6000bf26270 */
[----:B------:R2:W-:Y:S02]  /*2250*/  STL [R1+0x90], R10 ;  /* 0x0000900a01007387 */ /* 0x0005e40000100800 */
[----:B--2---:R-:W-:-:S05]  /*2260*/  @!P2 IADD3 R10, P0, R24, 0x60, RZ ;  /* 0x00000060180aa810 */ /* 0x004fca0007f1e0ff */
[----:B------:R-:W-:-:S03]  /*2270*/  @!P2 IMAD.X R11, RZ, RZ, R25, P0 ;  /* 0x000000ffff0ba224 */ /* 0x000fc600000e0619 */
[----:B------:R-:W-:Y:S01]  /*2280*/  @!P1 IADD3 R12, P0, R24, 0x70, RZ ;  /* 0x00000070180c9810 */ /* 0x000fe20007f1e0ff */
[----:B------:R-:W-:Y:S02]  /*2290*/  @!P3 IMAD R24, R9, c[0x0][0x190], RZ ;  /* 0x000064000918ba24 */ /* 0x000fe400078e02ff */
[----:B------:R-:W-:Y:S02]  /*22a0*/  @!P2 IMAD R11, R11, c[0x0][0x190], RZ ;  /* 0x000064000b0baa24 */ /* 0x000fe400078e02ff */
[----:B------:R-:W-:Y:S01]  /*22b0*/  @!P1 IMAD.X R13, RZ, RZ, R25, P0 ;  /* 0x000000ffff0d9224 */ /* 0x000fe200000e0619 */
[----:B-1----:R-:W-:Y:S01]  /*22c0*/  IADD3 R14, P0, R6, UR22, RZ ;  /* 0x00000016060e7c10 */ /* 0x002fe2000ff1e0ff */
[----:B------:R-:W-:Y:S01]  /*22d0*/  @!P3 IMAD.MOV.U32 R6, RZ, RZ, R4 ;  /* 0x000000ffff06b224 */ /* 0x000fe200078e0004 */
[----:B------:R-:W-:Y:S01]  /*22e0*/  SHF.R.S32.HI R25, RZ, 0x1f, R22 ;  /* 0x0000001fff197819 */ /* 0x000fe20000011416 */
[C---:B------:R-:W-:Y:S01]  /*22f0*/  @!P3 IMAD R24, R0.reuse, c[0x0][0x194], R24 ;  /* 0x000065000018ba24 */ /* 0x040fe200078e0218 */
[----:B------:R-:W-:Y:S01]  /*2300*/  IADD3.X R15, R7, UR7, R8, P0, !PT ;  /* 0x00000007070f7c10 */ /* 0x000fe200087fe408 */
[----:B------:R-:W-:Y:S01]  /*2310*/  @!P3 IMAD.MOV.U32 R7, RZ, RZ, R5 ;  /* 0x000000ffff07b224 */ /* 0x000fe200078e0005 */
[----:B------:R-:W-:Y:S01]  /*2320*/  UIADD3 UR22, UR8, -0x1, URZ ;  /* 0xffffffff08167890 */ /* 0x000fe2000fffe03f */
[----:B------:R-:W-:Y:S01]  /*2330*/  @!P1 IMAD.MOV.U32 R8, RZ, RZ, R4 ;  /* 0x000000ffff089224 */ /* 0x000fe200078e0004 */
[----:B------:R-:W-:Y:S01]  /*2340*/  ULDC.64 UR6, c[0x0][0x198] ;  /* 0x0000660000067ab9 */ /* 0x000fe20000000a00 */
[----:B------:R-:W-:Y:S01]  /*2350*/  @!P3 IMAD.WIDE.U32 R6, R0, c[0x0][0x190], R6 ;  /* 0x000064000006ba25 */ /* 0x000fe200078e0006 */
[----:B------:R-:W-:-:S02]  /*2360*/  UIMAD UR17, UR22, -0x40, UR14 ;  /* 0xffffffc0161178a4 */ /* 0x000fc4000f8e020e */
[----:B------:R-:W-:Y:S01]  /*2370*/  USHF.L.U32 UR25, UR6, 0x6, URZ ;  /* 0x0000000606197899 */ /* 0x000fe2000800063f */
[----:B------:R-:W-:Y:S01]  /*2380*/  @!P1 IMAD R0, R13, c[0x0][0x190], RZ ;  /* 0x000064000d009a24 */ /* 0x000fe200078e02ff */
[----:B------:R-:W-:Y:S01]  /*2390*/  USHF.L.U64.HI UR23, UR6, UR12, UR7 ;  /* 0x0000000c06177299 */ /* 0x000fe20008010207 */
[----:B------:R-:W-:Y:S01]  /*23a0*/  @!P1 IMAD.MOV.U32 R9, RZ, RZ, R5 ;  /* 0x000000ffff099224 */ /* 0x000fe200078e0005 */
[----:B------:R-:W-:Y:S01]  /*23b0*/  USHF.R.S32.HI UR20, URZ, 0x1f, UR22 ;  /* 0x0000001f3f147899 */ /* 0x000fe20008011416 */
[----:B------:R-:W-:Y:S01]  /*23c0*/  @!P1 IMAD R23, R12, c[0x0][0x194], R0 ;  /* 0x000065000c179a24 */ /* 0x000fe200078e0200 */
[----:B------:R-:W-:Y:S01]  /*23d0*/  UIMAD UR4, UR23, UR22, URZ ;  /* 0x00000016170472a4 */ /* 0x000fe2000f8e023f */
[----:B------:R-:W-:Y:S01]  /*23e0*/  IMAD R0, R25, c[0x0][0x1b0], RZ ;  /* 0x00006c0019007a24 */ /* 0x000fe200078e02ff */
[----:B------:R-:W-:Y:S01]  /*23f0*/  ISETP.GE.AND P4, PT, R2, UR17, PT ;  /* 0x0000001102007c0c */ /* 0x000fe2000bf86270 */
[C---:B------:R-:W-:Y:S01]  /*2400*/  @!P2 IMAD R11, R10.reuse, c[0x0][0x194], R11 ;  /* 0x000065000a0baa24 */ /* 0x040fe200078e020b */
[----:B------:R-:W-:Y:S01]  /*2410*/  UIMAD UR4, UR20, UR25, UR4 ;  /* 0x00000019140472a4 */ /* 0x000fe2000f8e0204 */
[----:B------:R-:W-:Y:S01]  /*2420*/  @!P2 IMAD.WIDE.U32 R4, R10, c[0x0][0x190], R4 ;  /* 0x000064000a04aa25 */ /* 0x000fe200078e0004 */
[----:B------:R-:W-:Y:S01]  /*2430*/  @!P3 LEA R10, P0, R6, c[0x0][0x160], 0x1 ;  /* 0x00005800060aba11 */ /* 0x000fe200078008ff */
[----:B------:R-:W-:Y:S01]  /*2440*/  UIMAD.WIDE.U32 UR26, UR6, 0x20, URZ ;  /* 0x00000020061a78a5 */ /* 0x000fe2000f8e003f */
[----:B------:R-:W-:Y:S01]  /*2450*/  ISETP.GE.AND P5, PT, R26, UR17, PT ;  /* 0x000000111a007c0c */ /* 0x000fe2000bfa6270 */
[----:B------:R-:W-:-:S02]  /*2460*/  @!P3 IMAD.IADD R7, R7, 0x1, R24 ;  /* 0x000000010707b824 */ /* 0x000fc400078e0218 */
[----:B---3--:R-:W-:Y:S02]  /*2470*/  IMAD R20, R22, c[0x0][0x1b4], R0 ;  /* 0x00006d0016147a24 */ /* 0x008fe400078e0200 */
[----:B------:R-:W-:Y:S01]  /*2480*/  @!P2 IMAD.IADD R0, R5, 0x1, R11 ;  /* 0x000000010500a824 */ /* 0x000fe200078e020b */
[----:B------:R-:W-:Y:S01]  /*2490*/  @!P3 LEA.HI.X R11, R6, c[0x0][0x164], R7, 0x1, P0 ;  /* 0x00005900060bba11 */ /* 0x000fe200000f0c07 */
[----:B------:R-:W-:Y:S01]  /*24a0*/  @!P1 IMAD.WIDE.U32 R12, R12, c[0x0][0x190], R8 ;  /* 0x000064000c0c9a25 */ /* 0x000fe200078e0008 */
[----:B------:R-:W-:Y:S02]  /*24b0*/  ISETP.GE.AND P0, PT, R26, UR17, PT ;  /* 0x000000111a007c0c */ /* 0x000fe4000bf06270 */
[----:B------:R-:W-:Y:S01]  /*24c0*/  @!P2 LEA R8, P6, R4, c[0x0][0x160], 0x1 ;  /* 0x000058000408aa11 */ /* 0x000fe200078c08ff */
[----:B------:R-:W-:Y:S01]  /*24d0*/  IMAD.WIDE.U32 R34, R22, c[0x0][0x1b0], R14 ;  /* 0x00006c0016227a25 */ /* 0x000fe200078e000e */
[----:B------:R1:W-:Y:S02]  /*24e0*/  @!P3 LDGSTS.E.BYPASS.LTC128B.128 [R233+0x2800], [R10.64] ;  /* 0x028000000ae9bfae */ /* 0x0003e4000b901d52 */
[----:B------:R-:W-:Y:S01]  /*24f0*/  @!P2 LEA.HI.X R9, R4, c[0x0][0x164], R0, 0x1, P6 ;  /* 0x000059000409aa11 */ /* 0x000fe200030f0c00 */
[----:B------:R-:W-:Y:S01]  /*2500*/  IMAD.IADD R165, R35, 0x1, R20 ;  /* 0x0000000123a57824 */ /* 0x000fe200078e0214 */
[----:B------:R-:W-:Y:S01]  /*2510*/  @!P1 LEA R6, P6, R12, c[0x0][0x160], 0x1 ;  /* 0x000058000c069a11 */ /* 0x000fe200078c08ff */
[----:B------:R-:W-:Y:S01]  /*2520*/  IMAD.U32 R163, RZ, RZ, UR25 ;  /* 0x00000019ffa37e24 */ /* 0x000fe2000f8e00ff */
[----:B------:R1:W-:Y:S01]  /*2530*/  @!P3 LDGSTS.E.BYPASS.LTC128B.128 [R233+0x6800], [R10.64+0x80] ;  /* 0x068000800ae9bfae */ /* 0x0003e2000b901d52 */
[----:B------:R-:W-:Y:S01]  /*2540*/  IMAD.MOV.U32 R164, RZ, RZ, R34 ;  /* 0x000000ffffa47224 */ /* 0x000fe200078e0022 */
[----:B------:R-:W-:Y:S01]  /*2550*/  ISETP.GE.AND P3, PT, R27, UR17, PT ;  /* 0x000000111b007c0c */ /* 0x000fe2000bf66270 */
[----:B------:R-:W-:Y:S01]  /*2560*/  @!P1 IMAD.IADD R0, R13, 0x1, R23 ;  /* 0x000000010d009824 */ /* 0x000fe200078e0217 */
[----:B------:R2:W-:Y:S01]  /*2570*/  @!P2 LDGSTS.E.BYPASS.LTC128B.128 [R233+0x3000], [R8.64] ;  /* 0x0300000008e9afae */ /* 0x0005e2000b901d52 */
[----:B------:R-:W-:-:S03]  /*2580*/  IMAD.WIDE.U32 R4, R163, UR22, R164 ;  /* 0x00000016a3047c25 */ /* 0x000fc6000f8e00a4 */
[----:B------:R-:W-:Y:S01]  /*2590*/  @!P1 LEA.HI.X R7, R12, c[0x0][0x164], R0, 0x1, P6 ;  /* 0x000059000c079a11 */ /* 0x000fe200030f0c00 */
[----:B------:R-:W-:Y:S01]  /*25a0*/  IMAD.U32 R14, RZ, RZ, UR6 ;  /* 0x00000006ff0e7e24 */ /* 0x000fe2000f8e00ff */
[----:B------:R-:W-:Y:S01]  /*25b0*/  IADD3 R5, R5, UR4, RZ ;  /* 0x0000000405057c10 */ /* 0x000fe2000fffe0ff */
[----:B------:R-:W-:Y:S01]  /*25c0*/  IMAD.U32 R12, RZ, RZ, UR6 ;  /* 0x00000006ff0c7e24 */ /* 0x000fe2000f8e00ff */
[----:B------:R-:W-:Y:S01]  /*25d0*/  USHF.L.U32 UR4, UR7, 0x5, URZ ;  /* 0x0000000507047899 */ /* 0x000fe2000800063f */
[----:B------:R-:W-:Y:S01]  /*25e0*/  IMAD.U32 R13, RZ, RZ, UR7 ;  /* 0x00000007ff0d7e24 */ /* 0x000fe2000f8e00ff */
[----:B------:R-:W-:Y:S01]  /*25f0*/  @!P0 LEA R0, P6, R14, R4, 0x4 ;  /* 0x000000040e008211 */ /* 0x000fe200078c20ff */
[----:B------:R2:W-:Y:S01]  /*2600*/  @!P2 LDGSTS.E.BYPASS.LTC128B.128 [R233+0x7000], [R8.64+0x80] ;  /* 0x0700008008e9afae */ /* 0x0005e2000b901d52 */
[----:B------:R-:W-:Y:S01]  /*2610*/  ISETP.GE.AND P2, PT, R30, UR17, PT ;  /* 0x000000111e007c0c */ /* 0x000fe2000bf46270 */
[----:B------:R-:W-:Y:S01]  /*2620*/  IMAD R15, R2, c[0x0][0x1a4], R3 ;  /* 0x00006900020f7a24 */ /* 0x000fe200078e0203 */
[----:B------:R-:W-:Y:S01]  /*2630*/  @!P0 LEA.HI.X R13, R12, R5, R13, 0x4, P6 ;  /* 0x000000050c0d8211 */ /* 0x000fe200030f240d */
[----:B------:R3:W-:Y:S01]  /*2640*/  @!P1 LDGSTS.E.BYPASS.LTC128B.128 [R233+0x3800], [R6.64] ;  /* 0x0380000006e99fae */ /* 0x0007e2000b901d52 */
[----:B------:R-:W-:-:S03]  /*2650*/  @!P0 LEA R12, P6, R0, c[0x0][0x168], 0x1 ;  /* 0x00005a00000c8a11 */ /* 0x000fc600078c08ff */
[----:B------:R3:W-:Y:S01]  /*2660*/  @!P1 LDGSTS.E.BYPASS.LTC128B.128 [R233+0x7800], [R6.64+0x80] ;  /* 0x0780008006e99fae */ /* 0x0007e2000b901d52 */
[----:B------:R-:W-:Y:S02]  /*2670*/  @!P0 LEA.HI.X R13, R0, c[0x0][0x16c], R13, 0x1, P6 ;  /* 0x00005b00000d8a11 */ /* 0x000fe400030f0c0d */
[----:B------:R-:W-:Y:S01]  /*2680*/  @!P3 IADD3 R0, P1, R4, UR26, RZ ;  /* 0x0000001a0400bc10 */ /* 0x000fe2000ff3e0ff */
[----:B------:R-:W-:Y:S01]  /*2690*/  STL.64 [R1+0x60], R34 ;  /* 0x0000602201007387 */ /* 0x000fe20000100a00 */
[----:B-1----:R-:W-:Y:S01]  /*26a0*/  LEA.HI R11, R29, R140, RZ, 0x4 ;  /* 0x0000008c1d0b7211 */ /* 0x002fe200078f20ff */
[----:B------:R-:W-:Y:S02]  /*26b0*/  VOTEU.ALL UP0, P2 ;  /* 0x00000000003f7886 */ /* 0x000fe40001000000 */
[----:B------:R-:W-:Y:S01]  /*26c0*/  STL.64 [R1+0x58], R164 ;  /* 0x000058a401007387 */ /* 0x000fe20000100a00 */
[----:B------:R-:W-:-:S04]  /*26d0*/  SHF.R.S32.HI R14, RZ, 0x4, R11 ;  /* 0x00000004ff0e7819 */ /* 0x000fc8000001140b */
[----:B------:R-:W-:-:S04]  /*26e0*/  LEA.HI R10, R11, R14, RZ, 0x1 ;  /* 0x0000000e0b0a7211 */ /* 0x000fc800078f08ff */
[----:B------:R-:W-:-:S05]  /*26f0*/  LOP3.LUT R10, R10, 0xfffffffe, RZ, 0xc0, !PT ;  /* 0xfffffffe0a0a7812 */ /* 0x000fca00078ec0ff */
[----:B-----5:R-:W-:Y:S02]  /*2700*/  IMAD.IADD R16, R14, 0x1, -R10 ;  /* 0x000000010e107824 */ /* 0x020fe400078e0a0a */
[----:B------:R-:W-:Y:S02]  /*2710*/  IMAD.SHL.U32 R10, R28, 0x40, RZ ;  /* 0x000000401c0a7824 */ /* 0x000fe400078e00ff */
[----:B------:R-:W-:Y:S01]  /*2720*/  IMAD.U32 R14, RZ, RZ, UR6 ;  /* 0x00000006ff0e7e24 */ /* 0x000fe2000f8e00ff */
[----:B---3--:R-:W-:Y:S01]  /*2730*/  @!P4 LEA R6, P6, R4, c[0x0][0x168], 0x1 ;  /* 0x00005a000406ca11 */ /* 0x008fe200078c08ff */
[----:B------:R-:W-:Y:S01]  /*2740*/  IMAD.U32 R7, RZ, RZ, UR4 ;  /* 0x00000004ff077e24 */ /* 0x000fe2000f8e00ff */
[----:B------:R-:W-:Y:S01]  /*2750*/  LOP3.LUT R10, R10, 0x1c0, RZ, 0xc0, !PT ;  /* 0x000001c00a0a7812 */ /* 0x000fe200078ec0ff */
[----:B------:R-:W-:Y:S02]  /*2760*/  @!UP0 UIMAD UR4, UR7, 0x30, URZ ;  /* 0x00000030070488a4 */ /* 0x000fe4000f8e023f */
[----:B------:R-:W-:Y:S01]  /*2770*/  UISETP.GT.AND UP0, UPT, UR22, UR9, UPT ;  /* 0x000000091600728c */ /* 0x000fe2000bf04270 */
[----:B--2---:R-:W-:-:S02]  /*2780*/  @!P3 IADD3.X R9, R5, UR27, R7, P1, !PT ;  /* 0x0000001b0509bc10 */ /* 0x004fc40008ffe407 */
[----:B------:R-:W-:Y:S02]  /*2790*/  @!P4 LEA.HI.X R7, R4, c[0x0][0x16c], R5, 0x1, P6 ;  /* 0x00005b000407ca11 */ /* 0x000fe400030f0c05 */
[C---:B------:R-:W-:Y:S02]  /*27a0*/  @!P3 LEA R8, P6, R0.reuse, c[0x0][0x168], 0x1 ;  /* 0x00005a000008ba11 */ /* 0x040fe400078c08ff */
[----:B------:R-:W-:Y:S01]  /*27b0*/  ISETP.GE.AND P1, PT, R27, UR17, PT ;  /* 0x000000111b007c0c */ /* 0x000fe2000bf26270 */
[----:B------:R1:W-:Y:S01]  /*27c0*/  @!P4 LDGSTS.E.BYPASS.LTC128B.128 [R233+0x8000], [R6.64] ;  /* 0x0800000006e9cfae */ /* 0x0003e2000b901d52 */
[----:B------:R-:W-:Y:S02]  /*27d0*/  @!P3 LEA.HI.X R9, R0, c[0x0][0x16c], R9, 0x1, P6 ;  /* 0x00005b000009ba11 */ /* 0x000fe400030f0c09 */
[----:B------:R-:W-:Y:S01]  /*27e0*/  LOP3.LUT R0, R11, 0xfffffff0, RZ, 0xc0, !PT ;  /* 0xfffffff00b007812 */ /* 0x000fe200078ec0ff */
[----:B------:R1:W-:Y:S01]  /*27f0*/  @!P4 LDGSTS.E.BYPASS.LTC128B.128 [R233+0xa000], [R6.64+0x80] ;  /* 0x0a00008006e9cfae */ /* 0x0003e2000b901d52 */
[C---:B------:R-:W-:Y:S01]  /*2800*/  IMAD.SHL.U32 R11, R2.reuse, 0x8, RZ ;  /* 0x00000008020b7824 */ /* 0x040fe200078e00ff */
[----:B------:R-:W-:-:S02]  /*2810*/  ISETP.GE.AND P4, PT, R2, UR17, PT ;  /* 0x0000001102007c0c */ /* 0x000fc4000bf86270 */
[----:B------:R-:W-:Y:S01]  /*2820*/  IMAD.IADD R0, R140, 0x1, -R0 ;  /* 0x000000018c007824 */ /* 0x000fe200078e0a00 */
[----:B------:R2:W-:Y:S01]  /*2830*/  @!P0 LDGSTS.E.BYPASS.LTC128B.128 [R233+0x8800], [R12.64] ;  /* 0x088000000ce98fae */ /* 0x0005e2000b901d52 */
[----:B------:R-:W-:Y:S02]  /*2840*/  LOP3.LUT R11, R10, 0x8, R11, 0xf8, !PT ;  /* 0x000000080a0b7812 */ /* 0x000fe400078ef80b */
[----:B------:R-:W-:Y:S01]  /*2850*/  SHF.R.U32.HI R10, RZ, 0x3, R10 ;  /* 0x00000003ff0a7819 */ /* 0x000fe2000001160a */
[----:B------:R2:W-:Y:S01]  /*2860*/  @!P0 LDGSTS.E.BYPASS.LTC128B.128 [R233+0xa800], [R12.64+0x80] ;  /* 0x0a8000800ce98fae */ /* 0x0005e2000b901d52 */
[----:B------:R-:W-:Y:S02]  /*2870*/  SHF.R.S32.HI R17, RZ, 0x1f, R0 ;  /* 0x0000001fff117819 */ /* 0x000fe40000011400 */
[----:B------:R-:W-:Y:S01]  /*2880*/  LOP3.LUT R11, R11, R10, RZ, 0x3c, !PT ;  /* 0x0000000a0b0b7212 */ /* 0x000fe200078e3cff */
[----:B------:R3:W-:Y:S01]  /*2890*/  @!P3 LDGSTS.E.BYPASS.LTC128B.128 [R233+0x9000], [R8.64] ;  /* 0x0900000008e9bfae */ /* 0x0007e2000b901d52 */
[----:B------:R-:W-:-:S02]  /*28a0*/  LEA.HI R17, R17, R0, RZ, 0x3 ;  /* 0x0000000011117211 */ /* 0x000fc400078f18ff */
[----:B------:R-:W-:Y:S01]  /*28b0*/  ISETP.GE.AND P0, PT, R30, UR17, PT ;  /* 0x000000111e007c0c */ /* 0x000fe2000bf06270 */
[----:B------:R3:W-:Y:S01]  /*28c0*/  @!P3 LDGSTS.E.BYPASS.LTC128B.128 [R233+0xb000], [R8.64+0x80] ;  /* 0x0b00008008e9bfae */ /* 0x0007e2000b901d52 */
[----:B------:R-:W-:Y:S02]  /*28d0*/  ULDC UR17, c[0x0][0x2e4] ;  /* 0x0000b90000117ab9 */ /* 0x000fe40000000800 */
[----:B------:R-:W-:Y:S01]  /*28e0*/  UIADD3 UR17, UR14, -UR17, -UR16 ;  /* 0x800000110e117290 */ /* 0x000fe2000fffe810 */
[----:B-1----:R-:W-:-:S04]  /*28f0*/  IMAD.WIDE.U32 R6, R2, c[0x0][0x1a0], R32 ;  /* 0x0000680002067a25 */ /* 0x002fc800078e0020 */
[----:B------:R-:W-:Y:S01]  /*2900*/  @!P2 IMAD.WIDE.U32 R2, R14, 0x30, R4 ;  /* 0x000000300e02a825 */ /* 0x000fe200078e0004 */
[----:B------:R-:W-:Y:S02]  /*2910*/  LOP3.LUT R5, R17, 0xfffffff8, RZ, 0xc0, !PT ;  /* 0xfffffff811057812 */ /* 0x000fe400078ec0ff */
[----:B------:R-:W-:Y:S01]  /*2920*/  IADD3 R4, P6, R6, UR24, RZ ;  /* 0x0000001806047c10 */ /* 0x000fe2000ffde0ff */
[----:B------:R-:W-:Y:S02]  /*2930*/  IMAD R6, R25, c[0x0][0x1b8], RZ ;  /* 0x00006e0019067a24 */ /* 0x000fe400078e02ff */
[----:B----4-:R-:W-:Y:S01]  /*2940*/  IMAD.IADD R18, R0, 0x1, -R5 ;  /* 0x0000000100127824 */ /* 0x010fe200078e0a05 */
[----:B------:R-:W-:Y:S01]  /*2950*/  IADD3.X R5, R7, UR21, R15, P6, !PT ;  /* 0x0000001507057c10 */ /* 0x000fe2000b7fe40f */
[----:B------:R-:W-:Y:S01]  /*2960*/  IMAD R10, R22, c[0x0][0x1bc], R6 ;  /* 0x00006f00160a7a24 */ /* 0x000fe200078e0206 */
[----:B------:R-:W-:Y:S01]  /*2970*/  @!P2 IADD3 R0, R3, UR4, RZ ;  /* 0x000000040300ac10 */ /* 0x000fe2000fffe0ff */
[----:B------:R-:W-:Y:S01]  /*2980*/  ULDC.64 UR4, c[0x0][0x1a0] ;  /* 0x0000680000047ab9 */ /* 0x000fe20000000a00 */
[----:B------:R-:W-:Y:S01]  /*2990*/  @!P2 LEA R6, P6, R2, c[0x0][0x168], 0x1 ;  /* 0x00005a000206aa11 */ /* 0x000fe200078c08ff */
[----:B------:R-:W-:Y:S01]  /*29a0*/  USHF.L.U64.HI UR12, UR4, UR12, UR5 ;  /* 0x0000000c040c7299 */ /* 0x000fe20008010205 */
[----:B------:R-:W-:Y:S01]  /*29b0*/  IMAD.WIDE.U32 R26, R22, c[0x0][0x1b8], R4 ;  /* 0x00006e00161a7a25 */ /* 0x000fe200078e0004 */
[----:B------:R-:W-:Y:S01]  /*29c0*/  USHF.L.U32 UR15, UR4, 0x6, URZ ;  /* 0x00000006040f7899 */ /* 0x000fe2000800063f */
[----:B------:R-:W-:Y:S01]  /*29d0*/  @!P2 LEA.HI.X R7, R2, c[0x0][0x16c], R0, 0x1, P6 ;  /* 0x00005b000207aa11 */ /* 0x000fe200030f0c00 */
[----:B------:R-:W-:Y:S01]  /*29e0*/  UIMAD UR5, UR12, UR22, URZ ;  /* 0x000000160c0572a4 */ /* 0x000fe2000f8e023f */
[----:B------:R-:W-:Y:S01]  /*29f0*/  IMAD.U32 R2, RZ, RZ, UR22 ;  /* 0x00000016ff027e24 */ /* 0x000fe2000f8e00ff */
[----:B------:R-:W-:Y:S01]  /*2a00*/  STL.64 [R1+0x80], R26 ;  /* 0x0000801a01007387 */ /* 0x000fe20000100a00 */
[----:B------:R-:W-:Y:S01]  /*2a10*/  IMAD.IADD R21, R27, 0x1, R10 ;  /* 0x000000011b157824 */ /* 0x000fe200078e020a */
[----:B------:R-:W-:Y:S01]  /*2a20*/  UIMAD UR5, UR20, UR15, UR5 ;  /* 0x0000000f140572a4 */ /* 0x000fe2000f8e0205 */
[----:B------:R-:W-:Y:S01]  /*2a30*/  IMAD.MOV.U32 R20, RZ, RZ, R26 ;  /* 0x000000ffff147224 */ /* 0x000fe200078e001a */
[----:B------:R1:W-:Y:S01]  /*2a40*/  @!P2 LDGSTS.E.BYPASS.LTC128B.128 [R233+0x9800], [R6.64] ;  /* 0x0980000006e9afae */ /* 0x0003e2000b901d52 */
[----:B------:R-:W-:Y:S01]  /*2a50*/  UIMAD.WIDE.U32 UR20, UR4, 0x20, URZ ;  /* 0x00000020041478a5 */ /* 0x000fe2000f8e003f */
[----:B------:R-:W-:-:S02]  /*2a60*/  IMAD.U32 R4, RZ, RZ, UR4 ;  /* 0x00000004ff047e24 */ /* 0x000fc4000f8e00ff */
[----:B------:R1:W-:Y:S01]  /*2a70*/  @!P2 LDGSTS.E.BYPASS.LTC128B.128 [R233+0xb800], [R6.64+0x80] ;  /* 0x0b80008006e9afae */ /* 0x0003e2000b901d52 */
[----:B------:R-:W-:-:S03]  /*2a80*/  IMAD.WIDE.U32 R2, R2, UR15, R20 ;  /* 0x0000000f02027c25 */ /* 0x000fc6000f8e0014 */
[----:B------:R-:W0:Y:S01]  /*2a90*/  LDGDEPBAR ;  /* 0x00000000000079af */ /* 0x000e220000000000 */
[----:B--2---:R-:W-:Y:S01]  /*2aa0*/  IMAD.MOV.U32 R12, RZ, RZ, c[0x0][0x1a4] ;  /* 0x00006900ff0c7624 */ /* 0x004fe200078e00ff */
[----:B------:R-:W-:Y:S01]  /*2ab0*/  IADD3 R3, R3, UR5, RZ ;  /* 0x0000000503037c10 */ /* 0x000fe2000fffe0ff */
[----:B------:R-:W-:Y:S01]  /*2ac0*/  IMAD.SHL.U32 R10, R16, 0x8, RZ ;  /* 0x00000008100a7824 */ /* 0x000fe200078e00ff */
[----:B---3--:R-:W-:Y:S01]  /*2ad0*/  @!P4 LEA R8, P6, R2, c[0x0][0x170], 0x1 ;  /* 0x00005c000208ca11 */ /* 0x008fe200078c08ff */
[----:B------:R-:W-:Y:S01]  /*2ae0*/  IMAD.SHL.U32 R14, R12, 0x20, RZ ;  /* 0x000000200c0e7824 */ /* 0x000fe200078e00ff */
[----:B------:R-:W-:Y:S01]  /*2af0*/  @!P1 IADD3 R13, P2, R2, UR20, RZ ;  /* 0x00000014020d9c10 */ /* 0x000fe2000ff5e0ff */
[----:B------:R-:W-:Y:S01]  /*2b00*/  @!P0 IMAD.WIDE.U32 R4, R4, 0x30, R2 ;  /* 0x0000003004048825 */ /* 0x000fe200078e0002 */
[----:B------:R-:W-:Y:S01]  /*2b10*/  @!P4 LEA.HI.X R9, R2, c[0x0][0x174], R3, 0x1, P6 ;  /* 0x00005d000209ca11 */ /* 0x000fe200030f0c03 */
[----:B------:R-:W-:Y:S01]  /*2b20*/  STL.64 [R1+0x78], R20 ;  /* 0x0000781401007387 */ /* 0x000fe20000100a00 */
[----:B------:R-:W-:Y:S01]  /*2b30*/  UIADD3 UR20, UR14, 0x1, -UR16 ;  /* 0x000000010e147890 */ /* 0x000fe2000fffe810 */
[----:B------:R-:W-:Y:S01]  /*2b40*/  IMAD R0, R16, 0x200, R11 ;  /* 0x0000020010007824 */ /* 0x000fe200078e020b */
[----:B------:R-:W-:-:S02]  /*2b50*/  ULDC UR5, c[0x0][0x2e8] ;  /* 0x0000ba0000057ab9 */ /* 0x000fc40000000800 */
[----:B------:R-:W-:Y:S01]  /*2b60*/  UIADD3 UR5, UR20, UR5, URZ ;  /* 0x0000000514057290 */ /* 0x000fe2000fffe03f */
[----:B------:R-:W-:-:S05]  /*2b70*/  IMAD.SHL.U32 R212, R0, 0x2, RZ ;  /* 0x0000000200d47824 */ /* 0x000fca00078e00ff */
[C---:B------:R-:W-:Y:S02]  /*2b80*/  IADD3 R0, R212.reuse, 0x8000, RZ ;  /* 0x00008000d4007810 */ /* 0x040fe40007ffe0ff */
[----:B------:R-:W-:Y:S01]  /*2b90*/  IADD3 R223, R212, 0x8020, RZ ;  /* 0x00008020d4df7810 */ /* 0x000fe20007ffe0ff */
[----:B-1----:R-:W-:Y:S01]  /*2ba0*/  IMAD.U32 R7, RZ, RZ, UR4 ;  /* 0x00000004ff077e24 */ /* 0x002fe2000f8e00ff */
[----:B------:R-:W-:-:S04]  /*2bb0*/  DEPBAR.LE SB0, 0x0 ;  /* 0x000080000000791a */ /* 0x000fc80000000000 */
[----:B------:R-:W-:Y:S01]  /*2bc0*/  BAR.SYNC.DEFER_BLOCKING 0x0 ;  /* 0x0000000000007b1d */ /* 0x000fe20000010000 */
[----:B------:R-:W-:Y:S01]  /*2bd0*/  @!P5 LEA R7, P3, R7, R2, 0x4 ;  /* 0x000000020707d211 */ /* 0x000fe200078620ff */
[----:B------:R-:W-:Y:S02]  /*2be0*/  IMAD.SHL.U32 R2, R18, 0x40, RZ ;  /* 0x0000004012027824 */ /* 0x000fe400078e00ff */
[----:B------:R-:W-:-:S03]  /*2bf0*/  IMAD.U32 R6, RZ, RZ, UR4 ;  /* 0x00000004ff067e24 */ /* 0x000fc6000f8e00ff */
[----:B------:R-:W-:Y:S02]  /*2c00*/  LOP3.LUT R2, R2, 0x1c0, RZ, 0xc0, !PT ;  /* 0x000001c002027812 */ /* 0x000fe400078ec0ff */
[----:B------:R-:W-:Y:S01]  /*2c10*/  @!P5 LEA.HI.X R6, R6, R3, R12, 0x4, P3 ;  /* 0x000000030606d211 */ /* 0x000fe200018f240c */
[----:B------:R-:W-:Y:S01]  /*2c20*/  @!P0 IMAD R12, R12, 0x30, RZ ;  /* 0x000000300c0c8824 */ /* 0x000fe200078e02ff */
[----:B------:R-:W-:Y:S02]  /*2c30*/  LOP3.LUT R11, R2, 0x8, R10, 0xf8, !PT ;  /* 0x00000008020b7812 */ /* 0x000fe400078ef80a */
[----:B------:R-:W-:Y:S01]  /*2c40*/  SHF.R.U32.HI R10, RZ, 0x3, R2 ;  /* 0x00000003ff0a7819 */ /* 0x000fe20000011602 */
[----:B------:R-:W-:Y:S01]  /*2c50*/  @!P0 IMAD.IADD R5, R5, 0x1, R12 ;  /* 0x0000000105058824 */ /* 0x000fe200078e020c */
[----:B------:R-:W-:Y:S01]  /*2c60*/  @!P5 LEA R2, P3, R7, c[0x0][0x170], 0x1 ;  /* 0x00005c000702da11 */ /* 0x000fe200078608ff */
[----:B------:R-:W-:Y:S01]  /*2c70*/  IMAD.SHL.U32 R12, R17, 0x40, RZ ;  /* 0x00000040110c7824 */ /* 0x000fe200078e00ff */
[----:B------:R-:W-:-:S02]  /*2c80*/  LOP3.LUT R137, R11, R10, RZ, 0x3c, !PT ;  /* 0x0000000a0b897212 */ /* 0x000fc400078e3cff */
[----:B------:R-:W-:Y:S02]  /*2c90*/  @!P1 IADD3.X R11, R3, UR21, R14, P2, !PT ;  /* 0x00000015030b9c10 */ /* 0x000fe400097fe40e */
[----:B------:R-:W-:Y:S02]  /*2ca0*/  @!P5 LEA.HI.X R3, R7, c[0x0][0x174], R6, 0x1, P3 ;  /* 0x00005d000703da11 */ /* 0x000fe400018f0c06 */
[C---:B------:R-:W-:Y:S01]  /*2cb0*/  @!P1 LEA R6, P3, R13.reuse, c[0x0][0x170], 0x1 ;  /* 0x00005c000d069a11 */ /* 0x040fe200078608ff */
[----:B------:R-:W-:Y:S01]  /*2cc0*/  @P4 STS.128 [R233+0xc000], RZ ;  /* 0x00c000ffe9004388 */ /* 0x000fe20000000c00 */
[----:B------:R-:W-:Y:S02]  /*2cd0*/  @!P0 LEA R10, P2, R4, c[0x0][0x170], 0x1 ;  /* 0x00005c00040a8a11 */ /* 0x000fe400078408ff */
[----:B------:R-:W-:Y:S01]  /*2ce0*/  LOP3.LUT R136, R12, 0xfffffe00, RZ, 0xc0, !PT ;  /* 0xfffffe000c887812 */ /* 0x000fe200078ec0ff */
[----:B------:R-:W-:Y:S01]  /*2cf0*/  @P4 STS.128 [R233+0xe000], RZ ;  /* 0x00e000ffe9004388 */ /* 0x000fe20000000c00 */
[----:B------:R-:W-:-:S02]  /*2d00*/  @!P1 LEA.HI.X R7, R13, c[0x0][0x174], R11, 0x1, P3 ;  /* 0x00005d000d079a11 */ /* 0x000fc400018f0c0b */
[----:B------:R-:W-:Y:S01]  /*2d10*/  @!P0 LEA.HI.X R11, R4, c[0x0][0x174], R5, 0x1, P2 ;  /* 0x00005d00040b8a11 */ /* 0x000fe200010f0c05 */
[----:B------:R-:W-:Y:S01]  /*2d20*/  @!PT LDS RZ, [RZ] ;  /* 0x00000000fffff984 */ /* 0x000fe20000000800 */
[----:B------:R-:W-:Y:S01]  /*2d30*/  @!PT LDS RZ, [RZ] ;  /* 0x00000000fffff984 */ /* 0x000fe20000000800 */
[----:B------:R-:W-:Y:S01]  /*2d40*/  @!PT LDS RZ, [RZ] ;  /* 0x00000000fffff984 */ /* 0x000fe20000000800 */
[----:B------:R1:W-:Y:S01]  /*2d50*/  @!P4 LDGSTS.E.BYPASS.LTC128B.128 [R233+0xc000], [R8.64] ;  /* 0x0c00000008e9cfae */ /* 0x0003e2000b901d52 */
[----:B------:R-:W-:-:S03]  /*2d60*/  IMAD R4, R138, 0x400, R136 ;  /* 0x000004008a047824 */ /* 0x000fc600078e0288 */
        /* <DEDUP_REMOVED lines=16> */
[----:B------:R-:W-:Y:S04]  /*2e70*/  @P0 STS.128 [R233+0xd800], RZ ;  /* 0x00d800ffe9000388 */ /* 0x000fe80000000c00 */
[----:B------:R-:W-:Y:S01]  /*2e80*/  @P0 STS.128 [R233+0xf800], RZ ;  /* 0x00f800ffe9000388 */ /* 0x000fe20000000c00 */
[----:B--2---:R-:W-:-:S03]  /*2e90*/  IMAD.IADD R2, R137, 0x1, R4 ;  /* 0x0000000189027824 */ /* 0x004fc600078e0204 */
[----:B------:R-:W-:Y:S01]  /*2ea0*/  @!PT LDS RZ, [RZ] ;  /* 0x00000000fffff984 */ /* 0x000fe20000000800 */
[----:B------:R-:W-:Y:S01]  /*2eb0*/  @!PT LDS RZ, [RZ] ;  /* 0x00000000fffff984 */ /* 0x000fe20000000800 */
[----:B------:R-:W-:Y:S01]  /*2ec0*/  @!PT LDS RZ, [RZ] ;  /* 0x00000000fffff984 */ /* 0x000fe20000000800 */
[----:B------:R1:W-:Y:S01]  /*2ed0*/  @!P0 LDGSTS.E.BYPASS.LTC128B.128 [R233+0xd800], [R10.64] ;  /* 0x0d8000000ae98fae */ /* 0x0003e2000b901d52 */
[----:B------:R-:W-:Y:S02]  /*2ee0*/  IMAD.MOV.U32 R3, RZ, RZ, 0x10 ;  /* 0x00000010ff037424 */ /* 0x000fe400078e00ff */
[----:B------:R-:W-:Y:S01]  /*2ef0*/  IMAD.SHL.U32 R219, R2, 0x2, RZ ;  /* 0x0000000202db7824 */ /* 0x000fe200078e00ff */
[----:B------:R1:W-:Y:S01]  /*2f00*/  @!P0 LDGSTS.E.BYPASS.LTC128B.128 [R233+0xf800], [R10.64+0x80] ;  /* 0x0f8000800ae98fae */ /* 0x0003e2000b901d52 */
[----:B------:R-:W-:Y:S01]  /*2f10*/  IMAD.MOV.U32 R2, RZ, RZ, 0x20 ;  /* 0x00000020ff027424 */ /* 0x000fe200078e00ff */
[----:B------:R-:W-:Y:S02]  /*2f20*/  SEL R3, R3, 0xfffffff0, !P1 ;  /* 0xfffffff003037807 */ /* 0x000fe40004800000 */
[----:B------:R-:W-:Y:S02]  /*2f30*/  LDSM.16.M88.4 R32, [R212+0x8800] ;  /* 0x00880000d420783b */ /* 0x000fe40000000200 */
[----:B------:R-:W-:Y:S01]  /*2f40*/  SEL R2, R2, 0xffffffe0, !P2 ;  /* 0xffffffe002027807 */ /* 0x000fe20005000000 */
[----:B------:R-:W-:Y:S01]  /*2f50*/  IMAD R220, R3, 0x2, R219 ;  /* 0x0000000203dc7824 */ /* 0x000fe200078e02db */
[----:B------:R-:W-:Y:S01]  /*2f60*/  LDSM.16.M88.4 R40, [R212+0x9000] ;  /* 0x00900000d428783b */ /* 0x000fe20000000200 */
[----:B------:R-:W-:-:S02]  /*2f70*/  R2P PR, R28, 0x6 ;  /* 0x000000061c007804 */ /* 0x000fc40000000000 */
[C---:B------:R-:W-:Y:S01]  /*2f80*/  IMAD R222, R2.reuse, 0x2, R219 ;  /* 0x0000000202de7824 */ /* 0x040fe200078e02db */
[----:B---3--:R-:W2:Y:S01]  /*2f90*/  LDSM.16.M88.4 R4, [R219+0x2000] ;  /* 0x00200000db04783b */ /* 0x008ea20000000200 */
[----:B------:R-:W-:-:S03]  /*2fa0*/  IMAD R221, R2, 0x2, R220 ;  /* 0x0000000202dd7824 */ /* 0x000fc600078e02dc */
[----:B------:R-:W-:Y:S04]  /*2fb0*/  LDSM.16.M88.4 R44, [R212+0x9800] ;  /* 0x00980000d42c783b */ /* 0x000fe80000000200 */
[----:B------:R-:W-:Y:S02]  /*2fc0*/  LDSM.16.M88.4 R12, [R219] ;  /* 0x00000000db0c783b */ /* 0x000fe40000000200 */
[----:B------:R-:W-:Y:S01]  /*2fd0*/  @P1 IADD3 R223, R0, -0x20, RZ ;  /* 0xffffffe000df1810 */ /* 0x000fe20007ffe0ff */
[----:B------:R-:W-:Y:S01]  /*2fe0*/  IMAD.MOV.U32 R0, RZ, RZ, 0x40 ;  /* 0x00000040ff007424 */ /* 0x000fe200078e00ff */
[----:B------:R-:W-:Y:S02]  /*2ff0*/  LDSM.16.M88.4 R16, [R222+0x2000] ;  /* 0x00200000de10783b */ /* 0x000fe40000000200 */
[----:B------:R-:W-:-:S02]  /*3000*/  IADD3 R230, R223, 0x800, RZ ;  /* 0x00000800dfe67810 */ /* 0x000fc40007ffe0ff */
[----:B-1----:R-:W1:Y:S01]  /*3010*/  LDSM.16.M88.4 R8, [R212+0x8000] ;  /* 0x00800000d408783b */ /* 0x002e620000000200 */
[----:B------:R-:W-:Y:S02]  /*3020*/  SEL R0, R0, 0xffffffc0, !P2 ;  /* 0xffffffc000007807 */ /* 0x000fe40005000000 */
[C---:B------:R-:W-:Y:S01]  /*3030*/  IADD3 R229, R223.reuse, 0x1000, RZ ;  /* 0x00001000dfe57810 */ /* 0x040fe20007ffe0ff */
[----:B------:R-:W-:Y:S01]  /*3040*/  LDSM.16.M88.4 R28, [R223+0x1000] ;  /* 0x00100000df1c783b */ /* 0x000fe20000000200 */
[C---:B------:R-:W-:Y:S01]  /*3050*/  IADD3 R228, R223.reuse, 0x1800, RZ ;  /* 0x00001800dfe47810 */ /* 0x040fe20007ffe0ff */
[----:B------:R-:W-:Y:S01]  /*3060*/  IMAD.IADD R218, R212, 0x1, R0 ;  /* 0x00000001d4da7824 */ /* 0x000fe200078e0200 */
[----:B------:R-:W-:Y:S01]  /*3070*/  IADD3 R227, R223, 0x2000, RZ ;  /* 0x00002000dfe37810 */ /* 0x000fe20007ffe0ff */
[----:B------:R-:W-:Y:S01]  /*3080*/  LDSM.16.M88.4 R36, [R223] ;  /* 0x00000000df24783b */ /* 0x000fe20000000200 */
[----:B------:R-:W-:Y:S01]  /*3090*/  IMAD.IADD R217, R0, 0x1, R223 ;  /* 0x0000000100d97824 */ /* 0x000fe200078e02df */
[----:B------:R-:W-:-:S02]  /*30a0*/  LOP3.LUT R0, R139, 0xffffffe0, RZ, 0xc0, !PT ;  /* 0xffffffe08b007812 */ /* 0x000fc400078ec0ff */
[----:B------:R-:W-:Y:S01]  /*30b0*/  LDSM.16.M88.4 R20, [R223+0x800] ;  /* 0x00080000df14783b */ /* 0x000fe20000000200 */
[C---:B------:R-:W-:Y:S02]  /*30c0*/  IADD3 R226, R223.reuse, 0x2800, RZ ;  /* 0x00002800dfe27810 */ /* 0x040fe40007ffe0ff */
[C---:B------:R-:W-:Y:S01]  /*30d0*/  IMAD.IADD R0, R140.reuse, 0x1, -R0 ;  /* 0x000000018c007824 */ /* 0x040fe200078e0a00 */
[----:B------:R-:W-:Y:S01]  /*30e0*/  LDSM.16.M88.4 R24, [R223+0x1800] ;  /* 0x00180000df18783b */ /* 0x000fe20000000200 */
[----:B------:R-:W-:Y:S01]  /*30f0*/  IMAD.SHL.U32 R140, R140, 0x2, RZ ;  /* 0x000000028c8c7824 */ /* 0x000fe200078e00ff */
[C---:B------:R-:W-:Y:S02]  /*3100*/  IADD3 R225, R223.reuse, 0x3000, RZ ;  /* 0x00003000dfe17810 */ /* 0x040fe40007ffe0ff */
[----:B------:R-:W-:Y:S01]  /*3110*/  LDSM.16.M88.4 R96, [R218+0x9000] ;  /* 0x00900000da60783b */ /* 0x000fe20000000200 */
[----:B------:R-:W-:Y:S02]  /*3120*/  IADD3 R224, R223, 0x3800, RZ ;  /* 0x00003800dfe07810 */ /* 0x000fe40007ffe0ff */
[----:B------:R-:W-:Y:S01]  /*3130*/  LOP3.LUT R142, R140, 0x6, RZ, 0xc0, !PT ;  /* 0x000000068c8e7812 */ /* 0x000fe200078ec0ff */
[C---:B--2---:R-:W-:Y:S01]  /*3140*/  HMMA.16816.F32.BF16 R52, R4.reuse, R32, RZ ;  /* 0x000000200434723c */ /* 0x044fe200000418ff */
[----:B------:R-:W-:Y:S04]  /*3150*/  LDSM.16.M88.4 R60, [R218+0x8000] ;  /* 0x00800000da3c783b */ /* 0x000fe80000000200 */
[----:B------:R-:W-:Y:S03]  /*3160*/  LDSM.16.M88.4 R116, [R218+0x9800] ;  /* 0x00980000da74783b */ /* 0x000fe60000000200 */
[C---:B------:R-:W-:Y:S01]  /*3170*/  HMMA.16816.F32.BF16 R56, R4.reuse, R40, RZ ;  /* 0x000000280438723c */ /* 0x040fe200000418ff */
[----:B------:R-:W-:Y:S04]  /*3180*/  LDSM.16.M88.4 R80, [R218+0x8800] ;  /* 0x00880000da50783b */ /* 0x000fe80000000200 */
[----:B------:R-:W0:Y:S03]  /*3190*/  LDGDEPBAR ;  /* 0x00000000000079af */ /* 0x000e260000000000 */
[C---:B-1----:R-:W-:Y:S08]  /*31a0*/  HMMA.16816.F32.BF16 R48, R4.reuse, R8, RZ ;  /* 0x000000080430723c */ /* 0x042ff000000418ff */
[C---:B------:R-:W-:Y:S08]  /*31b0*/  HMMA.16816.F32.BF16 R68, R4.reuse, R10, RZ ;  /* 0x0000000a0444723c */ /* 0x040ff000000418ff */
[C---:B------:R-:W-:Y:S08]  /*31c0*/  HMMA.16816.F32.BF16 R64, R4.reuse, R44, RZ ;  /* 0x0000002c0440723c */ /* 0x040ff000000418ff */
[C---:B------:R-:W-:Y:S08]  /*31d0*/  HMMA.16816.F32.BF16 R72, R4.reuse, R34, RZ ;  /* 0x000000220448723c */ /* 0x040ff000000418ff */
[C---:B------:R-:W-:Y:S08]  /*31e0*/  HMMA.16816.F32.BF16 R100, R4.reuse, R42, RZ ;  /* 0x0000002a0464723c */ /* 0x040ff000000418ff */
[----:B------:R-:W-:Y:S01]  /*31f0*/  HMMA.16816.F32.BF16 R84, R4, R46, RZ ;  /* 0x0000002e0454723c */ /* 0x000fe200000418ff */
[----:B------:R-:W1:Y:S07]  /*3200*/  LDSM.16.M88.4 R4, [R220+0x2000] ;  /* 0x00200000dc04783b */ /* 0x000e6e0000000200 */
[C---:B------:R-:W-:Y:S08]  /*3210*/  HMMA.16816.F32.BF16 R124, R12.reuse, R8, RZ ;  /* 0x000000080c7c723c */ /* 0x040ff000000418ff */
[C---:B------:R-:W-:Y:S01]  /*3220*/  HMMA.16816.F32.BF16 R120, R12.reuse, R10, RZ ;  /* 0x0000000a0c78723c */ /* 0x040fe200000418ff */
[----:B------:R-:W2:Y:S07]  /*3230*/  LDSM.16.M88.4 R8, [R220] ;  /* 0x00000000dc08783b */ /* 0x000eae0000000200 */
[C---:B------:R-:W-:Y:S08]  /*3240*/  HMMA.16816.F32.BF16 R88, R12.reuse, R40, RZ ;  /* 0x000000280c58723c */ /* 0x040ff000000418ff */
[C---:B------:R-:W-:Y:S08]  /*3250*/  HMMA.16816.F32.BF16 R76, R12.reuse, R44, RZ ;  /* 0x0000002c0c4c723c */ /* 0x040ff000000418ff */
[C---:B------:R-:W-:Y:S08]  /*3260*/  HMMA.16816.F32.BF16 R104, R12.reuse, R32, RZ ;  /* 0x000000200c68723c */ /* 0x040ff000000418ff */
[C---:B------:R-:W-:Y:S08]  /*3270*/  HMMA.16816.F32.BF16 R92, R12.reuse, R34, RZ ;  /* 0x000000220c5c723c */ /* 0x040ff000000418ff */
[C---:B------:R-:W-:Y:S08]  /*3280*/  HMMA.16816.F32.BF16 R112, R12.reuse, R42, RZ ;  /* 0x0000002a0c70723c */ /* 0x040ff000000418ff */
[----:B------:R-:W-:Y:S08]  /*3290*/  HMMA.16816.F32.BF16 R108, R12, R46, RZ ;  /* 0x0000002e0c6c723c */ /* 0x000ff000000418ff */
[C---:B-1----:R-:W-:Y:S08]  /*32a0*/  HMMA.16816.F32.BF16 R32, R4.reuse, R28, R56 ;  /* 0x0000001c0420723c */ /* 0x042ff00000041838 */
[C---:B------:R-:W-:Y:S08]  /*32b0*/  HMMA.16816.F32.BF16 R44, R4.reuse, R36, R48 ;  /* 0x00000024042c723c */ /* 0x040ff00000041830 */
[C---:B------:R-:W-:Y:S08]  /*32c0*/  HMMA.16816.F32.BF16 R40, R4.reuse, R20, R52 ;  /* 0x000000140428723c */ /* 0x040ff00000041834 */
[C---:B------:R-:W-:Y:S08]  /*32d0*/  HMMA.16816.F32.BF16 R12, R4.reuse, R24, R64 ;  /* 0x00000018040c723c */ /* 0x040ff00000041840 */
[C---:B------:R-:W-:Y:S08]  /*32e0*/  HMMA.16816.F32.BF16 R48, R4.reuse, R38, R68 ;  /* 0x000000260430723c */ /* 0x040ff00000041844 */
[C---:B------:R-:W-:Y:S08]  /*32f0*/  HMMA.16816.F32.BF16 R52, R4.reuse, R22, R72 ;  /* 0x000000160434723c */ /* 0x040ff00000041848 */
[C---:B------:R-:W-:Y:S08]  /*3300*/  HMMA.16816.F32.BF16 R56, R4.reuse, R30, R100 ;  /* 0x0000001e0438723c */ /* 0x040ff00000041864 */
[----:B------:R-:W-:Y:S01]  /*3310*/  HMMA.16816.F32.BF16 R64, R4, R26, R84 ;  /* 0x0000001a0440723c */ /* 0x000fe20000041854 */
[----:B------:R-:W1:Y:S07]  /*3320*/  LDSM.16.M88.4 R4, [R222] ;  /* 0x00000000de04783b */ /* 0x000e6e0000000200 */
[C---:B--2---:R-:W-:Y:S08]  /*3330*/  HMMA.16816.F32.BF16 R68, R8.reuse, R36, R124 ;  /* 0x000000240844723c */ /* 0x044ff0000004187c */
[C---:B------:R-:W-:Y:S08]  /*3340*/  HMMA.16816.F32.BF16 R124, R8.reuse, R28, R88 ;  /* 0x0000001c087c723c */ /* 0x040ff00000041858 */
[C---:B------:R-:W-:Y:S08]  /*3350*/  HMMA.16816.F32.BF16 R128, R8.reuse, R24, R76 ;  /* 0x000000180880723c */ /* 0x040ff0000004184c */
[C---:B------:R-:W-:Y:S08]  /*3360*/  HMMA.16816.F32.BF16 R104, R8.reuse, R20, R104 ;  /* 0x000000140868723c */ /* 0x040ff00000041868 */
[C---:B------:R-:W-:Y:S08]  /*3370*/  HMMA.16816.F32.BF16 R72, R8.reuse, R38, R120 ;  /* 0x000000260848723c */ /* 0x040ff00000041878 */
[C---:B------:R-:W-:Y:S01]  /*3380*/  HMMA.16816.F32.BF16 R76, R8.reuse, R22, R92 ;  /* 0x00000016084c723c */ /* 0x040fe2000004185c */
[----:B------:R-:W-:Y:S07]  /*3390*/  LDSM.16.M88.4 R20, [R217+0x1800] ;  /* 0x00180000d914783b */ /* 0x000fee0000000200 */
[C---:B------:R-:W-:Y:S01]  /*33a0*/  HMMA.16816.F32.BF16 R84, R8.reuse, R30, R112 ;  /* 0x0000001e0854723c */ /* 0x040fe20000041870 */
[----:B------:R-:W-:Y:S07]  /*33b0*/  LDSM.16.M88.4 R28, [R217] ;  /* 0x00000000d91c783b */ /* 0x000fee0000000200 */
[----:B------:R-:W-:Y:S01]  /*33c0*/  HMMA.16816.F32.BF16 R88, R8, R26, R108 ;  /* 0x0000001a0858723c */ /* 0x000fe2000004186c */
[----:B------:R-:W2:Y:S04]  /*33d0*/  LDSM.16.M88.4 R8, [R221+0x2000] ;  /* 0x00200000dd08783b */ /* 0x000ea80000000200 */
[----:B------:R-:W3:Y:S03]  /*33e0*/  LDSM.16.M88.4 R24, [R217+0x1000] ;  /* 0x00100000d918783b */ /* 0x000ee60000000200 */
[C---:B------:R-:W-:Y:S01]  /*33f0*/  HMMA.16816.F32.BF16 R120, R16.reuse, R96, R32 ;  /* 0x000000601078723c */ /* 0x040fe20000041820 */
[----:B------:R-:W4:Y:S07]  /*3400*/  LDSM.16.M88.4 R32, [R217+0x800] ;  /* 0x00080000d920783b */ /* 0x000f2e0000000200 */
        /* <DEDUP_REMOVED lines=9> */
[----:B------:R-:W5:Y:S07]  /*34a0*/  LDSM.16.M88.4 R16, [R221] ;  /* 0x00000000dd10783b */ /* 0x000f6e0000000200 */
        /* <DEDUP_REMOVED lines=8> */
[----:B------:R-:W1:Y:S07]  /*3530*/  LDSM.16.M88.4 R4, [R219+0x6000] ;  /* 0x00600000db04783b */ /* 0x000e6e0000000200 */
[C---:B--2---:R-:W-:Y:S01]  /*3540*/  HMMA.16816.F32.BF16 R104, R8.reuse, R30, R48 ;  /* 0x0000001e0868723c */ /* 0x044fe20000041830 */
[----:B------:R-:W2:Y:S07]  /*3550*/  LDSM.16.M88.4 R48, [R212+0xb800] ;  /* 0x00b80000d430783b */ /* 0x000eae0000000200 */
[C---:B---3--:R-:W-:Y:S08]  /*3560*/  HMMA.16816.F32.BF16 R128, R8.reuse, R24, R120 ;  /* 0x000000180880723c */ /* 0x048ff00000041878 */
[C---:B------:R-:W-:Y:S01]  /*3570*/  HMMA.16816.F32.BF16 R120, R8.reuse, R22, R12 ;  /* 0x000000160878723c */ /* 0x040fe2000004180c */
[----:B------:R-:W3:Y:S07]  /*3580*/  LDSM.16.M88.4 R12, [R219+0x4000] ;  /* 0x00400000db0c783b */ /* 0x000eee0000000200 */
[C---:B----4-:R-:W-:Y:S01]  /*3590*/  HMMA.16816.F32.BF16 R112, R8.reuse, R34, R44 ;  /* 0x000000220870723c */ /* 0x050fe2000004182c */
[----:B------:R-:W4:Y:S07]  /*35a0*/  LDSM.16.M88.4 R44, [R212+0xa800] ;  /* 0x00a80000d42c783b */ /* 0x000f2e0000000200 */
[C---:B------:R-:W-:Y:S01]  /*35b0*/  HMMA.16816.F32.BF16 R124, R8.reuse, R26, R36 ;  /* 0x0000001a087c723c */ /* 0x040fe20000041824 */
[----:B------:R-:W-:Y:S07]  /*35c0*/  LDSM.16.M88.4 R36, [R223+0x2000] ;  /* 0x00200000df24783b */ /* 0x000fee0000000200 */
[C---:B------:R-:W-:Y:S08]  /*35d0*/  HMMA.16816.F32.BF16 R116, R8.reuse, R32, R108 ;  /* 0x000000200874723c */ /* 0x040ff0000004186c */
[C---:B------:R-:W-:Y:S08]  /*35e0*/  HMMA.16816.F32.BF16 R96, R8.reuse, R28, R100 ;  /* 0x0000001c0860723c */ /* 0x040ff00000041864 */
[----:B------:R-:W-:Y:S08]  /*35f0*/  HMMA.16816.F32.BF16 R132, R8, R20, R132 ;  /* 0x000000140884723c */ /* 0x000ff00000041884 */
[C---:B-----5:R-:W-:Y:S08]  /*3600*/  HMMA.16816.F32.BF16 R108, R16.reuse, R28, R56 ;  /* 0x0000001c106c723c */ /* 0x060ff00000041838 */
[C---:B------:R-:W-:Y:S08]  /*3610*/  HMMA.16816.F32.BF16 R8, R16.reuse, R34, R64 ;  /* 0x000000221008723c */ /* 0x040ff00000041840 */
[C---:B------:R-:W-:Y:S01]  /*3620*/  HMMA.16816.F32.BF16 R100, R16.reuse, R30, R72 ;  /* 0x0000001e1064723c */ /* 0x040fe20000041848 */
[----:B------:R-:W-:Y:S07]  /*3630*/  LDSM.16.M88.4 R28, [R223+0x3000] ;  /* 0x00300000df1c783b */ /* 0x000fee0000000200 */
[C---:B------:R-:W-:Y:S08]  /*3640*/  HMMA.16816.F32.BF16 R64, R16.reuse, R20, R92 ;  /* 0x000000141040723c */ /* 0x040ff0000004185c */
[C---:B------:R-:W-:Y:S01]  /*3650*/  HMMA.16816.F32.BF16 R80, R16.reuse, R32, R68 ;  /* 0x000000201050723c */ /* 0x040fe20000041844 */
[----:B------:R-:W-:Y:S07]  /*3660*/  LDSM.16.M88.4 R32, [R223+0x2800] ;  /* 0x00280000df20783b */ /* 0x000fee0000000200 */
[C---:B------:R-:W-:Y:S08]  /*3670*/  HMMA.16816.F32.BF16 R76, R16.reuse, R24, R60 ;  /* 0x00000018104c723c */ /* 0x040ff0000004183c */
[C---:B------:R-:W-:Y:S01]  /*3680*/  HMMA.16816.F32.BF16 R72, R16.reuse, R26, R84 ;  /* 0x0000001a1048723c */ /* 0x040fe20000041854 */
[----:B------:R-:W-:Y:S07]  /*3690*/  LDSM.16.M88.4 R24, [R223+0x3800] ;  /* 0x00380000df18783b */ /* 0x000fee0000000200 */
[----:B------:R-:W-:Y:S01]  /*36a0*/  HMMA.16816.F32.BF16 R20, R16, R22, R88 ;  /* 0x000000161014723c */ /* 0x000fe20000041858 */
[----:B------:R-:W5:Y:S07]  /*36b0*/  LDSM.16.M88.4 R16, [R220+0x6000] ;  /* 0x00600000dc10783b */ /* 0x000f6e0000000200 */
[C---:B-1----:R-:W-:Y:S08]  /*36c0*/  HMMA.16816.F32.BF16 R56, R4.reuse, R42, R104 ;  /* 0x0000002a0438723c */ /* 0x042ff00000041868 */
[C---:B------:R-:W-:Y:S08]  /*36d0*/  HMMA.16816.F32.BF16 R104, R4.reuse, R54, R124 ;  /* 0x000000360468723c */ /* 0x040ff0000004187c */
[----:B--2---:R-:W-:Y:S08]  /*36e0*/  HMMA.16816.F32.BF16 R124, R4, R50, R120 ;  /* 0x00000032047c723c */ /* 0x004ff00000041878 */
[C---:B---3--:R-:W-:Y:S08]  /*36f0*/  HMMA.16816.F32.BF16 R120, R12.reuse, R40, R108 ;  /* 0x000000280c78723c */ /* 0x048ff0000004186c */
[----:B----4-:R-:W-:Y:S01]  /*3700*/  HMMA.16816.F32.BF16 R108, R12, R46, R8 ;  /* 0x0000002e0c6c723c */ /* 0x010fe20000041808 */
[----:B------:R-:W1:Y:S07]  /*3710*/  LDSM.16.M88.4 R8, [R220+0x4000] ;  /* 0x00400000dc08783b */ /* 0x000e6e0000000200 */
[C---:B------:R-:W-:Y:S08]  /*3720*/  HMMA.16816.F32.BF16 R60, R4.reuse, R40, R96 ;  /* 0x00000028043c723c */ /* 0x040ff00000041860 */
        /* <DEDUP_REMOVED lines=10> */
[C---:B------:R-:W-:Y:S08]  /*37d0*/  HMMA.16816.F32.BF16 R96, R12.reuse, R54, R72 ;  /* 0x000000360c60723c */ /* 0x040ff00000041848 */
[C---:B------:R-:W-:Y:S08]  /*37e0*/  HMMA.16816.F32.BF16 R88, R12.reuse, R48, R64 ;  /* 0x000000300c58723c */ /* 0x040ff00000041840 */
[----:B------:R-:W-:Y:S01]  /*37f0*/  HMMA.16816.F32.BF16 R12, R12, R50, R20 ;  /* 0x000000320c0c723c */ /* 0x000fe20000041814 */
[----:B------:R-:W2:Y:S07]  /*3800*/  LDSM.16.M88.4 R20, [R222+0x4000] ;  /* 0x00400000de14783b */ /* 0x000eae0000000200 */
[C---:B-----5:R-:W-:Y:S08]  /*3810*/  HMMA.16816.F32.BF16 R76, R16.reuse, R36, R60 ;  /* 0x00000024104c723c */ /* 0x060ff0000004183c */
        /* <DEDUP_REMOVED lines=8> */
[----:B------:R-:W-:Y:S08]  /*38a0*/  HMMA.16816.F32.BF16 R48, R16, R26, R124 ;  /* 0x0000001a1030723c */ /* 0x000ff0000004187c */
[C---:B-1----:R-:W-:Y:S08]  /*38b0*/  HMMA.16816.F32.BF16 R16, R8.reuse, R36, R120 ;  /* 0x000000240810723c */ /* 0x042ff00000041878 */
[C---:B------:R-:W-:Y:S08]  /*38c0*/  HMMA.16816.F32.BF16 R120, R8.reuse, R24, R88 ;  /* 0x000000180878723c */ /* 0x040ff00000041858 */
[----:B------:R-:W-:Y:S01]  /*38d0*/  HMMA.16816.F32.BF16 R124, R8, R26, R12 ;  /* 0x0000001a087c723c */ /* 0x000fe2000004180c */
[----:B------:R-:W-:Y:S04]  /*38e0*/  LDSM.16.M88.4 R24, [R217+0x2000] ;  /* 0x00200000d918783b */ /* 0x000fe80000000200 */
[----:B------:R-:W1:Y:S03]  /*38f0*/  LDSM.16.M88.4 R12, [R221+0x4000] ;  /* 0x00400000dd0c783b */ /* 0x000e660000000200 */
[----:B--2---:R-:W-:Y:S08]  /*3900*/  HMMA.16816.F32.BF16 R16, R20, R40, R16 ;  /* 0x000000281410723c */ /* 0x004ff00000041810 */
        /* <DEDUP_REMOVED lines=8> */
[C---:B---3--:R-:W-:Y:S08]  /*3990*/  HMMA.16816.F32.BF16 R88, R4.reuse, R84, R60 ;  /* 0x000000540458723c */ /* 0x048ff0000004183c */
[C---:B------:R-:W-:Y:S08]  /*39a0*/  HMMA.16816.F32.BF16 R96, R4.reuse, R86, R56 ;  /* 0x000000560460723c */ /* 0x040ff00000041838 */
[C---:B----4-:R-:W-:Y:S08]  /*39b0*/  HMMA.16816.F32.BF16 R116, R4.reuse, R92, R52 ;  /* 0x0000005c0474723c */ /* 0x050ff00000041834 */
[----:B------:R-:W-:Y:S07]  /*39c0*/  HMMA.16816.F32.BF16 R112, R4, R94, R48 ;  /* 0x0000005e0470723c */ /* 0x000fee0000041830 */
[----:B------:R-:W-:Y:S01]  /*39d0*/  SHF.R.S32.HI R4, RZ, 0x1f, R0 ;  /* 0x0000001fff047819 */ /* 0x000fe20000011400 */
[----:B------:R-:W-:Y:S01]  /*39e0*/  HMMA.16816.F32.BF16 R108, R8, R34, R108 ;  /* 0x00000022086c723c */ /* 0x000fe2000004186c */
[----:B------:R-:W2:Y:S01]  /*39f0*/  LDSM.16.M88.4 R8, [R221+0x6000] ;  /* 0x00600000dd08783b */ /* 0x000ea20000000200 */
[----:B------:R-:W-:-:S02]  /*3a00*/  LEA R5, R138, UR13, 0x4 ;  /* 0x0000000d8a057c11 */ /* 0x000fc4000f8e20ff */
[----:B------:R-:W-:Y:S01]  /*3a10*/  LEA.HI R0, R4, R0, RZ, 0x2 ;  /* 0x0000000004007211 */ /* 0x000fe200078f10ff */
[----:B------:R-:W-:-:S03]  /*3a20*/  IMAD.U32 R4, RZ, RZ, UR22 ;  /* 0x00000016ff047e24 */ /* 0x000fc6000f8e00ff */
[----:B------:R-:W-:Y:S01]  /*3a30*/  SHF.R.S32.HI R141, RZ, 0x2, R0 ;  /* 0x00000002ff8d7819 */ /* 0x000fe20000011400 */
[----:B-1----:R-:W-:Y:S01]  /*3a40*/  HMMA.16816.F32.BF16 R32, R12, R24, R16 ;  /* 0x000000180c20723c */ /* 0x002fe20000041810 */
[----:B------:R-:W-:Y:S02]  /*3a50*/  IMAD R4, R4, 0x40, R142 ;  /* 0x0000004004047824 */ /* 0x000fe400078e028e */
[----:B------:R-:W-:Y:S01]  /*3a60*/  IMAD.IADD R0, R136, 0x1, R137 ;  /* 0x0000000188007824 */ /* 0x000fe200078e0289 */
[----:B------:R-:W-:Y:S01]  /*3a70*/  STL [R1+0x98], R141 ;  /* 0x0000988d01007387 */ /* 0x000fe20000100800 */
[----:B------:R-:W-:Y:S01]  /*3a80*/  IMAD.IADD R5, R141, 0x1, R5 ;  /* 0x000000018d057824 */ /* 0x000fe200078e0205 */
[----:B------:R-:W-:Y:S02]  /*3a90*/  IADD3 R6, R4, 0x1, RZ ;  /* 0x0000000104067810 */ /* 0x000fe40007ffe0ff */
[----:B------:R-:W-:Y:S02]  /*3aa0*/  HMMA.16816.F32.BF16 R48, R20, R42, R36 ;  /* 0x0000002a1430723c */ /* 0x000fe40000041824 */
[----:B------:R-:W-:-:S02]  /*3ab0*/  IADD3 R17, R5, UR17, RZ ;  /* 0x0000001105117c10 */ /* 0x000fc4000fffe0ff */
[C---:B------:R-:W-:Y:S02]  /*3ac0*/  IADD3 R18, R5.reuse, UR5, RZ ;  /* 0x0000000505127c10 */ /* 0x040fe4000fffe0ff */
[C---:B------:R-:W-:Y:S02]  /*3ad0*/  IADD3 R16, R5.reuse, 0x8, RZ ;  /* 0x0000000805107810 */ /* 0x040fe40007ffe0ff */
[C---:B------:R-:W-:Y:S01]  /*3ae0*/  IADD3 R7, R5.reuse, 0x40, RZ ;  /* 0x0000004005077810 */ /* 0x040fe20007ffe0ff */
[----:B------:R-:W-:Y:S01]  /*3af0*/  HMMA.16816.F32.BF16 R52, R20, R44, R72 ;  /* 0x0000002c1434723c */ /* 0x000fe20000041848 */
[----:B------:R-:W-:Y:S02]  /*3b00*/  IADD3 R5, R5, 0x48, RZ ;  /* 0x0000004805057810 */ /* 0x000fe40007ffe0ff */
[----:B------:R-:W-:Y:S02]  /*3b10*/  IMNMX R236, RZ, R17, !PT ;  /* 0x00000011ffec7217 */ /* 0x000fe40007800200 */
[----:B------:R-:W-:-:S02]  /*3b20*/  IMNMX R240, R18, UR14, PT ;  /* 0x0000000e12f07c17 */ /* 0x000fc4000b800200 */
[C---:B------:R-:W-:Y:S01]  /*3b30*/  IADD3 R17, R16.reuse, UR17, RZ ;  /* 0x0000001110117c10 */ /* 0x040fe2000fffe0ff */
[----:B------:R-:W-:Y:S01]  /*3b40*/  HMMA.16816.F32.BF16 R44, R20, R46, R108 ;  /* 0x0000002e142c723c */ /* 0x000fe2000004186c */
[----:B------:R-:W-:Y:S02]  /*3b50*/  IADD3 R16, R16, UR5, RZ ;  /* 0x0000000510107c10 */ /* 0x000fe4000fffe0ff */
[----:B------:R-:W-:Y:S02]  /*3b60*/  IADD3 R18, R7, UR17, RZ ;  /* 0x0000001107127c10 */ /* 0x000fe4000fffe0ff */
[----:B------:R-:W-:Y:S02]  /*3b70*/  IADD3 R19, R5, UR17, RZ ;  /* 0x0000001105137c10 */ /* 0x000fe4000fffe0ff */
[----:B------:R-:W-:Y:S01]  /*3b80*/  IMNMX R235, RZ, R17, !PT ;  /* 0x00000011ffeb7217 */ /* 0x000fe20007800200 */
[----:B--2---:R-:W-:Y:S01]  /*3b90*/  HMMA.16816.F32.BF16 R36, R8, R24, R28 ;  /* 0x000000180824723c */ /* 0x004fe2000004181c */
[----:B------:R-:W-:-:S02]  /*3ba0*/  IMNMX R239, R16, UR14, PT ;  /* 0x0000000e10ef7c17 */ /* 0x000fc4000b800200 */
[----:B------:R-:W-:Y:S02]  /*3bb0*/  IMNMX R234, RZ, R18, !PT ;  /* 0x00000012ffea7217 */ /* 0x000fe40007800200 */
[----:B------:R-:W-:Y:S02]  /*3bc0*/  IMNMX R232, RZ, R19, !PT ;  /* 0x00000013ffe87217 */ /* 0x000fe40007800200 */
[----:B------:R-:W1:Y:S01]  /*3bd0*/  LDSM.16.M88.4 R16, [R217+0x2800] ;  /* 0x00280000d910783b */ /* 0x000e620000000200 */
[----:B------:R-:W-:Y:S01]  /*3be0*/  IADD3 R7, R7, UR5, RZ ;  /* 0x0000000507077c10 */ /* 0x000fe2000fffe0ff */
[----:B------:R-:W-:Y:S01]  /*3bf0*/  HMMA.16816.F32.BF16 R28, R12, R26, R48 ;  /* 0x0000001a0c1c723c */ /* 0x000fe20000041830 */
[----:B------:R-:W-:Y:S02]  /*3c00*/  ISETP.GE.AND P6, PT, R4, R240, PT ;  /* 0x000000f00400720c */ /* 0x000fe40003fc6270 */
[----:B------:R-:W-:Y:S02]  /*3c10*/  IMNMX R238, R7, UR14, PT ;  /* 0x0000000e07ee7c17 */ /* 0x000fe4000b800200 */
[----:B------:R-:W-:-:S02]  /*3c20*/  IADD3 R5, R5, UR5, RZ ;  /* 0x0000000505057c10 */ /* 0x000fc4000fffe0ff */
[C---:B------:R-:W-:Y:S01]  /*3c30*/  ISETP.GE.AND P1, PT, R4.reuse, R239, PT ;  /* 0x000000ef0400720c */ /* 0x040fe20003f26270 */
[----:B------:R-:W-:Y:S01]  /*3c40*/  HMMA.16816.F32.BF16 R40, R8, R26, R80 ;  /* 0x0000001a0828723c */ /* 0x000fe20000041850 */
[C---:B------:R-:W-:Y:S01]  /*3c50*/  ISETP.GE.AND P2, PT, R4.reuse, R238, PT ;  /* 0x000000ee0400720c */ /* 0x040fe20003f46270 */
[----:B------:R-:W2:Y:S01]  /*3c60*/  LDSM.16.M88.4 R24, [R217+0x3000] ;  /* 0x00300000d918783b */ /* 0x000ea20000000200 */
[C---:B------:R-:W-:Y:S02]  /*3c70*/  ISETP.LT.OR P6, PT, R4.reuse, R236, P6 ;  /* 0x000000ec0400720c */ /* 0x040fe400037c1670 */
[----:B------:R-:W-:Y:S02]  /*3c80*/  IMNMX R237, R5, UR14, PT ;  /* 0x0000000e05ed7c17 */ /* 0x000fe4000b800200 */
[C---:B------:R-:W-:Y:S02]  /*3c90*/  ISETP.LT.OR P1, PT, R4.reuse, R235, P1 ;  /* 0x000000eb0400720c */ /* 0x040fe40000f21670 */
[----:B------:R-:W-:-:S02]  /*3ca0*/  ISETP.LT.OR P2, PT, R4, R234, P2 ;  /* 0x000000ea0400720c */ /* 0x000fc40001741670 */
[----:B------:R-:W-:Y:S02]  /*3cb0*/  IADD3 R5, R4, 0x8, RZ ;  /* 0x0000000804057810 */ /* 0x000fe40007ffe0ff */
[C---:B------:R-:W-:Y:S02]  /*3cc0*/  ISETP.GE.AND P5, PT, R6.reuse, R240, PT ;  /* 0x000000f00600720c */ /* 0x040fe40003fa6270 */
[----:B------:R-:W-:Y:S02]  /*3cd0*/  ISETP.GE.AND P4, PT, R6, R239, PT ;  /* 0x000000ef0600720c */ /* 0x000fe40003f86270 */
[----:B------:R-:W-:Y:S02]  /*3ce0*/  FSEL R60, R32, -INF , !P6 ;  /* 0xff800000203c7808 */ /* 0x000fe40007000000 */
[C---:B------:R-:W-:Y:S02]  /*3cf0*/  ISETP.GE.AND P3, PT, R6.reuse, R238, PT ;  /* 0x000000ee0600720c */ /* 0x040fe40003f66270 */
[----:B------:R-:W-:-:S02]  /*3d00*/  ISETP.GE.AND P0, PT, R6, R237, PT ;  /* 0x000000ed0600720c */ /* 0x000fc40003f06270 */
[----:B------:R-:W-:Y:S02]  /*3d10*/  ISETP.GE.AND P6, PT, R4, R237, PT ;  /* 0x000000ed0400720c */ /* 0x000fe40003fc6270 */
[----:B------:R-:W-:Y:S02]  /*3d20*/  FSEL R73, R34, -INF , !P1 ;  /* 0xff80000022497808 */ /* 0x000fe40004800000 */
[----:B------:R-:W-:Y:S02]  /*3d30*/  FSEL R75, R36, -INF , !P2 ;  /* 0xff800000244b7808 */ /* 0x000fe40005000000 */
[C---:B------:R-:W-:Y:S01]  /*3d40*/  ISETP.GE.AND P1, PT, R5.reuse, R240, PT ;  /* 0x000000f00500720c */ /* 0x040fe20003f26270 */
[----:B-1----:R-:W-:Y:S01]  /*3d50*/  HMMA.16816.F32.BF16 R48, R12, R16, R52 ;  /* 0x000000100c30723c */ /* 0x002fe20000041834 */
[----:B------:R-:W-:Y:S02]  /*3d60*/  ISETP.GE.AND P2, PT, R5, R239, PT ;  /* 0x000000ef0500720c */ /* 0x000fe40003f46270 */
[----:B------:R-:W-:-:S02]  /*3d70*/  ISETP.LT.OR P5, PT, R6, R236, P5 ;  /* 0x000000ec0600720c */ /* 0x000fc40002fa1670 */
[CC--:B------:R-:W-:Y:S02]  /*3d80*/  ISETP.LT.OR P4, PT, R6.reuse, R235.reuse, P4 ;  /* 0x000000eb0600720c */ /* 0x0c0fe40002781670 */
[C---:B------:R-:W-:Y:S01]  /*3d90*/  ISETP.LT.OR P3, PT, R6.reuse, R234, P3 ;  /* 0x000000ea0600720c */ /* 0x040fe20001f61670 */
[----:B------:R-:W-:Y:S01]  /*3da0*/  HMMA.16816.F32.BF16 R52, R12, R18, R44 ;  /* 0x000000120c34723c */ /* 0x000fe2000004182c */
[-C--:B------:R-:W-:Y:S02]  /*3db0*/  ISETP.LT.OR P0, PT, R6, R232.reuse, P0 ;  /* 0x000000e80600720c */ /* 0x080fe40000701670 */
[C---:B------:R-:W-:Y:S02]  /*3dc0*/  ISETP.LT.OR P6, PT, R4.reuse, R232, P6 ;  /* 0x000000e80400720c */ /* 0x040fe400037c1670 */
[C---:B------:R-:W-:Y:S02]  /*3dd0*/  ISETP.LT.OR P1, PT, R5.reuse, R236, P1 ;  /* 0x000000ec0500720c */ /* 0x040fe40000f21670 */
[----:B------:R-:W-:Y:S01]  /*3de0*/  ISETP.LT.OR P2, PT, R5, R235, P2 ;  /* 0x000000eb0500720c */ /* 0x000fe20001741670 */
[----:B------:R-:W-:Y:S01]  /*3df0*/  HMMA.16816.F32.BF16 R44, R20, R86, R104 ;  /* 0x00000056142c723c */ /* 0x000fe20000041868 */
[----:B------:R-:W-:-:S02]  /*3e00*/  IADD3 R6, R4, 0x9, RZ ;  /* 0x0000000904067810 */ /* 0x000fc40007ffe0ff */
[----:B------:R-:W-:Y:S02]  /*3e10*/  FSEL R57, R33, -INF , !P5 ;  /* 0xff80000021397808 */ /* 0x000fe40006800000 */
[----:B------:R-:W-:Y:S02]  /*3e20*/  FSEL R67, R35, -INF , !P4 ;  /* 0xff80000023437808 */ /* 0x000fe40006000000 */
[----:B------:R-:W-:Y:S01]  /*3e30*/  FSEL R81, R38, -INF , !P6 ;  /* 0xff80000026517808 */ /* 0x000fe20007000000 */
[----:B------:R-:W-:Y:S01]  /*3e40*/  HMMA.16816.F32.BF16 R32, R8, R16, R68 ;  /* 0x000000100820723c */ /* 0x000fe20000041844 */
[----:B------:R-:W-:Y:S02]  /*3e50*/  FSEL R74, R37, -INF , !P3 ;  /* 0xff800000254a7808 */ /* 0x000fe40005800000 */
[----:B------:R-:W-:Y:S02]  /*3e60*/  FSEL R80, R39, -INF , !P0 ;  /* 0xff80000027507808 */ /* 0x000fe40004000000 */
[----:B------:R-:W-:-:S02]  /*3e70*/  ISETP.GE.AND P6, PT, R5, R238, PT ;  /* 0x000000ee0500720c */ /* 0x000fc40003fc6270 */
[CC--:B------:R-:W-:Y:S01]  /*3e80*/  ISETP.GE.AND P3, PT, R5.reuse, R237.reuse, PT ;  /* 0x000000ed0500720c */ /* 0x0c0fe20003f66270 */
[----:B------:R-:W-:Y:S01]  /*3e90*/  HMMA.16816.F32.BF16 R36, R20, R84, R100 ;  /* 0x000000541424723c */ /* 0x000fe20000041864 */
[----:B------:R-:W-:Y:S02]  /*3ea0*/  FSEL R59, R28, -INF , !P1 ;  /* 0xff8000001c3b7808 */ /* 0x000fe40004800000 */
[----:B------:R-:W-:Y:S02]  /*3eb0*/  FSEL R72, R30, -INF , !P2 ;  /* 0xff8000001e487808 */ /* 0x000fe40005000000 */
[C---:B------:R-:W-:Y:S02]  /*3ec0*/  ISETP.GE.AND P1, PT, R6.reuse, R238, PT ;  /* 0x000000ee0600720c */ /* 0x040fe40003f26270 */
[----:B------:R-:W-:Y:S01]  /*3ed0*/  ISETP.GE.AND P2, PT, R6, R237, PT ;  /* 0x000000ed0600720c */ /* 0x000fe20003f46270 */
[----:B--2---:R-:W-:Y:S01]  /*3ee0*/  HMMA.16816.F32.BF16 R44, R12, R26, R44 ;  /* 0x0000001a0c2c723c */ /* 0x004fe2000004182c */
[----:B------:R-:W-:-:S02]  /*3ef0*/  ISETP.LT.OR P6, PT, R5, R234, P6 ;  /* 0x000000ea0500720c */ /* 0x000fc400037c1670 */
[----:B------:R-:W-:Y:S02]  /*3f00*/  ISETP.LT.OR P3, PT, R5, R232, P3 ;  /* 0x000000e80500720c */ /* 0x000fe40001f61670 */
[----:B------:R-:W-:Y:S02]  /*3f10*/  IADD3 R5, R4, 0x10, RZ ;  /* 0x0000001004057810 */ /* 0x000fe40007ffe0ff */
[C---:B------:R-:W-:Y:S02]  /*3f20*/  ISETP.LT.OR P1, PT, R6.reuse, R234, P1 ;  /* 0x000000ea0600720c */ /* 0x040fe40000f21670 */
[C---:B------:R-:W-:Y:S02]  /*3f30*/  ISETP.LT.OR P2, PT, R6.reuse, R232, P2 ;  /* 0x000000e80600720c */ /* 0x040fe40001741670 */
[-C--:B------:R-:W-:Y:S02]  /*3f40*/  ISETP.GE.AND P5, PT, R6, R240.reuse, PT ;  /* 0x000000f00600720c */ /* 0x080fe40003fa6270 */
[----:B------:R-:W-:-:S02]  /*3f50*/  ISETP.GE.AND P0, PT, R5, R240, PT ;  /* 0x000000f00500720c */ /* 0x000fc40003f06270 */
[----:B------:R-:W-:Y:S01]  /*3f60*/  ISETP.GE.AND P4, PT, R6, R239, PT ;  /* 0x000000ef0600720c */ /* 0x000fe20003f86270 */
[----:B------:R-:W-:Y:S01]  /*3f70*/  HMMA.16816.F32.BF16 R36, R12, R24, R36 ;  /* 0x000000180c24723c */ /* 0x000fe20000041824 */
[----:B------:R-:W-:Y:S02]  /*3f80*/  FSEL R69, R40, -INF , !P6 ;  /* 0xff80000028457808 */ /* 0x000fe40007000000 */
[----:B------:R-:W-:Y:S02]  /*3f90*/  FSEL R71, R42, -INF , !P3 ;  /* 0xff8000002a477808 */ /* 0x000fe40005800000 */
[----:B------:R-:W-:Y:S02]  /*3fa0*/  FSEL R68, R41, -INF , !P1 ;  /* 0xff80000029447808 */ /* 0x000fe40004800000 */
[----:B------:R-:W-:Y:S02]  /*3fb0*/  FSEL R70, R43, -INF , !P2 ;  /* 0xff8000002b467808 */ /* 0x000fe40005000000 */
[----:B------:R-:W-:Y:S01]  /*3fc0*/  HMMA.16816.F32.BF16 R40, R8, R18, R76 ;  /* 0x000000120828723c */ /* 0x000fe2000004184c */
[----:B------:R-:W1:Y:S01]  /*3fd0*/  LDSM.16.M88.4 R16, [R217+0x3800] ;  /* 0x00380000d910783b */ /* 0x000e620000000200 */
[----:B------:R-:W-:Y:S01]  /*3fe0*/  ISETP.LT.OR P5, PT, R6, R236, P5 ;  /* 0x000000ec0600720c */ /* 0x000fe20002fa1670 */
[----:B------:R-:W-:-:S04]  /*3ff0*/  DEPBAR.LE SB0, 0x0 ;  /* 0x000080000000791a */ /* 0x000fc80000000000 */
[----:B------:R-:W-:Y:S01]  /*4000*/  BAR.SYNC.DEFER_BLOCKING 0x0 ;  /* 0x0000000000007b1d */ /* 0x000fe20000010000 */
[----:B------:R-:W-:Y:S02]  /*4010*/  ISETP.LT.OR P4, PT, R6, R235, P4 ;  /* 0x000000eb0600720c */ /* 0x000fe40002781670 */
[C---:B------:R-:W-:Y:S02]  /*4020*/  ISETP.LT.OR P0, PT, R5.reuse, R236, P0 ;  /* 0x000000ec0500720c */ /* 0x040fe40000701670 */
[----:B------:R-:W-:Y:S02]  /*4030*/  IADD3 R6, R4, 0x11, RZ ;  /* 0x0000001104067810 */ /* 0x000fe40007ffe0ff */
[C---:B------:R-:W-:Y:S02]  /*4040*/  ISETP.GE.AND P6, PT, R5.reuse, R239, PT ;  /* 0x000000ef0500720c */ /* 0x040fe40003fc6270 */
[C---:B------:R-:W-:Y:S02]  /*4050*/  ISETP.GE.AND P3, PT, R5.reuse, R238, PT ;  /* 0x000000ee0500720c */ /* 0x040fe40003f66270 */
[----:B------:R-:W-:-:S02]  /*4060*/  ISETP.GE.AND P1, PT, R5, R237, PT ;  /* 0x000000ed0500720c */ /* 0x000fc40003f26270 */
[----:B------:R-:W-:Y:S02]  /*4070*/  FSEL R63, R31, -INF , !P4 ;  /* 0xff8000001f3f7808 */ /* 0x000fe40006000000 */
[----:B------:R-:W-:Y:S02]  /*4080*/  FSEL R56, R48, -INF , !P0 ;  /* 0xff80000030387808 */ /* 0x000fe40004000000 */
[C---:B------:R-:W-:Y:S02]  /*4090*/  ISETP.GE.AND P4, PT, R6.reuse, R238, PT ;  /* 0x000000ee0600720c */ /* 0x040fe40003f86270 */
[----:B------:R-:W-:Y:S02]  /*40a0*/  ISETP.GE.AND P0, PT, R6, R237, PT ;  /* 0x000000ed0600720c */ /* 0x000fe40003f06270 */
[C---:B------:R-:W-:Y:S02]  /*40b0*/  ISETP.LT.OR P6, PT, R5.reuse, R235, P6 ;  /* 0x000000eb0500720c */ /* 0x040fe400037c1670 */
[----:B------:R-:W-:-:S02]  /*40c0*/  ISETP.LT.OR P3, PT, R5, R234, P3 ;  /* 0x000000ea0500720c */ /* 0x000fc40001f61670 */
[----:B------:R-:W-:Y:S02]  /*40d0*/  ISETP.LT.OR P1, PT, R5, R232, P1 ;  /* 0x000000e80500720c */ /* 0x000fe40000f21670 */
[----:B------:R-:W-:Y:S02]  /*40e0*/  IADD3 R5, R4, 0x18, RZ ;  /* 0x0000001804057810 */ /* 0x000fe40007ffe0ff */
[C---:B------:R-:W-:Y:S02]  /*40f0*/  ISETP.GE.AND P2, PT, R6.reuse, R240, PT ;  /* 0x000000f00600720c */ /* 0x040fe40003f46270 */
[C---:B------:R-:W-:Y:S02]  /*4100*/  ISETP.LT.OR P4, PT, R6.reuse, R234, P4 ;  /* 0x000000ea0600720c */ /* 0x040fe40002781670 */
[----:B------:R-:W-:Y:S02]  /*4110*/  ISETP.LT.OR P0, PT, R6, R232, P0 ;  /* 0x000000e80600720c */ /* 0x000fe40000701670 */
[----:B------:R-:W-:-:S02]  /*4120*/  FSEL R58, R29, -INF , !P5 ;  /* 0xff8000001d3a7808 */ /* 0x000fc40006800000 */
[----:B------:R-:W-:Y:S01]  /*4130*/  FSEL R62, R50, -INF , !P6 ;  /* 0xff800000323e7808 */ /* 0x000fe20007000000 */
[----:B------:R-:W-:Y:S01]  /*4140*/  HMMA.16816.F32.BF16 R28, R8, R24, R88 ;  /* 0x00000018081c723c */ /* 0x000fe20000041858 */
[----:B------:R-:W-:Y:S02]  /*4150*/  FSEL R65, R32, -INF , !P3 ;  /* 0xff80000020417808 */ /* 0x000fe40005800000 */
[CC--:B------:R-:W-:Y:S02]  /*4160*/  ISETP.GE.AND P5, PT, R6.reuse, R239.reuse, PT ;  /* 0x000000ef0600720c */ /* 0x0c0fe40003fa6270 */
[C---:B------:R-:W-:Y:S02]  /*4170*/  ISETP.GE.AND P6, PT, R5.reuse, R240, PT ;  /* 0x000000f00500720c */ /* 0x040fe40003fc6270 */
[----:B------:R-:W-:Y:S02]  /*4180*/  ISETP.GE.AND P3, PT, R5, R239, PT ;  /* 0x000000ef0500720c */ /* 0x000fe40003f66270 */
[----:B------:R-:W-:-:S02]  /*4190*/  ISETP.LT.OR P2, PT, R6, R236, P2 ;  /* 0x000000ec0600720c */ /* 0x000fc40001741670 */
[----:B------:R-:W-:Y:S02]  /*41a0*/  FSEL R77, R34, -INF , !P1 ;  /* 0xff800000224d7808 */ /* 0x000fe40004800000 */
[----:B------:R-:W-:Y:S02]  /*41b0*/  FSEL R64, R33, -INF , !P4 ;  /* 0xff80000021407808 */ /* 0x000fe40006000000 */
[----:B------:R-:W-:Y:S02]  /*41c0*/  FSEL R79, R35, -INF , !P0 ;  /* 0xff800000234f7808 */ /* 0x000fe40004000000 */
[----:B------:R-:W-:Y:S01]  /*41d0*/  HMMA.16816.F32.BF16 R32, R20, R92, R120 ;  /* 0x0000005c1420723c */ /* 0x000fe20000041878 */
[-C--:B------:R-:W-:Y:S02]  /*41e0*/  ISETP.LT.OR P5, PT, R6, R235.reuse, P5 ;  /* 0x000000eb0600720c */ /* 0x080fe40002fa1670 */
[C---:B------:R-:W-:Y:S02]  /*41f0*/  ISETP.LT.OR P6, PT, R5.reuse, R236, P6 ;  /* 0x000000ec0500720c */ /* 0x040fe400037c1670 */
[----:B------:R-:W-:-:S02]  /*4200*/  ISETP.LT.OR P3, PT, R5, R235, P3 ;  /* 0x000000eb0500720c */ /* 0x000fc40001f61670 */
[----:B------:R-:W-:Y:S02]  /*4210*/  IADD3 R6, R4, 0x19, RZ ;  /* 0x0000001904067810 */ /* 0x000fe40007ffe0ff */
[----:B------:R-:W-:Y:S02]  /*4220*/  FSEL R50, R49, -INF , !P2 ;  /* 0xff80000031327808 */ /* 0x000fe40005000000 */
[C---:B------:R-:W-:Y:S02]  /*4230*/  ISETP.GE.AND P1, PT, R5.reuse, R238, PT ;  /* 0x000000ee0500720c */ /* 0x040fe40003f26270 */
[----:B------:R-:W-:Y:S02]  /*4240*/  ISETP.GE.AND P2, PT, R5, R237, PT ;  /* 0x000000ed0500720c */ /* 0x000fe40003f46270 */
[----:B------:R-:W-:Y:S02]  /*4250*/  FSEL R49, R52, -INF , !P6 ;  /* 0xff80000034317808 */ /* 0x000fe40007000000 */
[----:B------:R-:W-:-:S02]  /*4260*/  FSEL R54, R54, -INF , !P3 ;  /* 0xff80000036367808 */ /* 0x000fc40005800000 */
[C---:B------:R-:W-:Y:S02]  /*4270*/  ISETP.GE.AND P6, PT, R6.reuse, R238, PT ;  /* 0x000000ee0600720c */ /* 0x040fe40003fc6270 */
[----:B------:R-:W-:Y:S02]  /*4280*/  ISETP.GE.AND P3, PT, R6, R237, PT ;  /* 0x000000ed0600720c */ /* 0x000fe40003f66270 */
[C---:B------:R-:W-:Y:S01]  /*4290*/  ISETP.LT.OR P1, PT, R5.reuse, R234, P1 ;  /* 0x000000ea0500720c */ /* 0x040fe20000f21670 */
[----:B-1----:R-:W-:Y:S01]  /*42a0*/  HMMA.16816.F32.BF16 R32, R12, R16, R32 ;  /* 0x000000100c20723c */ /* 0x002fe20000041820 */
[----:B------:R-:W-:Y:S02]  /*42b0*/  ISETP.LT.OR P2, PT, R5, R232, P2 ;  /* 0x000000e80500720c */ /* 0x000fe40001741670 */
[----:B------:R-:W-:Y:S02]  /*42c0*/  IADD3 R5, R4, 0x20, RZ ;  /* 0x0000002004057810 */ /* 0x000fe40007ffe0ff */
[----:B------:R-:W-:-:S02]  /*42d0*/  ISETP.LT.OR P6, PT, R6, R234, P6 ;  /* 0x000000ea0600720c */ /* 0x000fc400037c1670 */
[C---:B------:R-:W-:Y:S02]  /*42e0*/  ISETP.LT.OR P3, PT, R6.reuse, R232, P3 ;  /* 0x000000e80600720c */ /* 0x040fe40001f61670 */
[----:B------:R-:W-:Y:S02]  /*42f0*/  FSEL R61, R51, -INF , !P5 ;  /* 0xff800000333d7808 */ /* 0x000fe40006800000 */
[CC--:B------:R-:W-:Y:S02]  /*4300*/  ISETP.GE.AND P5, PT, R6.reuse, R240.reuse, PT ;  /* 0x000000f00600720c */ /* 0x0c0fe40003fa6270 */
[----:B------:R-:W-:Y:S02]  /*4310*/  ISETP.GE.AND P0, PT, R5, R240, PT ;  /* 0x000000f00500720c */ /* 0x000fe40003f06270 */
[----:B------:R-:W-:Y:S02]  /*4320*/  ISETP.GE.AND P4, PT, R6, R239, PT ;  /* 0x000000ef0600720c */ /* 0x000fe40003f86270 */
[----:B------:R-:W-:-:S02]  /*4330*/  FSEL R52, R40, -INF , !P1 ;  /* 0xff80000028347808 */ /* 0x000fc40004800000 */
[----:B------:R-:W-:Y:S02]  /*4340*/  FSEL R76, R42, -INF , !P2 ;  /* 0xff8000002a4c7808 */ /* 0x000fe40005000000 */
[----:B------:R-:W-:Y:S02]  /*4350*/  FSEL R66, R41, -INF , !P6 ;  /* 0xff80000029427808 */ /* 0x000fe40007000000 */
[----:B------:R-:W-:Y:S02]  /*4360*/  FSEL R78, R43, -INF , !P3 ;  /* 0xff8000002b4e7808 */ /* 0x000fe40005800000 */
[----:B------:R-:W-:Y:S01]  /*4370*/  HMMA.16816.F32.BF16 R40, R8, R26, R96 ;  /* 0x0000001a0828723c */ /* 0x000fe20000041860 */
[CC--:B------:R-:W-:Y:S02]  /*4380*/  ISETP.LT.OR P5, PT, R6.reuse, R236.reuse, P5 ;  /* 0x000000ec0600720c */ /* 0x0c0fe40002fa1670 */
[----:B------:R-:W-:Y:S02]  /*4390*/  ISETP.LT.OR P4, PT, R6, R235, P4 ;  /* 0x000000eb0600720c */ /* 0x000fe40002781670 */
[----:B------:R-:W-:-:S02]  /*43a0*/  ISETP.LT.OR P0, PT, R5, R236, P0 ;  /* 0x000000ec0500720c */ /* 0x000fc40000701670 */
[----:B------:R-:W-:Y:S01]  /*43b0*/  IADD3 R6, R4, 0x21, RZ ;  /* 0x0000002104067810 */ /* 0x000fe20007ffe0ff */
[----:B------:R-:W-:Y:S01]  /*43c0*/  HMMA.16816.F32.BF16 R24, R20, R94, R124 ;  /* 0x0000005e1418723c */ /* 0x000fe2000004187c */
[----:B------:R-:W-:Y:S02]  /*43d0*/  FSEL R48, R53, -INF , !P5 ;  /* 0xff80000035307808 */ /* 0x000fe40006800000 */
[----:B------:R-:W-:Y:S02]  /*43e0*/  FSEL R51, R55, -INF , !P4 ;  /* 0xff80000037337808 */ /* 0x000fe40006000000 */
[----:B------:R-:W-:Y:S02]  /*43f0*/  FSEL R160, R36, -INF , !P0 ;  /* 0xff80000024a07808 */ /* 0x000fe40004000000 */
[C---:B------:R-:W-:Y:S01]  /*4400*/  ISETP.GE.AND P1, PT, R5.reuse, R239, PT ;  /* 0x000000ef0500720c */ /* 0x040fe20003f26270 */
[----:B------:R-:W-:Y:S01]  /*4410*/  HMMA.16816.F32.BF16 R20, R8, R16, R116 ;  /* 0x000000100814723c */ /* 0x000fe20000041874 */
[----:B------:R-:W-:-:S02]  /*4420*/  ISETP.GE.AND P2, PT, R5, R238, PT ;  /* 0x000000ee0500720c */ /* 0x000fc40003f46270 */
[C---:B------:R-:W-:Y:S02]  /*4430*/  ISETP.GE.AND P6, PT, R5.reuse, R237, PT ;  /* 0x000000ed0500720c */ /* 0x040fe40003fc6270 */
[C---:B------:R-:W-:Y:S02]  /*4440*/  ISETP.GE.AND P4, PT, R6.reuse, R240, PT ;  /* 0x000000f00600720c */ /* 0x040fe40003f86270 */
[C---:B------:R-:W-:Y:S01]  /*4450*/  ISETP.GE.AND P5, PT, R6.reuse, R239, PT ;  /* 0x000000ef0600720c */ /* 0x040fe20003fa6270 */
[----:B------:R-:W-:Y:S01]  /*4460*/  HMMA.16816.F32.BF16 R8, R8, R18, R112 ;  /* 0x000000120808723c */ /* 0x000fe20000041870 */
[C---:B------:R-:W-:Y:S02]  /*4470*/  ISETP.GE.AND P3, PT, R6.reuse, R238, PT ;  /* 0x000000ee0600720c */ /* 0x040fe40003f66270 */
[----:B------:R-:W-:Y:S02]  /*4480*/  ISETP.GE.AND P0, PT, R6, R237, PT ;  /* 0x000000ed0600720c */ /* 0x000fe40003f06270 */
[----:B------:R-:W-:-:S02]  /*4490*/  ISETP.LT.OR P1, PT, R5, R235, P1 ;  /* 0x000000eb0500720c */ /* 0x000fc40000f21670 */
[C---:B------:R-:W-:Y:S01]  /*44a0*/  ISETP.LT.OR P2, PT, R5.reuse, R234, P2 ;  /* 0x000000ea0500720c */ /* 0x040fe20001741670 */
[----:B------:R-:W-:Y:S01]  /*44b0*/  HMMA.16816.F32.BF16 R12, R12, R18, R24 ;  /* 0x000000120c0c723c */ /* 0x000fe20000041818 */
[----:B------:R-:W-:Y:S02]  /*44c0*/  ISETP.LT.OR P6, PT, R5, R232, P6 ;  /* 0x000000e80500720c */ /* 0x000fe400037c1670 */
[C---:B------:R-:W-:Y:S02]  /*44d0*/  ISETP.LT.OR P4, PT, R6.reuse, R236, P4 ;  /* 0x000000ec0600720c */ /* 0x040fe40002781670 */
[C---:B------:R-:W-:Y:S02]  /*44e0*/  ISETP.LT.OR P5, PT, R6.reuse, R235, P5 ;  /* 0x000000eb0600720c */ /* 0x040fe40002fa1670 */
[C---:B------:R-:W-:Y:S02]  /*44f0*/  ISETP.LT.OR P3, PT, R6.reuse, R234, P3 ;  /* 0x000000ea0600720c */ /* 0x040fe40001f61670 */
[----:B------:R-:W-:-:S02]  /*4500*/  ISETP.LT.OR P0, PT, R6, R232, P0 ;  /* 0x000000e80600720c */ /* 0x000fc40000701670 */
[C---:B------:R-:W-:Y:S02]  /*4510*/  IADD3 R5, R4.reuse, 0x28, RZ ;  /* 0x0000002804057810 */ /* 0x040fe40007ffe0ff */
[----:B------:R-:W-:Y:S02]  /*4520*/  IADD3 R6, R4, 0x29, RZ ;  /* 0x0000002904067810 */ /* 0x000fe40007ffe0ff */
[----:B------:R-:W-:Y:S02]  /*4530*/  FSEL R158, R38, -INF , !P1 ;  /* 0xff800000269e7808 */ /* 0x000fe40004800000 */
[----:B------:R-:W-:Y:S02]  /*4540*/  FSEL R159, R28, -INF , !P2 ;  /* 0xff8000001c9f7808 */ /* 0x000fe40005000000 */
[----:B------:R-:W-:Y:S02]  /*4550*/  FSEL R162, R30, -INF , !P6 ;  /* 0xff8000001ea27808 */ /* 0x000fe40007000000 */
[----:B------:R-:W-:-:S02]  /*4560*/  FSEL R157, R37, -INF , !P4 ;  /* 0xff800000259d7808 */ /* 0x000fc40006000000 */
[----:B------:R-:W-:Y:S02]  /*4570*/  FSEL R161, R31, -INF , !P0 ;  /* 0xff8000001fa17808 */ /* 0x000fe40004000000 */
[C---:B------:R-:W-:Y:S02]  /*4580*/  ISETP.GE.AND P1, PT, R5.reuse, R240, PT ;  /* 0x000000f00500720c */ /* 0x040fe40003f26270 */
[C---:B------:R-:W-:Y:S02]  /*4590*/  ISETP.GE.AND P2, PT, R5.reuse, R239, PT ;  /* 0x000000ef0500720c */ /* 0x040fe40003f46270 */
[CC--:B------:R-:W-:Y:S02]  /*45a0*/  ISETP.GE.AND P6, PT, R5.reuse, R238.reuse, PT ;  /* 0x000000ee0500720c */ /* 0x0c0fe40003fc6270 */
[----:B------:R-:W-:Y:S02]  /*45b0*/  ISETP.GE.AND P4, PT, R5, R237, PT ;  /* 0x000000ed0500720c */ /* 0x000fe40003f86270 */
[----:B------:R-:W-:-:S02]  /*45c0*/  ISETP.GE.AND P0, PT, R6, R238, PT ;  /* 0x000000ee0600720c */ /* 0x000fc40003f06270 */
[C---:B------:R-:W-:Y:S02]  /*45d0*/  ISETP.LT.OR P1, PT, R5.reuse, R236, P1 ;  /* 0x000000ec0500720c */ /* 0x040fe40000f21670 */
[C---:B------:R-:W-:Y:S02]  /*45e0*/  ISETP.LT.OR P2, PT, R5.reuse, R235, P2 ;  /* 0x000000eb0500720c */ /* 0x040fe40001741670 */
[C---:B------:R-:W-:Y:S02]  /*45f0*/  ISETP.LT.OR P6, PT, R5.reuse, R234, P6 ;  /* 0x000000ea0500720c */ /* 0x040fe400037c1670 */
[----:B------:R-:W-:Y:S02]  /*4600*/  ISETP.LT.OR P4, PT, R5, R232, P4 ;  /* 0x000000e80500720c */ /* 0x000fe40002781670 */
[----:B------:R-:W-:Y:S02]  /*4610*/  ISETP.LT.OR P0, PT, R6, R234, P0 ;  /* 0x000000ea0600720c */ /* 0x000fe40000701670 */
[----:B------:R-:W-:-:S02]  /*4620*/  IADD3 R5, R4, 0x30, RZ ;  /* 0x0000003004057810 */ /* 0x000fc40007ffe0ff */
[----:B------:R-:W-:Y:S02]  /*4630*/  FSEL R154, R39, -INF , !P5 ;  /* 0xff800000279a7808 */ /* 0x000fe40006800000 */
[----:B------:R-:W-:Y:S02]  /*4640*/  FSEL R155, R29, -INF , !P3 ;  /* 0xff8000001d9b7808 */ /* 0x000fe40005800000 */
[----:B------:R-:W-:Y:S02]  /*4650*/  FSEL R151, R44, -INF , !P1 ;  /* 0xff8000002c977808 */ /* 0x000fe40004800000 */
[----:B------:R-:W-:Y:S02]  /*4660*/  FSEL R149, R46, -INF , !P2 ;  /* 0xff8000002e957808 */ /* 0x000fe40005000000 */
[----:B------:R-:W-:Y:S02]  /*4670*/  FSEL R150, R40, -INF , !P6 ;  /* 0xff80000028967808 */ /* 0x000fe40007000000 */
[----:B------:R-:W-:-:S02]  /*4680*/  FSEL R156, R42, -INF , !P4 ;  /* 0xff8000002a9c7808 */ /* 0x000fc40006000000 */
[----:B------:R-:W-:Y:S02]  /*4690*/  FSEL R152, R41, -INF , !P0 ;  /* 0xff80000029987808 */ /* 0x000fe40004000000 */
[CC--:B------:R-:W-:Y:S02]  /*46a0*/  ISETP.GE.AND P5, PT, R6.reuse, R240.reuse, PT ;  /* 0x000000f00600720c */ /* 0x0c0fe40003fa6270 */
[C---:B------:R-:W-:Y:S02]  /*46b0*/  ISETP.GE.AND P3, PT, R6.reuse, R239, PT ;  /* 0x000000ef0600720c */ /* 0x040fe40003f66270 */
[----:B------:R-:W-:Y:S02]  /*46c0*/  ISETP.GE.AND P1, PT, R6, R237, PT ;  /* 0x000000ed0600720c */ /* 0x000fe40003f26270 */
[C---:B------:R-:W-:Y:S02]  /*46d0*/  ISETP.GE.AND P2, PT, R5.reuse, R240, PT ;  /* 0x000000f00500720c */ /* 0x040fe40003f46270 */
[----:B------:R-:W-:-:S02]  /*46e0*/  ISETP.GE.AND P6, PT, R5, R239, PT ;  /* 0x000000ef0500720c */ /* 0x000fc40003fc6270 */
[C---:B------:R-:W-:Y:S02]  /*46f0*/  ISETP.GE.AND P4, PT, R5.reuse, R238, PT ;  /* 0x000000ee0500720c */ /* 0x040fe40003f86270 */
[C---:B------:R-:W-:Y:S02]  /*4700*/  ISETP.GE.AND P0, PT, R5.reuse, R237, PT ;  /* 0x000000ed0500720c */ /* 0x040fe40003f06270 */
[C---:B------:R-:W-:Y:S02]  /*4710*/  ISETP.LT.OR P5, PT, R6.reuse, R236, P5 ;  /* 0x000000ec0600720c */ /* 0x040fe40002fa1670 */
[C---:B------:R-:W-:Y:S02]  /*4720*/  ISETP.LT.OR P3, PT, R6.reuse, R235, P3 ;  /* 0x000000eb0600720c */ /* 0x040fe40001f61670 */
[----:B------:R-:W-:Y:S02]  /*4730*/  ISETP.LT.OR P1, PT, R6, R232, P1 ;  /* 0x000000e80600720c */ /* 0x000fe40000f21670 */
[----:B------:R-:W-:-:S02]  /*4740*/  ISETP.LT.OR P2, PT, R5, R236, P2 ;  /* 0x000000ec0500720c */ /* 0x000fc40001741670 */
[C---:B------:R-:W-:Y:S02]  /*4750*/  ISETP.LT.OR P6, PT, R5.reuse, R235, P6 ;  /* 0x000000eb0500720c */ /* 0x040fe400037c1670 */
[C---:B------:R-:W-:Y:S02]  /*4760*/  ISETP.LT.OR P4, PT, R5.reuse, R234, P4 ;  /* 0x000000ea0500720c */ /* 0x040fe40002781670 */
[----:B------:R-:W-:Y:S02]  /*4770*/  ISETP.LT.OR P0, PT, R5, R232, P0 ;  /* 0x000000e80500720c */ /* 0x000fe40000701670 */
[----:B------:R-:W-:Y:S02]  /*4780*/  IADD3 R5, R4, 0x31, RZ ;  /* 0x0000003104057810 */ /* 0x000fe40007ffe0ff */
[----:B------:R-:W-:Y:S02]  /*4790*/  FSEL R153, R43, -INF , !P1 ;  /* 0xff8000002b997808 */ /* 0x000fe40004800000 */
[----:B------:R-:W-:-:S02]  /*47a0*/  FSEL R141, R45, -INF , !P5 ;  /* 0xff8000002d8d7808 */ /* 0x000fc40006800000 */
[----:B------:R-:W-:Y:S02]  /*47b0*/  FSEL R143, R47, -INF , !P3 ;  /* 0xff8000002f8f7808 */ /* 0x000fe40005800000 */
[----:B------:R-:W-:Y:S02]  /*47c0*/  FSEL R145, R32, -INF , !P2 ;  /* 0xff80000020917808 */ /* 0x000fe40005000000 */
[C---:B------:R-:W-:Y:S02]  /*47d0*/  ISETP.GE.AND P1, PT, R5.reuse, R240, PT ;  /* 0x000000f00500720c */ /* 0x040fe40003f26270 */
[C---:B------:R-:W-:Y:S02]  /*47e0*/  ISETP.GE.AND P5, PT, R5.reuse, R239, PT ;  /* 0x000000ef0500720c */ /* 0x040fe40003fa6270 */
[C---:B------:R-:W-:Y:S02]  /*47f0*/  ISETP.GE.AND P3, PT, R5.reuse, R238, PT ;  /* 0x000000ee0500720c */ /* 0x040fe40003f66270 */
[----:B------:R-:W-:-:S02]  /*4800*/  ISETP.GE.AND P2, PT, R5, R237, PT ;  /* 0x000000ed0500720c */ /* 0x000fc40003f46270 */
[C---:B------:R-:W-:Y:S02]  /*4810*/  ISETP.LT.OR P1, PT, R5.reuse, R236, P1 ;  /* 0x000000ec0500720c */ /* 0x040fe40000f21670 */
[C---:B------:R-:W-:Y:S02]  /*4820*/  ISETP.LT.OR P5, PT, R5.reuse, R235, P5 ;  /* 0x000000eb0500720c */ /* 0x040fe40002fa1670 */
[C---:B------:R-:W-:Y:S02]  /*4830*/  ISETP.LT.OR P3, PT, R5.reuse, R234, P3 ;  /* 0x000000ea0500720c */ /* 0x040fe40001f61670 */
[----:B------:R-:W-:Y:S02]  /*4840*/  ISETP.LT.OR P2, PT, R5, R232, P2 ;  /* 0x000000e80500720c */ /* 0x000fe40001741670 */
[----:B------:R-:W-:Y:S02]  /*4850*/  IADD3 R5, R4, 0x38, RZ ;  /* 0x0000003804057810 */ /* 0x000fe40007ffe0ff */
[----:B------:R-:W-:-:S02]  /*4860*/  FSEL R148, R22, -INF , !P0 ;  /* 0xff80000016947808 */ /* 0x000fc40004000000 */
[C---:B------:R-:W-:Y:S02]  /*4870*/  ISETP.GE.AND P0, PT, R5.reuse, R238, PT ;  /* 0x000000ee0500720c */ /* 0x040fe40003f06270 */
[----:B------:R-:W-:Y:S02]  /*4880*/  IADD3 R4, R4, 0x39, RZ ;  /* 0x0000003904047810 */ /* 0x000fe40007ffe0ff */
[----:B------:R-:W-:Y:S02]  /*4890*/  ISETP.LT.OR P0, PT, R5, R234, P0 ;  /* 0x000000ea0500720c */ /* 0x000fe40000701670 */
[----:B------:R-:W-:Y:S02]  /*48a0*/  FSEL R139, R34, -INF , !P6 ;  /* 0xff800000228b7808 */ /* 0x000fe40007000000 */
[----:B------:R-:W-:Y:S02]  /*48b0*/  FSEL R138, R8, -INF , !P0 ;  /* 0xff800000088a7808 */ /* 0x000fe40004000000 */
[----:B------:R-:W-:-:S02]  /*48c0*/  ISETP.GE.AND P0, PT, R4, R237, PT ;  /* 0x000000ed0400720c */ /* 0x000fc40003f06270 */
[----:B------:R-:W-:Y:S02]  /*48d0*/  FSEL R142, R20, -INF , !P4 ;  /* 0xff800000148e7808 */ /* 0x000fe40006000000 */
[----:B------:R-:W-:Y:S02]  /*48e0*/  ISETP.LT.OR P0, PT, R4, R232, P0 ;  /* 0x000000e80400720c */ /* 0x000fe40000701670 */
[----:B------:R-:W-:Y:S02]  /*48f0*/  FSEL R131, R33, -INF , !P1 ;  /* 0xff80000021837808 */ /* 0x000fe40004800000 */
[----:B------:R-:W-:Y:S02]  /*4900*/  FSEL R144, R11, -INF , !P0 ;  /* 0xff8000000b907808 */ /* 0x000fe40004000000 */
[----:B------:R-:W-:Y:S02]  /*4910*/  PLOP3.LUT P0, PT, PT, PT, UP0, 0x80, 0x0 ;  /* 0x000000000000781c */ /* 0x000fe40003f0f008 */
[----:B------:R-:W-:-:S02]  /*4920*/  FSEL R136, R35, -INF , !P5 ;  /* 0xff80000023887808 */ /* 0x000fc40006800000 */
[----:B------:R-:W-:Y:S02]  /*4930*/  FSEL R140, R21, -INF , !P3 ;  /* 0xff800000158c7808 */ /* 0x000fe40005800000 */
[----:B------:R-:W-:Y:S02]  /*4940*/  FSEL R147, R23, -INF , !P2 ;  /* 0xff80000017937808 */ /* 0x000fe40005000000 */
[CC--:B------:R-:W-:Y:S02]  /*4950*/  ISETP.GE.AND P6, PT, R5.reuse, R240.reuse, PT ;  /* 0x000000f00500720c */ /* 0x0c0fe40003fc6270 */
[C---:B------:R-:W-:Y:S02]  /*4960*/  ISETP.GE.AND P4, PT, R5.reuse, R239, PT ;  /* 0x000000ef0500720c */ /* 0x040fe40003f86270 */
[----:B------:R-:W-:Y:S02]  /*4970*/  ISETP.GE.AND P1, PT, R5, R237, PT ;  /* 0x000000ed0500720c */ /* 0x000fe40003f26270 */
        /* <DEDUP_REMOVED lines=8> */
[----:B------:R-:W-:Y:S02]  /*4a00*/  ISETP.LT.OR P2, PT, R4, R234, P2 ;  /* 0x000000ea0400720c */ /* 0x000fe40001741670 */
[----:B------:R-:W-:Y:S02]  /*4a10*/  FSEL R146, R10, -INF , !P1 ;  /* 0xff8000000a927808 */ /* 0x000fe40004800000 */
[----:B------:R-:W-:Y:S02]  /*4a20*/  FSEL R137, R9, -INF , !P2 ;  /* 0xff80000009897808 */ /* 0x000fe40005000000 */
[----:B------:R-:W-:Y:S02]  /*4a30*/  FSEL R128, R12, -INF , !P6 ;  /* 0xff8000000c807808 */ /* 0x000fe40007000000 */
[----:B------:R-:W-:-:S02]  /*4a40*/  FSEL R130, R14, -INF , !P4 ;  /* 0xff8000000e827808 */ /* 0x000fc40006000000 */
[----:B------:R-:W-:Y:S02]  /*4a50*/  FSEL R23, R13, -INF , !P5 ;  /* 0xff8000000d177808 */ /* 0x000fe40006800000 */
[----:B------:R-:W-:Y:S01]  /*4a60*/  FSEL R129, R15, -INF , !P3 ;  /* 0xff8000000f817808 */ /* 0x000fe20005800000 */
[----:B------:R-:W-:Y:S05]  /*4a70*/  @!P0 BRA `(.L_x_431) ;  /* 0x000001c000008947 */ /* 0x000fea0003800000 */
[----:B------:R-:W-:-:S04]  /*4a80*/  UIADD3 UR13, UR8, -0x2, URZ ;  /* 0xfffffffe080d7890 */ /* 0x000fc8000fffe03f */
[----:B------:R-:W-:Y:S02]  /*4a90*/  USHF.R.S32.HI UR5, URZ, 0x1f, UR13 ;  /* 0x0000001f3f057899 */ /* 0x000fe4000801140d */
[----:B------:R-:W-:Y:S01]  /*4aa0*/  UIMAD UR23, UR23, UR13, URZ ;  /* 0x0000000d171772a4 */ /* 0x000fe2000f8e023f */
[----:B------:R-:W-:Y:S01]  /*4ab0*/  IMAD.WIDE.U32 R4, R163, UR13, R164 ;  /* 0x0000000da3047c25 */ /* 0x000fe2000f8e00a4 */
[----:B------:R-:W-:Y:S02]  /*4ac0*/  USHF.L.U32 UR13, UR6, 0x5, URZ ;  /* 0x00000005060d7899 */ /* 0x000fe4000800063f */
[----:B------:R-:W-:Y:S02]  /*4ad0*/  UIMAD UR5, UR5, UR25, UR23 ;  /* 0x00000019050572a4 */ /* 0x000fe4000f8e0217 */
[----:B------:R-:W-:-:S04]  /*4ae0*/  LEA R8, P2, R4, c[0x0][0x168], 0x1 ;  /* 0x00005a0004087a11 */ /* 0x000fc800078408ff */
[----:B------:R-:W-:Y:S01]  /*4af0*/  IADD3 R5, R5, UR5, RZ ;  /* 0x0000000505057c10 */ /* 0x000fe2000fffe0ff */
[----:B------:R-:W-:Y:S01]  /*4b00*/  USHF.L.U64.HI UR5, UR6, 0x5, UR7 ;  /* 0x0000000506057899 */ /* 0x000fe20008010207 */
        /* <DEDUP_REMOVED lines=8> */
[----:B------:R-:W-:-:S02]  /*4b90*/  IADD3 R10, P1, R4, UR13, RZ ;  /* 0x0000000d040a7c10 */ /* 0x000fc4000ff3e0ff */
        /* <DEDUP_REMOVED lines=10> */
.L_x_431:
[----:B------:R-:W-:Y:S01]  /*4c40*/  FMNMX.FTZ R135, R60, R57, !PT ;  /* 0x000000393c877209 */ /* 0x000fe20007810000 */
[----:B------:R-:W-:Y:S01]  /*4c50*/  STL [R1+0xa8], R219 ;  /* 0x0000a8db01007387 */ /* 0x000fe20000100800 */
[----:B-1----:R-:W-:-:S02]  /*4c60*/  FMNMX.FTZ R4, R73, R67, !PT ;  /* 0x0000004349047209 */ /* 0x002fc40007810000 */
        /* <DEDUP_REMOVED lines=24> */
[----:B------:R-:W-:Y:S02]  /*4df0*/  SHF.L.U32 R213, R0, 0x1, RZ ;  /* 0x0000000100d57819 */ /* 0x000fe400000006ff */
[----:B------:R-:W-:Y:S02]  /*4e00*/  FMNMX.FTZ R135, R131, R135, !PT ;  /* 0x0000008783877209 */ /* 0x000fe40007810000 */
[----:B------:R-:W-:Y:S01]  /*4e10*/  LEA R216, R2, R213, 0x1 ;  /* 0x000000d502d87211 */ /* 0x000fe200078e08ff */
[----:B------:R-:W-:Y:S01]  /*4e20*/  IMAD R214, R3, 0x2, R213 ;  /* 0x0000000203d67824 */ /* 0x000fe200078e02d5 */
[----:B------:R-:W-:Y:S01]  /*4e30*/  FMNMX.FTZ R135, R128, R135, !PT ;  /* 0x0000008780877209 */ /* 0x000fe20007810000 */
[----:B------:R-:W-:Y:S02]  /*4e40*/  LDSM.16.MT88.4 R44, [R213+0xc800] ;  /* 0x00c80000d52c783b */ /* 0x000fe40000004200 */
[----:B------:R-:W-:Y:S01]  /*4e50*/  IMAD R215, R2, 0x2, R214 ;  /* 0x0000000202d77824 */ /* 0x000fe200078e02d6 */
[----:B------:R-:W-:Y:S01]  /*4e60*/  FMNMX.FTZ R135, R23, R135, !PT ;  /* 0x0000008717877209 */ /* 0x000fe20007810000 */
[----:B------:R-:W-:Y:S04]  /*4e70*/  LDSM.16.MT88.4 R24, [R214+0xc000] ;  /* 0x00c00000d618783b */ /* 0x000fe80000004200 */
[----:B------:R-:W1:Y:S04]  /*4e80*/  SHFL.BFLY PT, R5, R135, 0x2, 0x1f ;  /* 0x0c401f0087057f89 */ /* 0x000e6800000e0000 */
[----:B------:R-:W-:Y:S04]  /*4e90*/  LDSM.16.MT88.4 R32, [R216+0xc000] ;  /* 0x00c00000d820783b */ /* 0x000fe80000004200 */
[----:B------:R-:W-:Y:S04]  /*4ea0*/  LDSM.16.MT88.4 R84, [R215+0xe000] ;  /* 0x00e00000d754783b */ /* 0x000fe80000004200 */
[----:B------:R-:W-:Y:S01]  /*4eb0*/  LDSM.16.MT88.4 R40, [R214+0xc800] ;  /* 0x00c80000d628783b */ /* 0x000fe20000004200 */
[----:B-1----:R-:W-:-:S02]  /*4ec0*/  FMNMX.FTZ R135, R135, R5, !PT ;  /* 0x0000000587877209 */ /* 0x002fc40007810000 */
[----:B------:R-:W-:Y:S02]  /*4ed0*/  FMNMX.FTZ R5, R139, R4, !PT ;  /* 0x000000048b057209 */ /* 0x000fe40007810000 */
[----:B------:R-:W-:Y:S01]  /*4ee0*/  FMNMX.FTZ R4, R75, R74, !PT ;  /* 0x0000004a4b047209 */ /* 0x000fe20007810000 */
[----:B------:R-:W1:Y:S01]  /*4ef0*/  SHFL.BFLY PT, R6, R135, 0x1, 0x1f ;  /* 0x0c201f0087067f89 */ /* 0x000e6200000e0000 */
[----:B------:R-:W-:Y:S02]  /*4f00*/  FMNMX.FTZ R5, R136, R5, !PT ;  /* 0x0000000588057209 */ /* 0x000fe40007810000 */
[----:B------:R-:W-:Y:S02]  /*4f10*/  FMNMX.FTZ R4, R69, R4, !PT ;  /* 0x0000000445047209 */ /* 0x000fe40007810000 */
[----:B------:R-:W-:Y:S02]  /*4f20*/  FMNMX.FTZ R134, R130, R5, !PT ;  /* 0x0000000582867209 */ /* 0x000fe40007810000 */
[----:B------:R-:W-:-:S02]  /*4f30*/  FMNMX.FTZ R4, R68, R4, !PT ;  /* 0x0000000444047209 */ /* 0x000fc40007810000 */
[----:B------:R-:W-:Y:S02]  /*4f40*/  FMNMX.FTZ R134, R129, R134, !PT ;  /* 0x0000008681867209 */ /* 0x000fe40007810000 */
[----:B------:R-:W-:-:S03]  /*4f50*/  FMNMX.FTZ R4, R65, R4, !PT ;  /* 0x0000000441047209 */ /* 0x000fc60007810000 */
[----:B------:R-:W2:Y:S01]  /*4f60*/  SHFL.BFLY PT, R7, R134, 0x2, 0x1f ;  /* 0x0c401f0086077f89 */ /* 0x000ea200000e0000 */
        /* <DEDUP_REMOVED lines=10> */
[----:B--2---:R-:W-:Y:S01]  /*5010*/  FMNMX.FTZ R134, R134, R7, !PT ;  /* 0x0000000786867209 */ /* 0x004fe20007810000 */
[--C-:B------:R-:W-:Y:S01]  /*5020*/  FFMA.FTZ R4, R60, c[0x0][0x23c], -R22.reuse ;  /* 0x00008f003c047a23 */ /* 0x100fe20000010816 */
[----:B------:R-:W-:Y:S01]  /*5030*/  FMNMX.FTZ R133, R152, R5, !PT ;  /* 0x0000000598857209 */ /* 0x000fe20007810000 */
[--C-:B------:R-:W-:Y:S02]  /*5040*/  FFMA.FTZ R5, R59, c[0x0][0x23c], -R22.reuse ;  /* 0x00008f003b057a23 */ /* 0x100fe40000010816 */
[----:B------:R1:W-:Y:S01]  /*5050*/  MUFU.EX2 R201, R4 ;  /* 0x0000000400c97308 */ /* 0x0003e20000000800 */
[----:B------:R-:W-:Y:S01]  /*5060*/  FMNMX.FTZ R133, R142, R133, !PT ;  /* 0x000000858e857209 */ /* 0x000fe20007810000 */
[----:B------:R-:W2:Y:S01]  /*5070*/  SHFL.BFLY PT, R7, R134, 0x1, 0x1f ;  /* 0x0c201f0086077f89 */ /* 0x000ea200000e0000 */
[----:B------:R-:W-:-:S02]  /*5080*/  FFMA.FTZ R6, R57, c[0x0][0x23c], -R22 ;  /* 0x00008f0039067a23 */ /* 0x000fc40000010816 */
[----:B------:R-:W-:-:S03]  /*5090*/  FMNMX.FTZ R133, R140, R133, !PT ;  /* 0x000000858c857209 */ /* 0x000fc60007810000 */
[----:B------:R3:W-:Y:S01]  /*50a0*/  MUFU.EX2 R191, R5 ;  /* 0x0000000500bf7308 */ /* 0x0007e20000000800 */
[----:B------:R-:W-:-:S04]  /*50b0*/  FMNMX.FTZ R133, R138, R133, !PT ;  /* 0x000000858a857209 */ /* 0x000fc80007810000 */
[----:B------:R-:W-:Y:S02]  /*50c0*/  FMNMX.FTZ R133, R137, R133, !PT ;  /* 0x0000008589857209 */ /* 0x000fe40007810000 */
[----:B-1----:R-:W-:Y:S01]  /*50d0*/  FMNMX.FTZ R4, R81, R80, !PT ;  /* 0x0000005051047209 */ /* 0x002fe20007810000 */
[----:B------:R1:W4:Y:S03]  /*50e0*/  MUFU.EX2 R200, R6 ;  /* 0x0000000600c87308 */ /* 0x0003260000000800 */
[----:B------:R-:W-:-:S04]  /*50f0*/  FMNMX.FTZ R4, R71, R4, !PT ;  /* 0x0000000447047209 */ /* 0x000fc80007810000 */
[----:B------:R-:W-:Y:S01]  /*5100*/  FMNMX.FTZ R4, R70, R4, !PT ;  /* 0x0000000446047209 */ /* 0x000fe20007810000 */
[----:B---3--:R-:W-:Y:S01]  /*5110*/  FFMA.FTZ R5, R58, c[0x0][0x23c], -R22 ;  /* 0x00008f003a057a23 */ /* 0x008fe20000010816 */
[----:B--2---:R-:W-:Y:S02]  /*5120*/  FMNMX.FTZ R134, R134, R7, !PT ;  /* 0x0000000786867209 */ /* 0x004fe40007810000 */
[----:B------:R-:W-:Y:S01]  /*5130*/  FMNMX.FTZ R4, R77, R4, !PT ;  /* 0x000000044d047209 */ /* 0x000fe20007810000 */
[----:B------:R2:W3:Y:S01]  /*5140*/  MUFU.EX2 R95, R5 ;  /* 0x00000005005f7308 */ /* 0x0004e20000000800 */
[C---:B------:R-:W-:Y:S01]  /*5150*/  FSETP.NEU.FTZ.AND P1, PT, R134.reuse, -INF , PT ;  /* 0xff8000008600780b */ /* 0x040fe20003f3d000 */
[----:B------:R-:W-:Y:S01]  /*5160*/  FMUL.FTZ R21, R134, c[0x0][0x23c] ;  /* 0x00008f0086157a20 */ /* 0x000fe20000410000 */
[----:B------:R-:W-:Y:S01]  /*5170*/  FMNMX.FTZ R4, R79, R4, !PT ;  /* 0x000000044f047209 */ /* 0x000fe20007810000 */
[----:B-1----:R-:W1:Y:S01]  /*5180*/  SHFL.BFLY PT, R6, R133, 0x2, 0x1f ;  /* 0x0c401f0085067f89 */ /* 0x002e6200000e0000 */
[----:B----4-:R-:W-:-:S02]  /*5190*/  F2FP.BF16.PACK_AB R16, R200, R201 ;  /* 0x000000c9c810723e */ /* 0x010fc400000010ff */
[----:B------:R-:W-:Y:S02]  /*51a0*/  FMNMX.FTZ R4, R76, R4, !PT ;  /* 0x000000044c047209 */ /* 0x000fe40007810000 */
[----:B------:R-:W-:Y:S02]  /*51b0*/  FSEL R21, R21, RZ, P1 ;  /* 0x000000ff15157208 */ /* 0x000fe40000800000 */
[----:B--2---:R-:W-:Y:S01]  /*51c0*/  FMNMX.FTZ R5, R78, R4, !PT ;  /* 0x000000044e057209 */ /* 0x004fe20007810000 */
[----:B------:R-:W-:Y:S01]  /*51d0*/  FFMA.FTZ R4, R56, c[0x0][0x23c], -R22 ;  /* 0x00008f0038047a23 */ /* 0x000fe20000010816 */
[----:B---3--:R-:W-:Y:S01]  /*51e0*/  F2FP.BF16.PACK_AB R18, R95, R191 ;  /* 0x000000bf5f12723e */ /* 0x008fe200000010ff */
[----:B------:R-:W-:Y:S01]  /*51f0*/  LDSM.16.MT88.4 R56, [R215+0xc000] ;  /* 0x00c00000d738783b */ /* 0x000fe20000004200 */
[----:B------:R-:W-:Y:S01]  /*5200*/  FMNMX.FTZ R5, R162, R5, !PT ;  /* 0x00000005a2057209 */ /* 0x000fe20007810000 */
[----:B------:R2:W-:Y:S03]  /*5210*/  MUFU.EX2 R9, R4 ;  /* 0x0000000400097308 */ /* 0x0005e60000000800 */
[----:B------:R-:W-:-:S04]  /*5220*/  FMNMX.FTZ R5, R161, R5, !PT ;  /* 0x00000005a1057209 */ /* 0x000fc80007810000 */
[----:B------:R-:W-:Y:S02]  /*5230*/  FMNMX.FTZ R5, R156, R5, !PT ;  /* 0x000000059c057209 */ /* 0x000fe40007810000 */
[----:B-1----:R-:W-:Y:S02]  /*5240*/  FMNMX.FTZ R133, R133, R6, !PT ;  /* 0x0000000685857209 */ /* 0x002fe40007810000 */
[----:B------:R-:W-:-:S04]  /*5250*/  FMNMX.FTZ R5, R153, R5, !PT ;  /* 0x0000000599057209 */ /* 0x000fc80007810000 */
[----:B------:R-:W-:Y:S01]  /*5260*/  FMNMX.FTZ R5, R148, R5, !PT ;  /* 0x0000000594057209 */ /* 0x000fe20007810000 */
[----:B--2---:R-:W-:-:S03]  /*5270*/  FFMA.FTZ R4, R50, c[0x0][0x23c], -R22 ;  /* 0x00008f0032047a23 */ /* 0x004fc60000010816 */
[----:B------:R-:W-:Y:S01]  /*5280*/  FMNMX.FTZ R5, R147, R5, !PT ;  /* 0x0000000593057209 */ /* 0x000fe20007810000 */
[----:B------:R1:W-:Y:S03]  /*5290*/  MUFU.EX2 R92, R4 ;  /* 0x00000004005c7308 */ /* 0x0003e60000000800 */
[----:B------:R-:W-:Y:S02]  /*52a0*/  FMNMX.FTZ R132, R146, R5, !PT ;  /* 0x0000000592847209 */ /* 0x000fe40007810000 */
[----:B------:R-:W2:Y:S02]  /*52b0*/  SHFL.BFLY PT, R5, R133, 0x1, 0x1f ;  /* 0x0c201f0085057f89 */ /* 0x000ea400000e0000 */
[----:B------:R-:W-:-:S05]  /*52c0*/  FMNMX.FTZ R132, R144, R132, !PT ;  /* 0x0000008490847209 */ /* 0x000fca0007810000 */
[----:B------:R-:W3:Y:S01]  /*52d0*/  SHFL.BFLY PT, R6, R132, 0x2, 0x1f ;  /* 0x0c401f0084067f89 */ /* 0x000ee200000e0000 */
[----:B-1----:R-:W-:-:S04]  /*52e0*/  FFMA.FTZ R4, R49, c[0x0][0x23c], -R22 ;  /* 0x00008f0031047a23 */ /* 0x002fc80000010816 */
[----:B------:R1:W-:Y:S01]  /*52f0*/  MUFU.EX2 R242, R4 ;  /* 0x0000000400f27308 */ /* 0x0003e20000000800 */
[----:B--2---:R-:W-:-:S04]  /*5300*/  FMNMX.FTZ R133, R133, R5, !PT ;  /* 0x0000000585857209 */ /* 0x004fc80007810000 */
[C---:B------:R-:W-:Y:S01]  /*5310*/  FSETP.NEU.FTZ.AND P1, PT, R133.reuse, -INF , PT ;  /* 0xff8000008500780b */ /* 0x040fe20003f3d000 */
[----:B------:R-:W-:Y:S02]  /*5320*/  FMUL.FTZ R20, R133, c[0x0][0x23c] ;  /* 0x00008f0085147a20 */ /* 0x000fe40000410000 */
[----:B-1----:R-:W-:Y:S01]  /*5330*/  FFMA.FTZ R4, R48, c[0x0][0x23c], -R22 ;  /* 0x00008f0030047a23 */ /* 0x002fe20000010816 */
[----:B---3--:R-:W-:Y:S02]  /*5340*/  FMNMX.FTZ R132, R132, R6, !PT ;  /* 0x0000000684847209 */ /* 0x008fe40007810000 */
[----:B------:R-:W-:Y:S01]  /*5350*/  FSEL R20, R20, RZ, P1 ;  /* 0x000000ff14147208 */ /* 0x000fe20000800000 */
[----:B------:R1:W-:Y:S02]  /*5360*/  MUFU.EX2 R252, R4 ;  /* 0x0000000400fc7308 */ /* 0x0003e40000000800 */
[----:B------:R-:W2:Y:S01]  /*5370*/  SHFL.BFLY PT, R5, R132, 0x1, 0x1f ;  /* 0x0c201f0084057f89 */ /* 0x000ea200000e0000 */
[----:B-1----:R-:W-:-:S05]  /*5380*/  FFMA.FTZ R4, R73, c[0x0][0x23c], -R21 ;  /* 0x00008f0049047a23 */ /* 0x002fca0000010815 */
[----:B------:R1:W-:Y:S01]  /*5390*/  MUFU.EX2 R189, R4 ;  /* 0x0000000400bd7308 */ /* 0x0003e20000000800 */
[----:B--2---:R-:W-:Y:S01]  /*53a0*/  FMNMX.FTZ R132, R132, R5, !PT ;  /* 0x0000000584847209 */ /* 0x004fe20007810000 */
[----:B------:R-:W-:-:S03]  /*53b0*/  FFMA.FTZ R5, R65, c[0x0][0x23c], -R20 ;  /* 0x00008f0041057a23 */ /* 0x000fc60000010814 */
[----:B------:R-:W-:-:S03]  /*53c0*/  FSETP.NEU.FTZ.AND P1, PT, R132, -INF , PT ;  /* 0xff8000008400780b */ /* 0x000fc60003f3d000 */
[----:B------:R-:W-:Y:S01]  /*53d0*/  MUFU.EX2 R217, R5 ;  /* 0x0000000500d97308 */ /* 0x000fe20000000800 */
[----:B-1----:R-:W-:-:S07]  /*53e0*/  FFMA.FTZ R4, R67, c[0x0][0x23c], -R21 ;  /* 0x00008f0043047a23 */ /* 0x002fce0000010815 */
        /* <DEDUP_REMOVED lines=9> */
[C---:B------:R-:W-:Y:S08]  /*5480*/  HMMA.16816.F32.BF16 R28, R16.reuse, R32, RZ ;  /* 0x00000020101c723c */ /* 0x040ff000000418ff */
[----:B------:R-:W-:Y:S01]  /*5490*/  HMMA.16816.F32.BF16 R124, R16, R56, RZ ;  /* 0x00000038107c723c */ /* 0x000fe200000418ff */
[----:B-1----:R-:W-:-:S02]  /*54a0*/  FFMA.FTZ R4, R61, c[0x0][0x23c], -R21 ;  /* 0x00008f003d047a23 */ /* 0x002fc40000010815 */
[----:B------:R-:W1:Y:S02]  /*54b0*/  LDSM.16.MT88.4 R60, [R213+0xe000] ;  /* 0x00e00000d53c783b */ /* 0x000e640000004200 */
[----:B------:R2:W-:Y:S02]  /*54c0*/  MUFU.EX2 R202, R4 ;  /* 0x0000000400ca7308 */ /* 0x0005e40000000800 */
[----:B--2---:R-:W-:-:S06]  /*54d0*/  FFMA.FTZ R4, R54, c[0x0][0x23c], -R21 ;  /* 0x00008f0036047a23 */ /* 0x004fcc0000010815 */
[----:B------:R2:W-:Y:S02]  /*54e0*/  MUFU.EX2 R10, R4 ;  /* 0x00000004000a7308 */ /* 0x0005e40000000800 */
[----:B--2---:R-:W-:Y:S02]  /*54f0*/  FFMA.FTZ R4, R51, c[0x0][0x23c], -R21 ;  /* 0x00008f0033047a23 */ /* 0x004fe40000010815 */
[----:B------:R-:W2:Y:S01]  /*5500*/  LDSM.16.MT88.4 R48, [R213+0xc000] ;  /* 0x00c00000d530783b */ /* 0x000ea20000004200 */
[----:B-1----:R-:W-:Y:S03]  /*5510*/  HMMA.16816.F32.BF16 R116, R16, R60, RZ ;  /* 0x0000003c1074723c */ /* 0x002fe600000418ff */
[----:B------:R1:W-:Y:S02]  /*5520*/  MUFU.EX2 R97, R4 ;  /* 0x0000000400617308 */ /* 0x0003e40000000800 */
[----:B-1----:R-:W-:-:S06]  /*5530*/  FFMA.FTZ R4, R75, c[0x0][0x23c], -R20 ;  /* 0x00008f004b047a23 */ /* 0x002fcc0000010814 */
[----:B------:R1:W-:Y:S02]  /*5540*/  MUFU.EX2 R182, R4 ;  /* 0x0000000400b67308 */ /* 0x0003e40000000800 */
[--C-:B-1----:R-:W-:Y:S02]  /*5550*/  FFMA.FTZ R4, R74, c[0x0][0x23c], -R20.reuse ;  /* 0x00008f004a047a23 */ /* 0x102fe40000010814 */
[----:B------:R-:W1:Y:S04]  /*5560*/  LDSM.16.MT88.4 R72, [R216+0xc800] ;  /* 0x00c80000d848783b */ /* 0x000e680000004200 */
[----:B------:R3:W4:Y:S02]  /*5570*/  MUFU.EX2 R181, R4 ;  /* 0x0000000400b57308 */ /* 0x0007240000000800 */
[----:B---3--:R-:W-:Y:S01]  /*5580*/  FFMA.FTZ R4, R69, c[0x0][0x23c], -R20 ;  /* 0x00008f0045047a23 */ /* 0x008fe20000010814 */
[----:B----4-:R-:W-:-:S05]  /*5590*/  F2FP.BF16.PACK_AB R12, R181, R182 ;  /* 0x000000b6b50c723e */ /* 0x010fca00000010ff */
[----:B------:R3:W-:Y:S02]  /*55a0*/  MUFU.EX2 R183, R4 ;  /* 0x0000000400b77308 */ /* 0x0007e40000000800 */
[----:B---3--:R-:W-:-:S06]  /*55b0*/  FFMA.FTZ R4, R68, c[0x0][0x23c], -R20 ;  /* 0x00008f0044047a23 */ /* 0x008fcc0000010814 */
[----:B------:R3:W4:Y:S02]  /*55c0*/  MUFU.EX2 R241, R4 ;  /* 0x0000000400f17308 */ /* 0x0007240000000800 */
[----:B---3--:R-:W-:Y:S01]  /*55d0*/  FMUL.FTZ R4, R132, c[0x0][0x23c] ;  /* 0x00008f0084047a20 */ /* 0x008fe20000410000 */
[----:B----4-:R-:W-:-:S04]  /*55e0*/  F2FP.BF16.PACK_AB R14, R241, R183 ;  /* 0x000000b7f10e723e */ /* 0x010fc800000010ff */
[----:B------:R-:W-:Y:S01]  /*55f0*/  FSEL R0, R4, RZ, P1 ;  /* 0x000000ff04007208 */ /* 0x000fe20000800000 */
[----:B------:R-:W-:-:S04]  /*5600*/  FFMA.FTZ R4, R64, c[0x0][0x23c], -R20 ;  /* 0x00008f0040047a23 */ /* 0x000fc80000010814 */
[----:B------:R3:W-:Y:S01]  /*5610*/  MUFU.EX2 R94, R4 ;  /* 0x00000004005e7308 */ /* 0x0007e20000000800 */
[----:B------:R-:W-:-:S07]  /*5620*/  FFMA.FTZ R3, R71, c[0x0][0x23c], -R0 ;  /* 0x00008f0047037a23 */ /* 0x000fce0000010800 */
[----:B------:R4:W1:Y:S01]  /*5630*/  MUFU.EX2 R93, R3 ;  /* 0x00000003005d7308 */ /* 0x0008620000000800 */
[----:B---3--:R-:W-:-:S07]  /*5640*/  FFMA.FTZ R4, R81, c[0x0][0x23c], -R0 ;  /* 0x00008f0051047a23 */ /* 0x008fce0000010800 */
[----:B------:R3:W-:Y:S01]  /*5650*/  MUFU.EX2 R180, R4 ;  /* 0x0000000400b47308 */ /* 0x0007e20000000800 */
[--C-:B----4-:R-:W-:Y:S01]  /*5660*/  FFMA.FTZ R3, R70, c[0x0][0x23c], -R0.reuse ;  /* 0x00008f0046037a23 */ /* 0x110fe20000010800 */
[-C--:B-1----:R-:W-:Y:S01]  /*5670*/  MOV R2, R93.reuse ;  /* 0x0000005d00027202 */ /* 0x082fe20000000f00 */
[C---:B--2---:R-:W-:Y:S05]  /*5680*/  HMMA.16816.F32.BF16 R68, R16.reuse, R48, RZ ;  /* 0x000000301044723c */ /* 0x044fea00000418ff */
[----:B------:R1:W2:Y:S01]  /*5690*/  MUFU.EX2 R8, R3 ;  /* 0x0000000300087308 */ /* 0x0002a20000000800 */
[----:B---3--:R-:W-:Y:S02]  /*56a0*/  FFMA.FTZ R4, R80, c[0x0][0x23c], -R0 ;  /* 0x00008f0050047a23 */ /* 0x008fe40000010800 */
[----:B------:R-:W3:Y:S05]  /*56b0*/  LDSM.16.MT88.4 R80, [R214+0xe000] ;  /* 0x00e00000d650783b */ /* 0x000eea0000004200 */
[----:B------:R-:W4:Y:S01]  /*56c0*/  MUFU.EX2 R163, R4 ;  /* 0x0000000400a37308 */ /* 0x000f220000000800 */
[----:B-1----:R-:W-:Y:S01]  /*56d0*/  FFMA.FTZ R3, R52, c[0x0][0x23c], -R20 ;  /* 0x00008f0034037a23 */ /* 0x002fe20000010814 */
[----:B--2---:R-:W-:Y:S01]  /*56e0*/  F2FP.BF16.PACK_AB R15, R8, R93 ;  /* 0x0000005d080f723e */ /* 0x004fe200000010ff */
[----:B------:R-:W-:Y:S05]  /*56f0*/  HMMA.16816.F32.BF16 R52, R16, R24, RZ ;  /* 0x000000181034723c */ /* 0x000fea00000418ff */
[----:B------:R1:W-:Y:S01]  /*5700*/  MUFU.EX2 R219, R3 ;  /* 0x0000000300db7308 */ /* 0x0003e20000000800 */
[----:B----4-:R-:W-:-:S07]  /*5710*/  F2FP.BF16.PACK_AB R13, R163, R180 ;  /* 0x000000b4a30d723e */ /* 0x010fce00000010ff */
[----:B------:R-:W-:Y:S01]  /*5720*/  HMMA.16816.F32.BF16 R36, R12, R24, RZ ;  /* 0x000000180c24723c */ /* 0x000fe200000418ff */
[----:B-1----:R-:W-:-:S04]  /*5730*/  FFMA.FTZ R3, R66, c[0x0][0x23c], -R20 ;  /* 0x00008f0042037a23 */ /* 0x002fc80000010814 */
[----:B------:R1:W2:Y:S02]  /*5740*/  MUFU.EX2 R243, R3 ;  /* 0x0000000300f37308 */ /* 0x0002a40000000800 */
[----:B------:R-:W-:Y:S01]  /*5750*/  IMAD.MOV.U32 R25, RZ, RZ, R8 ;  /* 0x000000ffff197224 */ /* 0x000fe200078e0008 */
[C---:B------:R-:W-:Y:S07]  /*5760*/  HMMA.16816.F32.BF16 R64, R12.reuse, R48, RZ ;  /* 0x000000300c40723c */ /* 0x040fee00000418ff */
[----:B------:R-:W-:Y:S01]  /*5770*/  IMAD.MOV.U32 R48, RZ, RZ, R10 ;  /* 0x000000ffff307224 */ /* 0x000fe200078e000a */
[----:B------:R-:W-:Y:S01]  /*5780*/  HMMA.16816.F32.BF16 R88, R12, R32, RZ ;  /* 0x000000200c58723c */ /* 0x000fe200000418ff */
[----:B------:R-:W-:-:S02]  /*5790*/  MOV R49, R9 ;  /* 0x0000000900317202 */ /* 0x000fc40000000f00 */
[----:B------:R-:W-:Y:S01]  /*57a0*/  F2FP.BF16.PACK_AB R9, R202, R212 ;  /* 0x000000d4ca09723e */ /* 0x000fe200000010ff */
[----:B-1----:R-:W-:Y:S01]  /*57b0*/  FFMA.FTZ R3, R77, c[0x0][0x23c], -R0 ;  /* 0x00008f004d037a23 */ /* 0x002fe20000010800 */
[----:B--2---:R-:W-:Y:S02]  /*57c0*/  F2FP.BF16.PACK_AB R6, R243, R219 ;  /* 0x000000dbf306723e */ /* 0x004fe400000010ff */
[----:B------:R-:W-:Y:S01]  /*57d0*/  F2FP.BF16.PACK_AB R8, R92, R49 ;  /* 0x000000315c08723e */ /* 0x000fe200000010ff */
[----:B------:R1:W-:Y:S01]  /*57e0*/  MUFU.EX2 R218, R3 ;  /* 0x0000000300da7308 */ /* 0x0003e20000000800 */
[----:B------:R-:W-:Y:S01]  /*57f0*/  F2FP.BF16.PACK_AB R10, R252, R242 ;  /* 0x000000f2fc0a723e */ /* 0x000fe200000010ff */
[----:B------:R-:W-:Y:S01]  /*5800*/  HMMA.16816.F32.BF16 R112, R12, R60, RZ ;  /* 0x0000003c0c70723c */ /* 0x000fe200000418ff */
[----:B------:R-:W-:-:S07]  /*5810*/  F2FP.BF16.PACK_AB R11, R97, R48 ;  /* 0x00000030610b723e */ /* 0x000fce00000010ff */
[----:B------:R-:W-:Y:S01]  /*5820*/  HMMA.16816.F32.BF16 R164, R8, R40, R52 ;  /* 0x0000002808a4723c */ /* 0x000fe20000041834 */
[----:B------:R-:W2:Y:S01]  /*5830*/  LDSM.16.MT88.4 R52, [R214+0xe800] ;  /* 0x00e80000d634783b */ /* 0x000ea20000004200 */
[----:B-1----:R-:W-:-:S06]  /*5840*/  FFMA.FTZ R3, R79, c[0x0][0x23c], -R0 ;  /* 0x00008f004f037a23 */ /* 0x002fcc0000010800 */
[C---:B------:R-:W-:Y:S01]  /*5850*/  HMMA.16816.F32.BF16 R196, R8.reuse, R72, R28 ;  /* 0x0000004808c4723c */ /* 0x040fe2000004181c */
[----:B------:R-:W1:Y:S01]  /*5860*/  LDSM.16.MT88.4 R28, [R213+0xe800] ;  /* 0x00e80000d51c783b */ /* 0x000e620000004200 */
[----:B------:R4:W-:Y:S06]  /*5870*/  MUFU.EX2 R4, R3 ;  /* 0x0000000300047308 */ /* 0x0009ec0000000800 */
[----:B------:R-:W-:Y:S01]  /*5880*/  HMMA.16816.F32.BF16 R168, R8, R44, R68 ;  /* 0x0000002c08a8723c */ /* 0x000fe20000041844 */
[----:B------:R-:W-:Y:S07]  /*5890*/  LDSM.16.MT88.4 R68, [R216+0xe800] ;  /* 0x00e80000d844783b */ /* 0x000fee0000004200 */
[----:B---3--:R-:W-:Y:S01]  /*58a0*/  HMMA.16816.F32.BF16 R108, R16, R80, RZ ;  /* 0x00000050106c723c */ /* 0x008fe200000418ff */
[----:B----4-:R-:W-:-:S04]  /*58b0*/  FFMA.FTZ R3, R76, c[0x0][0x23c], -R0 ;  /* 0x00008f004c037a23 */ /* 0x010fc80000010800 */
[----:B------:R3:W4:Y:S03]  /*58c0*/  MUFU.EX2 R24, R3 ;  /* 0x0000000300187308 */ /* 0x0007260000000800 */
[C---:B------:R-:W-:Y:S08]  /*58d0*/  HMMA.16816.F32.BF16 R120, R12.reuse, R56, RZ ;  /* 0x000000380c78723c */ /* 0x040ff000000418ff */
[----:B------:R-:W-:Y:S01]  /*58e0*/  HMMA.16816.F32.BF16 R104, R12, R80, RZ ;  /* 0x000000500c68723c */ /* 0x000fe200000418ff */
[----:B---3--:R-:W-:-:S02]  /*58f0*/  FFMA.FTZ R3, R78, c[0x0][0x23c], -R0 ;  /* 0x00008f004e037a23 */ /* 0x008fc40000010800 */
[----:B------:R-:W3:Y:S05]  /*5900*/  LDSM.16.MT88.4 R76, [R216+0xe000] ;  /* 0x00e00000d84c783b */ /* 0x000eea0000004200 */
[----:B--2---:R-:W-:Y:S01]  /*5910*/  HMMA.16816.F32.BF16 R248, R8, R52, R108 ;  /* 0x0000003408f8723c */ /* 0x004fe2000004186c */
[----:B------:R2:W2:Y:S01]  /*5920*/  MUFU.EX2 R231, R3 ;  /* 0x0000000300e77308 */ /* 0x0004a20000000800 */
[----:B------:R-:W-:Y:S02]  /*5930*/  IMAD.MOV.U32 R81, RZ, RZ, R48 ;  /* 0x000000ffff517224 */ /* 0x000fe400078e0030 */
[----:B----4-:R-:W-:-:S04]  /*5940*/  IMAD.MOV.U32 R57, RZ, RZ, R24 ;  /* 0x000000ffff397224 */ /* 0x010fc800078e0018 */
[----:B-1----:R-:W-:Y:S01]  /*5950*/  HMMA.16816.F32.BF16 R204, R8, R28, R116 ;  /* 0x0000001c08cc723c */ /* 0x002fe20000041874 */
[----:B--2---:R-:W-:Y:S02]  /*5960*/  MOV R3, R4 ;  /* 0x0000000400037202 */ /* 0x004fe40000000f00 */
[----:B------:R-:W-:Y:S02]  /*5970*/  F2FP.BF16.PACK_AB R4, R94, R217 ;  /* 0x000000d95e04723e */ /* 0x000fe400000010ff */
[----:B------:R-:W-:Y:S02]  /*5980*/  F2FP.BF16.PACK_AB R5, R3, R218 ;  /* 0x000000da0305723e */ /* 0x000fe400000010ff */
[----:B------:R-:W-:-:S07]  /*5990*/  F2FP.BF16.PACK_AB R7, R231, R24 ;  /* 0x00000018e707723e */ /* 0x000fce00000010ff */
[C---:B------:R-:W-:Y:S01]  /*59a0*/  HMMA.16816.F32.BF16 R172, R4.reuse, R44, R64 ;  /* 0x0000002c04ac723c */ /* 0x040fe20000041840 */
[----:B------:R-:W1:Y:S06]  /*59b0*/  LDSM.16.MT88.4 R64, [R215+0xe800] ;  /* 0x00e80000d740783b */ /* 0x000e6c0000004200 */
[----:B------:R-:W-:Y:S01]  /*59c0*/  MOV R44, R95 ;  /* 0x0000005f002c7202 */ /* 0x000fe20000000f00 */
[----:B------:R-:W-:Y:S01]  /*59d0*/  HMMA.16816.F32.BF16 R184, R4, R72, R88 ;  /* 0x0000004804b8723c */ /* 0x000fe20000041858 */
[----:B------:R-:W-:-:S06]  /*59e0*/  IMAD.MOV.U32 R45, RZ, RZ, R94 ;  /* 0x000000ffff2d7224 */ /* 0x000fcc00078e005e */
[----:B------:R-:W-:Y:S01]  /*59f0*/  IMAD.MOV.U32 R73, RZ, RZ, R92 ;  /* 0x000000ffff497224 */ /* 0x000fe200078e005c */
[----:B------:R-:W-:Y:S04]  /*5a00*/  HMMA.16816.F32.BF16 R88, R12, R84, RZ ;  /* 0x000000540c58723c */ /* 0x000fe800000418ff */
[----:B------:R-:W-:-:S04]  /*5a10*/  MOV R80, R73 ;  /* 0x0000004900507202 */ /* 0x000fc80000000f00 */
[----:B------:R-:W-:Y:S01]  /*5a20*/  HMMA.16816.F32.BF16 R176, R4, R40, R36 ;  /* 0x0000002804b0723c */ /* 0x000fe20000041824 */
[----:B------:R-:W2:Y:S06]  /*5a30*/  LDSM.16.MT88.4 R36, [R215+0xc800] ;  /* 0x00c80000d724783b */ /* 0x000eac0000004200 */
[----:B------:R-:W-:Y:S01]  /*5a40*/  MOV R40, R97 ;  /* 0x0000006100287202 */ /* 0x000fe20000000f00 */
[----:B------:R-:W-:Y:S01]  /*5a50*/  IMAD.MOV.U32 R41, RZ, RZ, R96 ;  /* 0x000000ffff297224 */ /* 0x000fe200078e0060 */
[----:B---3--:R-:W-:Y:S08]  /*5a60*/  HMMA.16816.F32.BF16 R100, R16, R76, RZ ;  /* 0x0000004c1064723c */ /* 0x008ff000000418ff */
[----:B-1----:R-:W-:Y:S08]  /*5a70*/  HMMA.16816.F32.BF16 R88, R4, R64, R88 ;  /* 0x000000400458723c */ /* 0x002ff00000041858 */
[----:B------:R-:W-:Y:S08]  /*5a80*/  HMMA.16816.F32.BF16 R96, R12, R76, RZ ;  /* 0x0000004c0c60723c */ /* 0x000ff000000418ff */
[----:B------:R-:W-:Y:S08]  /*5a90*/  HMMA.16816.F32.BF16 R92, R16, R84, RZ ;  /* 0x00000054105c723c */ /* 0x000ff000000418ff */
[----:B------:R-:W-:Y:S01]  /*5aa0*/  MOV R84, R88 ;  /* 0x0000005800547202 */ /* 0x000fe20000000f00 */
[----:B------:R-:W-:Y:S01]  /*5ab0*/  IMAD.MOV.U32 R77, RZ, RZ, R89 ;  /* 0x000000ffff4d7224 */ /* 0x000fe200078e0059 */
[----:B------:R-:W-:Y:S01]  /*5ac0*/  MOV R76, R90 ;  /* 0x0000005a004c7202 */ /* 0x000fe20000000f00 */
[----:B------:R-:W-:Y:S01]  /*5ad0*/  IMAD.MOV.U32 R61, RZ, RZ, R91 ;  /* 0x000000ffff3d7224 */ /* 0x000fe200078e005b */
[----:B------:R-:W-:Y:S08]  /*5ae0*/  HMMA.16816.F32.BF16 R100, R8, R68, R100 ;  /* 0x000000440864723c */ /* 0x000ff00000041864 */
[----:B------:R-:W-:Y:S08]  /*5af0*/  HMMA.16816.F32.BF16 R88, R12, R62, RZ ;  /* 0x0000003e0c58723c */ /* 0x000ff000000418ff */
[----:B------:R-:W-:Y:S08]  /*5b00*/  HMMA.16816.F32.BF16 R96, R4, R68, R96 ;  /* 0x000000440460723c */ /* 0x000ff00000041860 */
[----:B------:R-:W-:Y:S01]  /*5b10*/  HMMA.16816.F32.BF16 R92, R8, R64, R92 ;  /* 0x00000040085c723c */ /* 0x000fe2000004185c */
[----:B------:R-:W-:-:S05]  /*5b20*/  MOV R56, R102 ;  /* 0x0000006600387202 */ /* 0x000fca0000000f00 */
[----:B------:R-:W-:Y:S01]  /*5b30*/  IMAD.MOV.U32 R68, RZ, RZ, R56 ;  /* 0x000000ffff447224 */ /* 0x000fe200078e0038 */
[----:B------:R-:W-:Y:S01]  /*5b40*/  MOV R56, R49 ;  /* 0x0000003100387202 */ /* 0x000fe20000000f00 */
[----:B------:R-:W-:Y:S08]  /*5b50*/  HMMA.16816.F32.BF16 R108, R4, R30, R88 ;  /* 0x0000001e046c723c */ /* 0x000ff00000041858 */
[----:B------:R-:W-:Y:S01]  /*5b60*/  HMMA.16816.F32.BF16 R88, R12, R82, RZ ;  /* 0x000000520c58723c */ /* 0x000fe200000418ff */
[----:B------:R-:W-:Y:S01]  /*5b70*/  MOV R33, R98 ;  /* 0x0000006200217202 */ /* 0x000fe20000000f00 */
[----:B------:R-:W-:-:S06]  /*5b80*/  IMAD.MOV.U32 R32, RZ, RZ, R97 ;  /* 0x000000ffff207224 */ /* 0x000fcc00078e0061 */
[----:B--2---:R-:W-:Y:S01]  /*5b90*/  HMMA.16816.F32.BF16 R192, R8, R36, R124 ;  /* 0x0000002408c0723c */ /* 0x004fe2000004187c */
[----:B------:R-:W-:Y:S01]  /*5ba0*/  IMAD.MOV.U32 R203, RZ, RZ, R94 ;  /* 0x000000ffffcb7224 */ /* 0x000fe200078e005e */
[----:B------:R-:W-:Y:S01]  /*5bb0*/  MOV R85, R95 ;  /* 0x0000005f00557202 */ /* 0x000fe20000000f00 */
[----:B------:R-:W-:-:S05]  /*5bc0*/  IMAD.MOV.U32 R60, RZ, RZ, R92 ;  /* 0x000000ffff3c7224 */ /* 0x000fca00078e005c */
[C---:B------:R-:W-:Y:S07]  /*5bd0*/  HMMA.16816.F32.BF16 R120, R4.reuse, R36, R120 ;  /* 0x000000240478723c */ /* 0x040fee0000041878 */
[----:B------:R-:W-:Y:S01]  /*5be0*/  IMAD.MOV.U32 R37, RZ, RZ, R103 ;  /* 0x000000ffff257224 */ /* 0x000fe200078e0067 */
[----:B------:R-:W-:Y:S01]  /*5bf0*/  HMMA.16816.F32.BF16 R208, R4, R28, R112 ;  /* 0x0000001c04d0723c */ /* 0x000fe20000041870 */
[----:B------:R-:W-:-:S03]  /*5c00*/  MOV R36, R93 ;  /* 0x0000005d00247202 */ /* 0x000fc60000000f00 */
[----:B------:R-:W-:Y:S02]  /*5c10*/  MOV R69, R37 ;  /* 0x0000002500457202 */ /* 0x000fe40000000f00 */
[----:B------:R-:W-:Y:S01]  /*5c20*/  MOV R37, R25 ;  /* 0x0000001900257202 */ /* 0x000fe20000000f00 */
[----:B------:R-:W-:Y:S01]  /*5c30*/  IMAD.MOV.U32 R28, RZ, RZ, R96 ;  /* 0x000000ffff1c7224 */ /* 0x000fe200078e0060 */
[----:B------:R-:W-:Y:S01]  /*5c40*/  HMMA.16816.F32.BF16 R244, R4, R52, R104 ;  /* 0x0000003404f4723c */ /* 0x000fe20000041868 */
[----:B------:R-:W-:-:S06]  /*5c50*/  MOV R29, R99 ;  /* 0x00000063001d7202 */ /* 0x000fcc0000000f00 */
[----:B------:R-:W-:Y:S01]  /*5c60*/  MOV R53, R100 ;  /* 0x0000006400357202 */ /* 0x000fe20000000f00 */
[----:B------:R-:W-:Y:S01]  /*5c70*/  IMAD.MOV.U32 R52, RZ, RZ, R101 ;  /* 0x000000ffff347224 */ /* 0x000fe200078e0065 */
[----:B------:R-:W-:Y:S08]  /*5c80*/  HMMA.16816.F32.BF16 R112, R4, R54, R88 ;  /* 0x000000360470723c */ /* 0x000ff00000041858 */
        /* <DEDUP_REMOVED lines=9> */
[C---:B------:R-:W-:Y:S08]  /*5d20*/  HMMA.16816.F32.BF16 R92, R4.reuse, R38, R92 ;  /* 0x00000026045c723c */ /* 0x040ff0000004185c */
[C---:B------:R-:W-:Y:S08]  /*5d30*/  HMMA.16816.F32.BF16 R116, R4.reuse, R70, R88 ;  /* 0x000000460474723c */ /* 0x040ff00000041858 */
[----:B------:R-:W-:Y:S07]  /*5d40*/  HMMA.16816.F32.BF16 R124, R4, R66, R12 ;  /* 0x00000042047c723c */ /* 0x000fee000004180c */
[----:B------:R-:W-:Y:S01]  /*5d50*/  IMAD.MOV.U32 R14, RZ, RZ, R44 ;  /* 0x000000ffff0e7224 */ /* 0x000fe200078e002c */
[----:B------:R-:W-:Y:S01]  /*5d60*/  HMMA.16816.F32.BF16 R48, R16, R50, RZ ;  /* 0x000000321030723c */ /* 0x000fe200000418ff */
[----:B------:R-:W-:Y:S01]  /*5d70*/  MOV R13, R45 ;  /* 0x0000002d000d7202 */ /* 0x000fe20000000f00 */
[----:B------:R-:W-:Y:S01]  /*5d80*/  IMAD.MOV.U32 R12, RZ, RZ, R2 ;  /* 0x000000ffff0c7224 */ /* 0x000fe200078e0002 */
[----:B------:R-:W-:Y:S01]  /*5d90*/  MOV R15, R41 ;  /* 0x00000029000f7202 */ /* 0x000fe20000000f00 */
[----:B------:R-:W-:-:S04]  /*5da0*/  FFMA.FTZ R2, R160, c[0x0][0x23c], -R22 ;  /* 0x00008f00a0027a23 */ /* 0x000fc80000010816 */
[C---:B------:R-:W-:Y:S01]  /*5db0*/  HMMA.16816.F32.BF16 R4, R16.reuse, R58, RZ ;  /* 0x0000003a1004723c */ /* 0x040fe200000418ff */
[----:B------:R1:W-:Y:S07]  /*5dc0*/  MUFU.EX2 R59, R2 ;  /* 0x00000002003b7308 */ /* 0x0003ee0000000800 */
[----:B------:R-:W-:Y:S08]  /*5dd0*/  HMMA.16816.F32.BF16 R24, R16, R26, RZ ;  /* 0x0000001a1018723c */ /* 0x000ff000000418ff */
[----:B------:R-:W-:Y:S01]  /*5de0*/  HMMA.16816.F32.BF16 R48, R8, R46, R48 ;  /* 0x0000002e0830723c */ /* 0x000fe20000041830 */
[----:B-1----:R-:W-:-:S07]  /*5df0*/  FFMA.FTZ R2, R157, c[0x0][0x23c], -R22 ;  /* 0x00008f009d027a23 */ /* 0x002fce0000010816 */
[----:B------:R-:W-:Y:S08]  /*5e00*/  HMMA.16816.F32.BF16 R44, R8, R38, R4 ;  /* 0x00000026082c723c */ /* 0x000ff00000041804 */
[----:B------:R-:W-:Y:S08]  /*5e10*/  HMMA.16816.F32.BF16 R4, R16, R62, RZ ;  /* 0x0000003e1004723c */ /* 0x000ff000000418ff */
[----:B------:R-:W-:Y:S07]  /*5e20*/  HMMA.16816.F32.BF16 R88, R8, R42, R24 ;  /* 0x0000002a0858723c */ /* 0x000fee0000041818 */
[----:B------:R-:W-:Y:S01]  /*5e30*/  IMAD.MOV.U32 R27, RZ, RZ, R33 ;  /* 0x000000ffff1b7224 */ /* 0x000fe200078e0021 */
[----:B------:R-:W-:Y:S01]  /*5e40*/  MOV R26, R32 ;  /* 0x00000020001a7202 */ /* 0x000fe20000000f00 */
[----:B------:R-:W-:Y:S01]  /*5e50*/  IMAD.MOV.U32 R24, RZ, RZ, R40 ;  /* 0x000000ffff187224 */ /* 0x000fe200078e0028 */
[----:B------:R-:W-:Y:S01]  /*5e60*/  HMMA.16816.F32.BF16 R32, R16, R34, RZ ;  /* 0x000000221020723c */ /* 0x000fe200000418ff */
[----:B------:R-:W-:Y:S01]  /*5e70*/  MOV R25, R243 ;  /* 0x000000f300197202 */ /* 0x000fe20000000f00 */
[----:B------:R-:W-:Y:S01]  /*5e80*/  IMAD.MOV.U32 R58, RZ, RZ, R27 ;  /* 0x000000ffff3a7224 */ /* 0x000fe200078e001b */
[----:B------:R-:W-:Y:S01]  /*5e90*/  MOV R39, R26 ;  /* 0x0000001a00277202 */ /* 0x000fe20000000f00 */
[----:B------:R-:W-:-:S02]  /*5ea0*/  FFMA.FTZ R26, R130, c[0x0][0x23c], -R21 ;  /* 0x00008f00821a7a23 */ /* 0x000fc40000010815 */
[----:B------:R-:W-:Y:S02]  /*5eb0*/  FFMA.FTZ R27, R136, c[0x0][0x23c], -R21 ;  /* 0x00008f00881b7a23 */ /* 0x000fe40000010815 */
[----:B------:R-:W-:Y:S07]  /*5ec0*/  HMMA.16816.F32.BF16 R40, R8, R30, R4 ;  /* 0x0000001e0828723c */ /* 0x000fee0000041804 */
[--C-:B------:R-:W-:Y:S01]  /*5ed0*/  FFMA.FTZ R31, R131, c[0x0][0x23c], -R22.reuse ;  /* 0x00008f00831f7a23 */ /* 0x100fe20000010816 */
[----:B------:R-:W-:Y:S01]  /*5ee0*/  HMMA.16816.F32.BF16 R4, R16, R82, RZ ;  /* 0x000000521004723c */ /* 0x000fe200000418ff */
[----:B------:R1:W2:Y:S01]  /*5ef0*/  MUFU.EX2 R82, R2 ;  /* 0x0000000200527308 */ /* 0x0002a20000000800 */
[----:B------:R-:W-:-:S02]  /*5f00*/  FFMA.FTZ R30, R128, c[0x0][0x23c], -R22 ;  /* 0x00008f00801e7a23 */ /* 0x000fc40000010816 */
[----:B------:R-:W-:-:S04]  /*5f10*/  IMAD.MOV.U32 R128, RZ, RZ, R37 ;  /* 0x000000ffff807224 */ /* 0x000fc800078e0025 */
[----:B------:R-:W-:Y:S01]  /*5f20*/  HMMA.16816.F32.BF16 R72, R8, R74, R32 ;  /* 0x0000004a0848723c */ /* 0x000fe20000041820 */
[----:B------:R-:W-:-:S06]  /*5f30*/  IMAD.MOV.U32 R136, RZ, RZ, R128 ;  /* 0x000000ffff887224 */ /* 0x000fcc00078e0080 */
        /* <DEDUP_REMOVED lines=9> */
[----:B------:R-:W-:Y:S01]  /*5fd0*/  HMMA.16816.F32.BF16 R52, R8, R54, R4 ;  /* 0x000000360834723c */ /* 0x000fe20000041804 */
[----:B--2---:R-:W-:Y:S01]  /*5fe0*/  IMAD.MOV.U32 R130, RZ, RZ, R82 ;  /* 0x000000ffff827224 */ /* 0x004fe200078e0052 */
[----:B------:R-:W-:Y:S01]  /*5ff0*/  MOV R82, R83 ;  /* 0x0000005300527202 */ /* 0x000fe20000000f00 */
[----:B------:R-:W-:Y:S01]  /*6000*/  IMAD.MOV.U32 R62, RZ, RZ, R33 ;  /* 0x000000ffff3e7224 */ /* 0x000fe200078e0021 */
[----:B------:R-:W-:Y:S01]  /*6010*/  MOV R34, R80 ;  /* 0x0000005000227202 */ /* 0x000fe20000000f00 */
[----:B------:R-:W-:Y:S01]  /*6020*/  IMAD.MOV.U32 R33, RZ, RZ, R28 ;  /* 0x000000ffff217224 */ /* 0x000fe200078e001c */
[----:B------:R-:W-:Y:S01]  /*6030*/  MOV R80, R252 ;  /* 0x000000fc00507202 */ /* 0x000fe20000000f00 */
[----:B------:R-:W-:Y:S01]  /*6040*/  IMAD.MOV.U32 R83, RZ, RZ, R62 ;  /* 0x000000ffff537224 */ /* 0x000fe200078e003e */
[----:B------:R-:W-:Y:S01]  /*6050*/  HMMA.16816.F32.BF16 R4, R16, R78, RZ ;  /* 0x0000004e1004723c */ /* 0x000fe200000418ff */
[----:B------:R-:W-:Y:S01]  /*6060*/  MOV R62, R63 ;  /* 0x0000003f003e7202 */ /* 0x000fe20000000f00 */
[----:B------:R-:W-:Y:S01]  /*6070*/  IMAD.MOV.U32 R63, RZ, RZ, R38 ;  /* 0x000000ffff3f7224 */ /* 0x000fe200078e0026 */
[----:B------:R-:W-:Y:S01]  /*6080*/  MOV R38, R39 ;  /* 0x0000002700267202 */ /* 0x000fe20000000f00 */
[----:B------:R-:W-:-:S02]  /*6090*/  IMAD.MOV.U32 R39, RZ, RZ, R58 ;  /* 0x000000ffff277224 */ /* 0x000fc400078e003a */
[----:B------:R-:W-:Y:S02]  /*60a0*/  FFMA.FTZ R32, R145, c[0x0][0x23c], -R22 ;  /* 0x00008f0091207a23 */ /* 0x000fe40000010816 */
[----:B------:R-:W-:Y:S01]  /*60b0*/  HMMA.16816.F32.BF16 R16, R16, R86, RZ ;  /* 0x000000561010723c */ /* 0x000fe200000418ff */
[----:B------:R-:W-:Y:S01]  /*60c0*/  FFMA.FTZ R28, R139, c[0x0][0x23c], -R21 ;  /* 0x00008f008b1c7a23 */ /* 0x000fe20000010815 */
[----:B------:R-:W-:Y:S11]  /*60d0*/  MOV R139, R56 ;  /* 0x00000038008b7202 */ /* 0x000ff60000000f00 */
[----:B------:R-:W-:Y:S03]  /*60e0*/  @!UPT UIADD3 URZ, URZ, URZ, URZ ;  /* 0x0000003f3f3ff290 */ /* 0x000fe6000fffe03f */
[C---:B------:R-:W-:Y:S07]  /*60f0*/  HMMA.16816.F32.BF16 R68, R8.reuse, R70, R4 ;  /* 0x000000460844723c */ /* 0x040fee0000041804 */
[----:B------:R-:W-:Y:S01]  /*6100*/  MOV R5, R39 ;  /* 0x0000002700057202 */ /* 0x000fe20000000f00 */
[----:B------:R-:W-:Y:S01]  /*6110*/  HMMA.16816.F32.BF16 R64, R8, R66, R16 ;  /* 0x000000420840723c */ /* 0x000fe20000041810 */
[----:B------:R1:W-:Y:S01]  /*6120*/  MUFU.EX2 R19, R2 ;  /* 0x0000000200137308 */ /* 0x0003e20000000800 */
[----:B------:R-:W-:-:S05]  /*6130*/  MOV R39, R13 ;  /* 0x0000000d00277202 */ /* 0x000fca0000000f00 */
[----:B------:R-:W-:Y:S02]  /*6140*/  IMAD.MOV.U32 R151, RZ, RZ, R39 ;  /* 0x000000ffff977224 */ /* 0x000fe400078e0027 */
[----:B-1----:R-:W-:Y:S01]  /*6150*/  FFMA.FTZ R2, R141, c[0x0][0x23c], -R22 ;  /* 0x00008f008d027a23 */ /* 0x002fe20000010816 */
[----:B------:R-:W-:-:S03]  /*6160*/  MOV R141, R231 ;  /* 0x000000e7008d7202 */ /* 0x000fc60000000f00 */
[----:B------:R1:W-:Y:S02]  /*6170*/  MUFU.EX2 R78, R2 ;  /* 0x00000002004e7308 */ /* 0x0003e40000000800 */
[----:B-1----:R-:W-:-:S06]  /*6180*/  FFMA.FTZ R2, R158, c[0x0][0x23c], -R21 ;  /* 0x00008f009e027a23 */ /* 0x002fcc0000010815 */
[----:B------:R1:W2:Y:S02]  /*6190*/  MUFU.EX2 R79, R2 ;  /* 0x00000002004f7308 */ /* 0x0002a40000000800 */
[----:B-1----:R-:W-:-:S06]  /*61a0*/  FFMA.FTZ R2, R154, c[0x0][0x23c], -R21 ;  /* 0x00008f009a027a23 */ /* 0x002fcc0000010815 */
[----:B------:R1:W-:Y:S02]  /*61b0*/  MUFU.EX2 R87, R2 ;  /* 0x0000000200577308 */ /* 0x0003e40000000800 */
[----:B-1----:R-:W-:-:S06]  /*61c0*/  FFMA.FTZ R2, R149, c[0x0][0x23c], -R21 ;  /* 0x00008f0095027a23 */ /* 0x002fcc0000010815 */
[----:B------:R1:W3:Y:S02]  /*61d0*/  MUFU.EX2 R243, R2 ;  /* 0x0000000200f37308 */ /* 0x0002e40000000800 */
[----:B-1----:R-:W-:Y:S02]  /*61e0*/  FFMA.FTZ R2, R143, c[0x0][0x23c], -R21 ;  /* 0x00008f008f027a23 */ /* 0x002fe40000010815 */
[----:B------:R-:W-:Y:S01]  /*61f0*/  IMAD.MOV.U32 R143, RZ, RZ, R59 ;  /* 0x000000ffff8f7224 */ /* 0x000fe200078e003b */
[----:B------:R-:W-:-:S03]  /*6200*/  MOV R59, R29 ;  /* 0x0000001d003b7202 */ /* 0x000fc60000000f00 */
[----:B------:R1:W4:Y:S01]  /*6210*/  MUFU.EX2 R218, R2 ;  /* 0x0000000200da7308 */ /* 0x0003220000000800 */
[----:B------:R-:W-:Y:S01]  /*6220*/  FFMA.FTZ R29, R23, c[0x0][0x23c], -R22 ;  /* 0x00008f00171d7a23 */ /* 0x000fe20000010816 */
[----:B------:R-:W-:Y:S01]  /*6230*/  MOV R58, R59 ;  /* 0x0000003b003a7202 */ /* 0x000fe20000000f00 */
[----:B------:R-:W-:Y:S01]  /*6240*/  IMAD.MOV.U32 R59, RZ, RZ, R33 ;  /* 0x000000ffff3b7224 */ /* 0x000fe200078e0021 */
[----:B------:R-:W-:Y:S01]  /*6250*/  MOV R33, R34 ;  /* 0x0000002200217202 */ /* 0x000fe20000000f00 */
[----:B------:R-:W-:Y:S02]  /*6260*/  FFMA.FTZ R22, R140, c[0x0][0x23c], -R20 ;  /* 0x00008f008c167a23 */ /* 0x000fe40000010814 */
[----:B------:R-:W-:Y:S01]  /*6270*/  IMAD.MOV.U32 R86, RZ, RZ, R58 ;  /* 0x000000ffff567224 */ /* 0x000fe200078e003a */
[----:B------:R-:W-:Y:S01]  /*6280*/  MOV R6, R59 ;  /* 0x0000003b00067202 */ /* 0x000fe20000000f00 */
[----:B------:R-:W-:Y:S01]  /*6290*/  IMAD.MOV.U32 R34, RZ, RZ, R35 ;  /* 0x000000ffff227224 */ /* 0x000fe200078e0023 */
[----:B------:R-:W-:Y:S01]  /*62a0*/  MOV R59, R15 ;  /* 0x0000000f003b7202 */ /* 0x000fe20000000f00 */
[----:B------:R-:W-:Y:S01]  /*62b0*/  IMAD.MOV.U32 R58, RZ, RZ, R14 ;  /* 0x000000ffff3a7224 */ /* 0x000fe200078e000e */
[----:B------:R-:W-:Y:S01]  /*62c0*/  MOV R35, R24 ;  /* 0x0000001800237202 */ /* 0x000fe20000000f00 */
[--C-:B------:R-:W-:Y:S01]  /*62d0*/  FFMA.FTZ R23, R142, c[0x0][0x23c], -R20.reuse ;  /* 0x00008f008e177a23 */ /* 0x100fe20000010814 */
[----:B--2---:R-:W-:Y:S01]  /*62e0*/  MOV R142, R79 ;  /* 0x0000004f008e7202 */ /* 0x004fe20000000f00 */
[----:B-1----:R-:W-:Y:S01]  /*62f0*/  FFMA.FTZ R2, R159, c[0x0][0x23c], -R20 ;  /* 0x00008f009f027a23 */ /* 0x002fe20000010814 */
[----:B------:R-:W-:Y:S01]  /*6300*/  MOV R17, R6 ;  /* 0x0000000600117202 */ /* 0x000fe20000000f00 */
[----:B---3--:R-:W-:Y:S01]  /*6310*/  IMAD.MOV.U32 R159, RZ, RZ, R243 ;  /* 0x000000ffff9f7224 */ /* 0x008fe200078e00f3 */
[----:B------:R-:W-:Y:S01]  /*6320*/  MOV R154, R58 ;  /* 0x0000003a009a7202 */ /* 0x000fe20000000f00 */
[----:B------:R1:W2:Y:S01]  /*6330*/  MUFU.EX2 R4, R2 ;  /* 0x0000000200047308 */ /* 0x0002a20000000800 */
[----:B------:R-:W-:-:S02]  /*6340*/  IMAD.MOV.U32 R79, RZ, RZ, R83 ;  /* 0x000000ffff4f7224 */ /* 0x000fc400078e0053 */
[----:B------:R-:W-:Y:S01]  /*6350*/  IMAD.MOV.U32 R83, RZ, RZ, R35 ;  /* 0x000000ffff537224 */ /* 0x000fe200078e0023 */
[----:B----4-:R-:W-:Y:S01]  /*6360*/  F2FP.BF16.PACK_AB R11, R218, R159 ;  /* 0x0000009fda0b723e */ /* 0x010fe200000010ff */
[----:B------:R-:W-:Y:S02]  /*6370*/  IMAD.MOV.U32 R35, RZ, RZ, R241 ;  /* 0x000000ffff237224 */ /* 0x000fe400078e00f1 */
[----:B------:R-:W-:Y:S02]  /*6380*/  IMAD.MOV.U32 R7, RZ, RZ, R33 ;  /* 0x000000ffff077224 */ /* 0x000fe400078e0021 */
[----:B------:R-:W-:Y:S01]  /*6390*/  IMAD.MOV.U32 R33, RZ, RZ, R3 ;  /* 0x000000ffff217224 */ /* 0x000fe200078e0003 */
[----:B------:R-:W-:Y:S01]  /*63a0*/  MOV R131, R35 ;  /* 0x0000002300837202 */ /* 0x000fe20000000f00 */
[----:B------:R-:W-:Y:S02]  /*63b0*/  FFMA.FTZ R3, R156, c[0x0][0x23c], -R0 ;  /* 0x00008f009c037a23 */ /* 0x000fe40000010800 */
[----:B------:R-:W-:-:S02]  /*63c0*/  IMAD.MOV.U32 R149, RZ, RZ, R59 ;  /* 0x000000ffff957224 */ /* 0x000fc400078e003b */
[----:B------:R-:W-:Y:S01]  /*63d0*/  MUFU.EX2 R231, R3 ;  /* 0x0000000300e77308 */ /* 0x000fe20000000800 */
[----:B-1----:R-:W-:Y:S01]  /*63e0*/  FFMA.FTZ R2, R155, c[0x0][0x23c], -R20 ;  /* 0x00008f009b027a23 */ /* 0x002fe20000010814 */
[----:B------:R-:W-:Y:S01]  /*63f0*/  MOV R155, R33 ;  /* 0x00000021009b7202 */ /* 0x000fe20000000f00 */
[----:B--2---:R-:W-:Y:S02]  /*6400*/  IMAD.MOV.U32 R140, RZ, RZ, R4 ;  /* 0x000000ffff8c7224 */ /* 0x004fe400078e0004 */
[----:B------:R-:W-:Y:S01]  /*6410*/  IMAD.MOV.U32 R4, RZ, RZ, R38 ;  /* 0x000000ffff047224 */ /* 0x000fe200078e0026 */
[----:B------:R-:W-:Y:S01]  /*6420*/  MOV R128, R155 ;  /* 0x0000009b00807202 */ /* 0x000fe20000000f00 */
[----:B------:R-:W-:Y:S01]  /*6430*/  IMAD.MOV.U32 R38, RZ, RZ, R12 ;  /* 0x000000ffff267224 */ /* 0x000fe200078e000c */
[----:B------:R1:W2:Y:S01]  /*6440*/  MUFU.EX2 R8, R2 ;  /* 0x0000000200087308 */ /* 0x0002a20000000800 */
[----:B------:R-:W3:Y:S01]  /*6450*/  LDSM.16.MT88.4 R12, [R213+0xd000] ;  /* 0x00d00000d50c783b */ /* 0x000ee20000004200 */
[----:B------:R-:W-:Y:S01]  /*6460*/  FFMA.FTZ R24, R129, c[0x0][0x23c], -R21 ;  /* 0x00008f0081187a23 */ /* 0x000fe20000010815 */
[----:B------:R-:W-:Y:S01]  /*6470*/  MOV R18, R4 ;  /* 0x0000000400127202 */ /* 0x000fe20000000f00 */
[----:B------:R-:W-:Y:S01]  /*6480*/  IMAD.MOV.U32 R129, RZ, RZ, R87 ;  /* 0x000000ffff817224 */ /* 0x000fe200078e0057 */
[----:B------:R-:W-:Y:S01]  /*6490*/  MOV R87, R63 ;  /* 0x0000003f00577202 */ /* 0x000fe20000000f00 */
[----:B------:R-:W-:Y:S01]  /*64a0*/  FADD.FTZ R4, R189, R188 ;  /* 0x000000bcbd047221 */ /* 0x000fe20000010000 */
[----:B------:R-:W-:Y:S01]  /*64b0*/  MOV R63, R25 ;  /* 0x00000019003f7202 */ /* 0x000fe20000000f00 */
[----:B------:R-:W-:Y:S01]  /*64c0*/  FFMA.FTZ R25, R148, c[0x0][0x23c], -R0 ;  /* 0x00008f0094197a23 */ /* 0x000fe20000010800 */
[----:B------:R-:W-:Y:S01]  /*64d0*/  F2FP.BF16.PACK_AB R9, R129, R142 ;  /* 0x0000008e8109723e */ /* 0x000fe200000010ff */
[----:B------:R-:W-:Y:S01]  /*64e0*/  IMAD.MOV.U32 R148, RZ, RZ, R19 ;  /* 0x000000ffff947224 */ /* 0x000fe200078e0013 */
[----:B------:R-:W-:Y:S01]  /*64f0*/  MOV R158, R38 ;  /* 0x00000026009e7202 */ /* 0x000fe20000000f00 */
[----:B------:R-:W-:-:S02]  /*6500*/  IMAD.MOV.U32 R19, RZ, RZ, R5 ;  /* 0x000000ffff137224 */ /* 0x000fc400078e0005 */
[----:B------:R-:W-:Y:S02]  /*6510*/  IMAD.MOV.U32 R16, RZ, RZ, R7 ;  /* 0x000000ffff107224 */ /* 0x000fe400078e0007 */
[----:B-1----:R-:W-:Y:S01]  /*6520*/  FFMA.FTZ R2, R150, c[0x0][0x23c], -R20 ;  /* 0x00008f0096027a23 */ /* 0x002fe20000010814 */
[----:B------:R-:W-:Y:S01]  /*6530*/  MOV R150, R78 ;  /* 0x0000004e00967202 */ /* 0x000fe20000000f00 */
[----:B------:R-:W-:Y:S01]  /*6540*/  FADD.FTZ R3, R182, R181 ;  /* 0x000000b5b6037221 */ /* 0x000fe20000010000 */
[----:B------:R-:W-:Y:S01]  /*6550*/  MOV R78, R82 ;  /* 0x00000052004e7202 */ /* 0x000fe20000000f00 */
[----:B------:R1:W-:Y:S01]  /*6560*/  MUFU.EX2 R252, R2 ;  /* 0x0000000200fc7308 */ /* 0x0003e20000000800 */
[----:B------:R-:W-:Y:S01]  /*6570*/  MOV R82, R34 ;  /* 0x0000002200527202 */ /* 0x000fe20000000f00 */
[----:B------:R-:W-:Y:S01]  /*6580*/  FADD.FTZ R58, R180, R163 ;  /* 0x000000a3b43a7221 */ /* 0x000fe20000010000 */
[----:B------:R-:W-:Y:S01]  /*6590*/  MOV R34, R242 ;  /* 0x000000f200227202 */ /* 0x000fe20000000f00 */
[----:B------:R-:W-:Y:S01]  /*65a0*/  FADD.FTZ R56, R183, R3 ;  /* 0x00000003b7387221 */ /* 0x000fe20000010000 */
[----:B--2---:R-:W-:Y:S01]  /*65b0*/  MOV R156, R8 ;  /* 0x00000008009c7202 */ /* 0x004fe20000000f00 */
[----:B------:R-:W-:Y:S01]  /*65c0*/  FFMA.FTZ R33, R147, c[0x0][0x23c], -R0 ;  /* 0x00008f0093217a23 */ /* 0x000fe20000010800 */
[----:B------:R-:W-:Y:S01]  /*65d0*/  F2FP.BF16.PACK_AB R8, R130, R143 ;  /* 0x0000008f8208723e */ /* 0x000fe200000010ff */
[----:B------:R-:W-:Y:S01]  /*65e0*/  IMAD.MOV.U32 R145, RZ, RZ, R34 ;  /* 0x000000ffff917224 */ /* 0x000fe200078e0022 */
[----:B------:R-:W-:Y:S01]  /*65f0*/  F2FP.BF16.PACK_AB R10, R150, R148 ;  /* 0x00000094960a723e */ /* 0x000fe200000010ff */
[----:B------:R-:W-:Y:S01]  /*6600*/  FFMA.FTZ R34, R146, c[0x0][0x23c], -R0 ;  /* 0x00008f0092227a23 */ /* 0x000fe20000010800 */
[----:B------:R-:W-:Y:S01]  /*6610*/  MOV R157, R82 ;  /* 0x00000052009d7202 */ /* 0x000fe20000000f00 */
[----:B------:R-:W-:-:S02]  /*6620*/  IMAD.MOV.U32 R82, RZ, RZ, R63 ;  /* 0x000000ffff527224 */ /* 0x000fc400078e003f */
[----:B------:R-:W-:Y:S02]  /*6630*/  IMAD.MOV.U32 R63, RZ, RZ, R36 ;  /* 0x000000ffff3f7224 */ /* 0x000fe400078e0024 */
[----:B-1----:R-:W-:Y:S01]  /*6640*/  FFMA.FTZ R2, R152, c[0x0][0x23c], -R20 ;  /* 0x00008f0098027a23 */ /* 0x002fe20000010814 */
[----:B------:R-:W-:Y:S01]  /*6650*/  MOV R152, R81 ;  /* 0x0000005100987202 */ /* 0x000fe20000000f00 */
[----:B------:R-:W-:Y:S02]  /*6660*/  IMAD.MOV.U32 R81, RZ, RZ, R57 ;  /* 0x000000ffff517224 */ /* 0x000fe400078e0039 */
[----:B------:R1:W2:Y:S01]  /*6670*/  MUFU.EX2 R243, R2 ;  /* 0x0000000200f37308 */ /* 0x0002a20000000800 */
[----:B------:R-:W-:Y:S01]  /*6680*/  FADD.FTZ R57, R190, R4 ;  /* 0x00000004be397221 */ /* 0x000fe20000010000 */
[----:B------:R-:W-:Y:S01]  /*6690*/  F2FP.BF16.PACK_AB R4, R156, R140 ;  /* 0x0000008c9c04723e */ /* 0x000fe200000010ff */
[----:B---3--:R-:W-:Y:S01]  /*66a0*/  HMMA.16816.F32.BF16 R168, R8, R12, R168 ;  /* 0x0000000c08a8723c */ /* 0x008fe200000418a8 */
[----:B------:R-:W-:-:S02]  /*66b0*/  FFMA.FTZ R35, R144, c[0x0][0x23c], -R0 ;  /* 0x00008f0090237a23 */ /* 0x000fc40000010800 */
[--C-:B------:R-:W-:Y:S01]  /*66c0*/  FFMA.FTZ R21, R138, c[0x0][0x23c], -R20.reuse ;  /* 0x00008f008a157a23 */ /* 0x100fe20000010814 */
[----:B------:R-:W-:Y:S01]  /*66d0*/  MOV R138, R139 ;  /* 0x0000008b008a7202 */ /* 0x000fe20000000f00 */
[----:B------:R-:W-:Y:S01]  /*66e0*/  FFMA.FTZ R20, R137, c[0x0][0x23c], -R20 ;  /* 0x00008f0089147a23 */ /* 0x000fe20000010814 */
[----:B------:R-:W-:Y:S01]  /*66f0*/  MOV R139, R131 ;  /* 0x00000083008b7202 */ /* 0x000fe20000000f00 */
[----:B------:R-:W-:Y:S01]  /*6700*/  IMAD.MOV.U32 R131, RZ, RZ, R145 ;  /* 0x000000ffff837224 */ /* 0x000fe200078e0091 */
[----:B------:R-:W-:Y:S01]  /*6710*/  HMMA.16816.F32.BF16 R36, R8, R14, R48 ;  /* 0x0000000e0824723c */ /* 0x000fe20000041830 */
[----:B------:R-:W-:Y:S01]  /*6720*/  IMAD.MOV.U32 R145, RZ, RZ, R149 ;  /* 0x000000ffff917224 */ /* 0x000fe200078e0095 */
[----:B------:R-:W-:Y:S01]  /*6730*/  MOV R149, R154 ;  /* 0x0000009a00957202 */ /* 0x000fe20000000f00 */
[--C-:B-1----:R-:W-:Y:S01]  /*6740*/  FFMA.FTZ R2, R162, c[0x0][0x23c], -R0.reuse ;  /* 0x00008f00a2027a23 */ /* 0x102fe20000010800 */
[----:B--2---:R-:W-:Y:S02]  /*6750*/  F2FP.BF16.PACK_AB R6, R243, R252 ;  /* 0x000000fcf306723e */ /* 0x004fe400000010ff */
[----:B------:R-:W-:Y:S01]  /*6760*/  MOV R3, R145 ;  /* 0x0000009100037202 */ /* 0x000fe20000000f00 */
[----:B------:R1:W-:Y:S02]  /*6770*/  MUFU.EX2 R241, R2 ;  /* 0x0000000200f17308 */ /* 0x0003e40000000800 */
[----:B-1----:R-:W-:-:S06]  /*6780*/  FFMA.FTZ R2, R161, c[0x0][0x23c], -R0 ;  /* 0x00008f00a1027a23 */ /* 0x002fcc0000010800 */
[----:B------:R1:W2:Y:S02]  /*6790*/  MUFU.EX2 R242, R2 ;  /* 0x0000000200f27308 */ /* 0x0002a40000000800 */
[----:B-1----:R-:W-:Y:S01]  /*67a0*/  FFMA.FTZ R2, R153, c[0x0][0x23c], -R0 ;  /* 0x00008f0099027a23 */ /* 0x002fe20000010800 */
[----:B--2---:R-:W-:Y:S01]  /*67b0*/  F2FP.BF16.PACK_AB R5, R242, R241 ;  /* 0x000000f1f205723e */ /* 0x004fe200000010ff */
[----:B------:R-:W-:-:S04]  /*67c0*/  FADD.FTZ R0, R201, R200 ;  /* 0x000000c8c9007221 */ /* 0x000fc80000010000 */
[----:B------:R-:W1:Y:S01]  /*67d0*/  MUFU.EX2 R59, R2 ;  /* 0x00000002003b7308 */ /* 0x000e620000000800 */
[----:B------:R-:W-:Y:S01]  /*67e0*/  FADD.FTZ R0, R191, R0 ;  /* 0x00000000bf007221 */ /* 0x000fe20000010000 */
[----:B-1----:R-:W-:Y:S02]  /*67f0*/  F2FP.BF16.PACK_AB R7, R59, R231 ;  /* 0x000000e73b07723e */ /* 0x002fe400000010ff */
[----:B------:R-:W-:Y:S01]  /*6800*/  MOV R2, R158 ;  /* 0x0000009e00027202 */ /* 0x000fe20000000f00 */
[----:B------:R-:W-:-:S04]  /*6810*/  IMAD.MOV.U32 R158, RZ, RZ, R16 ;  /* 0x000000ffff9e7224 */ /* 0x000fc800078e0010 */
[C---:B------:R-:W-:Y:S08]  /*6820*/  HMMA.16816.F32.BF16 R172, R4.reuse, R12, R172 ;  /* 0x0000000c04ac723c */ /* 0x040ff000000418ac */
[----:B------:R-:W-:Y:S01]  /*6830*/  HMMA.16816.F32.BF16 R180, R4, R14, R104 ;  /* 0x0000000e04b4723c */ /* 0x000fe20000041868 */
[----:B------:R-:W1:Y:S06]  /*6840*/  LDSM.16.MT88.4 R12, [R214+0xd000] ;  /* 0x00d00000d60c783b */ /* 0x000e6c0000004200 */
[----:B------:R-:W-:Y:S01]  /*6850*/  MOV R107, R86 ;  /* 0x00000056006b7202 */ /* 0x000fe20000000f00 */
[----:B------:R-:W-:Y:S01]  /*6860*/  IMAD.MOV.U32 R106, RZ, RZ, R19 ;  /* 0x000000ffff6a7224 */ /* 0x000fe200078e0013 */
[----:B------:R-:W-:-:S02]  /*6870*/  MOV R104, R17 ;  /* 0x0000001100687202 */ /* 0x000fc40000000f00 */
[----:B------:R-:W-:Y:S02]  /*6880*/  MOV R105, R18 ;  /* 0x0000001200697202 */ /* 0x000fe40000000f00 */
[----:B------:R-:W2:Y:S01]  /*6890*/  LDSM.16.MT88.4 R16, [R216+0xf000] ;  /* 0x00f00000d810783b */ /* 0x000ea20000004200 */
[-C--:B-1----:R-:W-:Y:S07]  /*68a0*/  HMMA.16816.F32.BF16 R160, R8, R12.reuse, R164 ;  /* 0x0000000c08a0723c */ /* 0x082fee00000418a4 */
[----:B------:R-:W-:Y:S01]  /*68b0*/  IMAD.MOV.U32 R164, RZ, RZ, R152 ;  /* 0x000000ffffa47224 */ /* 0x000fe200078e0098 */
[----:B------:R-:W-:Y:S01]  /*68c0*/  HMMA.16816.F32.BF16 R176, R4, R12, R176 ;  /* 0x0000000c04b0723c */ /* 0x000fe200000418b0 */
[----:B------:R-:W-:Y:S01]  /*68d0*/  IMAD.MOV.U32 R165, RZ, RZ, R149 ;  /* 0x000000ffffa57224 */ /* 0x000fe200078e0095 */
[----:B------:R-:W-:Y:S01]  /*68e0*/  MOV R149, R157 ;  /* 0x0000009d00957202 */ /* 0x000fe20000000f00 */
[----:B------:R-:W-:Y:S01]  /*68f0*/  IMAD.MOV.U32 R166, RZ, RZ, R139 ;  /* 0x000000ffffa67224 */ /* 0x000fe200078e008b */
[----:B------:R-:W-:Y:S01]  /*6900*/  MOV R167, R136 ;  /* 0x0000008800a77202 */ /* 0x000fe20000000f00 */
[----:B------:R-:W-:-:S03]  /*6910*/  IMAD.MOV.U32 R157, RZ, RZ, R202 ;  /* 0x000000ffff9d7224 */ /* 0x000fc600078e00ca */
[-C--:B------:R-:W-:Y:S07]  /*6920*/  HMMA.16816.F32.BF16 R188, R4, R14.reuse, R100 ;  /* 0x0000000e04bc723c */ /* 0x080fee0000041864 */
[----:B------:R-:W-:Y:S01]  /*6930*/  IMAD.MOV.U32 R101, RZ, RZ, R78 ;  /* 0x000000ffff657224 */ /* 0x000fe200078e004e */
[----:B------:R-:W-:Y:S01]  /*6940*/  HMMA.16816.F32.BF16 R48, R8, R14, R88 ;  /* 0x0000000e0830723c */ /* 0x000fe20000041858 */
[----:B------:R-:W1:Y:S01]  /*6950*/  LDSM.16.MT88.4 R12, [R216+0xd000] ;  /* 0x00d00000d80c783b */ /* 0x000e620000004200 */
[----:B------:R-:W-:-:S02]  /*6960*/  MOV R102, R79 ;  /* 0x0000004f00667202 */ /* 0x000fc40000000f00 */
[----:B------:R-:W-:Y:S02]  /*6970*/  MOV R103, R62 ;  /* 0x0000003e00677202 */ /* 0x000fe40000000f00 */
[----:B------:R-:W-:Y:S01]  /*6980*/  MOV R100, R87 ;  /* 0x0000005700647202 */ /* 0x000fe20000000f00 */
[----:B------:R-:W-:Y:S01]  /*6990*/  FADD.FTZ R2, R2, R58 ;  /* 0x0000003a02027221 */ /* 0x000fe20000010000 */
[----:B--2---:R-:W-:Y:S08]  /*69a0*/  HMMA.16816.F32.BF16 R104, R4, R16, R104 ;  /* 0x000000100468723c */ /* 0x004ff00000041868 */
[-C--:B-1----:R-:W-:Y:S08]  /*69b0*/  HMMA.16816.F32.BF16 R152, R8, R12.reuse, R196 ;  /* 0x0000000c0898723c */ /* 0x082ff000000418c4 */
[C---:B------:R-:W-:Y:S08]  /*69c0*/  HMMA.16816.F32.BF16 R184, R4.reuse, R12, R184 ;  /* 0x0000000c04b8723c */ /* 0x040ff000000418b8 */
[-C--:B------:R-:W-:Y:S07]  /*69d0*/  HMMA.16816.F32.BF16 R196, R4, R14.reuse, R96 ;  /* 0x0000000e04c4723c */ /* 0x080fee0000041860 */
[----:B------:R-:W-:Y:S01]  /*69e0*/  IMAD.MOV.U32 R99, RZ, RZ, R138 ;  /* 0x000000ffff637224 */ /* 0x000fe200078e008a */
[----:B------:R-:W-:Y:S01]  /*69f0*/  HMMA.16816.F32.BF16 R72, R8, R14, R72 ;  /* 0x0000000e0848723c */ /* 0x000fe20000041848 */
[----:B------:R-:W1:Y:S01]  /*6a00*/  LDSM.16.MT88.4 R12, [R215+0xd000] ;  /* 0x00d00000d70c783b */ /* 0x000e620000004200 */
[----:B------:R-:W-:Y:S01]  /*6a10*/  MOV R97, R203 ;  /* 0x000000cb00617202 */ /* 0x000fe20000000f00 */
[----:B------:R-:W-:Y:S01]  /*6a20*/  IMAD.MOV.U32 R96, RZ, RZ, R63 ;  /* 0x000000ffff607224 */ /* 0x000fe200078e003f */
[----:B------:R-:W-:-:S04]  /*6a30*/  MOV R98, R85 ;  /* 0x0000005500627202 */ /* 0x000fc80000000f00 */
[-C--:B-1----:R-:W-:Y:S08]  /*6a40*/  HMMA.16816.F32.BF16 R144, R8, R12.reuse, R192 ;  /* 0x0000000c0890723c */ /* 0x082ff000000418c0 */
[C---:B------:R-:W-:Y:S07]  /*6a50*/  HMMA.16816.F32.BF16 R192, R4.reuse, R12, R120 ;  /* 0x0000000c04c0723c */ /* 0x040fee0000041878 */
[----:B------:R-:W-:Y:S01]  /*6a60*/  MOV R121, R77 ;  /* 0x0000004d00797202 */ /* 0x000fe20000000f00 */
[----:B------:R-:W-:Y:S01]  /*6a70*/  HMMA.16816.F32.BF16 R200, R4, R14, R92 ;  /* 0x0000000e04c8723c */ /* 0x000fe2000004185c */
[----:B------:R-:W-:Y:S01]  /*6a80*/  IMAD.MOV.U32 R122, RZ, RZ, R76 ;  /* 0x000000ffff7a7224 */ /* 0x000fe200078e004c */
[----:B------:R-:W-:-:S02]  /*6a90*/  MOV R123, R61 ;  /* 0x0000003d007b7202 */ /* 0x000fc40000000f00 */
[----:B------:R-:W-:-:S04]  /*6aa0*/  MOV R120, R84 ;  /* 0x0000005400787202 */ /* 0x000fc80000000f00 */
[----:B------:R-:W-:Y:S01]  /*6ab0*/  HMMA.16816.F32.BF16 R136, R8, R14, R44 ;  /* 0x0000000e0888723c */ /* 0x000fe2000004182c */
[----:B------:R-:W1:Y:S07]  /*6ac0*/  LDSM.16.MT88.4 R12, [R213+0xf000] ;  /* 0x00f00000d50c783b */ /* 0x000e6e0000004200 */
[-C--:B-1----:R-:W-:Y:S07]  /*6ad0*/  HMMA.16816.F32.BF16 R44, R4, R12.reuse, R208 ;  /* 0x0000000c042c723c */ /* 0x082fee00000418d0 */
[----:B------:R-:W-:Y:S01]  /*6ae0*/  MOV R211, R60 ;  /* 0x0000003c00d37202 */ /* 0x000fe20000000f00 */
[----:B------:R-:W-:Y:S08]  /*6af0*/  HMMA.16816.F32.BF16 R204, R8, R12, R204 ;  /* 0x0000000c08cc723c */ /* 0x000ff000000418cc */
[-C--:B------:R-:W-:Y:S08]  /*6b00*/  HMMA.16816.F32.BF16 R76, R4, R14.reuse, R108 ;  /* 0x0000000e044c723c */ /* 0x080ff0000004186c */
[C---:B------:R-:W-:Y:S01]  /*6b10*/  HMMA.16816.F32.BF16 R60, R8.reuse, R14, R40 ;  /* 0x0000000e083c723c */ /* 0x040fe20000041828 */
[----:B------:R-:W1:Y:S07]  /*6b20*/  LDSM.16.MT88.4 R12, [R214+0xf000] ;  /* 0x00f00000d60c783b */ /* 0x000e6e0000004200 */
[-C--:B-1----:R-:W-:Y:S07]  /*6b30*/  HMMA.16816.F32.BF16 R84, R8, R12.reuse, R248 ;  /* 0x0000000c0854723c */ /* 0x082fee00000418f8 */
[----:B------:R-:W-:Y:S01]  /*6b40*/  IMAD.MOV.U32 R248, RZ, RZ, R211 ;  /* 0x000000fffff87224 */ /* 0x000fe200078e00d3 */
[----:B------:R-:W-:Y:S01]  /*6b50*/  HMMA.16816.F32.BF16 R88, R4, R12, R244 ;  /* 0x0000000c0458723c */ /* 0x000fe200000418f4 */
[----:B------:R-:W-:Y:S01]  /*6b60*/  MOV R211, R99 ;  /* 0x0000006300d37202 */ /* 0x000fe20000000f00 */
[----:B------:R-:W-:Y:S01]  /*6b70*/  IMAD.MOV.U32 R251, RZ, RZ, R98 ;  /* 0x000000fffffb7224 */ /* 0x000fe200078e0062 */
[----:B------:R-:W-:-:S02]  /*6b80*/  MOV R249, R96 ;  /* 0x0000006000f97202 */ /* 0x000fc40000000f00 */
[----:B------:R-:W-:Y:S01]  /*6b90*/  MOV R250, R97 ;  /* 0x0000006100fa7202 */ /* 0x000fe20000000f00 */
[----:B------:R-:W-:Y:S01]  /*6ba0*/  IMAD.MOV.U32 R97, RZ, RZ, R219 ;  /* 0x000000ffff617224 */ /* 0x000fe200078e00db */
[----:B------:R-:W-:Y:S01]  /*6bb0*/  MOV R96, R164 ;  /* 0x000000a400607202 */ /* 0x000fe20000000f00 */
        /* <DEDUP_REMOVED lines=12> */
[----:B------:R-:W-:Y:S01]  /*6c80*/  FADD.FTZ R0, R165, R0 ;  /* 0x00000000a5007221 */ /* 0x000fe20000010000 */
[----:B------:R-:W-:Y:S01]  /*6c90*/  MOV R96, R97 ;  /* 0x0000006100607202 */ /* 0x000fe20000000f00 */
[----:B------:R-:W-:Y:S01]  /*6ca0*/  IMAD.MOV.U32 R97, RZ, RZ, R98 ;  /* 0x000000ffff617224 */ /* 0x000fe200078e0062 */
        /* <DEDUP_REMOVED lines=13> */
[----:B------:R-:W-:Y:S01]  /*6d80*/  FADD.FTZ R0, R158, R0 ;  /* 0x000000009e007221 */ /* 0x000fe20000010000 */
[----:B------:R-:W-:Y:S01]  /*6d90*/  MOV R247, R142 ;  /* 0x0000008e00f77202 */ /* 0x000fe20000000f00 */
[----:B------:R-:W-:Y:S01]  /*6da0*/  LDSM.16.MT88.4 R112, [R216+0xf800] ;  /* 0x00f80000d870783b */ /* 0x000fe20000004200 */
[----:B------:R-:W-:-:S02]  /*6db0*/  MOV R245, R141 ;  /* 0x0000008d00f57202 */ /* 0x000fc40000000f00 */
[----:B------:R-:W-:Y:S01]  /*6dc0*/  MOV R244, R82 ;  /* 0x0000005200f47202 */ /* 0x000fe20000000f00 */
[----:B------:R-:W-:Y:S01]  /*6dd0*/  MUFU.EX2 R32, R32 ;  /* 0x0000002000207308 */ /* 0x000fe20000000800 */
[----:B------:R2:W5:Y:S01]  /*6de0*/  LDL.LU R219, [R1+0xa8] ;  /* 0x0000a80001db7983 */ /* 0x0005620000300800 */
[C---:B-1----:R-:W-:Y:S06]  /*6df0*/  HMMA.16816.F32.BF16 R120, R4.reuse, R12, R120 ;  /* 0x0000000c0478723c */ /* 0x042fec0000041878 */
[----:B------:R-:W-:Y:S01]  /*6e00*/  MUFU.EX2 R31, R31 ;  /* 0x0000001f001f7308 */ /* 0x000fe20000000800 */
[----:B------:R2:W5:Y:S04]  /*6e10*/  LDL.LU R218, [R1+0xa4] ;  /* 0x0000a40001da7983 */ /* 0x0005680000300800 */
[----:B------:R2:W5:Y:S01]  /*6e20*/  LDL.LU R217, [R1+0xa0] ;  /* 0x0000a00001d97983 */ /* 0x0005620000300800 */
[----:B------:R-:W-:Y:S02]  /*6e30*/  HMMA.16816.F32.BF16 R40, R4, R14, R124 ;  /* 0x0000000e0428723c */ /* 0x000fe4000004187c */
[----:B------:R-:W-:Y:S01]  /*6e40*/  MUFU.EX2 R30, R30 ;  /* 0x0000001e001e7308 */ /* 0x000fe20000000800 */
[----:B------:R2:W5:Y:S04]  /*6e50*/  LDL.LU R212, [R1+0x9c] ;  /* 0x00009c0001d47983 */ /* 0x0005680000300800 */
[----:B------:R-:W-:Y:S01]  /*6e60*/  FADD.FTZ R5, R166, R56 ;  /* 0x00000038a6057221 */ /* 0x000fe20000010000 */
[----:B------:R-:W-:Y:S01]  /*6e70*/  HMMA.16816.F32.BF16 R116, R8, R12, R248 ;  /* 0x0000000c0874723c */ /* 0x000fe200000418f8 */
[----:B------:R-:W-:Y:S01]  /*6e80*/  FADD.FTZ R4, R167, R2 ;  /* 0x00000002a7047221 */ /* 0x000fe20000010000 */
[----:B------:R-:W1:Y:S01]  /*6e90*/  MUFU.EX2 R29, R29 ;  /* 0x0000001d001d7308 */ /* 0x000e620000000800 */
[----:B------:R-:W-:Y:S01]  /*6ea0*/  FADD.FTZ R2, R159, R5 ;  /* 0x000000059f027221 */ /* 0x000fe20000010000 */
[----:B------:R-:W-:Y:S01]  /*6eb0*/  LDSM.16.MT88.4 R164, [R213+0xd800] ;  /* 0x00d80000d5a4783b */ /* 0x000fe20000004200 */
[----:B------:R-:W-:-:S02]  /*6ec0*/  FADD.FTZ R4, R149, R4 ;  /* 0x0000000495047221 */ /* 0x000fc40000010000 */
[----:B------:R-:W-:Y:S01]  /*6ed0*/  IMAD.MOV.U32 R251, RZ, RZ, R211 ;  /* 0x000000fffffb7224 */ /* 0x000fe200078e00d3 */
[----:B------:R-:W-:Y:S01]  /*6ee0*/  MOV R211, R97 ;  /* 0x0000006100d37202 */ /* 0x000fe20000000f00 */
[----:B------:R-:W-:Y:S01]  /*6ef0*/  IMAD.MOV.U32 R97, RZ, RZ, R156 ;  /* 0x000000ffff617224 */ /* 0x000fe200078e009c */
[C---:B------:R-:W-:Y:S01]  /*6f00*/  HMMA.16816.F32.BF16 R16, R8.reuse, R18, R68 ;  /* 0x000000120810723c */ /* 0x040fe20000041844 */
[----:B------:R-:W-:Y:S01]  /*6f10*/  FADD.FTZ R2, R151, R2 ;  /* 0x0000000297027221 */ /* 0x000fe20000010000 */
[----:B------:R-:W-:Y:S01]  /*6f20*/  MOV R250, R98 ;  /* 0x0000006200fa7202 */ /* 0x000fe20000000f00 */
[----:B------:R-:W3:Y:S01]  /*6f30*/  LDSM.16.MT88.4 R148, [R216+0xd800] ;  /* 0x00d80000d894783b */ /* 0x000ee20000004200 */
[----:B------:R-:W-:Y:S01]  /*6f40*/  IMAD.MOV.U32 R249, RZ, RZ, R99 ;  /* 0x000000fffff97224 */ /* 0x000fe200078e0063 */
[----:B------:R-:W-:Y:S01]  /*6f50*/  MOV R248, R140 ;  /* 0x0000008c00f87202 */ /* 0x000fe20000000f00 */
[----:B------:R-:W-:Y:S01]  /*6f60*/  IMAD.MOV.U32 R13, RZ, RZ, R83 ;  /* 0x000000ffff0d7224 */ /* 0x000fe200078e0053 */
[----:B------:R-:W-:Y:S01]  /*6f70*/  MOV R12, R80 ;  /* 0x00000050000c7202 */ /* 0x000fe20000000f00 */
[----:B------:R-:W-:Y:S01]  /*6f80*/  HMMA.16816.F32.BF16 R64, R8, R14, R64 ;  /* 0x0000000e0840723c */ /* 0x000fe20000041840 */
[----:B------:R-:W4:Y:S01]  /*6f90*/  LDSM.16.MT88.4 R156, [R214+0xd800] ;  /* 0x00d80000d69c783b */ /* 0x000f220000004200 */
[----:B------:R-:W-:Y:S01]  /*6fa0*/  MUFU.EX2 R28, R28 ;  /* 0x0000001c001c7308 */ /* 0x000fe20000000800 */
[----:B-1----:R-:W-:-:S02]  /*6fb0*/  F2FP.BF16.PACK_AB R130, R29, R30 ;  /* 0x0000001e1d82723e */ /* 0x002fc400000010ff */
[----:B------:R-:W1:Y:S02]  /*6fc0*/  LDSM.16.MT88.4 R140, [R215+0xd800] ;  /* 0x00d80000d78c783b */ /* 0x000e640000004200 */
[----:B------:R-:W-:Y:S01]  /*6fd0*/  FADD.FTZ R9, R251, R3 ;  /* 0x00000003fb097221 */ /* 0x000fe20000010000 */
[----:B------:R-:W-:Y:S01]  /*6fe0*/  MOV R251, R97 ;  /* 0x0000006100fb7202 */ /* 0x000fe20000000f00 */
[----:B------:R-:W-:Y:S01]  /*6ff0*/  FADD.FTZ R8, R208, R2 ;  /* 0x00000002d0087221 */ /* 0x000fe20000010000 */
[----:B------:R-:W-:Y:S01]  /*7000*/  MOV R15, R81 ;  /* 0x00000051000f7202 */ /* 0x000fe20000000f00 */
[----:B------:R-:W-:Y:S01]  /*7010*/  FADD.FTZ R10, R128, R4 ;  /* 0x00000004800a7221 */ /* 0x000fe20000010000 */
[----:B------:R-:W1:Y:S01]  /*7020*/  LDSM.16.MT88.4 R80, [R213+0xf800] ;  /* 0x00f80000d550783b */ /* 0x000e620000004200 */
[----:B------:R-:W-:Y:S01]  /*7030*/  IMAD.MOV.U32 R208, RZ, RZ, R96 ;  /* 0x000000ffffd07224 */ /* 0x000fe200078e0060 */
[----:B------:R-:W2:Y:S01]  /*7040*/  MUFU.EX2 R27, R27 ;  /* 0x0000001b001b7308 */ /* 0x000ea20000000800 */
[----:B------:R-:W-:Y:S01]  /*7050*/  FADD.FTZ R11, R131, R0 ;  /* 0x00000000830b7221 */ /* 0x000fe20000010000 */
[----:B------:R-:W1:Y:S01]  /*7060*/  LDSM.16.MT88.4 R96, [R214+0xf800] ;  /* 0x00f80000d660783b */ /* 0x000e620000004200 */
[----:B------:R-:W-:Y:S01]  /*7070*/  F2FP.BF16.PACK_AB R128, R31, R32 ;  /* 0x000000201f80723e */ /* 0x000fe200000010ff */
[----:B------:R-:W-:-:S02]  /*7080*/  FADD.FTZ R0, R15, R10 ;  /* 0x0000000a0f007221 */ /* 0x000fc40000010000 */
[----:B------:R-:W1:Y:S01]  /*7090*/  LDSM.16.MT88.4 R4, [R215+0xf800] ;  /* 0x00f80000d704783b */ /* 0x000e620000004200 */
[----:B------:R-:W-:Y:S01]  /*70a0*/  FADD.FTZ R3, R12, R11 ;  /* 0x0000000b0c037221 */ /* 0x000fe20000010000 */
[----:B------:R-:W-:Y:S01]  /*70b0*/  MUFU.EX2 R26, R26 ;  /* 0x0000001a001a7308 */ /* 0x000fe20000000800 */
[----:B------:R-:W-:-:S04]  /*70c0*/  FADD.FTZ R2, R13, R9 ;  /* 0x000000090d027221 */ /* 0x000fc80000010000 */
[----:B------:R-:W-:-:S03]  /*70d0*/  FADD.FTZ R2, R247, R2 ;  /* 0x00000002f7027221 */ /* 0x000fc60000010000 */
[----:B------:R-:W3:Y:S01]  /*70e0*/  MUFU.EX2 R24, R24 ;  /* 0x0000001800187308 */ /* 0x000ee20000000800 */
[----:B--2---:R-:W-:-:S07]  /*70f0*/  F2FP.BF16.PACK_AB R129, R27, R28 ;  /* 0x0000001c1b81723e */ /* 0x004fce00000010ff */
[----:B------:R-:W-:Y:S08]  /*7100*/  MUFU.EX2 R23, R23 ;  /* 0x0000001700177308 */ /* 0x000ff00000000800 */
[----:B------:R-:W2:Y:S01]  /*7110*/  MUFU.EX2 R22, R22 ;  /* 0x0000001600167308 */ /* 0x000ea20000000800 */
[----:B---3--:R-:W-:-:S07]  /*7120*/  F2FP.BF16.PACK_AB R131, R24, R26 ;  /* 0x0000001a1883723e */ /* 0x008fce00000010ff */
[----:B------:R-:W-:Y:S01]  /*7130*/  MUFU.EX2 R21, R21 ;  /* 0x0000001500157308 */ /* 0x000fe20000000800 */
[C---:B------:R-:W-:Y:S07]  /*7140*/  HMMA.16816.F32.BF16 R152, R128.reuse, R148, R152 ;  /* 0x000000948098723c */ /* 0x040fee0000041898 */
[----:B------:R-:W3:Y:S01]  /*7150*/  MUFU.EX2 R20, R20 ;  /* 0x0000001400147308 */ /* 0x000ee20000000800 */
[----:B--2---:R-:W-:Y:S01]  /*7160*/  F2FP.BF16.PACK_AB R124, R22, R23 ;  /* 0x00000017167c723e */ /* 0x004fe200000010ff */
[C---:B------:R-:W-:Y:S06]  /*7170*/  HMMA.16816.F32.BF16 R168, R128.reuse, R164, R168 ;  /* 0x000000a480a8723c */ /* 0x040fec00000418a8 */
[----:B------:R-:W-:Y:S02]  /*7180*/  MUFU.EX2 R25, R25 ;  /* 0x0000001900197308 */ /* 0x000fe40000000800 */
[C---:B----4-:R-:W-:Y:S06]  /*7190*/  HMMA.16816.F32.BF16 R160, R128.reuse, R156, R160 ;  /* 0x0000009c80a0723c */ /* 0x050fec00000418a0 */
[----:B------:R-:W2:Y:S01]  /*71a0*/  MUFU.EX2 R33, R33 ;  /* 0x0000002100217308 */ /* 0x000ea20000000800 */
[----:B---3--:R-:W-:Y:S01]  /*71b0*/  F2FP.BF16.PACK_AB R126, R20, R21 ;  /* 0x00000015147e723e */ /* 0x008fe200000010ff */
[C---:B-1----:R-:W-:Y:S06]  /*71c0*/  HMMA.16816.F32.BF16 R144, R128.reuse, R140, R144 ;  /* 0x0000008c8090723c */ /* 0x042fec0000041890 */
[----:B------:R-:W-:Y:S02]  /*71d0*/  MUFU.EX2 R34, R34 ;  /* 0x0000002200227308 */ /* 0x000fe40000000800 */
[C---:B------:R-:W-:Y:S06]  /*71e0*/  HMMA.16816.F32.BF16 R68, R128.reuse, R80, R204 ;  /* 0x000000508044723c */ /* 0x040fec00000418cc */
[----:B------:R-:W1:Y:S01]  /*71f0*/  MUFU.EX2 R35, R35 ;  /* 0x0000002300237308 */ /* 0x000e620000000800 */
[----:B--2---:R-:W-:Y:S01]  /*7200*/  F2FP.BF16.PACK_AB R125, R33, R25 ;  /* 0x00000019217d723e */ /* 0x004fe200000010ff */
[C---:B------:R-:W-:Y:S08]  /*7210*/  HMMA.16816.F32.BF16 R84, R128.reuse, R96, R84 ;  /* 0x000000608054723c */ /* 0x040ff00000041854 */
[----:B------:R-:W-:Y:S01]  /*7220*/  HMMA.16816.F32.BF16 R100, R128, R112, R100 ;  /* 0x000000708064723c */ /* 0x000fe20000041864 */
[----:B-1----:R-:W-:-:S07]  /*7230*/  F2FP.BF16.PACK_AB R127, R35, R34 ;  /* 0x00000022237f723e */ /* 0x002fce00000010ff */
[----:B------:R-:W-:Y:S08]  /*7240*/  HMMA.16816.F32.BF16 R116, R128, R4, R116 ;  /* 0x000000048074723c */ /* 0x000ff00000041874 */
[C---:B------:R-:W-:Y:S08]  /*7250*/  HMMA.16816.F32.BF16 R184, R124.reuse, R148, R184 ;  /* 0x000000947cb8723c */ /* 0x040ff000000418b8 */
[-C--:B------:R-:W-:Y:S08]  /*7260*/  HMMA.16816.F32.BF16 R196, R124, R150.reuse, R196 ;  /* 0x000000967cc4723c */ /* 0x080ff000000418c4 */
        /* <DEDUP_REMOVED lines=14> */
[----:B------:R-:W-:Y:S01]  /*7350*/  FADD.FTZ R5, R244, R8 ;  /* 0x00000008f4057221 */ /* 0x000fe20000010000 */
[----:B------:R-:W-:Y:S01]  /*7360*/  HMMA.16816.F32.BF16 R164, R128, R166, R36 ;  /* 0x000000a680a4723c */ /* 0x000fe20000041824 */
[----:B------:R-:W-:-:S02]  /*7370*/  FADD.FTZ R4, R245, R0 ;  /* 0x00000000f5047221 */ /* 0x000fc40000010000 */
[----:B------:R-:W-:-:S05]  /*7380*/  FADD.FTZ R0, R248, R5 ;  /* 0x00000005f8007221 */ /* 0x000fca0000010000 */
        /* <DEDUP_REMOVED lines=42> */
[----:B------:R-:W2:Y:S01]  /*7630*/  LDL.64 R210, [R1+0x78] ;  /* 0x0000780001d27983 */ /* 0x000ea20000100a00 */
[----:B------:R-:W-:Y:S01]  /*7640*/  UIADD3 UR22, UR8, -0x2, URZ ;  /* 0xfffffffe08167890 */ /* 0x000fe2000fffe03f */
[----:B------:R-:W-:-:S04]  /*7650*/  DEPBAR.LE SB0, 0x0 ;  /* 0x000080000000791a */ /* 0x000fc80000000000 */
[----:B------:R-:W-:Y:S01]  /*7660*/  USHF.R.S32.HI UR5, URZ, 0x1f, UR22 ;  /* 0x0000001f3f057899 */ /* 0x000fe20008011416 */
[----:B------:R-:W-:Y:S01]  /*7670*/  IMAD.U32 R2, RZ, RZ, UR22 ;  /* 0x00000016ff027e24 */ /* 0x000fe2000f8e00ff */
[----:B------:R-:W-:Y:S01]  /*7680*/  UIMAD UR13, UR12, UR22, URZ ;  /* 0x000000160c0d72a4 */ /* 0x000fe2000f8e023f */
[----:B------:R-:W-:Y:S01]  /*7690*/  IMAD.U32 R0, RZ, RZ, UR4 ;  /* 0x00000004ff007e24 */ /* 0x000fe2000f8e00ff */
[----:B------:R-:W-:Y:S02]  /*76a0*/  UISETP.GT.AND UP0, UPT, UR22, UR9, UPT ;  /* 0x000000091600728c */ /* 0x000fe4000bf04270 */
[----:B------:R-:W-:Y:S02]  /*76b0*/  UIMAD UR5, UR5, UR15, UR13 ;  /* 0x0000000f050572a4 */ /* 0x000fe4000f8e020d */
[----:B------:R-:W-:Y:S01]  /*76c0*/  USHF.L.U32 UR13, UR4, 0x5, URZ ;  /* 0x00000005040d7899 */ /* 0x000fe2000800063f */
[----:B------:R-:W-:Y:S01]  /*76d0*/  BAR.SYNC.DEFER_BLOCKING 0x0 ;  /* 0x0000000000007b1d */ /* 0x000fe20000010000 */
[----:B--2---:R-:W-:-:S04]  /*76e0*/  IMAD.WIDE.U32 R2, R2, UR15, R210 ;  /* 0x0000000f02027c25 */ /* 0x004fc8000f8e00d2 */
[----:B------:R-:W-:Y:S01]  /*76f0*/  IMAD.MOV.U32 R211, RZ, RZ, c[0x0][0x1a4] ;  /* 0x00006900ffd37624 */ /* 0x000fe200078e00ff */
[----:B------:R-:W-:Y:S02]  /*7700*/  IADD3 R3, R3, UR5, RZ ;  /* 0x0000000503037c10 */ /* 0x000fe4000fffe0ff */
[----:B------:R-:W-:Y:S02]  /*7710*/  LEA R6, P0, R2, c[0x0][0x170], 0x1 ;  /* 0x00005c0002067a11 */ /* 0x000fe400078008ff */
[----:B------:R-:W-:Y:S02]  /*7720*/  SHF.L.U64.HI R0, R0, 0x5, R211 ;  /* 0x0000000500007819 */ /* 0x000fe400000102d3 */
[----:B------:R-:W-:Y:S02]  /*7730*/  LEA.HI.X R7, R2, c[0x0][0x174], R3, 0x1, P0 ;  /* 0x00005d0002077a11 */ /* 0x000fe400000f0c03 */
[----:B------:R-:W-:-:S03]  /*7740*/  IADD3 R4, P0, R6, UR13, RZ ;  /* 0x0000000d06047c10 */ /* 0x000fc6000ff1e0ff */
[----:B------:R-:W-:Y:S01]  /*7750*/  @!PT LDS RZ, [RZ] ;  /* 0x00000000fffff984 */ /* 0x000fe20000000800 */
[----:B------:R-:W-:Y:S01]  /*7760*/  @!PT LDS RZ, [RZ] ;  /* 0x00000000fffff984 */ /* 0x000fe20000000800 */
[----:B------:R-:W-:Y:S01]  /*7770*/  @!PT LDS RZ, [RZ] ;  /* 0x00000000fffff984 */ /* 0x000fe20000000800 */
[----:B------:R2:W-:Y:S02]  /*7780*/  LDGSTS.E.BYPASS.LTC128B.128 [R233+0xc000], [R6.64] ;  /* 0x0c00000006e97fae */ /* 0x0005e4000b901d52 */
[----:B------:R-:W-:Y:S01]  /*7790*/  IMAD.X R5, R0, 0x1, R7, P0 ;  /* 0x0000000100057824 */ /* 0x000fe200000e0607 */
[----:B------:R-:W-:Y:S01]  /*77a0*/  IADD3 R2, P0, R4, UR13, RZ ;  /* 0x0000000d04027c10 */ /* 0x000fe2000ff1e0ff */
[----:B------:R2:W-:Y:S04]  /*77b0*/  LDGSTS.E.BYPASS.LTC128B.128 [R233+0xe000], [R6.64+0x80] ;  /* 0x0e00008006e97fae */ /* 0x0005e8000b901d52 */
[--C-:B------:R-:W-:Y:S01]  /*77c0*/  IMAD.X R3, R5, 0x1, R0.reuse, P0 ;  /* 0x0000000105037824 */ /* 0x100fe200000e0600 */
[----:B------:R-:W-:Y:S01]  /*77d0*/  IADD3 R8, P0, R2, UR13, RZ ;  /* 0x0000000d02087c10 */ /* 0x000fe2000ff1e0ff */
[----:B------:R2:W-:Y:S04]  /*77e0*/  LDGSTS.E.BYPASS.LTC128B.128 [R233+0xc800], [R4.64] ;  /* 0x0c80000004e97fae */ /* 0x0005e8000b901d52 */
[----:B------:R-:W-:Y:S01]  /*77f0*/  IMAD.X R9, R3, 0x1, R0, P0 ;  /* 0x0000000103097824 */ /* 0x000fe200000e0600 */
[----:B------:R2:W-:Y:S04]  /*7800*/  LDGSTS.E.BYPASS.LTC128B.128 [R233+0xe800], [R4.64+0x80] ;  /* 0x0e80008004e97fae */ /* 0x0005e8000b901d52 */
[----:B------:R3:W-:Y:S04]  /*7810*/  LDGSTS.E.BYPASS.LTC128B.128 [R233+0xd000], [R2.64] ;  /* 0x0d00000002e97fae */ /* 0x0007e8000b901d52 */
[----:B------:R3:W-:Y:S04]  /*7820*/  LDGSTS.E.BYPASS.LTC128B.128 [R233+0xf000], [R2.64+0x80] ;  /* 0x0f00008002e97fae */ /* 0x0007e8000b901d52 */
[----:B------:R4:W-:Y:S04]  /*7830*/  LDGSTS.E.BYPASS.LTC128B.128 [R233+0xd800], [R8.64] ;  /* 0x0d80000008e97fae */ /* 0x0009e8000b901d52 */
[----:B------:R4:W-:Y:S04]  /*7840*/  LDGSTS.E.BYPASS.LTC128B.128 [R233+0xf800], [R8.64+0x80] ;  /* 0x0f80008008e97fae */ /* 0x0009e8000b901d52 */
[----:B-----5:R-:W-:Y:S04]  /*7850*/  LDSM.16.M88.4 R12, [R219+0x2000] ;  /* 0x00200000db0c783b */ /* 0x020fe80000000200 */
[----:B------:R-:W1:Y:S04]  /*7860*/  LDSM.16.M88.4 R40, [R212+0x9000] ;  /* 0x00900000d428783b */ /* 0x000e680000000200 */
[----:B------:R-:W3:Y:S04]  /*7870*/  LDSM.16.M88.4 R36, [R212+0x9800] ;  /* 0x00980000d424783b */ /* 0x000ee80000000200 */
[----:B------:R-:W-:Y:S04]  /*7880*/  LDSM.16.M88.4 R16, [R219] ;  /* 0x00000000db10783b */ /* 0x000fe80000000200 */
[----:B------:R-:W3:Y:S04]  /*7890*/  LDSM.16.M88.4 R48, [R212+0x8000] ;  /* 0x00800000d430783b */ /* 0x000ee80000000200 */
[----:B--2---:R-:W-:Y:S04]  /*78a0*/  LDSM.16.M88.4 R4, [R220+0x2000] ;  /* 0x00200000dc04783b */ /* 0x004fe80000000200 */
[----:B------:R-:W2:Y:S04]  /*78b0*/  LDSM.16.M88.4 R24, [R229] ;  /* 0x00000000e518783b */ /* 0x000ea80000000200 */
[----:B------:R-:W2:Y:S04]  /*78c0*/  LDSM.16.M88.4 R20, [R228] ;  /* 0x00000000e414783b */ /* 0x000ea80000000200 */
[----:B------:R-:W2:Y:S04]  /*78d0*/  LDSM.16.M88.4 R44, [R212+0x8800] ;  /* 0x00880000d42c783b */ /* 0x000ea80000000200 */
[----:B----4-:R-:W-:Y:S04]  /*78e0*/  LDSM.16.M88.4 R8, [R220] ;  /* 0x00000000dc08783b */ /* 0x010fe80000000200 */
[----:B------:R-:W4:Y:S01]  /*78f0*/  LDSM.16.M88.4 R32, [R223] ;  /* 0x00000000df20783b */ /* 0x000f220000000200 */
[C---:B-1----:R-:W-:Y:S03]  /*7900*/  HMMA.16816.F32.BF16 R60, R12.reuse, R40, RZ ;  /* 0x000000280c3c723c */ /* 0x042fe600000418ff */
[----:B------:R-:W1:Y:S04]  /*7910*/  LDSM.16.M88.4 R28, [R230] ;  /* 0x00000000e61c783b */ /* 0x000e680000000200 */
[----:B------:R-:W0:Y:S01]  /*7920*/  LDGDEPBAR ;  /* 0x00000000000079af */ /* 0x000e220000000000 */
[----:B---3--:R-:W-:Y:S08]  /*7930*/  HMMA.16816.F32.BF16 R52, R12, R36, RZ ;  /* 0x000000240c34723c */ /* 0x008ff000000418ff */
[-C--:B------:R-:W-:Y:S08]  /*7940*/  HMMA.16816.F32.BF16 R244, R16, R48.reuse, RZ ;  /* 0x0000003010f4723c */ /* 0x080ff000000418ff */
[----:B------:R-:W-:Y:S08]  /*7950*/  HMMA.16816.F32.BF16 R208, R12, R48, RZ ;  /* 0x000000300cd0723c */ /* 0x000ff000000418ff */
[----:B------:R-:W-:Y:S08]  /*7960*/  HMMA.16816.F32.BF16 R64, R16, R40, RZ ;  /* 0x000000281040723c */ /* 0x000ff000000418ff */
[C---:B--2---:R-:W-:Y:S08]  /*7970*/  HMMA.16816.F32.BF16 R60, R4.reuse, R24, R60 ;  /* 0x00000018043c723c */ /* 0x044ff0000004183c */
[----:B------:R-:W-:Y:S08]  /*7980*/  HMMA.16816.F32.BF16 R52, R4, R20, R52 ;  /* 0x000000140434723c */ /* 0x000ff00000041834 */
[C---:B------:R-:W-:Y:S08]  /*7990*/  HMMA.16816.F32.BF16 R56, R16.reuse, R36, RZ ;  /* 0x000000241038723c */ /* 0x040ff000000418ff */
[----:B------:R-:W-:Y:S01]  /*79a0*/  HMMA.16816.F32.BF16 R204, R16, R44, RZ ;  /* 0x0000002c10cc723c */ /* 0x000fe200000418ff */
[----:B------:R-:W-:-:S07]  /*79b0*/  IMAD.MOV.U32 R243, RZ, RZ, R60 ;  /* 0x000000fffff37224 */ /* 0x000fce00078e003c */
[----:B------:R-:W-:Y:S01]  /*79c0*/  HMMA.16816.F32.BF16 R136, R12, R44, RZ ;  /* 0x0000002c0c88723c */ /* 0x000fe200000418ff */
[----:B------:R-:W-:Y:S02]  /*79d0*/  IMAD.MOV.U32 R49, RZ, RZ, R52 ;  /* 0x000000ffff317224 */ /* 0x000fe400078e0034 */
[----:B------:R-:W-:-:S04]  /*79e0*/  IMAD.MOV.U32 R48, RZ, RZ, R53 ;  /* 0x000000ffff307224 */ /* 0x000fc800078e0035 */
[----:B------:R-:W-:Y:S01]  /*79f0*/  IMAD.MOV.U32 R45, RZ, RZ, R54 ;  /* 0x000000ffff2d7224 */ /* 0x000fe200078e0036 */
[----:B----4-:R-:W-:Y:S01]  /*7a00*/  HMMA.16816.F32.BF16 R244, R8, R32, R244 ;  /* 0x0000002008f4723c */ /* 0x010fe200000418f4 */
[----:B------:R-:W-:-:S07]  /*7a10*/  IMAD.MOV.U32 R44, RZ, RZ, R55 ;  /* 0x000000ffff2c7224 */ /* 0x000fce00078e0037 */
[----:B------:R-:W-:Y:S07]  /*7a20*/  HMMA.16816.F32.BF16 R208, R4, R32, R208 ;  /* 0x0000002004d0723c */ /* 0x000fee00000418d0 */
[----:B------:R-:W-:Y:S01]  /*7a30*/  IMAD.MOV.U32 R33, RZ, RZ, R61 ;  /* 0x000000ffff217224 */ /* 0x000fe200078e003d */
[----:B------:R-:W-:Y:S07]  /*7a40*/  HMMA.16816.F32.BF16 R64, R8, R24, R64 ;  /* 0x000000180840723c */ /* 0x000fee0000041840 */
[----:B------:R-:W-:Y:S01]  /*7a50*/  IMAD.MOV.U32 R25, RZ, RZ, R62 ;  /* 0x000000ffff197224 */ /* 0x000fe200078e003e */
[----:B------:R-:W-:Y:S01]  /*7a60*/  HMMA.16816.F32.BF16 R52, R12, R42, RZ ;  /* 0x0000002a0c34723c */ /* 0x000fe200000418ff */
[----:B------:R-:W-:-:S07]  /*7a70*/  IMAD.MOV.U32 R24, RZ, RZ, R63 ;  /* 0x000000ffff187224 */ /* 0x000fce00078e003f */
[C---:B------:R-:W-:Y:S08]  /*7a80*/  HMMA.16816.F32.BF16 R60, R8.reuse, R20, R56 ;  /* 0x00000014083c723c */ /* 0x040ff00000041838 */
[----:B-1----:R-:W-:Y:S01]  /*7a90*/  HMMA.16816.F32.BF16 R248, R8, R28, R204 ;  /* 0x0000001c08f8723c */ /* 0x002fe200000418cc */
[----:B------:R-:W-:Y:S02]  /*7aa0*/  IMAD.MOV.U32 R32, RZ, RZ, R64 ;  /* 0x000000ffff207224 */ /* 0x000fe400078e0040 */
[----:B------:R-:W-:-:S05]  /*7ab0*/  IMAD.MOV.U32 R3, RZ, RZ, R65 ;  /* 0x000000ffff037224 */ /* 0x000fca00078e0041 */
[C---:B------:R-:W-:Y:S08]  /*7ac0*/  HMMA.16816.F32.BF16 R204, R4.reuse, R28, R136 ;  /* 0x0000001c04cc723c */ /* 0x040ff00000041888 */
[----:B------:R-:W-:Y:S01]  /*7ad0*/  IMAD.MOV.U32 R57, RZ, RZ, R60 ;  /* 0x000000ffff397224 */ /* 0x000fe200078e003c */
[----:B------:R-:W-:Y:S01]  /*7ae0*/  HMMA.16816.F32.BF16 R136, R4, R26, R52 ;  /* 0x0000001a0488723c */ /* 0x000fe20000041834 */
[----:B------:R-:W-:-:S02]  /*7af0*/  IMAD.MOV.U32 R56, RZ, RZ, R61 ;  /* 0x000000ffff387224 */ /* 0x000fc400078e003d */
[----:B------:R-:W-:Y:S02]  /*7b00*/  IMAD.MOV.U32 R37, RZ, RZ, R62 ;  /* 0x000000ffff257224 */ /* 0x000fe400078e003e */
[----:B------:R-:W-:Y:S02]  /*7b10*/  IMAD.MOV.U32 R36, RZ, RZ, R63 ;  /* 0x000000ffff247224 */ /* 0x000fe400078e003f */
[----:B------:R-:W-:Y:S01]  /*7b20*/  IMAD.MOV.U32 R54, RZ, RZ, R49 ;  /* 0x000000ffff367224 */ /* 0x000fe200078e0031 */
[----:B------:R-:W-:Y:S01]  /*7b30*/  HMMA.16816.F32.BF16 R60, R12, R50, RZ ;  /* 0x000000320c3c723c */ /* 0x000fe200000418ff */
[----:B------:R-:W-:Y:S02]  /*7b40*/  IMAD.MOV.U32 R55, RZ, RZ, R48 ;  /* 0x000000ffff377224 */ /* 0x000fe400078e0030 */
[----:B------:R-:W-:Y:S02]  /*7b50*/  IMAD.MOV.U32 R20, RZ, RZ, R57 ;  /* 0x000000ffff147224 */ /* 0x000fe400078e0039 */
[----:B------:R-:W-:-:S02]  /*7b60*/  IMAD.MOV.U32 R21, RZ, RZ, R56 ;  /* 0x000000ffff157224 */ /* 0x000fc400078e0038 */
[----:B------:R-:W-:Y:S01]  /*7b70*/  IMAD.MOV.U32 R2, RZ, RZ, R249 ;  /* 0x000000ffff027224 */ /* 0x000fe200078e00f9 */
[----:B------:R-:W-:Y:S01]  /*7b80*/  HMMA.16816.F32.BF16 R48, R16, R50, RZ ;  /* 0x000000321030723c */ /* 0x000fe200000418ff */
[----:B------:R-:W-:Y:S02]  /*7b90*/  IMAD.MOV.U32 R0, RZ, RZ, R248 ;  /* 0x000000ffff007224 */ /* 0x000fe400078e00f8 */
[----:B------:R-:W-:Y:S02]  /*7ba0*/  IMAD.MOV.U32 R41, RZ, RZ, R250 ;  /* 0x000000ffff297224 */ /* 0x000fe400078e00fa */
[----:B------:R-:W-:Y:S02]  /*7bb0*/  IMAD.MOV.U32 R40, RZ, RZ, R251 ;  /* 0x000000ffff287224 */ /* 0x000fe400078e00fb */
[----:B------:R-:W-:Y:S01]  /*7bc0*/  IMAD.MOV.U32 R29, RZ, RZ, R2 ;  /* 0x000000ffff1d7224 */ /* 0x000fe200078e0002 */
[----:B------:R-:W-:Y:S01]  /*7bd0*/  HMMA.16816.F32.BF16 R56, R12, R46, RZ ;  /* 0x0000002e0c38723c */ /* 0x000fe200000418ff */
[----:B------:R-:W-:-:S02]  /*7be0*/  IMAD.MOV.U32 R28, RZ, RZ, R0 ;  /* 0x000000ffff1c7224 */ /* 0x000fc400078e0000 */
[----:B------:R-:W-:Y:S02]  /*7bf0*/  IMAD.MOV.U32 R2, RZ, RZ, R66 ;  /* 0x000000ffff027224 */ /* 0x000fe400078e0042 */
[----:B------:R-:W-:-:S03]  /*7c00*/  IMAD.MOV.U32 R0, RZ, RZ, R67 ;  /* 0x000000ffff007224 */ /* 0x000fc600078e0043 */
[-C--:B------:R-:W-:Y:S08]  /*7c10*/  HMMA.16816.F32.BF16 R60, R4, R34.reuse, R60 ;  /* 0x00000022043c723c */ /* 0x080ff0000004183c */
[----:B------:R-:W-:Y:S07]  /*7c20*/  HMMA.16816.F32.BF16 R48, R8, R34, R48 ;  /* 0x000000220830723c */ /* 0x000fee0000041830 */
[----:B------:R-:W-:Y:S01]  /*7c30*/  IMAD.MOV.U32 R34, RZ, RZ, R45 ;  /* 0x000000ffff227224 */ /* 0x000fe200078e002d */
[----:B------:R-:W-:Y:S01]  /*7c40*/  HMMA.16816.F32.BF16 R64, R4, R30, R56 ;  /* 0x0000001e0440723c */ /* 0x000fe20000041838 */
[----:B------:R-:W-:-:S07]  /*7c50*/  IMAD.MOV.U32 R35, RZ, RZ, R44 ;  /* 0x000000ffff237224 */ /* 0x000fce00078e002c */
[----:B------:R-:W-:Y:S08]  /*7c60*/  HMMA.16816.F32.BF16 R44, R16, R46, RZ ;  /* 0x0000002e102c723c */ /* 0x000ff000000418ff */
[----:B------:R-:W-:Y:S11]  /*7c70*/  HMMA.16816.F32.BF16 R12, R12, R38, RZ ;  /* 0x000000260c0c723c */ /* 0x000ff600000418ff */
[----:B------:R-:W-:Y:S05]  /*7c80*/  @!UPT UIADD3 URZ, URZ, URZ, URZ ;  /* 0x0000003f3f3ff290 */ /* 0x000fea000fffe03f */
[----:B------:R-:W-:Y:S07]  /*7c90*/  HMMA.16816.F32.BF16 R56, R8, R30, R44 ;  /* 0x0000001e0838723c */ /* 0x000fee000004182c */
[----:B------:R-:W-:Y:S01]  /*7ca0*/  IMAD.MOV.U32 R30, RZ, RZ, R41 ;  /* 0x000000ffff1e7224 */ /* 0x000fe200078e0029 */
[----:B------:R-:W-:Y:S01]  /*7cb0*/  HMMA.16816.F32.BF16 R248, R4, R22, R12 ;  /* 0x0000001604f8723c */ /* 0x000fe2000004180c */
[----:B------:R-:W-:Y:S01]  /*7cc0*/  IMAD.MOV.U32 R31, RZ, RZ, R40 ;  /* 0x000000ffff1f7224 */ /* 0x000fe200078e0028 */
[----:B------:R-:W-:Y:S01]  /*7cd0*/  LDSM.16.M88.4 R4, [R222+0x2000] ;  /* 0x00200000de04783b */ /* 0x000fe20000000200 */
[----:B------:R-:W-:-:S02]  /*7ce0*/  IMAD.MOV.U32 R46, RZ, RZ, R54 ;  /* 0x000000ffff2e7224 */ /* 0x000fc400078e0036 */
[----:B------:R-:W-:Y:S01]  /*7cf0*/  IMAD.MOV.U32 R47, RZ, RZ, R55 ;  /* 0x000000ffff2f7224 */ /* 0x000fe200078e0037 */
[----:B------:R-:W1:Y:S02]  /*7d00*/  LDSM.16.M88.4 R12, [R218+0x8000] ;  /* 0x00800000da0c783b */ /* 0x000e640000000200 */
[C---:B------:R-:W-:Y:S08]  /*7d10*/  HMMA.16816.F32.BF16 R40, R16.reuse, R42, RZ ;  /* 0x0000002a1028723c */ /* 0x040ff000000418ff */
[----:B------:R-:W-:Y:S11]  /*7d20*/  HMMA.16816.F32.BF16 R16, R16, R38, RZ ;  /* 0x000000261010723c */ /* 0x000ff600000418ff */
[----:B------:R-:W-:Y:S05]  /*7d30*/  @!UPT UIADD3 URZ, URZ, URZ, URZ ;  /* 0x0000003f3f3ff290 */ /* 0x000fea000fffe03f */
[C---:B------:R-:W-:Y:S08]  /*7d40*/  HMMA.16816.F32.BF16 R40, R8.reuse, R26, R40 ;  /* 0x0000001a0828723c */ /* 0x040ff00000041828 */
[----:B------:R-:W-:Y:S01]  /*7d50*/  HMMA.16816.F32.BF16 R16, R8, R22, R16 ;  /* 0x000000160810723c */ /* 0x000fe20000041810 */
[----:B------:R-:W2:Y:S07]  /*7d60*/  LDSM.16.M88.4 R8, [R222] ;  /* 0x00000000de08783b */ /* 0x000eae0000000200 */
[----:B-1----:R-:W-:Y:S07]  /*7d70*/  HMMA.16816.F32.BF16 R52, R4, R12, R208 ;  /* 0x0000000c0434723c */ /* 0x002fee00000418d0 */
[----:B------:R-:W-:-:S02]  /*7d80*/  IMAD.MOV.U32 R208, RZ, RZ, R46 ;  /* 0x000000ffffd07224 */ /* 0x000fc400078e002e */
[----:B------:R-:W-:Y:S02]  /*7d90*/  IMAD.MOV.U32 R209, RZ, RZ, R47 ;  /* 0x000000ffffd17224 */ /* 0x000fe400078e002f */
[----:B------:R-:W-:Y:S02]  /*7da0*/  IMAD.MOV.U32 R210, RZ, RZ, R34 ;  /* 0x000000ffffd27224 */ /* 0x000fe400078e0022 */
[----:B------:R-:W-:Y:S01]  /*7db0*/  IMAD.MOV.U32 R211, RZ, RZ, R35 ;  /* 0x000000ffffd37224 */ /* 0x000fe200078e0023 */
[----:B--2---:R-:W-:Y:S07]  /*7dc0*/  HMMA.16816.F32.BF16 R44, R8, R12, R244 ;  /* 0x0000000c082c723c */ /* 0x004fee00000418f4 */
[----:B------:R-:W-:-:S02]  /*7dd0*/  IMAD.MOV.U32 R244, RZ, RZ, R20 ;  /* 0x000000fffff47224 */ /* 0x000fc400078e0014 */
[----:B------:R-:W-:Y:S02]  /*7de0*/  IMAD.MOV.U32 R245, RZ, RZ, R21 ;  /* 0x000000fffff57224 */ /* 0x000fe400078e0015 */
[----:B------:R-:W-:Y:S01]  /*7df0*/  IMAD.MOV.U32 R246, RZ, RZ, R37 ;  /* 0x000000fffff67224 */ /* 0x000fe200078e0025 */
[----:B------:R-:W-:Y:S01]  /*7e00*/  HMMA.16816.F32.BF16 R20, R8, R14, R48 ;  /* 0x0000000e0814723c */ /* 0x000fe20000041830 */
[----:B------:R-:W-:-:S07]  /*7e10*/  IMAD.MOV.U32 R247, RZ, RZ, R36 ;  /* 0x000000fffff77224 */ /* 0x000fce00078e0024 */
[----:B------:R-:W-:Y:S01]  /*7e20*/  HMMA.16816.F32.BF16 R36, R4, R14, R60 ;  /* 0x0000000e0424723c */ /* 0x000fe2000004183c */
[----:B------:R-:W1:Y:S06]  /*7e30*/  LDSM.16.M88.4 R12, [R218+0x8800] ;  /* 0x00880000da0c783b */ /* 0x000e6c0000000200 */
[----:B------:R-:W-:Y:S02]  /*7e40*/  IMAD.MOV.U32 R62, RZ, RZ, R25 ;  /* 0x000000ffff3e7224 */ /* 0x000fe400078e0019 */
[----:B------:R-:W-:Y:S02]  /*7e50*/  IMAD.MOV.U32 R63, RZ, RZ, R24 ;  /* 0x000000ffff3f7224 */ /* 0x000fe400078e0018 */
[----:B------:R-:W-:-:S02]  /*7e60*/  IMAD.MOV.U32 R61, RZ, RZ, R33 ;  /* 0x000000ffff3d7224 */ /* 0x000fc400078e0021 */
[----:B------:R-:W-:Y:S01]  /*7e70*/  IMAD.MOV.U32 R60, RZ, RZ, R243 ;  /* 0x000000ffff3c7224 */ /* 0x000fe200078e00f3 */
[-C--:B-1----:R-:W-:Y:S08]  /*7e80*/  HMMA.16816.F32.BF16 R24, R8, R12.reuse, R28 ;  /* 0x0000000c0818723c */ /* 0x082ff0000004181c */
[----:B------:R-:W-:Y:S07]  /*7e90*/  HMMA.16816.F32.BF16 R28, R4, R12, R204 ;  /* 0x0000000c041c723c */ /* 0x000fee00000418cc */
[----:B------:R-:W-:Y:S01]  /*7ea0*/  IMAD.MOV.U32 R204, RZ, RZ, R32 ;  /* 0x000000ffffcc7224 */ /* 0x000fe200078e0020 */
[----:B------:R-:W-:Y:S01]  /*7eb0*/  HMMA.16816.F32.BF16 R48, R8, R14, R56 ;  /* 0x0000000e0830723c */ /* 0x000fe20000041838 */
[----:B------:R-:W-:-:S02]  /*7ec0*/  IMAD.MOV.U32 R205, RZ, RZ, R3 ;  /* 0x000000ffffcd7224 */ /* 0x000fc400078e0003 */
[----:B------:R-:W-:Y:S02]  /*7ed0*/  IMAD.MOV.U32 R206, RZ, RZ, R2 ;  /* 0x000000ffffce7224 */ /* 0x000fe400078e0002 */
[----:B------:R-:W-:-:S03]  /*7ee0*/  IMAD.MOV.U32 R207, RZ, RZ, R0 ;  /* 0x000000ffffcf7224 */ /* 0x000fc600078e0000 */
[----:B------:R-:W-:Y:S01]  /*7ef0*/  HMMA.16816.F32.BF16 R32, R4, R14, R64 ;  /* 0x0000000e0420723c */ /* 0x000fe20000041840 */
[----:B------:R-:W1:Y:S07]  /*7f00*/  LDSM.16.M88.4 R12, [R218+0x9000] ;  /* 0x00900000da0c783b */ /* 0x000e6e0000000200 */
[-C--:B-1----:R-:W-:Y:S08]  /*7f10*/  HMMA.16816.F32.BF16 R56, R8, R12.reuse, R204 ;  /* 0x0000000c0838723c */ /* 0x082ff000000418cc */
[C---:B------:R-:W-:Y:S08]  /*7f20*/  HMMA.16816.F32.BF16 R60, R4.reuse, R12, R60 ;  /* 0x0000000c043c723c */ /* 0x040ff0000004183c */
[-C--:B------:R-:W-:Y:S08]  /*7f30*/  HMMA.16816.F32.BF16 R64, R4, R14.reuse, R136 ;  /* 0x0000000e0440723c */ /* 0x080ff00000041888 */
[----:B------:R-:W-:Y:S01]  /*7f40*/  HMMA.16816.F32.BF16 R40, R8, R14, R40 ;  /* 0x0000000e0828723c */ /* 0x000fe20000041828 */
[----:B------:R-:W1:Y:S07]  /*7f50*/  LDSM.16.M88.4 R12, [R218+0x9800] ;  /* 0x00980000da0c783b */ /* 0x000e6e0000000200 */
[-C--:B-1----:R-:W-:Y:S08]  /*7f60*/  HMMA.16816.F32.BF16 R136, R4, R12.reuse, R208 ;  /* 0x0000000c0488723c */ /* 0x082ff000000418d0 */
[----:B------:R-:W-:Y:S08]  /*7f70*/  HMMA.16816.F32.BF16 R204, R8, R12, R244 ;  /* 0x0000000c08cc723c */ /* 0x000ff000000418f4 */
[----:B------:R-:W-:Y:S01]  /*7f80*/  HMMA.16816.F32.BF16 R248, R4, R14, R248 ;  /* 0x0000000e04f8723c */ /* 0x000fe200000418f8 */
[----:B------:R-:W-:Y:S07]  /*7f90*/  LDSM.16.M88.4 R4, [R221+0x2000] ;  /* 0x00200000dd04783b */ /* 0x000fee0000000200 */
[----:B------:R-:W-:-:S02]  /*7fa0*/  IMAD.MOV.U32 R211, RZ, RZ, R136 ;  /* 0x000000ffffd37224 */ /* 0x000fc400078e0088 */
[----:B------:R-:W-:Y:S02]  /*7fb0*/  IMAD.MOV.U32 R210, RZ, RZ, R137 ;  /* 0x000000ffffd27224 */ /* 0x000fe400078e0089 */
[----:B------:R-:W-:Y:S02]  /*7fc0*/  IMAD.MOV.U32 R209, RZ, RZ, R138 ;  /* 0x000000ffffd17224 */ /* 0x000fe400078e008a */
[----:B------:R-:W-:Y:S02]  /*7fd0*/  IMAD.MOV.U32 R208, RZ, RZ, R139 ;  /* 0x000000ffffd07224 */ /* 0x000fe400078e008b */
[----:B------:R-:W-:Y:S01]  /*7fe0*/  HMMA.16816.F32.BF16 R136, R8, R14, R16 ;  /* 0x0000000e0888723c */ /* 0x000fe20000041810 */
[----:B------:R-:W1:Y:S04]  /*7ff0*/  LDSM.16.M88.4 R12, [R217] ;  /* 0x00000000d90c783b */ /* 0x000e680000000200 */
[----:B------:R-:W2:Y:S03]  /*8000*/  LDSM.16.M88.4 R8, [R221] ;  /* 0x00000000dd08783b */ /* 0x000ea60000000200 */
[C---:B-1----:R-:W-:Y:S08]  /*8010*/  HMMA.16816.F32.BF16 R52, R4.reuse, R12, R52 ;  /* 0x0000000c0434723c */ /* 0x042ff00000041834 */
[----:B------:R-:W-:Y:S11]  /*8020*/  HMMA.16816.F32.BF16 R244, R4, R14, R36 ;  /* 0x0000000e04f4723c */ /* 0x000ff60000041824 */
[----:B------:R-:W-:Y:S05]  /*8030*/  @!UPT UIADD3 URZ, URZ, URZ, URZ ;  /* 0x0000003f3f3ff290 */ /* 0x000fea000fffe03f */
[----:B------:R-:W-:Y:S02]  /*8040*/  IMAD.MOV.U32 R243, RZ, RZ, R52 ;  /* 0x000000fffff37224 */ /* 0x000fe400078e0034 */
[----:B------:R-:W-:Y:S02]  /*8050*/  IMAD.MOV.U32 R3, RZ, RZ, R53 ;  /* 0x000000ffff037224 */ /* 0x000fe400078e0035 */
[----:B------:R-:W-:Y:S02]  /*8060*/  IMAD.MOV.U32 R2, RZ, RZ, R54 ;  /* 0x000000ffff027224 */ /* 0x000fe400078e0036 */
[----:B------:R-:W-:Y:S02]  /*8070*/  IMAD.MOV.U32 R0, RZ, RZ, R55 ;  /* 0x000000ffff007224 */ /* 0x000fe400078e0037 */
[----:B------:R-:W-:Y:S02]  /*8080*/  IMAD.MOV.U32 R52, RZ, RZ, R211 ;  /* 0x000000ffff347224 */ /* 0x000fe400078e00d3 */
[----:B------:R-:W-:-:S02]  /*8090*/  IMAD.MOV.U32 R53, RZ, RZ, R210 ;  /* 0x000000ffff357224 */ /* 0x000fc400078e00d2 */
[----:B------:R-:W-:Y:S02]  /*80a0*/  IMAD.MOV.U32 R54, RZ, RZ, R209 ;  /* 0x000000ffff367224 */ /* 0x000fe400078e00d1 */
[----:B------:R-:W-:Y:S02]  /*80b0*/  IMAD.MOV.U32 R55, RZ, RZ, R208 ;  /* 0x000000ffff377224 */ /* 0x000fe400078e00d0 */
[C---:B--2---:R-:W-:Y:S08]  /*80c0*/  HMMA.16816.F32.BF16 R208, R8.reuse, R12, R44 ;  /* 0x0000000c08d0723c */ /* 0x044ff0000004182c */
[C---:B------:R-:W-:Y:S01]  /*80d0*/  HMMA.16816.F32.BF16 R44, R8.reuse, R14, R20 ;  /* 0x0000000e082c723c */ /* 0x040fe20000041814 */
[----:B------:R-:W1:Y:S07]  /*80e0*/  LDSM.16.M88.4 R12, [R217+0x800] ;  /* 0x00080000d90c783b */ /* 0x000e6e0000000200 */
[-C--:B-1----:R-:W-:Y:S08]  /*80f0*/  HMMA.16816.F32.BF16 R16, R8, R12.reuse, R24 ;  /* 0x0000000c0810723c */ /* 0x082ff00000041818 */
[C---:B------:R-:W-:Y:S08]  /*8100*/  HMMA.16816.F32.BF16 R28, R4.reuse, R12, R28 ;  /* 0x0000000c041c723c */ /* 0x040ff0000004181c */
[----:B------:R-:W-:Y:S08]  /*8110*/  HMMA.16816.F32.BF16 R24, R4, R14, R32 ;  /* 0x0000000e0418723c */ /* 0x000ff00000041820 */
[----:B------:R-:W-:-:S02]  /*8120*/  IMAD.MOV.U32 R23, RZ, RZ, R16 ;  /* 0x000000ffff177224 */ /* 0x000fc400078e0010 */
[----:B------:R-:W-:Y:S02]  /*8130*/  IMAD.MOV.U32 R22, RZ, RZ, R17 ;  /* 0x000000ffff167224 */ /* 0x000fe400078e0011 */
[----:B------:R-:W-:Y:S02]  /*8140*/  IMAD.MOV.U32 R21, RZ, RZ, R18 ;  /* 0x000000ffff157224 */ /* 0x000fe400078e0012 */
[----:B------:R-:W-:Y:S02]  /*8150*/  IMAD.MOV.U32 R20, RZ, RZ, R19 ;  /* 0x000000ffff147224 */ /* 0x000fe400078e0013 */
[----:B------:R-:W-:Y:S01]  /*8160*/  HMMA.16816.F32.BF16 R16, R8, R14, R48 ;  /* 0x0000000e0810723c */ /* 0x000fe20000041830 */
[----:B------:R-:W1:Y:S06]  /*8170*/  LDSM.16.M88.4 R12, [R217+0x1000] ;  /* 0x00100000d90c783b */ /* 0x000e6c0000000200 */
[----:B------:R-:W-:-:S02]  /*8180*/  IMAD.MOV.U32 R48, RZ, RZ, R23 ;  /* 0x000000ffff307224 */ /* 0x000fc400078e0017 */
[----:B------:R-:W-:Y:S02]  /*8190*/  IMAD.MOV.U32 R49, RZ, RZ, R22 ;  /* 0x000000ffff317224 */ /* 0x000fe400078e0016 */
[----:B------:R-:W-:Y:S02]  /*81a0*/  IMAD.MOV.U32 R50, RZ, RZ, R21 ;  /* 0x000000ffff327224 */ /* 0x000fe400078e0015 */
[----:B------:R-:W-:Y:S01]  /*81b0*/  IMAD.MOV.U32 R51, RZ, RZ, R20 ;  /* 0x000000ffff337224 */ /* 0x000fe200078e0014 */
[-C--:B-1----:R-:W-:Y:S08]  /*81c0*/  HMMA.16816.F32.BF16 R32, R8, R12.reuse, R56 ;  /* 0x0000000c0820723c */ /* 0x082ff00000041838 */
[C---:B------:R-:W-:Y:S08]  /*81d0*/  HMMA.16816.F32.BF16 R20, R4.reuse, R12, R60 ;  /* 0x0000000c0414723c */ /* 0x040ff0000004183c */
[-C--:B------:R-:W-:Y:S07]  /*81e0*/  HMMA.16816.F32.BF16 R36, R4, R14.reuse, R64 ;  /* 0x0000000e0424723c */ /* 0x080fee0000041840 */
[----:B------:R-:W-:Y:S01]  /*81f0*/  IMAD.MOV.U32 R64, RZ, RZ, R48 ;  /* 0x000000ffff407224 */ /* 0x000fe200078e0030 */
[----:B------:R-:W-:Y:S01]  /*8200*/  HMMA.16816.F32.BF16 R40, R8, R14, R40 ;  /* 0x0000000e0828723c */ /* 0x000fe20000041828 */
[----:B------:R-:W1:Y:S01]  /*8210*/  LDSM.16.M88.4 R12, [R217+0x1800] ;  /* 0x00180000d90c783b */ /* 0x000e620000000200 */
[----:B------:R-:W-:-:S02]  /*8220*/  IMAD.MOV.U32 R65, RZ, RZ, R49 ;  /* 0x000000ffff417224 */ /* 0x000fc400078e0031 */
[----:B------:R-:W-:Y:S02]  /*8230*/  IMAD.MOV.U32 R66, RZ, RZ, R50 ;  /* 0x000000ffff427224 */ /* 0x000fe400078e0032 */
[----:B------:R-:W-:Y:S02]  /*8240*/  IMAD.MOV.U32 R67, RZ, RZ, R51 ;  /* 0x000000ffff437224 */ /* 0x000fe400078e0033 */
[-C--:B-1----:R-:W-:Y:S08]  /*8250*/  HMMA.16816.F32.BF16 R56, R4, R12.reuse, R52 ;  /* 0x0000000c0438723c */ /* 0x082ff00000041834 */
[----:B------:R-:W-:Y:S07]  /*8260*/  HMMA.16816.F32.BF16 R60, R8, R12, R204 ;  /* 0x0000000c083c723c */ /* 0x000fee00000418cc */
[----:B------:R-:W-:Y:S01]  /*8270*/  IMAD.MOV.U32 R204, RZ, RZ, R243 ;  /* 0x000000ffffcc7224 */ /* 0x000fe200078e00f3 */
[----:B------:R-:W-:Y:S01]  /*8280*/  HMMA.16816.F32.BF16 R52, R4, R14, R248 ;  /* 0x0000000e0434723c */ /* 0x000fe200000418f8 */
[----:B------:R-:W-:Y:S01]  /*8290*/  LDSM.16.M88.4 R4, [R219+0x6000] ;  /* 0x00600000db04783b */ /* 0x000fe20000000200 */
[----:B------:R-:W-:-:S02]  /*82a0*/  IMAD.MOV.U32 R205, RZ, RZ, R3 ;  /* 0x000000ffffcd7224 */ /* 0x000fc400078e0003 */
[----:B------:R-:W-:Y:S02]  /*82b0*/  IMAD.MOV.U32 R206, RZ, RZ, R2 ;  /* 0x000000ffffce7224 */ /* 0x000fe400078e0002 */
[----:B------:R-:W-:Y:S02]  /*82c0*/  IMAD.MOV.U32 R207, RZ, RZ, R0 ;  /* 0x000000ffffcf7224 */ /* 0x000fe400078e0000 */
[----:B------:R-:W-:Y:S01]  /*82d0*/  HMMA.16816.F32.BF16 R48, R8, R14, R136 ;  /* 0x0000000e0830723c */ /* 0x000fe20000041888 */
[----:B------:R-:W1:Y:S04]  /*82e0*/  LDSM.16.M88.4 R12, [R212+0xa000] ;  /* 0x00a00000d40c783b */ /* 0x000e680000000200 */
[----:B------:R-:W2:Y:S03]  /*82f0*/  LDSM.16.M88.4 R8, [R219+0x4000] ;  /* 0x00400000db08783b */ /* 0x000ea60000000200 */
[-C--:B-1----:R-:W-:Y:S08]  /*8300*/  HMMA.16816.F32.BF16 R204, R4, R12.reuse, R204 ;  /* 0x0000000c04cc723c */ /* 0x082ff000000418cc */
[----:B--2---:R-:W-:Y:S08]  /*8310*/  HMMA.16816.F32.BF16 R208, R8, R12, R208 ;  /* 0x0000000c08d0723c */ /* 0x004ff000000418d0 */
[----:B------:R-:W-:Y:S08]  /*8320*/  HMMA.16816.F32.BF16 R244, R4, R14, R244 ;  /* 0x0000000e04f4723c */ /* 0x000ff000000418f4 */
[----:B------:R-:W-:-:S02]  /*8330*/  IMAD.MOV.U32 R251, RZ, RZ, R204 ;  /* 0x000000fffffb7224 */ /* 0x000fc400078e00cc */
[----:B------:R-:W-:Y:S02]  /*8340*/  IMAD.MOV.U32 R250, RZ, RZ, R205 ;  /* 0x000000fffffa7224 */ /* 0x000fe400078e00cd */
[----:B------:R-:W-:Y:S02]  /*8350*/  IMAD.MOV.U32 R249, RZ, RZ, R206 ;  /* 0x000000fffff97224 */ /* 0x000fe400078e00ce */
[----:B------:R-:W-:Y:S02]  /*8360*/  IMAD.MOV.U32 R248, RZ, RZ, R207 ;  /* 0x000000fffff87224 */ /* 0x000fe400078e00cf */
[C---:B------:R-:W-:Y:S01]  /*8370*/  HMMA.16816.F32.BF16 R204, R8.reuse, R14, R44 ;  /* 0x0000000e08cc723c */ /* 0x040fe2000004182c */
[----:B------:R-:W1:Y:S07]  /*8380*/  LDSM.16.M88.4 R12, [R212+0xa800] ;  /* 0x00a80000d40c783b */ /* 0x000e6e0000000200 */
[-C--:B-1----:R-:W-:Y:S08]  /*8390*/  HMMA.16816.F32.BF16 R64, R8, R12.reuse, R64 ;  /* 0x0000000c0840723c */ /* 0x082ff00000041840 */
[----:B------:R-:W-:Y:S08]  /*83a0*/  HMMA.16816.F32.BF16 R136, R4, R12, R28 ;  /* 0x0000000c0488723c */ /* 0x000ff0000004181c */
        /* <DEDUP_REMOVED lines=9> */
[-C--:B------:R-:W-:Y:S08]  /*8440*/  HMMA.16816.F32.BF16 R24, R4, R14.reuse, R36 ;  /* 0x0000000e0418723c */ /* 0x080ff00000041824 */
[----:B------:R-:W-:Y:S01]  /*8450*/  HMMA.16816.F32.BF16 R20, R8, R14, R40 ;  /* 0x0000000e0814723c */ /* 0x000fe20000041828 */
[----:B------:R-:W1:Y:S06]  /*8460*/  LDSM.16.M88.4 R12, [R212+0xb800] ;  /* 0x00b80000d40c783b */ /* 0x000e6c0000000200 */
[----:B------:R-:W-:-:S02]  /*8470*/  IMAD.MOV.U32 R40, RZ, RZ, R251 ;  /* 0x000000ffff287224 */ /* 0x000fc400078e00fb */
[----:B------:R-:W-:Y:S02]  /*8480*/  IMAD.MOV.U32 R19, RZ, RZ, R32 ;  /* 0x000000ffff137224 */ /* 0x000fe400078e0020 */
[----:B------:R-:W-:Y:S02]  /*8490*/  IMAD.MOV.U32 R18, RZ, RZ, R33 ;  /* 0x000000ffff127224 */ /* 0x000fe400078e0021 */
[----:B------:R-:W-:Y:S02]  /*84a0*/  IMAD.MOV.U32 R17, RZ, RZ, R34 ;  /* 0x000000ffff117224 */ /* 0x000fe400078e0022 */
[----:B------:R-:W-:Y:S02]  /*84b0*/  IMAD.MOV.U32 R16, RZ, RZ, R35 ;  /* 0x000000ffff107224 */ /* 0x000fe400078e0023 */
[----:B------:R-:W-:Y:S02]  /*84c0*/  IMAD.MOV.U32 R41, RZ, RZ, R250 ;  /* 0x000000ffff297224 */ /* 0x000fe400078e00fa */
[----:B------:R-:W-:-:S02]  /*84d0*/  IMAD.MOV.U32 R42, RZ, RZ, R249 ;  /* 0x000000ffff2a7224 */ /* 0x000fc400078e00f9 */
[----:B------:R-:W-:Y:S02]  /*84e0*/  IMAD.MOV.U32 R43, RZ, RZ, R248 ;  /* 0x000000ffff2b7224 */ /* 0x000fe400078e00f8 */
[-C--:B-1----:R-:W-:Y:S07]  /*84f0*/  HMMA.16816.F32.BF16 R248, R8, R12.reuse, R60 ;  /* 0x0000000c08f8723c */ /* 0x082fee000004183c */
[----:B------:R-:W-:Y:S01]  /*8500*/  IMAD.MOV.U32 R60, RZ, RZ, R19 ;  /* 0x000000ffff3c7224 */ /* 0x000fe200078e0013 */
[----:B------:R-:W-:Y:S01]  /*8510*/  HMMA.16816.F32.BF16 R36, R4, R12, R56 ;  /* 0x0000000c0424723c */ /* 0x000fe20000041838 */
[----:B------:R-:W-:-:S02]  /*8520*/  IMAD.MOV.U32 R61, RZ, RZ, R18 ;  /* 0x000000ffff3d7224 */ /* 0x000fc400078e0012 */
[----:B------:R-:W-:Y:S02]  /*8530*/  IMAD.MOV.U32 R62, RZ, RZ, R17 ;  /* 0x000000ffff3e7224 */ /* 0x000fe400078e0011 */
[----:B------:R-:W-:Y:S02]  /*8540*/  IMAD.MOV.U32 R63, RZ, RZ, R16 ;  /* 0x000000ffff3f7224 */ /* 0x000fe400078e0010 */
[----:B------:R-:W-:Y:S01]  /*8550*/  IMAD.MOV.U32 R57, RZ, RZ, R3 ;  /* 0x000000ffff397224 */ /* 0x000fe200078e0003 */
[----:B------:R-:W-:Y:S01]  /*8560*/  HMMA.16816.F32.BF16 R32, R4, R14, R52 ;  /* 0x0000000e0420723c */ /* 0x000fe20000041834 */
[----:B------:R-:W-:Y:S01]  /*8570*/  LDSM.16.M88.4 R4, [R220+0x6000] ;  /* 0x00600000dc04783b */ /* 0x000fe20000000200 */
[----:B------:R-:W-:Y:S02]  /*8580*/  IMAD.MOV.U32 R58, RZ, RZ, R2 ;  /* 0x000000ffff3a7224 */ /* 0x000fe400078e0002 */
[----:B------:R-:W-:Y:S02]  /*8590*/  IMAD.MOV.U32 R59, RZ, RZ, R0 ;  /* 0x000000ffff3b7224 */ /* 0x000fe400078e0000 */
[----:B------:R-:W-:-:S02]  /*85a0*/  IMAD.MOV.U32 R56, RZ, RZ, R243 ;  /* 0x000000ffff387224 */ /* 0x000fc400078e00f3 */
[----:B------:R-:W-:Y:S01]  /*85b0*/  HMMA.16816.F32.BF16 R16, R8, R14, R48 ;  /* 0x0000000e0810723c */ /* 0x000fe20000041830 */
[----:B------:R-:W1:Y:S04]  /*85c0*/  LDSM.16.M88.4 R12, [R227] ;  /* 0x00000000e30c783b */ /* 0x000e680000000200 */
[----:B------:R-:W2:Y:S03]  /*85d0*/  LDSM.16.M88.4 R8, [R220+0x4000] ;  /* 0x00400000dc08783b */ /* 0x000ea60000000200 */
[C---:B-1----:R-:W-:Y:S08]  /*85e0*/  HMMA.16816.F32.BF16 R40, R4.reuse, R12, R40 ;  /* 0x0000000c0428723c */ /* 0x042ff00000041828 */
[-C--:B------:R-:W-:Y:S08]  /*85f0*/  HMMA.16816.F32.BF16 R244, R4, R14.reuse, R244 ;  /* 0x0000000e04f4723c */ /* 0x080ff000000418f4 */
[----:B--2---:R-:W-:Y:S08]  /*8600*/  HMMA.16816.F32.BF16 R204, R8, R14, R204 ;  /* 0x0000000e08cc723c */ /* 0x004ff000000418cc */
[----:B------:R-:W-:-:S02]  /*8610*/  IMAD.MOV.U32 R48, RZ, RZ, R40 ;  /* 0x000000ffff307224 */ /* 0x000fc400078e0028 */
[----:B------:R-:W-:Y:S02]  /*8620*/  IMAD.MOV.U32 R3, RZ, RZ, R41 ;  /* 0x000000ffff037224 */ /* 0x000fe400078e0029 */
[----:B------:R-:W-:Y:S02]  /*8630*/  IMAD.MOV.U32 R2, RZ, RZ, R42 ;  /* 0x000000ffff027224 */ /* 0x000fe400078e002a */
[----:B------:R-:W-:Y:S02]  /*8640*/  IMAD.MOV.U32 R0, RZ, RZ, R43 ;  /* 0x000000ffff007224 */ /* 0x000fe400078e002b */
[----:B------:R-:W-:Y:S01]  /*8650*/  HMMA.16816.F32.BF16 R40, R8, R12, R208 ;  /* 0x0000000c0828723c */ /* 0x000fe200000418d0 */
[----:B------:R-:W1:Y:S06]  /*8660*/  LDSM.16.M88.4 R12, [R226] ;  /* 0x00000000e20c783b */ /* 0x000e6c0000000200 */
[----:B------:R-:W-:-:S02]  /*8670*/  IMAD.MOV.U32 R208, RZ, RZ, R48 ;  /* 0x000000ffffd07224 */ /* 0x000fc400078e0030 */
[----:B------:R-:W-:Y:S02]  /*8680*/  IMAD.MOV.U32 R209, RZ, RZ, R3 ;  /* 0x000000ffffd17224 */ /* 0x000fe400078e0003 */
[----:B------:R-:W-:Y:S02]  /*8690*/  IMAD.MOV.U32 R210, RZ, RZ, R2 ;  /* 0x000000ffffd27224 */ /* 0x000fe400078e0002 */
[----:B------:R-:W-:Y:S01]  /*86a0*/  IMAD.MOV.U32 R211, RZ, RZ, R0 ;  /* 0x000000ffffd37224 */ /* 0x000fe200078e0000 */
[-C--:B-1----:R-:W-:Y:S08]  /*86b0*/  HMMA.16816.F32.BF16 R48, R8, R12.reuse, R56 ;  /* 0x0000000c0830723c */ /* 0x082ff00000041838 */
[C---:B------:R-:W-:Y:S08]  /*86c0*/  HMMA.16816.F32.BF16 R136, R4.reuse, R12, R136 ;  /* 0x0000000c0488723c */ /* 0x040ff00000041888 */
[-C--:B------:R-:W-:Y:S08]  /*86d0*/  HMMA.16816.F32.BF16 R64, R4, R14.reuse, R64 ;  /* 0x0000000e0440723c */ /* 0x080ff00000041840 */
[----:B------:R-:W-:Y:S01]  /*86e0*/  HMMA.16816.F32.BF16 R56, R8, R14, R44 ;  /* 0x0000000e0838723c */ /* 0x000fe2000004182c */
[----:B------:R-:W1:Y:S01]  /*86f0*/  LDSM.16.M88.4 R12, [R225] ;  /* 0x00000000e10c783b */ /* 0x000e620000000200 */
[----:B------:R-:W-:-:S02]  /*8700*/  IMAD.MOV.U32 R243, RZ, RZ, R48 ;  /* 0x000000fffff37224 */ /* 0x000fc400078e0030 */
[----:B------:R-:W-:Y:S02]  /*8710*/  IMAD.MOV.U32 R3, RZ, RZ, R49 ;  /* 0x000000ffff037224 */ /* 0x000fe400078e0031 */
[----:B------:R-:W-:Y:S02]  /*8720*/  IMAD.MOV.U32 R2, RZ, RZ, R50 ;  /* 0x000000ffff027224 */ /* 0x000fe400078e0032 */
[----:B------:R-:W-:Y:S02]  /*8730*/  IMAD.MOV.U32 R0, RZ, RZ, R51 ;  /* 0x000000ffff007224 */ /* 0x000fe400078e0033 */
[----:B-1----:R-:W-:Y:S08]  /*8740*/  HMMA.16816.F32.BF16 R48, R4, R14, R24 ;  /* 0x0000000e0430723c */ /* 0x002ff00000041818 */
[-C--:B------:R-:W-:Y:S08]  /*8750*/  HMMA.16816.F32.BF16 R60, R8, R12.reuse, R60 ;  /* 0x0000000c083c723c */ /* 0x080ff0000004183c */
[----:B------:R-:W-:Y:S08]  /*8760*/  HMMA.16816.F32.BF16 R52, R4, R12, R28 ;  /* 0x0000000c0434723c */ /* 0x000ff0000004181c */
[C---:B------:R-:W-:Y:S01]  /*8770*/  HMMA.16816.F32.BF16 R24, R8.reuse, R14, R20 ;  /* 0x0000000e0818723c */ /* 0x040fe20000041814 */
[----:B------:R-:W1:Y:S07]  /*8780*/  LDSM.16.M88.4 R12, [R224] ;  /* 0x00000000e00c783b */ /* 0x000e6e0000000200 */
[-C--:B-1----:R-:W-:Y:S07]  /*8790*/  HMMA.16816.F32.BF16 R44, R8, R12.reuse, R248 ;  /* 0x0000000c082c723c */ /* 0x082fee00000418f8 */
[----:B------:R-:W-:Y:S01]  /*87a0*/  IMAD.MOV.U32 R248, RZ, RZ, R243 ;  /* 0x000000fffff87224 */ /* 0x000fe200078e00f3 */
[----:B------:R-:W-:Y:S01]  /*87b0*/  HMMA.16816.F32.BF16 R28, R4, R12, R36 ;  /* 0x0000000c041c723c */ /* 0x000fe20000041824 */
[----:B------:R-:W-:-:S02]  /*87c0*/  IMAD.MOV.U32 R249, RZ, RZ, R3 ;  /* 0x000000fffff97224 */ /* 0x000fc400078e0003 */
[----:B------:R-:W-:Y:S02]  /*87d0*/  IMAD.MOV.U32 R250, RZ, RZ, R2 ;  /* 0x000000fffffa7224 */ /* 0x000fe400078e0002 */
[----:B------:R-:W-:-:S03]  /*87e0*/  IMAD.MOV.U32 R251, RZ, RZ, R0 ;  /* 0x000000fffffb7224 */ /* 0x000fc600078e0000 */
[-C--:B------:R-:W-:Y:S01]  /*87f0*/  HMMA.16816.F32.BF16 R20, R4, R14.reuse, R32 ;  /* 0x0000000e0414723c */ /* 0x080fe20000041820 */
[----:B------:R-:W-:Y:S07]  /*8800*/  LDSM.16.M88.4 R4, [R222+0x6000] ;  /* 0x00600000de04783b */ /* 0x000fee0000000200 */
        /* <DEDUP_REMOVED lines=10> */
[----:B------:R-:W-:Y:S01]  /*88b0*/  HMMA.16816.F32.BF16 R208, R8, R14, R204 ;  /* 0x0000000e08d0723c */ /* 0x000fe200000418cc */
        /* <DEDUP_REMOVED lines=12> */
[----:B------:R-:W-:Y:S01]  /*8980*/  HMMA.16816.F32.BF16 R248, R4, R14, R64 ;  /* 0x0000000e04f8723c */ /* 0x000fe20000041840 */
[----:B------:R-:W1:Y:S01]  /*8990*/  LDSM.16.M88.4 R12, [R218+0xb000] ;  /* 0x00b00000da0c783b */ /* 0x000e620000000200 */
[----:B------:R-:W-:Y:S02]  /*89a0*/  IMAD.MOV.U32 R34, RZ, RZ, R136 ;  /* 0x000000ffff227224 */ /* 0x000fe400078e0088 */
[----:B------:R-:W-:Y:S02]  /*89b0*/  IMAD.MOV.U32 R33, RZ, RZ, R137 ;  /* 0x000000ffff217224 */ /* 0x000fe400078e0089 */
[----:B------:R-:W-:Y:S02]  /*89c0*/  IMAD.MOV.U32 R56, RZ, RZ, R34 ;  /* 0x000000ffff387224 */ /* 0x000fe400078e0022 */
[----:B------:R-:W-:-:S02]  /*89d0*/  IMAD.MOV.U32 R64, RZ, RZ, R38 ;  /* 0x000000ffff407224 */ /* 0x000fc400078e0026 */
[----:B------:R-:W-:Y:S02]  /*89e0*/  IMAD.MOV.U32 R65, RZ, RZ, R37 ;  /* 0x000000ffff417224 */ /* 0x000fe400078e0025 */
[----:B------:R-:W-:Y:S02]  /*89f0*/  IMAD.MOV.U32 R66, RZ, RZ, R36 ;  /* 0x000000ffff427224 */ /* 0x000fe400078e0024 */
[----:B------:R-:W-:Y:S02]  /*8a00*/  IMAD.MOV.U32 R67, RZ, RZ, R35 ;  /* 0x000000ffff437224 */ /* 0x000fe400078e0023 */
[----:B------:R-:W-:Y:S01]  /*8a10*/  IMAD.MOV.U32 R57, RZ, RZ, R33 ;  /* 0x000000ffff397224 */ /* 0x000fe200078e0021 */
[-C--:B-1----:R-:W-:Y:S08]  /*8a20*/  HMMA.16816.F32.BF16 R136, R8, R12.reuse, R60 ;  /* 0x0000000c0888723c */ /* 0x082ff0000004183c */
[C---:B------:R-:W-:Y:S07]  /*8a30*/  HMMA.16816.F32.BF16 R60, R4.reuse, R12, R52 ;  /* 0x0000000c043c723c */ /* 0x040fee0000041834 */
[----:B------:R-:W-:Y:S01]  /*8a40*/  IMAD.MOV.U32 R52, RZ, RZ, R32 ;  /* 0x000000ffff347224 */ /* 0x000fe200078e0020 */
[----:B------:R-:W-:Y:S01]  /*8a50*/  HMMA.16816.F32.BF16 R48, R4, R14, R48 ;  /* 0x0000000e0430723c */ /* 0x000fe20000041830 */
[----:B------:R-:W-:-:S02]  /*8a60*/  IMAD.MOV.U32 R53, RZ, RZ, R3 ;  /* 0x000000ffff357224 */ /* 0x000fc400078e0003 */
[----:B------:R-:W-:Y:S02]  /*8a70*/  IMAD.MOV.U32 R54, RZ, RZ, R2 ;  /* 0x000000ffff367224 */ /* 0x000fe400078e0002 */
[----:B------:R-:W-:-:S03]  /*8a80*/  IMAD.MOV.U32 R55, RZ, RZ, R0 ;  /* 0x000000ffff377224 */ /* 0x000fc600078e0000 */
[C---:B------:R-:W-:Y:S01]  /*8a90*/  HMMA.16816.F32.BF16 R36, R8.reuse, R14, R24 ;  /* 0x0000000e0824723c */ /* 0x040fe20000041818 */
[----:B------:R-:W1:Y:S07]  /*8aa0*/  LDSM.16.M88.4 R12, [R218+0xb800] ;  /* 0x00b80000da0c783b */ /* 0x000e6e0000000200 */
[-C--:B-1----:R-:W-:Y:S08]  /*8ab0*/  HMMA.16816.F32.BF16 R44, R8, R12.reuse, R44 ;  /* 0x0000000c082c723c */ /* 0x082ff0000004182c */
[C---:B------:R-:W-:Y:S08]  /*8ac0*/  HMMA.16816.F32.BF16 R32, R4.reuse, R12, R28 ;  /* 0x0000000c0420723c */ /* 0x040ff0000004181c */
[-C--:B------:R-:W-:Y:S01]  /*8ad0*/  HMMA.16816.F32.BF16 R24, R4, R14.reuse, R20 ;  /* 0x0000000e0418723c */ /* 0x080fe20000041814 */
[----:B------:R-:W-:Y:S07]  /*8ae0*/  LDSM.16.M88.4 R4, [R221+0x6000] ;  /* 0x00600000dd04783b */ /* 0x000fee0000000200 */
[----:B------:R-:W-:Y:S01]  /*8af0*/  HMMA.16816.F32.BF16 R16, R8, R14, R16 ;  /* 0x0000000e0810723c */ /* 0x000fe20000041810 */
[----:B------:R-:W1:Y:S04]  /*8b00*/  LDSM.16.M88.4 R12, [R217+0x2000] ;  /* 0x00200000d90c783b */ /* 0x000e680000000200 */
[----:B------:R-:W2:Y:S03]  /*8b10*/  LDSM.16.M88.4 R8, [R221+0x4000] ;  /* 0x00400000dd08783b */ /* 0x000ea60000000200 */
[-C--:B-1----:R-:W-:Y:S08]  /*8b20*/  HMMA.16816.F32.BF16 R20, R4, R12.reuse, R64 ;  /* 0x0000000c0414723c */ /* 0x082ff00000041840 */
[----:B--2---:R-:W-:Y:S08]  /*8b30*/  HMMA.16816.F32.BF16 R40, R8, R12, R40 ;  /* 0x0000000c0828723c */ /* 0x004ff00000041828 */
[-C--:B------:R-:W-:Y:S08]  /*8b40*/  HMMA.16816.F32.BF16 R64, R4, R14.reuse, R244 ;  /* 0x0000000e0440723c */ /* 0x080ff000000418f4 */
[C---:B------:R-:W-:Y:S01]  /*8b50*/  HMMA.16816.F32.BF16 R28, R8.reuse, R14, R208 ;  /* 0x0000000e081c723c */ /* 0x040fe200000418d0 */
[----:B------:R-:W1:Y:S07]  /*8b60*/  LDSM.16.M88.4 R12, [R217+0x2800] ;  /* 0x00280000d90c783b */ /* 0x000e6e0000000200 */
[-C--:B-1----:R-:W-:Y:S08]  /*8b70*/  HMMA.16816.F32.BF16 R52, R8, R12.reuse, R52 ;  /* 0x0000000c0834723c */ /* 0x082ff00000041834 */
[C---:B------:R-:W-:Y:S08]  /*8b80*/  HMMA.16816.F32.BF16 R56, R4.reuse, R12, R56 ;  /* 0x0000000c0438723c */ /* 0x040ff00000041838 */
[-C--:B------:R-:W-:Y:S08]  /*8b90*/  HMMA.16816.F32.BF16 R244, R4, R14.reuse, R248 ;  /* 0x0000000e04f4723c */ /* 0x080ff000000418f8 */
[----:B------:R-:W-:Y:S01]  /*8ba0*/  HMMA.16816.F32.BF16 R204, R8, R14, R204 ;  /* 0x0000000e08cc723c */ /* 0x000fe200000418cc */
[----:B------:R-:W1:Y:S11]  /*8bb0*/  LDSM.16.M88.4 R12, [R217+0x3000] ;  /* 0x00300000d90c783b */ /* 0x000e760000000200 */
[----:B------:R-:W-:Y:S04]  /*8bc0*/  @!UPT UIADD3 URZ, URZ, URZ, URZ ;  /* 0x0000003f3f3ff290 */ /* 0x000fe8000fffe03f */
[----:B------:R-:W-:Y:S02]  /*8bd0*/  IMAD.MOV.U32 R208, RZ, RZ, R247 ;  /* 0x000000ffffd07224 */ /* 0x000fe400078e00f7 */
[----:B------:R-:W-:Y:S02]  /*8be0*/  IMAD.MOV.U32 R3, RZ, RZ, R246 ;  /* 0x000000ffff037224 */ /* 0x000fe400078e00f6 */
[----:B------:R-:W-:Y:S02]  /*8bf0*/  IMAD.MOV.U32 R0, RZ, RZ, R245 ;  /* 0x000000ffff007224 */ /* 0x000fe400078e00f5 */
[----:B------:R-:W-:Y:S01]  /*8c00*/  IMAD.MOV.U32 R2, RZ, RZ, R244 ;  /* 0x000000ffff027224 */ /* 0x000fe200078e00f4 */
[C---:B-1----:R-:W-:Y:S08]  /*8c10*/  HMMA.16816.F32.BF16 R60, R4.reuse, R12, R60 ;  /* 0x0000000c043c723c */ /* 0x042ff0000004183c */
[----:B------:R-:W-:Y:S08]  /*8c20*/  HMMA.16816.F32.BF16 R48, R4, R14, R48 ;  /* 0x0000000e0430723c */ /* 0x000ff00000041830 */
[C---:B------:R-:W-:Y:S07]  /*8c30*/  HMMA.16816.F32.BF16 R244, R8.reuse, R12, R136 ;  /* 0x0000000c08f4723c */ /* 0x040fee0000041888 */
[----:B------:R-:W-:Y:S01]  /*8c40*/  IMAD.MOV.U32 R136, RZ, RZ, R208 ;  /* 0x000000ffff887224 */ /* 0x000fe200078e00d0 */
[----:B------:R-:W-:Y:S01]  /*8c50*/  HMMA.16816.F32.BF16 R248, R8, R14, R36 ;  /* 0x0000000e08f8723c */ /* 0x000fe20000041824 */
[----:B------:R-:W-:-:S02]  /*8c60*/  IMAD.MOV.U32 R12, RZ, RZ, R63 ;  /* 0x000000ffff0c7224 */ /* 0x000fc400078e003f */
[----:B------:R-:W-:Y:S02]  /*8c70*/  IMAD.MOV.U32 R63, RZ, RZ, R0 ;  /* 0x000000ffff3f7224 */ /* 0x000fe400078e0000 */
[----:B------:R-:W-:Y:S02]  /*8c80*/  IMAD.MOV.U32 R138, RZ, RZ, R61 ;  /* 0x000000ffff8a7224 */ /* 0x000fe400078e003d */
[----:B------:R-:W-:Y:S02]  /*8c90*/  IMAD.MOV.U32 R38, RZ, RZ, R12 ;  /* 0x000000ffff267224 */ /* 0x000fe400078e000c */
[----:B------:R-:W-:Y:S02]  /*8ca0*/  IMAD.MOV.U32 R13, RZ, RZ, R50 ;  /* 0x000000ffff0d7224 */ /* 0x000fe400078e0032 */
[----:B------:R-:W-:Y:S02]  /*8cb0*/  IMAD.MOV.U32 R0, RZ, RZ, R48 ;  /* 0x000000ffff007224 */ /* 0x000fe400078e0030 */
[----:B------:R-:W-:-:S02]  /*8cc0*/  IMAD.MOV.U32 R37, RZ, RZ, R13 ;  /* 0x000000ffff257224 */ /* 0x000fc400078e000d */
[----:B------:R-:W1:Y:S01]  /*8cd0*/  LDSM.16.M88.4 R12, [R217+0x3800] ;  /* 0x00380000d90c783b */ /* 0x000e620000000200 */
[----:B------:R-:W-:Y:S01]  /*8ce0*/  IMAD.MOV.U32 R137, RZ, RZ, R244 ;  /* 0x000000ffff897224 */ /* 0x000fe200078e00f4 */
[----:B------:R-:W-:-:S04]  /*8cf0*/  DEPBAR.LE SB0, 0x0 ;  /* 0x000080000000791a */ /* 0x000fc80000000000 */
        /* <DEDUP_REMOVED lines=20> */
[----:B------:R-:W-:-:S02]  /*8e40*/  IMAD.MOV.U32 R36, RZ, RZ, R44 ;  /* 0x000000ffff247224 */ /* 0x000fc400078e002c */
[----:B------:R-:W1:Y:S01]  /*8e50*/  S2R R44, SR_TID.X ;  /* 0x00000000002c7919 */ /* 0x000e620000002100 */
[----:B------:R-:W-:Y:S02]  /*8e60*/  IMAD.MOV.U32 R137, RZ, RZ, R47 ;  /* 0x000000ffff897224 */ /* 0x000fe400078e002f */
[----:B------:R-:W-:Y:S02]  /*8e70*/  IMAD.MOV.U32 R47, RZ, RZ, R0 ;  /* 0x000000ffff2f7224 */ /* 0x000fe400078e0000 */
[----:B------:R-:W-:Y:S02]  /*8e80*/  IMAD.U32 R0, RZ, RZ, UR22 ;  /* 0x00000016ff007e24 */ /* 0x000fe4000f8e00ff */
        /* <DEDUP_REMOVED lines=9> */
[----:B-1----:R-:W-:Y:S02]  /*8f20*/  IMAD.SHL.U32 R44, R44, 0x2, RZ ;  /* 0x000000022c2c7824 */ /* 0x002fe400078e00ff */
[----:B------:R-:W-:Y:S02]  /*8f30*/  IMAD.MOV.U32 R139, RZ, RZ, R32 ;  /* 0x000000ffff8b7224 */ /* 0x000fe400078e0020 */
[----:B------:R-:W-:Y:S01]  /*8f40*/  IMAD.MOV.U32 R32, RZ, RZ, R47 ;  /* 0x000000ffff207224 */ /* 0x000fe200078e002f */
[----:B------:R-:W-:Y:S01]  /*8f50*/  LOP3.LUT R44, R44, 0x6, RZ, 0xc0, !PT ;  /* 0x000000062c2c7812 */ /* 0x000fe200078ec0ff */
[----:B------:R-:W-:Y:S02]  /*8f60*/  IMAD.MOV.U32 R14, RZ, RZ, R48 ;  /* 0x000000ffff0e7224 */ /* 0x000fe400078e0030 */
[----:B------:R-:W-:Y:S02]  /*8f70*/  IMAD.MOV.U32 R15, RZ, RZ, R49 ;  /* 0x000000ffff0f7224 */ /* 0x000fe400078e0031 */
[----:B------:R-:W-:-:S02]  /*8f80*/  IMAD R0, R0, 0x40, R44 ;  /* 0x0000004000007824 */ /* 0x000fc400078e022c */
[----:B------:R-:W-:Y:S02]  /*8f90*/  IMAD.MOV.U32 R243, RZ, RZ, R46 ;  /* 0x000000fffff37224 */ /* 0x000fe400078e002e */
[----:B------:R-:W-:Y:S01]  /*8fa0*/  IMAD.MOV.U32 R46, RZ, RZ, R3 ;  /* 0x000000ffff2e7224 */ /* 0x000fe200078e0003 */
[C---:B------:R-:W-:Y:S01]  /*8fb0*/  ISETP.GE.AND P3, PT, R0.reuse, R240, PT ;  /* 0x000000f00000720c */ /* 0x040fe20003f66270 */
[----:B------:R-:W-:Y:S01]  /*8fc0*/  IMAD.MOV.U32 R13, RZ, RZ, R34 ;  /* 0x000000ffff0d7224 */ /* 0x000fe200078e0022 */
[C---:B------:R-:W-:Y:S01]  /*8fd0*/  IADD3 R2, R0.reuse, 0x1, RZ ;  /* 0x0000000100027810 */ /* 0x040fe20007ffe0ff */
[----:B------:R-:W-:Y:S01]  /*8fe0*/  IMAD.MOV.U32 R12, RZ, RZ, R33 ;  /* 0x000000ffff0c7224 */ /* 0x000fe200078e0021 */
[C---:B------:R-:W-:Y:S01]  /*8ff0*/  ISETP.LT.OR P3, PT, R0.reuse, R236, P3 ;  /* 0x000000ec0000720c */ /* 0x040fe20001f61670 */
[----:B------:R-:W-:Y:S01]  /*9000*/  IMAD.MOV.U32 R24, RZ, RZ, R46 ;  /* 0x000000ffff187224 */ /* 0x000fe200078e002e */
[-C--:B------:R-:W-:Y:S01]  /*9010*/  ISETP.GE.AND P2, PT, R0, R239.reuse, PT ;  /* 0x000000ef0000720c */ /* 0x080fe20003f46270 */
[----:B------:R-:W-:Y:S01]  /*9020*/  IMAD.MOV.U32 R6, RZ, RZ, R45 ;  /* 0x000000ffff067224 */ /* 0x000fe200078e002d */
[----:B------:R-:W-:Y:S01]  /*9030*/  FSEL R27, R40, -INF , !P3 ;  /* 0xff800000281b7808 */ /* 0x000fe20005800000 */
[----:B------:R-:W-:Y:S01]  /*9040*/  IMAD.MOV.U32 R7, RZ, RZ, R36 ;  /* 0x000000ffff077224 */ /* 0x000fe200078e0024 */
[C---:B------:R-:W-:Y:S01]  /*9050*/  ISETP.GE.AND P6, PT, R2.reuse, R240, PT ;  /* 0x000000f00200720c */ /* 0x040fe20003fc6270 */
[----:B------:R-:W-:Y:S01]  /*9060*/  IMAD.MOV.U32 R11, RZ, RZ, R39 ;  /* 0x000000ffff0b7224 */ /* 0x000fe200078e0027 */
[C---:B------:R-:W-:Y:S01]  /*9070*/  ISETP.GE.AND P5, PT, R2.reuse, R239, PT ;  /* 0x000000ef0200720c */ /* 0x040fe20003fa6270 */
[----:B------:R-:W-:Y:S01]  /*9080*/  IMAD.MOV.U32 R36, RZ, RZ, R63 ;  /* 0x000000ffff247224 */ /* 0x000fe200078e003f */
[CC--:B------:R-:W-:Y:S01]  /*9090*/  ISETP.GE.AND P1, PT, R2.reuse, R238.reuse, PT ;  /* 0x000000ee0200720c */ /* 0x0c0fe20003f26270 */
[----:B------:R-:W-:Y:S01]  /*90a0*/  IMAD.MOV.U32 R3, RZ, RZ, R35 ;  /* 0x000000ffff037224 */ /* 0x000fe200078e0023 */
[-C--:B------:R-:W-:Y:S01]  /*90b0*/  ISETP.GE.AND P0, PT, R2, R237.reuse, PT ;  /* 0x000000ed0200720c */ /* 0x080fe20003f06270 */
[----:B------:R-:W-:Y:S01]  /*90c0*/  IMAD.MOV.U32 R18, RZ, RZ, R19 ;  /* 0x000000ffff127224 */ /* 0x000fe200078e0013 */
[C---:B------:R-:W-:Y:S01]  /*90d0*/  ISETP.GE.AND P4, PT, R0.reuse, R238, PT ;  /* 0x000000ee0000720c */ /* 0x040fe20003f86270 */
[----:B------:R-:W-:Y:S01]  /*90e0*/  IMAD.MOV.U32 R19, RZ, RZ, R4 ;  /* 0x000000ffff137224 */ /* 0x000fe200078e0004 */
[C---:B------:R-:W-:Y:S01]  /*90f0*/  ISETP.GE.AND P3, PT, R0.reuse, R237, PT ;  /* 0x000000ed0000720c */ /* 0x040fe20003f66270 */
[----:B------:R-:W-:Y:S01]  /*9100*/  IMAD.MOV.U32 R4, RZ, RZ, R5 ;  /* 0x000000ffff047224 */ /* 0x000fe200078e0005 */
[-C--:B------:R-:W-:Y:S01]  /*9110*/  ISETP.LT.OR P2, PT, R0, R235.reuse, P2 ;  /* 0x000000eb0000720c */ /* 0x080fe20001741670 */
[----:B------:R-:W-:Y:S01]  /*9120*/  IMAD.MOV.U32 R5, RZ, RZ, R6 ;  /* 0x000000ffff057224 */ /* 0x000fe200078e0006 */
[C---:B------:R-:W-:Y:S01]  /*9130*/  ISETP.LT.OR P6, PT, R2.reuse, R236, P6 ;  /* 0x000000ec0200720c */ /* 0x040fe200037c1670 */
[----:B------:R-:W-:Y:S01]  /*9140*/  IMAD.MOV.U32 R6, RZ, RZ, R24 ;  /* 0x000000ffff067224 */ /* 0x000fe200078e0018 */
[C---:B------:R-:W-:Y:S01]  /*9150*/  ISETP.LT.OR P5, PT, R2.reuse, R235, P5 ;  /* 0x000000eb0200720c */ /* 0x040fe20002fa1670 */
[----:B------:R-:W-:Y:S01]  /*9160*/  IMAD.MOV.U32 R24, RZ, RZ, R32 ;  /* 0x000000ffff187224 */ /* 0x000fe200078e0020 */
[----:B------:R-:W-:Y:S01]  /*9170*/  BAR.SYNC.DEFER_BLOCKING 0x0 ;  /* 0x0000000000007b1d */ /* 0x000fe20000010000 */
[----:B------:R-:W-:-:S02]  /*9180*/  ISETP.LT.OR P1, PT, R2, R234, P1 ;  /* 0x000000ea0200720c */ /* 0x000fc40000f21670 */
[----:B------:R-:W-:Y:S02]  /*9190*/  ISETP.LT.OR P0, PT, R2, R232, P0 ;  /* 0x000000e80200720c */ /* 0x000fe40000701670 */
[C---:B------:R-:W-:Y:S02]  /*91a0*/  ISETP.LT.OR P4, PT, R0.reuse, R234, P4 ;  /* 0x000000ea0000720c */ /* 0x040fe40002781670 */
[C---:B------:R-:W-:Y:S02]  /*91b0*/  ISETP.LT.OR P3, PT, R0.reuse, R232, P3 ;  /* 0x000000e80000720c */ /* 0x040fe40001f61670 */
        /* <DEDUP_REMOVED lines=15> */
[----:B------:R-:W-:Y:S02]  /*92b0*/  FSEL R41, R41, -INF , !P6 ;  /* 0xff80000029297808 */ /* 0x000fe40007000000 */
[----:B------:R-:W-:Y:S02]  /*92c0*/  FSEL R50, R43, -INF , !P5 ;  /* 0xff8000002b327808 */ /* 0x000fe40006800000 */
[----:B------:R-:W-:Y:S02]  /*92d0*/  FSEL R40, R28, -INF , !P2 ;  /* 0xff8000001c287808 */ /* 0x000fe40005000000 */
[C---:B------:R-:W-:Y:S02]  /*92e0*/  ISETP.GE.AND P6, PT, R2.reuse, R240, PT ;  /* 0x000000f00200720c */ /* 0x040fe40003fc6270 */
[C---:B------:R-:W-:Y:S02]  /*92f0*/  ISETP.GE.AND P5, PT, R2.reuse, R239, PT ;  /* 0x000000ef0200720c */ /* 0x040fe40003fa6270 */
[----:B------:R-:W-:-:S02]  /*9300*/  ISETP.GE.AND P0, PT, R2, R238, PT ;  /* 0x000000ee0200720c */ /* 0x000fc40003f06270 */
[C---:B------:R-:W-:Y:S02]  /*9310*/  ISETP.GE.AND P2, PT, R2.reuse, R237, PT ;  /* 0x000000ed0200720c */ /* 0x040fe40003f46270 */
[C---:B------:R-:W-:Y:S02]  /*9320*/  ISETP.LT.OR P6, PT, R2.reuse, R236, P6 ;  /* 0x000000ec0200720c */ /* 0x040fe400037c1670 */
[C---:B------:R-:W-:Y:S02]  /*9330*/  ISETP.LT.OR P5, PT, R2.reuse, R235, P5 ;  /* 0x000000eb0200720c */ /* 0x040fe40002fa1670 */
[C---:B------:R-:W-:Y:S02]  /*9340*/  ISETP.LT.OR P0, PT, R2.reuse, R234, P0 ;  /* 0x000000ea0200720c */ /* 0x040fe40000701670 */
[----:B------:R-:W-:Y:S02]  /*9350*/  ISETP.LT.OR P2, PT, R2, R232, P2 ;  /* 0x000000e80200720c */ /* 0x000fe40001741670 */
[----:B------:R-:W-:-:S02]  /*9360*/  IADD3 R2, R0, 0x10, RZ ;  /* 0x0000001000027810 */ /* 0x000fc40007ffe0ff */
[----:B------:R-:W-:Y:S02]  /*9370*/  FSEL R47, R30, -INF , !P4 ;  /* 0xff8000001e2f7808 */ /* 0x000fe40006000000 */
[----:B------:R-:W-:Y:S02]  /*9380*/  FSEL R49, R64, -INF , !P3 ;  /* 0xff80000040317808 */ /* 0x000fe40005800000 */
[----:B------:R-:W-:Y:S02]  /*9390*/  FSEL R66, R66, -INF , !P1 ;  /* 0xff80000042427808 */ /* 0x000fe40004800000 */
[----:B------:R-:W-:Y:S02]  /*93a0*/  FSEL R48, R65, -INF , !P0 ;  /* 0xff80000041307808 */ /* 0x000fe40004000000 */
[C---:B------:R-:W-:Y:S02]  /*93b0*/  ISETP.GE.AND P4, PT, R2.reuse, R240, PT ;  /* 0x000000f00200720c */ /* 0x040fe40003f86270 */
[----:B------:R-:W-:-:S02]  /*93c0*/  ISETP.GE.AND P3, PT, R2, R239, PT ;  /* 0x000000ef0200720c */ /* 0x000fc40003f66270 */
[C---:B------:R-:W-:Y:S02]  /*93d0*/  ISETP.GE.AND P1, PT, R2.reuse, R238, PT ;  /* 0x000000ee0200720c */ /* 0x040fe40003f26270 */
[C---:B------:R-:W-:Y:S02]  /*93e0*/  ISETP.GE.AND P0, PT, R2.reuse, R237, PT ;  /* 0x000000ed0200720c */ /* 0x040fe40003f06270 */
[C---:B------:R-:W-:Y:S02]  /*93f0*/  ISETP.LT.OR P4, PT, R2.reuse, R236, P4 ;  /* 0x000000ec0200720c */ /* 0x040fe40002781670 */
[C---:B------:R-:W-:Y:S02]  /*9400*/  ISETP.LT.OR P3, PT, R2.reuse, R235, P3 ;  /* 0x000000eb0200720c */ /* 0x040fe40001f61670 */
[C---:B------:R-:W-:Y:S02]  /*9410*/  ISETP.LT.OR P1, PT, R2.reuse, R234, P1 ;  /* 0x000000ea0200720c */ /* 0x040fe40000f21670 */
[----:B------:R-:W-:-:S02]  /*9420*/  ISETP.LT.OR P0, PT, R2, R232, P0 ;  /* 0x000000e80200720c */ /* 0x000fc40000701670 */
[----:B------:R-:W-:Y:S02]  /*9430*/  IADD3 R2, R0, 0x11, RZ ;  /* 0x0000001100027810 */ /* 0x000fe40007ffe0ff */
[----:B------:R-:W-:Y:S02]  /*9440*/  FSEL R65, R67, -INF , !P2 ;  /* 0xff80000043417808 */ /* 0x000fe40005000000 */
[----:B------:R-:W-:Y:S02]  /*9450*/  FSEL R34, R29, -INF , !P6 ;  /* 0xff8000001d227808 */ /* 0x000fe40007000000 */
[----:B------:R-:W-:Y:S02]  /*9460*/  FSEL R46, R31, -INF , !P5 ;  /* 0xff8000001f2e7808 */ /* 0x000fe40006800000 */
[----:B------:R-:W-:Y:S02]  /*9470*/  FSEL R33, R52, -INF , !P4 ;  /* 0xff80000034217808 */ /* 0x000fe40006000000 */
[----:B------:R-:W-:-:S02]  /*9480*/  ISETP.GE.AND P2, PT, R2, R240, PT ;  /* 0x000000f00200720c */ /* 0x000fc40003f46270 */
[C---:B------:R-:W-:Y:S02]  /*9490*/  ISETP.GE.AND P6, PT, R2.reuse, R239, PT ;  /* 0x000000ef0200720c */ /* 0x040fe40003fc6270 */
[C---:B------:R-:W-:Y:S02]  /*94a0*/  ISETP.GE.AND P5, PT, R2.reuse, R238, PT ;  /* 0x000000ee0200720c */ /* 0x040fe40003fa6270 */
[C---:B------:R-:W-:Y:S02]  /*94b0*/  ISETP.GE.AND P4, PT, R2.reuse, R237, PT ;  /* 0x000000ed0200720c */ /* 0x040fe40003f86270 */
[C---:B------:R-:W-:Y:S02]  /*94c0*/  ISETP.LT.OR P2, PT, R2.reuse, R236, P2 ;  /* 0x000000ec0200720c */ /* 0x040fe40001741670 */
[C---:B------:R-:W-:Y:S02]  /*94d0*/  ISETP.LT.OR P6, PT, R2.reuse, R235, P6 ;  /* 0x000000eb0200720c */ /* 0x040fe400037c1670 */
[----:B------:R-:W-:-:S02]  /*94e0*/  ISETP.LT.OR P5, PT, R2, R234, P5 ;  /* 0x000000ea0200720c */ /* 0x000fc40002fa1670 */
[----:B------:R-:W-:Y:S02]  /*94f0*/  ISETP.LT.OR P4, PT, R2, R232, P4 ;  /* 0x000000e80200720c */ /* 0x000fe40002781670 */
[----:B------:R-:W-:Y:S02]  /*9500*/  IADD3 R2, R0, 0x18, RZ ;  /* 0x0000001800027810 */ /* 0x000fe40007ffe0ff */
[----:B------:R-:W-:Y:S02]  /*9510*/  FSEL R44, R54, -INF , !P3 ;  /* 0xff800000362c7808 */ /* 0x000fe40005800000 */
[----:B------:R-:W-:Y:S02]  /*9520*/  FSEL R45, R56, -INF , !P1 ;  /* 0xff800000382d7808 */ /* 0x000fe40004800000 */
[----:B------:R-:W-:Y:S02]  /*9530*/  FSEL R64, R58, -INF , !P0 ;  /* 0xff8000003a407808 */ /* 0x000fe40004000000 */
[----:B------:R-:W-:-:S02]  /*9540*/  FSEL R30, R53, -INF , !P2 ;  /* 0xff800000351e7808 */ /* 0x000fc40005000000 */
[C---:B------:R-:W-:Y:S02]  /*9550*/  ISETP.GE.AND P3, PT, R2.reuse, R240, PT ;  /* 0x000000f00200720c */ /* 0x040fe40003f66270 */
[C---:B------:R-:W-:Y:S02]  /*9560*/  ISETP.GE.AND P1, PT, R2.reuse, R239, PT ;  /* 0x000000ef0200720c */ /* 0x040fe40003f26270 */
[C---:B------:R-:W-:Y:S02]  /*9570*/  ISETP.GE.AND P0, PT, R2.reuse, R238, PT ;  /* 0x000000ee0200720c */ /* 0x040fe40003f06270 */
[C---:B------:R-:W-:Y:S02]  /*9580*/  ISETP.GE.AND P2, PT, R2.reuse, R237, PT ;  /* 0x000000ed0200720c */ /* 0x040fe40003f46270 */
[C---:B------:R-:W-:Y:S02]  /*9590*/  ISETP.LT.OR P3, PT, R2.reuse, R236, P3 ;  /* 0x000000ec0200720c */ /* 0x040fe40001f61670 */
[----:B------:R-:W-:-:S02]  /*95a0*/  ISETP.LT.OR P1, PT, R2, R235, P1 ;  /* 0x000000eb0200720c */ /* 0x000fc40000f21670 */
[C---:B------:R-:W-:Y:S02]  /*95b0*/  ISETP.LT.OR P0, PT, R2.reuse, R234, P0 ;  /* 0x000000ea0200720c */ /* 0x040fe40000701670 */
[----:B------:R-:W-:Y:S02]  /*95c0*/  ISETP.LT.OR P2, PT, R2, R232, P2 ;  /* 0x000000e80200720c */ /* 0x000fe40001741670 */
[----:B------:R-:W-:Y:S02]  /*95d0*/  IADD3 R2, R0, 0x19, RZ ;  /* 0x0000001900027810 */ /* 0x000fe40007ffe0ff */
[----:B------:R-:W-:Y:S02]  /*95e0*/  FSEL R39, R55, -INF , !P6 ;  /* 0xff80000037277808 */ /* 0x000fe40007000000 */
[----:B------:R-:W-:Y:S02]  /*95f0*/  FSEL R43, R57, -INF , !P5 ;  /* 0xff800000392b7808 */ /* 0x000fe40006800000 */
[----:B------:R-:W-:-:S02]  /*9600*/  FSEL R63, R59, -INF , !P4 ;  /* 0xff8000003b3f7808 */ /* 0x000fc40006000000 */
[----:B------:R-:W-:Y:S02]  /*9610*/  FSEL R26, R204, -INF , !P3 ;  /* 0xff800000cc1a7808 */ /* 0x000fe40005800000 */
[C---:B------:R-:W-:Y:S02]  /*9620*/  ISETP.GE.AND P5, PT, R2.reuse, R240, PT ;  /* 0x000000f00200720c */ /* 0x040fe40003fa6270 */
[C---:B------:R-:W-:Y:S02]  /*9630*/  ISETP.GE.AND P4, PT, R2.reuse, R239, PT ;  /* 0x000000ef0200720c */ /* 0x040fe40003f86270 */
[C---:B------:R-:W-:Y:S02]  /*9640*/  ISETP.GE.AND P6, PT, R2.reuse, R238, PT ;  /* 0x000000ee0200720c */ /* 0x040fe40003fc6270 */
[C---:B------:R-:W-:Y:S02]  /*9650*/  ISETP.GE.AND P3, PT, R2.reuse, R237, PT ;  /* 0x000000ed0200720c */ /* 0x040fe40003f66270 */
        /* <DEDUP_REMOVED lines=84> */
[----:B------:R-:W-:-:S02]  /*9ba0*/  ISETP.GE.AND P0, PT, R2, R237, PT ;  /* 0x000000ed0200720c */ /* 0x000fc40003f06270 */
[----:B------:R-:W-:Y:S02]  /*9bb0*/  FSEL R55, R13, -INF , !P1 ;  /* 0xff8000000d377808 */ /* 0x000fe40004800000 */
[C---:B------:R-:W-:Y:S02]  /*9bc0*/  ISETP.LT.OR P0, PT, R2.reuse, R232, P0 ;  /* 0x000000e80200720c */ /* 0x040fe40000701670 */
[----:B------:R-:W-:Y:S02]  /*9bd0*/  ISETP.GE.AND P1, PT, R2, R238, PT ;  /* 0x000000ee0200720c */ /* 0x000fe40003f26270 */
[----:B------:R-:W-:Y:S02]  /*9be0*/  FSEL R53, R246, -INF , !P0 ;  /* 0xff800000f6357808 */ /* 0x000fe40004000000 */
[----:B------:R-:W-:Y:S02]  /*9bf0*/  PLOP3.LUT P0, PT, PT, PT, UP0, 0x80, 0x0 ;  /* 0x000000000000781c */ /* 0x000fe40003f0f008 */
[----:B------:R-:W-:-:S02]  /*9c00*/  ISETP.LT.OR P1, PT, R2, R234, P1 ;  /* 0x000000ea0200720c */ /* 0x000fc40000f21670 */
[----:B------:R-:W-:Y:S02]  /*9c10*/  IADD3 R0, R0, 0x39, RZ ;  /* 0x0000003900007810 */ /* 0x000fe40007ffe0ff */
[----:B------:R-:W-:Y:S02]  /*9c20*/  FSEL R15, R12, -INF , !P3 ;  /* 0xff8000000c0f7808 */ /* 0x000fe40005800000 */
[----:B------:R-:W-:Y:S02]  /*9c30*/  FSEL R16, R243, -INF , !P6 ;  /* 0xff800000f3107808 */ /* 0x000fe40007000000 */
[----:B------:R-:W-:Y:S02]  /*9c40*/  FSEL R18, R139, -INF , !P4 ;  /* 0xff8000008b127808 */ /* 0x000fe40006000000 */
[----:B------:R-:W-:Y:S02]  /*9c50*/  FSEL R13, R137, -INF , !P5 ;  /* 0xff800000890d7808 */ /* 0x000fe40006800000 */
[----:B------:R-:W-:-:S02]  /*9c60*/  FSEL R54, R3, -INF , !P2 ;  /* 0xff80000003367808 */ /* 0x000fc40005000000 */
[----:B------:R-:W-:Y:S02]  /*9c70*/  FSEL R12, R244, -INF , !P1 ;  /* 0xff800000f40c7808 */ /* 0x000fe40004800000 */
[CC--:B------:R-:W-:Y:S02]  /*9c80*/  ISETP.GE.AND P6, PT, R2.reuse, R240.reuse, PT ;  /* 0x000000f00200720c */ /* 0x0c0fe40003fc6270 */
[-C--:B------:R-:W-:Y:S02]  /*9c90*/  ISETP.GE.AND P4, PT, R2, R239.reuse, PT ;  /* 0x000000ef0200720c */ /* 0x080fe40003f86270 */
[C---:B------:R-:W-:Y:S02]  /*9ca0*/  ISETP.GE.AND P5, PT, R0.reuse, R240, PT ;  /* 0x000000f00000720c */ /* 0x040fe40003fa6270 */
[C---:B------:R-:W-:Y:S02]  /*9cb0*/  ISETP.GE.AND P3, PT, R0.reuse, R239, PT ;  /* 0x000000ef0000720c */ /* 0x040fe40003f66270 */
[----:B------:R-:W-:-:S02]  /*9cc0*/  ISETP.GE.AND P2, PT, R0, R238, PT ;  /* 0x000000ee0000720c */ /* 0x000fc40003f46270 */
[----:B------:R-:W-:Y:S02]  /*9cd0*/  ISETP.GE.AND P1, PT, R0, R237, PT ;  /* 0x000000ed0000720c */ /* 0x000fe40003f26270 */
[CC--:B------:R-:W-:Y:S02]  /*9ce0*/  ISETP.LT.OR P6, PT, R2.reuse, R236.reuse, P6 ;  /* 0x000000ec0200720c */ /* 0x0c0fe400037c1670 */
[-C--:B------:R-:W-:Y:S02]  /*9cf0*/  ISETP.LT.OR P4, PT, R2, R235.reuse, P4 ;  /* 0x000000eb0200720c */ /* 0x080fe40002781670 */
[C---:B------:R-:W-:Y:S02]  /*9d00*/  ISETP.LT.OR P5, PT, R0.reuse, R236, P5 ;  /* 0x000000ec0000720c */ /* 0x040fe40002fa1670 */
[C---:B------:R-:W-:Y:S02]  /*9d10*/  ISETP.LT.OR P3, PT, R0.reuse, R235, P3 ;  /* 0x000000eb0000720c */ /* 0x040fe40001f61670 */
[----:B------:R-:W-:-:S02]  /*9d20*/  ISETP.LT.OR P2, PT, R0, R234, P2 ;  /* 0x000000ea0000720c */ /* 0x000fc40001741670 */
[----:B------:R-:W-:Y:S02]  /*9d30*/  ISETP.LT.OR P1, PT, R0, R232, P1 ;  /* 0x000000e80000720c */ /* 0x000fe40000f21670 */
[----:B------:R-:W-:Y:S02]  /*9d40*/  FSEL R11, R245, -INF , !P2 ;  /* 0xff800000f50b7808 */ /* 0x000fe40005000000 */
[----:B------:R-:W-:Y:S02]  /*9d50*/  FSEL R52, R247, -INF , !P1 ;  /* 0xff800000f7347808 */ /* 0x000fe40004800000 */
[----:B------:R-:W-:Y:S02]  /*9d60*/  FSEL R5, R208, -INF , !P6 ;  /* 0xff800000d0057808 */ /* 0x000fe40007000000 */
[----:B------:R-:W-:Y:S02]  /*9d70*/  FSEL R8, R210, -INF , !P4 ;  /* 0xff800000d2087808 */ /* 0x000fe40006000000 */
[----:B------:R-:W-:-:S02]  /*9d80*/  FSEL R4, R209, -INF , !P5 ;  /* 0xff800000d1047808 */ /* 0x000fc40006800000 */
[----:B------:R-:W-:Y:S01]  /*9d90*/  FSEL R7, R211, -INF , !P3 ;  /* 0xff800000d3077808 */ /* 0x000fe20005800000 */
[----:B------:R-:W-:Y:S05]  /*9da0*/  @!P0 BRA `(.L_x_433) ;  /* 0x0000024000008947 */ /* 0x000fea0003800000 */
[----:B------:R-:W2:Y:S04]  /*9db0*/  LDL.64 R204, [R1+0x60] ;  /* 0x0000600001cc7983 */ /* 0x000ea80000100a00 */
[----:B------:R-:W3:Y:S01]  /*9dc0*/  LDL.64 R138, [R1+0x58] ;  /* 0x00005800018a7983 */ /* 0x000ee20000100a00 */
[----:B------:R-:W-:Y:S02]  /*9dd0*/  UIADD3 UR14, UR8, -0x3, URZ ;  /* 0xfffffffd080e7890 */ /* 0x000fe4000fffe03f */
[----:B------:R-:W-:Y:S02]  /*9de0*/  ULDC.64 UR4, c[0x0][0x198] ;  /* 0x0000660000047ab9 */ /* 0x000fe40000000a00 */
[----:B------:R-:W-:-:S02]  /*9df0*/  USHF.R.S32.HI UR13, URZ, 0x1f, UR14 ;  /* 0x0000001f3f0d7899 */ /* 0x000fc4000801140e */
[----:B------:R-:W-:Y:S02]  /*9e00*/  UIMAD.WIDE.U32 UR16, UR14, UR4, URZ ;  /* 0x000000040e1072a5 */ /* 0x000fe4000f8e003f */
[----:B------:R-:W-:Y:S02]  /*9e10*/  UIMAD UR13, UR13, UR4, URZ ;  /* 0x000000040d0d72a4 */ /* 0x000fe4000f8e023f */
[----:B------:R-:W-:Y:S02]  /*9e20*/  USHF.L.U32 UR4, UR6, 0x5, URZ ;  /* 0x0000000506047899 */ /* 0x000fe4000800063f */
[----:B------:R-:W-:Y:S01]  /*9e30*/  UIMAD UR5, UR14, UR5, UR13 ;  /* 0x000000050e0572a4 */ /* 0x000fe2000f8e020d */
[----:B------:R-:W-:Y:S02]  /*9e40*/  IMAD.U32 R0, RZ, RZ, UR16 ;  /* 0x00000010ff007e24 */ /* 0x000fe4000f8e00ff */
[----:B------:R-:W-:Y:S01]  /*9e50*/  IMAD.U32 R3, RZ, RZ, UR16 ;  /* 0x00000010ff037e24 */ /* 0x000fe2000f8e00ff */
[----:B------:R-:W-:-:S06]  /*9e60*/  UIADD3 UR5, UR17, UR5, URZ ;  /* 0x0000000511057290 */ /* 0x000fcc000fffe03f */
[----:B------:R-:W-:Y:S01]  /*9e70*/  IMAD.U32 R2, RZ, RZ, UR5 ;  /* 0x00000005ff027e24 */ /* 0x000fe2000f8e00ff */
[----:B------:R-:W-:Y:S01]  /*9e80*/  USHF.L.U64.HI UR5, UR6, 0x5, UR7 ;  /* 0x0000000506057899 */ /* 0x000fe20008010207 */
[----:B--2---:R-:W-:-:S04]  /*9e90*/  LEA R0, P1, R0, R204, 0x6 ;  /* 0x000000cc00007211 */ /* 0x004fc800078230ff */
[----:B---3--:R-:W-:Y:S02]  /*9ea0*/  LEA.HI.X R3, R3, R139, R2, 0x6, P1 ;  /* 0x0000008b03037211 */ /* 0x008fe400008f3402 */
[----:B------:R-:W-:-:S04]  /*9eb0*/  LEA R2, P1, R0, c[0x0][0x168], 0x1 ;  /* 0x00005a0000027a11 */ /* 0x000fc800078208ff */
[----:B------:R-:W-:-:S05]  /*9ec0*/  LEA.HI.X R3, R0, c[0x0][0x16c], R3, 0x1, P1 ;  /* 0x00005b0000037a11 */ /* 0x000fca00008f0c03 */
[----:B------:R-:W-:Y:S01]  /*9ed0*/  @!PT LDS RZ, [RZ] ;  /* 0x00000000fffff984 */ /* 0x000fe20000000800 */
[----:B------:R-:W-:Y:S01]  /*9ee0*/  @!PT LDS RZ, [RZ] ;  /* 0x00000000fffff984 */ /* 0x000fe20000000800 */
[----:B------:R-:W-:Y:S01]  /*9ef0*/  @!PT LDS RZ, [RZ] ;  /* 0x00000000fffff984 */ /* 0x000fe20000000800 */
[----:B------:R1:W-:Y:S04]  /*9f00*/  LDGSTS.E.BYPASS.LTC128B.128 [R233+0x8000], [R2.64] ;  /* 0x0800000002e97fae */ /* 0x0003e8000b901d52 */
[----:B------:R1:W-:Y:S02]  /*9f10*/  LDGSTS.E.BYPASS.LTC128B.128 [R233+0xa000], [R2.64+0x80] ;  /* 0x0a00008002e97fae */ /* 0x0003e4000b901d52 */
[----:B-1----:R-:W-:-:S04]  /*9f20*/  IADD3 R2, P1, R2, UR4, RZ ;  /* 0x0000000402027c10 */ /* 0x002fc8000ff3e0ff */
[----:B------:R-:W-:-:S05]  /*9f30*/  IADD3.X R3, R3, UR5, RZ, P1, !PT ;  /* 0x0000000503037c10 */ /* 0x000fca0008ffe4ff */
        /* <DEDUP_REMOVED lines=9> */
[----:B------:R1:W-:Y:S04]  /*9fd0*/  LDGSTS.E.BYPASS.LTC128B.128 [R233+0xb800], [R2.64+0x80] ;  /* 0x0b80008002e97fae */ /* 0x0003e8000b901d52 */
[----:B------:R-:W0:Y:S02]  /*9fe0*/  LDGDEPBAR ;  /* 0x00000000000079af */ /* 0x000e240000000000 */
.L_x_433:
        /* <DEDUP_REMOVED lines=20> */
[----:B------:R-:W-:-:S02]  /*a130*/  MOV R210, R242 ;  /* 0x000000f200d27202 */ /* 0x000fc40000000f00 */
[----:B------:R-:W-:Y:S01]  /*a140*/  FMNMX.FTZ R0, R21, R0, !PT ;  /* 0x0000000015007209 */ /* 0x000fe20007810000 */
[----:B------:R-:W-:Y:S01]  /*a150*/  STL [R1+0xa4], R218 ;  /* 0x0000a4da01007387 */ /* 0x000fe20000100800 */
[----:B------:R-:W-:Y:S02]  /*a160*/  MOV R211, R241 ;  /* 0x000000f100d37202 */ /* 0x000fe40000000f00 */
[----:B------:R-:W-:Y:S01]  /*a170*/  FMNMX.FTZ R0, R20, R0, !PT ;  /* 0x0000000014007209 */ /* 0x000fe20007810000 */
[----:B------:R-:W-:Y:S01]  /*a180*/  STL [R1+0xa0], R217 ;  /* 0x0000a0d901007387 */ /* 0x000fe20000100800 */
[----:B------:R-:W-:Y:S02]  /*a190*/  MOV R207, R231 ;  /* 0x000000e700cf7202 */ /* 0x000fe40000000f00 */
[----:B------:R-:W-:Y:S01]  /*a1a0*/  FMNMX.FTZ R0, R17, R0, !PT ;  /* 0x0000000011007209 */ /* 0x000fe20007810000 */
[----:B------:R-:W-:Y:S03]  /*a1b0*/  STL [R1+0x9c], R212 ;  /* 0x00009cd401007387 */ /* 0x000fe60000100800 */
[----:B------:R-:W-:-:S04]  /*a1c0*/  FMNMX.FTZ R0, R14, R0, !PT ;  /* 0x000000000e007209 */ /* 0x000fc80007810000 */
[----:B------:R-:W-:-:S04]  /*a1d0*/  FMNMX.FTZ R0, R10, R0, !PT ;  /* 0x000000000a007209 */ /* 0x000fc80007810000 */
[----:B------:R-:W-:-:S04]  /*a1e0*/  FMNMX.FTZ R0, R9, R0, !PT ;  /* 0x0000000009007209 */ /* 0x000fc80007810000 */
[----:B------:R-:W-:-:S04]  /*a1f0*/  FMNMX.FTZ R0, R6, R0, !PT ;  /* 0x0000000006007209 */ /* 0x000fc80007810000 */
[----:B------:R-:W-:-:S04]  /*a200*/  FMNMX.FTZ R0, R5, R0, !PT ;  /* 0x0000000005007209 */ /* 0x000fc80007810000 */
        /* <DEDUP_REMOVED lines=17> */
[----:B-1----:R-:W-:Y:S02]  /*a320*/  FMNMX.FTZ R218, R0, R67, !PT ;  /* 0x0000004300da7209 */ /* 0x002fe40007810000 */
[----:B------:R-:W-:Y:S02]  /*a330*/  FMNMX.FTZ R0, R38, R2, !PT ;  /* 0x0000000226007209 */ /* 0x000fe40007810000 */
[----:B------:R-:W-:-:S02]  /*a340*/  FMNMX.FTZ R3, R13, R3, !PT ;  /* 0x000000030d037209 */ /* 0x000fc40007810000 */
[----:B------:R-:W-:Y:S01]  /*a350*/  FMNMX.FTZ R2, R36, R0, !PT ;  /* 0x0000000024027209 */ /* 0x000fe20007810000 */
[C---:B------:R-:W-:Y:S01]  /*a360*/  FMUL.FTZ R0, R218.reuse, c[0x0][0x23c] ;  /* 0x00008f00da007a20 */ /* 0x040fe20000410000 */
[----:B------:R-:W-:Y:S02]  /*a370*/  FSETP.NEU.FTZ.AND P3, PT, R218, -INF , PT ;  /* 0xff800000da00780b */ /* 0x000fe40003f7d000 */
[----:B------:R-:W-:Y:S02]  /*a380*/  FMNMX.FTZ R2, R31, R2, !PT ;  /* 0x000000021f027209 */ /* 0x000fe40007810000 */
[----:B------:R-:W-:Y:S02]  /*a390*/  FMNMX.FTZ R3, R8, R3, !PT ;  /* 0x0000000308037209 */ /* 0x000fe40007810000 */
[----:B------:R-:W-:Y:S02]  /*a3a0*/  FSEL R0, R0, RZ, P3 ;  /* 0x000000ff00007208 */ /* 0x000fe40001800000 */
[----:B------:R-:W-:-:S02]  /*a3b0*/  FMNMX.FTZ R2, R28, R2, !PT ;  /* 0x000000021c027209 */ /* 0x000fc40007810000 */
[----:B------:R-:W-:Y:S01]  /*a3c0*/  FMNMX.FTZ R3, R7, R3, !PT ;  /* 0x0000000307037209 */ /* 0x000fe20007810000 */
[--C-:B------:R-:W-:Y:S01]  /*a3d0*/  FFMA.FTZ R250, R30, c[0x0][0x23c], -R0.reuse ;  /* 0x00008f001efa7a23 */ /* 0x100fe20000010800 */
[----:B------:R-:W-:Y:S01]  /*a3e0*/  MOV R67, R211 ;  /* 0x000000d300437202 */ /* 0x000fe20000000f00 */
[--C-:B------:R-:W-:Y:S02]  /*a3f0*/  FFMA.FTZ R30, R20, c[0x0][0x23c], -R0.reuse ;  /* 0x00008f00141e7a23 */ /* 0x100fe40000010800 */
[--C-:B------:R-:W-:Y:S02]  /*a400*/  FFMA.FTZ R224, R14, c[0x0][0x23c], -R0.reuse ;  /* 0x00008f000ee07a23 */ /* 0x100fe40000010800 */
[--C-:B------:R-:W-:Y:S02]  /*a410*/  FFMA.FTZ R27, R27, c[0x0][0x23c], -R0.reuse ;  /* 0x00008f001b1b7a23 */ /* 0x100fe40000010800 */
[--C-:B------:R-:W-:Y:S02]  /*a420*/  FFMA.FTZ R41, R41, c[0x0][0x23c], -R0.reuse ;  /* 0x00008f0029297a23 */ /* 0x100fe40000010800 */
[----:B------:R-:W-:-:S02]  /*a430*/  FFMA.FTZ R40, R40, c[0x0][0x23c], -R0 ;  /* 0x00008f0028287a23 */ /* 0x000fc40000010800 */
[--C-:B------:R-:W-:Y:S01]  /*a440*/  FFMA.FTZ R206, R34, c[0x0][0x23c], -R0.reuse ;  /* 0x00008f0022ce7a23 */ /* 0x100fe20000010800 */
[----:B------:R-:W-:Y:S01]  /*a450*/  MOV R34, R207 ;  /* 0x000000cf00227202 */ /* 0x000fe20000000f00 */
[--C-:B------:R-:W-:Y:S01]  /*a460*/  FFMA.FTZ R251, R33, c[0x0][0x23c], -R0.reuse ;  /* 0x00008f0021fb7a23 */ /* 0x100fe20000010800 */
[----:B------:R-:W-:Y:S01]  /*a470*/  MUFU.EX2 R41, R41 ;  /* 0x0000002900297308 */ /* 0x000fe20000000800 */
[--C-:B------:R-:W-:Y:S02]  /*a480*/  FFMA.FTZ R249, R26, c[0x0][0x23c], -R0.reuse ;  /* 0x00008f001af97a23 */ /* 0x100fe40000010800 */
[--C-:B------:R-:W-:Y:S02]  /*a490*/  FFMA.FTZ R248, R21, c[0x0][0x23c], -R0.reuse ;  /* 0x00008f0015f87a23 */ /* 0x100fe40000010800 */
[--C-:B------:R-:W-:Y:S02]  /*a4a0*/  FFMA.FTZ R225, R17, c[0x0][0x23c], -R0.reuse ;  /* 0x00008f0011e17a23 */ /* 0x100fe40000010800 */
[--C-:B------:R-:W-:Y:S01]  /*a4b0*/  FFMA.FTZ R223, R10, c[0x0][0x23c], -R0.reuse ;  /* 0x00008f000adf7a23 */ /* 0x100fe20000010800 */
[----:B------:R-:W-:Y:S01]  /*a4c0*/  MUFU.EX2 R40, R40 ;  /* 0x0000002800287308 */ /* 0x000fe20000000800 */
[----:B------:R-:W-:-:S02]  /*a4d0*/  FFMA.FTZ R209, R9, c[0x0][0x23c], -R0 ;  /* 0x00008f0009d17a23 */ /* 0x000fc40000010800 */
[--C-:B------:R-:W-:Y:S02]  /*a4e0*/  FFMA.FTZ R14, R6, c[0x0][0x23c], -R0.reuse ;  /* 0x00008f00060e7a23 */ /* 0x100fe40000010800 */
[--C-:B------:R-:W-:Y:S02]  /*a4f0*/  FFMA.FTZ R208, R5, c[0x0][0x23c], -R0.reuse ;  /* 0x00008f0005d07a23 */ /* 0x100fe40000010800 */
[----:B------:R-:W-:Y:S01]  /*a500*/  FFMA.FTZ R20, R4, c[0x0][0x23c], -R0 ;  /* 0x00008f0004147a23 */ /* 0x000fe20000010800 */
[----:B------:R-:W-:Y:S01]  /*a510*/  FMNMX.FTZ R0, R24, R2, !PT ;  /* 0x0000000218007209 */ /* 0x000fe20007810000 */
[----:B------:R-:W-:Y:S01]  /*a520*/  IMAD.MOV.U32 R21, RZ, RZ, R210 ;  /* 0x000000ffff157224 */ /* 0x000fe200078e00d2 */
[----:B------:R-:W1:Y:S01]  /*a530*/  SHFL.BFLY PT, R2, R3, 0x2, 0x1f ;  /* 0x0c401f0003027f89 */ /* 0x000e6200000e0000 */
[----:B------:R-:W-:Y:S01]  /*a540*/  IMAD.MOV.U32 R207, RZ, RZ, R252 ;  /* 0x000000ffffcf7224 */ /* 0x000fe200078e00fc */
[----:B------:R-:W-:Y:S01]  /*a550*/  FMNMX.FTZ R0, R23, R0, !PT ;  /* 0x0000000017007209 */ /* 0x000fe20007810000 */
[----:B------:R-:W-:Y:S03]  /*a560*/  MUFU.EX2 R206, R206 ;  /* 0x000000ce00ce7308 */ /* 0x000fe60000000800 */
[----:B------:R-:W-:-:S04]  /*a570*/  FMNMX.FTZ R0, R18, R0, !PT ;  /* 0x0000000012007209 */ /* 0x000fc80007810000 */
[----:B------:R-:W-:-:S04]  /*a580*/  FMNMX.FTZ R0, R15, R0, !PT ;  /* 0x000000000f007209 */ /* 0x000fc80007810000 */
[----:B------:R-:W-:-:S04]  /*a590*/  FMNMX.FTZ R0, R12, R0, !PT ;  /* 0x000000000c007209 */ /* 0x000fc80007810000 */
[----:B------:R-:W-:Y:S02]  /*a5a0*/  FMNMX.FTZ R0, R11, R0, !PT ;  /* 0x000000000b007209 */ /* 0x000fe40007810000 */
[----:B-1----:R-:W-:-:S03]  /*a5b0*/  FMNMX.FTZ R3, R3, R2, !PT ;  /* 0x0000000203037209 */ /* 0x002fc60007810000 */
[----:B------:R-:W1:Y:S04]  /*a5c0*/  SHFL.BFLY PT, R2, R0, 0x2, 0x1f ;  /* 0x0c401f0000027f89 */ /* 0x000e6800000e0000 */
[----:B------:R-:W2:Y:S01]  /*a5d0*/  SHFL.BFLY PT, R4, R3, 0x1, 0x1f ;  /* 0x0c201f0003047f89 */ /* 0x000ea200000e0000 */
[----:B-1----:R-:W-:Y:S02]  /*a5e0*/  FMNMX.FTZ R2, R0, R2, !PT ;  /* 0x0000000200027209 */ /* 0x002fe40007810000 */
[----:B--2---:R-:W-:-:S03]  /*a5f0*/  FMNMX.FTZ R138, R3, R4, !PT ;  /* 0x00000004038a7209 */ /* 0x004fc60007810000 */
[----:B------:R-:W1:Y:S01]  /*a600*/  SHFL.BFLY PT, R3, R2, 0x1, 0x1f ;  /* 0x0c201f0002037f89 */ /* 0x000e6200000e0000 */
[C---:B------:R-:W-:Y:S01]  /*a610*/  FSETP.NEU.FTZ.AND P2, PT, R138.reuse, -INF , PT ;  /* 0xff8000008a00780b */ /* 0x040fe20003f5d000 */
[----:B------:R-:W-:Y:S02]  /*a620*/  FMUL.FTZ R0, R138, c[0x0][0x23c] ;  /* 0x00008f008a007a20 */ /* 0x000fe40000410000 */
[----:B------:R2:W-:Y:S03]  /*a630*/  STL [R1+0x34], R138 ;  /* 0x0000348a01007387 */ /* 0x0005e60000100800 */
[----:B------:R-:W-:-:S05]  /*a640*/  FSEL R0, R0, RZ, P2 ;  /* 0x000000ff00007208 */ /* 0x000fca0001000000 */
[--C-:B------:R-:W-:Y:S02]  /*a650*/  FFMA.FTZ R204, R47, c[0x0][0x23c], -R0.reuse ;  /* 0x00008f002fcc7a23 */ /* 0x100fe40000010800 */
[--C-:B------:R-:W-:Y:S02]  /*a660*/  FFMA.FTZ R247, R44, c[0x0][0x23c], -R0.reuse ;  /* 0x00008f002cf77a23 */ /* 0x100fe40000010800 */
[--C-:B------:R-:W-:Y:S02]  /*a670*/  FFMA.FTZ R246, R39, c[0x0][0x23c], -R0.reuse ;  /* 0x00008f0027f67a23 */ /* 0x100fe40000010800 */
[--C-:B------:R-:W-:Y:S01]  /*a680*/  FFMA.FTZ R244, R32, c[0x0][0x23c], -R0.reuse ;  /* 0x00008f0020f47a23 */ /* 0x100fe20000010800 */
[----:B------:R-:W-:Y:S01]  /*a690*/  MUFU.EX2 R204, R204 ;  /* 0x000000cc00cc7308 */ /* 0x000fe20000000800 */
[--C-:B------:R-:W-:Y:S02]  /*a6a0*/  FFMA.FTZ R222, R29, c[0x0][0x23c], -R0.reuse ;  /* 0x00008f001dde7a23 */ /* 0x100fe40000010800 */
[--C-:B------:R-:W-:Y:S01]  /*a6b0*/  FFMA.FTZ R221, R25, c[0x0][0x23c], -R0.reuse ;  /* 0x00008f0019dd7a23 */ /* 0x100fe20000010800 */
[----:B-1----:R-:W-:Y:S01]  /*a6c0*/  FMNMX.FTZ R137, R2, R3, !PT ;  /* 0x0000000302897209 */ /* 0x002fe20007810000 */
[--C-:B------:R-:W-:Y:S01]  /*a6d0*/  FFMA.FTZ R6, R37, c[0x0][0x23c], -R0.reuse ;  /* 0x00008f0025067a23 */ /* 0x100fe20000010800 */
[----:B------:R-:W-:Y:S01]  /*a6e0*/  MOV R37, R138 ;  /* 0x0000008a00257202 */ /* 0x000fe20000000f00 */
[----:B------:R-:W-:Y:S01]  /*a6f0*/  FFMA.FTZ R205, R50, c[0x0][0x23c], -R0 ;  /* 0x00008f0032cd7a23 */ /* 0x000fe20000010800 */
[----:B------:R-:W-:Y:S01]  /*a700*/  MOV R50, R209 ;  /* 0x000000d100327202 */ /* 0x000fe20000000f00 */
[----:B------:R-:W-:-:S02]  /*a710*/  IMAD.MOV.U32 R47, RZ, RZ, R137 ;  /* 0x000000ffff2f7224 */ /* 0x000fc400078e0089 */
[--C-:B------:R-:W-:Y:S01]  /*a720*/  FFMA.FTZ R139, R46, c[0x0][0x23c], -R0.reuse ;  /* 0x00008f002e8b7a23 */ /* 0x100fe20000010800 */
[----:B------:R-:W-:Y:S01]  /*a730*/  MOV R46, R208 ;  /* 0x000000d0002e7202 */ /* 0x000fe20000000f00 */
[--C-:B------:R-:W-:Y:S01]  /*a740*/  FFMA.FTZ R245, R35, c[0x0][0x23c], -R0.reuse ;  /* 0x00008f0023f57a23 */ /* 0x100fe20000010800 */
[----:B------:R-:W-:Y:S01]  /*a750*/  FSETP.NEU.FTZ.AND P1, PT, R47, -INF , PT ;  /* 0xff8000002f00780b */ /* 0x000fe20003f3d000 */
[--C-:B------:R-:W-:Y:S01]  /*a760*/  FFMA.FTZ R220, R22, c[0x0][0x23c], -R0.reuse ;  /* 0x00008f0016dc7a23 */ /* 0x100fe20000010800 */
[----:B------:R-:W-:Y:S01]  /*a770*/  MUFU.EX2 R205, R205 ;  /* 0x000000cd00cd7308 */ /* 0x000fe20000000800 */
[--C-:B------:R-:W-:Y:S02]  /*a780*/  FFMA.FTZ R25, R19, c[0x0][0x23c], -R0.reuse ;  /* 0x00008f0013197a23 */ /* 0x100fe40000010800 */
[--C-:B------:R-:W-:Y:S02]  /*a790*/  FFMA.FTZ R44, R16, c[0x0][0x23c], -R0.reuse ;  /* 0x00008f00102c7a23 */ /* 0x100fe40000010800 */
[----:B------:R-:W-:-:S02]  /*a7a0*/  FFMA.FTZ R39, R13, c[0x0][0x23c], -R0 ;  /* 0x00008f000d277a23 */ /* 0x000fc40000010800 */
[--C-:B------:R-:W-:Y:S01]  /*a7b0*/  FFMA.FTZ R29, R8, c[0x0][0x23c], -R0.reuse ;  /* 0x00008f00081d7a23 */ /* 0x100fe20000010800 */
[----:B------:R-:W-:Y:S01]  /*a7c0*/  MUFU.EX2 R245, R245 ;  /* 0x000000f500f57308 */ /* 0x000fe20000000800 */
[----:B------:R-:W-:Y:S02]  /*a7d0*/  FFMA.FTZ R32, R7, c[0x0][0x23c], -R0 ;  /* 0x00008f0007207a23 */ /* 0x000fe40000010800 */
[----:B------:R-:W-:-:S05]  /*a7e0*/  FMUL.FTZ R0, R47, c[0x0][0x23c] ;  /* 0x00008f002f007a20 */ /* 0x000fca0000410000 */
[----:B------:R-:W-:-:S05]  /*a7f0*/  FSEL R0, R0, RZ, P1 ;  /* 0x000000ff00007208 */ /* 0x000fca0000800000 */
[--C-:B------:R-:W-:Y:S01]  /*a800*/  FFMA.FTZ R219, R31, c[0x0][0x23c], -R0.reuse ;  /* 0x00008f001fdb7a23 */ /* 0x100fe20000010800 */
[----:B------:R-:W-:Y:S01]  /*a810*/  MOV R31, R218 ;  /* 0x000000da001f7202 */ /* 0x000fe20000000f00 */
[--C-:B------:R-:W-:Y:S02]  /*a820*/  FFMA.FTZ R218, R24, c[0x0][0x23c], -R0.reuse ;  /* 0x00008f0018da7a23 */ /* 0x100fe40000010800 */
[--C-:B------:R-:W-:Y:S01]  /*a830*/  FFMA.FTZ R5, R42, c[0x0][0x23c], -R0.reuse ;  /* 0x00008f002a057a23 */ /* 0x100fe20000010800 */
[----:B------:R-:W-:Y:S01]  /*a840*/  MOV R42, R50 ;  /* 0x00000032002a7202 */ /* 0x000fe20000000f00 */
[--C-:B--2---:R-:W-:Y:S02]  /*a850*/  FFMA.FTZ R138, R51, c[0x0][0x23c], -R0.reuse ;  /* 0x00008f00338a7a23 */ /* 0x104fe40000010800 */
[--C-:B------:R-:W-:Y:S02]  /*a860*/  FFMA.FTZ R137, R49, c[0x0][0x23c], -R0.reuse ;  /* 0x00008f0031897a23 */ /* 0x100fe40000010800 */
[----:B------:R-:W-:-:S02]  /*a870*/  FFMA.FTZ R10, R48, c[0x0][0x23c], -R0 ;  /* 0x00008f00300a7a23 */ /* 0x000fc40000010800 */
[--C-:B------:R-:W-:Y:S01]  /*a880*/  FFMA.FTZ R243, R45, c[0x0][0x23c], -R0.reuse ;  /* 0x00008f002df37a23 */ /* 0x100fe20000010800 */
[----:B------:R-:W-:Y:S01]  /*a890*/  MOV R45, R20 ;  /* 0x00000014002d7202 */ /* 0x000fe20000000f00 */
[--C-:B------:R-:W-:Y:S02]  /*a8a0*/  FFMA.FTZ R242, R43, c[0x0][0x23c], -R0.reuse ;  /* 0x00008f002bf27a23 */ /* 0x100fe40000010800 */
[--C-:B------:R-:W-:Y:S02]  /*a8b0*/  FFMA.FTZ R241, R38, c[0x0][0x23c], -R0.reuse ;  /* 0x00008f0026f17a23 */ /* 0x100fe40000010800 */
[--C-:B------:R-:W-:Y:S01]  /*a8c0*/  FFMA.FTZ R231, R36, c[0x0][0x23c], -R0.reuse ;  /* 0x00008f0024e77a23 */ /* 0x100fe20000010800 */
[----:B------:R-:W-:Y:S01]  /*a8d0*/  MUFU.EX2 R243, R243 ;  /* 0x000000f300f37308 */ /* 0x000fe20000000800 */
[--C-:B------:R-:W-:Y:S02]  /*a8e0*/  FFMA.FTZ R28, R28, c[0x0][0x23c], -R0.reuse ;  /* 0x00008f001c1c7a23 */ /* 0x100fe40000010800 */
[----:B------:R-:W-:-:S02]  /*a8f0*/  FFMA.FTZ R217, R23, c[0x0][0x23c], -R0 ;  /* 0x00008f0017d97a23 */ /* 0x000fc40000010800 */
[--C-:B------:R-:W-:Y:S02]  /*a900*/  FFMA.FTZ R24, R18, c[0x0][0x23c], -R0.reuse ;  /* 0x00008f0012187a23 */ /* 0x100fe40000010800 */
[--C-:B------:R-:W-:Y:S02]  /*a910*/  FFMA.FTZ R15, R15, c[0x0][0x23c], -R0.reuse ;  /* 0x00008f000f0f7a23 */ /* 0x100fe40000010800 */
[--C-:B------:R-:W-:Y:S02]  /*a920*/  FFMA.FTZ R212, R12, c[0x0][0x23c], -R0.reuse ;  /* 0x00008f000cd47a23 */ /* 0x100fe40000010800 */
[----:B------:R-:W-:Y:S01]  /*a930*/  FFMA.FTZ R26, R11, c[0x0][0x23c], -R0 ;  /* 0x00008f000b1a7a23 */ /* 0x000fe20000010800 */
[----:B------:R-:W-:Y:S01]  /*a940*/  FSEL R0, R31, RZ, P3 ;  /* 0x000000ff1f007208 */ /* 0x000fe20001800000 */
[----:B------:R-:W-:Y:S01]  /*a950*/  IMAD.MOV.U32 R12, RZ, RZ, R21 ;  /* 0x000000ffff0c7224 */ /* 0x000fe200078e0015 */
[----:B------:R-:W-:Y:S03]  /*a960*/  MUFU.EX2 R11, R6 ;  /* 0x00000006000b7308 */ /* 0x000fe60000000800 */
[----:B------:R-:W-:Y:S01]  /*a970*/  FADD.FTZ R4, R135, -R0 ;  /* 0x8000000087047221 */ /* 0x000fe20000010000 */
[----:B------:R-:W-:-:S04]  /*a980*/  FSEL R0, R37, RZ, P2 ;  /* 0x000000ff25007208 */ /* 0x000fc80001000000 */
[----:B------:R-:W-:Y:S01]  /*a990*/  MUFU.EX2 R6, R5 ;  /* 0x0000000500067308 */ /* 0x000fe20000000800 */
[----:B------:R-:W-:Y:S01]  /*a9a0*/  FADD.FTZ R3, R134, -R0 ;  /* 0x8000000086037221 */ /* 0x000fe20000010000 */
[----:B------:R-:W-:-:S03]  /*a9b0*/  FMNMX.FTZ R0, R132, R60, !PT ;  /* 0x0000003c84007209 */ /* 0x000fc60007810000 */
[----:B------:R-:W-:Y:S01]  /*a9c0*/  FMUL.FTZ R3, R3, c[0x0][0x23c] ;  /* 0x00008f0003037a20 */ /* 0x000fe20000410000 */
[----:B------:R-:W-:Y:S02]  /*a9d0*/  FMNMX.FTZ R0, R136, R0, !PT ;  /* 0x0000000088007209 */ /* 0x000fe40007810000 */
[----:B------:R1:W-:Y:S02]  /*a9e0*/  MUFU.EX2 R134, R27 ;  /* 0x0000001b00867308 */ /* 0x0003e40000000800 */
[----:B------:R-:W-:-:S04]  /*a9f0*/  FMNMX.FTZ R0, R66, R0, !PT ;  /* 0x0000000042007209 */ /* 0x000fc80007810000 */
[----:B------:R-:W-:-:S04]  /*aa00*/  FMNMX.FTZ R0, R65, R0, !PT ;  /* 0x0000000041007209 */ /* 0x000fc80007810000 */
[----:B------:R-:W-:-:S04]  /*aa10*/  FMNMX.FTZ R0, R64, R0, !PT ;  /* 0x0000000040007209 */ /* 0x000fc80007810000 */
[----:B------:R-:W-:Y:S02]  /*aa20*/  FMNMX.FTZ R0, R63, R0, !PT ;  /* 0x000000003f007209 */ /* 0x000fe40007810000 */
[----:B-1----:R-:W-:Y:S02]  /*aa30*/  MOV R27, R67 ;  /* 0x00000043001b7202 */ /* 0x002fe40000000f00 */
[----:B------:R-:W-:-:S04]  /*aa40*/  FMNMX.FTZ R0, R62, R0, !PT ;  /* 0x000000003e007209 */ /* 0x000fc80007810000 */
        /* <DEDUP_REMOVED lines=8> */
[----:B------:R-:W-:-:S05]  /*aad0*/  FMNMX.FTZ R0, R52, R0, !PT ;  /* 0x0000000034007209 */ /* 0x000fca0007810000 */
[----:B------:R-:W1:Y:S02]  /*aae0*/  SHFL.BFLY PT, R2, R0, 0x2, 0x1f ;  /* 0x0c401f0000027f89 */ /* 0x000e6400000e0000 */
[----:B-1----:R-:W-:-:S05]  /*aaf0*/  FMNMX.FTZ R0, R0, R2, !PT ;  /* 0x0000000200007209 */ /* 0x002fca0007810000 */
[----:B------:R-:W1:Y:S02]  /*ab00*/  SHFL.BFLY PT, R2, R0, 0x1, 0x1f ;  /* 0x0c201f0000027f89 */ /* 0x000e6400000e0000 */
[----:B-1----:R-:W-:Y:S01]  /*ab10*/  FMNMX.FTZ R19, R0, R2, !PT ;  /* 0x0000000200137209 */ /* 0x002fe20007810000 */
[----:B------:R-:W-:-:S03]  /*ab20*/  FMUL.FTZ R2, R4, c[0x0][0x23c] ;  /* 0x00008f0004027a20 */ /* 0x000fc60000410000 */
[C---:B------:R-:W-:Y:S01]  /*ab30*/  FSETP.NEU.FTZ.AND P2, PT, R19.reuse, -INF , PT ;  /* 0xff8000001300780b */ /* 0x040fe20003f5d000 */
[----:B------:R-:W-:Y:S01]  /*ab40*/  FMUL.FTZ R0, R19, c[0x0][0x23c] ;  /* 0x00008f0013007a20 */ /* 0x000fe20000410000 */
[----:B------:R1:W-:Y:S01]  /*ab50*/  STL [R1+0x30], R19 ;  /* 0x0000301301007387 */ /* 0x0003e20000100800 */
[----:B------:R-:W2:Y:S03]  /*ab60*/  MUFU.EX2 R2, R2 ;  /* 0x0000000200027308 */ /* 0x000ea60000000800 */
[----:B------:R-:W-:-:S05]  /*ab70*/  FSEL R0, R0, RZ, P2 ;  /* 0x000000ff00007208 */ /* 0x000fca0001000000 */
[--C-:B------:R-:W-:Y:S02]  /*ab80*/  FFMA.FTZ R7, R65, c[0x0][0x23c], -R0.reuse ;  /* 0x00008f0041077a23 */ /* 0x100fe40000010800 */
[--C-:B------:R-:W-:Y:S02]  /*ab90*/  FFMA.FTZ R210, R64, c[0x0][0x23c], -R0.reuse ;  /* 0x00008f0040d27a23 */ /* 0x100fe40000010800 */
[--C-:B------:R-:W-:Y:S02]  /*aba0*/  FFMA.FTZ R43, R53, c[0x0][0x23c], -R0.reuse ;  /* 0x00008f00352b7a23 */ /* 0x100fe40000010800 */
[----:B------:R-:W-:Y:S02]  /*abb0*/  FFMA.FTZ R33, R52, c[0x0][0x23c], -R0 ;  /* 0x00008f0034217a23 */ /* 0x000fe40000010800 */
[-C--:B--2---:R-:W-:Y:S01]  /*abc0*/  FMUL.FTZ R64, R148, R2.reuse ;  /* 0x0000000294407220 */ /* 0x084fe20000410000 */
[----:B------:R-:W-:Y:S01]  /*abd0*/  MUFU.EX2 R210, R210 ;  /* 0x000000d200d27308 */ /* 0x000fe20000000800 */
[----:B------:R-:W-:-:S02]  /*abe0*/  FMUL.FTZ R65, R149, R2 ;  /* 0x0000000295417220 */ /* 0x000fc40000410000 */
[-C--:B------:R-:W-:Y:S02]  /*abf0*/  FMUL.FTZ R52, R140, R2.reuse ;  /* 0x000000028c347220 */ /* 0x080fe40000410000 */
[-C--:B------:R-:W-:Y:S02]  /*ac00*/  FMUL.FTZ R53, R141, R2.reuse ;  /* 0x000000028d357220 */ /* 0x080fe40000410000 */
[-C--:B------:R-:W-:Y:S02]  /*ac10*/  FFMA.FTZ R207, R207, R2.reuse, R134 ;  /* 0x00000002cfcf7223 */ /* 0x080fe40000010086 */
[-C--:B------:R-:W-:Y:S02]  /*ac20*/  FMUL.FTZ R168, R168, R2.reuse ;  /* 0x00000002a8a87220 */ /* 0x080fe40000410000 */
[-C--:B------:R-:W-:Y:S02]  /*ac30*/  FMUL.FTZ R169, R169, R2.reuse ;  /* 0x00000002a9a97220 */ /* 0x080fe40000410000 */
[-C--:B------:R-:W-:Y:S01]  /*ac40*/  FMUL.FTZ R16, R164, R2.reuse ;  /* 0x00000002a4107220 */ /* 0x080fe20000410000 */
[----:B------:R-:W-:Y:S01]  /*ac50*/  MOV R164, R31 ;  /* 0x0000001f00a47202 */ /* 0x000fe20000000f00 */
[----:B------:R-:W-:-:S02]  /*ac60*/  FMUL.FTZ R17, R165, R2 ;  /* 0x00000002a5117220 */ /* 0x000fc40000410000 */
[-C--:B------:R-:W-:Y:S02]  /*ac70*/  FMUL.FTZ R160, R160, R2.reuse ;  /* 0x00000002a0a07220 */ /* 0x080fe40000410000 */
[-C--:B------:R-:W-:Y:S02]  /*ac80*/  FMUL.FTZ R161, R161, R2.reuse ;  /* 0x00000002a1a17220 */ /* 0x080fe40000410000 */
[-C--:B------:R-:W-:Y:S02]  /*ac90*/  FMUL.FTZ R156, R156, R2.reuse ;  /* 0x000000029c9c7220 */ /* 0x080fe40000410000 */
[-C--:B------:R-:W-:Y:S02]  /*aca0*/  FMUL.FTZ R157, R157, R2.reuse ;  /* 0x000000029d9d7220 */ /* 0x080fe40000410000 */
[-C--:B------:R-:W-:Y:S02]  /*acb0*/  FMUL.FTZ R152, R152, R2.reuse ;  /* 0x0000000298987220 */ /* 0x080fe40000410000 */
[----:B------:R-:W-:-:S02]  /*acc0*/  FMUL.FTZ R153, R153, R2 ;  /* 0x0000000299997220 */ /* 0x000fc40000410000 */
[-C--:B------:R-:W-:Y:S02]  /*acd0*/  FMUL.FTZ R144, R144, R2.reuse ;  /* 0x0000000290907220 */ /* 0x080fe40000410000 */
[-C--:B------:R-:W-:Y:S02]  /*ace0*/  FMUL.FTZ R145, R145, R2.reuse ;  /* 0x0000000291917220 */ /* 0x080fe40000410000 */
[-C--:B------:R-:W-:Y:S02]  /*acf0*/  FMUL.FTZ R48, R68, R2.reuse ;  /* 0x0000000244307220 */ /* 0x080fe40000410000 */
[-C--:B------:R-:W-:Y:S01]  /*ad00*/  FMUL.FTZ R49, R69, R2.reuse ;  /* 0x0000000245317220 */ /* 0x080fe20000410000 */
[----:B------:R-:W-:Y:S01]  /*ad10*/  MOV R69, R19 ;  /* 0x0000001300457202 */ /* 0x000fe20000000f00 */
        /* <DEDUP_REMOVED lines=11> */
[----:B------:R-:W-:Y:S01]  /*add0*/  FMUL.FTZ R140, R116, R2 ;  /* 0x00000002748c7220 */ /* 0x000fe20000410000 */
[----:B------:R-:W-:Y:S01]  /*ade0*/  MOV R116, R40 ;  /* 0x0000002800747202 */ /* 0x000fe20000000f00 */
[-C--:B------:R-:W-:Y:S01]  /*adf0*/  FMUL.FTZ R141, R117, R2.reuse ;  /* 0x00000002758d7220 */ /* 0x080fe20000410000 */
[----:B------:R-:W-:Y:S01]  /*ae00*/  MOV R117, R41 ;  /* 0x0000002900757202 */ /* 0x000fe20000000f00 */
[-C--:B------:R-:W-:Y:S02]  /*ae10*/  FMUL.FTZ R148, R128, R2.reuse ;  /* 0x0000000280947220 */ /* 0x080fe40000410000 */
[----:B------:R-:W-:Y:S01]  /*ae20*/  FMUL.FTZ R149, R129, R2 ;  /* 0x0000000281957220 */ /* 0x000fe20000410000 */
[----:B------:R-:W-:Y:S01]  /*ae30*/  FSEL R2, R47, RZ, P1 ;  /* 0x000000ff2f027208 */ /* 0x000fe20000800000 */
[----:B------:R-:W-:-:S02]  /*ae40*/  FFMA.FTZ R4, R60, c[0x0][0x23c], -R0 ;  /* 0x00008f003c047a23 */ /* 0x000fc40000010800 */
[--C-:B------:R-:W-:Y:S01]  /*ae50*/  FFMA.FTZ R9, R136, c[0x0][0x23c], -R0.reuse ;  /* 0x00008f0088097a23 */ /* 0x100fe20000010800 */
[----:B------:R-:W-:Y:S01]  /*ae60*/  MOV R136, R25 ;  /* 0x0000001900887202 */ /* 0x000fe20000000f00 */
[--C-:B------:R-:W-:Y:S02]  /*ae70*/  FFMA.FTZ R8, R66, c[0x0][0x23c], -R0.reuse ;  /* 0x00008f0042087a23 */ /* 0x100fe40000010800 */
[--C-:B------:R-:W-:Y:S02]  /*ae80*/  FFMA.FTZ R209, R63, c[0x0][0x23c], -R0.reuse ;  /* 0x00008f003fd17a23 */ /* 0x100fe40000010800 */
[--C-:B------:R-:W-:Y:S02]  /*ae90*/  FFMA.FTZ R208, R62, c[0x0][0x23c], -R0.reuse ;  /* 0x00008f003ed07a23 */ /* 0x100fe40000010800 */
[--C-:B------:R-:W-:Y:S02]  /*aea0*/  FFMA.FTZ R211, R61, c[0x0][0x23c], -R0.reuse ;  /* 0x00008f003dd37a23 */ /* 0x100fe40000010800 */
[----:B------:R-:W-:-:S02]  /*aeb0*/  FFMA.FTZ R252, R59, c[0x0][0x23c], -R0 ;  /* 0x00008f003bfc7a23 */ /* 0x000fc40000010800 */
[--C-:B------:R-:W-:Y:S02]  /*aec0*/  FFMA.FTZ R13, R58, c[0x0][0x23c], -R0.reuse ;  /* 0x00008f003a0d7a23 */ /* 0x100fe40000010800 */
[--C-:B------:R-:W-:Y:S02]  /*aed0*/  FFMA.FTZ R36, R57, c[0x0][0x23c], -R0.reuse ;  /* 0x00008f0039247a23 */ /* 0x100fe40000010800 */
[--C-:B------:R-:W-:Y:S02]  /*aee0*/  FFMA.FTZ R38, R56, c[0x0][0x23c], -R0.reuse ;  /* 0x00008f0038267a23 */ /* 0x100fe40000010800 */
[--C-:B------:R-:W-:Y:S01]  /*aef0*/  FFMA.FTZ R135, R55, c[0x0][0x23c], -R0.reuse ;  /* 0x00008f0037877a23 */ /* 0x100fe20000010800 */
[----:B------:R-:W-:Y:S01]  /*af00*/  MOV R165, R36 ;  /* 0x0000002400a57202 */ /* 0x000fe20000000f00 */
[----:B------:R-:W-:Y:S01]  /*af10*/  FFMA.FTZ R35, R54, c[0x0][0x23c], -R0 ;  /* 0x00008f0036237a23 */ /* 0x000fe20000010800 */
[----:B------:R-:W-:Y:S01]  /*af20*/  MOV R68, R38 ;  /* 0x0000002600447202 */ /* 0x000fe20000000f00 */
[----:B------:R2:W3:Y:S01]  /*af30*/  MUFU.EX2 R0, R3 ;  /* 0x0000000300007308 */ /* 0x0004e20000000800 */
[----:B------:R-:W-:-:S02]  /*af40*/  IMAD.MOV.U32 R80, RZ, RZ, R43 ;  /* 0x000000ffff507224 */ /* 0x000fc400078e002b */
[----:B--2---:R-:W-:Y:S01]  /*af50*/  FADD.FTZ R3, R133, -R2 ;  /* 0x8000000285037221 */ /* 0x004fe20000010000 */
[----:B------:R-:W-:Y:S01]  /*af60*/  FSEL R2, R69, RZ, P2 ;  /* 0x000000ff45027208 */ /* 0x000fe20001000000 */
[----:B---3--:R-:W-:Y:S01]  /*af70*/  FMUL.FTZ R66, R150, R0 ;  /* 0x0000000096427220 */ /* 0x008fe20000410000 */
[----:B------:R-:W-:Y:S01]  /*af80*/  MOV R133, R32 ;  /* 0x0000002000857202 */ /* 0x000fe20000000f00 */
[----:B------:R-:W-:Y:S02]  /*af90*/  FMUL.FTZ R3, R3, c[0x0][0x23c] ;  /* 0x00008f0003037a20 */ /* 0x000fe40000410000 */
[----:B------:R-:W-:Y:S02]  /*afa0*/  FADD.FTZ R2, R132, -R2 ;  /* 0x8000000284027221 */ /* 0x000fe40000010000 */
[----:B------:R-:W-:Y:S02]  /*afb0*/  FMUL.FTZ R54, R142, R0 ;  /* 0x000000008e367220 */ /* 0x000fe40000410000 */
[----:B------:R-:W-:-:S02]  /*afc0*/  FMUL.FTZ R5, R2, c[0x0][0x23c] ;  /* 0x00008f0002057a20 */ /* 0x000fc40000410000 */
[----:B------:R-:W2:Y:S01]  /*afd0*/  MUFU.EX2 R2, R3 ;  /* 0x0000000300027308 */ /* 0x000ea20000000800 */
        /* <DEDUP_REMOVED lines=8> */
[----:B------:R-:W-:Y:S02]  /*b060*/  IMAD.MOV.U32 R132, RZ, RZ, R29 ;  /* 0x000000ffff847224 */ /* 0x000fe400078e001d */
[----:B------:R-:W-:Y:S02]  /*b070*/  IMAD.MOV.U32 R82, RZ, RZ, R44 ;  /* 0x000000ffff527224 */ /* 0x000fe400078e002c */
[----:B--2---:R-:W-:Y:S02]  /*b080*/  FFMA.FTZ R128, R12, R2, R6 ;  /* 0x000000020c807223 */ /* 0x004fe40000010006 */
[----:B------:R-:W-:Y:S02]  /*b090*/  IMAD.MOV.U32 R12, RZ, RZ, R24 ;  /* 0x000000ffff0c7224 */ /* 0x000fe400078e0018 */
[----:B------:R-:W-:Y:S02]  /*b0a0*/  IMAD.MOV.U32 R119, RZ, RZ, R28 ;  /* 0x000000ffff777224 */ /* 0x000fe400078e001c */
[----:B------:R-:W-:-:S02]  /*b0b0*/  FMUL.FTZ R170, R170, R0 ;  /* 0x00000000aaaa7220 */ /* 0x000fc40000410000 */
[-C--:B------:R-:W-:Y:S02]  /*b0c0*/  FMUL.FTZ R171, R171, R0.reuse ;  /* 0x00000000abab7220 */ /* 0x080fe40000410000 */
[----:B------:R-:W-:Y:S01]  /*b0d0*/  FMUL.FTZ R18, R166, R0 ;  /* 0x00000000a6127220 */ /* 0x000fe20000410000 */
[----:B------:R-:W-:Y:S01]  /*b0e0*/  MOV R166, R42 ;  /* 0x0000002a00a67202 */ /* 0x000fe20000000f00 */
[-C--:B-1----:R-:W-:Y:S01]  /*b0f0*/  FMUL.FTZ R19, R167, R0.reuse ;  /* 0x00000000a7137220 */ /* 0x082fe20000410000 */
[----:B------:R-:W-:Y:S01]  /*b100*/  MOV R167, R47 ;  /* 0x0000002f00a77202 */ /* 0x000fe20000000f00 */
[-C--:B------:R-:W-:Y:S02]  /*b110*/  FMUL.FTZ R162, R162, R0.reuse ;  /* 0x00000000a2a27220 */ /* 0x080fe40000410000 */
[-C--:B------:R-:W-:Y:S02]  /*b120*/  FMUL.FTZ R163, R163, R0.reuse ;  /* 0x00000000a3a37220 */ /* 0x080fe40000410000 */
[----:B------:R-:W-:-:S02]  /*b130*/  FMUL.FTZ R158, R158, R0 ;  /* 0x000000009e9e7220 */ /* 0x000fc40000410000 */
[-C--:B------:R-:W-:Y:S02]  /*b140*/  FMUL.FTZ R159, R159, R0.reuse ;  /* 0x000000009f9f7220 */ /* 0x080fe40000410000 */
[-C--:B------:R-:W-:Y:S02]  /*b150*/  FMUL.FTZ R154, R154, R0.reuse ;  /* 0x000000009a9a7220 */ /* 0x080fe40000410000 */
[-C--:B------:R-:W-:Y:S02]  /*b160*/  FMUL.FTZ R155, R155, R0.reuse ;  /* 0x000000009b9b7220 */ /* 0x080fe40000410000 */
[-C--:B------:R-:W-:Y:S02]  /*b170*/  FMUL.FTZ R146, R146, R0.reuse ;  /* 0x0000000092927220 */ /* 0x080fe40000410000 */
[-C--:B------:R-:W-:Y:S02]  /*b180*/  FMUL.FTZ R147, R147, R0.reuse ;  /* 0x0000000093937220 */ /* 0x080fe40000410000 */
[-C--:B------:R-:W-:Y:S01]  /*b190*/  FMUL.FTZ R50, R70, R0.reuse ;  /* 0x0000000046327220 */ /* 0x080fe20000410000 */
[----:B------:R-:W-:Y:S01]  /*b1a0*/  MOV R70, R35 ;  /* 0x0000002300467202 */ /* 0x000fe20000000f00 */
[-C--:B------:R-:W-:Y:S01]  /*b1b0*/  FMUL.FTZ R51, R71, R0.reuse ;  /* 0x0000000047337220 */ /* 0x080fe20000410000 */
[----:B------:R-:W-:Y:S01]  /*b1c0*/  MOV R71, R39 ;  /* 0x0000002700477202 */ /* 0x000fe20000000f00 */
[----:B------:R-:W-:Y:S01]  /*b1d0*/  FMUL.FTZ R23, R83, R0 ;  /* 0x0000000053177220 */ /* 0x000fe20000410000 */
        /* <DEDUP_REMOVED lines=11> */
[----:B------:R-:W-:Y:S02]  /*b290*/  FFMA.FTZ R129, R27, R0, R11 ;  /* 0x000000001b817223 */ /* 0x000fe4000001000b */
[-C--:B------:R-:W-:Y:S01]  /*b2a0*/  FMUL.FTZ R172, R172, R2.reuse ;  /* 0x00000002acac7220 */ /* 0x080fe20000410000 */
[----:B------:R1:W2:Y:S01]  /*b2b0*/  MUFU.EX2 R0, R5 ;  /* 0x0000000500007308 */ /* 0x0002a20000000800 */
[-C--:B------:R-:W-:Y:S02]  /*b2c0*/  FMUL.FTZ R173, R173, R2.reuse ;  /* 0x00000002adad7220 */ /* 0x080fe40000410000 */
[----:B------:R-:W-:-:S02]  /*b2d0*/  FMUL.FTZ R180, R180, R2 ;  /* 0x00000002b4b47220 */ /* 0x000fc40000410000 */
[-C--:B------:R-:W-:Y:S02]  /*b2e0*/  FMUL.FTZ R181, R181, R2.reuse ;  /* 0x00000002b5b57220 */ /* 0x080fe40000410000 */
[-C--:B------:R-:W-:Y:S02]  /*b2f0*/  FMUL.FTZ R176, R176, R2.reuse ;  /* 0x00000002b0b07220 */ /* 0x080fe40000410000 */
[-C--:B------:R-:W-:Y:S02]  /*b300*/  FMUL.FTZ R177, R177, R2.reuse ;  /* 0x00000002b1b17220 */ /* 0x080fe40000410000 */
[-C--:B------:R-:W-:Y:S02]  /*b310*/  FMUL.FTZ R188, R188, R2.reuse ;  /* 0x00000002bcbc7220 */ /* 0x080fe40000410000 */
[-C--:B------:R-:W-:Y:S02]  /*b320*/  FMUL.FTZ R189, R189, R2.reuse ;  /* 0x00000002bdbd7220 */ /* 0x080fe40000410000 */
[----:B------:R-:W-:Y:S01]  /*b330*/  FMUL.FTZ R184, R184, R2 ;  /* 0x00000002b8b87220 */ /* 0x000fe20000410000 */
[----:B-1----:R-:W-:Y:S01]  /*b340*/  MOV R5, R26 ;  /* 0x0000001a00057202 */ /* 0x002fe20000000f00 */
[----:B------:R-:W-:-:S02]  /*b350*/  FMUL.FTZ R185, R185, R2 ;  /* 0x00000002b9b97220 */ /* 0x000fc40000410000 */
[-C--:B------:R-:W-:Y:S02]  /*b360*/  FMUL.FTZ R196, R196, R2.reuse ;  /* 0x00000002c4c47220 */ /* 0x080fe40000410000 */
[-C--:B------:R-:W-:Y:S02]  /*b370*/  FMUL.FTZ R197, R197, R2.reuse ;  /* 0x00000002c5c57220 */ /* 0x080fe40000410000 */
[-C--:B------:R-:W-:Y:S02]  /*b380*/  FMUL.FTZ R192, R192, R2.reuse ;  /* 0x00000002c0c07220 */ /* 0x080fe40000410000 */
[-C--:B------:R-:W-:Y:S02]  /*b390*/  FMUL.FTZ R193, R193, R2.reuse ;  /* 0x00000002c1c17220 */ /* 0x080fe40000410000 */
[-C--:B------:R-:W-:Y:S02]  /*b3a0*/  FMUL.FTZ R200, R200, R2.reuse ;  /* 0x00000002c8c87220 */ /* 0x080fe40000410000 */
[----:B------:R-:W-:-:S02]  /*b3b0*/  FMUL.FTZ R201, R201, R2 ;  /* 0x00000002c9c97220 */ /* 0x000fc40000410000 */
[----:B------:R-:W-:Y:S01]  /*b3c0*/  FMUL.FTZ R40, R72, R2 ;  /* 0x0000000248287220 */ /* 0x000fe20000410000 */
[----:B------:R-:W-:Y:S01]  /*b3d0*/  MOV R72, R12 ;  /* 0x0000000c00487202 */ /* 0x000fe20000000f00 */
[-C--:B------:R-:W-:Y:S02]  /*b3e0*/  FMUL.FTZ R41, R73, R2.reuse ;  /* 0x0000000249297220 */ /* 0x080fe40000410000 */
[-C--:B------:R-:W-:Y:S02]  /*b3f0*/  FMUL.FTZ R36, R76, R2.reuse ;  /* 0x000000024c247220 */ /* 0x080fe40000410000 */
[-C--:B------:R-:W-:Y:S02]  /*b400*/  FMUL.FTZ R37, R77, R2.reuse ;  /* 0x000000024d257220 */ /* 0x080fe40000410000 */
[-C--:B------:R-:W-:Y:S02]  /*b410*/  FMUL.FTZ R60, R88, R2.reuse ;  /* 0x00000002583c7220 */ /* 0x080fe40000410000 */
[-C--:B------:R-:W-:Y:S01]  /*b420*/  FMUL.FTZ R61, R89, R2.reuse ;  /* 0x00000002593d7220 */ /* 0x080fe20000410000 */
[----:B------:R1:W-:Y:S01]  /*b430*/  MUFU.EX2 R88, R9 ;  /* 0x0000000900587308 */ /* 0x0003e20000000800 */
[----:B------:R-:W-:Y:S01]  /*b440*/  FMUL.FTZ R56, R92, R2 ;  /* 0x000000025c387220 */ /* 0x000fe20000410000 */
[----:B------:R-:W-:Y:S01]  /*b450*/  MOV R92, R82 ;  /* 0x00000052005c7202 */ /* 0x000fe20000000f00 */
[-C--:B------:R-:W-:Y:S01]  /*b460*/  FMUL.FTZ R57, R93, R2.reuse ;  /* 0x000000025d397220 */ /* 0x080fe20000410000 */
[----:B------:R-:W-:Y:S01]  /*b470*/  MOV R93, R71 ;  /* 0x00000047005d7202 */ /* 0x000fe20000000f00 */
[----:B------:R-:W-:Y:S01]  /*b480*/  FMUL.FTZ R32, R104, R2 ;  /* 0x0000000268207220 */ /* 0x000fe20000410000 */
[----:B------:R-:W-:Y:S01]  /*b490*/  MOV R104, R80 ;  /* 0x0000005000687202 */ /* 0x000fe20000000f00 */
[-C--:B------:R-:W-:Y:S01]  /*b4a0*/  FMUL.FTZ R33, R105, R2.reuse ;  /* 0x0000000269217220 */ /* 0x080fe20000410000 */
[----:B------:R-:W-:Y:S01]  /*b4b0*/  MOV R105, R13 ;  /* 0x0000000d00697202 */ /* 0x000fe20000000f00 */
[-C--:B------:R-:W-:Y:S01]  /*b4c0*/  FMUL.FTZ R28, R108, R2.reuse ;  /* 0x000000026c1c7220 */ /* 0x080fe20000410000 */
[----:B------:R-:W-:Y:S01]  /*b4d0*/  MOV R108, R15 ;  /* 0x0000000f006c7202 */ /* 0x000fe20000000f00 */
[-C--:B------:R-:W-:Y:S01]  /*b4e0*/  FMUL.FTZ R29, R109, R2.reuse ;  /* 0x000000026d1d7220 */ /* 0x080fe20000410000 */
[----:B------:R-:W3:Y:S01]  /*b4f0*/  MUFU.EX2 R89, R138 ;  /* 0x0000008a00597308 */ /* 0x000ee20000000800 */
[----:B------:R-:W-:-:S02]  /*b500*/  FMUL.FTZ R44, R120, R2 ;  /* 0x00000002782c7220 */ /* 0x000fc40000410000 */
[-C--:B------:R-:W-:Y:S01]  /*b510*/  FMUL.FTZ R45, R121, R2.reuse ;  /* 0x00000002792d7220 */ /* 0x080fe20000410000 */
[----:B-1----:R-:W-:Y:S01]  /*b520*/  F2FP.BF16.PACK_AB R9, R205, R11 ;  /* 0x0000000bcd09723e */ /* 0x002fe200000010ff */
[-C--:B------:R-:W-:Y:S01]  /*b530*/  FMUL.FTZ R24, R124, R2.reuse ;  /* 0x000000027c187220 */ /* 0x080fe20000410000 */
[----:B------:R-:W-:Y:S01]  /*b540*/  MOV R124, R5 ;  /* 0x00000005007c7202 */ /* 0x000fe20000000f00 */
[----:B------:R-:W-:Y:S01]  /*b550*/  FMUL.FTZ R25, R125, R2 ;  /* 0x000000027d197220 */ /* 0x000fe20000410000 */
[----:B------:R-:W-:Y:S01]  /*b560*/  MOV R125, R119 ;  /* 0x00000077007d7202 */ /* 0x000fe20000000f00 */
[----:B------:R3:W1:Y:S01]  /*b570*/  MUFU.EX2 R2, R4 ;  /* 0x0000000400027308 */ /* 0x0006620000000800 */
[----:B------:R-:W-:Y:S01]  /*b580*/  IMAD.MOV.U32 R73, RZ, RZ, R14 ;  /* 0x000000ffff497224 */ /* 0x000fe200078e000e */
[----:B------:R-:W-:Y:S01]  /*b590*/  MOV R119, R81 ;  /* 0x0000005100777202 */ /* 0x000fe20000000f00 */
[----:B------:R-:W4:Y:S01]  /*b5a0*/  LDSM.16.MT88.4 R12, [R213+0xc000] ;  /* 0x00c00000d50c783b */ /* 0x000f220000004200 */
[----:B------:R-:W-:-:S02]  /*b5b0*/  IMAD.MOV.U32 R3, RZ, RZ, R34 ;  /* 0x000000ffff037224 */ /* 0x000fc400078e0022 */
[-C--:B--2---:R-:W-:Y:S02]  /*b5c0*/  FMUL.FTZ R174, R174, R0.reuse ;  /* 0x00000000aeae7220 */ /* 0x084fe40000410000 */
[-C--:B------:R-:W-:Y:S02]  /*b5d0*/  FMUL.FTZ R175, R175, R0.reuse ;  /* 0x00000000afaf7220 */ /* 0x080fe40000410000 */
[-C--:B------:R-:W-:Y:S02]  /*b5e0*/  FMUL.FTZ R182, R182, R0.reuse ;  /* 0x00000000b6b67220 */ /* 0x080fe40000410000 */
[-C--:B------:R-:W-:Y:S02]  /*b5f0*/  FMUL.FTZ R183, R183, R0.reuse ;  /* 0x00000000b7b77220 */ /* 0x080fe40000410000 */
[-C--:B------:R-:W-:Y:S02]  /*b600*/  FMUL.FTZ R178, R178, R0.reuse ;  /* 0x00000000b2b27220 */ /* 0x080fe40000410000 */
[----:B------:R-:W-:Y:S01]  /*b610*/  FMUL.FTZ R179, R179, R0 ;  /* 0x00000000b3b37220 */ /* 0x000fe20000410000 */
[----:B---3--:R-:W-:Y:S01]  /*b620*/  F2FP.BF16.PACK_AB R4, R89, R6 ;  /* 0x000000065904723e */ /* 0x008fe200000010ff */
[----:B------:R-:W-:Y:S01]  /*b630*/  FMUL.FTZ R190, R190, R0 ;  /* 0x00000000bebe7220 */ /* 0x000fe20000410000 */
[----:B-1----:R-:W-:Y:S01]  /*b640*/  F2FP.BF16.PACK_AB R5, R88, R2 ;  /* 0x000000025805723e */ /* 0x002fe200000010ff */
        /* <DEDUP_REMOVED lines=14> */
[-C--:B------:R-:W-:Y:S01]  /*b730*/  FMUL.FTZ R63, R91, R0.reuse ;  /* 0x000000005b3f7220 */ /* 0x080fe20000410000 */
[----:B------:R1:W2:Y:S01]  /*b740*/  MUFU.EX2 R90, R8 ;  /* 0x00000008005a7308 */ /* 0x0002a20000000800 */
[-C--:B------:R-:W-:Y:S02]  /*b750*/  FMUL.FTZ R58, R94, R0.reuse ;  /* 0x000000005e3a7220 */ /* 0x080fe40000410000 */
[-C--:B------:R-:W-:Y:S02]  /*b760*/  FMUL.FTZ R59, R95, R0.reuse ;  /* 0x000000005f3b7220 */ /* 0x080fe40000410000 */
[-C--:B------:R-:W-:Y:S02]  /*b770*/  FMUL.FTZ R34, R106, R0.reuse ;  /* 0x000000006a227220 */ /* 0x080fe40000410000 */
[-C--:B------:R-:W-:Y:S01]  /*b780*/  FMUL.FTZ R35, R107, R0.reuse ;  /* 0x000000006b237220 */ /* 0x080fe20000410000 */
[----:B------:R-:W-:Y:S01]  /*b790*/  MUFU.EX2 R91, R137 ;  /* 0x00000089005b7308 */ /* 0x000fe20000000800 */
[----:B------:R-:W-:-:S02]  /*b7a0*/  FMUL.FTZ R30, R110, R0 ;  /* 0x000000006e1e7220 */ /* 0x000fc40000410000 */
[-C--:B------:R-:W-:Y:S02]  /*b7b0*/  FMUL.FTZ R31, R111, R0.reuse ;  /* 0x000000006f1f7220 */ /* 0x080fe40000410000 */
[-C--:B------:R-:W-:Y:S02]  /*b7c0*/  FMUL.FTZ R46, R122, R0.reuse ;  /* 0x000000007a2e7220 */ /* 0x080fe40000410000 */
[----:B------:R-:W-:Y:S01]  /*b7d0*/  FMUL.FTZ R47, R123, R0 ;  /* 0x000000007b2f7220 */ /* 0x000fe20000410000 */
[----:B-1----:R-:W-:Y:S01]  /*b7e0*/  F2FP.BF16.PACK_AB R8, R117, R134 ;  /* 0x000000867508723e */ /* 0x002fe200000010ff */
[----:B------:R-:W-:Y:S01]  /*b7f0*/  FMUL.FTZ R26, R126, R0 ;  /* 0x000000007e1a7220 */ /* 0x000fe20000410000 */
[----:B------:R-:W-:Y:S01]  /*b800*/  MOV R126, R118 ;  /* 0x00000076007e7202 */ /* 0x000fe20000000f00 */
[-C--:B------:R-:W-:Y:S01]  /*b810*/  FMUL.FTZ R27, R127, R0.reuse ;  /* 0x000000007f1b7220 */ /* 0x080fe20000410000 */
[----:B------:R-:W-:Y:S01]  /*b820*/  MUFU.EX2 R95, R241 ;  /* 0x000000f1005f7308 */ /* 0x000fe20000000800 */
[----:B------:R-:W-:Y:S01]  /*b830*/  FFMA.FTZ R3, R3, R0, R2 ;  /* 0x0000000003037223 */ /* 0x000fe20000010002 */
[----:B------:R-:W-:Y:S01]  /*b840*/  MOV R0, R70 ;  /* 0x0000004600007202 */ /* 0x000fe20000000f00 */
[----:B------:R-:W-:Y:S01]  /*b850*/  IMAD.MOV.U32 R118, RZ, RZ, R166 ;  /* 0x000000ffff767224 */ /* 0x000fe200078e00a6 */
[----:B------:R-:W-:Y:S01]  /*b860*/  MOV R70, R165 ;  /* 0x000000a500467202 */ /* 0x000fe20000000f00 */
[----:B------:R-:W-:Y:S01]  /*b870*/  IMAD.MOV.U32 R71, RZ, RZ, R164 ;  /* 0x000000ffff477224 */ /* 0x000fe200078e00a4 */
[----:B------:R-:W-:Y:S01]  /*b880*/  MOV R2, R117 ;  /* 0x0000007500027202 */ /* 0x000fe20000000f00 */
[----:B------:R-:W-:Y:S01]  /*b890*/  IMAD.MOV.U32 R127, RZ, RZ, R83 ;  /* 0x000000ffff7f7224 */ /* 0x000fe200078e0053 */
[----:B------:R-:W1:Y:S01]  /*b8a0*/  MUFU.EX2 R166, R139 ;  /* 0x0000008b00a67308 */ /* 0x000e620000000800 */
[----:B------:R-:W-:Y:S01]  /*b8b0*/  FADD.FTZ R3, R88, R3 ;  /* 0x0000000358037221 */ /* 0x000fe20000010000 */
[----:B------:R-:W-:Y:S01]  /*b8c0*/  MOV R88, R245 ;  /* 0x000000f500587202 */ /* 0x000fe20000000f00 */
[----:B------:R-:W-:Y:S01]  /*b8d0*/  FADD.FTZ R2, R2, R207 ;  /* 0x000000cf02027221 */ /* 0x000fe20000010000 */
[----:B------:R-:W-:Y:S01]  /*b8e0*/  MOV R245, R125 ;  /* 0x0000007d00f57202 */ /* 0x000fe20000000f00 */
[----:B--2---:R-:W-:-:S03]  /*b8f0*/  FADD.FTZ R3, R90, R3 ;  /* 0x000000035a037221 */ /* 0x004fc60000010000 */
[----:B------:R2:W3:Y:S08]  /*b900*/  MUFU.EX2 R165, R10 ;  /* 0x0000000a00a57308 */ /* 0x0004f00000000800 */
[----:B------:R-:W4:Y:S01]  /*b910*/  MUFU.EX2 R164, R7 ;  /* 0x0000000700a47308 */ /* 0x000f220000000800 */
[----:B-1----:R-:W-:Y:S02]  /*b920*/  F2FP.BF16.PACK_AB R11, R166, R204 ;  /* 0x000000cca60b723e */ /* 0x002fe400000010ff */
[----:B--2---:R-:W-:-:S05]  /*b930*/  F2FP.BF16.PACK_AB R10, R206, R116 ;  /* 0x00000074ce0a723e */ /* 0x004fca00000010ff */
[----:B------:R-:W1:Y:S01]  /*b940*/  MUFU.EX2 R94, R248 ;  /* 0x000000f8005e7308 */ /* 0x000e620000000800 */
[----:B---3--:R-:W-:Y:S01]  /*b950*/  F2FP.BF16.PACK_AB R6, R165, R91 ;  /* 0x0000005ba506723e */ /* 0x008fe200000010ff */
[----:B----4-:R-:W-:Y:S01]  /*b960*/  HMMA.16816.F32.BF16 R168, R8, R12, R168 ;  /* 0x0000000c08a8723c */ /* 0x010fe200000418a8 */
[----:B------:R-:W-:-:S07]  /*b970*/  F2FP.BF16.PACK_AB R7, R164, R90 ;  /* 0x0000005aa407723e */ /* 0x000fce00000010ff */
[----:B------:R-:W-:Y:S01]  /*b980*/  HMMA.16816.F32.BF16 R172, R4, R12, R172 ;  /* 0x0000000c04ac723c */ /* 0x000fe200000418ac */
[----:B-1----:R-:W-:-:S07]  /*b990*/  IMAD.MOV.U32 R90, RZ, RZ, R94 ;  /* 0x000000ffff5a7224 */ /* 0x002fce00078e005e */
[-C--:B------:R-:W-:Y:S08]  /*b9a0*/  HMMA.16816.F32.BF16 R180, R4, R14.reuse, R180 ;  /* 0x0000000e04b4723c */ /* 0x080ff000000418b4 */
[C---:B------:R-:W-:Y:S01]  /*b9b0*/  HMMA.16816.F32.BF16 R16, R8.reuse, R14, R16 ;  /* 0x0000000e0810723c */ /* 0x040fe20000041810 */
[----:B------:R-:W1:Y:S07]  /*b9c0*/  LDSM.16.MT88.4 R12, [R214+0xc000] ;  /* 0x00c00000d60c783b */ /* 0x000e6e0000004200 */
[-C--:B-1----:R-:W-:Y:S01]  /*b9d0*/  HMMA.16816.F32.BF16 R80, R8, R12.reuse, R160 ;  /* 0x0000000c0850723c */ /* 0x082fe200000418a0 */
[----:B------:R-:W-:Y:S06]  /*b9e0*/  MUFU.EX2 R163, R244 ;  /* 0x000000f400a37308 */ /* 0x000fec0000000800 */
[----:B------:R-:W-:Y:S01]  /*b9f0*/  MOV R161, R73 ;  /* 0x0000004900a17202 */ /* 0x000fe20000000f00 */
[C---:B------:R-:W-:Y:S01]  /*ba00*/  HMMA.16816.F32.BF16 R176, R4.reuse, R12, R176 ;  /* 0x0000000c04b0723c */ /* 0x040fe200000418b0 */
[----:B------:R-:W-:Y:S01]  /*ba10*/  IMAD.MOV.U32 R160, RZ, RZ, R72 ;  /* 0x000000ffffa07224 */ /* 0x000fe200078e0048 */
[----:B------:R-:W-:Y:S06]  /*ba20*/  MUFU.EX2 R244, R242 ;  /* 0x000000f200f47308 */ /* 0x000fec0000000800 */
[-C--:B------:R-:W-:Y:S02]  /*ba30*/  HMMA.16816.F32.BF16 R188, R4, R14.reuse, R188 ;  /* 0x0000000e04bc723c */ /* 0x080fe400000418bc */
[----:B------:R-:W-:Y:S06]  /*ba40*/  MUFU.EX2 R162, R231 ;  /* 0x000000e700a27308 */ /* 0x000fec0000000800 */
[----:B------:R-:W-:Y:S01]  /*ba50*/  HMMA.16816.F32.BF16 R76, R8, R14, R156 ;  /* 0x0000000e084c723c */ /* 0x000fe2000004189c */
[----:B------:R-:W1:Y:S01]  /*ba60*/  LDSM.16.MT88.4 R12, [R216+0xc000] ;  /* 0x00c00000d80c783b */ /* 0x000e620000004200 */
[----:B------:R-:W-:Y:S05]  /*ba70*/  MUFU.EX2 R158, R247 ;  /* 0x000000f7009e7308 */ /* 0x000fea0000000800 */
[----:B------:R-:W-:-:S02]  /*ba80*/  MOV R159, R108 ;  /* 0x0000006c009f7202 */ /* 0x000fc40000000f00 */
[----:B------:R-:W-:Y:S01]  /*ba90*/  MOV R156, R105 ;  /* 0x00000069009c7202 */ /* 0x000fe20000000f00 */
[----:B------:R-:W-:Y:S08]  /*baa0*/  MUFU.EX2 R157, R251 ;  /* 0x000000fb009d7308 */ /* 0x000ff00000000800 */
[----:B------:R-:W-:Y:S01]  /*bab0*/  MUFU.EX2 R247, R246 ;  /* 0x000000f600f77308 */ /* 0x000fe20000000800 */
[-C--:B-1----:R-:W-:Y:S07]  /*bac0*/  HMMA.16816.F32.BF16 R72, R8, R12.reuse, R152 ;  /* 0x0000000c0848723c */ /* 0x082fee0000041898 */
[----:B------:R-:W-:Y:S01]  /*bad0*/  MOV R155, R71 ;  /* 0x00000047009b7202 */ /* 0x000fe20000000f00 */
[----:B------:R-:W-:Y:S01]  /*bae0*/  HMMA.16816.F32.BF16 R184, R4, R12, R184 ;  /* 0x0000000c04b8723c */ /* 0x000fe200000418b8 */
[----:B------:R-:W-:Y:S01]  /*baf0*/  MOV R154, R70 ;  /* 0x00000046009a7202 */ /* 0x000fe20000000f00 */
[----:B------:R-:W-:Y:S01]  /*bb00*/  IMAD.MOV.U32 R152, RZ, RZ, R68 ;  /* 0x000000ffff987224 */ /* 0x000fe200078e0044 */
[----:B------:R-:W-:-:S05]  /*bb10*/  MOV R153, R69 ;  /* 0x0000004500997202 */ /* 0x000fca0000000f00 */
[-C--:B------:R-:W-:Y:S08]  /*bb20*/  HMMA.16816.F32.BF16 R196, R4, R14.reuse, R196 ;  /* 0x0000000e04c4723c */ /* 0x080ff000000418c4 */
[C---:B------:R-:W-:Y:S01]  /*bb30*/  HMMA.16816.F32.BF16 R64, R8.reuse, R14, R64 ;  /* 0x0000000e0840723c */ /* 0x040fe20000041840 */
[----:B------:R-:W1:Y:S07]  /*bb40*/  LDSM.16.MT88.4 R12, [R215+0xc000] ;  /* 0x00c00000d70c783b */ /* 0x000e6e0000004200 */
[-C--:B-1----:R-:W-:Y:S07]  /*bb50*/  HMMA.16816.F32.BF16 R68, R8, R12.reuse, R144 ;  /* 0x0000000c0844723c */ /* 0x082fee0000041890 */
[----:B------:R-:W-:Y:S01]  /*bb60*/  IMAD.MOV.U32 R144, RZ, RZ, R136 ;  /* 0x000000ffff907224 */ /* 0x000fe200078e0088 */
[----:B------:R-:W-:Y:S01]  /*bb70*/  HMMA.16816.F32.BF16 R192, R4, R12, R192 ;  /* 0x0000000c04c0723c */ /* 0x000fe200000418c0 */
[----:B------:R-:W-:-:S02]  /*bb80*/  MOV R146, R119 ;  /* 0x0000007700927202 */ /* 0x000fc40000000f00 */
[----:B------:R-:W-:Y:S02]  /*bb90*/  MOV R145, R118 ;  /* 0x0000007600917202 */ /* 0x000fe40000000f00 */
[----:B------:R-:W-:-:S03]  /*bba0*/  MOV R147, R104 ;  /* 0x0000006800937202 */ /* 0x000fc60000000f00 */
        /* <DEDUP_REMOVED lines=8> */
[-C--:B-1----:R-:W-:Y:S01]  /*bc30*/  HMMA.16816.F32.BF16 R136, R8, R12.reuse, R84 ;  /* 0x0000000c0888723c */ /* 0x082fe20000041854 */
[----:B------:R1:W-:Y:S06]  /*bc40*/  MUFU.EX2 R86, R249 ;  /* 0x000000f900567308 */ /* 0x0003ec0000000800 */
[----:B------:R-:W-:Y:S01]  /*bc50*/  MOV R87, R132 ;  /* 0x0000008400577202 */ /* 0x000fe20000000f00 */
[C---:B------:R-:W-:Y:S01]  /*bc60*/  HMMA.16816.F32.BF16 R60, R4.reuse, R12, R60 ;  /* 0x0000000c043c723c */ /* 0x040fe2000004183c */
[----:B------:R-:W-:Y:S01]  /*bc70*/  MOV R84, R133 ;  /* 0x0000008500547202 */ /* 0x000fe20000000f00 */
[----:B------:R-:W-:Y:S06]  /*bc80*/  MUFU.EX2 R85, R209 ;  /* 0x000000d100557308 */ /* 0x000fec0000000800 */
[----:B------:R-:W-:Y:S01]  /*bc90*/  HMMA.16816.F32.BF16 R56, R4, R14, R56 ;  /* 0x0000000e0438723c */ /* 0x000fe20000041838 */
[----:B-1----:R-:W-:-:S06]  /*bca0*/  IMAD.MOV.U32 R249, RZ, RZ, R131 ;  /* 0x000000fffff97224 */ /* 0x002fcc00078e0083 */
[----:B------:R-:W-:Y:S01]  /*bcb0*/  MUFU.EX2 R249, R249 ;  /* 0x000000f900f97308 */ /* 0x000fe20000000800 */
[----:B------:R-:W-:Y:S01]  /*bcc0*/  HMMA.16816.F32.BF16 R120, R8, R14, R96 ;  /* 0x0000000e0878723c */ /* 0x000fe20000041860 */
[----:B------:R-:W1:Y:S06]  /*bcd0*/  LDSM.16.MT88.4 R12, [R216+0xe000] ;  /* 0x00e00000d80c783b */ /* 0x000e6c0000004200 */
[----:B------:R-:W-:Y:S01]  /*bce0*/  IMAD.MOV.U32 R98, RZ, RZ, R116 ;  /* 0x000000ffff627224 */ /* 0x000fe200078e0074 */
[----:B------:R-:W-:Y:S01]  /*bcf0*/  MOV R99, R135 ;  /* 0x0000008700637202 */ /* 0x000fe20000000f00 */
[----:B------:R-:W2:Y:S03]  /*bd00*/  MUFU.EX2 R96, R250 ;  /* 0x000000fa00607308 */ /* 0x000ea60000000800 */
[----:B------:R-:W-:Y:S01]  /*bd10*/  MOV R97, R98 ;  /* 0x0000006200617202 */ /* 0x000fe20000000f00 */
[----:B------:R-:W-:Y:S01]  /*bd20*/  IMAD.MOV.U32 R98, RZ, RZ, R99 ;  /* 0x000000ffff627224 */ /* 0x000fe200078e0063 */
[----:B------:R-:W-:-:S02]  /*bd30*/  MOV R99, R84 ;  /* 0x0000005400637202 */ /* 0x000fc40000000f00 */
[----:B------:R-:W-:Y:S01]  /*bd40*/  MOV R84, R87 ;  /* 0x0000005700547202 */ /* 0x000fe20000000f00 */
[----:B------:R-:W-:Y:S01]  /*bd50*/  FADD.FTZ R2, R97, R2 ;  /* 0x0000000261027221 */ /* 0x000fe20000010000 */
[----:B------:R-:W-:Y:S01]  /*bd60*/  MOV R87, R144 ;  /* 0x0000009000577202 */ /* 0x000fe20000000f00 */
[----:B------:R-:W-:Y:S01]  /*bd70*/  IMAD.MOV.U32 R144, RZ, RZ, R145 ;  /* 0x000000ffff907224 */ /* 0x000fe200078e0091 */
[----:B------:R-:W-:Y:S01]  /*bd80*/  MOV R145, R146 ;  /* 0x0000009200917202 */ /* 0x000fe20000000f00 */
[----:B------:R-:W-:Y:S01]  /*bd90*/  IMAD.MOV.U32 R248, RZ, RZ, R99 ;  /* 0x000000fffff87224 */ /* 0x000fe200078e0063 */
[----:B------:R-:W-:Y:S02]  /*bda0*/  MOV R146, R147 ;  /* 0x0000009300927202 */ /* 0x000fe40000000f00 */
[----:B------:R-:W-:Y:S01]  /*bdb0*/  MOV R147, R152 ;  /* 0x0000009800937202 */ /* 0x000fe20000000f00 */
[----:B------:R-:W-:Y:S01]  /*bdc0*/  IMAD.MOV.U32 R152, RZ, RZ, R153 ;  /* 0x000000ffff987224 */ /* 0x000fe200078e0099 */
[----:B------:R-:W-:-:S02]  /*bdd0*/  MOV R153, R154 ;  /* 0x0000009a00997202 */ /* 0x000fc40000000f00 */
[----:B------:R-:W-:Y:S02]  /*bde0*/  MOV R154, R155 ;  /* 0x0000009b009a7202 */ /* 0x000fe40000000f00 */
[----:B------:R-:W-:Y:S01]  /*bdf0*/  MOV R155, R156 ;  /* 0x0000009c009b7202 */ /* 0x000fe20000000f00 */
[----:B------:R-:W-:Y:S01]  /*be00*/  IMAD.MOV.U32 R156, RZ, RZ, R159 ;  /* 0x000000ffff9c7224 */ /* 0x000fe200078e009f */
[----:B------:R-:W-:Y:S01]  /*be10*/  MOV R159, R0 ;  /* 0x00000000009f7202 */ /* 0x000fe20000000f00 */
[----:B------:R-:W-:Y:S01]  /*be20*/  FADD.FTZ R0, R205, R129 ;  /* 0x00000081cd007221 */ /* 0x000fe20000010000 */
[----:B--2---:R-:W-:Y:S01]  /*be30*/  MOV R207, R96 ;  /* 0x0000006000cf7202 */ /* 0x004fe20000000f00 */
[----:B------:R-:W-:Y:S01]  /*be40*/  IMAD.MOV.U32 R205, RZ, RZ, R127 ;  /* 0x000000ffffcd7224 */ /* 0x000fe200078e007f */
[----:B------:R-:W-:Y:S01]  /*be50*/  MOV R209, R156 ;  /* 0x0000009c00d17202 */ /* 0x000fe20000000f00 */
[----:B------:R-:W-:Y:S01]  /*be60*/  FADD.FTZ R0, R204, R0 ;  /* 0x00000000cc007221 */ /* 0x000fe20000010000 */
[----:B------:R-:W-:Y:S01]  /*be70*/  MOV R204, R95 ;  /* 0x0000005f00cc7202 */ /* 0x000fe20000000f00 */
[----:B------:R-:W-:Y:S01]  /*be80*/  IMAD.MOV.U32 R231, RZ, RZ, R154 ;  /* 0x000000ffffe77224 */ /* 0x000fe200078e009a */
[----:B------:R-:W-:Y:S01]  /*be90*/  MOV R250, R124 ;  /* 0x0000007c00fa7202 */ /* 0x000fe20000000f00 */
[----:B-1----:R-:W-:Y:S01]  /*bea0*/  HMMA.16816.F32.BF16 R132, R8, R12, R100 ;  /* 0x0000000c0884723c */ /* 0x002fe20000041864 */
[----:B------:R-:W-:-:S02]  /*beb0*/  MOV R251, R98 ;  /* 0x0000006200fb7202 */ /* 0x000fc40000000f00 */
[----:B------:R-:W-:Y:S02]  /*bec0*/  MOV R242, R153 ;  /* 0x0000009900f27202 */ /* 0x000fe40000000f00 */
[----:B------:R-:W-:Y:S02]  /*bed0*/  MOV R241, R155 ;  /* 0x0000009b00f17202 */ /* 0x000fe40000000f00 */
[----:B------:R-:W-:Y:S01]  /*bee0*/  MOV R246, R84 ;  /* 0x0000005400f67202 */ /* 0x000fe20000000f00 */
[----:B------:R-:W-:Y:S01]  /*bef0*/  HMMA.16816.F32.BF16 R32, R4, R12, R32 ;  /* 0x0000000c0420723c */ /* 0x000fe20000041820 */
[----:B------:R-:W-:-:S07]  /*bf00*/  MOV R84, R144 ;  /* 0x0000009000547202 */ /* 0x000fce0000000f00 */
[-C--:B------:R-:W-:Y:S08]  /*bf10*/  HMMA.16816.F32.BF16 R28, R4, R14.reuse, R28 ;  /* 0x0000000e041c723c */ /* 0x080ff0000004181c */
[----:B------:R-:W-:Y:S01]  /*bf20*/  HMMA.16816.F32.BF16 R116, R8, R14, R112 ;  /* 0x0000000e0874723c */ /* 0x000fe20000041870 */
[----:B------:R-:W1:Y:S07]  /*bf30*/  LDSM.16.MT88.4 R12, [R215+0xe000] ;  /* 0x00e00000d70c783b */ /* 0x000e6e0000004200 */
[C---:B-1----:R-:W-:Y:S08]  /*bf40*/  HMMA.16816.F32.BF16 R44, R4.reuse, R12, R44 ;  /* 0x0000000c042c723c */ /* 0x042ff0000004182c */
[----:B------:R-:W-:Y:S01]  /*bf50*/  HMMA.16816.F32.BF16 R24, R4, R14, R24 ;  /* 0x0000000e0418723c */ /* 0x000fe20000041818 */
[----:B------:R1:W2:Y:S06]  /*bf60*/  MUFU.EX2 R5, R208 ;  /* 0x000000d000057308 */ /* 0x0002ac0000000800 */
[----:B------:R-:W-:Y:S01]  /*bf70*/  FADD.FTZ R4, R89, R128 ;  /* 0x0000008059047221 */ /* 0x000fe20000010000 */
[----:B------:R-:W-:Y:S01]  /*bf80*/  HMMA.16816.F32.BF16 R108, R8, R12, R140 ;  /* 0x0000000c086c723c */ /* 0x000fe2000004188c */
[----:B------:R-:W-:-:S02]  /*bf90*/  F2FP.BF16.PACK_AB R6, R162, R204 ;  /* 0x000000cca206723e */ /* 0x000fc400000010ff */
[----:B------:R-:W-:Y:S01]  /*bfa0*/  FADD.FTZ R156, R91, R4 ;  /* 0x000000045b9c7221 */ /* 0x000fe20000010000 */
[----:B------:R-:W-:Y:S02]  /*bfb0*/  F2FP.BF16.PACK_AB R4, R244, R243 ;  /* 0x000000f3f404723e */ /* 0x000fe400000010ff */
[----:B------:R-:W-:Y:S01]  /*bfc0*/  MOV R89, R126 ;  /* 0x0000007e00597202 */ /* 0x000fe20000000f00 */
[----:B------:R-:W-:Y:S01]  /*bfd0*/  IMAD.MOV.U32 R142, RZ, RZ, R146 ;  /* 0x000000ffff8e7224 */ /* 0x000fe200078e0092 */
[----:B------:R-:W-:Y:S01]  /*bfe0*/  HMMA.16816.F32.BF16 R104, R8, R14, R148 ;  /* 0x0000000e0868723c */ /* 0x000fe20000041894 */
[----:B------:R-:W3:Y:S01]  /*bff0*/  LDSM.16.MT88.4 R12, [R213+0xc800] ;  /* 0x00c80000d50c783b */ /* 0x000ee20000004200 */
[----:B-1----:R-:W-:Y:S02]  /*c000*/  MOV R208, R159 ;  /* 0x0000009f00d07202 */ /* 0x002fe40000000f00 */
[----:B------:R-:W1:Y:S01]  /*c010*/  MUFU.EX2 R159, R211 ;  /* 0x000000d3009f7308 */ /* 0x000e620000000800 */
[----:B--2---:R-:W-:-:S02]  /*c020*/  MOV R91, R5 ;  /* 0x00000005005b7202 */ /* 0x004fc40000000f00 */
[----:B------:R-:W-:Y:S02]  /*c030*/  F2FP.BF16.PACK_AB R8, R207, R157 ;  /* 0x0000009dcf08723e */ /* 0x000fe400000010ff */
[----:B------:R-:W-:Y:S02]  /*c040*/  F2FP.BF16.PACK_AB R9, R247, R158 ;  /* 0x0000009ef709723e */ /* 0x000fe400000010ff */
[----:B------:R-:W-:Y:S02]  /*c050*/  F2FP.BF16.PACK_AB R10, R94, R86 ;  /* 0x000000565e0a723e */ /* 0x000fe400000010ff */
[----:B------:R-:W-:Y:S02]  /*c060*/  F2FP.BF16.PACK_AB R11, R163, R88 ;  /* 0x00000058a30b723e */ /* 0x000fe400000010ff */
[----:B------:R-:W-:Y:S02]  /*c070*/  F2FP.BF16.PACK_AB R5, R85, R210 ;  /* 0x000000d25505723e */ /* 0x000fe400000010ff */
[----:B------:R-:W-:-:S02]  /*c080*/  MOV R140, R152 ;  /* 0x00000098008c7202 */ /* 0x000fc40000000f00 */
[----:B------:R-:W-:Y:S02]  /*c090*/  MOV R143, R145 ;  /* 0x00000091008f7202 */ /* 0x000fe40000000f00 */
[----:B-1----:R-:W-:Y:S02]  /*c0a0*/  F2FP.BF16.PACK_AB R7, R159, R91 ;  /* 0x0000005b9f07723e */ /* 0x002fe400000010ff */
[----:B------:R-:W-:Y:S02]  /*c0b0*/  MOV R211, R130 ;  /* 0x0000008200d37202 */ /* 0x000fe40000000f00 */
[----:B------:R-:W-:Y:S01]  /*c0c0*/  MOV R141, R147 ;  /* 0x00000093008d7202 */ /* 0x000fe20000000f00 */
[C---:B---3--:R-:W-:Y:S01]  /*c0d0*/  HMMA.16816.F32.BF16 R128, R8.reuse, R14, R16 ;  /* 0x0000000e0880723c */ /* 0x048fe20000041810 */
[----:B------:R-:W1:Y:S07]  /*c0e0*/  LDSM.16.MT88.4 R16, [R214+0xc800] ;  /* 0x00c80000d610783b */ /* 0x000e6e0000004200 */
[-C--:B------:R-:W-:Y:S08]  /*c0f0*/  HMMA.16816.F32.BF16 R168, R8, R12.reuse, R168 ;  /* 0x0000000c08a8723c */ /* 0x080ff000000418a8 */
[C---:B------:R-:W-:Y:S08]  /*c100*/  HMMA.16816.F32.BF16 R172, R4.reuse, R12, R172 ;  /* 0x0000000c04ac723c */ /* 0x040ff000000418ac */
[----:B------:R-:W-:Y:S01]  /*c110*/  HMMA.16816.F32.BF16 R180, R4, R14, R180 ;  /* 0x0000000e04b4723c */ /* 0x000fe200000418b4 */
[----:B------:R-:W2:Y:S07]  /*c120*/  LDSM.16.MT88.4 R12, [R216+0xc800] ;  /* 0x00c80000d80c783b */ /* 0x000eae0000004200 */
[-C--:B-1----:R-:W-:Y:S07]  /*c130*/  HMMA.16816.F32.BF16 R124, R8, R16.reuse, R80 ;  /* 0x00000010087c723c */ /* 0x082fee0000041850 */
[----:B------:R-:W-:Y:S01]  /*c140*/  MOV R82, R93 ;  /* 0x0000005d00527202 */ /* 0x000fe20000000f00 */
[----:B------:R-:W-:Y:S01]  /*c150*/  HMMA.16816.F32.BF16 R176, R4, R16, R176 ;  /* 0x0000001004b0723c */ /* 0x000fe200000418b0 */
[----:B------:R-:W-:-:S07]  /*c160*/  MOV R83, R92 ;  /* 0x0000005c00537202 */ /* 0x000fce0000000f00 */
[-C--:B------:R-:W-:Y:S08]  /*c170*/  HMMA.16816.F32.BF16 R188, R4, R18.reuse, R188 ;  /* 0x0000001204bc723c */ /* 0x080ff000000418bc */
[C---:B------:R-:W-:Y:S01]  /*c180*/  HMMA.16816.F32.BF16 R112, R8.reuse, R18, R76 ;  /* 0x000000120870723c */ /* 0x040fe2000004184c */
[----:B------:R-:W1:Y:S06]  /*c190*/  LDSM.16.MT88.4 R16, [R215+0xc800] ;  /* 0x00c80000d710783b */ /* 0x000e6c0000004200 */
[----:B------:R-:W-:Y:S01]  /*c1a0*/  IMAD.MOV.U32 R77, RZ, RZ, R208 ;  /* 0x000000ffff4d7224 */ /* 0x000fe200078e00d0 */
[----:B--2---:R-:W-:Y:S01]  /*c1b0*/  HMMA.16816.F32.BF16 R100, R8, R12, R72 ;  /* 0x0000000c0864723c */ /* 0x004fe20000041848 */
[----:B------:R-:W-:Y:S01]  /*c1c0*/  MOV R208, R231 ;  /* 0x000000e700d07202 */ /* 0x000fe20000000f00 */
[----:B------:R-:W-:Y:S01]  /*c1d0*/  IMAD.MOV.U32 R79, RZ, RZ, R140 ;  /* 0x000000ffff4f7224 */ /* 0x000fe200078e008c */
[----:B------:R-:W-:-:S02]  /*c1e0*/  MOV R76, R209 ;  /* 0x000000d1004c7202 */ /* 0x000fc40000000f00 */
[----:B------:R-:W-:Y:S02]  /*c1f0*/  MOV R231, R242 ;  /* 0x000000f200e77202 */ /* 0x000fe40000000f00 */
[----:B------:R-:W-:Y:S01]  /*c200*/  MOV R242, R141 ;  /* 0x0000008d00f27202 */ /* 0x000fe20000000f00 */
[----:B------:R-:W-:Y:S01]  /*c210*/  HMMA.16816.F32.BF16 R184, R4, R12, R184 ;  /* 0x0000000c04b8723c */ /* 0x000fe200000418b8 */
[----:B------:R-:W-:Y:S02]  /*c220*/  MOV R209, R143 ;  /* 0x0000008f00d17202 */ /* 0x000fe40000000f00 */
[----:B------:R-:W-:-:S05]  /*c230*/  MOV R78, R89 ;  /* 0x00000059004e7202 */ /* 0x000fca0000000f00 */
[-C--:B------:R-:W-:Y:S08]  /*c240*/  HMMA.16816.F32.BF16 R196, R4, R14.reuse, R196 ;  /* 0x0000000e04c4723c */ /* 0x080ff000000418c4 */
[C---:B------:R-:W-:Y:S01]  /*c250*/  HMMA.16816.F32.BF16 R96, R8.reuse, R14, R64 ;  /* 0x0000000e0860723c */ /* 0x040fe20000041840 */
[----:B------:R-:W2:Y:S06]  /*c260*/  LDSM.16.MT88.4 R12, [R213+0xe800] ;  /* 0x00e80000d50c783b */ /* 0x000eac0000004200 */
[----:B------:R-:W-:Y:S01]  /*c270*/  MOV R65, R88 ;  /* 0x0000005800417202 */ /* 0x000fe20000000f00 */
[----:B------:R-:W-:Y:S01]  /*c280*/  IMAD.MOV.U32 R64, RZ, RZ, R204 ;  /* 0x000000ffff407224 */ /* 0x000fe200078e00cc */
[----:B-1----:R-:W-:Y:S01]  /*c290*/  HMMA.16816.F32.BF16 R152, R8, R18, R52 ;  /* 0x000000120898723c */ /* 0x002fe20000041834 */
[----:B------:R-:W-:Y:S01]  /*c2a0*/  IMAD.MOV.U32 R204, RZ, RZ, R84 ;  /* 0x000000ffffcc7224 */ /* 0x000fe200078e0054 */
[----:B------:R-:W-:-:S02]  /*c2b0*/  MOV R66, R85 ;  /* 0x0000005500427202 */ /* 0x000fc40000000f00 */
[----:B------:R-:W-:-:S03]  /*c2c0*/  MOV R67, R86 ;  /* 0x0000005600437202 */ /* 0x000fc60000000f00 */
[----:B------:R-:W-:Y:S01]  /*c2d0*/  MOV R55, R211 ;  /* 0x000000d300377202 */ /* 0x000fe20000000f00 */
[----:B------:R-:W-:Y:S01]  /*c2e0*/  HMMA.16816.F32.BF16 R144, R8, R16, R68 ;  /* 0x000000100890723c */ /* 0x000fe20000041844 */
[----:B------:R-:W-:Y:S02]  /*c2f0*/  MOV R211, R205 ;  /* 0x000000cd00d37202 */ /* 0x000fe40000000f00 */
[----:B------:R-:W-:Y:S02]  /*c300*/  MOV R205, R142 ;  /* 0x0000008e00cd7202 */ /* 0x000fe40000000f00 */
[----:B------:R-:W-:-:S03]  /*c310*/  MOV R54, R87 ;  /* 0x0000005700367202 */ /* 0x000fc60000000f00 */
[C---:B------:R-:W-:Y:S08]  /*c320*/  HMMA.16816.F32.BF16 R192, R4.reuse, R16, R192 ;  /* 0x0000001004c0723c */ /* 0x040ff000000418c0 */
[C---:B------:R-:W-:Y:S01]  /*c330*/  HMMA.16816.F32.BF16 R200, R4.reuse, R18, R200 ;  /* 0x0000001204c8723c */ /* 0x040fe200000418c8 */
[----:B------:R-:W1:Y:S07]  /*c340*/  LDSM.16.MT88.4 R16, [R216+0xe800] ;  /* 0x00e80000d810783b */ /* 0x000e6e0000004200 */
[----:B--2---:R-:W-:Y:S07]  /*c350*/  HMMA.16816.F32.BF16 R92, R4, R12, R40 ;  /* 0x0000000c045c723c */ /* 0x004fee0000041828 */
[----:B------:R-:W-:Y:S01]  /*c360*/  MOV R41, R90 ;  /* 0x0000005a00297202 */ /* 0x000fe20000000f00 */
[----:B------:R-:W-:Y:S01]  /*c370*/  HMMA.16816.F32.BF16 R140, R8, R14, R20 ;  /* 0x0000000e088c723c */ /* 0x000fe20000041814 */
[----:B------:R-:W-:Y:S01]  /*c380*/  MOV R40, R91 ;  /* 0x0000005b00287202 */ /* 0x000fe20000000f00 */
[----:B------:R-:W2:Y:S01]  /*c390*/  LDSM.16.MT88.4 R20, [R214+0xe800] ;  /* 0x00e80000d614783b */ /* 0x000ea20000004200 */
[----:B------:R-:W-:Y:S01]  /*c3a0*/  IMAD.MOV.U32 R42, RZ, RZ, R83 ;  /* 0x000000ffff2a7224 */ /* 0x000fe200078e0053 */
[----:B------:R-:W-:-:S04]  /*c3b0*/  MOV R43, R82 ;  /* 0x00000052002b7202 */ /* 0x000fc80000000f00 */
[----:B------:R-:W-:Y:S08]  /*c3c0*/  HMMA.16816.F32.BF16 R148, R8, R12, R48 ;  /* 0x0000000c0894723c */ /* 0x000ff00000041830 */
[C---:B------:R-:W-:Y:S01]  /*c3d0*/  HMMA.16816.F32.BF16 R88, R4.reuse, R14, R36 ;  /* 0x0000000e0458723c */ /* 0x040fe20000041824 */
[----:B------:R-:W3:Y:S07]  /*c3e0*/  LDSM.16.MT88.4 R12, [R215+0xe800] ;  /* 0x00e80000d70c783b */ /* 0x000eee0000004200 */
[C---:B-1----:R-:W-:Y:S07]  /*c3f0*/  HMMA.16816.F32.BF16 R68, R4.reuse, R18, R28 ;  /* 0x000000120444723c */ /* 0x042fee000004181c */
[----:B------:R-:W-:Y:S01]  /*c400*/  MOV R30, R65 ;  /* 0x00000041001e7202 */ /* 0x000fe20000000f00 */
[----:B------:R-:W-:Y:S01]  /*c410*/  IMAD.MOV.U32 R31, RZ, RZ, R64 ;  /* 0x000000ffff1f7224 */ /* 0x000fe200078e0040 */
[----:B------:R-:W-:Y:S01]  /*c420*/  MOV R29, R66 ;  /* 0x00000042001d7202 */ /* 0x000fe20000000f00 */
[----:B------:R-:W-:Y:S01]  /*c430*/  HMMA.16816.F32.BF16 R72, R4, R16, R32 ;  /* 0x000000100448723c */ /* 0x000fe20000041820 */
[----:B------:R-:W-:-:S07]  /*c440*/  MOV R28, R67 ;  /* 0x00000043001c7202 */ /* 0x000fce0000000f00 */
[C---:B--2---:R-:W-:Y:S08]  /*c450*/  HMMA.16816.F32.BF16 R84, R4.reuse, R20, R60 ;  /* 0x000000140454723c */ /* 0x044ff0000004183c */
[C---:B------:R-:W-:Y:S08]  /*c460*/  HMMA.16816.F32.BF16 R80, R4.reuse, R22, R56 ;  /* 0x000000160450723c */ /* 0x040ff00000041838 */
[C---:B---3--:R-:W-:Y:S07]  /*c470*/  HMMA.16816.F32.BF16 R60, R4.reuse, R14, R24 ;  /* 0x0000000e043c723c */ /* 0x048fee0000041818 */
[----:B------:R-:W-:Y:S01]  /*c480*/  IMAD.MOV.U32 R26, RZ, RZ, R54 ;  /* 0x000000ffff1a7224 */ /* 0x000fe200078e0036 */
[----:B------:R-:W-:Y:S01]  /*c490*/  HMMA.16816.F32.BF16 R64, R4, R12, R44 ;  /* 0x0000000c0440723c */ /* 0x000fe2000004182c */
[----:B------:R-:W-:-:S03]  /*c4a0*/  MOV R27, R55 ;  /* 0x00000037001b7202 */ /* 0x000fc60000000f00 */
[----:B------:R-:W-:Y:S02]  /*c4b0*/  MOV R25, R26 ;  /* 0x0000001a00197202 */ /* 0x000fe40000000f00 */
[----:B------:R-:W-:Y:S01]  /*c4c0*/  MOV R26, R30 ;  /* 0x0000001e001a7202 */ /* 0x000fe20000000f00 */
[----:B------:R-:W-:Y:S01]  /*c4d0*/  IMAD.MOV.U32 R30, RZ, RZ, R31 ;  /* 0x000000ffff1e7224 */ /* 0x000fe200078e001f */
[----:B------:R-:W-:Y:S01]  /*c4e0*/  MOV R31, R40 ;  /* 0x00000028001f7202 */ /* 0x000fe20000000f00 */
[----:B------:R-:W-:Y:S01]  /*c4f0*/  HMMA.16816.F32.BF16 R48, R8, R16, R132 ;  /* 0x000000100830723c */ /* 0x000fe20000041884 */
[----:B------:R-:W-:Y:S02]  /*c500*/  MOV R40, R41 ;  /* 0x0000002900287202 */ /* 0x000fe40000000f00 */
[----:B------:R-:W-:Y:S01]  /*c510*/  MOV R41, R42 ;  /* 0x0000002a00297202 */ /* 0x000fe20000000f00 */
[----:B------:R-:W-:Y:S01]  /*c520*/  IMAD.MOV.U32 R42, RZ, RZ, R43 ;  /* 0x000000ffff2a7224 */ /* 0x000fe200078e002b */
[----:B------:R-:W-:-:S02]  /*c530*/  MOV R24, R25 ;  /* 0x0000001900187202 */ /* 0x000fc40000000f00 */
[----:B------:R-:W-:Y:S01]  /*c540*/  MOV R25, R30 ;  /* 0x0000001e00197202 */ /* 0x000fe20000000f00 */
[----:B------:R-:W-:Y:S01]  /*c550*/  IMAD.MOV.U32 R30, RZ, RZ, R31 ;  /* 0x000000ffff1e7224 */ /* 0x000fe200078e001f */
[----:B------:R-:W-:Y:S01]  /*c560*/  MOV R31, R40 ;  /* 0x00000028001f7202 */ /* 0x000fe20000000f00 */
[C---:B------:R-:W-:Y:S01]  /*c570*/  HMMA.16816.F32.BF16 R36, R8.reuse, R18, R116 ;  /* 0x000000120824723c */ /* 0x040fe20000041874 */
[----:B------:R-:W-:Y:S01]  /*c580*/  MOV R40, R41 ;  /* 0x0000002900287202 */ /* 0x000fe20000000f00 */
[----:B------:R-:W1:Y:S01]  /*c590*/  LDSM.16.MT88.4 R16, [R214+0xd000] ;  /* 0x00d00000d610783b */ /* 0x000e620000004200 */
[----:B------:R-:W-:Y:S01]  /*c5a0*/  MOV R41, R42 ;  /* 0x0000002a00297202 */ /* 0x000fe20000000f00 */
[----:B------:R-:W-:Y:S01]  /*c5b0*/  IMAD.MOV.U32 R42, RZ, RZ, R248 ;  /* 0x000000ffff2a7224 */ /* 0x000fe200078e00f8 */
[----:B------:R-:W-:Y:S02]  /*c5c0*/  MOV R7, R24 ;  /* 0x0000001800077202 */ /* 0x000fe40000000f00 */
[----:B------:R-:W-:Y:S01]  /*c5d0*/  MOV R24, R30 ;  /* 0x0000001e00187202 */ /* 0x000fe20000000f00 */
[----:B------:R-:W-:Y:S01]  /*c5e0*/  HMMA.16816.F32.BF16 R44, R8, R12, R108 ;  /* 0x0000000c082c723c */ /* 0x000fe2000004186c */
[----:B------:R-:W-:Y:S01]  /*c5f0*/  MOV R30, R31 ;  /* 0x0000001f001e7202 */ /* 0x000fe20000000f00 */
[----:B------:R-:W-:Y:S01]  /*c600*/  IMAD.MOV.U32 R31, RZ, RZ, R40 ;  /* 0x000000ffff1f7224 */ /* 0x000fe200078e0028 */
[----:B------:R-:W-:Y:S01]  /*c610*/  MOV R40, R41 ;  /* 0x0000002900287202 */ /* 0x000fe20000000f00 */
[----:B------:R2:W-:Y:S01]  /*c620*/  MUFU.EX2 R111, R7 ;  /* 0x00000007006f7308 */ /* 0x0005e20000000800 */
[----:B------:R-:W-:-:S02]  /*c630*/  MOV R41, R42 ;  /* 0x0000002a00297202 */ /* 0x000fc40000000f00 */
[----:B------:R-:W-:Y:S01]  /*c640*/  MOV R42, R251 ;  /* 0x000000fb002a7202 */ /* 0x000fe20000000f00 */
[----:B------:R-:W-:Y:S01]  /*c650*/  HMMA.16816.F32.BF16 R56, R8, R20, R136 ;  /* 0x000000140838723c */ /* 0x000fe20000041888 */
[----:B------:R-:W-:-:S03]  /*c660*/  MOV R43, R246 ;  /* 0x000000f6002b7202 */ /* 0x000fc60000000f00 */
[----:B------:R3:W4:Y:S04]  /*c670*/  MUFU.EX2 R108, R225 ;  /* 0x000000e1006c7308 */ /* 0x0007280000000800 */
[----:B------:R-:W-:Y:S01]  /*c680*/  HMMA.16816.F32.BF16 R52, R8, R22, R120 ;  /* 0x000000160834723c */ /* 0x000fe20000041878 */
[----:B------:R-:W1:Y:S01]  /*c690*/  LDSM.16.MT88.4 R20, [R213+0xd000] ;  /* 0x00d00000d514783b */ /* 0x000e620000004200 */
[----:B--2---:R-:W-:Y:S01]  /*c6a0*/  IMAD.MOV.U32 R7, RZ, RZ, R30 ;  /* 0x000000ffff077224 */ /* 0x004fe200078e001e */
[----:B------:R-:W-:Y:S02]  /*c6b0*/  MOV R30, R31 ;  /* 0x0000001f001e7202 */ /* 0x000fe40000000f00 */
[----:B------:R-:W-:-:S03]  /*c6c0*/  MOV R31, R40 ;  /* 0x00000028001f7202 */ /* 0x000fc60000000f00 */
[----:B------:R-:W-:Y:S01]  /*c6d0*/  HMMA.16816.F32.BF16 R32, R8, R14, R104 ;  /* 0x0000000e0820723c */ /* 0x000fe20000041868 */
[----:B------:R-:W-:Y:S01]  /*c6e0*/  MOV R40, R41 ;  /* 0x0000002900287202 */ /* 0x000fe20000000f00 */
[----:B------:R-:W-:Y:S01]  /*c6f0*/  IMAD.MOV.U32 R41, RZ, RZ, R42 ;  /* 0x000000ffff297224 */ /* 0x000fe200078e002a */
[----:B------:R-:W-:Y:S01]  /*c700*/  MOV R6, R7 ;  /* 0x0000000700067202 */ /* 0x000fe20000000f00 */
[----:B------:R2:W-:Y:S01]  /*c710*/  MUFU.EX2 R109, R224 ;  /* 0x000000e0006d7308 */ /* 0x0005e20000000800 */
[----:B------:R-:W-:Y:S01]  /*c720*/  MOV R42, R244 ;  /* 0x000000f4002a7202 */ /* 0x000fe20000000f00 */
[----:B------:R-:W1:Y:S01]  /*c730*/  LDSM.16.MT88.4 R12, [R216+0xd000] ;  /* 0x00d00000d80c783b */ /* 0x000e620000004200 */
[----:B------:R-:W-:Y:S01]  /*c740*/  MOV R7, R30 ;  /* 0x0000001e00077202 */ /* 0x000fe20000000f00 */
[----:B------:R-:W-:Y:S01]  /*c750*/  IMAD.MOV.U32 R30, RZ, RZ, R31 ;  /* 0x000000ffff1e7224 */ /* 0x000fe200078e001f */
[----:B------:R-:W-:-:S03]  /*c760*/  MOV R31, R40 ;  /* 0x00000028001f7202 */ /* 0x000fc60000000f00 */
[----:B------:R-:W-:Y:S01]  /*c770*/  MUFU.EX2 R245, R245 ;  /* 0x000000f500f57308 */ /* 0x000fe20000000800 */
[----:B------:R-:W-:-:S07]  /*c780*/  MOV R40, R41 ;  /* 0x0000002900287202 */ /* 0x000fce0000000f00 */
[----:B------:R-:W-:Y:S01]  /*c790*/  MUFU.EX2 R252, R252 ;  /* 0x000000fc00fc7308 */ /* 0x000fe20000000800 */
[----:B------:R-:W-:Y:S01]  /*c7a0*/  MOV R41, R42 ;  /* 0x0000002a00297202 */ /* 0x000fe20000000f00 */
[----:B------:R-:W-:Y:S01]  /*c7b0*/  IMAD.MOV.U32 R42, RZ, RZ, R247 ;  /* 0x000000ffff2a7224 */ /* 0x000fe200078e00f7 */
[----:B------:R-:W-:-:S05]  /*c7c0*/  MOV R5, R6 ;  /* 0x0000000600057202 */ /* 0x000fca0000000f00 */
[----:B------:R-:W-:Y:S01]  /*c7d0*/  MUFU.EX2 R241, R241 ;  /* 0x000000f100f17308 */ /* 0x000fe20000000800 */
[----:B------:R-:W-:-:S07]  /*c7e0*/  MOV R6, R7 ;  /* 0x0000000700067202 */ /* 0x000fce0000000f00 */
[----:B------:R-:W-:Y:S01]  /*c7f0*/  MUFU.EX2 R231, R231 ;  /* 0x000000e700e77308 */ /* 0x000fe20000000800 */
[----:B------:R-:W-:Y:S01]  /*c800*/  MOV R7, R30 ;  /* 0x0000001e00077202 */ /* 0x000fe20000000f00 */
[----:B------:R-:W-:Y:S01]  /*c810*/  IMAD.MOV.U32 R30, RZ, RZ, R31 ;  /* 0x000000ffff1e7224 */ /* 0x000fe200078e001f */
[----:B------:R-:W-:-:S05]  /*c820*/  MOV R31, R40 ;  /* 0x00000028001f7202 */ /* 0x000fca0000000f00 */
[----:B------:R-:W-:Y:S01]  /*c830*/  MUFU.EX2 R242, R242 ;  /* 0x000000f200f27308 */ /* 0x000fe20000000800 */
[----:B------:R-:W-:Y:S01]  /*c840*/  MOV R139, R5 ;  /* 0x00000005008b7202 */ /* 0x000fe20000000f00 */
[----:B------:R-:W-:Y:S01]  /*c850*/  IMAD.MOV.U32 R133, RZ, RZ, R77 ;  /* 0x000000ffff857224 */ /* 0x000fe200078e004d */
[----:B------:R-:W-:Y:S01]  /*c860*/  MOV R40, R41 ;  /* 0x0000002900287202 */ /* 0x000fe20000000f00 */
[----:B------:R-:W-:-:S04]  /*c870*/  FADD.FTZ R4, R165, R156 ;  /* 0x0000009ca5047221 */ /* 0x000fc80000010000 */
[----:B------:R-:W-:Y:S01]  /*c880*/  MUFU.EX2 R110, R223 ;  /* 0x000000df006e7308 */ /* 0x000fe20000000800 */
[----:B------:R-:W-:Y:S01]  /*c890*/  MOV R5, R6 ;  /* 0x0000000600057202 */ /* 0x000fe20000000f00 */
[----:B------:R-:W-:Y:S01]  /*c8a0*/  FADD.FTZ R2, R206, R2 ;  /* 0x00000002ce027221 */ /* 0x000fe20000010000 */
[----:B------:R-:W-:-:S05]  /*c8b0*/  MOV R41, R42 ;  /* 0x0000002a00297202 */ /* 0x000fca0000000f00 */
[----:B------:R-:W-:Y:S01]  /*c8c0*/  MUFU.EX2 R246, R222 ;  /* 0x000000de00f67308 */ /* 0x000fe20000000800 */
[----:B------:R-:W-:Y:S01]  /*c8d0*/  MOV R6, R7 ;  /* 0x0000000700067202 */ /* 0x000fe20000000f00 */
[----:B------:R-:W-:Y:S01]  /*c8e0*/  IMAD.MOV.U32 R42, RZ, RZ, R250 ;  /* 0x000000ffff2a7224 */ /* 0x000fe200078e00fa */
[----:B------:R-:W-:-:S05]  /*c8f0*/  MOV R132, R76 ;  /* 0x0000004c00847202 */ /* 0x000fca0000000f00 */
[----:B------:R-:W1:Y:S01]  /*c900*/  MUFU.EX2 R248, R221 ;  /* 0x000000dd00f87308 */ /* 0x000e620000000800 */
[----:B------:R-:W-:-:S07]  /*c910*/  IMAD.MOV.U32 R7, RZ, RZ, R30 ;  /* 0x000000ffff077224 */ /* 0x000fce00078e001e */
[----:B------:R-:W1:Y:S01]  /*c920*/  MUFU.EX2 R251, R220 ;  /* 0x000000dc00fb7308 */ /* 0x000e620000000800 */
[----:B------:R-:W-:Y:S01]  /*c930*/  MOV R30, R31 ;  /* 0x0000001f001e7202 */ /* 0x000fe20000000f00 */
[----:B------:R-:W-:Y:S01]  /*c940*/  FADD.FTZ R0, R166, R0 ;  /* 0x00000000a6007221 */ /* 0x000fe20000010000 */
[----:B------:R-:W-:Y:S01]  /*c950*/  MOV R31, R40 ;  /* 0x00000028001f7202 */ /* 0x000fe20000000f00 */
[----:B------:R-:W-:Y:S01]  /*c960*/  FADD.FTZ R3, R164, R3 ;  /* 0x00000003a4037221 */ /* 0x000fe20000010000 */
[----:B------:R-:W-:Y:S01]  /*c970*/  MOV R40, R41 ;  /* 0x0000002900287202 */ /* 0x000fe20000000f00 */
[----:B------:R-:W-:Y:S01]  /*c980*/  IMAD.MOV.U32 R41, RZ, RZ, R42 ;  /* 0x000000ffff297224 */ /* 0x000fe200078e002a */
[----:B------:R-:W-:Y:S01]  /*c990*/  MOV R42, R212 ;  /* 0x000000d4002a7202 */ /* 0x000fe20000000f00 */
[----:B------:R-:W-:Y:S01]  /*c9a0*/  MUFU.EX2 R244, R219 ;  /* 0x000000db00f47308 */ /* 0x000fe20000000800 */
[----:B------:R-:W-:Y:S01]  /*c9b0*/  MOV R137, R6 ;  /* 0x0000000600897202 */ /* 0x000fe20000000f00 */
[----:B---3--:R3:W5:Y:S01]  /*c9c0*/  LDL.LU R225, [R1+0xc0] ;  /* 0x0000c00001e17983 */ /* 0x0087620000300800 */
[----:B------:R-:W-:-:S02]  /*c9d0*/  MOV R6, R30 ;  /* 0x0000001e00067202 */ /* 0x000fc40000000f00 */
[----:B------:R-:W-:-:S03]  /*c9e0*/  MOV R138, R5 ;  /* 0x00000005008a7202 */ /* 0x000fc60000000f00 */
[----:B------:R-:W-:Y:S01]  /*c9f0*/  MUFU.EX2 R247, R218 ;  /* 0x000000da00f77308 */ /* 0x000fe20000000800 */
[----:B------:R-:W-:Y:S01]  /*ca00*/  MOV R30, R40 ;  /* 0x00000028001e7202 */ /* 0x000fe20000000f00 */
[----:B------:R-:W-:Y:S01]  /*ca10*/  IMAD.MOV.U32 R5, RZ, RZ, R7 ;  /* 0x000000ffff057224 */ /* 0x000fe200078e0007 */
[----:B------:R-:W-:Y:S01]  /*ca20*/  MOV R40, R42 ;  /* 0x0000002a00287202 */ /* 0x000fe20000000f00 */
[----:B--2---:R3:W5:Y:S04]  /*ca30*/  LDL.LU R224, [R1+0xbc] ;  /* 0x0000bc0001e07983 */ /* 0x0047680000300800 */
[----:B------:R-:W2:Y:S01]  /*ca40*/  MUFU.EX2 R250, R217 ;  /* 0x000000d900fa7308 */ /* 0x000ea20000000800 */
[----:B------:R-:W-:Y:S02]  /*ca50*/  MOV R7, R41 ;  /* 0x0000002900077202 */ /* 0x000fe40000000f00 */
[----:B----4-:R-:W-:-:S02]  /*ca60*/  F2FP.BF16.PACK_AB R8, R108, R249 ;  /* 0x000000f96c08723e */ /* 0x010fc400000010ff */
[----:B-1----:R-:W-:Y:S02]  /*ca70*/  F2FP.BF16.PACK_AB R9, R248, R246 ;  /* 0x000000f6f809723e */ /* 0x002fe400000010ff */
[----:B------:R-:W-:Y:S02]  /*ca80*/  F2FP.BF16.PACK_AB R10, R110, R109 ;  /* 0x0000006d6e0a723e */ /* 0x000fe400000010ff */
[----:B------:R-:W-:Y:S02]  /*ca90*/  F2FP.BF16.PACK_AB R11, R111, R251 ;  /* 0x000000fb6f0b723e */ /* 0x000fe400000010ff */
[----:B------:R-:W-:Y:S01]  /*caa0*/  MOV R117, R6 ;  /* 0x0000000600757202 */ /* 0x000fe20000000f00 */
[----:B------:R-:W-:Y:S01]  /*cab0*/  IMAD.MOV.U32 R136, RZ, RZ, R5 ;  /* 0x000000ffff887224 */ /* 0x000fe200078e0005 */
[----:B------:R-:W-:Y:S02]  /*cac0*/  MOV R119, R40 ;  /* 0x0000002800777202 */ /* 0x000fe40000000f00 */
[----:B------:R-:W-:-:S02]  /*cad0*/  MOV R123, R208 ;  /* 0x000000d0007b7202 */ /* 0x000fc40000000f00 */
[----:B------:R-:W-:Y:S02]  /*cae0*/  MOV R134, R162 ;  /* 0x000000a200867202 */ /* 0x000fe40000000f00 */
[----:B------:R-:W-:Y:S02]  /*caf0*/  MOV R120, R160 ;  /* 0x000000a000787202 */ /* 0x000fe40000000f00 */
[----:B------:R-:W-:Y:S02]  /*cb00*/  MOV R135, R163 ;  /* 0x000000a300877202 */ /* 0x000fe40000000f00 */
[----:B------:R-:W-:Y:S02]  /*cb10*/  MOV R122, R78 ;  /* 0x0000004e007a7202 */ /* 0x000fe40000000f00 */
[----:B------:R-:W-:Y:S01]  /*cb20*/  MOV R121, R79 ;  /* 0x0000004f00797202 */ /* 0x000fe20000000f00 */
[----:B------:R-:W-:Y:S01]  /*cb30*/  FADD.FTZ R42, R157, R2 ;  /* 0x000000029d2a7221 */ /* 0x000fe20000010000 */
[----:B------:R-:W-:Y:S01]  /*cb40*/  MOV R118, R7 ;  /* 0x0000000700767202 */ /* 0x000fe20000000f00 */
[----:B------:R-:W-:Y:S01]  /*cb50*/  IMAD.MOV.U32 R208, RZ, RZ, R161 ;  /* 0x000000ffffd07224 */ /* 0x000fe200078e00a1 */
[----:B------:R-:W-:Y:S01]  /*cb60*/  MUFU.EX2 R211, R211 ;  /* 0x000000d300d37308 */ /* 0x000fe20000000800 */
[----:B------:R-:W-:Y:S01]  /*cb70*/  HMMA.16816.F32.BF16 R160, R8, R16, R124 ;  /* 0x0000001008a0723c */ /* 0x000fe2000004187c */
[----:B------:R-:W-:Y:S01]  /*cb80*/  MOV R107, R118 ;  /* 0x00000076006b7202 */ /* 0x000fe20000000f00 */
[----:B------:R-:W-:Y:S01]  /*cb90*/  IMAD.MOV.U32 R116, RZ, RZ, R119 ;  /* 0x000000ffff747224 */ /* 0x000fe200078e0077 */
[----:B------:R-:W-:Y:S01]  /*cba0*/  MOV R118, R133 ;  /* 0x0000008500767202 */ /* 0x000fe20000000f00 */
[----:B------:R-:W-:Y:S01]  /*cbb0*/  IMAD.MOV.U32 R133, RZ, RZ, R136 ;  /* 0x000000ffff857224 */ /* 0x000fe200078e0088 */
[----:B------:R-:W-:Y:S01]  /*cbc0*/  MOV R119, R134 ;  /* 0x0000008600777202 */ /* 0x000fe20000000f00 */
[----:B------:R3:W5:Y:S01]  /*cbd0*/  LDL.LU R223, [R1+0xb8] ;  /* 0x0000b80001df7983 */ /* 0x0007620000300800 */
[----:B------:R-:W-:-:S02]  /*cbe0*/  MOV R125, R117 ;  /* 0x00000075007d7202 */ /* 0x000fc40000000f00 */
[----:B------:R-:W-:Y:S01]  /*cbf0*/  MOV R117, R132 ;  /* 0x0000008400757202 */ /* 0x000fe20000000f00 */
[----:B------:R-:W-:Y:S01]  /*cc00*/  FADD.FTZ R40, R243, R4 ;  /* 0x00000004f3287221 */ /* 0x000fe20000010000 */
[----:B------:R-:W-:Y:S02]  /*cc10*/  MOV R132, R135 ;  /* 0x0000008700847202 */ /* 0x000fe40000000f00 */
[----:B------:R-:W-:Y:S02]  /*cc20*/  F2FP.BF16.PACK_AB R5, R241, R252 ;  /* 0x000000fcf105723e */ /* 0x000fe400000010ff */
[----:B--2---:R-:W-:Y:S02]  /*cc30*/  F2FP.BF16.PACK_AB R6, R250, R247 ;  /* 0x000000f7fa06723e */ /* 0x004fe400000010ff */
[----:B------:R-:W-:Y:S01]  /*cc40*/  F2FP.BF16.PACK_AB R7, R242, R231 ;  /* 0x000000e7f207723e */ /* 0x000fe200000010ff */
[----:B------:R-:W-:Y:S01]  /*cc50*/  HMMA.16816.F32.BF16 R76, R8, R22, R128 ;  /* 0x00000016084c723c */ /* 0x000fe20000041880 */
[----:B------:R-:W-:-:S07]  /*cc60*/  MOV R134, R137 ;  /* 0x0000008900867202 */ /* 0x000fce0000000f00 */
[----:B------:R-:W-:Y:S01]  /*cc70*/  HMMA.16816.F32.BF16 R168, R8, R20, R168 ;  /* 0x0000001408a8723c */ /* 0x000fe200000418a8 */
[----:B------:R-:W-:Y:S01]  /*cc80*/  MOV R135, R138 ;  /* 0x0000008a00877202 */ /* 0x000fe20000000f00 */
[----:B------:R-:W-:Y:S01]  /*cc90*/  IMAD.MOV.U32 R138, RZ, RZ, R25 ;  /* 0x000000ffff8a7224 */ /* 0x000fe200078e0019 */
[----:B------:R-:W-:Y:S01]  /*cca0*/  MOV R136, R139 ;  /* 0x0000008b00887202 */ /* 0x000fe20000000f00 */
[----:B------:R-:W-:Y:S01]  /*ccb0*/  FADD.FTZ R41, R158, R0 ;  /* 0x000000009e297221 */ /* 0x000fe20000010000 */
[----:B------:R-:W-:Y:S01]  /*ccc0*/  MOV R137, R24 ;  /* 0x0000001800897202 */ /* 0x000fe20000000f00 */
[----:B------:R-:W-:Y:S01]  /*ccd0*/  FADD.FTZ R2, R210, R3 ;  /* 0x00000003d2027221 */ /* 0x000fe20000010000 */
[----:B------:R-:W-:Y:S01]  /*cce0*/  F2FP.BF16.PACK_AB R4, R245, R244 ;  /* 0x000000f4f504723e */ /* 0x000fe200000010ff */
[----:B------:R-:W-:Y:S01]  /*ccf0*/  MUFU.EX2 R208, R208 ;  /* 0x000000d000d07308 */ /* 0x000fe20000000800 */
[----:B------:R-:W-:Y:S01]  /*cd00*/  MOV R139, R26 ;  /* 0x0000001a008b7202 */ /* 0x000fe20000000f00 */
[----:B------:R3:W5:Y:S01]  /*cd10*/  LDL.LU R222, [R1+0xb4] ;  /* 0x0000b40001de7983 */ /* 0x0007620000300800 */
[----:B------:R-:W-:Y:S01]  /*cd20*/  MOV R24, R27 ;  /* 0x0000001b00187202 */ /* 0x000fe20000000f00 */
[----:B------:R-:W-:Y:S01]  /*cd30*/  IMAD.MOV.U32 R27, RZ, RZ, R204 ;  /* 0x000000ffff1b7224 */ /* 0x000fe200078e00cc */
[----:B------:R-:W-:-:S02]  /*cd40*/  MOV R25, R28 ;  /* 0x0000001c00197202 */ /* 0x000fc40000000f00 */
[----:B------:R-:W-:Y:S01]  /*cd50*/  MOV R26, R29 ;  /* 0x0000001d001a7202 */ /* 0x000fe20000000f00 */
[----:B------:R-:W-:Y:S01]  /*cd60*/  HMMA.16816.F32.BF16 R172, R4, R20, R172 ;  /* 0x0000001404ac723c */ /* 0x000fe200000418ac */
[----:B------:R-:W-:-:S07]  /*cd70*/  MOV R28, R205 ;  /* 0x000000cd001c7202 */ /* 0x000fce0000000f00 */
[----:B------:R-:W-:Y:S01]  /*cd80*/  HMMA.16816.F32.BF16 R180, R4, R22, R180 ;  /* 0x0000001604b4723c */ /* 0x000fe200000418b4 */
[----:B------:R-:W-:Y:S01]  /*cd90*/  MOV R29, R207 ;  /* 0x000000cf001d7202 */ /* 0x000fe20000000f00 */
[----:B------:R-:W1:Y:S01]  /*cda0*/  LDSM.16.MT88.4 R20, [R214+0xf000] ;  /* 0x00f00000d614783b */ /* 0x000e620000004200 */
[----:B------:R-:W-:Y:S02]  /*cdb0*/  MOV R130, R24 ;  /* 0x0000001800827202 */ /* 0x000fe40000000f00 */
[----:B------:R-:W-:Y:S01]  /*cdc0*/  MOV R129, R25 ;  /* 0x0000001900817202 */ /* 0x000fe20000000f00 */
[----:B------:R-:W-:Y:S01]  /*cdd0*/  IMAD.MOV.U32 R164, RZ, RZ, R134 ;  /* 0x000000ffffa47224 */ /* 0x000fe200078e0086 */
[----:B------:R-:W-:Y:S01]  /*cde0*/  MOV R128, R26 ;  /* 0x0000001a00807202 */ /* 0x000fe20000000f00 */
[----:B------:R-:W-:Y:S01]  /*cdf0*/  HMMA.16816.F32.BF16 R204, R8, R18, R112 ;  /* 0x0000001208cc723c */ /* 0x000fe20000041870 */
[----:B------:R-:W-:Y:S01]  /*ce00*/  MOV R156, R132 ;  /* 0x00000084009c7202 */ /* 0x000fe20000000f00 */
[----:B------:R-:W-:Y:S01]  /*ce10*/  IMAD.MOV.U32 R131, RZ, RZ, R139 ;  /* 0x000000ffff837224 */ /* 0x000fe200078e008b */
[----:B------:R-:W-:Y:S01]  /*ce20*/  MOV R165, R133 ;  /* 0x0000008500a57202 */ /* 0x000fe20000000f00 */
[----:B------:R-:W-:Y:S01]  /*ce30*/  MUFU.EX2 R209, R209 ;  /* 0x000000d100d17308 */ /* 0x000fe20000000800 */
[----:B------:R-:W-:Y:S01]  /*ce40*/  MOV R157, R135 ;  /* 0x00000087009d7202 */ /* 0x000fe20000000f00 */
[----:B------:R3:W5:Y:S01]  /*ce50*/  LDL.LU R221, [R1+0xb0] ;  /* 0x0000b00001dd7983 */ /* 0x0007620000300800 */
[----:B------:R-:W-:-:S03]  /*ce60*/  MOV R112, R27 ;  /* 0x0000001b00707202 */ /* 0x000fc60000000f00 */
[----:B------:R-:W2:Y:S01]  /*ce70*/  LDSM.16.MT88.4 R24, [R213+0xf000] ;  /* 0x00f00000d518783b */ /* 0x000ea20000004200 */
[----:B------:R-:W-:Y:S01]  /*ce80*/  MOV R158, R136 ;  /* 0x00000088009e7202 */ /* 0x000fe20000000f00 */
[C---:B------:R-:W-:Y:S01]  /*ce90*/  HMMA.16816.F32.BF16 R176, R4.reuse, R16, R176 ;  /* 0x0000001004b0723c */ /* 0x040fe200000418b0 */
[----:B------:R-:W-:Y:S01]  /*cea0*/  MOV R243, R137 ;  /* 0x0000008900f37202 */ /* 0x000fe20000000f00 */
[----:B------:R-:W-:Y:S01]  /*ceb0*/  IMAD.MOV.U32 R126, RZ, RZ, R28 ;  /* 0x000000ffff7e7224 */ /* 0x000fe200078e001c */
[----:B------:R-:W-:Y:S02]  /*cec0*/  MOV R210, R138 ;  /* 0x0000008a00d27202 */ /* 0x000fe40000000f00 */
[----:B------:R-:W-:Y:S02]  /*ced0*/  MOV R0, R29 ;  /* 0x0000001d00007202 */ /* 0x000fe40000000f00 */
[----:B------:R-:W-:Y:S01]  /*cee0*/  MOV R127, R30 ;  /* 0x0000001e007f7202 */ /* 0x000fe20000000f00 */
[----:B------:R-:W-:Y:S01]  /*cef0*/  HMMA.16816.F32.BF16 R188, R4, R18, R188 ;  /* 0x0000001204bc723c */ /* 0x000fe200000418bc */
[----:B------:R-:W-:Y:S01]  /*cf00*/  MOV R3, R31 ;  /* 0x0000001f00037202 */ /* 0x000fe20000000f00 */
[----:B------:R-:W-:Y:S04]  /*cf10*/  LDSM.16.MT88.4 R16, [R216+0xf000] ;  /* 0x00f00000d810783b */ /* 0x000fe80000004200 */
[----:B------:R-:W4:Y:S02]  /*cf20*/  LDSM.16.MT88.4 R28, [R215+0xd000] ;  /* 0x00d00000d71c783b */ /* 0x000f240000004200 */
[-C--:B------:R-:W-:Y:S08]  /*cf30*/  HMMA.16816.F32.BF16 R136, R8, R12.reuse, R100 ;  /* 0x0000000c0888723c */ /* 0x080ff00000041864 */
[C---:B------:R-:W-:Y:S08]  /*cf40*/  HMMA.16816.F32.BF16 R184, R4.reuse, R12, R184 ;  /* 0x0000000c04b8723c */ /* 0x040ff000000418b8 */
[-C--:B------:R-:W-:Y:S01]  /*cf50*/  HMMA.16816.F32.BF16 R196, R4, R14.reuse, R196 ;  /* 0x0000000e04c4723c */ /* 0x080fe200000418c4 */
[----:B------:R-:W-:Y:S01]  /*cf60*/  IMAD.MOV.U32 R113, RZ, RZ, R117 ;  /* 0x000000ffff717224 */ /* 0x000fe200078e0075 */
[----:B------:R-:W-:Y:S01]  /*cf70*/  MOV R114, R116 ;  /* 0x0000007400727202 */ /* 0x000fe20000000f00 */
[----:B------:R-:W-:Y:S01]  /*cf80*/  MUFU.EX2 R43, R43 ;  /* 0x0000002b002b7308 */ /* 0x000fe20000000800 */
[----:B------:R-:W-:Y:S01]  /*cf90*/  MOV R115, R107 ;  /* 0x0000006b00737202 */ /* 0x000fe20000000f00 */
[----:B------:R3:W5:Y:S03]  /*cfa0*/  LDL.LU R220, [R1+0xac] ;  /* 0x0000ac0001dc7983 */ /* 0x0007660000300800 */
[C---:B------:R-:W-:Y:S01]  /*cfb0*/  HMMA.16816.F32.BF16 R132, R8.reuse, R14, R96 ;  /* 0x0000000e0884723c */ /* 0x040fe20000041860 */
[----:B------:R-:W3:Y:S07]  /*cfc0*/  LDSM.16.MT88.4 R12, [R215+0xf000] ;  /* 0x00f00000d70c783b */ /* 0x000eee0000004200 */
[----:B-1----:R-:W-:Y:S01]  /*cfd0*/  HMMA.16816.F32.BF16 R52, R8, R22, R52 ;  /* 0x000000160834723c */ /* 0x002fe20000041834 */
[----:B------:R-:W-:-:S07]  /*cfe0*/  MOV R124, R118 ;  /* 0x00000076007c7202 */ /* 0x000fce0000000f00 */
[----:B--2---:R-:W-:Y:S01]  /*cff0*/  HMMA.16816.F32.BF16 R88, R4, R26, R88 ;  /* 0x0000001a0458723c */ /* 0x004fe20000041858 */
[----:B------:R-:W-:-:S07]  /*d000*/  MOV R166, R119 ;  /* 0x0000007700a67202 */ /* 0x000fce0000000f00 */
[-C--:B------:R-:W-:Y:S08]  /*d010*/  HMMA.16816.F32.BF16 R84, R4, R20.reuse, R84 ;  /* 0x000000140454723c */ /* 0x080ff00000041854 */
[----:B------:R-:W-:Y:S08]  /*d020*/  HMMA.16816.F32.BF16 R56, R8, R20, R56 ;  /* 0x000000140838723c */ /* 0x000ff00000041838 */
[----:B------:R-:W-:Y:S01]  /*d030*/  HMMA.16816.F32.BF16 R100, R4, R24, R92 ;  /* 0x000000180464723c */ /* 0x000fe2000004185c */
[----:B------:R-:W-:Y:S01]  /*d040*/  FADD.FTZ R0, R0, R42 ;  /* 0x0000002a00007221 */ /* 0x000fe20000010000 */
[----:B------:R-:W-:Y:S01]  /*d050*/  LDSM.16.MT88.4 R96, [R214+0xf800] ;  /* 0x00f80000d660783b */ /* 0x000fe20000004200 */
[----:B------:R-:W-:-:S03]  /*d060*/  FADD.FTZ R3, R3, R40 ;  /* 0x0000002803037221 */ /* 0x000fc60000010000 */
[----:B------:R1:W5:Y:S02]  /*d070*/  LDL.LU R219, [R1+0xa8] ;  /* 0x0000a80001db7983 */ /* 0x0003640000300800 */
[C---:B------:R-:W-:Y:S01]  /*d080*/  HMMA.16816.F32.BF16 R92, R4.reuse, R22, R80 ;  /* 0x00000016045c723c */ /* 0x040fe20000041850 */
[----:B------:R2:W-:Y:S01]  /*d090*/  MUFU.EX2 R23, R112 ;  /* 0x0000007000177308 */ /* 0x0005e20000000800 */
[----:B------:R-:W-:Y:S06]  /*d0a0*/  LDSM.16.MT88.4 R80, [R213+0xf800] ;  /* 0x00f80000d550783b */ /* 0x000fec0000004200 */
[C---:B----4-:R-:W-:Y:S01]  /*d0b0*/  HMMA.16816.F32.BF16 R192, R4.reuse, R28, R192 ;  /* 0x0000001c04c0723c */ /* 0x050fe200000418c0 */
[----:B------:R4:W-:Y:S07]  /*d0c0*/  MUFU.EX2 R20, R157 ;  /* 0x0000009d00147308 */ /* 0x0009ee0000000800 */
[----:B------:R-:W-:Y:S01]  /*d0d0*/  HMMA.16816.F32.BF16 R200, R4, R30, R200 ;  /* 0x0000001e04c8723c */ /* 0x000fe200000418c8 */
[----:B--2---:R-:W-:Y:S01]  /*d0e0*/  MOV R112, R113 ;  /* 0x0000007100707202 */ /* 0x004fe20000000f00 */
[----:B------:R-:W-:Y:S01]  /*d0f0*/  IMAD.MOV.U32 R113, RZ, RZ, R114 ;  /* 0x000000ffff717224 */ /* 0x000fe200078e0072 */
[----:B------:R-:W-:-:S05]  /*d100*/  MOV R114, R115 ;  /* 0x0000007300727202 */ /* 0x000fca0000000f00 */
[----:B------:R-:W-:Y:S01]  /*d110*/  HMMA.16816.F32.BF16 R104, R4, R16, R72 ;  /* 0x000000100468723c */ /* 0x000fe20000041848 */
[----:B------:R-:W-:-:S07]  /*d120*/  MOV R115, R125 ;  /* 0x0000007d00737202 */ /* 0x000fce0000000f00 */
[----:B------:R-:W-:Y:S01]  /*d130*/  HMMA.16816.F32.BF16 R68, R4, R18, R68 ;  /* 0x000000120444723c */ /* 0x000fe20000041844 */
[----:B------:R-:W-:-:S07]  /*d140*/  MOV R125, R126 ;  /* 0x0000007e007d7202 */ /* 0x000fce0000000f00 */
[----:B---3--:R-:W-:Y:S01]  /*d150*/  HMMA.16816.F32.BF16 R64, R4, R12, R64 ;  /* 0x0000000c0440723c */ /* 0x008fe20000041840 */
[----:B------:R-:W-:Y:S01]  /*d160*/  MOV R126, R127 ;  /* 0x0000007f007e7202 */ /* 0x000fe20000000f00 */
[----:B------:R-:W-:Y:S01]  /*d170*/  IMAD.MOV.U32 R127, RZ, RZ, R128 ;  /* 0x000000ffff7f7224 */ /* 0x000fe200078e0080 */
[----:B------:R-:W-:-:S05]  /*d180*/  MOV R128, R129 ;  /* 0x0000008100807202 */ /* 0x000fca0000000f00 */
[----:B------:R-:W-:Y:S01]  /*d190*/  HMMA.16816.F32.BF16 R60, R4, R14, R60 ;  /* 0x0000000e043c723c */ /* 0x000fe2000004183c */
[----:B------:R-:W-:-:S07]  /*d1a0*/  MOV R129, R130 ;  /* 0x0000008200817202 */ /* 0x000fce0000000f00 */
[----:B------:R-:W-:Y:S01]  /*d1b0*/  HMMA.16816.F32.BF16 R144, R8, R28, R144 ;  /* 0x0000001c0890723c */ /* 0x000fe20000041890 */
[----:B------:R-:W-:Y:S01]  /*d1c0*/  MOV R130, R131 ;  /* 0x0000008300827202 */ /* 0x000fe20000000f00 */
[----:B------:R-:W-:-:S06]  /*d1d0*/  FADD.FTZ R4, R126, R41 ;  /* 0x000000297e047221 */ /* 0x000fcc0000010000 */
[----:B------:R-:W-:Y:S01]  /*d1e0*/  HMMA.16816.F32.BF16 R116, R8, R24, R148 ;  /* 0x000000180874723c */ /* 0x000fe20000041894 */
[----:B------:R-:W-:-:S07]  /*d1f0*/  FADD.FTZ R4, R130, R4 ;  /* 0x0000000482047221 */ /* 0x000fce0000010000 */
[C---:B------:R-:W-:Y:S01]  /*d200*/  HMMA.16816.F32.BF16 R48, R8.reuse, R16, R48 ;  /* 0x000000100830723c */ /* 0x040fe20000041830 */
[----:B----4-:R-:W-:Y:S01]  /*d210*/  IMAD.MOV.U32 R157, RZ, RZ, R156 ;  /* 0x000000ffff9d7224 */ /* 0x010fe200078e009c */
[----:B------:R-:W-:Y:S06]  /*d220*/  MUFU.EX2 R16, R112 ;  /* 0x0000007000107308 */ /* 0x000fec0000000800 */
[C---:B------:R-:W-:Y:S08]  /*d230*/  HMMA.16816.F32.BF16 R36, R8.reuse, R18, R36 ;  /* 0x000000120824723c */ /* 0x040ff00000041824 */
[C---:B------:R-:W-:Y:S01]  /*d240*/  HMMA.16816.F32.BF16 R44, R8.reuse, R12, R44 ;  /* 0x0000000c082c723c */ /* 0x040fe2000004182c */
[----:B------:R-:W-:Y:S07]  /*d250*/  MUFU.EX2 R19, R113 ;  /* 0x0000007100137308 */ /* 0x000fee0000000800 */
[C---:B------:R-:W-:Y:S01]  /*d260*/  HMMA.16816.F32.BF16 R32, R8.reuse, R14, R32 ;  /* 0x0000000e0820723c */ /* 0x040fe20000041820 */
[----:B------:R-:W2:Y:S01]  /*d270*/  MUFU.EX2 R21, R114 ;  /* 0x0000007200157308 */ /* 0x000ea20000000800 */
[----:B------:R-:W-:Y:S01]  /*d280*/  IMAD.MOV.U32 R42, RZ, RZ, R111 ;  /* 0x000000ffff2a7224 */ /* 0x000fe200078e006f */
[----:B------:R-:W-:Y:S01]  /*d290*/  MOV R40, R109 ;  /* 0x0000006d00287202 */ /* 0x000fe20000000f00 */
[----:B------:R1:W5:Y:S04]  /*d2a0*/  LDL.LU R218, [R1+0xa4] ;  /* 0x0000a40001da7983 */ /* 0x0003680000300800 */
[----:B------:R-:W-:Y:S01]  /*d2b0*/  HMMA.16816.F32.BF16 R28, R8, R30, R152 ;  /* 0x0000001e081c723c */ /* 0x000fe20000041898 */
[----:B------:R3:W-:Y:S01]  /*d2c0*/  MUFU.EX2 R13, R115 ;  /* 0x00000073000d7308 */ /* 0x0007e20000000800 */
[----:B------:R-:W-:-:S07]  /*d2d0*/  MOV R131, R210 ;  /* 0x000000d200837202 */ /* 0x000fce0000000f00 */
[----:B------:R-:W-:Y:S01]  /*d2e0*/  MUFU.EX2 R22, R164 ;  /* 0x000000a400167308 */ /* 0x000fe20000000800 */
[----:B------:R-:W-:Y:S01]  /*d2f0*/  HMMA.16816.F32.BF16 R24, R8, R26, R140 ;  /* 0x0000001a0818723c */ /* 0x000fe2000004188c */
[----:B------:R-:W-:Y:S02]  /*d300*/  FADD.FTZ R2, R127, R2 ;  /* 0x000000027f027221 */ /* 0x000fe40000010000 */
[----:B------:R-:W-:Y:S01]  /*d310*/  FADD.FTZ R0, R128, R0 ;  /* 0x0000000080007221 */ /* 0x000fe20000010000 */
[----:B------:R-:W-:Y:S01]  /*d320*/  MOV R41, R110 ;  /* 0x0000006e00297202 */ /* 0x000fe20000000f00 */
[----:B------:R-:W-:Y:S02]  /*d330*/  LDSM.16.MT88.4 R148, [R216+0xd800] ;  /* 0x00d80000d894783b */ /* 0x000fe40000004200 */
[----:B------:R-:W-:Y:S02]  /*d340*/  FADD.FTZ R9, R157, R4 ;  /* 0x000000049d097221 */ /* 0x000fe40000010000 */
[----:B------:R-:W-:Y:S04]  /*d350*/  LDSM.16.MT88.4 R4, [R215+0xf800] ;  /* 0x00f80000d704783b */ /* 0x000fe80000004200 */
[----:B---3--:R-:W3:Y:S01]  /*d360*/  LDSM.16.MT88.4 R112, [R216+0xf800] ;  /* 0x00f80000d870783b */ /* 0x008ee20000004200 */
[----:B------:R4:W1:Y:S08]  /*d370*/  MUFU.EX2 R18, R120 ;  /* 0x0000007800127308 */ /* 0x0008700000000800 */
[----:B------:R1:W1:Y:S08]  /*d380*/  MUFU.EX2 R17, R124 ;  /* 0x0000007c00117308 */ /* 0x0002700000000800 */
[----:B------:R1:W-:Y:S01]  /*d390*/  MUFU.EX2 R12, R125 ;  /* 0x0000007d000c7308 */ /* 0x0003e20000000800 */
[----:B--2---:R-:W-:Y:S01]  /*d3a0*/  F2FP.BF16.PACK_AB R126, R21, R19 ;  /* 0x00000013157e723e */ /* 0x004fe200000010ff */
[----:B------:R2:W5:Y:S06]  /*d3b0*/  LDL.LU R217, [R1+0xa0] ;  /* 0x0000a00001d97983 */ /* 0x00056c0000300800 */
[----:B------:R-:W2:Y:S08]  /*d3c0*/  MUFU.EX2 R11, R129 ;  /* 0x00000081000b7308 */ /* 0x000eb00000000800 */
[----:B------:R-:W3:Y:S01]  /*d3d0*/  MUFU.EX2 R210, R165 ;  /* 0x000000a500d27308 */ /* 0x000ee20000000800 */
[----:B----4-:R-:W-:Y:S01]  /*d3e0*/  MOV R120, R121 ;  /* 0x0000007900787202 */ /* 0x010fe20000000f00 */
[----:B------:R-:W-:Y:S01]  /*d3f0*/  FADD.FTZ R3, R131, R3 ;  /* 0x0000000383037221 */ /* 0x000fe20000010000 */
[----:B------:R-:W-:-:S02]  /*d400*/  MOV R121, R122 ;  /* 0x0000007a00797202 */ /* 0x000fc40000000f00 */
[----:B------:R-:W-:Y:S01]  /*d410*/  MOV R156, R166 ;  /* 0x000000a6009c7202 */ /* 0x000fe20000000f00 */
[----:B------:R-:W-:Y:S01]  /*d420*/  FADD.FTZ R2, R243, R2 ;  /* 0x00000002f3027221 */ /* 0x000fe20000010000 */
[----:B-1----:R-:W-:Y:S01]  /*d430*/  F2FP.BF16.PACK_AB R124, R16, R18 ;  /* 0x00000012107c723e */ /* 0x002fe200000010ff */
[----:B------:R-:W-:Y:S01]  /*d440*/  LDSM.16.MT88.4 R140, [R215+0xd800] ;  /* 0x00d80000d78c783b */ /* 0x000fe20000004200 */
[----:B------:R-:W-:Y:S02]  /*d450*/  F2FP.BF16.PACK_AB R125, R17, R13 ;  /* 0x0000000d117d723e */ /* 0x000fe400000010ff */
[----:B--2---:R-:W-:Y:S02]  /*d460*/  F2FP.BF16.PACK_AB R127, R11, R12 ;  /* 0x0000000c0b7f723e */ /* 0x004fe400000010ff */
[----:B------:R-:W-:Y:S02]  /*d470*/  F2FP.BF16.PACK_AB R128, R208, R23 ;  /* 0x00000017d080723e */ /* 0x000fe400000010ff */
[----:B------:R-:W-:Y:S01]  /*d480*/  F2FP.BF16.PACK_AB R130, R209, R211 ;  /* 0x000000d3d182723e */ /* 0x000fe200000010ff */
[----:B------:R-:W-:Y:S01]  /*d490*/  FADD.FTZ R10, R158, R0 ;  /* 0x000000009e0a7221 */ /* 0x000fe20000010000 */
[----:B------:R-:W-:Y:S01]  /*d4a0*/  MOV R122, R167 ;  /* 0x000000a7007a7202 */ /* 0x000fe20000000f00 */
[----:B------:R1:W5:Y:S01]  /*d4b0*/  LDL.LU R212, [R1+0x9c] ;  /* 0x00009c0001d47983 */ /* 0x0003620000300800 */
[----:B------:R-:W-:Y:S01]  /*d4c0*/  F2FP.BF16.PACK_AB R129, R22, R20 ;  /* 0x000000141681723e */ /* 0x000fe200000010ff */
[----:B------:R-:W-:Y:S01]  /*d4d0*/  FADD.FTZ R0, R156, R3 ;  /* 0x000000039c007221 */ /* 0x000fe20000010000 */
[----:B---3--:R-:W-:Y:S01]  /*d4e0*/  F2FP.BF16.PACK_AB R131, R210, R43 ;  /* 0x0000002bd283723e */ /* 0x008fe200000010ff */
        /* <DEDUP_REMOVED lines=8> */
[----:B------:R-:W-:Y:S01]  /*d570*/  FADD.FTZ R2, R246, R9 ;  /* 0x00000009f6027221 */ /* 0x000fe20000010000 */
[----:B------:R-:W2:Y:S01]  /*d580*/  LDSM.16.MT88.4 R164, [R213+0xd800] ;  /* 0x00d80000d5a4783b */ /* 0x000ea20000004200 */
[----:B------:R-:W-:-:S02]  /*d590*/  FADD.FTZ R0, R244, R0 ;  /* 0x00000000f4007221 */ /* 0x000fc40000010000 */
[----:B------:R-:W-:Y:S01]  /*d5a0*/  HMMA.16816.F32.BF16 R120, R124, R4, R64 ;  /* 0x000000047c78723c */ /* 0x000fe20000041840 */
[----:B------:R-:W3:Y:S06]  /*d5b0*/  LDSM.16.MT88.4 R156, [R214+0xd800] ;  /* 0x00d80000d69c783b */ /* 0x000eec0000004200 */
[----:B------:R-:W-:Y:S01]  /*d5c0*/  MOV R66, R154 ;  /* 0x0000009a00427202 */ /* 0x000fe20000000f00 */
[----:B------:R-:W-:Y:S01]  /*d5d0*/  HMMA.16816.F32.BF16 R68, R128, R80, R116 ;  /* 0x000000508044723c */ /* 0x000fe20000041874 */
[----:B------:R-:W-:-:S07]  /*d5e0*/  MOV R67, R155 ;  /* 0x0000009b00437202 */ /* 0x000fce0000000f00 */
[----:B------:R-:W-:Y:S07]  /*d5f0*/  HMMA.16816.F32.BF16 R116, R128, R4, R44 ;  /* 0x000000048074723c */ /* 0x000fee000004182c */
[----:B------:R-:W-:Y:S01]  /*d600*/  FADD.FTZ R4, R252, R8 ;  /* 0x00000008fc047221 */ /* 0x000fe20000010000 */
[----:B------:R-:W-:Y:S01]  /*d610*/  HMMA.16816.F32.BF16 R72, R124, R80, R100 ;  /* 0x000000507c48723c */ /* 0x000fe20000041864 */
[----:B------:R-:W-:Y:S02]  /*d620*/  FADD.FTZ R5, R66, R3 ;  /* 0x0000000342057221 */ /* 0x000fe40000010000 */
[----:B------:R-:W-:-:S02]  /*d630*/  FADD.FTZ R3, R248, R2 ;  /* 0x00000002f8037221 */ /* 0x000fc40000010000 */
[----:B------:R-:W-:Y:S02]  /*d640*/  FADD.FTZ R2, R245, R0 ;  /* 0x00000000f5027221 */ /* 0x000fe40000010000 */
[----:B------:R-:W-:Y:S01]  /*d650*/  FADD.FTZ R0, R241, R4 ;  /* 0x00000004f1007221 */ /* 0x000fe20000010000 */
[----:B------:R-:W-:Y:S01]  /*d660*/  HMMA.16816.F32.BF16 R184, R124, R148, R184 ;  /* 0x000000947cb8723c */ /* 0x000fe200000418b8 */
[----:B------:R-:W-:Y:S02]  /*d670*/  FADD.FTZ R4, R40, R5 ;  /* 0x0000000528047221 */ /* 0x000fe40000010000 */
[----:B------:R-:W-:Y:S02]  /*d680*/  FADD.FTZ R3, R251, R3 ;  /* 0x00000003fb037221 */ /* 0x000fe40000010000 */
[----:B------:R-:W-:Y:S02]  /*d690*/  FADD.FTZ R2, R247, R2 ;  /* 0x00000002f7027221 */ /* 0x000fe40000010000 */
[----:B------:R-:W-:Y:S01]  /*d6a0*/  FADD.FTZ R0, R231, R0 ;  /* 0x00000000e7007221 */ /* 0x000fe20000010000 */
[----:B--2---:R-:W-:Y:S01]  /*d6b0*/  HMMA.16816.F32.BF16 R168, R128, R164, R168 ;  /* 0x000000a480a8723c */ /* 0x004fe200000418a8 */
[----:B------:R-:W-:-:S02]  /*d6c0*/  FADD.FTZ R4, R41, R4 ;  /* 0x0000000429047221 */ /* 0x000fc40000010000 */
[----:B------:R-:W-:Y:S02]  /*d6d0*/  FADD.FTZ R3, R42, R3 ;  /* 0x000000032a037221 */ /* 0x000fe40000010000 */
[----:B------:R-:W-:Y:S02]  /*d6e0*/  FADD.FTZ R2, R250, R2 ;  /* 0x00000002fa027221 */ /* 0x000fe40000010000 */
[----:B------:R-:W-:Y:S01]  /*d6f0*/  FADD.FTZ R0, R242, R0 ;  /* 0x00000000f2007221 */ /* 0x000fe20000010000 */
[----:B------:R-:W-:Y:S01]  /*d700*/  HMMA.16816.F32.BF16 R172, R124, R164, R172 ;  /* 0x000000a47cac723c */ /* 0x000fe200000418ac */
[----:B------:R-:W-:Y:S02]  /*d710*/  FADD.FTZ R4, R23, R4 ;  /* 0x0000000417047221 */ /* 0x000fe40000010000 */
[----:B------:R-:W-:Y:S02]  /*d720*/  FADD.FTZ R3, R20, R3 ;  /* 0x0000000314037221 */ /* 0x000fe40000010000 */
[----:B------:R-:W-:-:S02]  /*d730*/  FADD.FTZ R2, R18, R2 ;  /* 0x0000000212027221 */ /* 0x000fc40000010000 */
[----:B------:R-:W-:Y:S01]  /*d740*/  FADD.FTZ R0, R13, R0 ;  /* 0x000000000d007221 */ /* 0x000fe20000010000 */
[-C--:B------:R-:W-:Y:S01]  /*d750*/  HMMA.16816.F32.BF16 R180, R124, R166.reuse, R180 ;  /* 0x000000a67cb4723c */ /* 0x080fe200000418b4 */
[----:B------:R-:W-:Y:S02]  /*d760*/  FADD.FTZ R4, R208, R4 ;  /* 0x00000004d0047221 */ /* 0x000fe40000010000 */
[----:B------:R-:W-:Y:S02]  /*d770*/  FADD.FTZ R3, R22, R3 ;  /* 0x0000000316037221 */ /* 0x000fe40000010000 */
[----:B------:R-:W-:Y:S02]  /*d780*/  FADD.FTZ R2, R16, R2 ;  /* 0x0000000210027221 */ /* 0x000fe40000010000 */
[----:B------:R-:W-:Y:S01]  /*d790*/  FADD.FTZ R0, R17, R0 ;  /* 0x0000000011007221 */ /* 0x000fe20000010000 */
[----:B------:R-:W-:Y:S01]  /*d7a0*/  HMMA.16816.F32.BF16 R164, R128, R166, R76 ;  /* 0x000000a680a4723c */ /* 0x000fe2000004184c */
        /* <DEDUP_REMOVED lines=9> */
[----:B------:R1:W-:Y:S01]  /*d840*/  STL [R1+0x3c], R4 ;  /* 0x00003c0401007387 */ /* 0x0003e20000100800 */
[C---:B------:R-:W-:Y:S01]  /*d850*/  HMMA.16816.F32.BF16 R88, R124.reuse, R96, R84 ;  /* 0x000000607c58723c */ /* 0x040fe20000041854 */
[----:B------:R-:W-:Y:S02]  /*d860*/  IMAD.MOV.U32 R241, RZ, RZ, R67 ;  /* 0x000000fffff17224 */ /* 0x000fe400078e0043 */
[----:B------:R1:W-:Y:S04]  /*d870*/  STL [R1+0x38], R231 ;  /* 0x000038e701007387 */ /* 0x0003e80000100800 */
[----:B------:R1:W-:Y:S01]  /*d880*/  STL [R1+0x40], R2 ;  /* 0x0000400201007387 */ /* 0x0003e20000100800 */
[C---:B---3--:R-:W-:Y:S03]  /*d890*/  HMMA.16816.F32.BF16 R176, R124.reuse, R156, R176 ;  /* 0x0000009c7cb0723c */ /* 0x048fe600000418b0 */
[----:B------:R1:W-:Y:S05]  /*d8a0*/  STL [R1+0x44], R242 ;  /* 0x000044f201007387 */ /* 0x0003ea0000100800 */
        /* <DEDUP_REMOVED lines=12> */
[C---:B------:R-:W-:Y:S07]  /*d970*/  HMMA.16816.F32.BF16 R148, R128.reuse, R150, R132 ;  /* 0x000000968094723c */ /* 0x040fee0000041884 */
[----:B------:R-:W-:Y:S01]  /*d980*/  MOV R134, R14 ;  /* 0x0000000e00867202 */ /* 0x000fe20000000f00 */
[----:B------:R-:W-:Y:S01]  /*d990*/  HMMA.16816.F32.BF16 R140, R128, R142, R28 ;  /* 0x0000008e808c723c */ /* 0x000fe2000004181c */
[----:B------:R-:W-:-:S02]  /*d9a0*/  MOV R135, R241 ;  /* 0x000000f100877202 */ /* 0x000fc40000000f00 */
[----:B------:R-:W-:Y:S02]  /*d9b0*/  MOV R132, R15 ;  /* 0x0000000f00847202 */ /* 0x000fe40000000f00 */
[----:B------:R-:W-:-:S03]  /*d9c0*/  MOV R133, R243 ;  /* 0x000000f300857202 */ /* 0x000fc60000000f00 */
[C---:B------:R-:W-:Y:S08]  /*d9d0*/  HMMA.16816.F32.BF16 R80, R128.reuse, R82, R24 ;  /* 0x000000528050723c */ /* 0x040ff00000041818 */
[C---:B------:R-:W-:Y:S08]  /*d9e0*/  HMMA.16816.F32.BF16 R96, R128.reuse, R98, R52 ;  /* 0x000000628060723c */ /* 0x040ff00000041834 */
[----:B------:R-:W-:Y:S08]  /*d9f0*/  HMMA.16816.F32.BF16 R112, R128, R114, R36 ;  /* 0x000000728070723c */ /* 0x000ff00000041824 */
[-C--:B------:R-:W-:Y:S08]  /*da00*/  HMMA.16816.F32.BF16 R124, R124, R6.reuse, R60 ;  /* 0x000000067c7c723c */ /* 0x080ff0000004183c */
[----:B------:R-:W-:Y:S01]  /*da10*/  HMMA.16816.F32.BF16 R128, R128, R6, R32 ;  /* 0x000000068080723c */ /* 0x000fe20000041820 */
[----:B------:R-:W-:Y:S07]  /*da20*/  @!P0 BRA `(.L_x_432) ;  /* 0x0000548000008947 */ /* 0x000fee0003800000 */
[----:B-1----:R-:W2:Y:S04]  /*da30*/  LDL.64 R40, [R1+0x80] ;  /* 0x0000800001287983 */ /* 0x002ea80000100a00 */
[----:B------:R-:W3:Y:S01]  /*da40*/  LDL.64 R14, [R1+0x78] ;  /* 0x00007800010e7983 */ /* 0x000ee20000100a00 */
[----:B------:R-:W-:Y:S01]  /*da50*/  UIADD3 UR22, UR8, -0x3, URZ ;  /* 0xfffffffd08167890 */ /* 0x000fe2000fffe03f */
[----:B------:R-:W-:-:S04]  /*da60*/  DEPBAR.LE SB0, 0x0 ;  /* 0x000080000000791a */ /* 0x000fc80000000000 */
[----:B------:R-:W-:Y:S02]  /*da70*/  USHF.R.S32.HI UR13, URZ, 0x1f, UR22 ;  /* 0x0000001f3f0d7899 */ /* 0x000fe40008011416 */
[----:B------:R-:W-:Y:S02]  /*da80*/  ULDC.64 UR4, c[0x0][0x1a0] ;  /* 0x0000680000047ab9 */ /* 0x000fe40000000a00 */
[----:B------:R-:W-:Y:S02]  /*da90*/  UIMAD UR13, UR13, UR4, URZ ;  /* 0x000000040d0d72a4 */ /* 0x000fe4000f8e023f */
[----:B------:R-:W-:Y:S02]  /*daa0*/  UIMAD.WIDE.U32 UR16, UR22, UR4, URZ ;  /* 0x00000004161072a5 */ /* 0x000fe4000f8e003f */
[----:B------:R-:W-:Y:S02]  /*dab0*/  UIMAD UR13, UR22, UR5, UR13 ;  /* 0x00000005160d72a4 */ /* 0x000fe4000f8e020d */
[----:B------:R-:W-:-:S02]  /*dac0*/  UISETP.GT.AND UP0, UPT, UR22, UR9, UPT ;  /* 0x000000091600728c */ /* 0x000fc4000bf04270 */
[----:B------:R-:W-:Y:S01]  /*dad0*/  UIADD3 UR13, UR17, UR13, URZ ;  /* 0x0000000d110d7290 */ /* 0x000fe2000fffe03f */
[----:B------:R-:W-:Y:S02]  /*dae0*/  IMAD.U32 R4, RZ, RZ, UR16 ;  /* 0x00000010ff047e24 */ /* 0x000fe4000f8e00ff */
[----:B------:R-:W-:-:S03]  /*daf0*/  IMAD.U32 R5, RZ, RZ, UR17 ;  /* 0x00000011ff057e24 */ /* 0x000fc6000f8e00ff */
[----:B------:R-:W-:Y:S01]  /*db00*/  MOV R2, UR13 ;  /* 0x0000000d00027c02 */ /* 0x000fe20008000f00 */
[----:B------:R-:W-:Y:S02]  /*db10*/  USHF.L.U32 UR13, UR4, 0x5, URZ ;  /* 0x00000005040d7899 */ /* 0x000fe4000800063f */
[----:B------:R-:W-:Y:S01]  /*db20*/  USHF.L.U64.HI UR4, UR4, 0x5, UR5 ;  /* 0x0000000504047899 */ /* 0x000fe20008010205 */
[----:B------:R-:W-:Y:S01]  /*db30*/  BAR.SYNC.DEFER_BLOCKING 0x0 ;  /* 0x0000000000007b1d */ /* 0x000fe20000010000 */
[----:B--2---:R-:W-:-:S04]  /*db40*/  LEA R0, P0, R4, R40, 0x6 ;  /* 0x0000002804007211 */ /* 0x004fc800078030ff */
        /* <DEDUP_REMOVED lines=14> */
[----:B------:R1:W-:Y:S01]  /*dc30*/  LDGSTS.E.BYPASS.LTC128B.128 [R233+0xc800], [R4.64] ;  /* 0x0c80000004e97fae */ /* 0x0003e2000b901d52 */
[----:B------:R-:W-:-:S03]  /*dc40*/  PLOP3.LUT P0, PT, PT, PT, UP0, 0x80, 0x0 ;  /* 0x000000000000781c */ /* 0x000fc60003f0f008 */
[----:B------:R1:W-:Y:S04]  /*dc50*/  LDGSTS.E.BYPASS.LTC128B.128 [R233+0xe800], [R4.64+0x80] ;  /* 0x0e80008004e97fae */ /* 0x0003e8000b901d52 */
[----:B------:R2:W-:Y:S04]  /*dc60*/  LDGSTS.E.BYPASS.LTC128B.128 [R233+0xd000], [R2.64] ;  /* 0x0d00000002e97fae */ /* 0x0005e8000b901d52 */
[----:B------:R2:W-:Y:S04]  /*dc70*/  LDGSTS.E.BYPASS.LTC128B.128 [R233+0xf000], [R2.64+0x80] ;  /* 0x0f00008002e97fae */ /* 0x0005e8000b901d52 */
[----:B------:R3:W-:Y:S04]  /*dc80*/  LDGSTS.E.BYPASS.LTC128B.128 [R233+0xd800], [R8.64] ;  /* 0x0d80000008e97fae */ /* 0x0007e8000b901d52 */
[----:B------:R3:W-:Y:S04]  /*dc90*/  LDGSTS.E.BYPASS.LTC128B.128 [R233+0xf800], [R8.64+0x80] ;  /* 0x0f80008008e97fae */ /* 0x0007e8000b901d52 */
[----:B-----5:R-:W-:Y:S04]  /*dca0*/  LDSM.16.M88.4 R12, [R219+0x2000] ;  /* 0x00200000db0c783b */ /* 0x020fe80000000200 */
[----:B------:R-:W4:Y:S04]  /*dcb0*/  LDSM.16.M88.4 R40, [R212+0x9000] ;  /* 0x00900000d428783b */ /* 0x000f280000000200 */
[----:B------:R-:W2:Y:S04]  /*dcc0*/  LDSM.16.M88.4 R36, [R212+0x9800] ;  /* 0x00980000d424783b */ /* 0x000ea80000000200 */
[----:B------:R-:W-:Y:S04]  /*dcd0*/  LDSM.16.M88.4 R16, [R219] ;  /* 0x00000000db10783b */ /* 0x000fe80000000200 */
[----:B------:R-:W2:Y:S04]  /*dce0*/  LDSM.16.M88.4 R48, [R212+0x8000] ;  /* 0x00800000d430783b */ /* 0x000ea80000000200 */
[----:B------:R-:W2:Y:S04]  /*dcf0*/  LDSM.16.M88.4 R44, [R212+0x8800] ;  /* 0x00880000d42c783b */ /* 0x000ea80000000200 */
[----:B-1----:R-:W-:Y:S04]  /*dd00*/  LDSM.16.M88.4 R4, [R220+0x2000] ;  /* 0x00200000dc04783b */ /* 0x002fe80000000200 */
[----:B------:R-:W1:Y:S04]  /*dd10*/  LDSM.16.M88.4 R24, [R229] ;  /* 0x00000000e518783b */ /* 0x000e680000000200 */
[----:B------:R-:W1:Y:S04]  /*dd20*/  LDSM.16.M88.4 R20, [R228] ;  /* 0x00000000e414783b */ /* 0x000e680000000200 */
[----:B---3--:R-:W-:Y:S04]  /*dd30*/  LDSM.16.M88.4 R8, [R220] ;  /* 0x00000000dc08783b */ /* 0x008fe80000000200 */
[----:B------:R-:W3:Y:S01]  /*dd40*/  LDSM.16.M88.4 R32, [R223] ;  /* 0x00000000df20783b */ /* 0x000ee20000000200 */
[C---:B----4-:R-:W-:Y:S03]  /*dd50*/  HMMA.16816.F32.BF16 R60, R12.reuse, R40, RZ ;  /* 0x000000280c3c723c */ /* 0x050fe600000418ff */
[----:B------:R-:W4:Y:S04]  /*dd60*/  LDSM.16.M88.4 R28, [R230] ;  /* 0x00000000e61c783b */ /* 0x000f280000000200 */
[----:B------:R-:W0:Y:S01]  /*dd70*/  LDGDEPBAR ;  /* 0x00000000000079af */ /* 0x000e220000000000 */
[----:B--2---:R-:W-:Y:S08]  /*dd80*/  HMMA.16816.F32.BF16 R52, R12, R36, RZ ;  /* 0x000000240c34723c */ /* 0x004ff000000418ff */
[-C--:B------:R-:W-:Y:S08]  /*dd90*/  HMMA.16816.F32.BF16 R208, R16, R48.reuse, RZ ;  /* 0x0000003010d0723c */ /* 0x080ff000000418ff */
[----:B------:R-:W-:Y:S08]  /*dda0*/  HMMA.16816.F32.BF16 R204, R12, R48, RZ ;  /* 0x000000300ccc723c */ /* 0x000ff000000418ff */
[-C--:B------:R-:W-:Y:S08]  /*ddb0*/  HMMA.16816.F32.BF16 R136, R16, R44.reuse, RZ ;  /* 0x0000002c1088723c */ /* 0x080ff000000418ff */
[----:B------:R-:W-:Y:S08]  /*ddc0*/  HMMA.16816.F32.BF16 R132, R12, R44, RZ ;  /* 0x0000002c0c84723c */ /* 0x000ff000000418ff */
[----:B------:R-:W-:Y:S08]  /*ddd0*/  HMMA.16816.F32.BF16 R64, R16, R40, RZ ;  /* 0x000000281040723c */ /* 0x000ff000000418ff */
[----:B-1----:R-:W-:Y:S08]  /*dde0*/  HMMA.16816.F32.BF16 R60, R4, R24, R60 ;  /* 0x00000018043c723c */ /* 0x002ff0000004183c */
[----:B------:R-:W-:Y:S08]  /*ddf0*/  HMMA.16816.F32.BF16 R56, R16, R36, RZ ;  /* 0x000000241038723c */ /* 0x000ff000000418ff */
[----:B------:R-:W-:Y:S08]  /*de00*/  HMMA.16816.F32.BF16 R52, R4, R20, R52 ;  /* 0x000000140434723c */ /* 0x000ff00000041834 */
[-C--:B---3--:R-:W-:Y:S08]  /*de10*/  HMMA.16816.F32.BF16 R208, R8, R32.reuse, R208 ;  /* 0x0000002008d0723c */ /* 0x088ff000000418d0 */
[----:B------:R-:W-:Y:S07]  /*de20*/  HMMA.16816.F32.BF16 R204, R4, R32, R204 ;  /* 0x0000002004cc723c */ /* 0x000fee00000418cc */
[----:B------:R-:W-:Y:S01]  /*de30*/  IMAD.MOV.U32 R32, RZ, RZ, R60 ;  /* 0x000000ffff207224 */ /* 0x000fe200078e003c */
[----:B----4-:R-:W-:Y:S01]  /*de40*/  HMMA.16816.F32.BF16 R244, R8, R28, R136 ;  /* 0x0000001c08f4723c */ /* 0x010fe20000041888 */
[----:B------:R-:W-:-:S02]  /*de50*/  IMAD.MOV.U32 R40, RZ, RZ, R53 ;  /* 0x000000ffff287224 */ /* 0x000fc400078e0035 */
[----:B------:R-:W-:-:S05]  /*de60*/  IMAD.MOV.U32 R41, RZ, RZ, R52 ;  /* 0x000000ffff297224 */ /* 0x000fca00078e0034 */
[----:B------:R-:W-:Y:S07]  /*de70*/  HMMA.16816.F32.BF16 R132, R4, R28, R132 ;  /* 0x0000001c0484723c */ /* 0x000fee0000041884 */
[----:B------:R-:W-:Y:S01]  /*de80*/  MOV R29, R61 ;  /* 0x0000003d001d7202 */ /* 0x000fe20000000f00 */
[C---:B------:R-:W-:Y:S07]  /*de90*/  HMMA.16816.F32.BF16 R248, R8.reuse, R24, R64 ;  /* 0x0000001808f8723c */ /* 0x040fee0000041840 */
[----:B------:R-:W-:Y:S01]  /*dea0*/  IMAD.MOV.U32 R25, RZ, RZ, R62 ;  /* 0x000000ffff197224 */ /* 0x000fe200078e003e */
[----:B------:R-:W-:Y:S01]  /*deb0*/  HMMA.16816.F32.BF16 R56, R8, R20, R56 ;  /* 0x000000140838723c */ /* 0x000fe20000041838 */
[----:B------:R-:W-:-:S06]  /*dec0*/  IMAD.MOV.U32 R24, RZ, RZ, R63 ;  /* 0x000000ffff187224 */ /* 0x000fcc00078e003f */
[----:B------:R-:W-:Y:S01]  /*ded0*/  MOV R21, R54 ;  /* 0x0000003600157202 */ /* 0x000fe20000000f00 */
[----:B------:R-:W-:Y:S01]  /*dee0*/  HMMA.16816.F32.BF16 R60, R12, R50, RZ ;  /* 0x000000320c3c723c */ /* 0x000fe200000418ff */
[----:B------:R-:W-:-:S07]  /*def0*/  IMAD.MOV.U32 R20, RZ, RZ, R55 ;  /* 0x000000ffff147224 */ /* 0x000fce00078e0037 */
[----:B------:R-:W-:Y:S01]  /*df00*/  HMMA.16816.F32.BF16 R48, R16, R50, RZ ;  /* 0x000000321030723c */ /* 0x000fe200000418ff */
[----:B------:R-:W-:Y:S01]  /*df10*/  IMAD.MOV.U32 R28, RZ, RZ, R248 ;  /* 0x000000ffff1c7224 */ /* 0x000fe200078e00f8 */
[----:B------:R-:W-:Y:S01]  /*df20*/  MOV R2, R250 ;  /* 0x000000fa00027202 */ /* 0x000fe20000000f00 */
[----:B------:R-:W-:Y:S02]  /*df30*/  IMAD.MOV.U32 R3, RZ, RZ, R249 ;  /* 0x000000ffff037224 */ /* 0x000fe400078e00f9 */
[----:B------:R-:W-:-:S03]  /*df40*/  IMAD.MOV.U32 R0, RZ, RZ, R251 ;  /* 0x000000ffff007224 */ /* 0x000fc600078e00fb */
[----:B------:R-:W-:Y:S01]  /*df50*/  MOV R252, R56 ;  /* 0x0000003800fc7202 */ /* 0x000fe20000000f00 */
[----:B------:R-:W-:Y:S01]  /*df60*/  IMAD.MOV.U32 R37, RZ, RZ, R57 ;  /* 0x000000ffff257224 */ /* 0x000fe200078e0039 */
[----:B------:R-:W-:Y:S01]  /*df70*/  MOV R33, R59 ;  /* 0x0000003b00217202 */ /* 0x000fe20000000f00 */
[----:B------:R-:W-:Y:S01]  /*df80*/  IMAD.MOV.U32 R36, RZ, RZ, R58 ;  /* 0x000000ffff247224 */ /* 0x000fe200078e003a */
[----:B------:R-:W-:Y:S08]  /*df90*/  HMMA.16816.F32.BF16 R52, R12, R42, RZ ;  /* 0x0000002a0c34723c */ /* 0x000ff000000418ff */
[-C--:B------:R-:W-:Y:S08]  /*dfa0*/  HMMA.16816.F32.BF16 R60, R4, R34.reuse, R60 ;  /* 0x00000022043c723c */ /* 0x080ff0000004183c */
[----:B------:R-:W-:Y:S07]  /*dfb0*/  HMMA.16816.F32.BF16 R48, R8, R34, R48 ;  /* 0x000000220830723c */ /* 0x000fee0000041830 */
[----:B------:R-:W-:Y:S01]  /*dfc0*/  IMAD.MOV.U32 R34, RZ, RZ, R41 ;  /* 0x000000ffff227224 */ /* 0x000fe200078e0029 */
[----:B------:R-:W-:Y:S01]  /*dfd0*/  HMMA.16816.F32.BF16 R56, R12, R46, RZ ;  /* 0x0000002e0c38723c */ /* 0x000fe200000418ff */
[----:B------:R-:W-:-:S07]  /*dfe0*/  MOV R35, R40 ;  /* 0x0000002800237202 */ /* 0x000fce0000000f00 */
[C---:B------:R-:W-:Y:S08]  /*dff0*/  HMMA.16816.F32.BF16 R44, R16.reuse, R46, RZ ;  /* 0x0000002e102c723c */ /* 0x040ff000000418ff */
[----:B------:R-:W-:Y:S08]  /*e000*/  HMMA.16816.F32.BF16 R40, R16, R42, RZ ;  /* 0x0000002a1028723c */ /* 0x000ff000000418ff */
[-C--:B------:R-:W-:Y:S08]  /*e010*/  HMMA.16816.F32.BF16 R12, R12, R38.reuse, RZ ;  /* 0x000000260c0c723c */ /* 0x080ff000000418ff */
[----:B------:R-:W-:Y:S08]  /*e020*/  HMMA.16816.F32.BF16 R16, R16, R38, RZ ;  /* 0x000000261010723c */ /* 0x000ff000000418ff */
[C---:B------:R-:W-:Y:S08]  /*e030*/  HMMA.16816.F32.BF16 R64, R4.reuse, R30, R56 ;  /* 0x0000001e0440723c */ /* 0x040ff00000041838 */
[C---:B------:R-:W-:Y:S08]  /*e040*/  HMMA.16816.F32.BF16 R136, R4.reuse, R26, R52 ;  /* 0x0000001a0488723c */ /* 0x040ff00000041834 */
[----:B------:R-:W-:Y:S01]  /*e050*/  HMMA.16816.F32.BF16 R248, R4, R22, R12 ;  /* 0x0000001604f8723c */ /* 0x000fe2000004180c */
[----:B------:R-:W-:Y:S04]  /*e060*/  LDSM.16.M88.4 R4, [R222+0x2000] ;  /* 0x00200000de04783b */ /* 0x000fe80000000200 */
[----:B------:R-:W1:Y:S03]  /*e070*/  LDSM.16.M88.4 R12, [R218+0x8000] ;  /* 0x00800000da0c783b */ /* 0x000e660000000200 */
[C---:B------:R-:W-:Y:S08]  /*e080*/  HMMA.16816.F32.BF16 R56, R8.reuse, R30, R44 ;  /* 0x0000001e0838723c */ /* 0x040ff0000004182c */
[C---:B------:R-:W-:Y:S08]  /*e090*/  HMMA.16816.F32.BF16 R40, R8.reuse, R26, R40 ;  /* 0x0000001a0828723c */ /* 0x040ff00000041828 */
[----:B------:R-:W-:Y:S01]  /*e0a0*/  HMMA.16816.F32.BF16 R16, R8, R22, R16 ;  /* 0x000000160810723c */ /* 0x000fe20000041810 */
[----:B------:R-:W2:Y:S07]  /*e0b0*/  LDSM.16.M88.4 R8, [R222] ;  /* 0x00000000de08783b */ /* 0x000eae0000000200 */
[----:B-1----:R-:W-:Y:S07]  /*e0c0*/  HMMA.16816.F32.BF16 R52, R4, R12, R204 ;  /* 0x0000000c0434723c */ /* 0x002fee00000418cc */
[----:B------:R-:W-:Y:S01]  /*e0d0*/  MOV R206, R21 ;  /* 0x0000001500ce7202 */ /* 0x000fe20000000f00 */
[----:B------:R-:W-:-:S02]  /*e0e0*/  IMAD.MOV.U32 R207, RZ, RZ, R20 ;  /* 0x000000ffffcf7224 */ /* 0x000fc400078e0014 */
[----:B------:R-:W-:Y:S02]  /*e0f0*/  IMAD.MOV.U32 R204, RZ, RZ, R34 ;  /* 0x000000ffffcc7224 */ /* 0x000fe400078e0022 */
[----:B------:R-:W-:Y:S01]  /*e100*/  IMAD.MOV.U32 R205, RZ, RZ, R35 ;  /* 0x000000ffffcd7224 */ /* 0x000fe200078e0023 */
[C---:B--2---:R-:W-:Y:S07]  /*e110*/  HMMA.16816.F32.BF16 R44, R8.reuse, R12, R208 ;  /* 0x0000000c082c723c */ /* 0x044fee00000418d0 */
[----:B------:R-:W-:Y:S01]  /*e120*/  MOV R209, R37 ;  /* 0x0000002500d17202 */ /* 0x000fe20000000f00 */
[----:B------:R-:W-:Y:S01]  /*e130*/  IMAD.MOV.U32 R210, RZ, RZ, R36 ;  /* 0x000000ffffd27224 */ /* 0x000fe200078e0024 */
[----:B------:R-:W-:Y:S01]  /*e140*/  HMMA.16816.F32.BF16 R20, R8, R14, R48 ;  /* 0x0000000e0814723c */ /* 0x000fe20000041830 */
[----:B------:R-:W-:Y:S01]  /*e150*/  MOV R211, R33 ;  /* 0x0000002100d37202 */ /* 0x000fe20000000f00 */
[----:B------:R-:W-:-:S06]  /*e160*/  IMAD.MOV.U32 R208, RZ, RZ, R252 ;  /* 0x000000ffffd07224 */ /* 0x000fcc00078e00fc */
[----:B------:R-:W-:Y:S01]  /*e170*/  HMMA.16816.F32.BF16 R36, R4, R14, R60 ;  /* 0x0000000e0424723c */ /* 0x000fe2000004183c */
[----:B------:R-:W1:Y:S06]  /*e180*/  LDSM.16.M88.4 R12, [R218+0x8800] ;  /* 0x00880000da0c783b */ /* 0x000e6c0000000200 */
[----:B------:R-:W-:Y:S01]  /*e190*/  IMAD.MOV.U32 R60, RZ, RZ, R32 ;  /* 0x000000ffff3c7224 */ /* 0x000fe200078e0020 */
[----:B------:R-:W-:Y:S01]  /*e1a0*/  MOV R61, R29 ;  /* 0x0000001d003d7202 */ /* 0x000fe20000000f00 */
[----:B------:R-:W-:Y:S01]  /*e1b0*/  IMAD.MOV.U32 R62, RZ, RZ, R25 ;  /* 0x000000ffff3e7224 */ /* 0x000fe200078e0019 */
[----:B------:R-:W-:Y:S01]  /*e1c0*/  MOV R63, R24 ;  /* 0x00000018003f7202 */ /* 0x000fe20000000f00 */
[----:B-1----:R-:W-:Y:S07]  /*e1d0*/  HMMA.16816.F32.BF16 R32, R8, R12, R244 ;  /* 0x0000000c0820723c */ /* 0x002fee00000418f4 */
[----:B------:R-:W-:Y:S01]  /*e1e0*/  IMAD.MOV.U32 R244, RZ, RZ, R28 ;  /* 0x000000fffff47224 */ /* 0x000fe200078e001c */
[----:B------:R-:W-:Y:S01]  /*e1f0*/  HMMA.16816.F32.BF16 R24, R4, R14, R64 ;  /* 0x0000000e0418723c */ /* 0x000fe20000041840 */
[----:B------:R-:W-:Y:S01]  /*e200*/  MOV R245, R3 ;  /* 0x0000000300f57202 */ /* 0x000fe20000000f00 */
[----:B------:R-:W-:Y:S01]  /*e210*/  IMAD.MOV.U32 R246, RZ, RZ, R2 ;  /* 0x000000fffff67224 */ /* 0x000fe200078e0002 */
[----:B------:R-:W-:-:S05]  /*e220*/  MOV R247, R0 ;  /* 0x0000000000f77202 */ /* 0x000fca0000000f00 */
[----:B------:R-:W-:Y:S08]  /*e230*/  HMMA.16816.F32.BF16 R28, R4, R12, R132 ;  /* 0x0000000c041c723c */ /* 0x000ff00000041884 */
[C---:B------:R-:W-:Y:S01]  /*e240*/  HMMA.16816.F32.BF16 R48, R8.reuse, R14, R56 ;  /* 0x0000000e0830723c */ /* 0x040fe20000041838 */
[----:B------:R-:W1:Y:S07]  /*e250*/  LDSM.16.M88.4 R12, [R218+0x9000] ;  /* 0x00900000da0c783b */ /* 0x000e6e0000000200 */
[-C--:B-1----:R-:W-:Y:S08]  /*e260*/  HMMA.16816.F32.BF16 R56, R8, R12.reuse, R244 ;  /* 0x0000000c0838723c */ /* 0x082ff000000418f4 */
[C---:B------:R-:W-:Y:S08]  /*e270*/  HMMA.16816.F32.BF16 R60, R4.reuse, R12, R60 ;  /* 0x0000000c043c723c */ /* 0x040ff0000004183c */
[-C--:B------:R-:W-:Y:S08]  /*e280*/  HMMA.16816.F32.BF16 R136, R4, R14.reuse, R136 ;  /* 0x0000000e0488723c */ /* 0x080ff00000041888 */
[----:B------:R-:W-:Y:S01]  /*e290*/  HMMA.16816.F32.BF16 R132, R8, R14, R40 ;  /* 0x0000000e0884723c */ /* 0x000fe20000041828 */
[----:B------:R-:W1:Y:S07]  /*e2a0*/  LDSM.16.M88.4 R12, [R218+0x9800] ;  /* 0x00980000da0c783b */ /* 0x000e6e0000000200 */
[C---:B-1----:R-:W-:Y:S08]  /*e2b0*/  HMMA.16816.F32.BF16 R64, R4.reuse, R12, R204 ;  /* 0x0000000c0440723c */ /* 0x042ff000000418cc */
[----:B------:R-:W-:Y:S08]  /*e2c0*/  HMMA.16816.F32.BF16 R4, R4, R14, R248 ;  /* 0x0000000e0404723c */ /* 0x000ff000000418f8 */
[C---:B------:R-:W-:Y:S08]  /*e2d0*/  HMMA.16816.F32.BF16 R244, R8.reuse, R12, R208 ;  /* 0x0000000c08f4723c */ /* 0x040ff000000418d0 */
[----:B------:R-:W-:Y:S01]  /*e2e0*/  IMAD.MOV.U32 R40, RZ, RZ, R64 ;  /* 0x000000ffff287224 */ /* 0x000fe200078e0040 */
[----:B------:R-:W-:Y:S01]  /*e2f0*/  HMMA.16816.F32.BF16 R204, R8, R14, R16 ;  /* 0x0000000e08cc723c */ /* 0x000fe20000041810 */
[----:B------:R-:W-:Y:S01]  /*e300*/  LDSM.16.M88.4 R12, [R217] ;  /* 0x00000000d90c783b */ /* 0x000fe20000000200 */
[----:B------:R-:W-:Y:S01]  /*e310*/  MOV R3, R65 ;  /* 0x0000004100037202 */ /* 0x000fe20000000f00 */
[----:B------:R-:W-:Y:S01]  /*e320*/  IMAD.MOV.U32 R2, RZ, RZ, R66 ;  /* 0x000000ffff027224 */ /* 0x000fe200078e0042 */
[----:B------:R-:W-:Y:S01]  /*e330*/  MOV R0, R67 ;  /* 0x0000004300007202 */ /* 0x000fe20000000f00 */
[----:B------:R-:W1:Y:S02]  /*e340*/  LDSM.16.M88.4 R8, [R221] ;  /* 0x00000000dd08783b */ /* 0x000e640000000200 */
[----:B------:R-:W-:Y:S01]  /*e350*/  IMAD.MOV.U32 R64, RZ, RZ, R4 ;  /* 0x000000ffff407224 */ /* 0x000fe200078e0004 */
[----:B------:R-:W-:Y:S01]  /*e360*/  MOV R43, R5 ;  /* 0x00000005002b7202 */ /* 0x000fe20000000f00 */
[----:B------:R-:W-:Y:S01]  /*e370*/  IMAD.MOV.U32 R42, RZ, RZ, R6 ;  /* 0x000000ffff2a7224 */ /* 0x000fe200078e0006 */
[----:B------:R-:W-:-:S02]  /*e380*/  MOV R41, R7 ;  /* 0x0000000700297202 */ /* 0x000fc40000000f00 */
[----:B------:R-:W2:Y:S01]  /*e390*/  LDSM.16.M88.4 R4, [R221+0x2000] ;  /* 0x00200000dd04783b */ /* 0x000ea20000000200 */
[-C--:B-1----:R-:W-:Y:S07]  /*e3a0*/  HMMA.16816.F32.BF16 R248, R8, R12.reuse, R44 ;  /* 0x0000000c08f8723c */ /* 0x082fee000004182c */
[----:B------:R-:W-:Y:S01]  /*e3b0*/  MOV R45, R3 ;  /* 0x00000003002d7202 */ /* 0x000fe20000000f00 */
[----:B--2---:R-:W-:Y:S01]  /*e3c0*/  HMMA.16816.F32.BF16 R52, R4, R12, R52 ;  /* 0x0000000c0434723c */ /* 0x004fe20000041834 */
[----:B------:R-:W-:Y:S01]  /*e3d0*/  IMAD.MOV.U32 R46, RZ, RZ, R2 ;  /* 0x000000ffff2e7224 */ /* 0x000fe200078e0002 */
[----:B------:R-:W-:Y:S01]  /*e3e0*/  MOV R47, R0 ;  /* 0x00000000002f7202 */ /* 0x000fe20000000f00 */
[----:B------:R-:W-:-:S05]  /*e3f0*/  IMAD.MOV.U32 R44, RZ, RZ, R40 ;  /* 0x000000ffff2c7224 */ /* 0x000fca00078e0028 */
[-C--:B------:R-:W-:Y:S11]  /*e400*/  HMMA.16816.F32.BF16 R208, R4, R14.reuse, R36 ;  /* 0x0000000e04d0723c */ /* 0x080ff60000041824 */
[----:B------:R-:W-:Y:S05]  /*e410*/  @!UPT UIADD3 URZ, URZ, URZ, URZ ;  /* 0x0000003f3f3ff290 */ /* 0x000fea000fffe03f */
[----:B------:R-:W-:Y:S01]  /*e420*/  IMAD.MOV.U32 R19, RZ, RZ, R52 ;  /* 0x000000ffff137224 */ /* 0x000fe200078e0034 */
[----:B------:R-:W-:Y:S01]  /*e430*/  MOV R18, R53 ;  /* 0x0000003500127202 */ /* 0x000fe20000000f00 */
[----:B------:R-:W-:Y:S01]  /*e440*/  IMAD.MOV.U32 R52, RZ, RZ, R64 ;  /* 0x000000ffff347224 */ /* 0x000fe200078e0040 */
[----:B------:R-:W-:Y:S01]  /*e450*/  MOV R16, R55 ;  /* 0x0000003700107202 */ /* 0x000fe20000000f00 */
[----:B------:R-:W-:Y:S01]  /*e460*/  HMMA.16816.F32.BF16 R64, R8, R14, R20 ;  /* 0x0000000e0840723c */ /* 0x000fe20000041814 */
[----:B------:R-:W1:Y:S01]  /*e470*/  LDSM.16.M88.4 R12, [R217+0x800] ;  /* 0x00080000d90c783b */ /* 0x000e620000000200 */
[----:B------:R-:W-:Y:S01]  /*e480*/  IMAD.MOV.U32 R17, RZ, RZ, R54 ;  /* 0x000000ffff117224 */ /* 0x000fe200078e0036 */
[----:B------:R-:W-:Y:S01]  /*e490*/  MOV R53, R43 ;  /* 0x0000002b00357202 */ /* 0x000fe20000000f00 */
[----:B------:R-:W-:Y:S01]  /*e4a0*/  IMAD.MOV.U32 R54, RZ, RZ, R42 ;  /* 0x000000ffff367224 */ /* 0x000fe200078e002a */
[----:B------:R-:W-:-:S03]  /*e4b0*/  MOV R55, R41 ;  /* 0x0000002900377202 */ /* 0x000fc60000000f00 */
[-C--:B-1----:R-:W-:Y:S08]  /*e4c0*/  HMMA.16816.F32.BF16 R32, R8, R12.reuse, R32 ;  /* 0x0000000c0820723c */ /* 0x082ff00000041820 */
[----:B------:R-:W-:Y:S08]  /*e4d0*/  HMMA.16816.F32.BF16 R40, R4, R12, R28 ;  /* 0x0000000c0428723c */ /* 0x000ff0000004181c */
[----:B------:R-:W-:Y:S08]  /*e4e0*/  HMMA.16816.F32.BF16 R20, R8, R14, R48 ;  /* 0x0000000e0814723c */ /* 0x000ff00000041830 */
[----:B------:R-:W-:Y:S01]  /*e4f0*/  IMAD.MOV.U32 R252, RZ, RZ, R32 ;  /* 0x000000fffffc7224 */ /* 0x000fe200078e0020 */
[----:B------:R-:W-:Y:S01]  /*e500*/  MOV R3, R33 ;  /* 0x0000002100037202 */ /* 0x000fe20000000f00 */
[----:B------:R-:W-:Y:S01]  /*e510*/  IMAD.MOV.U32 R2, RZ, RZ, R34 ;  /* 0x000000ffff027224 */ /* 0x000fe200078e0022 */
[----:B------:R-:W-:-:S02]  /*e520*/  MOV R0, R35 ;  /* 0x0000002300007202 */ /* 0x000fc40000000f00 */
[C---:B------:R-:W-:Y:S01]  /*e530*/  HMMA.16816.F32.BF16 R32, R4.reuse, R14, R24 ;  /* 0x0000000e0420723c */ /* 0x040fe20000041818 */
[----:B------:R-:W1:Y:S07]  /*e540*/  LDSM.16.M88.4 R12, [R217+0x1000] ;  /* 0x00100000d90c783b */ /* 0x000e6e0000000200 */
[-C--:B-1----:R-:W-:Y:S07]  /*e550*/  HMMA.16816.F32.BF16 R28, R4, R12.reuse, R60 ;  /* 0x0000000c041c723c */ /* 0x082fee000004183c */
[----:B------:R-:W-:Y:S01]  /*e560*/  IMAD.MOV.U32 R60, RZ, RZ, R19 ;  /* 0x000000ffff3c7224 */ /* 0x000fe200078e0013 */
[----:B------:R-:W-:Y:S01]  /*e570*/  MOV R61, R18 ;  /* 0x00000012003d7202 */ /* 0x000fe20000000f00 */
[----:B------:R-:W-:Y:S01]  /*e580*/  IMAD.MOV.U32 R62, RZ, RZ, R17 ;  /* 0x000000ffff3e7224 */ /* 0x000fe200078e0011 */
[----:B------:R-:W-:Y:S01]  /*e590*/  MOV R63, R16 ;  /* 0x00000010003f7202 */ /* 0x000fe20000000f00 */
[----:B------:R-:W-:Y:S08]  /*e5a0*/  HMMA.16816.F32.BF16 R36, R8, R12, R56 ;  /* 0x0000000c0824723c */ /* 0x000ff00000041838 */
[-C--:B------:R-:W-:Y:S08]  /*e5b0*/  HMMA.16816.F32.BF16 R24, R4, R14.reuse, R136 ;  /* 0x0000000e0418723c */ /* 0x080ff00000041888 */
[----:B------:R-:W-:Y:S01]  /*e5c0*/  HMMA.16816.F32.BF16 R16, R8, R14, R132 ;  /* 0x0000000e0810723c */ /* 0x000fe20000041884 */
[----:B------:R-:W1:Y:S06]  /*e5d0*/  LDSM.16.M88.4 R12, [R217+0x1800] ;  /* 0x00180000d90c783b */ /* 0x000e6c0000000200 */
[----:B------:R-:W-:Y:S01]  /*e5e0*/  IMAD.MOV.U32 R132, RZ, RZ, R252 ;  /* 0x000000ffff847224 */ /* 0x000fe200078e00fc */
[----:B------:R-:W-:Y:S01]  /*e5f0*/  MOV R133, R3 ;  /* 0x0000000300857202 */ /* 0x000fe20000000f00 */
[----:B------:R-:W-:Y:S01]  /*e600*/  IMAD.MOV.U32 R134, RZ, RZ, R2 ;  /* 0x000000ffff867224 */ /* 0x000fe200078e0002 */
[----:B------:R-:W-:Y:S01]  /*e610*/  MOV R135, R0 ;  /* 0x0000000000877202 */ /* 0x000fe20000000f00 */
[-C--:B-1----:R-:W-:Y:S08]  /*e620*/  HMMA.16816.F32.BF16 R56, R4, R12.reuse, R44 ;  /* 0x0000000c0438723c */ /* 0x082ff0000004182c */
[----:B------:R-:W-:Y:S08]  /*e630*/  HMMA.16816.F32.BF16 R48, R8, R12, R244 ;  /* 0x0000000c0830723c */ /* 0x000ff000000418f4 */
        /* <DEDUP_REMOVED lines=8> */
[----:B------:R-:W-:Y:S01]  /*e6c0*/  IMAD.MOV.U32 R63, RZ, RZ, R136 ;  /* 0x000000ffff3f7224 */ /* 0x000fe200078e0088 */
[----:B------:R-:W-:Y:S01]  /*e6d0*/  MOV R62, R137 ;  /* 0x00000089003e7202 */ /* 0x000fe20000000f00 */
[----:B------:R-:W-:Y:S01]  /*e6e0*/  IMAD.MOV.U32 R61, RZ, RZ, R138 ;  /* 0x000000ffff3d7224 */ /* 0x000fe200078e008a */
[----:B------:R-:W-:-:S02]  /*e6f0*/  MOV R60, R139 ;  /* 0x0000008b003c7202 */ /* 0x000fc40000000f00 */
[C---:B------:R-:W-:Y:S01]  /*e700*/  HMMA.16816.F32.BF16 R136, R8.reuse, R14, R64 ;  /* 0x0000000e0888723c */ /* 0x040fe20000041840 */
[----:B------:R-:W1:Y:S07]  /*e710*/  LDSM.16.M88.4 R12, [R212+0xa800] ;  /* 0x00a80000d40c783b */ /* 0x000e6e0000000200 */
[-C--:B-1----:R-:W-:Y:S08]  /*e720*/  HMMA.16816.F32.BF16 R132, R8, R12.reuse, R132 ;  /* 0x0000000c0884723c */ /* 0x082ff00000041884 */
[----:B------:R-:W-:Y:S07]  /*e730*/  HMMA.16816.F32.BF16 R204, R4, R12, R40 ;  /* 0x0000000c04cc723c */ /* 0x000fee0000041828 */
[----:B------:R-:W-:Y:S01]  /*e740*/  IMAD.MOV.U32 R40, RZ, RZ, R63 ;  /* 0x000000ffff287224 */ /* 0x000fe200078e003f */
[----:B------:R-:W-:Y:S01]  /*e750*/  HMMA.16816.F32.BF16 R64, R8, R14, R20 ;  /* 0x0000000e0840723c */ /* 0x000fe20000041814 */
[----:B------:R-:W-:Y:S01]  /*e760*/  MOV R41, R62 ;  /* 0x0000003e00297202 */ /* 0x000fe20000000f00 */
[----:B------:R-:W-:Y:S01]  /*e770*/  IMAD.MOV.U32 R42, RZ, RZ, R61 ;  /* 0x000000ffff2a7224 */ /* 0x000fe200078e003d */
[----:B------:R-:W-:-:S05]  /*e780*/  MOV R43, R60 ;  /* 0x0000003c002b7202 */ /* 0x000fca0000000f00 */
[----:B------:R-:W-:Y:S01]  /*e790*/  IMAD.MOV.U32 R252, RZ, RZ, R132 ;  /* 0x000000fffffc7224 */ /* 0x000fe200078e0084 */
[----:B------:R-:W-:Y:S01]  /*e7a0*/  MOV R3, R133 ;  /* 0x0000008500037202 */ /* 0x000fe20000000f00 */
[----:B------:R-:W-:Y:S01]  /*e7b0*/  IMAD.MOV.U32 R2, RZ, RZ, R134 ;  /* 0x000000ffff027224 */ /* 0x000fe200078e0086 */
[----:B------:R-:W-:Y:S02]  /*e7c0*/  MOV R0, R135 ;  /* 0x0000008700007202 */ /* 0x000fe40000000f00 */
[----:B------:R-:W-:Y:S01]  /*e7d0*/  HMMA.16816.F32.BF16 R132, R4, R14, R32 ;  /* 0x0000000e0484723c */ /* 0x000fe20000041820 */
[----:B------:R-:W1:Y:S07]  /*e7e0*/  LDSM.16.M88.4 R12, [R212+0xb000] ;  /* 0x00b00000d40c783b */ /* 0x000e6e0000000200 */
[----:B-1----:R-:W-:Y:S08]  /*e7f0*/  HMMA.16816.F32.BF16 R248, R8, R12, R36 ;  /* 0x0000000c08f8723c */ /* 0x002ff00000041824 */
[C---:B------:R-:W-:Y:S08]  /*e800*/  HMMA.16816.F32.BF16 R36, R4.reuse, R14, R24 ;  /* 0x0000000e0424723c */ /* 0x040ff00000041818 */
[----:B------:R-:W-:Y:S08]  /*e810*/  HMMA.16816.F32.BF16 R60, R4, R12, R28 ;  /* 0x0000000c043c723c */ /* 0x000ff0000004181c */
[C---:B------:R-:W-:Y:S01]  /*e820*/  HMMA.16816.F32.BF16 R24, R8.reuse, R14, R16 ;  /* 0x0000000e0818723c */ /* 0x040fe20000041810 */
[----:B------:R-:W1:Y:S07]  /*e830*/  LDSM.16.M88.4 R12, [R212+0xb800] ;  /* 0x00b80000d40c783b */ /* 0x000e6e0000000200 */
[-C--:B-1----:R-:W-:Y:S08]  /*e840*/  HMMA.16816.F32.BF16 R32, R8, R12.reuse, R48 ;  /* 0x0000000c0820723c */ /* 0x082ff00000041830 */
[C---:B------:R-:W-:Y:S08]  /*e850*/  HMMA.16816.F32.BF16 R28, R4.reuse, R12, R56 ;  /* 0x0000000c041c723c */ /* 0x040ff00000041838 */
[-C--:B------:R-:W-:Y:S01]  /*e860*/  HMMA.16816.F32.BF16 R20, R4, R14.reuse, R52 ;  /* 0x0000000e0414723c */ /* 0x080fe20000041834 */
[----:B------:R-:W-:Y:S06]  /*e870*/  LDSM.16.M88.4 R4, [R220+0x6000] ;  /* 0x00600000dc04783b */ /* 0x000fec0000000200 */
[----:B------:R-:W-:Y:S01]  /*e880*/  MOV R53, R3 ;  /* 0x0000000300357202 */ /* 0x000fe20000000f00 */
[----:B------:R-:W-:Y:S01]  /*e890*/  HMMA.16816.F32.BF16 R16, R8, R14, R44 ;  /* 0x0000000e0810723c */ /* 0x000fe2000004182c */
[----:B------:R-:W1:Y:S01]  /*e8a0*/  LDSM.16.M88.4 R12, [R227] ;  /* 0x00000000e30c783b */ /* 0x000e620000000200 */
[----:B------:R-:W-:Y:S01]  /*e8b0*/  IMAD.MOV.U32 R54, RZ, RZ, R2 ;  /* 0x000000ffff367224 */ /* 0x000fe200078e0002 */
[----:B------:R-:W-:Y:S01]  /*e8c0*/  MOV R55, R0 ;  /* 0x0000000000377202 */ /* 0x000fe20000000f00 */
[----:B------:R-:W-:Y:S01]  /*e8d0*/  IMAD.MOV.U32 R52, RZ, RZ, R252 ;  /* 0x000000ffff347224 */ /* 0x000fe200078e00fc */
[----:B------:R-:W2:Y:S03]  /*e8e0*/  LDSM.16.M88.4 R8, [R220+0x4000] ;  /* 0x00400000dc08783b */ /* 0x000ea60000000200 */
[C---:B-1----:R-:W-:Y:S08]  /*e8f0*/  HMMA.16816.F32.BF16 R40, R4.reuse, R12, R40 ;  /* 0x0000000c0428723c */ /* 0x042ff00000041828 */
[-C--:B------:R-:W-:Y:S08]  /*e900*/  HMMA.16816.F32.BF16 R44, R4, R14.reuse, R208 ;  /* 0x0000000e042c723c */ /* 0x080ff000000418d0 */
[----:B--2---:R-:W-:Y:S08]  /*e910*/  HMMA.16816.F32.BF16 R48, R8, R14, R136 ;  /* 0x0000000e0830723c */ /* 0x004ff00000041888 */
[----:B------:R-:W-:Y:S01]  /*e920*/  IMAD.MOV.U32 R56, RZ, RZ, R40 ;  /* 0x000000ffff387224 */ /* 0x000fe200078e0028 */
[----:B------:R-:W-:Y:S01]  /*e930*/  MOV R3, R41 ;  /* 0x0000002900037202 */ /* 0x000fe20000000f00 */
[----:B------:R-:W-:Y:S01]  /*e940*/  IMAD.MOV.U32 R2, RZ, RZ, R42 ;  /* 0x000000ffff027224 */ /* 0x000fe200078e002a */
[----:B------:R-:W-:-:S02]  /*e950*/  MOV R0, R43 ;  /* 0x0000002b00007202 */ /* 0x000fc40000000f00 */
        /* <DEDUP_REMOVED lines=9> */
[-C--:B------:R-:W-:Y:S07]  /*e9f0*/  HMMA.16816.F32.BF16 R132, R4, R14.reuse, R36 ;  /* 0x0000000e0484723c */ /* 0x080fee0000041824 */
[----:B------:R-:W-:Y:S01]  /*ea00*/  IMAD.MOV.U32 R36, RZ, RZ, R56 ;  /* 0x000000ffff247224 */ /* 0x000fe200078e0038 */
[----:B------:R-:W-:Y:S01]  /*ea10*/  HMMA.16816.F32.BF16 R64, R8, R14, R24 ;  /* 0x0000000e0840723c */ /* 0x000fe20000041818 */
[----:B------:R-:W1:Y:S01]  /*ea20*/  LDSM.16.M88.4 R12, [R224] ;  /* 0x00000000e00c783b */ /* 0x000e620000000200 */
[----:B------:R-:W-:Y:S01]  /*ea30*/  MOV R37, R3 ;  /* 0x0000000300257202 */ /* 0x000fe20000000f00 */
[----:B------:R-:W-:Y:S01]  /*ea40*/  IMAD.MOV.U32 R38, RZ, RZ, R2 ;  /* 0x000000ffff267224 */ /* 0x000fe200078e0002 */
[----:B------:R-:W-:-:S04]  /*ea50*/  MOV R39, R0 ;  /* 0x0000000000277202 */ /* 0x000fc80000000f00 */
[-C--:B-1----:R-:W-:Y:S08]  /*ea60*/  HMMA.16816.F32.BF16 R60, R8, R12.reuse, R32 ;  /* 0x0000000c083c723c */ /* 0x082ff00000041820 */
[C---:B------:R-:W-:Y:S08]  /*ea70*/  HMMA.16816.F32.BF16 R56, R4.reuse, R12, R28 ;  /* 0x0000000c0438723c */ /* 0x040ff0000004181c */
[-C--:B------:R-:W-:Y:S01]  /*ea80*/  HMMA.16816.F32.BF16 R20, R4, R14.reuse, R20 ;  /* 0x0000000e0414723c */ /* 0x080fe20000041814 */
[----:B------:R-:W-:Y:S07]  /*ea90*/  LDSM.16.M88.4 R4, [R222+0x6000] ;  /* 0x00600000de04783b */ /* 0x000fee0000000200 */
[----:B------:R-:W-:Y:S01]  /*eaa0*/  HMMA.16816.F32.BF16 R16, R8, R14, R16 ;  /* 0x0000000e0810723c */ /* 0x000fe20000041810 */
[----:B------:R-:W1:Y:S04]  /*eab0*/  LDSM.16.M88.4 R12, [R218+0xa000] ;  /* 0x00a00000da0c783b */ /* 0x000e680000000200 */
[----:B------:R-:W2:Y:S03]  /*eac0*/  LDSM.16.M88.4 R8, [R222+0x4000] ;  /* 0x00400000de08783b */ /* 0x000ea60000000200 */
[C---:B-1----:R-:W-:Y:S08]  /*ead0*/  HMMA.16816.F32.BF16 R36, R4.reuse, R12, R36 ;  /* 0x0000000c0424723c */ /* 0x042ff00000041824 */
[----:B------:R-:W-:Y:S08]  /*eae0*/  HMMA.16816.F32.BF16 R28, R4, R14, R44 ;  /* 0x0000000e041c723c */ /* 0x000ff0000004182c */
[C---:B--2---:R-:W-:Y:S08]  /*eaf0*/  HMMA.16816.F32.BF16 R32, R8.reuse, R12, R40 ;  /* 0x0000000c0820723c */ /* 0x044ff00000041828 */
[----:B------:R-:W-:Y:S01]  /*eb00*/  IMAD.MOV.U32 R24, RZ, RZ, R36 ;  /* 0x000000ffff187224 */ /* 0x000fe200078e0024 */
[----:B------:R-:W-:Y:S01]  /*eb10*/  MOV R3, R37 ;  /* 0x0000002500037202 */ /* 0x000fe20000000f00 */
[----:B------:R-:W-:Y:S01]  /*eb20*/  IMAD.MOV.U32 R2, RZ, RZ, R38 ;  /* 0x000000ffff027224 */ /* 0x000fe200078e0026 */
[----:B------:R-:W-:Y:S01]  /*eb30*/  MOV R0, R39 ;  /* 0x0000002700007202 */ /* 0x000fe20000000f00 */
[----:B------:R-:W-:Y:S01]  /*eb40*/  IMAD.MOV.U32 R44, RZ, RZ, R24 ;  /* 0x000000ffff2c7224 */ /* 0x000fe200078e0018 */
[----:B------:R-:W-:Y:S01]  /*eb50*/  MOV R45, R3 ;  /* 0x00000003002d7202 */ /* 0x000fe20000000f00 */
[----:B------:R-:W-:Y:S01]  /*eb60*/  HMMA.16816.F32.BF16 R24, R8, R14, R48 ;  /* 0x0000000e0818723c */ /* 0x000fe20000041830 */
[----:B------:R-:W1:Y:S01]  /*eb70*/  LDSM.16.M88.4 R12, [R218+0xa800] ;  /* 0x00a80000da0c783b */ /* 0x000e620000000200 */
[----:B------:R-:W-:Y:S01]  /*eb80*/  IMAD.MOV.U32 R46, RZ, RZ, R2 ;  /* 0x000000ffff2e7224 */ /* 0x000fe200078e0002 */
[----:B------:R-:W-:-:S05]  /*eb90*/  MOV R47, R0 ;  /* 0x00000000002f7202 */ /* 0x000fca0000000f00 */
[-C--:B-1----:R-:W-:Y:S08]  /*eba0*/  HMMA.16816.F32.BF16 R52, R8, R12.reuse, R52 ;  /* 0x0000000c0834723c */ /* 0x082ff00000041834 */
[C---:B------:R-:W-:Y:S08]  /*ebb0*/  HMMA.16816.F32.BF16 R48, R4.reuse, R12, R244 ;  /* 0x0000000c0430723c */ /* 0x040ff000000418f4 */
[-C--:B------:R-:W-:Y:S08]  /*ebc0*/  HMMA.16816.F32.BF16 R40, R4, R14.reuse, R208 ;  /* 0x0000000e0428723c */ /* 0x080ff000000418d0 */
[C---:B------:R-:W-:Y:S01]  /*ebd0*/  HMMA.16816.F32.BF16 R36, R8.reuse, R14, R136 ;  /* 0x0000000e0824723c */ /* 0x040fe20000041888 */
[----:B------:R-:W1:Y:S07]  /*ebe0*/  LDSM.16.M88.4 R12, [R218+0xb000] ;  /* 0x00b00000da0c783b */ /* 0x000e6e0000000200 */
[----:B-1----:R-:W-:Y:S08]  /*ebf0*/  HMMA.16816.F32.BF16 R248, R8, R12, R248 ;  /* 0x0000000c08f8723c */ /* 0x002ff000000418f8 */
[-C--:B------:R-:W-:Y:S08]  /*ec00*/  HMMA.16816.F32.BF16 R244, R4, R14.reuse, R132 ;  /* 0x0000000e04f4723c */ /* 0x080ff00000041884 */
[----:B------:R-:W-:Y:S08]  /*ec10*/  HMMA.16816.F32.BF16 R132, R8, R14, R64 ;  /* 0x0000000e0884723c */ /* 0x000ff00000041840 */
[----:B------:R-:W-:Y:S01]  /*ec20*/  IMAD.MOV.U32 R136, RZ, RZ, R248 ;  /* 0x000000ffff887224 */ /* 0x000fe200078e00f8 */
[----:B------:R-:W-:Y:S01]  /*ec30*/  MOV R3, R249 ;  /* 0x000000f900037202 */ /* 0x000fe20000000f00 */
[----:B------:R-:W-:Y:S01]  /*ec40*/  IMAD.MOV.U32 R2, RZ, RZ, R250 ;  /* 0x000000ffff027224 */ /* 0x000fe200078e00fa */
[----:B------:R-:W-:-:S02]  /*ec50*/  MOV R0, R251 ;  /* 0x000000fb00007202 */ /* 0x000fc40000000f00 */
[----:B------:R-:W-:Y:S01]  /*ec60*/  HMMA.16816.F32.BF16 R248, R4, R12, R204 ;  /* 0x0000000c04f8723c */ /* 0x000fe200000418cc */
[----:B------:R-:W1:Y:S07]  /*ec70*/  LDSM.16.M88.4 R12, [R218+0xb800] ;  /* 0x00b80000da0c783b */ /* 0x000e6e0000000200 */
[-C--:B-1----:R-:W-:Y:S08]  /*ec80*/  HMMA.16816.F32.BF16 R208, R8, R12.reuse, R60 ;  /* 0x0000000c08d0723c */ /* 0x082ff0000004183c */
[C---:B------:R-:W-:Y:S07]  /*ec90*/  HMMA.16816.F32.BF16 R64, R4.reuse, R12, R56 ;  /* 0x0000000c0440723c */ /* 0x040fee0000041838 */
[----:B------:R-:W-:Y:S01]  /*eca0*/  IMAD.MOV.U32 R56, RZ, RZ, R136 ;  /* 0x000000ffff387224 */ /* 0x000fe200078e0088 */
[----:B------:R-:W-:Y:S01]  /*ecb0*/  HMMA.16816.F32.BF16 R20, R4, R14, R20 ;  /* 0x0000000e0414723c */ /* 0x000fe20000041814 */
[----:B------:R-:W-:Y:S01]  /*ecc0*/  LDSM.16.M88.4 R4, [R221+0x6000] ;  /* 0x00600000dd04783b */ /* 0x000fe20000000200 */
[----:B------:R-:W-:Y:S01]  /*ecd0*/  MOV R57, R3 ;  /* 0x0000000300397202 */ /* 0x000fe20000000f00 */
[----:B------:R-:W-:Y:S01]  /*ece0*/  IMAD.MOV.U32 R58, RZ, RZ, R2 ;  /* 0x000000ffff3a7224 */ /* 0x000fe200078e0002 */
[----:B------:R-:W-:-:S04]  /*ecf0*/  MOV R59, R0 ;  /* 0x00000000003b7202 */ /* 0x000fc80000000f00 */
[----:B------:R-:W-:Y:S01]  /*ed00*/  HMMA.16816.F32.BF16 R16, R8, R14, R16 ;  /* 0x0000000e0810723c */ /* 0x000fe20000041810 */
[----:B------:R-:W1:Y:S04]  /*ed10*/  LDSM.16.M88.4 R12, [R217+0x2000] ;  /* 0x00200000d90c783b */ /* 0x000e680000000200 */
[----:B------:R-:W2:Y:S03]  /*ed20*/  LDSM.16.M88.4 R8, [R221+0x4000] ;  /* 0x00400000dd08783b */ /* 0x000ea60000000200 */
[-C--:B-1----:R-:W-:Y:S08]  /*ed30*/  HMMA.16816.F32.BF16 R44, R4, R12.reuse, R44 ;  /* 0x0000000c042c723c */ /* 0x082ff0000004182c */
[----:B--2---:R-:W-:Y:S08]  /*ed40*/  HMMA.16816.F32.BF16 R32, R8, R12, R32 ;  /* 0x0000000c0820723c */ /* 0x004ff00000041820 */
[-C--:B------:R-:W-:Y:S07]  /*ed50*/  HMMA.16816.F32.BF16 R28, R4, R14.reuse, R28 ;  /* 0x0000000e041c723c */ /* 0x080fee000004181c */
[----:B------:R-:W-:Y:S04]  /*ed60*/  STL.64 [R1+0x20], R44 ;  /* 0x0000202c01007387 */ /* 0x000fe80000100a00 */
[----:B------:R1:W-:Y:S11]  /*ed70*/  STL.64 [R1+0x28], R46 ;  /* 0x0000282e01007387 */ /* 0x0003f60000100a00 */
[----:B------:R-:W-:Y:S01]  /*ed80*/  @!UPT UIADD3 URZ, URZ, URZ, URZ ;  /* 0x0000003f3f3ff290 */ /* 0x000fe2000fffe03f */
[----:B------:R-:W-:Y:S04]  /*ed90*/  STL.64 [R1+0x10], R28 ;  /* 0x0000101c01007387 */ /* 0x000fe80000100a00 */
[----:B------:R-:W-:Y:S01]  /*eda0*/  STL.64 [R1+0x18], R30 ;  /* 0x0000181e01007387 */ /* 0x000fe20000100a00 */
[----:B-1----:R-:W-:Y:S03]  /*edb0*/  HMMA.16816.F32.BF16 R44, R8, R14, R24 ;  /* 0x0000000e082c723c */ /* 0x002fe60000041818 */
[----:B------:R-:W1:Y:S05]  /*edc0*/  LDSM.16.M88.4 R12, [R217+0x2800] ;  /* 0x00280000d90c783b */ /* 0x000e6a0000000200 */
[-C--:B-1----:R-:W-:Y:S08]  /*edd0*/  HMMA.16816.F32.BF16 R60, R4, R12.reuse, R48 ;  /* 0x0000000c043c723c */ /* 0x082ff00000041830 */
[----:B------:R-:W-:Y:S08]  /*ede0*/  HMMA.16816.F32.BF16 R204, R8, R12, R52 ;  /* 0x0000000c08cc723c */ /* 0x000ff00000041834 */
[-C--:B------:R-:W-:Y:S08]  /*edf0*/  HMMA.16816.F32.BF16 R136, R4, R14.reuse, R40 ;  /* 0x0000000e0488723c */ /* 0x080ff00000041828 */
[C---:B------:R-:W-:Y:S01]  /*ee00*/  HMMA.16816.F32.BF16 R48, R8.reuse, R14, R36 ;  /* 0x0000000e0830723c */ /* 0x040fe20000041824 */
[----:B------:R-:W1:Y:S07]  /*ee10*/  LDSM.16.M88.4 R12, [R217+0x3000] ;  /* 0x00300000d90c783b */ /* 0x000e6e0000000200 */
[-C--:B-1----:R-:W-:Y:S08]  /*ee20*/  HMMA.16816.F32.BF16 R52, R8, R12.reuse, R56 ;  /* 0x0000000c0834723c */ /* 0x082ff00000041838 */
[C---:B------:R-:W-:Y:S08]  /*ee30*/  HMMA.16816.F32.BF16 R56, R4.reuse, R12, R248 ;  /* 0x0000000c0438723c */ /* 0x040ff000000418f8 */
[-C--:B------:R-:W-:Y:S08]  /*ee40*/  HMMA.16816.F32.BF16 R24, R4, R14.reuse, R244 ;  /* 0x0000000e0418723c */ /* 0x080ff000000418f4 */
[----:B------:R-:W-:Y:S01]  /*ee50*/  HMMA.16816.F32.BF16 R132, R8, R14, R132 ;  /* 0x0000000e0884723c */ /* 0x000fe20000041884 */
[----:B------:R-:W1:Y:S01]  /*ee60*/  LDSM.16.M88.4 R12, [R217+0x3800] ;  /* 0x00380000d90c783b */ /* 0x000e620000000200 */
[----:B------:R-:W-:Y:S11]  /*ee70*/  DEPBAR.LE SB0, 0x0 ;  /* 0x000080000000791a */ /* 0x000ff60000000000 */
[----:B------:R-:W-:Y:S02]  /*ee80*/  @!UPT UIADD3 URZ, URZ, URZ, URZ ;  /* 0x0000003f3f3ff290 */ /* 0x000fe4000fffe03f */
[----:B------:R2:W-:Y:S04]  /*ee90*/  STL.64 [R1], R24 ;  /* 0x0000001801007387 */ /* 0x0005e80000100a00 */
[----:B------:R2:W-:Y:S01]  /*eea0*/  STL.64 [R1+0x8], R26 ;  /* 0x0000081a01007387 */ /* 0x0005e20000100a00 */
[-C--:B-1----:R-:W-:Y:S08]  /*eeb0*/  HMMA.16816.F32.BF16 R244, R4, R12.reuse, R64 ;  /* 0x0000000c04f4723c */ /* 0x082ff00000041840 */
[----:B------:R-:W-:Y:S08]  /*eec0*/  HMMA.16816.F32.BF16 R208, R8, R12, R208 ;  /* 0x0000000c08d0723c */ /* 0x000ff000000418d0 */
[-C--:B------:R-:W-:Y:S08]  /*eed0*/  HMMA.16816.F32.BF16 R248, R4, R14.reuse, R20 ;  /* 0x0000000e04f8723c */ /* 0x080ff00000041814 */
[----:B------:R-:W-:Y:S01]  /*eee0*/  HMMA.16816.F32.BF16 R64, R8, R14, R16 ;  /* 0x0000000e0840723c */ /* 0x000fe20000041810 */
[----:B------:R-:W-:Y:S06]  /*eef0*/  BAR.SYNC.DEFER_BLOCKING 0x0 ;  /* 0x0000000000007b1d */ /* 0x000fec0000010000 */
[----:B------:R-:W-:Y:S05]  /*ef00*/  @!P0 BRA `(.L_x_434) ;  /* 0x0000024000008947 */ /* 0x000fea0003800000 */
[----:B--2---:R-:W2:Y:S04]  /*ef10*/  LDL.64 R2, [R1+0x60] ;  /* 0x0000600001027983 */ /* 0x004ea80000100a00 */
[----:B------:R-:W3:Y:S01]  /*ef20*/  LDL.64 R30, [R1+0x58] ;  /* 0x00005800011e7983 */ /* 0x000ee20000100a00 */
[----:B------:R-:W-:-:S02]  /*ef30*/  UIADD3 UR13, UR8, -0x4, URZ ;  /* 0xfffffffc080d7890 */ /* 0x000fc4000fffe03f */
[----:B------:R-:W-:Y:S02]  /*ef40*/  ULDC.64 UR4, c[0x0][0x198] ;  /* 0x0000660000047ab9 */ /* 0x000fe40000000a00 */
[----:B------:R-:W-:Y:S02]  /*ef50*/  USHF.R.S32.HI UR8, URZ, 0x1f, UR13 ;  /* 0x0000001f3f087899 */ /* 0x000fe4000801140d */
[----:B------:R-:W-:Y:S02]  /*ef60*/  UIMAD.WIDE.U32 UR16, UR13, UR4, URZ ;  /* 0x000000040d1072a5 */ /* 0x000fe4000f8e003f */
[----:B------:R-:W-:Y:S02]  /*ef70*/  UIMAD UR8, UR8, UR4, URZ ;  /* 0x00000004080872a4 */ /* 0x000fe4000f8e023f */
[----:B------:R-:W-:Y:S02]  /*ef80*/  USHF.L.U32 UR4, UR6, 0x5, URZ ;  /* 0x0000000506047899 */ /* 0x000fe4000800063f */
[----:B------:R-:W-:Y:S01]  /*ef90*/  UIMAD UR5, UR13, UR5, UR8 ;  /* 0x000000050d0572a4 */ /* 0x000fe2000f8e0208 */
[----:B------:R-:W-:-:S03]  /*efa0*/  IMAD.U32 R0, RZ, RZ, UR16 ;  /* 0x00000010ff007e24 */ /* 0x000fc6000f8e00ff */
[----:B------:R-:W-:Y:S02]  /*efb0*/  UIADD3 UR5, UR17, UR5, URZ ;  /* 0x0000000511057290 */ /* 0x000fe4000fffe03f */
[----:B--2---:R-:W-:Y:S01]  /*efc0*/  LEA R0, P0, R0, R2, 0x6 ;  /* 0x0000000200007211 */ /* 0x004fe200078030ff */
[----:B------:R-:W-:-:S03]  /*efd0*/  IMAD.U32 R3, RZ, RZ, UR16 ;  /* 0x00000010ff037e24 */ /* 0x000fc6000f8e00ff */
[----:B------:R-:W-:Y:S01]  /*efe0*/  IMAD.U32 R2, RZ, RZ, UR5 ;  /* 0x00000005ff027e24 */ /* 0x000fe2000f8e00ff */
[----:B------:R-:W-:-:S04]  /*eff0*/  USHF.L.U64.HI UR5, UR6, 0x5, UR7 ;  /* 0x0000000506057899 */ /* 0x000fc80008010207 */
        /* <DEDUP_REMOVED lines=21> */
.L_x_434:
[----:B-12---:R-:W2:Y:S04]  /*f150*/  LDL.LU R2, [R1+0x24] ;  /* 0x0000240001027983 */ /* 0x006ea80000300800 */
[----:B------:R-:W3:Y:S04]  /*f160*/  LDL.LU R0, [R1+0x2c] ;  /* 0x00002c0001007983 */ /* 0x000ee80000300800 */
[----:B------:R-:W4:Y:S04]  /*f170*/  LDL.LU R13, [R1+0x20] ;  /* 0x00002000010d7983 */ /* 0x000f280000300800 */
[----:B------:R-:W5:Y:S04]  /*f180*/  LDL.LU R12, [R1+0x28] ;  /* 0x00002800010c7983 */ /* 0x000f680000300800 */
[----:B------:R-:W5:Y:S04]  /*f190*/  LDL.LU R9, [R1+0x18] ;  /* 0x0000180001097983 */ /* 0x000f680000300800 */
[----:B------:R-:W5:Y:S04]  /*f1a0*/  LDL.LU R8, [R1+0x14] ;  /* 0x0000140001087983 */ /* 0x000f680000300800 */
[----:B------:R-:W5:Y:S04]  /*f1b0*/  LDL.LU R7, [R1+0x1c] ;  /* 0x00001c0001077983 */ /* 0x000f680000300800 */
[----:B------:R-:W5:Y:S04]  /*f1c0*/  LDL.LU R10, [R1+0x10] ;  /* 0x00001000010a7983 */ /* 0x000f680000300800 */
[----:B------:R-:W5:Y:S04]  /*f1d0*/  LDL.LU R3, [R1+0x8] ;  /* 0x0000080001037983 */ /* 0x000f680000300800 */
[----:B------:R-:W5:Y:S04]  /*f1e0*/  LDL.LU R6, [R1] ;  /* 0x0000000001067983 */ /* 0x000f680000300800 */
[----:B------:R-:W5:Y:S04]  /*f1f0*/  LDL.LU R4, [R1+0xc] ;  /* 0x00000c0001047983 */ /* 0x000f680000300800 */
[----:B------:R-:W1:Y:S04]  /*f200*/  S2R R14, SR_TID.X ;  /* 0x00000000000e7919 */ /* 0x000e680000002100 */
[----:B------:R-:W5:Y:S01]  /*f210*/  LDL.LU R5, [R1+0x4] ;  /* 0x0000040001057983 */ /* 0x000f620000300800 */
[----:B-1----:R-:W-:-:S05]  /*f220*/  IMAD.SHL.U32 R14, R14, 0x2, RZ ;  /* 0x000000020e0e7824 */ /* 0x002fca00078e00ff */
[----:B------:R-:W-:Y:S01]  /*f230*/  LOP3.LUT R14, R14, 0x6, RZ, 0xc0, !PT ;  /* 0x000000060e0e7812 */ /* 0x000fe200078ec0ff */
[----:B--2---:R-:W-:Y:S02]  /*f240*/  IMAD.MOV.U32 R11, RZ, RZ, R2 ;  /* 0x000000ffff0b7224 */ /* 0x004fe400078e0002 */
[----:B---3--:R-:W-:Y:S01]  /*f250*/  IMAD.MOV.U32 R2, RZ, RZ, R0 ;  /* 0x000000ffff027224 */ /* 0x008fe200078e0000 */
[----:B------:R-:W-:-:S05]  /*f260*/  MOV R0, UR22 ;  /* 0x0000001600007c02 */ /* 0x000fca0008000f00 */
[----:B------:R-:W-:Y:S02]  /*f270*/  IMAD R0, R0, 0x40, R14 ;  /* 0x0000004000007824 */ /* 0x000fe400078e020e */
[----:B----4-:R-:W-:Y:S02]  /*f280*/  IMAD.MOV.U32 R14, RZ, RZ, R13 ;  /* 0x000000ffff0e7224 */ /* 0x010fe400078e000d */
[----:B-----5:R-:W-:Y:S01]  /*f290*/  IMAD.MOV.U32 R13, RZ, RZ, R12 ;  /* 0x000000ffff0d7224 */ /* 0x020fe200078e000c */
[C---:B------:R-:W-:Y:S02]  /*f2a0*/  ISETP.GE.AND P3, PT, R0.reuse, R240, PT ;  /* 0x000000f00000720c */ /* 0x040fe40003f66270 */
[----:B------:R-:W-:Y:S01]  /*f2b0*/  MOV R12, R11 ;  /* 0x0000000b000c7202 */ /* 0x000fe20000000f00 */
[----:B------:R-:W-:Y:S01]  /*f2c0*/  IMAD.MOV.U32 R11, RZ, RZ, R2 ;  /* 0x000000ffff0b7224 */ /* 0x000fe200078e0002 */
[C---:B------:R-:W-:Y:S02]  /*f2d0*/  ISETP.LT.OR P3, PT, R0.reuse, R236, P3 ;  /* 0x000000ec0000720c */ /* 0x040fe40001f61670 */
[----:B------:R-:W-:-:S02]  /*f2e0*/  IADD3 R2, R0, 0x1, RZ ;  /* 0x0000000100027810 */ /* 0x000fc40007ffe0ff */
[----:B------:R-:W-:Y:S02]  /*f2f0*/  FSEL R22, R32, -INF , !P3 ;  /* 0xff80000020167808 */ /* 0x000fe40005800000 */
[C---:B------:R-:W-:Y:S02]  /*f300*/  ISETP.GE.AND P1, PT, R2.reuse, R240, PT ;  /* 0x000000f00200720c */ /* 0x040fe40003f26270 */
[C---:B------:R-:W-:Y:S02]  /*f310*/  ISETP.GE.AND P6, PT, R2.reuse, R239, PT ;  /* 0x000000ef0200720c */ /* 0x040fe40003fc6270 */
[C---:B------:R-:W-:Y:S02]  /*f320*/  ISETP.GE.AND P5, PT, R2.reuse, R238, PT ;  /* 0x000000ee0200720c */ /* 0x040fe40003fa6270 */
[----:B------:R-:W-:Y:S02]  /*f330*/  ISETP.GE.AND P4, PT, R2, R237, PT ;  /* 0x000000ed0200720c */ /* 0x000fe40003f86270 */
[----:B------:R-:W-:-:S02]  /*f340*/  ISETP.GE.AND P2, PT, R0, R239, PT ;  /* 0x000000ef0000720c */ /* 0x000fc40003f46270 */
[C---:B------:R-:W-:Y:S02]  /*f350*/  ISETP.GE.AND P0, PT, R0.reuse, R238, PT ;  /* 0x000000ee0000720c */ /* 0x040fe40003f06270 */
[----:B------:R-:W-:Y:S02]  /*f360*/  ISETP.GE.AND P3, PT, R0, R237, PT ;  /* 0x000000ed0000720c */ /* 0x000fe40003f66270 */
[C---:B------:R-:W-:Y:S02]  /*f370*/  ISETP.LT.OR P1, PT, R2.reuse, R236, P1 ;  /* 0x000000ec0200720c */ /* 0x040fe40000f21670 */
[C---:B------:R-:W-:Y:S02]  /*f380*/  ISETP.LT.OR P6, PT, R2.reuse, R235, P6 ;  /* 0x000000eb0200720c */ /* 0x040fe400037c1670 */
[C---:B------:R-:W-:Y:S02]  /*f390*/  ISETP.LT.OR P5, PT, R2.reuse, R234, P5 ;  /* 0x000000ea0200720c */ /* 0x040fe40002fa1670 */
[----:B------:R-:W-:-:S02]  /*f3a0*/  ISETP.LT.OR P4, PT, R2, R232, P4 ;  /* 0x000000e80200720c */ /* 0x000fc40002781670 */
[C---:B------:R-:W-:Y:S02]  /*f3b0*/  ISETP.LT.OR P2, PT, R0.reuse, R235, P2 ;  /* 0x000000eb0000720c */ /* 0x040fe40001741670 */
        /* <DEDUP_REMOVED lines=29> */
[----:B------:R-:W-:Y:S01]  /*f590*/  FSEL R34, R46, -INF , !P0 ;  /* 0xff8000002e227808 */ /* 0x000fe20004000000 */
[----:B------:R-:W-:Y:S01]  /*f5a0*/  IMAD.MOV.U32 R46, RZ, RZ, R243 ;  /* 0x000000ffff2e7224 */ /* 0x000fe200078e00f3 */
        /* <DEDUP_REMOVED lines=14> */
[----:B------:R-:W-:Y:S01]  /*f690*/  FSEL R43, R7, -INF , !P2 ;  /* 0xff800000072b7808 */ /* 0x000fe20005000000 */
[----:B------:R-:W-:Y:S01]  /*f6a0*/  IMAD.MOV.U32 R7, RZ, RZ, R6 ;  /* 0x000000ffff077224 */ /* 0x000fe200078e0006 */
        /* <DEDUP_REMOVED lines=23> */
[----:B------:R-:W-:Y:S01]  /*f820*/  MOV R8, R4 ;  /* 0x0000000400087202 */ /* 0x000fe20000000f00 */
[----:B------:R-:W-:Y:S01]  /*f830*/  IMAD.MOV.U32 R4, RZ, RZ, R242 ;  /* 0x000000ffff047224 */ /* 0x000fe200078e00f2 */
[----:B------:R-:W-:Y:S02]  /*f840*/  FSEL R28, R207, -INF , !P6 ;  /* 0xff800000cf1c7808 */ /* 0x000fe40007000000 */
[----:B------:R-:W-:-:S02]  /*f850*/  FSEL R242, R61, -INF , !P4 ;  /* 0xff8000003df27808 */ /* 0x000fc40006000000 */
[----:B------:R-:W-:Y:S02]  /*f860*/  FSEL R6, R63, -INF , !P0 ;  /* 0xff8000003f067808 */ /* 0x000fe40004000000 */
[----:B------:R-:W-:Y:S02]  /*f870*/  FSEL R21, R48, -INF , !P3 ;  /* 0xff80000030157808 */ /* 0x000fe40005800000 */
[C---:B------:R-:W-:Y:S01]  /*f880*/  ISETP.GE.AND P0, PT, R2.reuse, R240, PT ;  /* 0x000000f00200720c */ /* 0x040fe20003f06270 */
[----:B------:R-:W-:Y:S01]  /*f890*/  IMAD.MOV.U32 R48, RZ, RZ, R6 ;  /* 0x000000ffff307224 */ /* 0x000fe200078e0006 */
[C---:B------:R-:W-:Y:S01]  /*f8a0*/  ISETP.GE.AND P6, PT, R2.reuse, R239, PT ;  /* 0x000000ef0200720c */ /* 0x040fe20003fc6270 */
[----:B------:R-:W-:Y:S01]  /*f8b0*/  IMAD.MOV.U32 R6, RZ, RZ, R241 ;  /* 0x000000ffff067224 */ /* 0x000fe200078e00f1 */
        /* <DEDUP_REMOVED lines=21> */
[C---:B------:R-:W-:Y:S02]  /*fa10*/  ISETP.GE.AND P1, PT, R2.reuse, R237, PT ;  /* 0x000000ed0200720c */ /* 0x040fe40003f26270 */
[----:B------:R-:W-:Y:S02]  /*fa20*/  FSEL R63, R139, -INF , !P3 ;  /* 0xff8000008b3f7808 */ /* 0x000fe40005800000 */
[C---:B------:R-:W-:Y:S02]  /*fa30*/  ISETP.LT.OR P1, PT, R2.reuse, R232, P1 ;  /* 0x000000e80200720c */ /* 0x040fe40000f21670 */
[----:B------:R-:W-:Y:S02]  /*fa40*/  ISETP.GE.AND P3, PT, R2, R238, PT ;  /* 0x000000ee0200720c */ /* 0x000fe40003f66270 */
[----:B------:R-:W-:-:S02]  /*fa50*/  FSEL R136, R59, -INF , !P1 ;  /* 0xff8000003b887808 */ /* 0x000fc40004800000 */
[----:B------:R-:W2:Y:S01]  /*fa60*/  LDL.LU R59, [R1+0x34] ;  /* 0x00003400013b7983 */ /* 0x000ea20000300800 */
[----:B------:R-:W-:Y:S02]  /*fa70*/  ISETP.LT.OR P3, PT, R2, R234, P3 ;  /* 0x000000ea0200720c */ /* 0x000fe40001f61670 */
[----:B------:R-:W-:Y:S02]  /*fa80*/  MOV R10, R231 ;  /* 0x000000e7000a7202 */ /* 0x000fe40000000f00 */
[----:B------:R-:W-:Y:S02]  /*fa90*/  FSEL R207, R57, -INF , !P3 ;  /* 0xff80000039cf7808 */ /* 0x000fe40005800000 */
[----:B------:R-:W-:Y:S01]  /*faa0*/  MOV R57, R6 ;  /* 0x0000000600397202 */ /* 0x000fe20000000f00 */
[----:B------:R-:W-:Y:S01]  /*fab0*/  IMAD.MOV.U32 R6, RZ, RZ, R5 ;  /* 0x000000ffff067224 */ /* 0x000fe200078e0005 */
[----:B------:R-:W-:Y:S01]  /*fac0*/  FSEL R23, R51, -INF , !P6 ;  /* 0xff80000033177808 */ /* 0x000fe20007000000 */
[----:B------:R-:W-:Y:S01]  /*fad0*/  IMAD.MOV.U32 R5, RZ, RZ, R3 ;  /* 0x000000ffff057224 */ /* 0x000fe200078e0003 */
[----:B------:R-:W-:-:S02]  /*fae0*/  FMNMX.FTZ R3, R57, R22, !PT ;  /* 0x0000001639037209 */ /* 0x000fc40007810000 */
[----:B------:R-:W-:Y:S02]  /*faf0*/  FSEL R231, R137, -INF , !P4 ;  /* 0xff80000089e77808 */ /* 0x000fe40006000000 */
[C---:B------:R-:W-:Y:S02]  /*fb00*/  ISETP.GE.AND P6, PT, R2.reuse, R240, PT ;  /* 0x000000f00200720c */ /* 0x040fe40003fc6270 */
[C---:B------:R-:W-:Y:S02]  /*fb10*/  ISETP.GE.AND P4, PT, R2.reuse, R239, PT ;  /* 0x000000ef0200720c */ /* 0x040fe40003f86270 */
[----:B------:R-:W-:Y:S02]  /*fb20*/  FMNMX.FTZ R3, R33, R3, !PT ;  /* 0x0000000321037209 */ /* 0x000fe40007810000 */
[C---:B------:R-:W-:Y:S02]  /*fb30*/  ISETP.LT.OR P6, PT, R2.reuse, R236, P6 ;  /* 0x000000ec0200720c */ /* 0x040fe400037c1670 */
[----:B------:R-:W-:-:S02]  /*fb40*/  ISETP.LT.OR P4, PT, R2, R235, P4 ;  /* 0x000000eb0200720c */ /* 0x000fc40002781670 */
[----:B------:R-:W-:Y:S02]  /*fb50*/  IADD3 R2, R0, 0x28, RZ ;  /* 0x0000002800027810 */ /* 0x000fe40007ffe0ff */
[----:B------:R-:W-:Y:S02]  /*fb60*/  FMNMX.FTZ R3, R31, R3, !PT ;  /* 0x000000031f037209 */ /* 0x000fe40007810000 */
[----:B------:R-:W-:Y:S02]  /*fb70*/  FSEL R20, R54, -INF , !P5 ;  /* 0xff80000036147808 */ /* 0x000fe40006800000 */
[----:B------:R-:W-:Y:S02]  /*fb80*/  FSEL R241, R56, -INF , !P2 ;  /* 0xff80000038f17808 */ /* 0x000fe40005000000 */
[----:B------:R-:W-:Y:S01]  /*fb90*/  FSEL R52, R58, -INF , !P0 ;  /* 0xff8000003a347808 */ /* 0x000fe20004000000 */
[----:B------:R-:W-:Y:S01]  /*fba0*/  IMAD.MOV.U32 R137, RZ, RZ, R5 ;  /* 0x000000ffff897224 */ /* 0x000fe200078e0005 */
[----:B------:R-:W-:Y:S01]  /*fbb0*/  FSEL R14, R53, -INF , !P6 ;  /* 0xff800000350e7808 */ /* 0x000fe20007000000 */
[----:B------:R-:W-:Y:S01]  /*fbc0*/  IMAD.MOV.U32 R53, RZ, RZ, R10 ;  /* 0x000000ffff357224 */ /* 0x000fe200078e000a */
[C---:B------:R-:W-:Y:S01]  /*fbd0*/  ISETP.GE.AND P5, PT, R2.reuse, R240, PT ;  /* 0x000000f00200720c */ /* 0x040fe20003fa6270 */
[----:B------:R-:W-:Y:S01]  /*fbe0*/  IMAD.MOV.U32 R56, RZ, RZ, R8 ;  /* 0x000000ffff387224 */ /* 0x000fe200078e0008 */
[----:B------:R-:W-:-:S02]  /*fbf0*/  ISETP.GE.AND P2, PT, R2, R239, PT ;  /* 0x000000ef0200720c */ /* 0x000fc40003f46270 */
[C---:B------:R-:W-:Y:S02]  /*fc00*/  ISETP.GE.AND P0, PT, R2.reuse, R238, PT ;  /* 0x000000ee0200720c */ /* 0x040fe40003f06270 */
[C---:B------:R-:W-:Y:S02]  /*fc10*/  ISETP.GE.AND P6, PT, R2.reuse, R237, PT ;  /* 0x000000ed0200720c */ /* 0x040fe40003fc6270 */
[----:B------:R-:W-:Y:S02]  /*fc20*/  FMNMX.FTZ R3, R29, R3, !PT ;  /* 0x000000031d037209 */ /* 0x000fe40007810000 */
[C---:B------:R-:W-:Y:S02]  /*fc30*/  ISETP.LT.OR P5, PT, R2.reuse, R236, P5 ;  /* 0x000000ec0200720c */ /* 0x040fe40002fa1670 */
[C---:B------:R-:W-:Y:S02]  /*fc40*/  ISETP.LT.OR P2, PT, R2.reuse, R235, P2 ;  /* 0x000000eb0200720c */ /* 0x040fe40001741670 */
[----:B------:R-:W-:-:S02]  /*fc50*/  ISETP.LT.OR P0, PT, R2, R234, P0 ;  /* 0x000000ea0200720c */ /* 0x000fc40000701670 */
[----:B------:R-:W-:Y:S02]  /*fc60*/  ISETP.LT.OR P6, PT, R2, R232, P6 ;  /* 0x000000e80200720c */ /* 0x000fe400037c1670 */
[----:B------:R-:W-:Y:S02]  /*fc70*/  FMNMX.FTZ R3, R26, R3, !PT ;  /* 0x000000031a037209 */ /* 0x000fe40007810000 */
[----:B------:R-:W-:Y:S02]  /*fc80*/  IADD3 R2, R0, 0x29, RZ ;  /* 0x0000002900027810 */ /* 0x000fe40007ffe0ff */
[----:B------:R-:W-:Y:S01]  /*fc90*/  FSEL R18, R55, -INF , !P4 ;  /* 0xff80000037127808 */ /* 0x000fe20006000000 */
[----:B------:R-:W-:Y:S01]  /*fca0*/  IMAD.MOV.U32 R55, RZ, RZ, R9 ;  /* 0x000000ffff377224 */ /* 0x000fe200078e0009 */
[----:B------:R-:W-:Y:S02]  /*fcb0*/  FSEL R13, R132, -INF , !P5 ;  /* 0xff800000840d7808 */ /* 0x000fe40006800000 */
[----:B------:R-:W-:-:S02]  /*fcc0*/  FMNMX.FTZ R3, R24, R3, !PT ;  /* 0x0000000318037209 */ /* 0x000fc40007810000 */
[C---:B------:R-:W-:Y:S02]  /*fcd0*/  ISETP.GE.AND P4, PT, R2.reuse, R240, PT ;  /* 0x000000f00200720c */ /* 0x040fe40003f86270 */
[C---:B------:R-:W-:Y:S02]  /*fce0*/  ISETP.GE.AND P1, PT, R2.reuse, R239, PT ;  /* 0x000000ef0200720c */ /* 0x040fe40003f26270 */
[C---:B------:R-:W-:Y:S02]  /*fcf0*/  ISETP.GE.AND P3, PT, R2.reuse, R238, PT ;  /* 0x000000ee0200720c */ /* 0x040fe40003f66270 */
[C---:B------:R-:W-:Y:S02]  /*fd00*/  ISETP.GE.AND P5, PT, R2.reuse, R237, PT ;  /* 0x000000ed0200720c */ /* 0x040fe40003fa6270 */
[----:B------:R-:W-:Y:S02]  /*fd10*/  FMNMX.FTZ R3, R21, R3, !PT ;  /* 0x0000000315037209 */ /* 0x000fe40007810000 */
[----:B------:R-:W-:-:S02]  /*fd20*/  ISETP.LT.OR P4, PT, R2, R236, P4 ;  /* 0x000000ec0200720c */ /* 0x000fc40002781670 */
[C---:B------:R-:W-:Y:S02]  /*fd30*/  ISETP.LT.OR P1, PT, R2.reuse, R235, P1 ;  /* 0x000000eb0200720c */ /* 0x040fe40000f21670 */
[C---:B------:R-:W-:Y:S02]  /*fd40*/  ISETP.LT.OR P3, PT, R2.reuse, R234, P3 ;  /* 0x000000ea0200720c */ /* 0x040fe40001f61670 */
[----:B------:R-:W-:Y:S02]  /*fd50*/  ISETP.LT.OR P5, PT, R2, R232, P5 ;  /* 0x000000e80200720c */ /* 0x000fe40002fa1670 */
[----:B------:R-:W-:Y:S02]  /*fd60*/  IADD3 R2, R0, 0x30, RZ ;  /* 0x0000003000027810 */ /* 0x000fe40007ffe0ff */
[----:B------:R-:W-:Y:S02]  /*fd70*/  FMNMX.FTZ R3, R19, R3, !PT ;  /* 0x0000000313037209 */ /* 0x000fe40007810000 */
        /* <DEDUP_REMOVED lines=8> */
[----:B------:R-:W-:Y:S02]  /*fe00*/  FMNMX.FTZ R3, R17, R3, !PT ;  /* 0x0000000311037209 */ /* 0x000fe40007810000 */
[C---:B------:R-:W-:Y:S02]  /*fe10*/  ISETP.LT.OR P1, PT, R2.reuse, R236, P1 ;  /* 0x000000ec0200720c */ /* 0x040fe40000f21670 */
[C---:B------:R-:W-:Y:S02]  /*fe20*/  ISETP.LT.OR P2, PT, R2.reuse, R235, P2 ;  /* 0x000000eb0200720c */ /* 0x040fe40001741670 */
[C---:B------:R-:W-:Y:S02]  /*fe30*/  ISETP.LT.OR P0, PT, R2.reuse, R234, P0 ;  /* 0x000000ea0200720c */ /* 0x040fe40000701670 */
[----:B------:R-:W-:-:S02]  /*fe40*/  ISETP.LT.OR P4, PT, R2, R232, P4 ;  /* 0x000000e80200720c */ /* 0x000fc40002781670 */
[----:B------:R-:W-:Y:S02]  /*fe50*/  IADD3 R2, R0, 0x31, RZ ;  /* 0x0000003100027810 */ /* 0x000fe40007ffe0ff */
[----:B------:R-:W-:Y:S02]  /*fe60*/  FMNMX.FTZ R5, R14, R3, !PT ;  /* 0x000000030e057209 */ /* 0x000fe40007810000 */
[----:B------:R-:W-:Y:S02]  /*fe70*/  FSEL R205, R6, -INF , !P3 ;  /* 0xff80000006cd7808 */ /* 0x000fe40005800000 */
[----:B------:R-:W-:Y:S02]  /*fe80*/  MOV R45, R4 ;  /* 0x00000004002d7202 */ /* 0x000fe40000000f00 */
[----:B------:R-:W-:Y:S02]  /*fe90*/  ISETP.GE.AND P3, PT, R2, R240, PT ;  /* 0x000000f00200720c */ /* 0x000fe40003f66270 */
[----:B------:R-:W-:-:S02]  /*fea0*/  IADD3 R4, R0, 0x38, RZ ;  /* 0x0000003800047810 */ /* 0x000fc40007ffe0ff */
[----:B------:R-:W-:Y:S02]  /*feb0*/  IADD3 R3, R0, 0x39, RZ ;  /* 0x0000003900037810 */ /* 0x000fe40007ffe0ff */
[----:B------:R-:W-:Y:S02]  /*fec0*/  FMNMX.FTZ R0, R13, R5, !PT ;  /* 0x000000050d007209 */ /* 0x000fe40007810000 */
[----:B------:R-:W-:Y:S02]  /*fed0*/  ISETP.LT.OR P3, PT, R2, R236, P3 ;  /* 0x000000ec0200720c */ /* 0x000fe40001f61670 */
[----:B------:R-:W-:Y:S02]  /*fee0*/  FSEL R10, R208, -INF , !P1 ;  /* 0xff800000d00a7808 */ /* 0x000fe40004800000 */
[----:B------:R-:W-:Y:S02]  /*fef0*/  ISETP.GE.AND P1, PT, R4, R240, PT ;  /* 0x000000f00400720c */ /* 0x000fe40003f26270 */
[----:B------:R-:W-:-:S02]  /*ff00*/  FMNMX.FTZ R0, R11, R0, !PT ;  /* 0x000000000b007209 */ /* 0x000fc40007810000 */
[----:B------:R-:W-:Y:S02]  /*ff10*/  FSEL R9, R209, -INF , !P3 ;  /* 0xff800000d1097808 */ /* 0x000fe40005800000 */
[C---:B------:R-:W-:Y:S02]  /*ff20*/  ISETP.GE.AND P3, PT, R3.reuse, R240, PT ;  /* 0x000000f00300720c */ /* 0x040fe40003f66270 */
[----:B------:R-:W-:Y:S02]  /*ff30*/  ISETP.LT.OR P1, PT, R4, R236, P1 ;  /* 0x000000ec0400720c */ /* 0x000fe40000f21670 */
[----:B------:R-:W-:Y:S02]  /*ff40*/  FMNMX.FTZ R0, R10, R0, !PT ;  /* 0x000000000a007209 */ /* 0x000fe40007810000 */
[----:B------:R-:W-:Y:S02]  /*ff50*/  ISETP.LT.OR P3, PT, R3, R236, P3 ;  /* 0x000000ec0300720c */ /* 0x000fe40001f61670 */
[----:B------:R-:W-:-:S02]  /*ff60*/  FSEL R8, R64, -INF , !P1 ;  /* 0xff80000040087808 */ /* 0x000fc40004800000 */
[----:B------:R-:W-:Y:S02]  /*ff70*/  FMNMX.FTZ R0, R9, R0, !PT ;  /* 0x0000000009007209 */ /* 0x000fe40007810000 */
[----:B------:R-:W-:Y:S02]  /*ff80*/  FSEL R7, R65, -INF , !P3 ;  /* 0xff80000041077808 */ /* 0x000fe40005800000 */
[----:B------:R-:W-:Y:S02]  /*ff90*/  FMNMX.FTZ R0, R8, R0, !PT ;  /* 0x0000000008007209 */ /* 0x000fe40007810000 */
[----:B------:R-:W-:Y:S02]  /*ffa0*/  FSEL R204, R244, -INF , !P0 ;  /* 0xff800000f4cc7808 */ /* 0x000fe40004000000 */
[----:B------:R-:W-:Y:S02]  /*ffb0*/  ISETP.GE.AND P0, PT, R4, R239, PT ;  /* 0x000000ef0400720c */ /* 0x000fe40003f06270 */
[----:B------:R-:W-:-:S02]  /*ffc0*/  FSEL R12, R210, -INF , !P2 ;  /* 0xff800000d20c7808 */ /* 0x000fc40005000000 */
[C---:B------:R-:W-:Y:S02]  /*ffd0*/  ISETP.GE.AND P1, PT, R2.reuse, R239, PT ;  /* 0x000000ef0200720c */ /* 0x040fe40003f26270 */
[C---:B------:R-:W-:Y:S02]  /*ffe0*/  ISETP.GE.AND P2, PT, R2.reuse, R238, PT ;  /* 0x000000ee0200720c */ /* 0x040fe40003f46270 */
[----:B------:R-:W-:Y:S02]  /*fff0*/  ISETP.GE.AND P3, PT, R2, R237, PT ;  /* 0x000000ed0200720c */ /* 0x000fe40003f66270 */
[----:B------:R-:W-:Y:S02]  /*10000*/  FMNMX.FTZ R0, R7, R0, !PT ;  /* 0x0000000007007209 */ /* 0x000fe40007810000 */
[-C--:B------:R-:W-:Y:S02]  /*10010*/  ISETP.LT.OR P0, PT, R4, R235.reuse, P0 ;  /* 0x000000eb0400720c */ /* 0x080fe40000701670 */
[----:B------:R-:W-:-:S02]  /*10020*/  ISETP.LT.OR P1, PT, R2, R235, P1 ;  /* 0x000000eb0200720c */ /* 0x000fc40000f21670 */
[C---:B------:R-:W-:Y:S02]  /*10030*/  ISETP.LT.OR P2, PT, R2.reuse, R234, P2 ;  /* 0x000000ea0200720c */ /* 0x040fe40001741670 */
[----:B------:R-:W-:Y:S02]  /*10040*/  ISETP.LT.OR P3, PT, R2, R232, P3 ;  /* 0x000000e80200720c */ /* 0x000fe40001f61670 */
[----:B------:R-:W1:Y:S01]  /*10050*/  SHFL.BFLY PT, R2, R0, 0x2, 0x1f ;  /* 0x0c401f0000027f89 */ /* 0x000e6200000e0000 */
[----:B------:R-:W-:Y:S02]  /*10060*/  FSEL R5, R66, -INF , !P0 ;  /* 0xff80000042057808 */ /* 0x000fe40004000000 */
[----:B------:R-:W-:Y:S02]  /*10070*/  ISETP.GE.AND P0, PT, R3, R239, PT ;  /* 0x000000ef0300720c */ /* 0x000fe40003f06270 */
[----:B------:R-:W-:Y:S02]  /*10080*/  FSEL R6, R211, -INF , !P1 ;  /* 0xff800000d3067808 */ /* 0x000fe40004800000 */
[----:B------:R-:W-:-:S02]  /*10090*/  FSEL R139, R245, -INF , !P2 ;  /* 0xff800000f58b7808 */ /* 0x000fc40005000000 */
[C---:B------:R-:W-:Y:S02]  /*100a0*/  ISETP.GE.AND P1, PT, R4.reuse, R238, PT ;  /* 0x000000ee0400720c */ /* 0x040fe40003f26270 */
[C---:B------:R-:W-:Y:S02]  /*100b0*/  ISETP.GE.AND P2, PT, R4.reuse, R237, PT ;  /* 0x000000ed0400720c */ /* 0x040fe40003f46270 */
[----:B------:R-:W-:Y:S02]  /*100c0*/  ISETP.LT.OR P0, PT, R3, R235, P0 ;  /* 0x000000eb0300720c */ /* 0x000fe40000701670 */
[C---:B------:R-:W-:Y:S02]  /*100d0*/  ISETP.LT.OR P1, PT, R4.reuse, R234, P1 ;  /* 0x000000ea0400720c */ /* 0x040fe40000f21670 */
[----:B------:R-:W-:Y:S02]  /*100e0*/  ISETP.LT.OR P2, PT, R4, R232, P2 ;  /* 0x000000e80400720c */ /* 0x000fe40001741670 */
[----:B------:R-:W-:-:S02]  /*100f0*/  FSEL R4, R67, -INF , !P0 ;  /* 0xff80000043047808 */ /* 0x000fc40004000000 */
[----:B------:R-:W-:Y:S01]  /*10100*/  ISETP.GE.AND P0, PT, R3, R238, PT ;  /* 0x000000ee0300720c */ /* 0x000fe20003f06270 */
[----:B------:R-:W-:-:S03]  /*10110*/  IMAD.MOV.U32 R133, RZ, RZ, R52 ;  /* 0x000000ffff857224 */ /* 0x000fc600078e0034 */
[----:B------:R-:W-:Y:S01]  /*10120*/  ISETP.LT.OR P0, PT, R3, R234, P0 ;  /* 0x000000ea0300720c */ /* 0x000fe20000701670 */
[----:B------:R-:W-:Y:S02]  /*10130*/  IMAD.MOV.U32 R208, RZ, RZ, R53 ;  /* 0x000000ffffd07224 */ /* 0x000fe400078e0035 */
[----:B------:R-:W-:Y:S01]  /*10140*/  IMAD.MOV.U32 R53, RZ, RZ, R63 ;  /* 0x000000ffff357224 */ /* 0x000fe200078e003f */
[----:B------:R-:W-:Y:S01]  /*10150*/  FSEL R63, R249, -INF , !P0 ;  /* 0xff800000f93f7808 */ /* 0x000fe20004000000 */
[----:B------:R-:W-:Y:S02]  /*10160*/  IMAD.MOV.U32 R249, RZ, RZ, R133 ;  /* 0x000000fffff97224 */ /* 0x000fe400078e0085 */
[----:B------:R-:W-:Y:S02]  /*10170*/  IMAD.MOV.U32 R133, RZ, RZ, R137 ;  /* 0x000000ffff857224 */ /* 0x000fe400078e0089 */
[----:B------:R-:W3:Y:S01]  /*10180*/  LDL.LU R137, [R1+0x30] ;  /* 0x0000300001897983 */ /* 0x000ee20000300800 */
[----:B-1----:R-:W-:-:S05]  /*10190*/  FMNMX.FTZ R0, R0, R2, !PT ;  /* 0x0000000200007209 */ /* 0x002fca0007810000 */
[----:B------:R-:W1:Y:S01]  /*101a0*/  SHFL.BFLY PT, R2, R0, 0x1, 0x1f ;  /* 0x0c201f0000027f89 */ /* 0x000e6200000e0000 */
[----:B--2---:R-:W-:-:S04]  /*101b0*/  FMNMX.FTZ R134, R59, R27, !PT ;  /* 0x0000001b3b867209 */ /* 0x004fc80007810000 */
        /* <DEDUP_REMOVED lines=14> */
[----:B------:R-:W-:Y:S02]  /*102a0*/  FMNMX.FTZ R134, R4, R134, !PT ;  /* 0x0000008604867209 */ /* 0x000fe40007810000 */
[----:B-1----:R-:W-:-:S03]  /*102b0*/  FMNMX.FTZ R135, R0, R2, !PT ;  /* 0x0000000200877209 */ /* 0x002fc60007810000 */
[----:B------:R-:W1:Y:S01]  /*102c0*/  SHFL.BFLY PT, R2, R134, 0x2, 0x1f ;  /* 0x0c401f0086027f89 */ /* 0x000e6200000e0000 */
[----:B------:R-:W-:Y:S01]  /*102d0*/  FSEL R138, R248, -INF , !P1 ;  /* 0xff800000f88a7808 */ /* 0x000fe20004800000 */
[C---:B------:R-:W-:Y:S01]  /*102e0*/  FMUL.FTZ R0, R135.reuse, c[0x0][0x23c] ;  /* 0x00008f0087007a20 */ /* 0x040fe20000410000 */
[----:B------:R-:W-:-:S04]  /*102f0*/  FSETP.NEU.FTZ.AND P1, PT, R135, -INF , PT ;  /* 0xff8000008700780b */ /* 0x000fc80003f3d000 */
[----:B------:R-:W-:-:S05]  /*10300*/  FSEL R0, R0, RZ, P1 ;  /* 0x000000ff00007208 */ /* 0x000fca0000800000 */
[--C-:B------:R-:W-:Y:S02]  /*10310*/  FFMA.FTZ R22, R22, c[0x0][0x23c], -R0.reuse ;  /* 0x00008f0016167a23 */ /* 0x100fe40000010800 */
[--C-:B------:R-:W-:Y:S02]  /*10320*/  FFMA.FTZ R33, R33, c[0x0][0x23c], -R0.reuse ;  /* 0x00008f0021217a23 */ /* 0x100fe40000010800 */
[--C-:B------:R-:W-:Y:S02]  /*10330*/  FFMA.FTZ R31, R31, c[0x0][0x23c], -R0.reuse ;  /* 0x00008f001f1f7a23 */ /* 0x100fe40000010800 */
[--C-:B------:R-:W-:Y:S02]  /*10340*/  FFMA.FTZ R29, R29, c[0x0][0x23c], -R0.reuse ;  /* 0x00008f001d1d7a23 */ /* 0x100fe40000010800 */
[--C-:B------:R-:W-:Y:S01]  /*10350*/  FFMA.FTZ R26, R26, c[0x0][0x23c], -R0.reuse ;  /* 0x00008f001a1a7a23 */ /* 0x100fe20000010800 */
[----:B-1----:R-:W-:Y:S01]  /*10360*/  FMNMX.FTZ R134, R134, R2, !PT ;  /* 0x0000000286867209 */ /* 0x002fe20007810000 */
[----:B------:R-:W-:-:S02]  /*10370*/  FFMA.FTZ R24, R24, c[0x0][0x23c], -R0 ;  /* 0x00008f0018187a23 */ /* 0x000fc40000010800 */
[--C-:B------:R-:W-:Y:S02]  /*10380*/  FFMA.FTZ R51, R21, c[0x0][0x23c], -R0.reuse ;  /* 0x00008f0015337a23 */ /* 0x100fe40000010800 */
        /* <DEDUP_REMOVED lines=8> */
[----:B------:R-:W-:Y:S02]  /*10410*/  FFMA.FTZ R47, R7, c[0x0][0x23c], -R0 ;  /* 0x00008f00072f7a23 */ /* 0x000fe40000010800 */
[----:B------:R-:W1:Y:S01]  /*10420*/  SHFL.BFLY PT, R0, R134, 0x1, 0x1f ;  /* 0x0c201f0086007f89 */ /* 0x000e6200000e0000 */
[----:B------:R-:W-:Y:S02]  /*10430*/  FSEL R44, R135, RZ, P1 ;  /* 0x000000ff872c7208 */ /* 0x000fe40000800000 */
[----:B------:R-:W-:-:S04]  /*10440*/  ISETP.GE.AND P1, PT, R3, R237, PT ;  /* 0x000000ed0300720c */ /* 0x000fc80003f26270 */
[----:B------:R-:W-:Y:S02]  /*10450*/  ISETP.LT.OR P1, PT, R3, R232, P1 ;  /* 0x000000e80300720c */ /* 0x000fe40000f21670 */
[----:B-1----:R-:W-:Y:S02]  /*10460*/  FMNMX.FTZ R134, R134, R0, !PT ;  /* 0x0000000086867209 */ /* 0x002fe40007810000 */
[----:B------:R-:W-:-:S04]  /*10470*/  FMNMX.FTZ R0, R46, R36, !PT ;  /* 0x000000242e007209 */ /* 0x000fc80007810000 */
[----:B------:R-:W-:-:S04]  /*10480*/  FMNMX.FTZ R0, R37, R0, !PT ;  /* 0x0000000025007209 */ /* 0x000fc80007810000 */
[----:B------:R-:W-:Y:S01]  /*10490*/  FMNMX.FTZ R0, R39, R0, !PT ;  /* 0x0000000027007209 */ /* 0x000fe20007810000 */
[C---:B------:R-:W-:Y:S01]  /*104a0*/  FMUL.FTZ R2, R134.reuse, c[0x0][0x23c] ;  /* 0x00008f0086027a20 */ /* 0x040fe20000410000 */
[----:B------:R-:W-:Y:S02]  /*104b0*/  FSETP.NEU.FTZ.AND P0, PT, R134, -INF , PT ;  /* 0xff8000008600780b */ /* 0x000fe40003f1d000 */
[----:B------:R-:W-:-:S04]  /*104c0*/  FMNMX.FTZ R0, R40, R0, !PT ;  /* 0x0000000028007209 */ /* 0x000fc80007810000 */
[----:B------:R-:W-:Y:S02]  /*104d0*/  FMNMX.FTZ R3, R243, R0, !PT ;  /* 0x00000000f3037209 */ /* 0x000fe40007810000 */
[----:B------:R-:W-:-:S05]  /*104e0*/  FSEL R0, R2, RZ, P0 ;  /* 0x000000ff02007208 */ /* 0x000fca0000000000 */
[----:B------:R-:W-:Y:S02]  /*104f0*/  FFMA.FTZ R9, R34, c[0x0][0x23c], -R0 ;  /* 0x00008f0022097a23 */ /* 0x000fe40000010800 */
[----:B------:R-:W-:Y:S02]  /*10500*/  IMAD.MOV.U32 R34, RZ, RZ, R60 ;  /* 0x000000ffff227224 */ /* 0x000fe400078e003c */
[----:B------:R-:W2:Y:S01]  /*10510*/  LDL.LU R60, [R1+0x3c] ;  /* 0x00003c00013c7983 */ /* 0x000ea20000300800 */
[--C-:B------:R-:W-:Y:S02]  /*10520*/  FFMA.FTZ R21, R30, c[0x0][0x23c], -R0.reuse ;  /* 0x00008f001e157a23 */ /* 0x100fe40000010800 */
[----:B------:R-:W-:Y:S02]  /*10530*/  FFMA.FTZ R30, R6, c[0x0][0x23c], -R0 ;  /* 0x00008f00061e7a23 */ /* 0x000fe40000010800 */
[----:B------:R-:W-:Y:S02]  /*10540*/  IMAD.MOV.U32 R6, RZ, RZ, R61 ;  /* 0x000000ffff067224 */ /* 0x000fe400078e003d */
[----:B------:R1:W-:Y:S02]  /*10550*/  MUFU.EX2 R61, R33 ;  /* 0x00000021003d7308 */ /* 0x0003e40000000800 */
[----:B-1----:R-:W4:Y:S01]  /*10560*/  LDL.LU R33, [R1+0x40] ;  /* 0x0000400001217983 */ /* 0x002f220000300800 */
[----:B------:R-:W-:Y:S01]  /*10570*/  FADD.FTZ R7, R57, -R44 ;  /* 0x8000002c39077221 */ /* 0x000fe20000010000 */
[----:B------:R-:W-:Y:S01]  /*10580*/  FMNMX.FTZ R3, R242, R3, !PT ;  /* 0x00000003f2037209 */ /* 0x000fe20007810000 */
[----:B------:R-:W-:Y:S01]  /*10590*/  IMAD.MOV.U32 R57, RZ, RZ, R55 ;  /* 0x000000ffff397224 */ /* 0x000fe200078e0037 */
[----:B------:R-:W-:Y:S01]  /*105a0*/  MOV R132, R48 ;  /* 0x0000003000847202 */ /* 0x000fe20000000f00 */
[----:B------:R-:W-:Y:S01]  /*105b0*/  FMUL.FTZ R2, R7, c[0x0][0x23c] ;  /* 0x00008f0007027a20 */ /* 0x000fe20000410000 */
[----:B------:R-:W-:Y:S01]  /*105c0*/  FMNMX.FTZ R3, R50, R3, !PT ;  /* 0x0000000332037209 */ /* 0x000fe20007810000 */
        /* <DEDUP_REMOVED lines=10> */
[--C-:B------:R-:W-:Y:S02]  /*10670*/  FFMA.FTZ R12, R12, c[0x0][0x23c], -R0.reuse ;  /* 0x00008f000c0c7a23 */ /* 0x100fe40000010800 */
[--C-:B------:R-:W-:Y:S02]  /*10680*/  FFMA.FTZ R14, R5, c[0x0][0x23c], -R0.reuse ;  /* 0x00008f00050e7a23 */ /* 0x100fe40000010800 */
[----:B------:R-:W-:Y:S01]  /*10690*/  FFMA.FTZ R13, R4, c[0x0][0x23c], -R0 ;  /* 0x00008f00040d7a23 */ /* 0x000fe20000010800 */
[----:B---3--:R-:W-:-:S02]  /*106a0*/  FMNMX.FTZ R0, R137, R38, !PT ;  /* 0x0000002689007209 */ /* 0x008fc40007810000 */
[----:B------:R-:W-:Y:S02]  /*106b0*/  FMNMX.FTZ R3, R231, R3, !PT ;  /* 0x00000003e7037209 */ /* 0x000fe40007810000 */
[----:B------:R-:W-:Y:S02]  /*106c0*/  FMNMX.FTZ R0, R42, R0, !PT ;  /* 0x000000002a007209 */ /* 0x000fe40007810000 */
[----:B------:R-:W-:Y:S02]  /*106d0*/  FMNMX.FTZ R3, R241, R3, !PT ;  /* 0x00000003f1037209 */ /* 0x000fe40007810000 */
[----:B------:R-:W-:Y:S02]  /*106e0*/  FMNMX.FTZ R0, R41, R0, !PT ;  /* 0x0000000029007209 */ /* 0x000fe40007810000 */
[----:B------:R-:W-:Y:S01]  /*106f0*/  FMNMX.FTZ R3, R207, R3, !PT ;  /* 0x00000003cf037209 */ /* 0x000fe20007810000 */
[----:B------:R-:W1:Y:S01]  /*10700*/  MUFU.EX2 R2, R2 ;  /* 0x0000000200027308 */ /* 0x000e620000000800 */
[----:B------:R-:W-:Y:S01]  /*10710*/  FMNMX.FTZ R0, R43, R0, !PT ;  /* 0x000000002b007209 */ /* 0x000fe20007810000 */
[----:B------:R-:W-:Y:S01]  /*10720*/  IMAD.MOV.U32 R23, RZ, RZ, R132 ;  /* 0x000000ffff177224 */ /* 0x000fe200078e0084 */
[----:B------:R-:W-:-:S02]  /*10730*/  FMNMX.FTZ R3, R206, R3, !PT ;  /* 0x00000003ce037209 */ /* 0x000fc40007810000 */
[----:B------:R-:W-:-:S03]  /*10740*/  FMNMX.FTZ R0, R252, R0, !PT ;  /* 0x00000000fc007209 */ /* 0x000fc60007810000 */
[----:B------:R3:W5:Y:S01]  /*10750*/  MUFU.EX2 R8, R22 ;  /* 0x0000001600087308 */ /* 0x0007620000000800 */
[----:B------:R-:W-:Y:S02]  /*10760*/  FMNMX.FTZ R3, R205, R3, !PT ;  /* 0x00000003cd037209 */ /* 0x000fe40007810000 */
[----:B------:R-:W-:Y:S02]  /*10770*/  FMNMX.FTZ R0, R23, R0, !PT ;  /* 0x0000000017007209 */ /* 0x000fe40007810000 */
[----:B------:R-:W-:Y:S01]  /*10780*/  FMNMX.FTZ R3, R204, R3, !PT ;  /* 0x00000003cc037209 */ /* 0x000fe20007810000 */
[----:B------:R-:W-:-:S03]  /*10790*/  IMAD.MOV.U32 R244, RZ, RZ, R136 ;  /* 0x000000fffff47224 */ /* 0x000fc600078e0088 */
[----:B------:R-:W-:Y:S02]  /*107a0*/  FMNMX.FTZ R3, R139, R3, !PT ;  /* 0x000000038b037209 */ /* 0x000fe40007810000 */
[----:B---3--:R-:W-:-:S04]  /*107b0*/  MOV R22, R57 ;  /* 0x0000003900167202 */ /* 0x008fc80000000f00 */
[----:B------:R-:W-:Y:S01]  /*107c0*/  FMNMX.FTZ R0, R22, R0, !PT ;  /* 0x0000000016007209 */ /* 0x000fe20007810000 */
[----:B-1----:R-:W-:Y:S01]  /*107d0*/  FMUL.FTZ R17, R97, R2 ;  /* 0x0000000261117220 */ /* 0x002fe20000410000 */
[----:B------:R-:W-:Y:S02]  /*107e0*/  MOV R136, R45 ;  /* 0x0000002d00887202 */ /* 0x000fe40000000f00 */
[----:B------:R-:W-:Y:S01]  /*107f0*/  FMNMX.FTZ R0, R53, R0, !PT ;  /* 0x0000000035007209 */ /* 0x000fe20007810000 */
[----:B------:R-:W-:Y:S01]  /*10800*/  IMAD.MOV.U32 R132, RZ, RZ, R56 ;  /* 0x000000ffff847224 */ /* 0x000fe200078e0038 */
[----:B------:R-:W-:Y:S01]  /*10810*/  FMNMX.FTZ R3, R138, R3, !PT ;  /* 0x000000038a037209 */ /* 0x000fe20007810000 */
[-C--:B------:R-:W-:Y:S02]  /*10820*/  FMUL.FTZ R16, R96, R2.reuse ;  /* 0x0000000260107220 */ /* 0x080fe40000410000 */
[-C--:B------:R-:W-:Y:S02]  /*10830*/  FMUL.FTZ R97, R113, R2.reuse ;  /* 0x0000000271617220 */ /* 0x080fe40000410000 */
[----:B-----5:R-:W-:-:S02]  /*10840*/  FFMA.FTZ R208, R208, R2, R8 ;  /* 0x00000002d0d07223 */ /* 0x020fc40000010008 */
        /* <DEDUP_REMOVED lines=25> */
[----:B------:R-:W-:Y:S02]  /*109e0*/  IMAD.MOV.U32 R113, RZ, RZ, R244 ;  /* 0x000000ffff717224 */ /* 0x000fe400078e00f4 */
[-C--:B------:R-:W-:Y:S02]  /*109f0*/  FMUL.FTZ R116, R116, R2.reuse ;  /* 0x0000000274747220 */ /* 0x080fe40000410000 */
[-C--:B------:R-:W-:Y:S02]  /*10a00*/  FMUL.FTZ R117, R117, R2.reuse ;  /* 0x0000000275757220 */ /* 0x080fe40000410000 */
[-C--:B------:R-:W-:Y:S02]  /*10a10*/  FMUL.FTZ R128, R128, R2.reuse ;  /* 0x0000000280807220 */ /* 0x080fe40000410000 */
[----:B------:R-:W-:Y:S01]  /*10a20*/  FMUL.FTZ R129, R129, R2 ;  /* 0x0000000281817220 */ /* 0x000fe20000410000 */
[----:B------:R-:W-:-:S02]  /*10a30*/  FMNMX.FTZ R2, R249, R0, !PT ;  /* 0x00000000f9027209 */ /* 0x000fc40007810000 */
[----:B------:R-:W-:Y:S02]  /*10a40*/  FMNMX.FTZ R0, R63, R3, !PT ;  /* 0x000000033f007209 */ /* 0x000fe40007810000 */
[----:B------:R-:W-:Y:S02]  /*10a50*/  FSEL R245, R133, -INF , !P6 ;  /* 0xff80000085f57808 */ /* 0x000fe40007000000 */
[----:B------:R-:W-:Y:S01]  /*10a60*/  FMNMX.FTZ R2, R113, R2, !PT ;  /* 0x0000000271027209 */ /* 0x000fe20007810000 */
[----:B------:R-:W1:Y:S01]  /*10a70*/  SHFL.BFLY PT, R4, R0, 0x2, 0x1f ;  /* 0x0c401f0000047f89 */ /* 0x000e6200000e0000 */
[----:B------:R-:W-:Y:S02]  /*10a80*/  FSEL R84, R132, -INF , !P5 ;  /* 0xff80000084547808 */ /* 0x000fe40006800000 */
[----:B------:R-:W-:Y:S02]  /*10a90*/  FMNMX.FTZ R2, R245, R2, !PT ;  /* 0x00000002f5027209 */ /* 0x000fe40007810000 */
[----:B------:R-:W-:-:S02]  /*10aa0*/  FSEL R246, R246, -INF , !P4 ;  /* 0xff800000f6f67808 */ /* 0x000fc40006000000 */
[----:B------:R-:W-:Y:S02]  /*10ab0*/  FMNMX.FTZ R2, R84, R2, !PT ;  /* 0x0000000254027209 */ /* 0x000fe40007810000 */
[----:B------:R-:W-:Y:S02]  /*10ac0*/  FSEL R3, R250, -INF , !P2 ;  /* 0xff800000fa037808 */ /* 0x000fe40005000000 */
[----:B------:R-:W-:Y:S02]  /*10ad0*/  FSEL R247, R247, -INF , !P3 ;  /* 0xff800000f7f77808 */ /* 0x000fe40005800000 */
[----:B------:R-:W-:Y:S02]  /*10ae0*/  FMNMX.FTZ R2, R246, R2, !PT ;  /* 0x00000002f6027209 */ /* 0x000fe40007810000 */
[----:B------:R-:W-:Y:S01]  /*10af0*/  FSEL R28, R251, -INF , !P1 ;  /* 0xff800000fb1c7808 */ /* 0x000fe20004800000 */
[----:B------:R-:W-:Y:S01]  /*10b00*/  IMAD.MOV.U32 R251, RZ, RZ, R3 ;  /* 0x000000fffffb7224 */ /* 0x000fe200078e0003 */
[----:B------:R-:W-:-:S04]  /*10b10*/  FMNMX.FTZ R2, R247, R2, !PT ;  /* 0x00000002f7027209 */ /* 0x000fc80007810000 */
[----:B------:R-:W-:-:S04]  /*10b20*/  FMNMX.FTZ R3, R251, R2, !PT ;  /* 0x00000002fb037209 */ /* 0x000fc80007810000 */
[----:B------:R-:W-:Y:S02]  /*10b30*/  FMNMX.FTZ R3, R28, R3, !PT ;  /* 0x000000031c037209 */ /* 0x000fe40007810000 */
[----:B-1----:R-:W-:-:S03]  /*10b40*/  FMNMX.FTZ R2, R0, R4, !PT ;  /* 0x0000000400027209 */ /* 0x002fc60007810000 */
[----:B------:R-:W1:Y:S04]  /*10b50*/  SHFL.BFLY PT, R4, R3, 0x2, 0x1f ;  /* 0x0c401f0003047f89 */ /* 0x000e6800000e0000 */
[----:B------:R-:W3:Y:S01]  /*10b60*/  SHFL.BFLY PT, R5, R2, 0x1, 0x1f ;  /* 0x0c201f0002057f89 */ /* 0x000ee200000e0000 */
[----:B------:R-:W-:-:S05]  /*10b70*/  FSEL R0, R134, RZ, P0 ;  /* 0x000000ff86007208 */ /* 0x000fca0000000000 */
[----:B------:R-:W-:-:S04]  /*10b80*/  FADD.FTZ R0, R59, -R0 ;  /* 0x800000003b007221 */ /* 0x000fc80000010000 */
[----:B------:R-:W-:Y:S01]  /*10b90*/  FMUL.FTZ R0, R0, c[0x0][0x23c] ;  /* 0x00008f0000007a20 */ /* 0x000fe20000410000 */
[----:B------:R-:W-:Y:S01]  /*10ba0*/  MUFU.EX2 R7, R7 ;  /* 0x0000000700077308 */ /* 0x000fe20000000800 */
[----:B-1----:R-:W-:-:S07]  /*10bb0*/  FMNMX.FTZ R3, R3, R4, !PT ;  /* 0x0000000403037209 */ /* 0x002fce0007810000 */
[----:B------:R-:W1:Y:S01]  /*10bc0*/  MUFU.EX2 R0, R0 ;  /* 0x0000000000007308 */ /* 0x000e620000000800 */
[----:B---3--:R-:W-:Y:S02]  /*10bd0*/  FMNMX.FTZ R133, R2, R5, !PT ;  /* 0x0000000502857209 */ /* 0x008fe40007810000 */
[----:B------:R-:W3:Y:S01]  /*10be0*/  SHFL.BFLY PT, R2, R3, 0x1, 0x1f ;  /* 0x0c201f0003027f89 */ /* 0x000ee200000e0000 */
[----:B------:R-:W-:Y:S01]  /*10bf0*/  IMAD.MOV.U32 R32, RZ, RZ, R58 ;  /* 0x000000ffff207224 */ /* 0x000fe200078e003a */
[----:B------:R-:W-:Y:S01]  /*10c00*/  MOV R35, R47 ;  /* 0x0000002f00237202 */ /* 0x000fe20000000f00 */
[----:B------:R-:W-:Y:S01]  /*10c10*/  IMAD.MOV.U32 R140, RZ, RZ, R46 ;  /* 0x000000ffff8c7224 */ /* 0x000fe200078e002e */
[----:B------:R-:W-:Y:S01]  /*10c20*/  FSETP.NEU.FTZ.AND P0, PT, R133, -INF , PT ;  /* 0xff8000008500780b */ /* 0x000fe20003f1d000 */
[-C--:B-1----:R-:W-:Y:S02]  /*10c30*/  FMUL.FTZ R18, R98, R0.reuse ;  /* 0x0000000062127220 */ /* 0x082fe40000410000 */
        /* <DEDUP_REMOVED lines=31> */
[----:B--2---:R-:W-:Y:S02]  /*10e30*/  FFMA.FTZ R112, R60, R0, R7 ;  /* 0x000000003c707223 */ /* 0x004fe40000010007 */
[----:B------:R-:W-:Y:S01]  /*10e40*/  FMUL.FTZ R0, R133, c[0x0][0x23c] ;  /* 0x00008f0085007a20 */ /* 0x000fe20000410000 */
[----:B---3--:R-:W-:-:S04]  /*10e50*/  FMNMX.FTZ R132, R3, R2, !PT ;  /* 0x0000000203847209 */ /* 0x008fc80007810000 */
[----:B------:R-:W-:Y:S02]  /*10e60*/  FSEL R0, R0, RZ, P0 ;  /* 0x000000ff00007208 */ /* 0x000fe40000000000 */
[----:B------:R-:W-:Y:S02]  /*10e70*/  FSEL R3, R133, RZ, P0 ;  /* 0x000000ff85037208 */ /* 0x000fe40000000000 */
[----:B------:R-:W-:Y:S01]  /*10e80*/  FSETP.NEU.FTZ.AND P0, PT, R132, -INF , PT ;  /* 0xff8000008400780b */ /* 0x000fe20003f1d000 */
[----:B------:R-:W-:Y:S02]  /*10e90*/  FFMA.FTZ R2, R36, c[0x0][0x23c], -R0 ;  /* 0x00008f0024027a23 */ /* 0x000fe40000010800 */
[----:B------:R-:W-:Y:S01]  /*10ea0*/  FADD.FTZ R5, R140, -R3 ;  /* 0x800000038c057221 */ /* 0x000fe20000010000 */
[----:B------:R-:W-:Y:S01]  /*10eb0*/  FSEL R3, R132, RZ, P0 ;  /* 0x000000ff84037208 */ /* 0x000fe20000000000 */
[----:B------:R1:W-:Y:S01]  /*10ec0*/  MUFU.EX2 R4, R2 ;  /* 0x0000000200047308 */ /* 0x0003e20000000800 */
[----:B------:R-:W-:Y:S01]  /*10ed0*/  IMAD.MOV.U32 R250, RZ, RZ, R6 ;  /* 0x000000fffffa7224 */ /* 0x000fe200078e0006 */
[----:B------:R-:W-:-:S02]  /*10ee0*/  MOV R81, R27 ;  /* 0x0000001b00517202 */ /* 0x000fc40000000f00 */
[----:B------:R-:W-:Y:S02]  /*10ef0*/  FADD.FTZ R6, R137, -R3 ;  /* 0x8000000389067221 */ /* 0x000fe40000010000 */
[--C-:B------:R-:W-:Y:S02]  /*10f00*/  FFMA.FTZ R3, R39, c[0x0][0x23c], -R0.reuse ;  /* 0x00008f0027037a23 */ /* 0x100fe40000010800 */
[----:B-1----:R-:W-:-:S04]  /*10f10*/  FFMA.FTZ R2, R37, c[0x0][0x23c], -R0 ;  /* 0x00008f0025027a23 */ /* 0x002fc80000010800 */
[----:B------:R1:W-:Y:S01]  /*10f20*/  MUFU.EX2 R27, R2 ;  /* 0x00000002001b7308 */ /* 0x0003e20000000800 */
[----:B------:R-:W-:-:S07]  /*10f30*/  MOV R15, R49 ;  /* 0x00000031000f7202 */ /* 0x000fce0000000f00 */
[----:B------:R2:W-:Y:S01]  /*10f40*/  MUFU.EX2 R141, R3 ;  /* 0x00000003008d7308 */ /* 0x0005e20000000800 */
[----:B-1----:R-:W-:-:S05]  /*10f50*/  FMUL.FTZ R2, R132, c[0x0][0x23c] ;  /* 0x00008f0084027a20 */ /* 0x002fca0000410000 */
[----:B------:R-:W-:Y:S01]  /*10f60*/  FSEL R2, R2, RZ, P0 ;  /* 0x000000ff02027208 */ /* 0x000fe20000000000 */
[----:B--2---:R-:W-:Y:S02]  /*10f70*/  FFMA.FTZ R3, R40, c[0x0][0x23c], -R0 ;  /* 0x00008f0028037a23 */ /* 0x004fe40000010800 */
[----:B------:R-:W-:Y:S02]  /*10f80*/  IMAD.MOV.U32 R85, RZ, RZ, R15 ;  /* 0x000000ffff557224 */ /* 0x000fe400078e000f */
[----:B------:R1:W-:Y:S01]  /*10f90*/  MUFU.EX2 R142, R3 ;  /* 0x00000003008e7308 */ /* 0x0003e20000000800 */
[----:B------:R-:W-:Y:S01]  /*10fa0*/  IMAD.MOV.U32 R15, RZ, RZ, R248 ;  /* 0x000000ffff0f7224 */ /* 0x000fe200078e00f8 */
[----:B------:R-:W-:Y:S01]  /*10fb0*/  MOV R248, R136 ;  /* 0x0000008800f87202 */ /* 0x000fe20000000f00 */
[----:B-1----:R-:W-:-:S05]  /*10fc0*/  FFMA.FTZ R3, R38, c[0x0][0x23c], -R2 ;  /* 0x00008f0026037a23 */ /* 0x002fca0000010802 */
[----:B------:R1:W-:Y:S01]  /*10fd0*/  MUFU.EX2 R136, R3 ;  /* 0x0000000300887308 */ /* 0x0003e20000000800 */
[----:B------:R-:W-:Y:S02]  /*10fe0*/  IMAD.MOV.U32 R25, RZ, RZ, R62 ;  /* 0x000000ffff197224 */ /* 0x000fe400078e003e */
[----:B------:R-:W-:Y:S02]  /*10ff0*/  IMAD.MOV.U32 R114, RZ, RZ, R15 ;  /* 0x000000ffff727224 */ /* 0x000fe400078e000f */
[----:B-1----:R-:W-:Y:S02]  /*11000*/  FMUL.FTZ R3, R5, c[0x0][0x23c] ;  /* 0x00008f0005037a20 */ /* 0x002fe40000410000 */
[----:B------:R-:W-:-:S04]  /*11010*/  FFMA.FTZ R5, R42, c[0x0][0x23c], -R2 ;  /* 0x00008f002a057a23 */ /* 0x000fc80000010802 */
[----:B------:R1:W-:Y:S08]  /*11020*/  MUFU.EX2 R137, R5 ;  /* 0x0000000500897308 */ /* 0x0003f00000000800 */
[----:B------:R2:W-:Y:S01]  /*11030*/  MUFU.EX2 R62, R31 ;  /* 0x0000001f003e7308 */ /* 0x0005e20000000800 */
[----:B-1----:R-:W-:-:S07]  /*11040*/  FFMA.FTZ R5, R41, c[0x0][0x23c], -R2 ;  /* 0x00008f0029057a23 */ /* 0x002fce0000010802 */
[----:B------:R1:W-:Y:S08]  /*11050*/  MUFU.EX2 R244, R29 ;  /* 0x0000001d00f47308 */ /* 0x0003f00000000800 */
[----:B------:R3:W-:Y:S01]  /*11060*/  MUFU.EX2 R140, R5 ;  /* 0x00000005008c7308 */ /* 0x0007e20000000800 */
[----:B--2---:R-:W-:Y:S01]  /*11070*/  MOV R31, R14 ;  /* 0x0000000e001f7202 */ /* 0x004fe20000000f00 */
[----:B-1----:R-:W-:-:S06]  /*11080*/  IMAD.MOV.U32 R29, RZ, RZ, R13 ;  /* 0x000000ffff1d7224 */ /* 0x002fcc00078e000d */
[----:B------:R-:W4:Y:S01]  /*11090*/  MUFU.EX2 R3, R3 ;  /* 0x0000000300037308 */ /* 0x000f220000000800 */
[----:B---3--:R-:W-:Y:S02]  /*110a0*/  FFMA.FTZ R5, R43, c[0x0][0x23c], -R2 ;  /* 0x00008f002b057a23 */ /* 0x008fe40000010802 */
[----:B------:R-:W-:Y:S02]  /*110b0*/  IMAD.MOV.U32 R43, RZ, RZ, R12 ;  /* 0x000000ffff2b7224 */ /* 0x000fe400078e000c */
[----:B------:R-:W1:Y:S01]  /*110c0*/  LDSM.16.MT88.4 R12, [R213+0xc000] ;  /* 0x00c00000d50c783b */ /* 0x000e620000004200 */
[----:B------:R-:W-:Y:S02]  /*110d0*/  FMUL.FTZ R6, R6, c[0x0][0x23c] ;  /* 0x00008f0006067a20 */ /* 0x000fe40000410000 */
[----:B------:R-:W2:Y:S01]  /*110e0*/  MUFU.EX2 R49, R10 ;  /* 0x0000000a00317308 */ /* 0x000ea20000000800 */
[----:B------:R-:W-:Y:S02]  /*110f0*/  IMAD.MOV.U32 R80, RZ, RZ, R20 ;  /* 0x000000ffff507224 */ /* 0x000fe400078e0014 */
[----:B----4-:R-:W-:-:S02]  /*11100*/  FFMA.FTZ R36, R33, R3, R4 ;  /* 0x0000000321247223 */ /* 0x010fc40000010004 */
[-C--:B------:R-:W-:Y:S02]  /*11110*/  FMUL.FTZ R172, R172, R3.reuse ;  /* 0x00000003acac7220 */ /* 0x080fe40000410000 */
[-C--:B------:R-:W-:Y:S01]  /*11120*/  FMUL.FTZ R173, R173, R3.reuse ;  /* 0x00000003adad7220 */ /* 0x080fe20000410000 */
[----:B------:R2:W-:Y:S01]  /*11130*/  MUFU.EX2 R60, R9 ;  /* 0x00000009003c7308 */ /* 0x0005e20000000800 */
        /* <DEDUP_REMOVED lines=8> */
[-C--:B------:R-:W-:Y:S01]  /*111c0*/  FMUL.FTZ R185, R185, R3.reuse ;  /* 0x00000003b9b97220 */ /* 0x080fe20000410000 */
[----:B------:R-:W3:Y:S01]  /*111d0*/  MUFU.EX2 R20, R6 ;  /* 0x0000000600147308 */ /* 0x000ee20000000800 */
        /* <DEDUP_REMOVED lines=21> */
[----:B------:R-:W-:Y:S02]  /*11330*/  FMUL.FTZ R125, R125, R3 ;  /* 0x000000037d7d7220 */ /* 0x000fe40000410000 */
[----:B------:R4:W5:Y:S01]  /*11340*/  MUFU.EX2 R3, R5 ;  /* 0x0000000500037308 */ /* 0x0009620000000800 */
[----:B--2---:R-:W-:Y:S01]  /*11350*/  F2FP.BF16.PACK_AB R9, R49, R7 ;  /* 0x000000073109723e */ /* 0x004fe200000010ff */
[----:B---3--:R-:W-:Y:S01]  /*11360*/  FMUL.FTZ R174, R174, R20 ;  /* 0x00000014aeae7220 */ /* 0x008fe20000410000 */
[----:B------:R-:W-:Y:S01]  /*11370*/  F2FP.BF16.PACK_AB R8, R61, R8 ;  /* 0x000000083d08723e */ /* 0x000fe200000010ff */
[----:B------:R-:W-:Y:S01]  /*11380*/  FMUL.FTZ R175, R175, R20 ;  /* 0x00000014afaf7220 */ /* 0x000fe20000410000 */
[----:B------:R-:W-:Y:S01]  /*11390*/  F2FP.BF16.PACK_AB R4, R27, R4 ;  /* 0x000000041b04723e */ /* 0x000fe200000010ff */
[----:B------:R-:W-:Y:S01]  /*113a0*/  FMUL.FTZ R182, R182, R20 ;  /* 0x00000014b6b67220 */ /* 0x000fe20000410000 */
[----:B------:R-:W-:Y:S01]  /*113b0*/  F2FP.BF16.PACK_AB R10, R244, R62 ;  /* 0x0000003ef40a723e */ /* 0x000fe200000010ff */
[----:B------:R-:W-:Y:S01]  /*113c0*/  FMUL.FTZ R183, R183, R20 ;  /* 0x00000014b7b77220 */ /* 0x000fe20000410000 */
[----:B------:R-:W-:-:S02]  /*113d0*/  F2FP.BF16.PACK_AB R11, R143, R60 ;  /* 0x0000003c8f0b723e */ /* 0x000fc400000010ff */
[----:B------:R-:W-:Y:S02]  /*113e0*/  F2FP.BF16.PACK_AB R6, R142, R141 ;  /* 0x0000008d8e06723e */ /* 0x000fe400000010ff */
[----:B----4-:R-:W-:Y:S02]  /*113f0*/  F2FP.BF16.PACK_AB R5, R137, R136 ;  /* 0x000000888905723e */ /* 0x010fe400000010ff */
[----:B-----5:R-:W-:Y:S01]  /*11400*/  F2FP.BF16.PACK_AB R7, R3, R140 ;  /* 0x0000008c0307723e */ /* 0x020fe200000010ff */
[-C--:B-1----:R-:W-:Y:S08]  /*11410*/  HMMA.16816.F32.BF16 R168, R8, R12.reuse, R168 ;  /* 0x0000000c08a8723c */ /* 0x082ff000000418a8 */
[C---:B------:R-:W-:Y:S08]  /*11420*/  HMMA.16816.F32.BF16 R172, R4.reuse, R12, R172 ;  /* 0x0000000c04ac723c */ /* 0x040ff000000418ac */
[-C--:B------:R-:W-:Y:S08]  /*11430*/  HMMA.16816.F32.BF16 R180, R4, R14.reuse, R180 ;  /* 0x0000000e04b4723c */ /* 0x080ff000000418b4 */
[----:B------:R-:W-:Y:S01]  /*11440*/  HMMA.16816.F32.BF16 R164, R8, R14, R164 ;  /* 0x0000000e08a4723c */ /* 0x000fe200000418a4 */
[----:B------:R-:W1:Y:S01]  /*11450*/  LDSM.16.MT88.4 R12, [R214+0xc000] ;  /* 0x00c00000d60c783b */ /* 0x000e620000004200 */
[----:B------:R-:W-:-:S02]  /*11460*/  FMUL.FTZ R178, R178, R20 ;  /* 0x00000014b2b27220 */ /* 0x000fc40000410000 */
[-C--:B------:R-:W-:Y:S02]  /*11470*/  FMUL.FTZ R179, R179, R20.reuse ;  /* 0x00000014b3b37220 */ /* 0x080fe40000410000 */
[-C--:B------:R-:W-:Y:S02]  /*11480*/  FMUL.FTZ R190, R190, R20.reuse ;  /* 0x00000014bebe7220 */ /* 0x080fe40000410000 */
[-C--:B------:R-:W-:Y:S01]  /*11490*/  FMUL.FTZ R191, R191, R20.reuse ;  /* 0x00000014bfbf7220 */ /* 0x080fe20000410000 */
        /* <DEDUP_REMOVED lines=8> */
[----:B------:R-:W-:Y:S01]  /*11520*/  FMUL.FTZ R199, R199, R20 ;  /* 0x00000014c7c77220 */ /* 0x000fe20000410000 */
[----:B------:R-:W-:Y:S01]  /*11530*/  MOV R115, R80 ;  /* 0x0000005000737202 */ /* 0x000fe20000000f00 */
[----:B------:R-:W-:Y:S01]  /*11540*/  IMAD.MOV.U32 R42, RZ, RZ, R81 ;  /* 0x000000ffff2a7224 */ /* 0x000fe200078e0051 */
        /* <DEDUP_REMOVED lines=9> */
[----:B------:R-:W-:Y:S01]  /*115e0*/  MOV R40, R85 ;  /* 0x0000005500287202 */ /* 0x000fe20000000f00 */
[----:B------:R-:W-:Y:S02]  /*115f0*/  IMAD.MOV.U32 R38, RZ, RZ, R84 ;  /* 0x000000ffff267224 */ /* 0x000fe400078e0054 */
        /* <DEDUP_REMOVED lines=26> */
[----:B------:R-:W-:Y:S02]  /*117a0*/  FMUL.FTZ R111, R111, R20 ;  /* 0x000000146f6f7220 */ /* 0x000fe40000410000 */
[----:B------:R-:W-:Y:S02]  /*117b0*/  IMAD.MOV.U32 R37, RZ, RZ, R251 ;  /* 0x000000ffff257224 */ /* 0x000fe400078e00fb */
[----:B------:R-:W-:Y:S01]  /*117c0*/  IMAD.MOV.U32 R39, RZ, RZ, R250 ;  /* 0x000000ffff277224 */ /* 0x000fe200078e00fa */
[----:B------:R-:W-:Y:S01]  /*117d0*/  MOV R250, R34 ;  /* 0x0000002200fa7202 */ /* 0x000fe20000000f00 */
[----:B------:R-:W-:-:S02]  /*117e0*/  IMAD.MOV.U32 R251, RZ, RZ, R32 ;  /* 0x000000fffffb7224 */ /* 0x000fc400078e0020 */
[----:B------:R-:W-:Y:S02]  /*117f0*/  IMAD.MOV.U32 R41, RZ, RZ, R35 ;  /* 0x000000ffff297224 */ /* 0x000fe400078e0023 */
[-C--:B-1----:R-:W-:Y:S08]  /*11800*/  HMMA.16816.F32.BF16 R32, R8, R12.reuse, R100 ;  /* 0x0000000c0820723c */ /* 0x082ff00000041864 */
[C---:B------:R-:W-:Y:S08]  /*11810*/  HMMA.16816.F32.BF16 R104, R4.reuse, R12, R104 ;  /* 0x0000000c0468723c */ /* 0x040ff00000041868 */
[-C--:B------:R-:W-:Y:S08]  /*11820*/  HMMA.16816.F32.BF16 R108, R4, R14.reuse, R108 ;  /* 0x0000000e046c723c */ /* 0x080ff0000004186c */
[----:B------:R-:W-:Y:S01]  /*11830*/  HMMA.16816.F32.BF16 R96, R8, R14, R96 ;  /* 0x0000000e0860723c */ /* 0x000fe20000041860 */
[----:B------:R-:W1:Y:S01]  /*11840*/  LDSM.16.MT88.4 R12, [R215+0xe000] ;  /* 0x00e00000d70c783b */ /* 0x000e620000004200 */
[----:B------:R-:W-:-:S02]  /*11850*/  IMAD.MOV.U32 R145, RZ, RZ, R40 ;  /* 0x000000ffff917224 */ /* 0x000fc400078e0028 */
[-C--:B------:R-:W-:Y:S02]  /*11860*/  FMUL.FTZ R122, R122, R20.reuse ;  /* 0x000000147a7a7220 */ /* 0x080fe40000410000 */
[-C--:B------:R-:W-:Y:S02]  /*11870*/  FMUL.FTZ R123, R123, R20.reuse ;  /* 0x000000147b7b7220 */ /* 0x080fe40000410000 */
[-C--:B------:R-:W-:Y:S02]  /*11880*/  FMUL.FTZ R126, R126, R20.reuse ;  /* 0x000000147e7e7220 */ /* 0x080fe40000410000 */
[----:B------:R-:W-:Y:S02]  /*11890*/  FMUL.FTZ R127, R127, R20 ;  /* 0x000000147f7f7220 */ /* 0x000fe40000410000 */
[----:B------:R-:W-:Y:S02]  /*118a0*/  IMAD.MOV.U32 R144, RZ, RZ, R41 ;  /* 0x000000ffff907224 */ /* 0x000fe400078e0029 */
[----:B------:R-:W-:Y:S01]  /*118b0*/  IMAD.MOV.U32 R41, RZ, RZ, R22 ;  /* 0x000000ffff297224 */ /* 0x000fe200078e0016 */
[----:B-1----:R-:W-:Y:S07]  /*118c0*/  HMMA.16816.F32.BF16 R100, R8, R12, R116 ;  /* 0x0000000c0864723c */ /* 0x002fee0000041874 */
[----:B------:R-:W-:-:S02]  /*118d0*/  IMAD.MOV.U32 R117, RZ, RZ, R3 ;  /* 0x000000ffff757224 */ /* 0x000fc400078e0003 */
[----:B------:R-:W-:-:S04]  /*118e0*/  FFMA.FTZ R3, R243, c[0x0][0x23c], -R0 ;  /* 0x00008f00f3037a23 */ /* 0x000fc80000010800 */
[----:B------:R1:W-:Y:S01]  /*118f0*/  MUFU.EX2 R40, R3 ;  /* 0x0000000300287308 */ /* 0x0003e20000000800 */
[----:B------:R-:W-:Y:S01]  /*11900*/  MOV R119, R42 ;  /* 0x0000002a00777202 */ /* 0x000fe20000000f00 */
[----:B------:R-:W-:Y:S01]  /*11910*/  HMMA.16816.F32.BF16 R120, R4, R12, R120 ;  /* 0x0000000c0478723c */ /* 0x000fe20000041878 */
[----:B------:R-:W-:Y:S01]  /*11920*/  MOV R116, R29 ;  /* 0x0000001d00747202 */ /* 0x000fe20000000f00 */
[----:B-1----:R-:W-:-:S04]  /*11930*/  FFMA.FTZ R3, R242, c[0x0][0x23c], -R0 ;  /* 0x00008f00f2037a23 */ /* 0x002fc80000010800 */
[----:B------:R1:W-:Y:S02]  /*11940*/  MUFU.EX2 R42, R3 ;  /* 0x00000003002a7308 */ /* 0x0003e40000000800 */
[----:B------:R-:W-:Y:S07]  /*11950*/  HMMA.16816.F32.BF16 R124, R4, R14, R124 ;  /* 0x0000000e047c723c */ /* 0x000fee000004187c */
[----:B------:R-:W-:Y:S01]  /*11960*/  IMAD.MOV.U32 R7, RZ, RZ, R31 ;  /* 0x000000ffff077224 */ /* 0x000fe200078e001f */
[----:B------:R-:W-:Y:S01]  /*11970*/  MOV R5, R30 ;  /* 0x0000001e00057202 */ /* 0x000fe20000000f00 */
[----:B------:R-:W-:-:S02]  /*11980*/  IMAD.MOV.U32 R6, RZ, RZ, R28 ;  /* 0x000000ffff067224 */ /* 0x000fc400078e001c */
[----:B-1----:R-:W-:Y:S01]  /*11990*/  FFMA.FTZ R3, R50, c[0x0][0x23c], -R0 ;  /* 0x00008f0032037a23 */ /* 0x002fe20000010800 */
[----:B------:R-:W-:Y:S01]  /*119a0*/  HMMA.16816.F32.BF16 R28, R8, R14, R128 ;  /* 0x0000000e081c723c */ /* 0x000fe20000041880 */
[----:B------:R-:W1:Y:S02]  /*119b0*/  LDSM.16.MT88.4 R12, [R213+0xc800] ;  /* 0x00c80000d50c783b */ /* 0x000e640000004200 */
[----:B------:R2:W-:Y:S04]  /*119c0*/  MUFU.EX2 R50, R3 ;  /* 0x0000000300327308 */ /* 0x0005e80000000800 */
[----:B------:R-:W-:Y:S01]  /*119d0*/  MOV R130, R53 ;  /* 0x0000003500827202 */ /* 0x000fe20000000f00 */
[----:B------:R-:W-:Y:S02]  /*119e0*/  IMAD.MOV.U32 R118, RZ, RZ, R38 ;  /* 0x000000ffff767224 */ /* 0x000fe400078e0026 */
[----:B------:R-:W-:-:S02]  /*119f0*/  IMAD.MOV.U32 R131, RZ, RZ, R43 ;  /* 0x000000ffff837224 */ /* 0x000fc400078e002b */
[----:B--2---:R-:W-:-:S04]  /*11a00*/  FFMA.FTZ R3, R231, c[0x0][0x23c], -R0 ;  /* 0x00008f00e7037a23 */ /* 0x004fc80000010800 */
[----:B------:R2:W-:Y:S01]  /*11a10*/  MUFU.EX2 R53, R3 ;  /* 0x0000000300357308 */ /* 0x0005e20000000800 */
[----:B------:R-:W-:Y:S02]  /*11a20*/  IMAD.MOV.U32 R147, RZ, RZ, R25 ;  /* 0x000000ffff937224 */ /* 0x000fe400078e0019 */
[--C-:B------:R-:W-:Y:S02]  /*11a30*/  FFMA.FTZ R25, R241, c[0x0][0x23c], -R0.reuse ;  /* 0x00008f00f1197a23 */ /* 0x100fe40000010800 */
[--C-:B------:R-:W-:Y:S02]  /*11a40*/  FFMA.FTZ R150, R204, c[0x0][0x23c], -R0.reuse ;  /* 0x00008f00cc967a23 */ /* 0x100fe40000010800 */
[--C-:B------:R-:W-:Y:S01]  /*11a50*/  FFMA.FTZ R149, R139, c[0x0][0x23c], -R0.reuse ;  /* 0x00008f008b957a23 */ /* 0x100fe20000010800 */
[----:B------:R3:W-:Y:S01]  /*11a60*/  MUFU.EX2 R22, R26 ;  /* 0x0000001a00167308 */ /* 0x0007e20000000800 */
[----:B------:R-:W-:Y:S02]  /*11a70*/  FFMA.FTZ R148, R138, c[0x0][0x23c], -R0 ;  /* 0x00008f008a947a23 */ /* 0x000fe40000010800 */
[----:B--2---:R-:W-:-:S05]  /*11a80*/  FFMA.FTZ R3, R252, c[0x0][0x23c], -R2 ;  /* 0x00008f00fc037a23 */ /* 0x004fca0000010802 */
[----:B------:R2:W4:Y:S01]  /*11a90*/  MUFU.EX2 R43, R24 ;  /* 0x00000018002b7308 */ /* 0x0005220000000800 */
[----:B------:R-:W-:-:S07]  /*11aa0*/  FFMA.FTZ R151, R63, c[0x0][0x23c], -R0 ;  /* 0x00008f003f977a23 */ /* 0x000fce0000010800 */
[----:B------:R5:W-:Y:S01]  /*11ab0*/  MUFU.EX2 R38, R3 ;  /* 0x0000000300267308 */ /* 0x000be20000000800 */
[--C-:B---3--:R-:W-:Y:S02]  /*11ac0*/  FFMA.FTZ R26, R205, c[0x0][0x23c], -R0.reuse ;  /* 0x00008f00cd1a7a23 */ /* 0x108fe40000010800 */
[----:B--2---:R-:W-:Y:S02]  /*11ad0*/  FFMA.FTZ R24, R207, c[0x0][0x23c], -R0 ;  /* 0x00008f00cf187a23 */ /* 0x004fe40000010800 */
[----:B-----5:R-:W-:Y:S02]  /*11ae0*/  FFMA.FTZ R3, R23, c[0x0][0x23c], -R2 ;  /* 0x00008f0017037a23 */ /* 0x020fe40000010802 */
[----:B------:R-:W-:Y:S02]  /*11af0*/  FFMA.FTZ R23, R206, c[0x0][0x23c], -R0 ;  /* 0x00008f00ce177a23 */ /* 0x000fe40000010800 */
[----:B------:R-:W-:Y:S01]  /*11b00*/  FFMA.FTZ R0, R41, c[0x0][0x23c], -R2 ;  /* 0x00008f0029007a23 */ /* 0x000fe20000010802 */
[----:B------:R-:W-:-:S03]  /*11b10*/  MOV R146, R39 ;  /* 0x0000002700927202 */ /* 0x000fc60000000f00 */
[----:B------:R2:W-:Y:S08]  /*11b20*/  MUFU.EX2 R41, R0 ;  /* 0x0000000000297308 */ /* 0x0005f00000000800 */
[----:B------:R3:W-:Y:S01]  /*11b30*/  MUFU.EX2 R39, R3 ;  /* 0x0000000300277308 */ /* 0x0007e20000000800 */
[----:B--2---:R-:W-:-:S07]  /*11b40*/  FFMA.FTZ R0, R130, c[0x0][0x23c], -R2 ;  /* 0x00008f0082007a23 */ /* 0x004fce0000010802 */
[----:B------:R-:W-:Y:S01]  /*11b50*/  MUFU.EX2 R51, R51 ;  /* 0x0000003300337308 */ /* 0x000fe20000000800 */
[----:B---3--:R-:W-:-:S07]  /*11b60*/  FADD.FTZ R3, R49, R112 ;  /* 0x0000007031037221 */ /* 0x008fce0000010000 */
[----:B------:R-:W-:Y:S08]  /*11b70*/  MUFU.EX2 R54, R54 ;  /* 0x0000003600367308 */ /* 0x000ff00000000800 */
[----:B------:R-:W-:Y:S08]  /*11b80*/  MUFU.EX2 R21, R21 ;  /* 0x0000001500157308 */ /* 0x000ff00000000800 */
[----:B------:R-:W2:Y:S08]  /*11b90*/  MUFU.EX2 R48, R48 ;  /* 0x0000003000307308 */ /* 0x000eb00000000800 */
[----:B------:R-:W-:Y:S08]  /*11ba0*/  MUFU.EX2 R52, R52 ;  /* 0x0000003400347308 */ /* 0x000ff00000000800 */
[----:B------:R-:W3:Y:S08]  /*11bb0*/  MUFU.EX2 R55, R55 ;  /* 0x0000003700377308 */ /* 0x000ef00000000800 */
[----:B------:R-:W5:Y:S01]  /*11bc0*/  MUFU.EX2 R49, R0 ;  /* 0x0000000000317308 */ /* 0x000f620000000800 */
[----:B------:R-:W-:Y:S01]  /*11bd0*/  FADD.FTZ R4, R61, R208 ;  /* 0x000000d03d047221 */ /* 0x000fe20000010000 */
[----:B------:R-:W-:Y:S01]  /*11be0*/  MOV R243, R6 ;  /* 0x0000000600f37202 */ /* 0x000fe20000000f00 */
[----:B------:R-:W-:Y:S01]  /*11bf0*/  IMAD.MOV.U32 R252, RZ, RZ, R37 ;  /* 0x000000fffffc7224 */ /* 0x000fe200078e0025 */
[----:B----4-:R-:W-:Y:S01]  /*11c00*/  F2FP.BF16.PACK_AB R8, R43, R22 ;  /* 0x000000162b08723e */ /* 0x010fe200000010ff */
[----:B------:R-:W-:Y:S01]  /*11c10*/  IMAD.MOV.U32 R205, RZ, RZ, R5 ;  /* 0x000000ffffcd7224 */ /* 0x000fe200078e0005 */
[----:B--2---:R-:W-:Y:S01]  /*11c20*/  F2FP.BF16.PACK_AB R9, R48, R21 ;  /* 0x000000153009723e */ /* 0x004fe200000010ff */
[----:B------:R-:W-:Y:S01]  /*11c30*/  IMAD.MOV.U32 R139, RZ, RZ, R7 ;  /* 0x000000ffff8b7224 */ /* 0x000fe200078e0007 */
[----:B------:R-:W-:Y:S01]  /*11c40*/  F2FP.BF16.PACK_AB R10, R54, R51 ;  /* 0x00000033360a723e */ /* 0x000fe200000010ff */
[----:B------:R-:W-:Y:S01]  /*11c50*/  FADD.FTZ R37, R62, R4 ;  /* 0x000000043e257221 */ /* 0x000fe20000010000 */
[----:B---3--:R-:W-:-:S02]  /*11c60*/  F2FP.BF16.PACK_AB R11, R55, R52 ;  /* 0x00000034370b723e */ /* 0x008fc400000010ff */
[----:B------:R-:W-:Y:S02]  /*11c70*/  F2FP.BF16.PACK_AB R4, R42, R40 ;  /* 0x000000282a04723e */ /* 0x000fe400000010ff */
[----:B------:R-:W-:Y:S02]  /*11c80*/  F2FP.BF16.PACK_AB R6, R53, R50 ;  /* 0x000000323506723e */ /* 0x000fe400000010ff */
[----:B------:R-:W-:Y:S02]  /*11c90*/  F2FP.BF16.PACK_AB R5, R39, R38 ;  /* 0x000000262705723e */ /* 0x000fe400000010ff */
[----:B-----5:R-:W-:Y:S01]  /*11ca0*/  F2FP.BF16.PACK_AB R7, R49, R41 ;  /* 0x000000293107723e */ /* 0x020fe200000010ff */
[----:B------:R-:W-:Y:S01]  /*11cb0*/  FADD.FTZ R27, R27, R36 ;  /* 0x000000241b1b7221 */ /* 0x000fe20000010000 */
[----:B-1----:R-:W-:Y:S01]  /*11cc0*/  HMMA.16816.F32.BF16 R168, R8, R12, R168 ;  /* 0x0000000c08a8723c */ /* 0x002fe200000418a8 */
[----:B------:R-:W-:-:S07]  /*11cd0*/  FADD.FTZ R36, R60, R3 ;  /* 0x000000033c247221 */ /* 0x000fce0000010000 */
[C---:B------:R-:W-:Y:S08]  /*11ce0*/  HMMA.16816.F32.BF16 R172, R4.reuse, R12, R172 ;  /* 0x0000000c04ac723c */ /* 0x040ff000000418ac */
[-C--:B------:R-:W-:Y:S08]  /*11cf0*/  HMMA.16816.F32.BF16 R180, R4, R14.reuse, R180 ;  /* 0x0000000e04b4723c */ /* 0x080ff000000418b4 */
[C---:B------:R-:W-:Y:S01]  /*11d00*/  HMMA.16816.F32.BF16 R60, R8.reuse, R14, R164 ;  /* 0x0000000e083c723c */ /* 0x040fe200000418a4 */
[----:B------:R-:W1:Y:S07]  /*11d10*/  LDSM.16.MT88.4 R12, [R214+0xc800] ;  /* 0x00c80000d60c783b */ /* 0x000e6e0000004200 */
[-C--:B-1----:R-:W-:Y:S08]  /*11d20*/  HMMA.16816.F32.BF16 R160, R8, R12.reuse, R160 ;  /* 0x0000000c08a0723c */ /* 0x082ff000000418a0 */
[C---:B------:R-:W-:Y:S08]  /*11d30*/  HMMA.16816.F32.BF16 R176, R4.reuse, R12, R176 ;  /* 0x0000000c04b0723c */ /* 0x040ff000000418b0 */
[-C--:B------:R-:W-:Y:S08]  /*11d40*/  HMMA.16816.F32.BF16 R188, R4, R14.reuse, R188 ;  /* 0x0000000e04bc723c */ /* 0x080ff000000418bc */
[----:B------:R-:W-:Y:S01]  /*11d50*/  HMMA.16816.F32.BF16 R156, R8, R14, R156 ;  /* 0x0000000e089c723c */ /* 0x000fe2000004189c */
[----:B------:R-:W1:Y:S01]  /*11d60*/  LDSM.16.MT88.4 R12, [R216+0xc800] ;  /* 0x00c80000d80c783b */ /* 0x000e620000004200 */
[----:B------:R-:W-:-:S02]  /*11d70*/  IMAD.MOV.U32 R204, RZ, RZ, R115 ;  /* 0x000000ffffcc7224 */ /* 0x000fc400078e0073 */
[----:B------:R-:W-:Y:S02]  /*11d80*/  IMAD.MOV.U32 R231, RZ, RZ, R114 ;  /* 0x000000ffffe77224 */ /* 0x000fe400078e0072 */
[----:B------:R-:W-:Y:S02]  /*11d90*/  IMAD.MOV.U32 R166, RZ, RZ, R113 ;  /* 0x000000ffffa67224 */ /* 0x000fe400078e0071 */
[-C--:B-1----:R-:W-:Y:S08]  /*11da0*/  HMMA.16816.F32.BF16 R152, R8, R12.reuse, R152 ;  /* 0x0000000c0898723c */ /* 0x082ff00000041898 */
        /* <DEDUP_REMOVED lines=22> */
[----:B------:R-:W-:-:S03]  /*11f10*/  MOV R207, R119 ;  /* 0x0000007700cf7202 */ /* 0x000fc60000000f00 */
[C---:B-1----:R-:W-:Y:S01]  /*11f20*/  HMMA.16816.F32.BF16 R68, R8.reuse, R14, R16 ;  /* 0x0000000e0844723c */ /* 0x042fe20000041810 */
[----:B------:R-:W1:Y:S07]  /*11f30*/  LDSM.16.MT88.4 R16, [R216+0xe800] ;  /* 0x00e80000d810783b */ /* 0x000e6e0000004200 */
[-C--:B------:R-:W-:Y:S08]  /*11f40*/  HMMA.16816.F32.BF16 R116, R8, R12.reuse, R56 ;  /* 0x0000000c0874723c */ /* 0x080ff00000041838 */
[C---:B------:R-:W-:Y:S08]  /*11f50*/  HMMA.16816.F32.BF16 R88, R4.reuse, R12, R88 ;  /* 0x0000000c0458723c */ /* 0x040ff00000041858 */
[----:B------:R-:W-:Y:S01]  /*11f60*/  HMMA.16816.F32.BF16 R92, R4, R14, R92 ;  /* 0x0000000e045c723c */ /* 0x000fe2000004185c */
[----:B------:R-:W2:Y:S01]  /*11f70*/  LDSM.16.MT88.4 R12, [R215+0xe800] ;  /* 0x00e80000d70c783b */ /* 0x000ea20000004200 */
[----:B------:R-:W-:-:S04]  /*11f80*/  FFMA.FTZ R0, R0, R20, R136 ;  /* 0x0000001400007223 */ /* 0x000fc80000010088 */
[----:B------:R-:W-:Y:S02]  /*11f90*/  FADD.FTZ R0, R137, R0 ;  /* 0x0000000089007221 */ /* 0x000fe40000010000 */
[----:B------:R-:W-:Y:S01]  /*11fa0*/  FFMA.FTZ R3, R3, c[0x0][0x23c], -R2 ;  /* 0x00008f0003037a23 */ /* 0x000fe20000010802 */
[-C--:B-1----:R-:W-:Y:S03]  /*11fb0*/  HMMA.16816.F32.BF16 R64, R8, R16.reuse, R32 ;  /* 0x000000100840723c */ /* 0x082fe60000041820 */
[----:B------:R1:W-:Y:S05]  /*11fc0*/  MUFU.EX2 R136, R3 ;  /* 0x0000000300887308 */ /* 0x0003ea0000000800 */
[C---:B------:R-:W-:Y:S07]  /*11fd0*/  HMMA.16816.F32.BF16 R104, R4.reuse, R16, R104 ;  /* 0x000000100468723c */ /* 0x040fee0000041868 */
[----:B------:R-:W-:Y:S01]  /*11fe0*/  IMAD.MOV.U32 R16, RZ, RZ, R166 ;  /* 0x000000ffff107224 */ /* 0x000fe200078e00a6 */
[C---:B--2---:R-:W-:Y:S08]  /*11ff0*/  HMMA.16816.F32.BF16 R120, R4.reuse, R12, R120 ;  /* 0x0000000c0478723c */ /* 0x044ff00000041878 */
[----:B------:R-:W-:Y:S08]  /*12000*/  HMMA.16816.F32.BF16 R124, R4, R14, R124 ;  /* 0x0000000e047c723c */ /* 0x000ff0000004187c */
[C---:B------:R-:W-:Y:S08]  /*12010*/  HMMA.16816.F32.BF16 R44, R8.reuse, R12, R100 ;  /* 0x0000000c082c723c */ /* 0x040ff00000041864 */
[----:B------:R-:W-:Y:S01]  /*12020*/  HMMA.16816.F32.BF16 R32, R8, R14, R28 ;  /* 0x0000000e0820723c */ /* 0x000fe2000004181c */
[----:B------:R-:W2:Y:S01]  /*12030*/  LDSM.16.MT88.4 R12, [R213+0xd000] ;  /* 0x00d00000d50c783b */ /* 0x000ea20000004200 */
[----:B------:R-:W-:Y:S01]  /*12040*/  MOV R17, R167 ;  /* 0x000000a700117202 */ /* 0x000fe20000000f00 */
[----:B-1----:R-:W-:-:S04]  /*12050*/  FFMA.FTZ R3, R16, c[0x0][0x23c], -R2 ;  /* 0x00008f0010037a23 */ /* 0x002fc80000010802 */
[----:B------:R-:W-:Y:S02]  /*12060*/  FADD.FTZ R30, R140, R0 ;  /* 0x000000008c1e7221 */ /* 0x000fe40000010000 */
[----:B------:R-:W-:Y:S01]  /*12070*/  FFMA.FTZ R0, R245, c[0x0][0x23c], -R2 ;  /* 0x00008f00f5007a23 */ /* 0x000fe20000010802 */
[----:B------:R-:W-:Y:S01]  /*12080*/  HMMA.16816.F32.BF16 R108, R4, R18, R108 ;  /* 0x00000012046c723c */ /* 0x000fe2000004186c */
[----:B------:R-:W-:Y:S01]  /*12090*/  IMAD.MOV.U32 R164, RZ, RZ, R241 ;  /* 0x000000ffffa47224 */ /* 0x000fe200078e00f1 */
[----:B------:R1:W3:Y:S05]  /*120a0*/  MUFU.EX2 R137, R3 ;  /* 0x0000000300897308 */ /* 0x0002ea0000000800 */
[----:B------:R-:W-:-:S03]  /*120b0*/  FADD.FTZ R5, R244, R37 ;  /* 0x00000025f4057221 */ /* 0x000fc60000010000 */
[----:B------:R4:W-:Y:S01]  /*120c0*/  MUFU.EX2 R37, R0 ;  /* 0x0000000000257308 */ /* 0x0009e20000000800 */
[----:B------:R-:W-:Y:S01]  /*120d0*/  IMAD.MOV.U32 R167, RZ, RZ, R208 ;  /* 0x000000ffffa77224 */ /* 0x000fe200078e00d0 */
[----:B------:R-:W-:Y:S01]  /*120e0*/  MOV R165, R205 ;  /* 0x000000cd00a57202 */ /* 0x000fe20000000f00 */
[----:B------:R-:W-:-:S05]  /*120f0*/  IMAD.MOV.U32 R166, RZ, RZ, R139 ;  /* 0x000000ffffa67224 */ /* 0x000fca00078e008b */
[----:B------:R-:W-:Y:S01]  /*12100*/  MUFU.EX2 R241, R209 ;  /* 0x000000d100f17308 */ /* 0x000fe20000000800 */
[----:B-1----:R-:W-:Y:S02]  /*12110*/  FADD.FTZ R3, R143, R36 ;  /* 0x000000248f037221 */ /* 0x002fe40000010000 */
[----:B----4-:R-:W-:-:S05]  /*12120*/  FFMA.FTZ R0, R17, c[0x0][0x23c], -R2 ;  /* 0x00008f0011007a23 */ /* 0x010fca0000010802 */
[----:B------:R-:W-:Y:S08]  /*12130*/  MUFU.EX2 R138, R138 ;  /* 0x0000008a008a7308 */ /* 0x000ff00000000800 */
[----:B------:R-:W-:Y:S08]  /*12140*/  MUFU.EX2 R206, R206 ;  /* 0x000000ce00ce7308 */ /* 0x000ff00000000800 */
[----:B------:R-:W-:Y:S08]  /*12150*/  MUFU.EX2 R210, R210 ;  /* 0x000000d200d27308 */ /* 0x000ff00000000800 */
[----:B------:R-:W-:Y:S08]  /*12160*/  MUFU.EX2 R231, R231 ;  /* 0x000000e700e77308 */ /* 0x000ff00000000800 */
[----:B------:R-:W-:Y:S08]  /*12170*/  MUFU.EX2 R204, R204 ;  /* 0x000000cc00cc7308 */ /* 0x000ff00000000800 */
[----:B------:R-:W-:Y:S08]  /*12180*/  MUFU.EX2 R207, R207 ;  /* 0x000000cf00cf7308 */ /* 0x000ff00000000800 */
[----:B------:R-:W-:Y:S08]  /*12190*/  MUFU.EX2 R211, R211 ;  /* 0x000000d300d37308 */ /* 0x000ff00000000800 */
[----:B------:R-:W-:Y:S08]  /*121a0*/  MUFU.EX2 R139, R25 ;  /* 0x00000019008b7308 */ /* 0x000ff00000000800 */
[----:B------:R-:W1:Y:S08]  /*121b0*/  MUFU.EX2 R205, R24 ;  /* 0x0000001800cd7308 */ /* 0x000e700000000800 */
[----:B------:R-:W-:Y:S08]  /*121c0*/  MUFU.EX2 R208, R23 ;  /* 0x0000001700d07308 */ /* 0x000ff00000000800 */
[----:B------:R-:W4:Y:S08]  /*121d0*/  MUFU.EX2 R209, R26 ;  /* 0x0000001a00d17308 */ /* 0x000f300000000800 */
[----:B------:R-:W5:Y:S01]  /*121e0*/  MUFU.EX2 R36, R0 ;  /* 0x0000000000247308 */ /* 0x000f620000000800 */
[----:B------:R-:W-:Y:S01]  /*121f0*/  FADD.FTZ R4, R141, R27 ;  /* 0x0000001b8d047221 */ /* 0x000fe20000010000 */
[----:B------:R-:W-:Y:S01]  /*12200*/  HMMA.16816.F32.BF16 R56, R8, R18, R96 ;  /* 0x000000120838723c */ /* 0x000fe20000041860 */
[----:B------:R-:W-:Y:S01]  /*12210*/  FADD.FTZ R29, R22, R5 ;  /* 0x00000005161d7221 */ /* 0x000fe20000010000 */
[----:B---3--:R-:W-:Y:S01]  /*12220*/  F2FP.BF16.PACK_AB R5, R137, R136 ;  /* 0x000000888905723e */ /* 0x008fe200000010ff */
[----:B------:R-:W-:Y:S01]  /*12230*/  FADD.FTZ R31, R142, R4 ;  /* 0x000000048e1f7221 */ /* 0x000fe20000010000 */
[----:B-1----:R-:W-:Y:S01]  /*12240*/  F2FP.BF16.PACK_AB R4, R205, R139 ;  /* 0x0000008bcd04723e */ /* 0x002fe200000010ff */
[----:B------:R-:W-:Y:S01]  /*12250*/  FADD.FTZ R28, R21, R3 ;  /* 0x00000003151c7221 */ /* 0x000fe20000010000 */
[----:B----4-:R-:W-:Y:S01]  /*12260*/  F2FP.BF16.PACK_AB R6, R209, R208 ;  /* 0x000000d0d106723e */ /* 0x010fe200000010ff */
[----:B------:R-:W1:Y:S01]  /*12270*/  LDSM.16.MT88.4 R20, [R214+0xd000] ;  /* 0x00d00000d614783b */ /* 0x000e620000004200 */
[----:B------:R-:W-:-:S02]  /*12280*/  F2FP.BF16.PACK_AB R8, R206, R138 ;  /* 0x0000008ace08723e */ /* 0x000fc400000010ff */
[----:B------:R-:W-:Y:S01]  /*12290*/  F2FP.BF16.PACK_AB R9, R207, R204 ;  /* 0x000000cccf09723e */ /* 0x000fe200000010ff */
[----:B------:R-:W3:Y:S01]  /*122a0*/  LDSM.16.MT88.4 R16, [R216+0xd000] ;  /* 0x00d00000d810783b */ /* 0x000ee20000004200 */
[----:B------:R-:W-:Y:S02]  /*122b0*/  F2FP.BF16.PACK_AB R10, R231, R210 ;  /* 0x000000d2e70a723e */ /* 0x000fe400000010ff */
[----:B------:R-:W-:Y:S02]  /*122c0*/  F2FP.BF16.PACK_AB R11, R241, R211 ;  /* 0x000000d3f10b723e */ /* 0x000fe400000010ff */
[----:B-----5:R-:W-:-:S05]  /*122d0*/  F2FP.BF16.PACK_AB R7, R36, R37 ;  /* 0x000000252407723e */ /* 0x020fca00000010ff */
        /* <DEDUP_REMOVED lines=8> */
[----:B------:R-:W-:Y:S01]  /*12360*/  HMMA.16816.F32.BF16 R24, R8, R22, R156 ;  /* 0x000000160818723c */ /* 0x000fe2000004189c */
[----:B------:R-:W-:Y:S01]  /*12370*/  IMAD.MOV.U32 R103, RZ, RZ, R144 ;  /* 0x000000ffff677224 */ /* 0x000fe200078e0090 */
[----:B------:R-:W-:Y:S01]  /*12380*/  MOV R102, R145 ;  /* 0x0000009100667202 */ /* 0x000fe20000000f00 */
[----:B------:R-:W-:-:S02]  /*12390*/  IMAD.MOV.U32 R101, RZ, RZ, R146 ;  /* 0x000000ffff657224 */ /* 0x000fc400078e0092 */
[----:B------:R-:W-:Y:S01]  /*123a0*/  IMAD.MOV.U32 R140, RZ, RZ, R246 ;  /* 0x000000ffff8c7224 */ /* 0x000fe200078e00f6 */
[----:B------:R-:W-:Y:S01]  /*123b0*/  MOV R141, R247 ;  /* 0x000000f7008d7202 */ /* 0x000fe20000000f00 */
[----:B------:R-:W-:Y:S01]  /*123c0*/  IMAD.MOV.U32 R3, RZ, RZ, R147 ;  /* 0x000000ffff037224 */ /* 0x000fe200078e0093 */
[C---:B---3--:R-:W-:Y:S01]  /*123d0*/  HMMA.16816.F32.BF16 R20, R8.reuse, R18, R112 ;  /* 0x000000120814723c */ /* 0x048fe20000041870 */
[----:B------:R-:W-:Y:S07]  /*123e0*/  LDSM.16.MT88.4 R156, [R214+0xd800] ;  /* 0x00d80000d69c783b */ /* 0x000fee0000004200 */
[-C--:B------:R-:W-:Y:S08]  /*123f0*/  HMMA.16816.F32.BF16 R152, R8, R16.reuse, R152 ;  /* 0x000000100898723c */ /* 0x080ff00000041898 */
[C---:B------:R-:W-:Y:S08]  /*12400*/  HMMA.16816.F32.BF16 R184, R4.reuse, R16, R184 ;  /* 0x0000001004b8723c */ /* 0x040ff000000418b8 */
[----:B------:R-:W-:Y:S08]  /*12410*/  HMMA.16816.F32.BF16 R196, R4, R18, R196 ;  /* 0x0000001204c4723c */ /* 0x000ff000000418c4 */
[----:B--2---:R-:W-:Y:S01]  /*12420*/  HMMA.16816.F32.BF16 R16, R8, R14, R80 ;  /* 0x0000000e0810723c */ /* 0x004fe20000041850 */
[----:B------:R-:W-:Y:S01]  /*12430*/  MOV R115, R20 ;  /* 0x0000001400737202 */ /* 0x000fe20000000f00 */
[----:B------:R-:W-:Y:S01]  /*12440*/  IMAD.MOV.U32 R114, RZ, RZ, R21 ;  /* 0x000000ffff727224 */ /* 0x000fe200078e0015 */
[----:B------:R-:W-:Y:S01]  /*12450*/  MOV R112, R23 ;  /* 0x0000001700707202 */ /* 0x000fe20000000f00 */
[----:B------:R-:W-:-:S02]  /*12460*/  IMAD.MOV.U32 R113, RZ, RZ, R22 ;  /* 0x000000ffff717224 */ /* 0x000fc400078e0016 */
[----:B------:R-:W1:Y:S01]  /*12470*/  LDSM.16.MT88.4 R20, [R214+0xf000] ;  /* 0x00f00000d614783b */ /* 0x000e620000004200 */
[----:B------:R-:W-:Y:S01]  /*12480*/  IMAD.MOV.U32 R99, RZ, RZ, R24 ;  /* 0x000000ffff637224 */ /* 0x000fe200078e0018 */
[----:B------:R-:W-:Y:S01]  /*12490*/  MOV R98, R25 ;  /* 0x0000001900627202 */ /* 0x000fe20000000f00 */
[----:B------:R-:W-:Y:S01]  /*124a0*/  IMAD.MOV.U32 R97, RZ, RZ, R26 ;  /* 0x000000ffff617224 */ /* 0x000fe200078e001a */
[-C--:B------:R-:W-:Y:S01]  /*124b0*/  HMMA.16816.F32.BF16 R144, R8, R12.reuse, R84 ;  /* 0x0000000c0890723c */ /* 0x080fe20000041854 */
[----:B------:R-:W-:Y:S02]  /*124c0*/  IMAD.MOV.U32 R96, RZ, RZ, R27 ;  /* 0x000000ffff607224 */ /* 0x000fe400078e001b */
[----:B------:R-:W2:Y:S05]  /*124d0*/  LDSM.16.MT88.4 R24, [R213+0xf000] ;  /* 0x00f00000d518783b */ /* 0x000eaa0000004200 */
[C---:B------:R-:W-:Y:S06]  /*124e0*/  HMMA.16816.F32.BF16 R192, R4.reuse, R12, R192 ;  /* 0x0000000c04c0723c */ /* 0x040fec00000418c0 */
[----:B------:R-:W-:Y:S01]  /*124f0*/  IMAD.MOV.U32 R83, RZ, RZ, R16 ;  /* 0x000000ffff537224 */ /* 0x000fe200078e0010 */
[----:B------:R-:W-:Y:S01]  /*12500*/  MOV R82, R17 ;  /* 0x0000001100527202 */ /* 0x000fe20000000f00 */
[----:B------:R-:W-:Y:S01]  /*12510*/  HMMA.16816.F32.BF16 R200, R4, R14, R200 ;  /* 0x0000000e04c8723c */ /* 0x000fe200000418c8 */
[----:B------:R-:W-:Y:S01]  /*12520*/  IMAD.MOV.U32 R81, RZ, RZ, R18 ;  /* 0x000000ffff517224 */ /* 0x000fe200078e0012 */
[----:B------:R-:W-:Y:S01]  /*12530*/  LDSM.16.MT88.4 R12, [R215+0xf000] ;  /* 0x00f00000d70c783b */ /* 0x000fe20000004200 */
[----:B------:R-:W-:-:S03]  /*12540*/  IMAD.MOV.U32 R80, RZ, RZ, R19 ;  /* 0x000000ffff507224 */ /* 0x000fc600078e0013 */
[----:B------:R-:W3:Y:S01]  /*12550*/  LDSM.16.MT88.4 R16, [R216+0xf000] ;  /* 0x00f00000d810783b */ /* 0x000ee20000004200 */
[----:B------:R-:W-:Y:S01]  /*12560*/  MOV R0, R101 ;  /* 0x0000006500007202 */ /* 0x000fe20000000f00 */
[----:B------:R-:W-:Y:S02]  /*12570*/  IMAD.MOV.U32 R142, RZ, RZ, R102 ;  /* 0x000000ffff8e7224 */ /* 0x000fe400078e0066 */
[----:B------:R-:W-:Y:S01]  /*12580*/  IMAD.MOV.U32 R143, RZ, RZ, R103 ;  /* 0x000000ffff8f7224 */ /* 0x000fe200078e0067 */
[-C--:B-1----:R-:W-:Y:S08]  /*12590*/  HMMA.16816.F32.BF16 R88, R4, R20.reuse, R88 ;  /* 0x000000140458723c */ /* 0x082ff00000041858 */
[C---:B------:R-:W-:Y:S01]  /*125a0*/  HMMA.16816.F32.BF16 R116, R8.reuse, R20, R116 ;  /* 0x000000140874723c */ /* 0x040fe20000041874 */
[----:B------:R1:W-:Y:S07]  /*125b0*/  MUFU.EX2 R20, R0 ;  /* 0x0000000000147308 */ /* 0x0003ee0000000800 */
[----:B--2---:R-:W-:Y:S01]  /*125c0*/  HMMA.16816.F32.BF16 R248, R8, R24, R248 ;  /* 0x0000001808f8723c */ /* 0x004fe200000418f8 */
[----:B-1----:R-:W-:-:S07]  /*125d0*/  FFMA.FTZ R0, R140, c[0x0][0x23c], -R2 ;  /* 0x00008f008c007a23 */ /* 0x002fce0000010802 */
[C---:B------:R-:W-:Y:S08]  /*125e0*/  HMMA.16816.F32.BF16 R244, R8.reuse, R26, R128 ;  /* 0x0000001a08f4723c */ /* 0x040ff00000041880 */
[C---:B------:R-:W-:Y:S08]  /*125f0*/  HMMA.16816.F32.BF16 R100, R8.reuse, R22, R68 ;  /* 0x000000160864723c */ /* 0x040ff00000041844 */
[C---:B---3--:R-:W-:Y:S08]  /*12600*/  HMMA.16816.F32.BF16 R64, R8.reuse, R16, R64 ;  /* 0x000000100840723c */ /* 0x048ff00000041840 */
[C---:B------:R-:W-:Y:S08]  /*12610*/  HMMA.16816.F32.BF16 R56, R8.reuse, R18, R56 ;  /* 0x000000120838723c */ /* 0x040ff00000041838 */
[C---:B------:R-:W-:Y:S08]  /*12620*/  HMMA.16816.F32.BF16 R44, R8.reuse, R12, R44 ;  /* 0x0000000c082c723c */ /* 0x040ff0000004182c */
[----:B------:R-:W-:Y:S01]  /*12630*/  HMMA.16816.F32.BF16 R32, R8, R14, R32 ;  /* 0x0000000e0820723c */ /* 0x000fe20000041820 */
[----:B------:R1:W-:Y:S07]  /*12640*/  MUFU.EX2 R9, R0 ;  /* 0x0000000000097308 */ /* 0x0003ee0000000800 */
[----:B------:R-:W-:Y:S01]  /*12650*/  HMMA.16816.F32.BF16 R92, R4, R22, R92 ;  /* 0x00000016045c723c */ /* 0x000fe2000004185c */
[----:B------:R2:W-:Y:S01]  /*12660*/  MUFU.EX2 R22, R3 ;  /* 0x0000000300167308 */ /* 0x0005e20000000800 */
[----:B-1----:R-:W-:-:S06]  /*12670*/  FFMA.FTZ R0, R141, c[0x0][0x23c], -R2 ;  /* 0x00008f008d007a23 */ /* 0x002fcc0000010802 */
[----:B------:R-:W-:Y:S01]  /*12680*/  HMMA.16816.F32.BF16 R72, R4, R24, R72 ;  /* 0x000000180448723c */ /* 0x000fe20000041848 */
[----:B------:R1:W-:Y:S01]  /*12690*/  MUFU.EX2 R10, R0 ;  /* 0x00000000000a7308 */ /* 0x0003e20000000800 */
[----:B--2---:R-:W-:-:S06]  /*126a0*/  FADD.FTZ R3, R242, R30 ;  /* 0x0000001ef2037221 */ /* 0x004fcc0000010000 */
[C---:B------:R-:W-:Y:S08]  /*126b0*/  HMMA.16816.F32.BF16 R76, R4.reuse, R26, R76 ;  /* 0x0000001a044c723c */ /* 0x040ff0000004184c */
[----:B------:R-:W-:Y:S01]  /*126c0*/  HMMA.16816.F32.BF16 R104, R4, R16, R104 ;  /* 0x000000100468723c */ /* 0x000fe20000041868 */
[----:B-1----:R-:W-:-:S07]  /*126d0*/  FFMA.FTZ R0, R252, c[0x0][0x23c], -R2 ;  /* 0x00008f00fc007a23 */ /* 0x002fce0000010802 */
[C---:B------:R-:W-:Y:S01]  /*126e0*/  HMMA.16816.F32.BF16 R108, R4.reuse, R18, R108 ;  /* 0x00000012046c723c */ /* 0x040fe2000004186c */
[----:B------:R1:W-:Y:S07]  /*126f0*/  MUFU.EX2 R11, R0 ;  /* 0x00000000000b7308 */ /* 0x0003ee0000000800 */
[C---:B------:R-:W-:Y:S08]  /*12700*/  HMMA.16816.F32.BF16 R120, R4.reuse, R12, R120 ;  /* 0x0000000c0478723c */ /* 0x040ff00000041878 */
[----:B------:R-:W-:Y:S01]  /*12710*/  HMMA.16816.F32.BF16 R84, R4, R14, R124 ;  /* 0x0000000e0454723c */ /* 0x000fe2000004187c */
[----:B-1----:R-:W-:-:S06]  /*12720*/  FADD.FTZ R0, R38, R3 ;  /* 0x0000000326007221 */ /* 0x002fcc0000010000 */
[----:B------:R-:W-:Y:S02]  /*12730*/  FFMA.FTZ R6, R243, c[0x0][0x23c], -R2 ;  /* 0x00008f00f3067a23 */ /* 0x000fe40000010802 */
[----:B------:R-:W-:Y:S02]  /*12740*/  FADD.FTZ R2, R40, R31 ;  /* 0x0000001f28027221 */ /* 0x000fe40000010000 */
[----:B------:R-:W-:Y:S02]  /*12750*/  FADD.FTZ R4, R43, R29 ;  /* 0x0000001d2b047221 */ /* 0x000fe40000010000 */
[----:B------:R-:W-:Y:S02]  /*12760*/  FADD.FTZ R5, R48, R28 ;  /* 0x0000001c30057221 */ /* 0x000fe40000010000 */
[----:B------:R-:W-:Y:S02]  /*12770*/  FADD.FTZ R3, R42, R2 ;  /* 0x000000022a037221 */ /* 0x000fe40000010000 */
[----:B------:R-:W-:-:S02]  /*12780*/  FADD.FTZ R0, R39, R0 ;  /* 0x0000000027007221 */ /* 0x000fc40000010000 */
[----:B------:R-:W-:Y:S02]  /*12790*/  FADD.FTZ R2, R51, R4 ;  /* 0x0000000433027221 */ /* 0x000fe40000010000 */
[----:B------:R-:W-:Y:S01]  /*127a0*/  FADD.FTZ R5, R52, R5 ;  /* 0x0000000534057221 */ /* 0x000fe20000010000 */
[----:B------:R-:W-:Y:S01]  /*127b0*/  MUFU.EX2 R24, R142 ;  /* 0x0000008e00187308 */ /* 0x000fe20000000800 */
[----:B------:R-:W-:Y:S01]  /*127c0*/  FADD.FTZ R0, R41, R0 ;  /* 0x0000000029007221 */ /* 0x000fe20000010000 */
[----:B------:R-:W-:Y:S01]  /*127d0*/  MOV R69, R82 ;  /* 0x0000005200457202 */ /* 0x000fe20000000f00 */
[----:B------:R-:W-:Y:S01]  /*127e0*/  FADD.FTZ R26, R54, R2 ;  /* 0x00000002361a7221 */ /* 0x000fe20000010000 */
[----:B------:R-:W-:Y:S01]  /*127f0*/  MOV R28, R115 ;  /* 0x00000073001c7202 */ /* 0x000fe20000000f00 */
[----:B------:R-:W-:Y:S01]  /*12800*/  IMAD.MOV.U32 R68, RZ, RZ, R83 ;  /* 0x000000ffff447224 */ /* 0x000fe200078e0053 */
[----:B------:R-:W-:Y:S01]  /*12810*/  MOV R31, R112 ;  /* 0x00000070001f7202 */ /* 0x000fe20000000f00 */
[----:B------:R-:W-:Y:S01]  /*12820*/  IMAD.MOV.U32 R70, RZ, RZ, R81 ;  /* 0x000000ffff467224 */ /* 0x000fe200078e0051 */
[----:B------:R1:W-:Y:S01]  /*12830*/  MUFU.EX2 R25, R143 ;  /* 0x0000008f00197308 */ /* 0x0003e20000000800 */
[----:B------:R-:W-:Y:S01]  /*12840*/  IMAD.MOV.U32 R71, RZ, RZ, R80 ;  /* 0x000000ffff477224 */ /* 0x000fe200078e0050 */
[----:B------:R-:W-:Y:S01]  /*12850*/  MOV R42, R97 ;  /* 0x00000061002a7202 */ /* 0x000fe20000000f00 */
[----:B------:R-:W-:Y:S01]  /*12860*/  IMAD.MOV.U32 R29, RZ, RZ, R114 ;  /* 0x000000ffff1d7224 */ /* 0x000fe200078e0072 */
[----:B------:R-:W-:Y:S01]  /*12870*/  LDSM.16.MT88.4 R80, [R213+0xf800] ;  /* 0x00f80000d550783b */ /* 0x000fe20000004200 */
[----:B------:R-:W-:-:S02]  /*12880*/  IMAD.MOV.U32 R30, RZ, RZ, R113 ;  /* 0x000000ffff1e7224 */ /* 0x000fc400078e0071 */
[----:B------:R-:W-:Y:S01]  /*12890*/  IMAD.MOV.U32 R40, RZ, RZ, R99 ;  /* 0x000000ffff287224 */ /* 0x000fe200078e0063 */
[----:B------:R-:W-:Y:S01]  /*128a0*/  MUFU.EX2 R17, R164 ;  /* 0x000000a400117308 */ /* 0x000fe20000000800 */
[----:B------:R-:W-:Y:S01]  /*128b0*/  IMAD.MOV.U32 R41, RZ, RZ, R98 ;  /* 0x000000ffff297224 */ /* 0x000fe200078e0062 */
[----:B------:R-:W-:Y:S01]  /*128c0*/  LDSM.16.MT88.4 R112, [R216+0xf800] ;  /* 0x00f80000d870783b */ /* 0x000fe20000004200 */
[----:B------:R-:W-:Y:S02]  /*128d0*/  IMAD.MOV.U32 R43, RZ, RZ, R96 ;  /* 0x000000ffff2b7224 */ /* 0x000fe400078e0060 */
[----:B------:R-:W-:Y:S01]  /*128e0*/  FADD.FTZ R2, R55, R5 ;  /* 0x0000000537027221 */ /* 0x000fe20000010000 */
[----:B------:R-:W-:Y:S02]  /*128f0*/  LDSM.16.MT88.4 R96, [R214+0xf800] ;  /* 0x00f80000d660783b */ /* 0x000fe40000004200 */
[----:B------:R-:W-:Y:S02]  /*12900*/  MUFU.EX2 R21, R165 ;  /* 0x000000a500157308 */ /* 0x000fe40000000800 */
[----:B-1----:R-:W-:Y:S06]  /*12910*/  LDSM.16.MT88.4 R140, [R215+0xd800] ;  /* 0x00d80000d78c783b */ /* 0x002fec0000004200 */
[----:B------:R-:W-:Y:S08]  /*12920*/  MUFU.EX2 R18, R166 ;  /* 0x000000a600127308 */ /* 0x000ff00000000800 */
[----:B------:R1:W-:Y:S08]  /*12930*/  MUFU.EX2 R23, R167 ;  /* 0x000000a700177308 */ /* 0x0003f00000000800 */
[----:B------:R-:W-:Y:S08]  /*12940*/  MUFU.EX2 R12, R150 ;  /* 0x00000096000c7308 */ /* 0x000ff00000000800 */
[----:B------:R-:W2:Y:S01]  /*12950*/  MUFU.EX2 R16, R149 ;  /* 0x0000009500107308 */ /* 0x000ea20000000800 */
[----:B-1----:R-:W1:Y:S07]  /*12960*/  LDSM.16.MT88.4 R164, [R213+0xd800] ;  /* 0x00d80000d5a4783b */ /* 0x002e6e0000004200 */
[----:B------:R-:W-:Y:S08]  /*12970*/  MUFU.EX2 R19, R148 ;  /* 0x0000009400137308 */ /* 0x000ff00000000800 */
[----:B------:R3:W4:Y:S08]  /*12980*/  MUFU.EX2 R13, R151 ;  /* 0x00000097000d7308 */ /* 0x0007300000000800 */
[----:B------:R5:W1:Y:S01]  /*12990*/  MUFU.EX2 R8, R6 ;  /* 0x0000000600087308 */ /* 0x000a620000000800 */
[----:B---3--:R-:W3:Y:S04]  /*129a0*/  LDSM.16.MT88.4 R148, [R216+0xd800] ;  /* 0x00d80000d894783b */ /* 0x008ee80000004200 */
[----:B-----5:R-:W5:Y:S01]  /*129b0*/  LDSM.16.MT88.4 R4, [R215+0xf800] ;  /* 0x00f80000d704783b */ /* 0x020f620000004200 */
[----:B--2---:R-:W-:-:S02]  /*129c0*/  F2FP.BF16.PACK_AB R124, R16, R12 ;  /* 0x0000000c107c723e */ /* 0x004fc400000010ff */
[----:B----4-:R-:W-:Y:S02]  /*129d0*/  F2FP.BF16.PACK_AB R126, R13, R19 ;  /* 0x000000130d7e723e */ /* 0x010fe400000010ff */
[----:B------:R-:W-:Y:S02]  /*129e0*/  F2FP.BF16.PACK_AB R125, R10, R9 ;  /* 0x000000090a7d723e */ /* 0x000fe400000010ff */
[----:B-1----:R-:W-:Y:S01]  /*129f0*/  F2FP.BF16.PACK_AB R127, R8, R11 ;  /* 0x0000000b087f723e */ /* 0x002fe200000010ff */
[----:B------:R-:W-:Y:S01]  /*12a00*/  FADD.FTZ R3, R50, R3 ;  /* 0x0000000332037221 */ /* 0x000fe20000010000 */
[----:B------:R-:W-:Y:S02]  /*12a10*/  F2FP.BF16.PACK_AB R128, R20, R22 ;  /* 0x000000161480723e */ /* 0x000fe400000010ff */
[----:B------:R-:W-:Y:S02]  /*12a20*/  F2FP.BF16.PACK_AB R129, R21, R17 ;  /* 0x000000111581723e */ /* 0x000fe400000010ff */
[----:B------:R-:W-:-:S02]  /*12a30*/  F2FP.BF16.PACK_AB R130, R25, R24 ;  /* 0x000000181982723e */ /* 0x000fc400000010ff */
[----:B------:R-:W-:Y:S01]  /*12a40*/  F2FP.BF16.PACK_AB R131, R23, R18 ;  /* 0x000000121783723e */ /* 0x000fe200000010ff */
[----:B------:R-:W-:Y:S01]  /*12a50*/  FADD.FTZ R15, R53, R3 ;  /* 0x00000003350f7221 */ /* 0x000fe20000010000 */
[----:B------:R-:W-:Y:S01]  /*12a60*/  HMMA.16816.F32.BF16 R172, R124, R164, R172 ;  /* 0x000000a47cac723c */ /* 0x000fe200000418ac */
[----:B------:R-:W-:Y:S02]  /*12a70*/  FADD.FTZ R14, R49, R0 ;  /* 0x00000000310e7221 */ /* 0x000fe40000010000 */
[----:B------:R-:W-:Y:S02]  /*12a80*/  FADD.FTZ R3, R138, R26 ;  /* 0x0000001a8a037221 */ /* 0x000fe40000010000 */
[----:B------:R-:W-:-:S03]  /*12a90*/  FADD.FTZ R2, R204, R2 ;  /* 0x00000002cc027221 */ /* 0x000fc60000010000 */
[----:B------:R-:W-:Y:S01]  /*12aa0*/  HMMA.16816.F32.BF16 R180, R124, R166, R180 ;  /* 0x000000a67cb4723c */ /* 0x000fe200000418b4 */
[----:B------:R-:W-:-:S07]  /*12ab0*/  FADD.FTZ R0, R139, R15 ;  /* 0x0000000f8b007221 */ /* 0x000fce0000010000 */
[C---:B------:R-:W-:Y:S08]  /*12ac0*/  HMMA.16816.F32.BF16 R176, R124.reuse, R156, R176 ;  /* 0x0000009c7cb0723c */ /* 0x040ff000000418b0 */
[C---:B------:R-:W-:Y:S08]  /*12ad0*/  HMMA.16816.F32.BF16 R188, R124.reuse, R158, R188 ;  /* 0x0000009e7cbc723c */ /* 0x040ff000000418bc */
[C---:B---3--:R-:W-:Y:S08]  /*12ae0*/  HMMA.16816.F32.BF16 R184, R124.reuse, R148, R184 ;  /* 0x000000947cb8723c */ /* 0x048ff000000418b8 */
        /* <DEDUP_REMOVED lines=9> */
[C---:B-----5:R-:W-:Y:S08]  /*12b80*/  HMMA.16816.F32.BF16 R120, R124.reuse, R4, R120 ;  /* 0x000000047c78723c */ /* 0x060ff00000041878 */
[----:B------:R-:W-:Y:S08]  /*12b90*/  HMMA.16816.F32.BF16 R124, R124, R6, R84 ;  /* 0x000000067c7c723c */ /* 0x000ff00000041854 */
        /* <DEDUP_REMOVED lines=32> */
[C---:B------:R-:W-:Y:S03]  /*12da0*/  HMMA.16816.F32.BF16 R144, R128.reuse, R140, R144 ;  /* 0x0000008c8090723c */ /* 0x040fe60000041890 */
[----:B------:R1:W-:Y:S04]  /*12db0*/  STL [R1+0x3c], R3 ;  /* 0x00003c0301007387 */ /* 0x0003e80000100800 */
[----:B------:R1:W-:Y:S01]  /*12dc0*/  STL [R1+0x44], R0 ;  /* 0x0000440001007387 */ /* 0x0003e20000100800 */
[C---:B------:R-:W-:Y:S03]  /*12dd0*/  HMMA.16816.F32.BF16 R140, R128.reuse, R142, R68 ;  /* 0x0000008e808c723c */ /* 0x040fe60000041844 */
[----:B------:R1:W-:Y:S05]  /*12de0*/  STL [R1+0x40], R2 ;  /* 0x0000400201007387 */ /* 0x0003ea0000100800 */
        /* <DEDUP_REMOVED lines=12> */
.L_x_432:
[----:B-1----:R-:W-:-:S06]  /*12eb0*/  UISETP.GT.AND UP0, UPT, UR22, UR9, UPT ;  /* 0x000000091600728c */ /* 0x002fcc000bf04270 */
[----:B------:R-:W-:-:S13]  /*12ec0*/  PLOP3.LUT P0, PT, PT, PT, UP0, 0x80, 0x0 ;  /* 0x000000000000781c */ /* 0x000fda0003f0f008 */
[----:B------:R-:W-:Y:S05]  /*12ed0*/  @!P0 BRA `(.L_x_435) ;  /* 0x000050f000008947 */ /* 0x000fea0003800000 */
[----:B------:R-:W2:Y:S01]  /*12ee0*/  LDL.LU.64 R6, [R1+0x78] ;  /* 0x0000780001067983 */ /* 0x000ea20000300a00 */
[----:B------:R-:W-:Y:S01]  /*12ef0*/  MOV R136, R134 ;  /* 0x0000008600887202 */ /* 0x000fe20000000f00 */
[----:B------:R-:W-:Y:S01]  /*12f00*/  IMAD.MOV.U32 R138, RZ, RZ, R132 ;  /* 0x000000ffff8a7224 */ /* 0x000fe200078e0084 */
[----:B------:R-:W-:Y:S01]  /*12f10*/  MOV R2, R135 ;  /* 0x0000008700027202 */ /* 0x000fe20000000f00 */
[----:B------:R-:W2:Y:S01]  /*12f20*/  LDL.LU.64 R4, [R1+0x80] ;  /* 0x0000800001047983 */ /* 0x000ea20000300a00 */
[----:B------:R-:W-:Y:S01]  /*12f30*/  MOV R137, R133 ;  /* 0x0000008500897202 */ /* 0x000fe20000000f00 */
[----:B------:R-:W-:Y:S02]  /*12f40*/  ULDC.64 UR4, c[0x0][0x1a0] ;  /* 0x0000680000047ab9 */ /* 0x000fe40000000a00 */
[----:B------:R-:W-:Y:S02]  /*12f50*/  USHF.L.U64.HI UR7, UR6, 0x5, UR7 ;  /* 0x0000000506077899 */ /* 0x000fe40008010207 */
[----:B------:R-:W-:-:S02]  /*12f60*/  USHF.L.U32 UR6, UR6, 0x5, URZ ;  /* 0x0000000506067899 */ /* 0x000fc4000800063f */
[----:B------:R-:W-:Y:S02]  /*12f70*/  USHF.L.U64.HI UR8, UR4, 0x5, UR5 ;  /* 0x0000000504087899 */ /* 0x000fe40008010205 */
[----:B------:R-:W-:Y:S01]  /*12f80*/  USHF.L.U32 UR13, UR4, 0x5, URZ ;  /* 0x00000005040d7899 */ /* 0x000fe2000800063f */
[----:B--2---:R-:W-:-:S05]  /*12f90*/  IMAD.MOV.U32 R5, RZ, RZ, R7 ;  /* 0x000000ffff057224 */ /* 0x004fca00078e0007 */
[----:B------:R1:W-:Y:S01]  /*12fa0*/  STL.64 [R1+0x48], R4 ;  /* 0x0000480401007387 */ /* 0x0003e20000100a00 */
[----:B------:R-:W-:Y:S05]  /*12fb0*/  BRA `(.L_x_436) ;  /* 0x0000023000007947 */ /* 0x000fea0003800000 */
.L_x_438:
        /* <DEDUP_REMOVED lines=22> */
[----:B------:R1:W-:Y:S03]  /*13120*/  LDGSTS.E.BYPASS.LTC128B.128 [R233+0x8000], [R204.64] ;  /* 0x08000000cce97fae */ /* 0x0003e6000b901d52 */
[----:B------:R-:W-:Y:S01]  /*13130*/  IADD3.X R133, R135, UR7, RZ, P1, !PT ;  /* 0x0000000787857c10 */ /* 0x000fe20008ffe4ff */
[----:B------:R1:W-:Y:S04]  /*13140*/  LDGSTS.E.BYPASS.LTC128B.128 [R233+0xa000], [R204.64+0x80] ;  /* 0x0a000080cce97fae */ /* 0x0003e8000b901d52 */
[----:B------:R2:W-:Y:S04]  /*13150*/  LDGSTS.E.BYPASS.LTC128B.128 [R233+0x8800], [R134.64] ;  /* 0x0880000086e97fae */ /* 0x0005e8000b901d52 */
[----:B------:R2:W-:Y:S04]  /*13160*/  LDGSTS.E.BYPASS.LTC128B.128 [R233+0xa800], [R134.64+0x80] ;  /* 0x0a80008086e97fae */ /* 0x0005e8000b901d52 */
[----:B------:R2:W-:Y:S04]  /*13170*/  LDGSTS.E.BYPASS.LTC128B.128 [R233+0x9000], [R132.64] ;  /* 0x0900000084e97fae */ /* 0x0005e8000b901d52 */
[----:B------:R2:W-:Y:S01]  /*13180*/  LDGSTS.E.BYPASS.LTC128B.128 [R233+0xb000], [R132.64+0x80] ;  /* 0x0b00008084e97fae */ /* 0x0005e2000b901d52 */
[----:B-1----:R-:W-:Y:S04]  /*13190*/  IADD3 R204, P0, R132, UR6, RZ ;  /* 0x0000000684cc7c10 */ /* 0x002fe8000ff1e0ff */
[----:B------:R-:W-:Y:S05]  /*131a0*/  IADD3.X R205, R133, UR7, RZ, P0, !PT ;  /* 0x0000000785cd7c10 */ /* 0x000fea00087fe4ff */
[----:B------:R2:W-:Y:S04]  /*131b0*/  LDGSTS.E.BYPASS.LTC128B.128 [R233+0x9800], [R204.64] ;  /* 0x09800000cce97fae */ /* 0x0005e8000b901d52 */
[----:B------:R2:W-:Y:S04]  /*131c0*/  LDGSTS.E.BYPASS.LTC128B.128 [R233+0xb800], [R204.64+0x80] ;  /* 0x0b800080cce97fae */ /* 0x0005e8000b901d52 */
[----:B------:R-:W0:Y:S01]  /*131d0*/  LDGDEPBAR ;  /* 0x00000000000079af */ /* 0x000e220000000000 */
[----:B------:R-:W-:-:S05]  /*131e0*/  BRA `(.L_x_437) ;  /* 0x00000d3000007947 */ /* 0x000fca0003800000 */
.L_x_436:
[----:B------:R-:W2:Y:S01]  /*131f0*/  LDL.64 R6, [R1+0x48] ;  /* 0x0000480001067983 */ /* 0x000ea20000100a00 */
[----:B------:R-:W-:Y:S04]  /*13200*/  DEPBAR.LE SB0, 0x0 ;  /* 0x000080000000791a */ /* 0x000fe80000000000 */
[----:B------:R-:W-:Y:S01]  /*13210*/  UIADD3 UR14, UR22, -0x1, URZ ;  /* 0xffffffff160e7890 */ /* 0x000fe2000fffe03f */
[----:B------:R-:W-:Y:S03]  /*13220*/  BAR.SYNC.DEFER_BLOCKING 0x0 ;  /* 0x0000000000007b1d */ /* 0x000fe60000010000 */
[----:B------:R-:W-:Y:S02]  /*13230*/  USHF.R.S32.HI UR5, URZ, 0x1f, UR14 ;  /* 0x0000001f3f057899 */ /* 0x000fe4000801140e */
[----:B------:R-:W-:Y:S01]  /*13240*/  UIMAD UR4, UR12, UR14, URZ ;  /* 0x0000000e0c0472a4 */ /* 0x000fe2000f8e023f */
[----:B-1----:R-:W-:Y:S01]  /*13250*/  IMAD.U32 R4, RZ, RZ, UR14 ;  /* 0x0000000eff047e24 */ /* 0x002fe2000f8e00ff */
[----:B------:R-:W-:Y:S02]  /*13260*/  UISETP.GT.AND UP0, UPT, UR14, UR9, UPT ;  /* 0x000000090e00728c */ /* 0x000fe4000bf04270 */
[----:B------:R-:W-:Y:S01]  /*13270*/  UIMAD UR4, UR5, UR15, UR4 ;  /* 0x0000000f050472a4 */ /* 0x000fe2000f8e0204 */
[----:B--2---:R-:W-:Y:S05]  /*13280*/  IMAD.WIDE.U32 R4, R4, UR15, R6 ;  /* 0x0000000f04047c25 */ /* 0x004fea000f8e0006 */
[C---:B------:R-:W-:Y:S02]  /*13290*/  LEA R8, P0, R4.reuse, c[0x0][0x170], 0x1 ;  /* 0x00005c0004087a11 */ /* 0x040fe400078008ff */
[----:B------:R-:W-:Y:S04]  /*132a0*/  IADD3 R0, R5, UR4, RZ ;  /* 0x0000000405007c10 */ /* 0x000fe8000fffe0ff */
[----:B------:R-:W-:Y:S02]  /*132b0*/  LEA.HI.X R9, R4, c[0x0][0x174], R0, 0x1, P0 ;  /* 0x00005d0004097a11 */ /* 0x000fe400000f0c00 */
[----:B------:R-:W-:Y:S03]  /*132c0*/  IADD3 R6, P0, R8, UR13, RZ ;  /* 0x0000000d08067c10 */ /* 0x000fe6000ff1e0ff */
[----:B------:R-:W-:Y:S01]  /*132d0*/  @!PT LDS RZ, [RZ] ;  /* 0x00000000fffff984 */ /* 0x000fe20000000800 */
[----:B------:R-:W-:Y:S01]  /*132e0*/  @!PT LDS RZ, [RZ] ;  /* 0x00000000fffff984 */ /* 0x000fe20000000800 */
[----:B------:R-:W-:Y:S01]  /*132f0*/  @!PT LDS RZ, [RZ] ;  /* 0x00000000fffff984 */ /* 0x000fe20000000800 */
[----:B------:R1:W-:Y:S01]  /*13300*/  LDGSTS.E.BYPASS.LTC128B.128 [R233+0xc000], [R8.64] ;  /* 0x0c00000008e97fae */ /* 0x0003e2000b901d52 */
[----:B------:R-:W-:Y:S02]  /*13310*/  IADD3.X R7, R9, UR8, RZ, P0, !PT ;  /* 0x0000000809077c10 */ /* 0x000fe400087fe4ff */
[----:B------:R-:W-:Y:S03]  /*13320*/  IADD3 R4, P0, R6, UR13, RZ ;  /* 0x0000000d06047c10 */ /* 0x000fe6000ff1e0ff */
[----:B------:R1:W-:Y:S01]  /*13330*/  LDGSTS.E.BYPASS.LTC128B.128 [R233+0xe000], [R8.64+0x80] ;  /* 0x0e00008008e97fae */ /* 0x0003e2000b901d52 */
[----:B------:R-:W-:Y:S02]  /*13340*/  IADD3.X R5, R7, UR8, RZ, P0, !PT ;  /* 0x0000000807057c10 */ /* 0x000fe400087fe4ff */
[----:B------:R-:W-:Y:S03]  /*13350*/  IADD3 R10, P0, R4, UR13, RZ ;  /* 0x0000000d040a7c10 */ /* 0x000fe6000ff1e0ff */
[----:B------:R2:W-:Y:S01]  /*13360*/  LDGSTS.E.BYPASS.LTC128B.128 [R233+0xc800], [R6.64] ;  /* 0x0c80000006e97fae */ /* 0x0005e2000b901d52 */
[----:B------:R-:W-:Y:S02]  /*13370*/  IADD3.X R11, R5, UR8, RZ, P0, !PT ;  /* 0x00000008050b7c10 */ /* 0x000fe400087fe4ff */
[----:B------:R-:W-:Y:S03]  /*13380*/  PLOP3.LUT P0, PT, PT, PT, UP0, 0x80, 0x0 ;  /* 0x000000000000781c */ /* 0x000fe60003f0f008 */
[----:B------:R2:W-:Y:S06]  /*13390*/  LDGSTS.E.BYPASS.LTC128B.128 [R233+0xe800], [R6.64+0x80] ;  /* 0x0e80008006e97fae */ /* 0x0005ec000b901d52 */
[----:B------:R2:W-:Y:S06]  /*133a0*/  LDGSTS.E.BYPASS.LTC128B.128 [R233+0xd000], [R4.64] ;  /* 0x0d00000004e97fae */ /* 0x0005ec000b901d52 */
[----:B------:R2:W-:Y:S06]  /*133b0*/  LDGSTS.E.BYPASS.LTC128B.128 [R233+0xf000], [R4.64+0x80] ;  /* 0x0f00008004e97fae */ /* 0x0005ec000b901d52 */
[----:B------:R1:W-:Y:S06]  /*133c0*/  LDGSTS.E.BYPASS.LTC128B.128 [R233+0xd800], [R10.64] ;  /* 0x0d8000000ae97fae */ /* 0x0003ec000b901d52 */
[----:B------:R1:W-:Y:S06]  /*133d0*/  LDGSTS.E.BYPASS.LTC128B.128 [R233+0xf800], [R10.64+0x80] ;  /* 0x0f8000800ae97fae */ /* 0x0003ec000b901d52 */
[----:B-----5:R-:W-:Y:S06]  /*133e0*/  LDSM.16.M88.4 R64, [R219] ;  /* 0x00000000db40783b */ /* 0x020fec0000000200 */
[----:B------:R-:W2:Y:S06]  /*133f0*/  LDSM.16.M88.4 R16, [R212+0x8000] ;  /* 0x00800000d410783b */ /* 0x000eac0000000200 */
[----:B------:R-:W1:Y:S06]  /*13400*/  LDSM.16.M88.4 R60, [R219+0x2000] ;  /* 0x00200000db3c783b */ /* 0x000e6c0000000200 */
[----:B------:R-:W3:Y:S06]  /*13410*/  LDSM.16.M88.4 R32, [R212+0x8800] ;  /* 0x00880000d420783b */ /* 0x000eec0000000200 */
[----:B------:R-:W0:Y:S06]  /*13420*/  LDGDEPBAR ;  /* 0x00000000000079af */ /* 0x000e2c0000000000 */
[----:B------:R-:W4:Y:S06]  /*13430*/  LDSM.16.M88.4 R48, [R212+0x9000] ;  /* 0x00900000d430783b */ /* 0x000f2c0000000200 */
[----:B------:R-:W3:Y:S06]  /*13440*/  LDSM.16.M88.4 R132, [R212+0x9800] ;  /* 0x00980000d484783b */ /* 0x000eec0000000200 */
[----:B------:R-:W-:Y:S01]  /*13450*/  LDSM.16.M88.4 R204, [R220] ;  /* 0x00000000dccc783b */ /* 0x000fe20000000200 */
[-C--:B--2---:R-:W-:Y:S05]  /*13460*/  HMMA.16816.F32.BF16 R4, R64, R16.reuse, RZ ;  /* 0x000000104004723c */ /* 0x084fea00000418ff */
[----:B------:R-:W-:Y:S03]  /*13470*/  LDSM.16.M88.4 R208, [R220+0x2000] ;  /* 0x00200000dcd0783b */ /* 0x000fe60000000200 */
[C---:B-1----:R-:W-:Y:S08]  /*13480*/  HMMA.16816.F32.BF16 R8, R60.reuse, R16, RZ ;  /* 0x000000103c08723c */ /* 0x042ff000000418ff */
[-C--:B------:R-:W-:Y:S08]  /*13490*/  HMMA.16816.F32.BF16 R12, R60, R18.reuse, RZ ;  /* 0x000000123c0c723c */ /* 0x080ff000000418ff */
[C---:B------:R-:W-:Y:S08]  /*134a0*/  HMMA.16816.F32.BF16 R16, R64.reuse, R18, RZ ;  /* 0x000000124010723c */ /* 0x040ff000000418ff */
[-C--:B---3--:R-:W-:Y:S08]  /*134b0*/  HMMA.16816.F32.BF16 R20, R64, R32.reuse, RZ ;  /* 0x000000204014723c */ /* 0x088ff000000418ff */
[C---:B------:R-:W-:Y:S08]  /*134c0*/  HMMA.16816.F32.BF16 R24, R60.reuse, R32, RZ ;  /* 0x000000203c18723c */ /* 0x040ff000000418ff */
[-C--:B------:R-:W-:Y:S08]  /*134d0*/  HMMA.16816.F32.BF16 R28, R60, R34.reuse, RZ ;  /* 0x000000223c1c723c */ /* 0x080ff000000418ff */
[C---:B------:R-:W-:Y:S08]  /*134e0*/  HMMA.16816.F32.BF16 R32, R64.reuse, R34, RZ ;  /* 0x000000224020723c */ /* 0x040ff000000418ff */
[-C--:B----4-:R-:W-:Y:S08]  /*134f0*/  HMMA.16816.F32.BF16 R36, R64, R48.reuse, RZ ;  /* 0x000000304024723c */ /* 0x090ff000000418ff */
[C---:B------:R-:W-:Y:S08]  /*13500*/  HMMA.16816.F32.BF16 R40, R60.reuse, R48, RZ ;  /* 0x000000303c28723c */ /* 0x040ff000000418ff */
[-C--:B------:R-:W-:Y:S08]  /*13510*/  HMMA.16816.F32.BF16 R44, R60, R50.reuse, RZ ;  /* 0x000000323c2c723c */ /* 0x080ff000000418ff */
[C---:B------:R-:W-:Y:S08]  /*13520*/  HMMA.16816.F32.BF16 R48, R64.reuse, R50, RZ ;  /* 0x000000324030723c */ /* 0x040ff000000418ff */
[-C--:B------:R-:W-:Y:S08]  /*13530*/  HMMA.16816.F32.BF16 R52, R64, R132.reuse, RZ ;  /* 0x000000844034723c */ /* 0x080ff000000418ff */
[C---:B------:R-:W-:Y:S08]  /*13540*/  HMMA.16816.F32.BF16 R56, R60.reuse, R132, RZ ;  /* 0x000000843c38723c */ /* 0x040ff000000418ff */
[-C--:B------:R-:W-:Y:S08]  /*13550*/  HMMA.16816.F32.BF16 R60, R60, R134.reuse, RZ ;  /* 0x000000863c3c723c */ /* 0x080ff000000418ff */
[----:B------:R-:W-:Y:S01]  /*13560*/  HMMA.16816.F32.BF16 R64, R64, R134, RZ ;  /* 0x000000864040723c */ /* 0x000fe200000418ff */
        /* <DEDUP_REMOVED lines=21> */
[----:B------:R-:W-:Y:S06]  /*136c0*/  LDSM.16.M88.4 R132, [R222] ;  /* 0x00000000de84783b */ /* 0x000fec0000000200 */
[----:B------:R-:W1:Y:S02]  /*136d0*/  LDSM.16.M88.4 R204, [R218+0x8000] ;  /* 0x00800000dacc783b */ /* 0x000e640000000200 */
        /* <DEDUP_REMOVED lines=20> */
[----:B------:R-:W-:Y:S06]  /*13820*/  LDSM.16.M88.4 R132, [R221] ;  /* 0x00000000dd84783b */ /* 0x000fec0000000200 */
[----:B------:R-:W1:Y:S02]  /*13830*/  LDSM.16.M88.4 R204, [R217] ;  /* 0x00000000d9cc783b */ /* 0x000e640000000200 */
        /* <DEDUP_REMOVED lines=20> */
[----:B------:R-:W-:Y:S06]  /*13980*/  LDSM.16.M88.4 R132, [R219+0x4000] ;  /* 0x00400000db84783b */ /* 0x000fec0000000200 */
        /* <DEDUP_REMOVED lines=22> */
[----:B------:R-:W1:Y:S02]  /*13af0*/  LDSM.16.M88.4 R204, [R227] ;  /* 0x00000000e3cc783b */ /* 0x000e640000000200 */
        /* <DEDUP_REMOVED lines=66> */
.L_x_437:
[----:B------:R-:W1:Y:S01]  /*13f20*/  S2R R3, SR_TID.X ;  /* 0x0000000000037919 */ /* 0x000e620000002100 */
[----:B------:R-:W-:Y:S01]  /*13f30*/  IMAD.U32 R0, RZ, RZ, UR14 ;  /* 0x0000000eff007e24 */ /* 0x000fe2000f8e00ff */
[----:B------:R-:W-:Y:S01]  /*13f40*/  LOP3.LUT R231, R231, 0xffffbfff, RZ, 0xc0, !PT ;  /* 0xffffbfffe7e77812 */ /* 0x000fe200078ec0ff */
[----:B------:R-:W-:Y:S02]  /*13f50*/  UISETP.GT.AND UP0, UPT, UR14, UR9, UPT ;  /* 0x000000090e00728c */ /* 0x000fe4000bf04270 */
[----:B------:R-:W-:Y:S03]  /*13f60*/  UMOV UR22, UR14 ;  /* 0x0000000e00167c82 */ /* 0x000fe60008000000 */
[----:B------:R-:W-:Y:S04]  /*13f70*/  STL [R1+0xb4], R222 ;  /* 0x0000b4de01007387 */ /* 0x000fe80000100800 */
[----:B------:R-:W-:Y:S04]  /*13f80*/  STL [R1+0xb0], R221 ;  /* 0x0000b0dd01007387 */ /* 0x000fe80000100800 */
[----:B------:R-:W-:Y:S04]  /*13f90*/  STL [R1+0xac], R220 ;  /* 0x0000acdc01007387 */ /* 0x000fe80000100800 */
[----:B------:R-:W-:Y:S01]  /*13fa0*/  STL [R1+0xa8], R219 ;  /* 0x0000a8db01007387 */ /* 0x000fe20000100800 */
[----:B-1----:R-:W-:Y:S03]  /*13fb0*/  IMAD.SHL.U32 R3, R3, 0x2, RZ ;  /* 0x0000000203037824 */ /* 0x002fe600078e00ff */
[----:B------:R-:W-:Y:S02]  /*13fc0*/  STL [R1+0xa4], R218 ;  /* 0x0000a4da01007387 */ /* 0x000fe40000100800 */
[----:B------:R-:W-:Y:S02]  /*13fd0*/  LOP3.LUT R3, R3, 0x6, RZ, 0xc0, !PT ;  /* 0x0000000603037812 */ /* 0x000fe400078ec0ff */
[----:B------:R-:W-:Y:S03]  /*13fe0*/  STL [R1+0xa0], R217 ;  /* 0x0000a0d901007387 */ /* 0x000fe60000100800 */
[----:B------:R-:W-:Y:S01]  /*13ff0*/  IMAD R0, R0, 0x40, R3 ;  /* 0x0000004000007824 */ /* 0x000fe200078e0203 */
[----:B------:R-:W-:Y:S04]  /*14000*/  STL [R1+0x9c], R212 ;  /* 0x00009cd401007387 */ /* 0x000fe80000100800 */
[C---:B------:R-:W-:Y:S02]  /*14010*/  IADD3 R3, R0.reuse, 0x1, RZ ;  /* 0x0000000100037810 */ /* 0x040fe40007ffe0ff */
[C---:B------:R-:W-:Y:S02]  /*14020*/  ISETP.GE.AND P0, PT, R0.reuse, R235, PT ;  /* 0x000000eb0000720c */ /* 0x040fe40003f06270 */
[C---:B------:R-:W-:Y:S02]  /*14030*/  ISETP.GE.AND P5, PT, R3.reuse, R234, PT ;  /* 0x000000ea0300720c */ /* 0x040fe40003fa6270 */
[C---:B------:R-:W-:Y:S02]  /*14040*/  ISETP.GE.AND P4, PT, R3.reuse, R232, PT ;  /* 0x000000e80300720c */ /* 0x040fe40003f86270 */
[C---:B------:R-:W-:Y:S02]  /*14050*/  ISETP.GE.OR P5, PT, R3.reuse, R238, !P5 ;  /* 0x000000ee0300720c */ /* 0x040fe40006fa6670 */
[C---:B------:R-:W-:Y:S02]  /*14060*/  ISETP.GE.OR P4, PT, R3.reuse, R237, !P4 ;  /* 0x000000ed0300720c */ /* 0x040fe40006786670 */
[C---:B------:R-:W-:Y:S02]  /*14070*/  ISETP.GE.AND P3, PT, R3.reuse, R236, PT ;  /* 0x000000ec0300720c */ /* 0x040fe40003f66270 */
[C---:B------:R-:W-:Y:S02]  /*14080*/  ISETP.GE.AND P2, PT, R3.reuse, R235, PT ;  /* 0x000000eb0300720c */ /* 0x040fe40003f46270 */
[----:B------:R-:W-:Y:S02]  /*14090*/  ISETP.GE.OR P3, PT, R3, R240, !P3 ;  /* 0x000000f00300720c */ /* 0x000fe40005f66670 */
[CC--:B------:R-:W-:Y:S02]  /*140a0*/  ISETP.GE.OR P0, PT, R0.reuse, R239.reuse, !P0 ;  /* 0x000000ef0000720c */ /* 0x0c0fe40004706670 */
[C---:B--2---:R-:W-:Y:S02]  /*140b0*/  IADD3 R132, R0.reuse, 0x9, RZ ;  /* 0x0000000900847810 */ /* 0x044fe40007ffe0ff */
[----:B------:R-:W-:Y:S02]  /*140c0*/  @P5 LOP3.LUT R231, R231, 0x4000, RZ, 0xfc, !PT ;  /* 0x00004000e7e75812 */ /* 0x000fe400078efcff */
[----:B------:R-:W-:Y:S02]  /*140d0*/  FSEL R208, R5, -INF , !P3 ;  /* 0xff80000005d07808 */ /* 0x000fe40005800000 */
[C---:B------:R-:W-:Y:S02]  /*140e0*/  ISETP.GE.AND P1, PT, R0.reuse, R236, PT ;  /* 0x000000ec0000720c */ /* 0x040fe40003f26270 */
[----:B------:R-:W-:Y:S02]  /*140f0*/  ISETP.GE.OR P2, PT, R3, R239, !P2 ;  /* 0x000000ef0300720c */ /* 0x000fe40005746670 */
[C---:B------:R-:W-:Y:S02]  /*14100*/  IADD3 R3, R0.reuse, 0x8, RZ ;  /* 0x0000000800037810 */ /* 0x040fe40007ffe0ff */
[----:B------:R-:W-:Y:S02]  /*14110*/  IADD3 R5, R0, 0x10, RZ ;  /* 0x0000001000057810 */ /* 0x000fe40007ffe0ff */
[----:B------:R-:W-:Y:S02]  /*14120*/  LOP3.LUT R231, R231, 0xfffffff7, RZ, 0xc0, !PT ;  /* 0xfffffff7e7e77812 */ /* 0x000fe400078ec0ff */
[----:B------:R-:W-:Y:S02]  /*14130*/  FSEL R207, R6, -INF , !P0 ;  /* 0xff80000006cf7808 */ /* 0x000fe40004000000 */
[----:B------:R-:W-:Y:S02]  /*14140*/  ISETP.GE.OR P1, PT, R0, R240, !P1 ;  /* 0x000000f00000720c */ /* 0x000fe40004f26670 */
[-C--:B------:R-:W-:Y:S02]  /*14150*/  ISETP.GE.AND P3, PT, R132, R236.reuse, PT ;  /* 0x000000ec8400720c */ /* 0x080fe40003f66270 */
[-C--:B------:R-:W-:Y:S02]  /*14160*/  ISETP.GE.AND P0, PT, R5, R236.reuse, PT ;  /* 0x000000ec0500720c */ /* 0x080fe40003f06270 */
[----:B------:R-:W-:Y:S02]  /*14170*/  @P4 LOP3.LUT R231, R231, 0x8, RZ, 0xfc, !PT ;  /* 0x00000008e7e74812 */ /* 0x000fe400078efcff */
[C---:B------:R-:W-:Y:S02]  /*14180*/  ISETP.GE.AND P4, PT, R3.reuse, R236, PT ;  /* 0x000000ec0300720c */ /* 0x040fe40003f86270 */
[----:B------:R-:W-:Y:S02]  /*14190*/  FSEL R139, R4, -INF , !P1 ;  /* 0xff800000048b7808 */ /* 0x000fe40004800000 */
[-C--:B------:R-:W-:Y:S02]  /*141a0*/  ISETP.GE.OR P4, PT, R3, R240.reuse, !P4 ;  /* 0x000000f00300720c */ /* 0x080fe40006786670 */
[-C--:B------:R-:W-:Y:S02]  /*141b0*/  ISETP.GE.OR P3, PT, R132, R240.reuse, !P3 ;  /* 0x000000f08400720c */ /* 0x080fe40005f66670 */
[----:B------:R-:W-:Y:S02]  /*141c0*/  ISETP.GE.OR P0, PT, R5, R240, !P0 ;  /* 0x000000f00500720c */ /* 0x000fe40004706670 */
[----:B------:R-:W-:Y:S02]  /*141d0*/  IADD3 R4, R0, 0x11, RZ ;  /* 0x0000001100047810 */ /* 0x000fe40007ffe0ff */
[----:B------:R-:W-:Y:S02]  /*141e0*/  FSEL R206, R16, -INF , !P4 ;  /* 0xff80000010ce7808 */ /* 0x000fe40006000000 */
[----:B------:R-:W-:Y:S02]  /*141f0*/  FSEL R205, R17, -INF , !P3 ;  /* 0xff80000011cd7808 */ /* 0x000fe40005800000 */
[----:B------:R-:W-:Y:S02]  /*14200*/  FSEL R204, R20, -INF , !P0 ;  /* 0xff80000014cc7808 */ /* 0x000fe40004000000 */
[----:B------:R-:W-:Y:S02]  /*14210*/  FSEL R211, R7, -INF , !P2 ;  /* 0xff80000007d37808 */ /* 0x000fe40005000000 */
[CC--:B------:R-:W-:Y:S02]  /*14220*/  ISETP.GE.AND P2, PT, R3.reuse, R235.reuse, PT ;  /* 0x000000eb0300720c */ /* 0x0c0fe40003f46270 */
[C---:B------:R-:W-:Y:S02]  /*14230*/  ISETP.GE.AND P4, PT, R3.reuse, R234, PT ;  /* 0x000000ea0300720c */ /* 0x040fe40003f86270 */
[C---:B------:R-:W-:Y:S02]  /*14240*/  ISETP.GE.AND P3, PT, R3.reuse, R232, PT ;  /* 0x000000e80300720c */ /* 0x040fe40003f66270 */
[C---:B------:R-:W-:Y:S02]  /*14250*/  ISETP.GE.AND P0, PT, R4.reuse, R235, PT ;  /* 0x000000eb0400720c */ /* 0x040fe40003f06270 */
[CC--:B------:R-:W-:Y:S02]  /*14260*/  ISETP.GE.OR P2, PT, R3.reuse, R239.reuse, !P2 ;  /* 0x000000ef0300720c */ /* 0x0c0fe40005746670 */
[----:B------:R-:W-:Y:S02]  /*14270*/  ISETP.GE.OR P0, PT, R4, R239, !P0 ;  /* 0x000000ef0400720c */ /* 0x000fe40004706670 */
[C---:B------:R-:W-:Y:S02]  /*14280*/  ISETP.GE.OR P4, PT, R3.reuse, R238, !P4 ;  /* 0x000000ee0300720c */ /* 0x040fe40006786670 */
[----:B------:R-:W-:Y:S02]  /*14290*/  ISETP.GE.OR P3, PT, R3, R237, !P3 ;  /* 0x000000ed0300720c */ /* 0x000fe40005f66670 */
[C---:B------:R-:W-:Y:S02]  /*142a0*/  IADD3 R3, R0.reuse, 0x18, RZ ;  /* 0x0000001800037810 */ /* 0x040fe40007ffe0ff */
[----:B------:R-:W-:Y:S02]  /*142b0*/  FSEL R23, R23, -INF , !P0 ;  /* 0xff80000017177808 */ /* 0x000fe40004000000 */
[C---:B------:R-:W-:Y:S02]  /*142c0*/  ISETP.GE.AND P0, PT, R3.reuse, R236, PT ;  /* 0x000000ec0300720c */ /* 0x040fe40003f06270 */
[----:B------:R-:W-:Y:S02]  /*142d0*/  IADD3 R6, R0, 0x19, RZ ;  /* 0x0000001900067810 */ /* 0x000fe40007ffe0ff */
[----:B------:R-:W-:Y:S02]  /*142e0*/  ISETP.GE.OR P0, PT, R3, R240, !P0 ;  /* 0x000000f00300720c */ /* 0x000fe40004706670 */
[----:B------:R-:W-:Y:S02]  /*142f0*/  FSEL R210, R18, -INF , !P2 ;  /* 0xff80000012d27808 */ /* 0x000fe40005000000 */
[----:B------:R-:W-:Y:S02]  /*14300*/  ISETP.GE.AND P1, PT, R132, R235, PT ;  /* 0x000000eb8400720c */ /* 0x000fe40003f26270 */
[-C--:B------:R-:W-:Y:S02]  /*14310*/  ISETP.GE.AND P2, PT, R4, R236.reuse, PT ;  /* 0x000000ec0400720c */ /* 0x080fe40003f46270 */
[----:B------:R-:W-:Y:S02]  /*14320*/  FSEL R32, R32, -INF , !P0 ;  /* 0xff80000020207808 */ /* 0x000fe40004000000 */
[----:B------:R-:W-:Y:S02]  /*14330*/  ISETP.GE.AND P0, PT, R6, R236, PT ;  /* 0x000000ec0600720c */ /* 0x000fe40003f06270 */
[----:B------:R-:W-:Y:S02]  /*14340*/  ISETP.GE.OR P1, PT, R132, R239, !P1 ;  /* 0x000000ef8400720c */ /* 0x000fe40004f26670 */
[-C--:B------:R-:W-:Y:S02]  /*14350*/  ISETP.GE.OR P2, PT, R4, R240.reuse, !P2 ;  /* 0x000000f00400720c */ /* 0x080fe40005746670 */
[----:B------:R-:W-:Y:S02]  /*14360*/  ISETP.GE.OR P0, PT, R6, R240, !P0 ;  /* 0x000000f00600720c */ /* 0x000fe40004706670 */
[----:B------:R-:W-:Y:S02]  /*14370*/  LOP3.LUT R231, R231, 0xffffdfff, RZ, 0xc0, !PT ;  /* 0xffffdfffe7e77812 */ /* 0x000fe400078ec0ff */
[----:B------:R-:W-:Y:S02]  /*14380*/  FSEL R21, R21, -INF , !P2 ;  /* 0xff80000015157808 */ /* 0x000fe40005000000 */
[----:B------:R-:W-:Y:S02]  /*14390*/  FSEL R209, R19, -INF , !P1 ;  /* 0xff80000013d17808 */ /* 0x000fe40004800000 */
[C---:B------:R-:W-:Y:S02]  /*143a0*/  ISETP.GE.AND P2, PT, R132.reuse, R234, PT ;  /* 0x000000ea8400720c */ /* 0x040fe40003f46270 */
[-C--:B------:R-:W-:Y:S02]  /*143b0*/  ISETP.GE.AND P1, PT, R5, R235.reuse, PT ;  /* 0x000000eb0500720c */ /* 0x080fe40003f26270 */
[----:B------:R-:W-:Y:S02]  /*143c0*/  FSEL R33, R33, -INF , !P0 ;  /* 0xff80000021217808 */ /* 0x000fe40004000000 */
[----:B------:R-:W-:Y:S02]  /*143d0*/  ISETP.GE.AND P0, PT, R3, R235, PT ;  /* 0x000000eb0300720c */ /* 0x000fe40003f06270 */
[----:B------:R-:W-:Y:S02]  /*143e0*/  @P4 LOP3.LUT R231, R231, 0x2000, RZ, 0xfc, !PT ;  /* 0x00002000e7e74812 */ /* 0x000fe400078efcff */
[-C--:B------:R-:W-:Y:S02]  /*143f0*/  ISETP.GE.OR P1, PT, R5, R239.reuse, !P1 ;  /* 0x000000ef0500720c */ /* 0x080fe40004f26670 */
[----:B------:R-:W-:Y:S02]  /*14400*/  ISETP.GE.OR P2, PT, R132, R238, !P2 ;  /* 0x000000ee8400720c */ /* 0x000fe40005746670 */
[----:B------:R-:W-:Y:S02]  /*14410*/  ISETP.GE.OR P0, PT, R3, R239, !P0 ;  /* 0x000000ef0300720c */ /* 0x000fe40004706670 */
[----:B------:R-:W-:Y:S02]  /*14420*/  LOP3.LUT R231, R231, 0xfffffffb, RZ, 0xc0, !PT ;  /* 0xfffffffbe7e77812 */ /* 0x000fe400078ec0ff */
[----:B------:R-:W-:Y:S02]  /*14430*/  FSEL R22, R22, -INF , !P1 ;  /* 0xff80000016167808 */ /* 0x000fe40004800000 */
[----:B------:R-:W-:Y:S02]  /*14440*/  ISETP.GE.AND P1, PT, R132, R232, PT ;  /* 0x000000e88400720c */ /* 0x000fe40003f26270 */
[----:B------:R-:W-:Y:S02]  /*14450*/  FSEL R34, R34, -INF , !P0 ;  /* 0xff80000022227808 */ /* 0x000fe40004000000 */
[----:B------:R-:W-:Y:S02]  /*14460*/  ISETP.GE.AND P0, PT, R6, R235, PT ;  /* 0x000000eb0600720c */ /* 0x000fe40003f06270 */
[----:B------:R-:W-:Y:S02]  /*14470*/  @P3 LOP3.LUT R231, R231, 0x4, RZ, 0xfc, !PT ;  /* 0x00000004e7e73812 */ /* 0x000fe400078efcff */
[----:B------:R-:W-:Y:S02]  /*14480*/  ISETP.GE.OR P1, PT, R132, R237, !P1 ;  /* 0x000000ed8400720c */ /* 0x000fe40004f26670 */
[----:B------:R-:W-:Y:S02]  /*14490*/  ISETP.GE.OR P0, PT, R6, R239, !P0 ;  /* 0x000000ef0600720c */ /* 0x000fe40004706670 */
[----:B------:R-:W-:Y:S02]  /*144a0*/  LOP3.LUT R231, R231, 0xffffefff, RZ, 0xc0, !PT ;  /* 0xffffefffe7e77812 */ /* 0x000fe400078ec0ff */
[----:B------:R-:W-:Y:S02]  /*144b0*/  FSEL R35, R35, -INF , !P0 ;  /* 0xff80000023237808 */ /* 0x000fe40004000000 */
[----:B------:R-:W-:Y:S02]  /*144c0*/  @P2 LOP3.LUT R231, R231, 0x1000, RZ, 0xfc, !PT ;  /* 0x00001000e7e72812 */ /* 0x000fe400078efcff */
[----:B------:R-:W-:Y:S02]  /*144d0*/  ISETP.GE.AND P0, PT, R5, R234, PT ;  /* 0x000000ea0500720c */ /* 0x000fe40003f06270 */
[----:B------:R-:W-:Y:S02]  /*144e0*/  LOP3.LUT R231, R231, 0xfffffffd, RZ, 0xc0, !PT ;  /* 0xfffffffde7e77812 */ /* 0x000fe400078ec0ff */
[C---:B------:R-:W-:Y:S02]  /*144f0*/  ISETP.GE.OR P2, PT, R5.reuse, R238, !P0 ;  /* 0x000000ee0500720c */ /* 0x040fe40004746670 */
[----:B------:R-:W-:Y:S02]  /*14500*/  ISETP.GE.AND P0, PT, R5, R232, PT ;  /* 0x000000e80500720c */ /* 0x000fe40003f06270 */
[----:B------:R-:W-:Y:S02]  /*14510*/  @P1 LOP3.LUT R231, R231, 0x2, RZ, 0xfc, !PT ;  /* 0x00000002e7e71812 */ /* 0x000fe400078efcff */
[-C--:B------:R-:W-:Y:S02]  /*14520*/  ISETP.GE.OR P1, PT, R5, R237.reuse, !P0 ;  /* 0x000000ed0500720c */ /* 0x080fe40004726670 */
[----:B------:R-:W-:Y:S02]  /*14530*/  IADD3 R5, R0, 0x20, RZ ;  /* 0x0000002000057810 */ /* 0x000fe40007ffe0ff */
[----:B------:R-:W-:Y:S02]  /*14540*/  LOP3.LUT R231, R231, 0xfffff7ff, RZ, 0xc0, !PT ;  /* 0xfffff7ffe7e77812 */ /* 0x000fe400078ec0ff */
[----:B------:R-:W-:Y:S02]  /*14550*/  ISETP.GE.AND P0, PT, R5, R236, PT ;  /* 0x000000ec0500720c */ /* 0x000fe40003f06270 */
[----:B------:R-:W-:Y:S02]  /*14560*/  @P2 LOP3.LUT R231, R231, 0x800, RZ, 0xfc, !PT ;  /* 0x00000800e7e72812 */ /* 0x000fe400078efcff */
[----:B------:R-:W-:Y:S02]  /*14570*/  ISETP.GE.OR P0, PT, R5, R240, !P0 ;  /* 0x000000f00500720c */ /* 0x000fe40004706670 */
[----:B------:R-:W-:Y:S02]  /*14580*/  LOP3.LUT R231, R231, 0xfffffffe, RZ, 0xc0, !PT ;  /* 0xfffffffee7e77812 */ /* 0x000fe400078ec0ff */
[----:B------:R-:W-:Y:S02]  /*14590*/  FSEL R36, R36, -INF , !P0 ;  /* 0xff80000024247808 */ /* 0x000fe40004000000 */
[C---:B------:R-:W-:Y:S02]  /*145a0*/  ISETP.GE.AND P0, PT, R4.reuse, R234, PT ;  /* 0x000000ea0400720c */ /* 0x040fe40003f06270 */
[----:B------:R-:W-:Y:S02]  /*145b0*/  @P1 LOP3.LUT R231, R231, 0x1, RZ, 0xfc, !PT ;  /* 0x00000001e7e71812 */ /* 0x000fe400078efcff */
[C---:B------:R-:W-:Y:S02]  /*145c0*/  ISETP.GE.OR P0, PT, R4.reuse, R238, !P0 ;  /* 0x000000ee0400720c */ /* 0x040fe40004706670 */
[CC--:B------:R-:W-:Y:S02]  /*145d0*/  ISETP.GE.AND P6, PT, R4.reuse, R232.reuse, PT ;  /* 0x000000e80400720c */ /* 0x0c0fe40003fc6270 */
[----:B------:R-:W-:Y:S02]  /*145e0*/  LOP3.LUT R231, R231, 0xfffffbff, RZ, 0xc0, !PT ;  /* 0xfffffbffe7e77812 */ /* 0x000fe400078ec0ff */
[----:B------:R-:W-:Y:S02]  /*145f0*/  ISETP.GE.OR P6, PT, R4, R237, !P6 ;  /* 0x000000ed0400720c */ /* 0x000fe400077c6670 */
[----:B------:R-:W-:Y:S02]  /*14600*/  IADD3 R4, R0, 0x21, RZ ;  /* 0x0000002100047810 */ /* 0x000fe40007ffe0ff */
[-C--:B------:R-:W-:Y:S02]  /*14610*/  ISETP.GE.AND P5, PT, R3, R232.reuse, PT ;  /* 0x000000e80300720c */ /* 0x080fe40003fa6270 */
[----:B------:R-:W-:Y:S02]  /*14620*/  ISETP.GE.AND P4, PT, R6, R232, PT ;  /* 0x000000e80600720c */ /* 0x000fe40003f86270 */
[----:B------:R-:W-:Y:S02]  /*14630*/  @P0 LOP3.LUT R231, R231, 0x400, RZ, 0xfc, !PT ;  /* 0x00000400e7e70812 */ /* 0x000fe400078efcff */
[C---:B------:R-:W-:Y:S02]  /*14640*/  ISETP.GE.AND P0, PT, R4.reuse, R236, PT ;  /* 0x000000ec0400720c */ /* 0x040fe40003f06270 */
[----:B------:R-:W-:Y:S02]  /*14650*/  LOP3.LUT R231, R231, 0xfffbffff, RZ, 0xc0, !PT ;  /* 0xfffbffffe7e77812 */ /* 0x000fe400078ec0ff */
[----:B------:R-:W-:Y:S02]  /*14660*/  ISETP.GE.OR P0, PT, R4, R240, !P0 ;  /* 0x000000f00400720c */ /* 0x000fe40004706670 */
[----:B------:R-:W-:Y:S02]  /*14670*/  @P6 LOP3.LUT R231, R231, 0x40000, RZ, 0xfc, !PT ;  /* 0x00040000e7e76812 */ /* 0x000fe400078efcff */
[----:B------:R-:W-:Y:S02]  /*14680*/  FSEL R37, R37, -INF , !P0 ;  /* 0xff80000025257808 */ /* 0x000fe40004000000 */
[----:B------:R-:W-:Y:S02]  /*14690*/  ISETP.GE.AND P0, PT, R5, R235, PT ;  /* 0x000000eb0500720c */ /* 0x000fe40003f06270 */
[----:B------:R-:W-:Y:S02]  /*146a0*/  ISETP.GE.OR P5, PT, R3, R237, !P5 ;  /* 0x000000ed0300720c */ /* 0x000fe40006fa6670 */
[----:B------:R-:W-:Y:S02]  /*146b0*/  ISETP.GE.OR P0, PT, R5, R239, !P0 ;  /* 0x000000ef0500720c */ /* 0x000fe40004706670 */
[----:B------:R-:W-:Y:S02]  /*146c0*/  LOP3.LUT R231, R231, 0xfffffdff, RZ, 0xc0, !PT ;  /* 0xfffffdffe7e77812 */ /* 0x000fe400078ec0ff */
[----:B------:R-:W-:Y:S02]  /*146d0*/  FSEL R38, R38, -INF , !P0 ;  /* 0xff80000026267808 */ /* 0x000fe40004000000 */
[----:B------:R-:W-:Y:S02]  /*146e0*/  ISETP.GE.AND P0, PT, R4, R235, PT ;  /* 0x000000eb0400720c */ /* 0x000fe40003f06270 */
[----:B------:R-:W-:Y:S02]  /*146f0*/  ISETP.GE.OR P4, PT, R6, R237, !P4 ;  /* 0x000000ed0600720c */ /* 0x000fe40006786670 */
[----:B------:R-:W-:Y:S02]  /*14700*/  ISETP.GE.OR P0, PT, R4, R239, !P0 ;  /* 0x000000ef0400720c */ /* 0x000fe40004706670 */
[----:B------:R-:W-:Y:S02]  /*14710*/  ISETP.GE.AND P3, PT, R5, R232, PT ;  /* 0x000000e80500720c */ /* 0x000fe40003f66270 */
[----:B------:R-:W-:Y:S02]  /*14720*/  FSEL R39, R39, -INF , !P0 ;  /* 0xff80000027277808 */ /* 0x000fe40004000000 */
[----:B------:R-:W-:Y:S02]  /*14730*/  ISETP.GE.AND P0, PT, R3, R234, PT ;  /* 0x000000ea0300720c */ /* 0x000fe40003f06270 */
[-C--:B------:R-:W-:Y:S02]  /*14740*/  ISETP.GE.OR P3, PT, R5, R237.reuse, !P3 ;  /* 0x000000ed0500720c */ /* 0x080fe40005f66670 */
[----:B------:R-:W-:Y:S02]  /*14750*/  ISETP.GE.OR P0, PT, R3, R238, !P0 ;  /* 0x000000ee0300720c */ /* 0x000fe40004706670 */
[----:B------:R-:W-:Y:S02]  /*14760*/  IADD3 R3, R0, 0x28, RZ ;  /* 0x0000002800037810 */ /* 0x000fe40007ffe0ff */
[C---:B------:R-:W-:Y:S04]  /*14770*/  ISETP.GE.AND P2, PT, R4.reuse, R232, PT ;  /* 0x000000e80400720c */ /* 0x040fe80003f46270 */
[----:B------:R-:W-:Y:S04]  /*14780*/  ISETP.GE.OR P2, PT, R4, R237, !P2 ;  /* 0x000000ed0400720c */ /* 0x000fe80005746670 */
[----:B------:R-:W-:Y:S02]  /*14790*/  FSEL R248, R43, -INF , !P2 ;  /* 0xff8000002bf87808 */ /* 0x000fe40005000000 */
[----:B------:R-:W-:Y:S02]  /*147a0*/  @P0 LOP3.LUT R231, R231, 0x200, RZ, 0xfc, !PT ;  /* 0x00000200e7e70812 */ /* 0x000fe400078efcff */
[----:B------:R-:W-:Y:S02]  /*147b0*/  ISETP.GE.AND P0, PT, R3, R236, PT ;  /* 0x000000ec0300720c */ /* 0x000fe40003f06270 */
[----:B------:R-:W-:Y:S02]  /*147c0*/  LOP3.LUT R231, R231, 0xfffdffff, RZ, 0xc0, !PT ;  /* 0xfffdffffe7e77812 */ /* 0x000fe400078ec0ff */
[----:B------:R-:W-:Y:S02]  /*147d0*/  ISETP.GE.OR P0, PT, R3, R240, !P0 ;  /* 0x000000f00300720c */ /* 0x000fe40004706670 */
[----:B------:R-:W-:Y:S02]  /*147e0*/  @P5 LOP3.LUT R231, R231, 0x20000, RZ, 0xfc, !PT ;  /* 0x00020000e7e75812 */ /* 0x000fe400078efcff */
[----:B------:R-:W-:Y:S02]  /*147f0*/  FSEL R48, R48, -INF , !P0 ;  /* 0xff80000030307808 */ /* 0x000fe40004000000 */
[C---:B------:R-:W-:Y:S02]  /*14800*/  ISETP.GE.AND P0, PT, R6.reuse, R234, PT ;  /* 0x000000ea0600720c */ /* 0x040fe40003f06270 */
[----:B------:R-:W-:Y:S02]  /*14810*/  LOP3.LUT R231, R231, 0xfffffeff, RZ, 0xc0, !PT ;  /* 0xfffffeffe7e77812 */ /* 0x000fe400078ec0ff */
[----:B------:R-:W-:Y:S02]  /*14820*/  ISETP.GE.OR P0, PT, R6, R238, !P0 ;  /* 0x000000ee0600720c */ /* 0x000fe40004706670 */
[----:B------:R-:W-:Y:S11]  /*14830*/  IADD3 R6, R0, 0x29, RZ ;  /* 0x0000002900067810 */ /* 0x000ff60007ffe0ff */
[----:B------:R-:W-:Y:S02]  /*14840*/  @P0 LOP3.LUT R231, R231, 0x100, RZ, 0xfc, !PT ;  /* 0x00000100e7e70812 */ /* 0x000fe400078efcff */
[C---:B------:R-:W-:Y:S02]  /*14850*/  ISETP.GE.AND P0, PT, R6.reuse, R236, PT ;  /* 0x000000ec0600720c */ /* 0x040fe40003f06270 */
[----:B------:R-:W-:Y:S02]  /*14860*/  LOP3.LUT R231, R231, 0xfff7ffff, RZ, 0xc0, !PT ;  /* 0xfff7ffffe7e77812 */ /* 0x000fe400078ec0ff */
[----:B------:R-:W-:Y:S02]  /*14870*/  ISETP.GE.OR P0, PT, R6, R240, !P0 ;  /* 0x000000f00600720c */ /* 0x000fe40004706670 */
[----:B------:R-:W-:Y:S02]  /*14880*/  @P4 LOP3.LUT R231, R231, 0x80000, RZ, 0xfc, !PT ;  /* 0x00080000e7e74812 */ /* 0x000fe400078efcff */
[----:B------:R-:W-:Y:S02]  /*14890*/  FSEL R49, R49, -INF , !P0 ;  /* 0xff80000031317808 */ /* 0x000fe40004000000 */
[----:B------:R-:W-:Y:S02]  /*148a0*/  ISETP.GE.AND P0, PT, R3, R235, PT ;  /* 0x000000eb0300720c */ /* 0x000fe40003f06270 */
[----:B------:R-:W-:Y:S02]  /*148b0*/  LOP3.LUT R231, R231, 0xffffff7f, RZ, 0xc0, !PT ;  /* 0xffffff7fe7e77812 */ /* 0x000fe400078ec0ff */
[----:B------:R-:W-:Y:S04]  /*148c0*/  ISETP.GE.OR P0, PT, R3, R239, !P0 ;  /* 0x000000ef0300720c */ /* 0x000fe80004706670 */
[----:B------:R-:W-:Y:S02]  /*148d0*/  FSEL R50, R50, -INF , !P0 ;  /* 0xff80000032327808 */ /* 0x000fe40004000000 */
[C---:B------:R-:W-:Y:S04]  /*148e0*/  ISETP.GE.AND P0, PT, R6.reuse, R235, PT ;  /* 0x000000eb0600720c */ /* 0x040fe80003f06270 */
[----:B------:R-:W-:Y:S04]  /*148f0*/  ISETP.GE.OR P0, PT, R6, R239, !P0 ;  /* 0x000000ef0600720c */ /* 0x000fe80004706670 */
[----:B------:R-:W-:Y:S02]  /*14900*/  FSEL R51, R51, -INF , !P0 ;  /* 0xff80000033337808 */ /* 0x000fe40004000000 */
[C---:B------:R-:W-:Y:S04]  /*14910*/  ISETP.GE.AND P0, PT, R5.reuse, R234, PT ;  /* 0x000000ea0500720c */ /* 0x040fe80003f06270 */
[----:B------:R-:W-:Y:S02]  /*14920*/  ISETP.GE.OR P0, PT, R5, R238, !P0 ;  /* 0x000000ee0500720c */ /* 0x000fe40004706670 */
[----:B------:R-:W-:Y:S11]  /*14930*/  IADD3 R5, R0, 0x30, RZ ;  /* 0x0000003000057810 */ /* 0x000ff60007ffe0ff */
[----:B------:R-:W-:Y:S02]  /*14940*/  @P0 LOP3.LUT R231, R231, 0x80, RZ, 0xfc, !PT ;  /* 0x00000080e7e70812 */ /* 0x000fe400078efcff */
[----:B------:R-:W-:Y:S02]  /*14950*/  ISETP.GE.AND P0, PT, R5, R236, PT ;  /* 0x000000ec0500720c */ /* 0x000fe40003f06270 */
[----:B------:R-:W-:Y:S02]  /*14960*/  LOP3.LUT R231, R231, 0xfffeffff, RZ, 0xc0, !PT ;  /* 0xfffeffffe7e77812 */ /* 0x000fe400078ec0ff */
[----:B------:R-:W-:Y:S02]  /*14970*/  ISETP.GE.OR P0, PT, R5, R240, !P0 ;  /* 0x000000f00500720c */ /* 0x000fe40004706670 */
[----:B------:R-:W-:Y:S02]  /*14980*/  @P3 LOP3.LUT R231, R231, 0x10000, RZ, 0xfc, !PT ;  /* 0x00010000e7e73812 */ /* 0x000fe400078efcff */
[----:B------:R-:W-:Y:S02]  /*14990*/  FSEL R52, R52, -INF , !P0 ;  /* 0xff80000034347808 */ /* 0x000fe40004000000 */
[C---:B------:R-:W-:Y:S02]  /*149a0*/  ISETP.GE.AND P0, PT, R4.reuse, R234, PT ;  /* 0x000000ea0400720c */ /* 0x040fe40003f06270 */
[C---:B------:R-:W-:Y:S02]  /*149b0*/  LOP3.LUT P4, RZ, R231.reuse, 0x400, RZ, 0xc0, !PT ;  /* 0x00000400e7ff7812 */ /* 0x040fe4000788c0ff */
[----:B------:R-:W-:Y:S02]  /*149c0*/  ISETP.GE.OR P0, PT, R4, R238, !P0 ;  /* 0x000000ee0400720c */ /* 0x000fe40004706670 */
[----:B------:R-:W-:Y:S02]  /*149d0*/  LOP3.LUT R231, R231, 0xffefffff, RZ, 0xc0, !PT ;  /* 0xffefffffe7e77812 */ /* 0x000fe400078ec0ff */
[----:B------:R-:W-:Y:S02]  /*149e0*/  IADD3 R4, R0, 0x31, RZ ;  /* 0x0000003100047810 */ /* 0x000fe40007ffe0ff */
[----:B------:R-:W-:Y:S07]  /*149f0*/  LOP3.LUT R231, R231, 0xffffffbf, RZ, 0xc0, !PT ;  /* 0xffffffbfe7e77812 */ /* 0x000fee00078ec0ff */
[----:B------:R-:W-:Y:S02]  /*14a00*/  @P0 LOP3.LUT R231, R231, 0x40, RZ, 0xfc, !PT ;  /* 0x00000040e7e70812 */ /* 0x000fe400078efcff */
[C---:B------:R-:W-:Y:S02]  /*14a10*/  ISETP.GE.AND P0, PT, R4.reuse, R236, PT ;  /* 0x000000ec0400720c */ /* 0x040fe40003f06270 */
[----:B------:R-:W-:Y:S02]  /*14a20*/  @P4 LOP3.LUT R231, R231, 0x100000, RZ, 0xfc, !PT ;  /* 0x00100000e7e74812 */ /* 0x000fe400078efcff */
[----:B------:R-:W-:Y:S02]  /*14a30*/  ISETP.GE.OR P0, PT, R4, R240, !P0 ;  /* 0x000000f00400720c */ /* 0x000fe40004706670 */
[C---:B------:R-:W-:Y:S02]  /*14a40*/  LOP3.LUT P4, RZ, R231.reuse, 0x800, RZ, 0xc0, !PT ;  /* 0x00000800e7ff7812 */ /* 0x040fe4000788c0ff */
[----:B------:R-:W-:Y:S02]  /*14a50*/  LOP3.LUT R231, R231, 0xffdfffff, RZ, 0xc0, !PT ;  /* 0xffdfffffe7e77812 */ /* 0x000fe400078ec0ff */
[----:B------:R-:W-:Y:S02]  /*14a60*/  FSEL R53, R53, -INF , !P0 ;  /* 0xff80000035357808 */ /* 0x000fe40004000000 */
[C---:B------:R-:W-:Y:S04]  /*14a70*/  ISETP.GE.AND P0, PT, R5.reuse, R235, PT ;  /* 0x000000eb0500720c */ /* 0x040fe80003f06270 */
[----:B------:R-:W-:Y:S03]  /*14a80*/  ISETP.GE.OR P0, PT, R5, R239, !P0 ;  /* 0x000000ef0500720c */ /* 0x000fe60004706670 */
[----:B------:R-:W-:Y:S02]  /*14a90*/  @P4 LOP3.LUT R231, R231, 0x200000, RZ, 0xfc, !PT ;  /* 0x00200000e7e74812 */ /* 0x000fe400078efcff */
[----:B------:R-:W-:Y:S02]  /*14aa0*/  FSEL R54, R54, -INF , !P0 ;  /* 0xff80000036367808 */ /* 0x000fe40004000000 */
[C---:B------:R-:W-:Y:S02]  /*14ab0*/  LOP3.LUT P4, RZ, R231.reuse, 0x2, RZ, 0xc0, !PT ;  /* 0x00000002e7ff7812 */ /* 0x040fe4000788c0ff */
[----:B------:R-:W-:Y:S02]  /*14ac0*/  LOP3.LUT R231, R231, 0xffbfffff, RZ, 0xc0, !PT ;  /* 0xffbfffffe7e77812 */ /* 0x000fe400078ec0ff */
[C---:B------:R-:W-:Y:S04]  /*14ad0*/  ISETP.GE.AND P0, PT, R4.reuse, R235, PT ;  /* 0x000000eb0400720c */ /* 0x040fe80003f06270 */
[----:B------:R-:W-:Y:S04]  /*14ae0*/  ISETP.GE.OR P0, PT, R4, R239, !P0 ;  /* 0x000000ef0400720c */ /* 0x000fe80004706670 */
[----:B------:R-:W-:Y:S02]  /*14af0*/  FSEL R55, R55, -INF , !P0 ;  /* 0xff80000037377808 */ /* 0x000fe40004000000 */
[----:B------:R-:W-:Y:S02]  /*14b00*/  @P4 LOP3.LUT R231, R231, 0x400000, RZ, 0xfc, !PT ;  /* 0x00400000e7e74812 */ /* 0x000fe400078efcff */
[----:B------:R-:W-:Y:S02]  /*14b10*/  ISETP.GE.AND P0, PT, R3, R234, PT ;  /* 0x000000ea0300720c */ /* 0x000fe40003f06270 */
[C---:B------:R-:W-:Y:S02]  /*14b20*/  LOP3.LUT P4, RZ, R231.reuse, 0x4, RZ, 0xc0, !PT ;  /* 0x00000004e7ff7812 */ /* 0x040fe4000788c0ff */
[----:B------:R-:W-:Y:S02]  /*14b30*/  LOP3.LUT R231, R231, 0xff7fffff, RZ, 0xc0, !PT ;  /* 0xff7fffffe7e77812 */ /* 0x000fe400078ec0ff */
[C---:B------:R-:W-:Y:S02]  /*14b40*/  ISETP.GE.OR P3, PT, R3.reuse, R238, !P0 ;  /* 0x000000ee0300720c */ /* 0x040fe40004766670 */
[C---:B------:R-:W-:Y:S02]  /*14b50*/  ISETP.GE.AND P0, PT, R3.reuse, R232, PT ;  /* 0x000000e80300720c */ /* 0x040fe40003f06270 */
[----:B------:R-:W-:Y:S02]  /*14b60*/  FSEL R44, R44, -INF , !P3 ;  /* 0xff8000002c2c7808 */ /* 0x000fe40005800000 */
[-C--:B------:R-:W-:Y:S02]  /*14b70*/  ISETP.GE.OR P0, PT, R3, R237.reuse, !P0 ;  /* 0x000000ed0300720c */ /* 0x080fe40004706670 */
[----:B------:R-:W-:Y:S02]  /*14b80*/  IADD3 R3, R0, 0x38, RZ ;  /* 0x0000003800037810 */ /* 0x000fe40007ffe0ff */
[----:B------:R-:W-:Y:S02]  /*14b90*/  @P4 LOP3.LUT R231, R231, 0x800000, RZ, 0xfc, !PT ;  /* 0x00800000e7e74812 */ /* 0x000fe400078efcff */
[----:B------:R-:W-:Y:S02]  /*14ba0*/  ISETP.GE.AND P1, PT, R3, R236, PT ;  /* 0x000000ec0300720c */ /* 0x000fe40003f26270 */
[C---:B------:R-:W-:Y:S02]  /*14bb0*/  LOP3.LUT P4, RZ, R231.reuse, 0x1000, RZ, 0xc0, !PT ;  /* 0x00001000e7ff7812 */ /* 0x040fe4000788c0ff */
[----:B------:R-:W-:Y:S02]  /*14bc0*/  LOP3.LUT R231, R231, 0xfeffffff, RZ, 0xc0, !PT ;  /* 0xfeffffffe7e77812 */ /* 0x000fe400078ec0ff */
[----:B------:R-:W-:Y:S02]  /*14bd0*/  ISETP.GE.OR P1, PT, R3, R240, !P1 ;  /* 0x000000f00300720c */ /* 0x000fe40004f26670 */
[----:B------:R-:W-:Y:S02]  /*14be0*/  FSEL R247, R46, -INF , !P0 ;  /* 0xff8000002ef77808 */ /* 0x000fe40004000000 */
[----:B------:R-:W-:Y:S02]  /*14bf0*/  FSEL R64, R64, -INF , !P1 ;  /* 0xff80000040407808 */ /* 0x000fe40004800000 */
[C---:B------:R-:W-:Y:S03]  /*14c00*/  ISETP.GE.AND P1, PT, R0.reuse, R234, PT ;  /* 0x000000ea0000720c */ /* 0x040fe60003f26270 */
[----:B------:R-:W-:Y:S04]  /*14c10*/  @P4 LOP3.LUT R231, R231, 0x1000000, RZ, 0xfc, !PT ;  /* 0x01000000e7e74812 */ /* 0x000fe800078efcff */
[C---:B------:R-:W-:Y:S02]  /*14c20*/  LOP3.LUT P4, RZ, R231.reuse, 0x2000, RZ, 0xc0, !PT ;  /* 0x00002000e7ff7812 */ /* 0x040fe4000788c0ff */
[----:B------:R-:W-:Y:S11]  /*14c30*/  LOP3.LUT R231, R231, 0xfdffffff, RZ, 0xc0, !PT ;  /* 0xfdffffffe7e77812 */ /* 0x000ff600078ec0ff */
        /* <DEDUP_REMOVED lines=9> */
[----:B------:R-:W-:Y:S02]  /*14cd0*/  @P6 LOP3.LUT R231, R231, 0x10000000, RZ, 0xfc, !PT ;  /* 0x10000000e7e76812 */ /* 0x000fe400078efcff */
[C---:B------:R-:W-:Y:S02]  /*14ce0*/  ISETP.GE.OR P6, PT, R0.reuse, R238, !P1 ;  /* 0x000000ee0000720c */ /* 0x040fe40004fc6670 */
[----:B------:R-:W-:Y:S02]  /*14cf0*/  ISETP.GE.AND P1, PT, R0, R232, PT ;  /* 0x000000e80000720c */ /* 0x000fe40003f26270 */
[----:B------:R-:W-:Y:S02]  /*14d00*/  FSEL R16, R8, -INF , !P6 ;  /* 0xff80000008107808 */ /* 0x000fe40007000000 */
[C---:B------:R-:W-:Y:S02]  /*14d10*/  ISETP.GE.OR P4, PT, R0.reuse, R237, !P1 ;  /* 0x000000ed0000720c */ /* 0x040fe40004f86670 */
[----:B------:R-:W-:Y:S02]  /*14d20*/  IADD3 R0, R0, 0x39, RZ ;  /* 0x0000003900007810 */ /* 0x000fe40007ffe0ff */
[----:B------:R-:W-:Y:S02]  /*14d30*/  FSEL R19, R10, -INF , !P4 ;  /* 0xff8000000a137808 */ /* 0x000fe40006000000 */
[----:B------:R-:W-:Y:S02]  /*14d40*/  LOP3.LUT P4, RZ, R231, 0x8000000, RZ, 0xc0, !PT ;  /* 0x08000000e7ff7812 */ /* 0x000fe4000788c0ff */
[C---:B------:R-:W-:Y:S02]  /*14d50*/  ISETP.GE.AND P1, PT, R0.reuse, R236, PT ;  /* 0x000000ec0000720c */ /* 0x040fe40003f26270 */
[----:B------:R-:W-:Y:S02]  /*14d60*/  FSEL R18, R9, -INF , !P4 ;  /* 0xff80000009127808 */ /* 0x000fe40006000000 */
[----:B------:R-:W-:Y:S02]  /*14d70*/  LOP3.LUT P4, RZ, R231, 0x4000000, RZ, 0xc0, !PT ;  /* 0x04000000e7ff7812 */ /* 0x000fe4000788c0ff */
[----:B------:R-:W-:Y:S02]  /*14d80*/  ISETP.GE.OR P1, PT, R0, R240, !P1 ;  /* 0x000000f00000720c */ /* 0x000fe40004f26670 */
[----:B------:R-:W-:Y:S02]  /*14d90*/  FSEL R20, R11, -INF , !P4 ;  /* 0xff8000000b147808 */ /* 0x000fe40006000000 */
[----:B------:R-:W-:Y:S02]  /*14da0*/  LOP3.LUT P4, RZ, R231, 0x2000000, RZ, 0xc0, !PT ;  /* 0x02000000e7ff7812 */ /* 0x000fe4000788c0ff */
[----:B------:R-:W-:Y:S02]  /*14db0*/  FSEL R65, R65, -INF , !P1 ;  /* 0xff80000041417808 */ /* 0x000fe40004800000 */
[----:B------:R-:W-:Y:S02]  /*14dc0*/  FSEL R17, R12, -INF , !P4 ;  /* 0xff8000000c117808 */ /* 0x000fe40006000000 */
[----:B------:R-:W-:Y:S02]  /*14dd0*/  LOP3.LUT P4, RZ, R231, 0x1000000, RZ, 0xc0, !PT ;  /* 0x01000000e7ff7812 */ /* 0x000fe4000788c0ff */
[----:B------:R-:W-:Y:S02]  /*14de0*/  ISETP.GE.AND P1, PT, R3, R235, PT ;  /* 0x000000eb0300720c */ /* 0x000fe40003f26270 */
[----:B------:R-:W-:Y:S02]  /*14df0*/  FSEL R13, R13, -INF , !P4 ;  /* 0xff8000000d0d7808 */ /* 0x000fe40006000000 */
[----:B------:R-:W-:Y:S02]  /*14e00*/  LOP3.LUT P4, RZ, R231, 0x800000, RZ, 0xc0, !PT ;  /* 0x00800000e7ff7812 */ /* 0x000fe4000788c0ff */
[----:B------:R-:W-:Y:S02]  /*14e10*/  ISETP.GE.OR P1, PT, R3, R239, !P1 ;  /* 0x000000ef0300720c */ /* 0x000fe40004f26670 */
[----:B------:R-:W-:Y:S02]  /*14e20*/  FSEL R14, R14, -INF , !P4 ;  /* 0xff8000000e0e7808 */ /* 0x000fe40006000000 */
[----:B------:R-:W-:Y:S02]  /*14e30*/  LOP3.LUT P4, RZ, R231, 0x400000, RZ, 0xc0, !PT ;  /* 0x00400000e7ff7812 */ /* 0x000fe4000788c0ff */
[----:B------:R-:W-:Y:S02]  /*14e40*/  FSEL R66, R66, -INF , !P1 ;  /* 0xff80000042427808 */ /* 0x000fe40004800000 */
[----:B------:R-:W-:Y:S02]  /*14e50*/  FSEL R15, R15, -INF , !P4 ;  /* 0xff8000000f0f7808 */ /* 0x000fe40006000000 */
[C---:B------:R-:W-:Y:S02]  /*14e60*/  LOP3.LUT P4, RZ, R231.reuse, 0x200000, RZ, 0xc0, !PT ;  /* 0x00200000e7ff7812 */ /* 0x040fe4000788c0ff */
[----:B------:R-:W-:Y:S02]  /*14e70*/  ISETP.GE.AND P1, PT, R0, R235, PT ;  /* 0x000000eb0000720c */ /* 0x000fe40003f26270 */
[C---:B------:R-:W-:Y:S02]  /*14e80*/  LOP3.LUT P6, RZ, R231.reuse, 0x10000000, RZ, 0xc0, !PT ;  /* 0x10000000e7ff7812 */ /* 0x040fe400078cc0ff */
[C---:B------:R-:W-:Y:S02]  /*14e90*/  LOP3.LUT P5, RZ, R231.reuse, 0x200, RZ, 0xc0, !PT ;  /* 0x00000200e7ff7812 */ /* 0x040fe400078ac0ff */
[----:B------:R-:W-:Y:S02]  /*14ea0*/  FSEL R24, R24, -INF , !P4 ;  /* 0xff80000018187808 */ /* 0x000fe40006000000 */
[C---:B------:R-:W-:Y:S02]  /*14eb0*/  LOP3.LUT P4, RZ, R231.reuse, 0x100000, RZ, 0xc0, !PT ;  /* 0x00100000e7ff7812 */ /* 0x040fe4000788c0ff */
[----:B------:R-:W-:Y:S02]  /*14ec0*/  ISETP.GE.OR P1, PT, R0, R239, !P1 ;  /* 0x000000ef0000720c */ /* 0x000fe40004f26670 */
[----:B------:R-:W-:Y:S02]  /*14ed0*/  FSEL R241, R26, -INF , !P6 ;  /* 0xff8000001af17808 */ /* 0x000fe40007000000 */
[C---:B------:R-:W-:Y:S02]  /*14ee0*/  LOP3.LUT P6, RZ, R231.reuse, 0x40000, RZ, 0xc0, !PT ;  /* 0x00040000e7ff7812 */ /* 0x040fe400078cc0ff */
[----:B------:R-:W-:Y:S02]  /*14ef0*/  FSEL R28, R28, -INF , !P5 ;  /* 0xff8000001c1c7808 */ /* 0x000fe40006800000 */
[----:B------:R-:W-:Y:S02]  /*14f00*/  LOP3.LUT P5, RZ, R231, 0x20000, RZ, 0xc0, !PT ;  /* 0x00020000e7ff7812 */ /* 0x000fe400078ac0ff */
[----:B------:R-:W-:Y:S02]  /*14f10*/  FSEL R25, R25, -INF , !P4 ;  /* 0xff80000019197808 */ /* 0x000fe40006000000 */
[----:B------:R-:W-:Y:S02]  /*14f20*/  LOP3.LUT P4, RZ, R231, 0x80000, RZ, 0xc0, !PT ;  /* 0x00080000e7ff7812 */ /* 0x000fe4000788c0ff */
[----:B------:R-:W-:Y:S02]  /*14f30*/  FSEL R67, R67, -INF , !P1 ;  /* 0xff80000043437808 */ /* 0x000fe40004800000 */
[----:B------:R-:W-:Y:S02]  /*14f40*/  LOP3.LUT P1, RZ, R231, 0x100, RZ, 0xc0, !PT ;  /* 0x00000100e7ff7812 */ /* 0x000fe4000782c0ff */
[----:B------:R-:W-:Y:S02]  /*14f50*/  FSEL R244, R27, -INF , !P6 ;  /* 0xff8000001bf47808 */ /* 0x000fe40007000000 */
[----:B------:R-:W-:Y:S02]  /*14f60*/  FSEL R242, R30, -INF , !P5 ;  /* 0xff8000001ef27808 */ /* 0x000fe40006800000 */
[C---:B------:R-:W-:Y:S02]  /*14f70*/  LOP3.LUT P6, RZ, R231.reuse, 0x40, RZ, 0xc0, !PT ;  /* 0x00000040e7ff7812 */ /* 0x040fe400078cc0ff */
[----:B------:R-:W-:Y:S02]  /*14f80*/  LOP3.LUT P5, RZ, R231, 0x80, RZ, 0xc0, !PT ;  /* 0x00000080e7ff7812 */ /* 0x000fe400078ac0ff */
[----:B------:R-:W-:Y:S02]  /*14f90*/  FSEL R243, R31, -INF , !P4 ;  /* 0xff8000001ff37808 */ /* 0x000fe40006000000 */
[----:B------:R-:W-:Y:S02]  /*14fa0*/  FSEL R29, R29, -INF , !P1 ;  /* 0xff8000001d1d7808 */ /* 0x000fe40004800000 */
[C---:B------:R-:W-:Y:S02]  /*14fb0*/  ISETP.GE.AND P1, PT, R6.reuse, R234, PT ;  /* 0x000000ea0600720c */ /* 0x040fe40003f26270 */
[----:B------:R-:W-:Y:S02]  /*14fc0*/  ISETP.GE.AND P4, PT, R6, R232, PT ;  /* 0x000000e80600720c */ /* 0x000fe40003f86270 */
[----:B------:R-:W-:Y:S02]  /*14fd0*/  FSEL R40, R40, -INF , !P5 ;  /* 0xff80000028287808 */ /* 0x000fe40006800000 */
[----:B------:R-:W-:Y:S02]  /*14fe0*/  FSEL R41, R41, -INF , !P6 ;  /* 0xff80000029297808 */ /* 0x000fe40007000000 */
[C---:B------:R-:W-:Y:S02]  /*14ff0*/  ISETP.GE.AND P5, PT, R5.reuse, R234, PT ;  /* 0x000000ea0500720c */ /* 0x040fe40003fa6270 */
[----:B------:R-:W-:Y:S02]  /*15000*/  ISETP.GE.AND P6, PT, R5, R232, PT ;  /* 0x000000e80500720c */ /* 0x000fe40003fc6270 */
[CC--:B------:R-:W-:Y:S02]  /*15010*/  ISETP.GE.OR P4, PT, R6.reuse, R237.reuse, !P4 ;  /* 0x000000ed0600720c */ /* 0x0c0fe40006786670 */
[----:B------:R-:W-:Y:S02]  /*15020*/  ISETP.GE.OR P1, PT, R6, R238, !P1 ;  /* 0x000000ee0600720c */ /* 0x000fe40004f26670 */
[----:B------:R-:W-:Y:S02]  /*15030*/  FMNMX.FTZ R6, R139, R2, !PT ;  /* 0x000000028b067209 */ /* 0x000fe40007810000 */
[C---:B------:R-:W-:Y:S02]  /*15040*/  ISETP.GE.OR P5, PT, R5.reuse, R238, !P5 ;  /* 0x000000ee0500720c */ /* 0x040fe40006fa6670 */
[----:B------:R-:W-:Y:S02]  /*15050*/  ISETP.GE.OR P6, PT, R5, R237, !P6 ;  /* 0x000000ed0500720c */ /* 0x000fe400077c6670 */
[----:B------:R-:W-:Y:S02]  /*15060*/  FMNMX.FTZ R5, R207, R136, !PT ;  /* 0x00000088cf057209 */ /* 0x000fe40007810000 */
[----:B------:R-:W-:Y:S02]  /*15070*/  FMNMX.FTZ R6, R208, R6, !PT ;  /* 0x00000006d0067209 */ /* 0x000fe40007810000 */
[----:B------:R-:W-:Y:S02]  /*15080*/  FMNMX.FTZ R5, R211, R5, !PT ;  /* 0x00000005d3057209 */ /* 0x000fe40007810000 */
[----:B------:R-:W-:Y:S02]  /*15090*/  FMNMX.FTZ R6, R206, R6, !PT ;  /* 0x00000006ce067209 */ /* 0x000fe40007810000 */
[----:B------:R-:W-:Y:S02]  /*150a0*/  P2R R7, PR, RZ, 0x40 ;  /* 0x00000040ff077803 */ /* 0x000fe40000000000 */
[----:B------:R-:W-:Y:S02]  /*150b0*/  ISETP.GE.AND P6, PT, R4, R234, PT ;  /* 0x000000ea0400720c */ /* 0x000fe40003fc6270 */
[----:B------:R-:W-:Y:S02]  /*150c0*/  FMNMX.FTZ R5, R210, R5, !PT ;  /* 0x00000005d2057209 */ /* 0x000fe40007810000 */
[----:B------:R-:W-:Y:S02]  /*150d0*/  FMNMX.FTZ R6, R205, R6, !PT ;  /* 0x00000006cd067209 */ /* 0x000fe40007810000 */
[----:B------:R-:W-:Y:S02]  /*150e0*/  ISETP.GE.OR P6, PT, R4, R238, !P6 ;  /* 0x000000ee0400720c */ /* 0x000fe400077c6670 */
[----:B------:R-:W-:Y:S02]  /*150f0*/  FMNMX.FTZ R5, R209, R5, !PT ;  /* 0x00000005d1057209 */ /* 0x000fe40007810000 */
[----:B------:R-:W-:Y:S02]  /*15100*/  FMNMX.FTZ R6, R204, R6, !PT ;  /* 0x00000006cc067209 */ /* 0x000fe40007810000 */
[----:B------:R-:W-:Y:S02]  /*15110*/  FSEL R57, R57, -INF , !P6 ;  /* 0xff80000039397808 */ /* 0x000fe40007000000 */
[----:B------:R-:W-:Y:S02]  /*15120*/  ISETP.GE.AND P6, PT, R4, R232, PT ;  /* 0x000000e80400720c */ /* 0x000fe40003fc6270 */
[----:B------:R-:W-:Y:S02]  /*15130*/  FMNMX.FTZ R5, R22, R5, !PT ;  /* 0x0000000516057209 */ /* 0x000fe40007810000 */
[----:B------:R-:W-:Y:S02]  /*15140*/  FMNMX.FTZ R6, R21, R6, !PT ;  /* 0x0000000615067209 */ /* 0x000fe40007810000 */
[----:B------:R-:W-:Y:S02]  /*15150*/  ISETP.GE.OR P6, PT, R4, R237, !P6 ;  /* 0x000000ed0400720c */ /* 0x000fe400077c6670 */
        /* <DEDUP_REMOVED lines=9> */
[----:B------:R-:W-:Y:S02]  /*151f0*/  FSEL R56, R56, -INF , !P5 ;  /* 0xff80000038387808 */ /* 0x000fe40006800000 */
[----:B------:R-:W-:Y:S02]  /*15200*/  FSEL R45, R45, -INF , !P1 ;  /* 0xff8000002d2d7808 */ /* 0x000fe40004800000 */
[C---:B------:R-:W-:Y:S02]  /*15210*/  ISETP.GE.AND P5, PT, R3.reuse, R232, PT ;  /* 0x000000e80300720c */ /* 0x040fe40003fa6270 */
[----:B------:R-:W-:Y:S02]  /*15220*/  FMNMX.FTZ R134, R38, R5, !PT ;  /* 0x0000000526867209 */ /* 0x000fe40007810000 */
[----:B------:R-:W-:Y:S02]  /*15230*/  ISETP.GE.AND P1, PT, R3, R234, PT ;  /* 0x000000ea0300720c */ /* 0x000fe40003f26270 */
[----:B------:R-:W-:Y:S02]  /*15240*/  FMNMX.FTZ R5, R13, R4, !PT ;  /* 0x000000040d057209 */ /* 0x000fe40007810000 */
[----:B------:R-:W-:Y:S02]  /*15250*/  FMNMX.FTZ R6, R37, R6, !PT ;  /* 0x0000000625067209 */ /* 0x000fe40007810000 */
[C---:B------:R-:W-:Y:S02]  /*15260*/  ISETP.GE.OR P5, PT, R3.reuse, R237, !P5 ;  /* 0x000000ed0300720c */ /* 0x040fe40006fa6670 */
        /* <DEDUP_REMOVED lines=18> */
[----:B------:R-:W-:Y:S02]  /*15390*/  FSEL R60, R60, -INF , !P1 ;  /* 0xff8000003c3c7808 */ /* 0x000fe40004800000 */
[----:B------:R-:W-:Y:S02]  /*153a0*/  FMNMX.FTZ R3, R56, R3, !PT ;  /* 0x0000000338037209 */ /* 0x000fe40007810000 */
[C---:B------:R-:W-:Y:S02]  /*153b0*/  ISETP.GE.AND P1, PT, R0.reuse, R234, PT ;  /* 0x000000ea0000720c */ /* 0x040fe40003f26270 */
[----:B------:R-:W-:Y:S02]  /*153c0*/  FMNMX.FTZ R134, R51, R134, !PT ;  /* 0x0000008633867209 */ /* 0x000fe40007810000 */
[----:B------:R-:W-:Y:S02]  /*153d0*/  FMNMX.FTZ R3, R57, R3, !PT ;  /* 0x0000000339037209 */ /* 0x000fe40007810000 */
[----:B------:R-:W-:Y:S02]  /*153e0*/  ISETP.GE.OR P1, PT, R0, R238, !P1 ;  /* 0x000000ee0000720c */ /* 0x000fe40004f26670 */
[----:B------:R-:W-:Y:S02]  /*153f0*/  FMNMX.FTZ R134, R54, R134, !PT ;  /* 0x0000008636867209 */ /* 0x000fe40007810000 */
[----:B------:R-:W-:Y:S02]  /*15400*/  LOP3.LUT P3, RZ, R231, 0x10000, RZ, 0xc0, !PT ;  /* 0x00010000e7ff7812 */ /* 0x000fe4000786c0ff */
[----:B------:R-:W-:Y:S02]  /*15410*/  FSEL R61, R61, -INF , !P1 ;  /* 0xff8000003d3d7808 */ /* 0x000fe40004800000 */
[----:B------:R-:W-:Y:S02]  /*15420*/  FMNMX.FTZ R3, R60, R3, !PT ;  /* 0x000000033c037209 */ /* 0x000fe40007810000 */
[----:B------:R-:W-:Y:S02]  /*15430*/  FMNMX.FTZ R134, R55, R134, !PT ;  /* 0x0000008637867209 */ /* 0x000fe40007810000 */
[----:B------:R-:W-:Y:S02]  /*15440*/  FSEL R249, R42, -INF , !P3 ;  /* 0xff8000002af97808 */ /* 0x000fe40005800000 */
[----:B------:R-:W-:Y:S02]  /*15450*/  ISETP.GE.AND P3, PT, R0, R232, PT ;  /* 0x000000e80000720c */ /* 0x000fe40003f66270 */
[----:B------:R-:W-:Y:S02]  /*15460*/  FMNMX.FTZ R3, R61, R3, !PT ;  /* 0x000000033d037209 */ /* 0x000fe40007810000 */
[----:B------:R-:W-:Y:S02]  /*15470*/  FMNMX.FTZ R134, R66, R134, !PT ;  /* 0x0000008642867209 */ /* 0x000fe40007810000 */
[----:B------:R-:W-:Y:S02]  /*15480*/  ISETP.GE.OR P3, PT, R0, R237, !P3 ;  /* 0x000000ed0000720c */ /* 0x000fe40005f66670 */
[----:B------:R-:W-:Y:S01]  /*15490*/  FMNMX.FTZ R134, R67, R134, !PT ;  /* 0x0000008643867209 */ /* 0x000fe20007810000 */
[----:B------:R-:W2:Y:S01]  /*154a0*/  SHFL.BFLY PT, R0, R3, 0x2, 0x1f ;  /* 0x0c401f0003007f89 */ /* 0x000ea200000e0000 */
[----:B-1----:R-:W-:Y:S02]  /*154b0*/  FMNMX.FTZ R4, R4, R5, !PT ;  /* 0x0000000504047209 */ /* 0x002fe40007810000 */
[----:B------:R-:W-:Y:S02]  /*154c0*/  FSEL R246, R47, -INF , !P4 ;  /* 0xff8000002ff67808 */ /* 0x000fe40006000000 */
[----:B------:R-:W-:Y:S02]  /*154d0*/  ISETP.NE.AND P4, PT, R7, RZ, PT ;  /* 0x000000ff0700720c */ /* 0x000fe40003f85270 */
[----:B------:R-:W-:Y:S01]  /*154e0*/  FSEL R218, R59, -INF , !P6 ;  /* 0xff8000003bda7808 */ /* 0x000fe20007000000 */
[----:B------:R-:W1:Y:S01]  /*154f0*/  SHFL.BFLY PT, R5, R134, 0x2, 0x1f ;  /* 0x0c401f0086057f89 */ /* 0x000e6200000e0000 */
[----:B------:R-:W-:Y:S02]  /*15500*/  FSEL R219, R58, -INF , !P4 ;  /* 0xff8000003adb7808 */ /* 0x000fe40006000000 */
[----:B------:R-:W-:Y:S05]  /*15510*/  FSEL R217, R62, -INF , !P5 ;  /* 0xff8000003ed97808 */ /* 0x000fea0006800000 */
[----:B------:R-:W3:Y:S01]  /*15520*/  SHFL.BFLY PT, R135, R4, 0x1, 0x1f ;  /* 0x0c201f0004877f89 */ /* 0x000ee200000e0000 */
[----:B--2---:R-:W-:Y:S02]  /*15530*/  FMNMX.FTZ R3, R3, R0, !PT ;  /* 0x0000000003037209 */ /* 0x004fe40007810000 */
[----:B------:R-:W-:Y:S05]  /*15540*/  FMNMX.FTZ R0, R19, R138, !PT ;  /* 0x0000008a13007209 */ /* 0x000fea0007810000 */
[----:B------:R-:W2:Y:S01]  /*15550*/  SHFL.BFLY PT, R133, R3, 0x1, 0x1f ;  /* 0x0c201f0003857f89 */ /* 0x000ea200000e0000 */
[----:B------:R-:W-:Y:S02]  /*15560*/  FMNMX.FTZ R0, R20, R0, !PT ;  /* 0x0000000014007209 */ /* 0x000fe40007810000 */
[----:B-1----:R-:W-:Y:S02]  /*15570*/  FMNMX.FTZ R134, R134, R5, !PT ;  /* 0x0000000586867209 */ /* 0x002fe40007810000 */
[----:B------:R-:W-:Y:S03]  /*15580*/  FMNMX.FTZ R0, R14, R0, !PT ;  /* 0x000000000e007209 */ /* 0x000fe60007810000 */
[----:B------:R-:W1:Y:S01]  /*15590*/  SHFL.BFLY PT, R5, R134, 0x1, 0x1f ;  /* 0x0c201f0086057f89 */ /* 0x000e6200000e0000 */
[----:B------:R-:W-:Y:S02]  /*155a0*/  FMNMX.FTZ R0, R15, R0, !PT ;  /* 0x000000000f007209 */ /* 0x000fe40007810000 */
[----:B---3--:R-:W-:Y:S02]  /*155b0*/  FMNMX.FTZ R135, R4, R135, !PT ;  /* 0x0000008704877209 */ /* 0x008fe40007810000 */
[----:B------:R-:W-:Y:S02]  /*155c0*/  FMNMX.FTZ R0, R241, R0, !PT ;  /* 0x00000000f1007209 */ /* 0x000fe40007810000 */
[----:B------:R-:W-:Y:S02]  /*155d0*/  FSETP.NEU.FTZ.AND P2, PT, R135, -INF , PT ;  /* 0xff8000008700780b */ /* 0x000fe40003f5d000 */
[----:B------:R-:W-:Y:S04]  /*155e0*/  FMNMX.FTZ R0, R244, R0, !PT ;  /* 0x00000000f4007209 */ /* 0x000fe80007810000 */
[----:B------:R-:W-:Y:S02]  /*155f0*/  FMNMX.FTZ R0, R242, R0, !PT ;  /* 0x00000000f2007209 */ /* 0x000fe40007810000 */
[----:B--2---:R-:W-:Y:S02]  /*15600*/  FMNMX.FTZ R133, R3, R133, !PT ;  /* 0x0000008503857209 */ /* 0x004fe40007810000 */
[----:B------:R-:W-:Y:S02]  /*15610*/  FMNMX.FTZ R4, R243, R0, !PT ;  /* 0x00000000f3047209 */ /* 0x000fe40007810000 */
[----:B------:R-:W-:Y:S02]  /*15620*/  FSEL R0, R135, RZ, P2 ;  /* 0x000000ff87007208 */ /* 0x000fe40001000000 */
[----:B------:R-:W-:Y:S02]  /*15630*/  FMNMX.FTZ R4, R249, R4, !PT ;  /* 0x00000004f9047209 */ /* 0x000fe40007810000 */
[----:B-1----:R-:W-:Y:S01]  /*15640*/  FMNMX.FTZ R134, R134, R5, !PT ;  /* 0x0000000586867209 */ /* 0x002fe20007810000 */
[----:B------:R-:W-:Y:S01]  /*15650*/  FADD.FTZ R3, -R0, R2 ;  /* 0x0000000200037221 */ /* 0x000fe20000010100 */
[----:B------:R-:W-:Y:S02]  /*15660*/  FMNMX.FTZ R2, R248, R4, !PT ;  /* 0x00000004f8027209 */ /* 0x000fe40007810000 */
[C---:B------:R-:W-:Y:S01]  /*15670*/  FSETP.NEU.FTZ.AND P1, PT, R134.reuse, -INF , PT ;  /* 0xff8000008600780b */ /* 0x040fe20003f3d000 */
[C---:B------:R-:W-:Y:S01]  /*15680*/  FMUL.FTZ R6, R134.reuse, c[0x0][0x23c] ;  /* 0x00008f0086067a20 */ /* 0x040fe20000410000 */
[----:B------:R-:W-:Y:S02]  /*15690*/  FMNMX.FTZ R2, R247, R2, !PT ;  /* 0x00000002f7027209 */ /* 0x000fe40007810000 */
[----:B------:R-:W-:Y:S02]  /*156a0*/  FSEL R0, R134, RZ, P1 ;  /* 0x000000ff86007208 */ /* 0x000fe40000800000 */
[C---:B------:R-:W-:Y:S02]  /*156b0*/  FSETP.NEU.FTZ.AND P0, PT, R133.reuse, -INF , PT ;  /* 0xff8000008500780b */ /* 0x040fe40003f1d000 */
[----:B------:R-:W-:Y:S01]  /*156c0*/  FMNMX.FTZ R2, R246, R2, !PT ;  /* 0x00000002f6027209 */ /* 0x000fe20007810000 */
[----:B------:R-:W-:Y:S01]  /*156d0*/  FADD.FTZ R5, -R0, R136 ;  /* 0x0000008800057221 */ /* 0x000fe20000010100 */
[----:B------:R-:W-:Y:S02]  /*156e0*/  FSEL R0, R133, RZ, P0 ;  /* 0x000000ff85007208 */ /* 0x000fe40000000000 */
[----:B------:R-:W-:Y:S02]  /*156f0*/  FMNMX.FTZ R2, R219, R2, !PT ;  /* 0x00000002db027209 */ /* 0x000fe40007810000 */
[----:B------:R-:W-:Y:S01]  /*15700*/  FSEL R6, R6, RZ, P1 ;  /* 0x000000ff06067208 */ /* 0x000fe20000800000 */
[----:B------:R-:W-:Y:S01]  /*15710*/  FADD.FTZ R4, -R0, R137 ;  /* 0x0000008900047221 */ /* 0x000fe20000010100 */
[----:B------:R-:W-:Y:S01]  /*15720*/  FMNMX.FTZ R0, R218, R2, !PT ;  /* 0x00000002da007209 */ /* 0x000fe20007810000 */
[----:B------:R-:W-:Y:S01]  /*15730*/  FMUL.FTZ R2, R135, c[0x0][0x23c] ;  /* 0x00008f0087027a20 */ /* 0x000fe20000410000 */
[----:B------:R-:W-:Y:S01]  /*15740*/  FSEL R136, R63, -INF , !P3 ;  /* 0xff8000003f887808 */ /* 0x000fe20005800000 */
[--C-:B------:R-:W-:Y:S01]  /*15750*/  FFMA.FTZ R42, R39, c[0x0][0x23c], -R6.reuse ;  /* 0x00008f00272a7a23 */ /* 0x100fe20000010806 */
[----:B------:R-:W-:Y:S01]  /*15760*/  FMNMX.FTZ R0, R217, R0, !PT ;  /* 0x00000000d9007209 */ /* 0x000fe20007810000 */
[--C-:B------:R-:W-:Y:S01]  /*15770*/  FFMA.FTZ R26, R51, c[0x0][0x23c], -R6.reuse ;  /* 0x00008f00331a7a23 */ /* 0x100fe20000010806 */
[----:B------:R-:W-:Y:S01]  /*15780*/  FSEL R2, R2, RZ, P2 ;  /* 0x000000ff02027208 */ /* 0x000fe20001000000 */
[--C-:B------:R-:W-:Y:S01]  /*15790*/  FFMA.FTZ R27, R55, c[0x0][0x23c], -R6.reuse ;  /* 0x00008f00371b7a23 */ /* 0x100fe20000010806 */
[----:B------:R-:W-:Y:S01]  /*157a0*/  FMNMX.FTZ R0, R136, R0, !PT ;  /* 0x0000000088007209 */ /* 0x000fe20007810000 */
[----:B------:R-:W-:Y:S02]  /*157b0*/  FFMA.FTZ R251, R22, c[0x0][0x23c], -R6 ;  /* 0x00008f0016fb7a23 */ /* 0x000fe40000010806 */
[--C-:B------:R-:W-:Y:S02]  /*157c0*/  FFMA.FTZ R7, R139, c[0x0][0x23c], -R2.reuse ;  /* 0x00008f008b077a23 */ /* 0x100fe40000010802 */
[--C-:B------:R-:W-:Y:S02]  /*157d0*/  FFMA.FTZ R58, R32, c[0x0][0x23c], -R2.reuse ;  /* 0x00008f00203a7a23 */ /* 0x100fe40000010802 */
[----:B------:R1:W-:Y:S01]  /*157e0*/  MUFU.EX2 R12, R7 ;  /* 0x00000007000c7308 */ /* 0x0003e20000000800 */
[--C-:B------:R-:W-:Y:S02]  /*157f0*/  FFMA.FTZ R59, R33, c[0x0][0x23c], -R2.reuse ;  /* 0x00008f00213b7a23 */ /* 0x100fe40000010802 */
[--C-:B------:R-:W-:Y:S02]  /*15800*/  FFMA.FTZ R43, R48, c[0x0][0x23c], -R2.reuse ;  /* 0x00008f00302b7a23 */ /* 0x100fe40000010802 */
[--C-:B------:R-:W-:Y:S02]  /*15810*/  FFMA.FTZ R220, R49, c[0x0][0x23c], -R2.reuse ;  /* 0x00008f0031dc7a23 */ /* 0x100fe40000010802 */
        /* <DEDUP_REMOVED lines=8> */
[--C-:B------:R-:W-:Y:S02]  /*158a0*/  FFMA.FTZ R30, R37, c[0x0][0x23c], -R2.reuse ;  /* 0x00008f00251e7a23 */ /* 0x100fe40000010802 */
[----:B------:R-:W-:Y:S02]  /*158b0*/  FFMA.FTZ R53, R53, c[0x0][0x23c], -R2 ;  /* 0x00008f0035357a23 */ /* 0x000fe40000010802 */
[----:B-1----:R-:W-:Y:S01]  /*158c0*/  FFMA.FTZ R7, R207, c[0x0][0x23c], -R6 ;  /* 0x00008f00cf077a23 */ /* 0x002fe20000010806 */
[----:B------:R1:W-:Y:S01]  /*158d0*/  MUFU.EX2 R204, R10 ;  /* 0x0000000a00cc7308 */ /* 0x0003e20000000800 */
[--C-:B------:R-:W-:Y:S02]  /*158e0*/  FFMA.FTZ R132, R64, c[0x0][0x23c], -R2.reuse ;  /* 0x00008f0040847a23 */ /* 0x100fe40000010802 */
[----:B------:R-:W-:Y:S02]  /*158f0*/  FFMA.FTZ R245, R65, c[0x0][0x23c], -R2 ;  /* 0x00008f0041f57a23 */ /* 0x000fe40000010802 */
[----:B------:R-:W3:Y:S01]  /*15900*/  SHFL.BFLY PT, R2, R0, 0x2, 0x1f ;  /* 0x0c401f0000027f89 */ /* 0x000ee200000e0000 */
[--C-:B------:R-:W-:Y:S02]  /*15910*/  FFMA.FTZ R250, R23, c[0x0][0x23c], -R6.reuse ;  /* 0x00008f0017fa7a23 */ /* 0x100fe40000010806 */
[--C-:B------:R-:W-:Y:S02]  /*15920*/  FFMA.FTZ R252, R35, c[0x0][0x23c], -R6.reuse ;  /* 0x00008f0023fc7a23 */ /* 0x100fe40000010806 */
        /* <DEDUP_REMOVED lines=8> */
[----:B--2---:R-:W-:Y:S02]  /*159b0*/  FFMA.FTZ R8, R209, c[0x0][0x23c], -R6 ;  /* 0x00008f00d1087a23 */ /* 0x004fe40000010806 */
[----:B------:R-:W-:Y:S02]  /*159c0*/  IMAD.MOV.U32 R51, RZ, RZ, R132 ;  /* 0x000000ffff337224 */ /* 0x000fe400078e0084 */
[----:B------:R-:W-:Y:S01]  /*159d0*/  IMAD.MOV.U32 R54, RZ, RZ, R245 ;  /* 0x000000ffff367224 */ /* 0x000fe200078e00f5 */
[----:B---3--:R-:W-:Y:S02]  /*159e0*/  FMNMX.FTZ R0, R0, R2, !PT ;  /* 0x0000000200007209 */ /* 0x008fe40007810000 */
[----:B------:R-:W-:Y:S01]  /*159f0*/  MUFU.EX2 R208, R8 ;  /* 0x0000000800d07308 */ /* 0x000fe20000000800 */
[----:B-1----:R-:W-:Y:S02]  /*15a00*/  IMAD.MOV.U32 R10, RZ, RZ, R220 ;  /* 0x000000ffff0a7224 */ /* 0x002fe400078e00dc */
[--C-:B----4-:R-:W-:Y:S01]  /*15a10*/  FFMA.FTZ R7, R211, c[0x0][0x23c], -R6.reuse ;  /* 0x00008f00d3077a23 */ /* 0x110fe20000010806 */
[----:B------:R-:W1:Y:S06]  /*15a20*/  SHFL.BFLY PT, R2, R0, 0x1, 0x1f ;  /* 0x0c201f0000027f89 */ /* 0x000e6c00000e0000 */
[----:B------:R2:W-:Y:S01]  /*15a30*/  MUFU.EX2 R139, R7 ;  /* 0x00000007008b7308 */ /* 0x0005e20000000800 */
[----:B------:R-:W-:Y:S01]  /*15a40*/  IMAD.MOV.U32 R9, RZ, RZ, R221 ;  /* 0x000000ffff097224 */ /* 0x000fe200078e00dd */
[----:B-1----:R-:W-:Y:S01]  /*15a50*/  FMNMX.FTZ R132, R0, R2, !PT ;  /* 0x0000000200847209 */ /* 0x002fe20007810000 */
[----:B--2---:R-:W-:Y:S02]  /*15a60*/  FFMA.FTZ R7, R210, c[0x0][0x23c], -R6 ;  /* 0x00008f00d2077a23 */ /* 0x004fe40000010806 */
[----:B------:R-:W-:Y:S02]  /*15a70*/  FMUL.FTZ R6, R133, c[0x0][0x23c] ;  /* 0x00008f0085067a20 */ /* 0x000fe40000410000 */
[----:B------:R-:W-:Y:S03]  /*15a80*/  FMUL.FTZ R137, R132, c[0x0][0x23c] ;  /* 0x00008f0084897a20 */ /* 0x000fe60000410000 */
[----:B------:R1:W-:Y:S01]  /*15a90*/  MUFU.EX2 R206, R7 ;  /* 0x0000000700ce7308 */ /* 0x0003e20000000800 */
[----:B------:R-:W-:Y:S02]  /*15aa0*/  FSEL R6, R6, RZ, P0 ;  /* 0x000000ff06067208 */ /* 0x000fe40000000000 */
[----:B------:R-:W-:Y:S03]  /*15ab0*/  FSETP.NEU.FTZ.AND P0, PT, R132, -INF , PT ;  /* 0xff8000008400780b */ /* 0x000fe60003f1d000 */
[--C-:B------:R-:W-:Y:S01]  /*15ac0*/  FFMA.FTZ R0, R18, c[0x0][0x23c], -R6.reuse ;  /* 0x00008f0012007a23 */ /* 0x100fe20000010806 */
[----:B------:R-:W-:Y:S01]  /*15ad0*/  FSEL R137, R137, RZ, P0 ;  /* 0x000000ff89897208 */ /* 0x000fe20000000000 */
[----:B------:R-:W2:Y:S01]  /*15ae0*/  LDL.LU R18, [R1+0x38] ;  /* 0x0000380001127983 */ /* 0x000ea20000300800 */
[--C-:B------:R-:W-:Y:S01]  /*15af0*/  FFMA.FTZ R2, R17, c[0x0][0x23c], -R6.reuse ;  /* 0x00008f0011027a23 */ /* 0x100fe20000010806 */
[----:B------:R3:W-:Y:S01]  /*15b00*/  MUFU.EX2 R50, R0 ;  /* 0x0000000000327308 */ /* 0x0007e20000000800 */
[--C-:B------:R-:W-:Y:S02]  /*15b10*/  FFMA.FTZ R211, R25, c[0x0][0x23c], -R6.reuse ;  /* 0x00008f0019d37a23 */ /* 0x100fe40000010806 */
[----:B------:R-:W-:Y:S02]  /*15b20*/  IMAD.MOV.U32 R25, RZ, RZ, R53 ;  /* 0x000000ffff197224 */ /* 0x000fe400078e0035 */
[--C-:B------:R-:W-:Y:S02]  /*15b30*/  FFMA.FTZ R209, R29, c[0x0][0x23c], -R6.reuse ;  /* 0x00008f001dd17a23 */ /* 0x100fe40000010806 */
[--C-:B------:R-:W-:Y:S02]  /*15b40*/  FFMA.FTZ R245, R24, c[0x0][0x23c], -R6.reuse ;  /* 0x00008f0018f57a23 */ /* 0x100fe40000010806 */
[--C-:B------:R-:W-:Y:S01]  /*15b50*/  FFMA.FTZ R24, R56, c[0x0][0x23c], -R6.reuse ;  /* 0x00008f0038187a23 */ /* 0x100fe20000010806 */
[----:B------:R-:W-:Y:S01]  /*15b60*/  MUFU.EX2 R22, R2 ;  /* 0x0000000200167308 */ /* 0x000fe20000000800 */
[--C-:B------:R-:W-:Y:S02]  /*15b70*/  FFMA.FTZ R221, R60, c[0x0][0x23c], -R6.reuse ;  /* 0x00008f003cdd7a23 */ /* 0x100fe40000010806 */
[----:B-1----:R-:W-:Y:S02]  /*15b80*/  FFMA.FTZ R7, R16, c[0x0][0x23c], -R6 ;  /* 0x00008f0010077a23 */ /* 0x002fe40000010806 */
[----:B------:R-:W-:Y:S02]  /*15b90*/  IMAD.MOV.U32 R60, RZ, RZ, R24 ;  /* 0x000000ffff3c7224 */ /* 0x000fe400078e0018 */
[----:B------:R-:W-:Y:S02]  /*15ba0*/  IMAD.MOV.U32 R24, RZ, RZ, R51 ;  /* 0x000000ffff187224 */ /* 0x000fe400078e0033 */
[--C-:B------:R-:W-:Y:S01]  /*15bb0*/  FFMA.FTZ R45, R45, c[0x0][0x23c], -R6.reuse ;  /* 0x00008f002d2d7a23 */ /* 0x100fe20000010806 */
[----:B------:R1:W4:Y:S01]  /*15bc0*/  MUFU.EX2 R55, R7 ;  /* 0x0000000700377308 */ /* 0x0003220000000800 */
[----:B------:R-:W-:Y:S02]  /*15bd0*/  FFMA.FTZ R44, R44, c[0x0][0x23c], -R6 ;  /* 0x00008f002c2c7a23 */ /* 0x000fe40000010806 */
[----:B------:R-:W-:Y:S01]  /*15be0*/  IMAD.MOV.U32 R56, RZ, RZ, R45 ;  /* 0x000000ffff387224 */ /* 0x000fe200078e002d */
[----:B---3--:R-:W-:Y:S01]  /*15bf0*/  FSEL R0, R132, RZ, P0 ;  /* 0x000000ff84007208 */ /* 0x008fe20000000000 */
[----:B------:R-:W-:Y:S01]  /*15c00*/  IMAD.MOV.U32 R45, RZ, RZ, R44 ;  /* 0x000000ffff2d7224 */ /* 0x000fe200078e002c */
[----:B------:R-:W-:Y:S01]  /*15c10*/  PLOP3.LUT P0, PT, PT, PT, UP0, 0x80, 0x0 ;  /* 0x000000000000781c */ /* 0x000fe20003f0f008 */
[----:B------:R-:W-:Y:S02]  /*15c20*/  IMAD.MOV.U32 R44, RZ, RZ, R67 ;  /* 0x000000ffff2c7224 */ /* 0x000fe400078e0043 */
[----:B------:R-:W-:Y:S02]  /*15c30*/  FADD.FTZ R8, -R0, R138 ;  /* 0x0000008a00087221 */ /* 0x000fe40000010100 */
[----:B------:R-:W-:Y:S02]  /*15c40*/  FMUL.FTZ R0, R3, c[0x0][0x23c] ;  /* 0x00008f0003007a20 */ /* 0x000fe40000410000 */
[----:B------:R-:W-:Y:S02]  /*15c50*/  IMAD.MOV.U32 R138, RZ, RZ, R212 ;  /* 0x000000ffff8a7224 */ /* 0x000fe400078e00d4 */
[----:B------:R3:W3:Y:S01]  /*15c60*/  MUFU.EX2 R2, R0 ;  /* 0x0000000000027308 */ /* 0x0006e20000000800 */
[--C-:B------:R-:W-:Y:S02]  /*15c70*/  FFMA.FTZ R212, R40, c[0x0][0x23c], -R6.reuse ;  /* 0x00008f0028d47a23 */ /* 0x100fe40000010806 */
[----:B------:R-:W-:Y:S02]  /*15c80*/  FMUL.FTZ R3, R4, c[0x0][0x23c] ;  /* 0x00008f0004037a20 */ /* 0x000fe40000410000 */
[--C-:B------:R-:W-:Y:S02]  /*15c90*/  FFMA.FTZ R220, R61, c[0x0][0x23c], -R6.reuse ;  /* 0x00008f003ddc7a23 */ /* 0x100fe40000010806 */
[--C-:B------:R-:W-:Y:S02]  /*15ca0*/  FFMA.FTZ R210, R28, c[0x0][0x23c], -R6.reuse ;  /* 0x00008f001cd27a23 */ /* 0x100fe40000010806 */
[--C-:B-1----:R-:W-:Y:S02]  /*15cb0*/  FFMA.FTZ R7, R13, c[0x0][0x23c], -R6.reuse ;  /* 0x00008f000d077a23 */ /* 0x102fe40000010806 */
[----:B------:R-:W-:Y:S02]  /*15cc0*/  FFMA.FTZ R13, R41, c[0x0][0x23c], -R6 ;  /* 0x00008f00290d7a23 */ /* 0x000fe40000010806 */
[----:B------:R-:W-:Y:S01]  /*15cd0*/  MUFU.EX2 R29, R7 ;  /* 0x00000007001d7308 */ /* 0x000fe20000000800 */
[----:B----4-:R-:W-:Y:S02]  /*15ce0*/  IMAD.MOV.U32 R41, RZ, RZ, R55 ;  /* 0x000000ffff297224 */ /* 0x010fe400078e0037 */
[----:B------:R-:W-:Y:S02]  /*15cf0*/  IMAD.MOV.U32 R28, RZ, RZ, R222 ;  /* 0x000000ffff1c7224 */ /* 0x000fe400078e00de */
[----:B------:R-:W-:Y:S02]  /*15d00*/  FFMA.FTZ R222, R57, c[0x0][0x23c], -R6 ;  /* 0x00008f0039de7a23 */ /* 0x000fe40000010806 */
[----:B------:R-:W-:Y:S02]  /*15d10*/  IMAD.MOV.U32 R57, RZ, RZ, R50 ;  /* 0x000000ffff397224 */ /* 0x000fe400078e0032 */
[--C-:B---3--:R-:W-:Y:S02]  /*15d20*/  FFMA.FTZ R0, R19, c[0x0][0x23c], -R137.reuse ;  /* 0x00008f0013007a23 */ /* 0x108fe40000010889 */
[C---:B------:R-:W-:Y:S02]  /*15d30*/  FMUL.FTZ R48, R2.reuse, R148 ;  /* 0x0000009402307220 */ /* 0x040fe40000410000 */
[----:B------:R1:W-:Y:S01]  /*15d40*/  MUFU.EX2 R40, R0 ;  /* 0x0000000000287308 */ /* 0x0003e20000000800 */
        /* <DEDUP_REMOVED lines=11> */
[----:B------:R-:W-:Y:S01]  /*15e00*/  FMUL.FTZ R64, R2, R140 ;  /* 0x0000008c02407220 */ /* 0x000fe20000410000 */
[----:B------:R-:W-:Y:S01]  /*15e10*/  F2FP.BF16.PACK_AB R140, R205, R12 ;  /* 0x0000000ccd8c723e */ /* 0x000fe200000010ff */
[----:B-1----:R-:W-:Y:S02]  /*15e20*/  FFMA.FTZ R0, R20, c[0x0][0x23c], -R137 ;  /* 0x00008f0014007a23 */ /* 0x002fe40000010889 */
[C---:B------:R-:W-:Y:S02]  /*15e30*/  FMUL.FTZ R20, R2.reuse, R160 ;  /* 0x000000a002147220 */ /* 0x040fe40000410000 */
[----:B------:R1:W-:Y:S01]  /*15e40*/  MUFU.EX2 R39, R0 ;  /* 0x0000000000277308 */ /* 0x0003e20000000800 */
[C---:B------:R-:W-:Y:S01]  /*15e50*/  FMUL.FTZ R65, R2.reuse, R141 ;  /* 0x0000008d02417220 */ /* 0x040fe20000410000 */
[----:B------:R-:W-:Y:S01]  /*15e60*/  F2FP.BF16.PACK_AB R141, R139, R11 ;  /* 0x0000000b8b8d723e */ /* 0x000fe200000010ff */
        /* <DEDUP_REMOVED lines=16> */
[----:B-1----:R-:W-:Y:S02]  /*15f70*/  FMUL.FTZ R0, R5, c[0x0][0x23c] ;  /* 0x00008f0005007a20 */ /* 0x002fe40000410000 */
[----:B------:R-:W-:Y:S02]  /*15f80*/  FMUL.FTZ R5, R2, R169 ;  /* 0x000000a902057220 */ /* 0x000fe40000410000 */
[----:B------:R-:W-:Y:S02]  /*15f90*/  IMAD.MOV.U32 R160, RZ, RZ, R22 ;  /* 0x000000ffffa07224 */ /* 0x000fe400078e0016 */
[----:B------:R-:W1:Y:S01]  /*15fa0*/  MUFU.EX2 R0, R0 ;  /* 0x0000000000007308 */ /* 0x000e620000000800 */
[----:B------:R-:W-:Y:S02]  /*15fb0*/  IMAD.MOV.U32 R165, RZ, RZ, R44 ;  /* 0x000000ffffa57224 */ /* 0x000fe400078e002c */
[----:B------:R-:W-:Y:S02]  /*15fc0*/  IMAD.MOV.U32 R44, RZ, RZ, R41 ;  /* 0x000000ffff2c7224 */ /* 0x000fe400078e0029 */
[----:B------:R-:W-:Y:S02]  /*15fd0*/  IMAD.MOV.U32 R41, RZ, RZ, R212 ;  /* 0x000000ffff297224 */ /* 0x000fe400078e00d4 */
[----:B------:R-:W-:Y:S02]  /*15fe0*/  IMAD.MOV.U32 R156, RZ, RZ, R9 ;  /* 0x000000ffff9c7224 */ /* 0x000fe400078e0009 */
[----:B------:R-:W-:Y:S02]  /*15ff0*/  IMAD.MOV.U32 R168, RZ, RZ, R46 ;  /* 0x000000ffffa87224 */ /* 0x000fe400078e002e */
[----:B------:R-:W-:Y:S02]  /*16000*/  IMAD.MOV.U32 R169, RZ, RZ, R47 ;  /* 0x000000ffffa97224 */ /* 0x000fe400078e002f */
[----:B------:R-:W-:Y:S04]  /*16010*/  IMAD.MOV.U32 R164, RZ, RZ, R60 ;  /* 0x000000ffffa47224 */ /* 0x000fe800078e003c */
[----:B------:R-:W-:Y:S01]  /*16020*/  MUFU.EX2 R169, R169 ;  /* 0x000000a900a97308 */ /* 0x000fe20000000800 */
[C---:B-1----:R-:W-:Y:S02]  /*16030*/  FMUL.FTZ R38, R0.reuse, R154 ;  /* 0x0000009a00267220 */ /* 0x042fe40000410000 */
[----:B------:R-:W-:Y:S02]  /*16040*/  IMAD.MOV.U32 R154, RZ, RZ, R39 ;  /* 0x000000ffff9a7224 */ /* 0x000fe400078e0027 */
[C---:B------:R-:W-:Y:S02]  /*16050*/  FMUL.FTZ R39, R0.reuse, R155 ;  /* 0x0000009b00277220 */ /* 0x040fe40000410000 */
[----:B------:R-:W-:Y:S02]  /*16060*/  IMAD.MOV.U32 R155, RZ, RZ, R40 ;  /* 0x000000ffff9b7224 */ /* 0x000fe400078e0028 */
[----:B------:R-:W-:Y:S02]  /*16070*/  IMAD.MOV.U32 R40, RZ, RZ, R66 ;  /* 0x000000ffff287224 */ /* 0x000fe400078e0042 */
[----:B------:R-:W-:Y:S01]  /*16080*/  FMUL.FTZ R22, R0, R162 ;  /* 0x000000a200167220 */ /* 0x000fe20000410000 */
[----:B------:R-:W-:Y:S01]  /*16090*/  F2FP.BF16.PACK_AB R145, R154, R155 ;  /* 0x0000009b9a91723e */ /* 0x000fe200000010ff */
[----:B------:R-:W-:Y:S02]  /*160a0*/  IMAD.MOV.U32 R162, RZ, RZ, R29 ;  /* 0x000000ffffa27224 */ /* 0x000fe400078e001d */
[----:B------:R-:W-:Y:S02]  /*160b0*/  IMAD.MOV.U32 R29, RZ, RZ, R25 ;  /* 0x000000ffff1d7224 */ /* 0x000fe400078e0019 */
[----:B------:R-:W-:Y:S02]  /*160c0*/  IMAD.MOV.U32 R25, RZ, RZ, R54 ;  /* 0x000000ffff197224 */ /* 0x000fe400078e0036 */
[C---:B------:R-:W-:Y:S02]  /*160d0*/  FMUL.FTZ R19, R0.reuse, R167 ;  /* 0x000000a700137220 */ /* 0x040fe40000410000 */
[----:B------:R-:W-:Y:S02]  /*160e0*/  IMAD.MOV.U32 R167, RZ, RZ, R25 ;  /* 0x000000ffffa77224 */ /* 0x000fe400078e0019 */
[C---:B------:R-:W-:Y:S02]  /*160f0*/  FMUL.FTZ R34, R0.reuse, R158 ;  /* 0x0000009e00227220 */ /* 0x040fe40000410000 */
[----:B------:R-:W-:Y:S02]  /*16100*/  IMAD.MOV.U32 R158, RZ, RZ, R24 ;  /* 0x000000ffff9e7224 */ /* 0x000fe400078e0018 */
[C---:B------:R-:W-:Y:S02]  /*16110*/  FMUL.FTZ R35, R0.reuse, R159 ;  /* 0x0000009f00237220 */ /* 0x040fe40000410000 */
[----:B------:R-:W-:Y:S02]  /*16120*/  IMAD.MOV.U32 R159, RZ, RZ, R27 ;  /* 0x000000ffff9f7224 */ /* 0x000fe400078e001b */
[C---:B------:R-:W-:Y:S02]  /*16130*/  FMUL.FTZ R50, R0.reuse, R150 ;  /* 0x0000009600327220 */ /* 0x040fe40000410000 */
[C---:B------:R-:W-:Y:S02]  /*16140*/  FMUL.FTZ R51, R0.reuse, R151 ;  /* 0x0000009700337220 */ /* 0x040fe40000410000 */
[C---:B------:R-:W-:Y:S01]  /*16150*/  FMUL.FTZ R7, R0.reuse, R171 ;  /* 0x000000ab00077220 */ /* 0x040fe20000410000 */
[----:B------:R-:W-:Y:S01]  /*16160*/  LDSM.16.MT88.4 R148, [R215+0xc000] ;  /* 0x00c00000d794783b */ /* 0x000fe20000004200 */
[----:B------:R-:W-:Y:S01]  /*16170*/  FMUL.FTZ R54, R0, R146 ;  /* 0x0000009200367220 */ /* 0x000fe20000410000 */
[----:B------:R-:W-:Y:S01]  /*16180*/  F2FP.BF16.PACK_AB R146, R162, R160 ;  /* 0x000000a0a292723e */ /* 0x000fe200000010ff */
[C---:B------:R-:W-:Y:S02]  /*16190*/  FMUL.FTZ R55, R0.reuse, R147 ;  /* 0x0000009300377220 */ /* 0x040fe40000410000 */
[C---:B------:R-:W-:Y:S01]  /*161a0*/  FMUL.FTZ R66, R0.reuse, R142 ;  /* 0x0000008e00427220 */ /* 0x040fe20000410000 */
[----:B------:R-:W-:Y:S01]  /*161b0*/  F2FP.BF16.PACK_AB R142, R207, R204 ;  /* 0x000000cccf8e723e */ /* 0x000fe200000010ff */
[----:B------:R-:W-:Y:S01]  /*161c0*/  FMUL.FTZ R67, R0, R143 ;  /* 0x0000008f00437220 */ /* 0x000fe20000410000 */
        /* <DEDUP_REMOVED lines=20> */
[----:B------:R-:W-:Y:S02]  /*16310*/  IMAD.MOV.U32 R157, RZ, RZ, R29 ;  /* 0x000000ffff9d7224 */ /* 0x000fe400078e001d */
[----:B------:R-:W-:Y:S02]  /*16320*/  IMAD.MOV.U32 R29, RZ, RZ, R28 ;  /* 0x000000ffff1d7224 */ /* 0x000fe400078e001c */
[----:B------:R-:W-:Y:S01]  /*16330*/  IMAD.MOV.U32 R28, RZ, RZ, R10 ;  /* 0x000000ffff1c7224 */ /* 0x000fe200078e000a */
[----:B------:R-:W-:Y:S01]  /*16340*/  MUFU.EX2 R163, R251 ;  /* 0x000000fb00a37308 */ /* 0x000fe20000000800 */
[----:B------:R-:W-:Y:S09]  /*16350*/  IMAD.MOV.U32 R171, RZ, RZ, R58 ;  /* 0x000000ffffab7224 */ /* 0x000ff200078e003a */
[----:B------:R-:W-:Y:S10]  /*16360*/  MUFU.EX2 R171, R171 ;  /* 0x000000ab00ab7308 */ /* 0x000ff40000000800 */
[----:B------:R-:W-:Y:S01]  /*16370*/  MUFU.EX2 R251, R165 ;  /* 0x000000a500fb7308 */ /* 0x000fe20000000800 */
[----:B--2---:R-:W-:Y:S09]  /*16380*/  FFMA.FTZ R153, R2, R18, R12 ;  /* 0x0000001202997223 */ /* 0x004ff2000001000c */
[----:B------:R1:W2:Y:S01]  /*16390*/  MUFU.EX2 R2, R3 ;  /* 0x0000000300027308 */ /* 0x0002a20000000800 */
[----:B------:R-:W-:Y:S02]  /*163a0*/  FMUL.FTZ R18, R0, R166 ;  /* 0x000000a600127220 */ /* 0x000fe40000410000 */
[----:B------:R-:W-:Y:S02]  /*163b0*/  IMAD.MOV.U32 R166, RZ, RZ, R40 ;  /* 0x000000ffffa67224 */ /* 0x000fe400078e0028 */
[----:B------:R-:W-:Y:S02]  /*163c0*/  IMAD.MOV.U32 R40, RZ, RZ, R26 ;  /* 0x000000ffff287224 */ /* 0x000fe400078e001a */
[----:B------:R-:W3:Y:S03]  /*163d0*/  LDSM.16.MT88.4 R24, [R213+0xc000] ;  /* 0x00c00000d518783b */ /* 0x000ee60000004200 */
[----:B------:R-:W-:Y:S05]  /*163e0*/  MUFU.EX2 R250, R166 ;  /* 0x000000a600fa7308 */ /* 0x000fea0000000800 */
[----:B-1----:R-:W4:Y:S01]  /*163f0*/  LDL.LU R3, [R1+0x3c] ;  /* 0x00003c0001037983 */ /* 0x002f220000300800 */
[C---:B--2---:R-:W-:Y:S02]  /*16400*/  FMUL.FTZ R9, R2.reuse, R173 ;  /* 0x000000ad02097220 */ /* 0x044fe40000410000 */
[----:B------:R-:W-:Y:S02]  /*16410*/  IMAD.MOV.U32 R173, RZ, RZ, R59 ;  /* 0x000000ffffad7224 */ /* 0x000fe400078e003b */
        /* <DEDUP_REMOVED lines=9> */
[C---:B------:R-:W-:Y:S01]  /*164b0*/  FMUL.FTZ R89, R2.reuse, R89 ;  /* 0x0000005902597220 */ /* 0x040fe20000410000 */
[-C--:B---3--:R-:W-:Y:S01]  /*164c0*/  HMMA.16816.F32.BF16 R4, R140, R24.reuse, R4 ;  /* 0x000000188c04723c */ /* 0x088fe20000041804 */
[----:B------:R-:W-:Y:S02]  /*164d0*/  IMAD.MOV.U32 R180, RZ, RZ, R13 ;  /* 0x000000ffffb47224 */ /* 0x000fe400078e000d */
[C---:B------:R-:W-:Y:S02]  /*164e0*/  FMUL.FTZ R13, R2.reuse, R181 ;  /* 0x000000b5020d7220 */ /* 0x040fe40000410000 */
[----:B------:R-:W-:Y:S02]  /*164f0*/  IMAD.MOV.U32 R181, RZ, RZ, R44 ;  /* 0x000000ffffb57224 */ /* 0x000fe400078e002c */
[C---:B------:R-:W-:Y:S02]  /*16500*/  FMUL.FTZ R92, R2.reuse, R92 ;  /* 0x0000005c025c7220 */ /* 0x040fe40000410000 */
[C---:B------:R-:W-:Y:S03]  /*16510*/  FMUL.FTZ R93, R2.reuse, R93 ;  /* 0x0000005d025d7220 */ /* 0x040fe60000410000 */
        /* <DEDUP_REMOVED lines=8> */
[----:B----4-:R-:W-:Y:S02]  /*165a0*/  FFMA.FTZ R152, R0, R3, R11 ;  /* 0x0000000300987223 */ /* 0x010fe4000001000b */
[--C-:B------:R-:W-:Y:S02]  /*165b0*/  FFMA.FTZ R3, R14, c[0x0][0x23c], -R137.reuse ;  /* 0x00008f000e037a23 */ /* 0x100fe40000010889 */
[----:B------:R-:W-:Y:S02]  /*165c0*/  FMUL.FTZ R0, R8, c[0x0][0x23c] ;  /* 0x00008f0008007a20 */ /* 0x000fe40000410000 */
[----:B------:R1:W-:Y:S01]  /*165d0*/  MUFU.EX2 R161, R3 ;  /* 0x0000000300a17308 */ /* 0x0003e20000000800 */
[----:B------:R-:W-:Y:S02]  /*165e0*/  FMUL.FTZ R8, R2, R172 ;  /* 0x000000ac02087220 */ /* 0x000fe40000410000 */
[----:B------:R-:W-:Y:S02]  /*165f0*/  IMAD.MOV.U32 R172, RZ, RZ, R62 ;  /* 0x000000ffffac7224 */ /* 0x000fe400078e003e */
[----:B------:R-:W-:Y:S05]  /*16600*/  FADD.FTZ R152, R139, R152 ;  /* 0x000000988b987221 */ /* 0x000fea0000010000 */
[----:B------:R-:W2:Y:S10]  /*16610*/  MUFU.EX2 R0, R0 ;  /* 0x0000000000007308 */ /* 0x000eb40000000800 */
[----:B------:R-:W-:Y:S01]  /*16620*/  MUFU.EX2 R172, R172 ;  /* 0x000000ac00ac7308 */ /* 0x000fe20000000800 */
[----:B-1----:R-:W-:Y:S09]  /*16630*/  FFMA.FTZ R3, R15, c[0x0][0x23c], -R137 ;  /* 0x00008f000f037a23 */ /* 0x002ff20000010889 */
[----:B------:R1:W3:Y:S01]  /*16640*/  MUFU.EX2 R212, R3 ;  /* 0x0000000300d47308 */ /* 0x0002e20000000800 */
[C---:B--2---:R-:W-:Y:S02]  /*16650*/  FMUL.FTZ R10, R0.reuse, R174 ;  /* 0x000000ae000a7220 */ /* 0x044fe40000410000 */
[C---:B------:R-:W-:Y:S02]  /*16660*/  FMUL.FTZ R11, R0.reuse, R175 ;  /* 0x000000af000b7220 */ /* 0x040fe40000410000 */
[C---:B------:R-:W-:Y:S02]  /*16670*/  FMUL.FTZ R14, R0.reuse, R182 ;  /* 0x000000b6000e7220 */ /* 0x040fe40000410000 */
[C---:B------:R-:W-:Y:S02]  /*16680*/  FMUL.FTZ R15, R0.reuse, R183 ;  /* 0x000000b7000f7220 */ /* 0x040fe40000410000 */
[----:B------:R-:W-:Y:S02]  /*16690*/  IMAD.MOV.U32 R182, RZ, RZ, R41 ;  /* 0x000000ffffb67224 */ /* 0x000fe400078e0029 */
[----:B------:R-:W-:Y:S02]  /*166a0*/  IMAD.MOV.U32 R183, RZ, RZ, R40 ;  /* 0x000000ffffb77224 */ /* 0x000fe400078e0028 */
[----:B------:R-:W-:Y:S02]  /*166b0*/  IMAD.MOV.U32 R174, RZ, RZ, R56 ;  /* 0x000000ffffae7224 */ /* 0x000fe400078e0038 */
[C---:B------:R-:W-:Y:S02]  /*166c0*/  FMUL.FTZ R46, R0.reuse, R198 ;  /* 0x000000c6002e7220 */ /* 0x040fe40000410000 */
[----:B------:R-:W-:Y:S02]  /*166d0*/  FMUL.FTZ R47, R0, R199 ;  /* 0x000000c7002f7220 */ /* 0x000fe40000410000 */
[----:B------:R-:W-:Y:S02]  /*166e0*/  IMAD.MOV.U32 R175, RZ, RZ, R45 ;  /* 0x000000ffffaf7224 */ /* 0x000fe400078e002d */
[----:B-1----:R-:W-:Y:S01]  /*166f0*/  IMAD.MOV.U32 R3, RZ, RZ, R57 ;  /* 0x000000ffff037224 */ /* 0x002fe200078e0039 */
[----:B---3--:R-:W-:Y:S01]  /*16700*/  F2FP.BF16.PACK_AB R147, R212, R161 ;  /* 0x000000a1d493723e */ /* 0x008fe200000010ff */
[----:B------:R-:W-:Y:S01]  /*16710*/  LDSM.16.MT88.4 R56, [R216+0xc000] ;  /* 0x00c00000d838783b */ /* 0x000fe20000004200 */
[C---:B------:R-:W-:Y:S02]  /*16720*/  FMUL.FTZ R45, R2.reuse, R197 ;  /* 0x000000c5022d7220 */ /* 0x040fe40000410000 */
[----:B------:R-:W-:Y:S01]  /*16730*/  F2FP.BF16.PACK_AB R144, R3, R44 ;  /* 0x0000002c0390723e */ /* 0x000fe200000010ff */
[----:B------:R-:W-:Y:S02]  /*16740*/  FMUL.FTZ R44, R2, R196 ;  /* 0x000000c4022c7220 */ /* 0x000fe40000410000 */
[C---:B------:R-:W-:Y:S02]  /*16750*/  FMUL.FTZ R62, R0.reuse, R202 ;  /* 0x000000ca003e7220 */ /* 0x040fe40000410000 */
[C---:B------:R-:W-:Y:S02]  /*16760*/  FMUL.FTZ R74, R0.reuse, R74 ;  /* 0x0000004a004a7220 */ /* 0x040fe40000410000 */
[C---:B------:R-:W-:Y:S01]  /*16770*/  HMMA.16816.F32.BF16 R8, R144.reuse, R24, R8 ;  /* 0x000000189008723c */ /* 0x040fe20000041808 */
[C---:B------:R-:W-:Y:S02]  /*16780*/  FMUL.FTZ R75, R0.reuse, R75 ;  /* 0x0000004b004b7220 */ /* 0x040fe40000410000 */
[C---:B------:R-:W-:Y:S02]  /*16790*/  FMUL.FTZ R78, R0.reuse, R78 ;  /* 0x0000004e004e7220 */ /* 0x040fe40000410000 */
[----:B------:R-:W-:Y:S02]  /*167a0*/  FMUL.FTZ R79, R0, R79 ;  /* 0x0000004f004f7220 */ /* 0x000fe40000410000 */
[C---:B------:R-:W-:Y:S01]  /*167b0*/  FMUL.FTZ R24, R2.reuse, R176 ;  /* 0x000000b002187220 */ /* 0x040fe20000410000 */
[-C--:B------:R-:W-:Y:S01]  /*167c0*/  HMMA.16816.F32.BF16 R12, R144, R26.reuse, R12 ;  /* 0x0000001a900c723c */ /* 0x080fe2000004180c */
[----:B------:R-:W-:Y:S03]  /*167d0*/  FMUL.FTZ R25, R2, R177 ;  /* 0x000000b102197220 */ /* 0x000fe60000410000 */
[C---:B------:R-:W-:Y:S02]  /*167e0*/  FMUL.FTZ R90, R0.reuse, R90 ;  /* 0x0000005a005a7220 */ /* 0x040fe40000410000 */
[----:B------:R-:W-:Y:S02]  /*167f0*/  FMUL.FTZ R91, R0, R91 ;  /* 0x0000005b005b7220 */ /* 0x000fe40000410000 */
[C---:B------:R-:W-:Y:S01]  /*16800*/  HMMA.16816.F32.BF16 R16, R140.reuse, R26, R16 ;  /* 0x0000001a8c10723c */ /* 0x040fe20000041810 */
[----:B------:R-:W-:Y:S03]  /*16810*/  IMAD.MOV.U32 R176, RZ, RZ, R29 ;  /* 0x000000ffffb07224 */ /* 0x000fe600078e001d */
[----:B------:R-:W-:Y:S02]  /*16820*/  FMUL.FTZ R29, R2, R189 ;  /* 0x000000bd021d7220 */ /* 0x000fe40000410000 */
[----:B------:R-:W-:Y:S02]  /*16830*/  IMAD.MOV.U32 R177, RZ, RZ, R28 ;  /* 0x000000ffffb17224 */ /* 0x000fe400078e001c */
[C---:B------:R-:W-:Y:S04]  /*16840*/  FMUL.FTZ R26, R0.reuse, R178 ;  /* 0x000000b2001a7220 */ /* 0x040fe80000410000 */
[----:B------:R-:W-:Y:S02]  /*16850*/  IMAD.MOV.U32 R178, RZ, RZ, R43 ;  /* 0x000000ffffb27224 */ /* 0x000fe400078e002b */
[----:B------:R-:W-:Y:S02]  /*16860*/  FMUL.FTZ R27, R0, R179 ;  /* 0x000000b3001b7220 */ /* 0x000fe40000410000 */
[----:B------:R-:W-:Y:S02]  /*16870*/  IMAD.MOV.U32 R179, RZ, RZ, R42 ;  /* 0x000000ffffb37224 */ /* 0x000fe400078e002a */
[----:B------:R-:W1:Y:S01]  /*16880*/  LDSM.16.MT88.4 R40, [R214+0xc000] ;  /* 0x00c00000d628783b */ /* 0x000e620000004200 */
        /* <DEDUP_REMOVED lines=11> */
[----:B------:R-:W-:Y:S02]  /*16940*/  IMAD.MOV.U32 R189, RZ, RZ, R30 ;  /* 0x000000ffffbd7224 */ /* 0x000fe400078e001e */
[C---:B------:R-:W-:Y:S02]  /*16950*/  FMUL.FTZ R30, R0.reuse, R190 ;  /* 0x000000be001e7220 */ /* 0x040fe40000410000 */
[----:B------:R-:W-:Y:S02]  /*16960*/  IMAD.MOV.U32 R190, RZ, RZ, R63 ;  /* 0x000000ffffbe7224 */ /* 0x000fe400078e003f */
[C---:B------:R-:W-:Y:S02]  /*16970*/  FMUL.FTZ R63, R0.reuse, R203 ;  /* 0x000000cb003f7220 */ /* 0x040fe40000410000 */
[----:B------:R-:W-:Y:S02]  /*16980*/  IMAD.MOV.U32 R199, RZ, RZ, R3 ;  /* 0x000000ffffc77224 */ /* 0x000fe400078e0003 */
[----:B------:R-:W-:Y:S02]  /*16990*/  FFMA.FTZ R3, R241, c[0x0][0x23c], -R137 ;  /* 0x00008f00f1037a23 */ /* 0x000fe40000010889 */
[----:B------:R-:W-:Y:S01]  /*169a0*/  MUFU.EX2 R241, R220 ;  /* 0x000000dc00f17308 */ /* 0x000fe20000000800 */
[----:B------:R-:W-:Y:S02]  /*169b0*/  IMAD.MOV.U32 R197, RZ, RZ, R189 ;  /* 0x000000ffffc57224 */ /* 0x000fe400078e00bd */
[----:B------:R-:W-:Y:S01]  /*169c0*/  IMAD.MOV.U32 R189, RZ, RZ, R176 ;  /* 0x000000ffffbd7224 */ /* 0x000fe200078e00b0 */
[-C--:B-1----:R-:W-:Y:S01]  /*169d0*/  HMMA.16816.F32.BF16 R20, R140, R40.reuse, R20 ;  /* 0x000000288c14723c */ /* 0x082fe20000041814 */
[----:B------:R-:W-:Y:S02]  /*169e0*/  IMAD.MOV.U32 R196, RZ, RZ, R179 ;  /* 0x000000ffffc47224 */ /* 0x000fe400078e00b3 */
[----:B------:R-:W-:Y:S03]  /*169f0*/  IMAD.MOV.U32 R188, RZ, RZ, R138 ;  /* 0x000000ffffbc7224 */ /* 0x000fe600078e008a */
[----:B------:R1:W-:Y:S01]  /*16a00*/  MUFU.EX2 R176, R3 ;  /* 0x0000000300b07308 */ /* 0x0003e20000000800 */
[----:B------:R-:W-:Y:S01]  /*16a10*/  IMAD.MOV.U32 R138, RZ, RZ, R31 ;  /* 0x000000ffff8a7224 */ /* 0x000fe200078e001f */
[C---:B------:R-:W-:Y:S01]  /*16a20*/  HMMA.16816.F32.BF16 R24, R144.reuse, R40, R24 ;  /* 0x000000289018723c */ /* 0x040fe20000041818 */
[----:B------:R-:W-:Y:S03]  /*16a30*/  FMUL.FTZ R31, R0, R191 ;  /* 0x000000bf001f7220 */ /* 0x000fe60000410000 */
[----:B------:R-:W-:Y:S02]  /*16a40*/  IMAD.MOV.U32 R191, RZ, RZ, R182 ;  /* 0x000000ffffbf7224 */ /* 0x000fe400078e00b6 */
[----:B------:R-:W-:Y:S02]  /*16a50*/  IMAD.MOV.U32 R182, RZ, RZ, R174 ;  /* 0x000000ffffb67224 */ /* 0x000fe400078e00ae */
[----:B------:R-:W-:Y:S01]  /*16a60*/  MUFU.EX2 R179, R210 ;  /* 0x000000d200b37308 */ /* 0x000fe20000000800 */
[-C--:B------:R-:W-:Y:S03]  /*16a70*/  HMMA.16816.F32.BF16 R28, R144, R42.reuse, R28 ;  /* 0x0000002a901c723c */ /* 0x080fe6000004181c */
[C---:B------:R-:W-:Y:S02]  /*16a80*/  FMUL.FTZ R40, R2.reuse, R184 ;  /* 0x000000b802287220 */ /* 0x040fe40000410000 */
[----:B------:R-:W-:Y:S02]  /*16a90*/  FMUL.FTZ R41, R2, R185 ;  /* 0x000000b902297220 */ /* 0x000fe40000410000 */
[----:B------:R-:W-:Y:S01]  /*16aa0*/  IMAD.MOV.U32 R184, RZ, RZ, R190 ;  /* 0x000000ffffb87224 */ /* 0x000fe200078e00be */
[C---:B------:R-:W-:Y:S01]  /*16ab0*/  HMMA.16816.F32.BF16 R32, R140.reuse, R42, R32 ;  /* 0x0000002a8c20723c */ /* 0x040fe20000041820 */
[----:B------:R-:W-:Y:S03]  /*16ac0*/  MUFU.EX2 R174, R252 ;  /* 0x000000fc00ae7308 */ /* 0x000fe60000000800 */
[----:B------:R-:W-:Y:S02]  /*16ad0*/  IMAD.MOV.U32 R190, RZ, RZ, R180 ;  /* 0x000000ffffbe7224 */ /* 0x000fe400078e00b4 */
[----:B------:R-:W-:Y:S02]  /*16ae0*/  IMAD.MOV.U32 R180, RZ, RZ, R158 ;  /* 0x000000ffffb47224 */ /* 0x000fe400078e009e */
[-C--:B------:R-:W-:Y:S01]  /*16af0*/  HMMA.16816.F32.BF16 R36, R140, R56.reuse, R36 ;  /* 0x000000388c24723c */ /* 0x080fe20000041824 */
[C---:B------:R-:W-:Y:S02]  /*16b00*/  FMUL.FTZ R42, R0.reuse, R186 ;  /* 0x000000ba002a7220 */ /* 0x040fe40000410000 */
[----:B------:R-:W-:Y:S01]  /*16b10*/  MUFU.EX2 R138, R138 ;  /* 0x0000008a008a7308 */ /* 0x000fe20000000800 */
[----:B------:R-:W-:Y:S02]  /*16b20*/  FMUL.FTZ R43, R0, R187 ;  /* 0x000000bb002b7220 */ /* 0x000fe40000410000 */
[----:B------:R-:W-:Y:S02]  /*16b30*/  IMAD.MOV.U32 R158, RZ, RZ, R168 ;  /* 0x000000ffff9e7224 */ /* 0x000fe400078e00a8 */
[----:B-1----:R-:W-:Y:S03]  /*16b40*/  FFMA.FTZ R3, R244, c[0x0][0x23c], -R137 ;  /* 0x00008f00f4037a23 */ /* 0x002fe60000010889 */
[C---:B------:R-:W-:Y:S01]  /*16b50*/  HMMA.16816.F32.BF16 R40, R144.reuse, R56, R40 ;  /* 0x000000389028723c */ /* 0x040fe20000041828 */
[----:B------:R-:W-:Y:S01]  /*16b60*/  IMAD.MOV.U32 R198, RZ, RZ, R188 ;  /* 0x000000ffffc67224 */ /* 0x000fe200078e00bc */
[----:B------:R-:W-:Y:S01]  /*16b70*/  MUFU.EX2 R252, R167 ;  /* 0x000000a700fc7308 */ /* 0x000fe20000000800 */
[----:B------:R-:W-:Y:S02]  /*16b80*/  IMAD.MOV.U32 R188, RZ, RZ, R178 ;  /* 0x000000ffffbc7224 */ /* 0x000fe400078e00b2 */
[----:B------:R-:W-:Y:S02]  /*16b90*/  IMAD.MOV.U32 R187, RZ, RZ, R177 ;  /* 0x000000ffffbb7224 */ /* 0x000fe400078e00b1 */
[C---:B------:R-:W-:Y:S01]  /*16ba0*/  FMUL.FTZ R56, R2.reuse, R192 ;  /* 0x000000c002387220 */ /* 0x040fe20000410000 */
[-C--:B------:R-:W-:Y:S01]  /*16bb0*/  HMMA.16816.F32.BF16 R44, R144, R58.reuse, R44 ;  /* 0x0000003a902c723c */ /* 0x080fe2000004182c */
[----:B------:R-:W-:Y:S03]  /*16bc0*/  FMUL.FTZ R57, R2, R193 ;  /* 0x000000c102397220 */ /* 0x000fe60000410000 */
[----:B------:R-:W-:Y:S01]  /*16bd0*/  IMAD.MOV.U32 R193, RZ, RZ, R156 ;  /* 0x000000ffffc17224 */ /* 0x000fe200078e009c */
[----:B------:R-:W-:Y:S01]  /*16be0*/  MUFU.EX2 R177, R245 ;  /* 0x000000f500b17308 */ /* 0x000fe20000000800 */
[----:B------:R-:W-:Y:S02]  /*16bf0*/  IMAD.MOV.U32 R192, RZ, RZ, R181 ;  /* 0x000000ffffc07224 */ /* 0x000fe400078e00b5 */
[C---:B------:R-:W-:Y:S01]  /*16c00*/  HMMA.16816.F32.BF16 R48, R140.reuse, R58, R48 ;  /* 0x0000003a8c30723c */ /* 0x040fe20000041830 */
[----:B------:R-:W-:Y:S03]  /*16c10*/  IMAD.MOV.U32 R181, RZ, RZ, R162 ;  /* 0x000000ffffb57224 */ /* 0x000fe600078e00a2 */
[----:B------:R-:W-:Y:S02]  /*16c20*/  IMAD.MOV.U32 R186, RZ, RZ, R183 ;  /* 0x000000ffffba7224 */ /* 0x000fe400078e00b7 */
[----:B------:R-:W-:Y:S01]  /*16c30*/  IMAD.MOV.U32 R183, RZ, RZ, R175 ;  /* 0x000000ffffb77224 */ /* 0x000fe200078e00af */
[----:B------:R1:W2:Y:S01]  /*16c40*/  MUFU.EX2 R162, R3 ;  /* 0x0000000300a27308 */ /* 0x0002a20000000800 */
[-C--:B------:R-:W-:Y:S01]  /*16c50*/  HMMA.16816.F32.BF16 R52, R140, R148.reuse, R52 ;  /* 0x000000948c34723c */ /* 0x080fe20000041834 */
[C---:B------:R-:W-:Y:S03]  /*16c60*/  FMUL.FTZ R58, R0.reuse, R194 ;  /* 0x000000c2003a7220 */ /* 0x040fe60000410000 */
[----:B------:R-:W-:Y:S05]  /*16c70*/  FMUL.FTZ R59, R0, R195 ;  /* 0x000000c3003b7220 */ /* 0x000fea0000410000 */
[----:B------:R-:W-:Y:S02]  /*16c80*/  MUFU.EX2 R178, R211 ;  /* 0x000000d300b27308 */ /* 0x000fe40000000800 */
[C---:B------:R-:W-:Y:S08]  /*16c90*/  HMMA.16816.F32.BF16 R56, R144.reuse, R148, R56 ;  /* 0x000000949038723c */ /* 0x040ff00000041838 */
[-C--:B------:R-:W-:Y:S01]  /*16ca0*/  HMMA.16816.F32.BF16 R60, R144, R150.reuse, R60 ;  /* 0x00000096903c723c */ /* 0x080fe2000004183c */
[----:B------:R-:W3:Y:S03]  /*16cb0*/  MUFU.EX2 R175, R209 ;  /* 0x000000d100af7308 */ /* 0x000ee60000000800 */
[--C-:B-1----:R-:W-:Y:S04]  /*16cc0*/  FFMA.FTZ R3, R242, c[0x0][0x23c], -R137.reuse ;  /* 0x00008f00f2037a23 */ /* 0x102fe80000010889 */
[C---:B------:R-:W-:Y:S01]  /*16cd0*/  HMMA.16816.F32.BF16 R64, R140.reuse, R150, R64 ;  /* 0x000000968c40723c */ /* 0x040fe20000041840 */
[----:B------:R-:W1:Y:S02]  /*16ce0*/  LDSM.16.MT88.4 R148, [R213+0xe000] ;  /* 0x00e00000d594783b */ /* 0x000e640000004200 */
[----:B------:R-:W-:Y:S10]  /*16cf0*/  MUFU.EX2 R242, R221 ;  /* 0x000000dd00f27308 */ /* 0x000ff40000000800 */
[----:B------:R4:W-:Y:S10]  /*16d00*/  MUFU.EX2 R168, R3 ;  /* 0x0000000300a87308 */ /* 0x0009f40000000800 */
[----:B------:R-:W-:Y:S10]  /*16d10*/  MUFU.EX2 R184, R184 ;  /* 0x000000b800b87308 */ /* 0x000ff40000000800 */
[----:B------:R-:W-:Y:S01]  /*16d20*/  MUFU.EX2 R197, R197 ;  /* 0x000000c500c57308 */ /* 0x000fe20000000800 */
[----:B----4-:R-:W-:Y:S01]  /*16d30*/  FFMA.FTZ R3, R243, c[0x0][0x23c], -R137 ;  /* 0x00008f00f3037a23 */ /* 0x010fe20000010889 */
[-C--:B-1----:R-:W-:Y:S08]  /*16d40*/  HMMA.16816.F32.BF16 R68, R140, R148.reuse, R68 ;  /* 0x000000948c44723c */ /* 0x082ff00000041844 */
[----:B------:R-:W-:Y:S01]  /*16d50*/  MUFU.EX2 R243, R222 ;  /* 0x000000de00f37308 */ /* 0x000fe20000000800 */
[C---:B------:R-:W-:Y:S09]  /*16d60*/  HMMA.16816.F32.BF16 R72, R144.reuse, R148, R72 ;  /* 0x000000949048723c */ /* 0x040ff20000041848 */
[----:B------:R1:W4:Y:S01]  /*16d70*/  MUFU.EX2 R185, R3 ;  /* 0x0000000300b97308 */ /* 0x0003220000000800 */
[-C--:B------:R-:W-:Y:S09]  /*16d80*/  HMMA.16816.F32.BF16 R76, R144, R150.reuse, R76 ;  /* 0x00000096904c723c */ /* 0x080ff2000004184c */
[----:B------:R-:W-:Y:S01]  /*16d90*/  MUFU.EX2 R196, R196 ;  /* 0x000000c400c47308 */ /* 0x000fe20000000800 */
[C---:B------:R-:W-:Y:S01]  /*16da0*/  HMMA.16816.F32.BF16 R80, R140.reuse, R150, R80 ;  /* 0x000000968c50723c */ /* 0x040fe20000041850 */
[----:B------:R-:W2:Y:S08]  /*16db0*/  LDSM.16.MT88.4 R148, [R214+0xe000] ;  /* 0x00e00000d694783b */ /* 0x000eb00000004200 */
[----:B------:R-:W-:Y:S03]  /*16dc0*/  MUFU.EX2 R188, R188 ;  /* 0x000000bc00bc7308 */ /* 0x000fe60000000800 */
[----:B-1----:R-:W-:Y:S04]  /*16dd0*/  FADD.FTZ R3, R205, R153 ;  /* 0x00000099cd037221 */ /* 0x002fe80000010000 */
[----:B------:R-:W-:Y:S03]  /*16de0*/  FADD.FTZ R153, R204, R3 ;  /* 0x00000003cc997221 */ /* 0x000fe60000010000 */
[----:B------:R-:W-:Y:S10]  /*16df0*/  MUFU.EX2 R189, R189 ;  /* 0x000000bd00bd7308 */ /* 0x000ff40000000800 */
[----:B------:R1:W-:Y:S10]  /*16e00*/  MUFU.EX2 R200, R182 ;  /* 0x000000b600c87308 */ /* 0x0003f40000000800 */
[----:B------:R-:W-:Y:S01]  /*16e10*/  MUFU.EX2 R195, R190 ;  /* 0x000000be00c37308 */ /* 0x000fe20000000800 */
[-C--:B--2---:R-:W-:Y:S09]  /*16e20*/  HMMA.16816.F32.BF16 R84, R140, R148.reuse, R84 ;  /* 0x000000948c54723c */ /* 0x084ff20000041854 */
[----:B------:R2:W-:Y:S01]  /*16e30*/  MUFU.EX2 R190, R183 ;  /* 0x000000b700be7308 */ /* 0x0005e20000000800 */
[C---:B------:R-:W-:Y:S02]  /*16e40*/  HMMA.16816.F32.BF16 R88, R144.reuse, R148, R88 ;  /* 0x000000949058723c */ /* 0x040fe40000041858 */
[----:B-1----:R-:W-:Y:S06]  /*16e50*/  IMAD.MOV.U32 R182, RZ, RZ, R158 ;  /* 0x000000ffffb67224 */ /* 0x002fec00078e009e */
[-C--:B------:R-:W-:Y:S01]  /*16e60*/  HMMA.16816.F32.BF16 R92, R144, R150.reuse, R92 ;  /* 0x00000096905c723c */ /* 0x080fe2000004185c */
[----:B------:R-:W-:Y:S07]  /*16e70*/  MUFU.EX2 R245, R182 ;  /* 0x000000b600f57308 */ /* 0x000fee0000000800 */
[C---:B------:R-:W-:Y:S01]  /*16e80*/  HMMA.16816.F32.BF16 R96, R140.reuse, R150, R96 ;  /* 0x000000968c60723c */ /* 0x040fe20000041860 */
[----:B------:R-:W1:Y:S02]  /*16e90*/  LDSM.16.MT88.4 R148, [R216+0xe000] ;  /* 0x00e00000d894783b */ /* 0x000e640000004200 */
[----:B------:R-:W-:Y:S01]  /*16ea0*/  MUFU.EX2 R244, R193 ;  /* 0x000000c100f47308 */ /* 0x000fe20000000800 */
[----:B--2---:R-:W-:Y:S04]  /*16eb0*/  IMAD.MOV.U32 R183, RZ, RZ, R157 ;  /* 0x000000ffffb77224 */ /* 0x004fe800078e009d */
[-C--:B-1----:R-:W-:Y:S08]  /*16ec0*/  HMMA.16816.F32.BF16 R100, R140, R148.reuse, R100 ;  /* 0x000000948c64723c */ /* 0x082ff00000041864 */
[C---:B------:R-:W-:Y:S08]  /*16ed0*/  HMMA.16816.F32.BF16 R104, R144.reuse, R148, R104 ;  /* 0x000000949068723c */ /* 0x040ff00000041868 */
[-C--:B------:R-:W-:Y:S08]  /*16ee0*/  HMMA.16816.F32.BF16 R108, R144, R150.reuse, R108 ;  /* 0x00000096906c723c */ /* 0x080ff0000004186c */
[C---:B------:R-:W-:Y:S01]  /*16ef0*/  HMMA.16816.F32.BF16 R112, R140.reuse, R150, R112 ;  /* 0x000000968c70723c */ /* 0x040fe20000041870 */
[----:B------:R-:W1:Y:S07]  /*16f00*/  LDSM.16.MT88.4 R148, [R215+0xe000] ;  /* 0x00e00000d794783b */ /* 0x000e6e0000004200 */
[-C--:B-1----:R-:W-:Y:S08]  /*16f10*/  HMMA.16816.F32.BF16 R116, R140, R148.reuse, R116 ;  /* 0x000000948c74723c */ /* 0x082ff00000041874 */
[C---:B------:R-:W-:Y:S01]  /*16f20*/  HMMA.16816.F32.BF16 R120, R144.reuse, R148, R120 ;  /* 0x000000949078723c */ /* 0x040fe20000041878 */
[----:B------:R-:W2:Y:S04]  /*16f30*/  LDL.LU R148, [R1+0x40] ;  /* 0x0000400001947983 */ /* 0x000ea80000300800 */
[----:B------:R-:W2:Y:S02]  /*16f40*/  LDL.LU R3, [R1+0x44] ;  /* 0x0000440001037983 */ /* 0x000ea40000300800 */
[----:B------:R-:W-:Y:S01]  /*16f50*/  F2FP.BF16.PACK_AB R149, R162, R176 ;  /* 0x000000b0a295723e */ /* 0x000fe200000010ff */
[-C--:B------:R-:W-:Y:S01]  /*16f60*/  HMMA.16816.F32.BF16 R124, R144, R150.reuse, R124 ;  /* 0x00000096907c723c */ /* 0x080fe2000004187c */
[----:B------:R-:W1:Y:S07]  /*16f70*/  LDSM.16.MT88.4 R144, [R213+0xc800] ;  /* 0x00c80000d590783b */ /* 0x000e6e0000004200 */
[----:B------:R-:W-:Y:S01]  /*16f80*/  HMMA.16816.F32.BF16 R128, R140, R150, R128 ;  /* 0x000000968c80723c */ /* 0x000fe20000041880 */
[----:B------:R1:W5:Y:S04]  /*16f90*/  LDL.LU R222, [R1+0xb4] ;  /* 0x0000b40001de7983 */ /* 0x0003680000300800 */
[----:B------:R1:W5:Y:S02]  /*16fa0*/  LDL.LU R221, [R1+0xb0] ;  /* 0x0000b00001dd7983 */ /* 0x0003640000300800 */
[----:B------:R-:W-:Y:S02]  /*16fb0*/  F2FP.BF16.PACK_AB R140, R169, R138 ;  /* 0x0000008aa98c723e */ /* 0x000fe400000010ff */
[----:B------:R-:W-:Y:S01]  /*16fc0*/  F2FP.BF16.PACK_AB R141, R170, R163 ;  /* 0x000000a3aa8d723e */ /* 0x000fe200000010ff */
[----:B------:R1:W5:Y:S02]  /*16fd0*/  LDL.LU R220, [R1+0xac] ;  /* 0x0000ac0001dc7983 */ /* 0x0003640000300800 */
[----:B------:R-:W-:Y:S02]  /*16fe0*/  F2FP.BF16.PACK_AB R142, R173, R171 ;  /* 0x000000abad8e723e */ /* 0x000fe400000010ff */
[----:B------:R-:W-:Y:S02]  /*16ff0*/  F2FP.BF16.PACK_AB R143, R174, R172 ;  /* 0x000000acae8f723e */ /* 0x000fe400000010ff */
[----:B---3--:R-:W-:Y:S02]  /*17000*/  F2FP.BF16.PACK_AB R150, R175, R179 ;  /* 0x000000b3af96723e */ /* 0x008fe400000010ff */
[----:B----4-:R-:W-:Y:S03]  /*17010*/  F2FP.BF16.PACK_AB R151, R185, R168 ;  /* 0x000000a8b997723e */ /* 0x010fe600000010ff */
[-C--:B-1----:R-:W-:Y:S01]  /*17020*/  HMMA.16816.F32.BF16 R4, R140, R144.reuse, R4 ;  /* 0x000000908c04723c */ /* 0x082fe20000041804 */
[----:B--2---:R-:W-:Y:S01]  /*17030*/  FFMA.FTZ R2, R2, R148, R192 ;  /* 0x0000009402027223 */ /* 0x004fe200000100c0 */
[----:B------:R-:W-:Y:S01]  /*17040*/  F2FP.BF16.PACK_AB R148, R178, R177 ;  /* 0x000000b1b294723e */ /* 0x000fe200000010ff */
[----:B------:R-:W-:Y:S01]  /*17050*/  MUFU.EX2 R192, R198 ;  /* 0x000000c600c07308 */ /* 0x000fe20000000800 */
[----:B------:R-:W-:Y:S02]  /*17060*/  FFMA.FTZ R0, R0, R3, R155 ;  /* 0x0000000300007223 */ /* 0x000fe4000001009b */
[----:B------:R-:W-:Y:S01]  /*17070*/  FADD.FTZ R3, R206, R152 ;  /* 0x00000098ce037221 */ /* 0x000fe20000010000 */
[----:B------:R-:W-:Y:S02]  /*17080*/  F2FP.BF16.PACK_AB R206, R241, R242 ;  /* 0x000000f2f1ce723e */ /* 0x000fe400000010ff */
[C---:B------:R-:W-:Y:S03]  /*17090*/  HMMA.16816.F32.BF16 R8, R148.reuse, R144, R8 ;  /* 0x000000909408723c */ /* 0x040fe60000041808 */
[----:B------:R-:W-:Y:S02]  /*170a0*/  FADD.FTZ R0, R154, R0 ;  /* 0x000000009a007221 */ /* 0x000fe40000010000 */
[----:B------:R-:W-:Y:S01]  /*170b0*/  FADD.FTZ R139, R199, R2 ;  /* 0x00000002c78b7221 */ /* 0x000fe20000010000 */
[----:B------:R-:W-:Y:S01]  /*170c0*/  MUFU.EX2 R198, R187 ;  /* 0x000000bb00c67308 */ /* 0x000fe20000000800 */
[----:B------:R-:W-:Y:S02]  /*170d0*/  FADD.FTZ R161, R161, R0 ;  /* 0x00000000a1a17221 */ /* 0x000fe40000010000 */
[----:B------:R-:W-:Y:S01]  /*170e0*/  FADD.FTZ R0, R207, R153 ;  /* 0x00000099cf007221 */ /* 0x000fe20000010000 */
[-C--:B------:R-:W-:Y:S01]  /*170f0*/  HMMA.16816.F32.BF16 R12, R148, R146.reuse, R12 ;  /* 0x00000092940c723c */ /* 0x080fe2000004180c */
[----:B------:R-:W-:Y:S02]  /*17100*/  LDSM.16.MT88.4 R152, [R214+0xd000] ;  /* 0x00d00000d698783b */ /* 0x000fe40000004200 */
[----:B------:R-:W-:Y:S02]  /*17110*/  FADD.FTZ R138, R138, R0 ;  /* 0x000000008a8a7221 */ /* 0x000fe40000010000 */
[--C-:B------:R-:W-:Y:S01]  /*17120*/  FFMA.FTZ R0, R219, c[0x0][0x23c], -R137.reuse ;  /* 0x00008f00db007a23 */ /* 0x100fe20000010889 */
[----:B------:R-:W-:Y:S02]  /*17130*/  MUFU.EX2 R199, R186 ;  /* 0x000000ba00c77308 */ /* 0x000fe40000000800 */
[C---:B------:R-:W-:Y:S01]  /*17140*/  HMMA.16816.F32.BF16 R16, R140.reuse, R146, R16 ;  /* 0x000000928c10723c */ /* 0x040fe20000041810 */
[----:B------:R-:W1:Y:S03]  /*17150*/  LDSM.16.MT88.4 R144, [R214+0xc800] ;  /* 0x00c80000d690783b */ /* 0x000e660000004200 */
[--C-:B------:R-:W-:Y:S05]  /*17160*/  FFMA.FTZ R2, R249, c[0x0][0x23c], -R137.reuse ;  /* 0x00008f00f9027a23 */ /* 0x100fea0000010889 */
[----:B------:R2:W5:Y:S01]  /*17170*/  LDL.LU R219, [R1+0xa8] ;  /* 0x0000a80001db7983 */ /* 0x0005620000300800 */
[----:B------:R3:W-:Y:S10]  /*17180*/  MUFU.EX2 R210, R0 ;  /* 0x0000000000d27308 */ /* 0x0007f40000000800 */
[----:B------:R-:W-:Y:S10]  /*17190*/  MUFU.EX2 R249, R180 ;  /* 0x000000b400f97308 */ /* 0x000ff40000000800 */
[----:B------:R4:W-:Y:S01]  /*171a0*/  MUFU.EX2 R186, R2 ;  /* 0x0000000200ba7308 */ /* 0x0009e20000000800 */
[--C-:B---3--:R-:W-:Y:S02]  /*171b0*/  FFMA.FTZ R0, R218, c[0x0][0x23c], -R137.reuse ;  /* 0x00008f00da007a23 */ /* 0x108fe40000010889 */
[----:B------:R2:W5:Y:S07]  /*171c0*/  LDL.LU R218, [R1+0xa4] ;  /* 0x0000a40001da7983 */ /* 0x00056e0000300800 */
[----:B------:R3:W2:Y:S01]  /*171d0*/  MUFU.EX2 R211, R0 ;  /* 0x0000000000d37308 */ /* 0x0006a20000000800 */
[-C--:B-1----:R-:W-:Y:S08]  /*171e0*/  HMMA.16816.F32.BF16 R20, R140, R144.reuse, R20 ;  /* 0x000000908c14723c */ /* 0x082ff00000041814 */
[C---:B------:R-:W-:Y:S01]  /*171f0*/  HMMA.16816.F32.BF16 R24, R148.reuse, R144, R24 ;  /* 0x000000909418723c */ /* 0x040fe20000041818 */
[----:B------:R-:W-:Y:S03]  /*17200*/  MUFU.EX2 R187, R191 ;  /* 0x000000bf00bb7308 */ /* 0x000fe60000000800 */
[--C-:B----4-:R-:W-:Y:S04]  /*17210*/  FFMA.FTZ R2, R248, c[0x0][0x23c], -R137.reuse ;  /* 0x00008f00f8027a23 */ /* 0x110fe80000010889 */
[-C--:B------:R-:W-:Y:S03]  /*17220*/  HMMA.16816.F32.BF16 R28, R148, R146.reuse, R28 ;  /* 0x00000092941c723c */ /* 0x080fe6000004181c */
[----:B------:R1:W-:Y:S01]  /*17230*/  MUFU.EX2 R194, R2 ;  /* 0x0000000200c27308 */ /* 0x0003e20000000800 */
[--C-:B---3--:R-:W-:Y:S04]  /*17240*/  FFMA.FTZ R0, R217, c[0x0][0x23c], -R137.reuse ;  /* 0x00008f00d9007a23 */ /* 0x108fe80000010889 */
[C---:B------:R-:W-:Y:S01]  /*17250*/  HMMA.16816.F32.BF16 R32, R140.reuse, R146, R32 ;  /* 0x000000928c20723c */ /* 0x040fe20000041820 */
[----:B------:R-:W3:Y:S03]  /*17260*/  LDSM.16.MT88.4 R144, [R216+0xc800] ;  /* 0x00c80000d890783b */ /* 0x000ee60000004200 */
[----:B--2---:R-:W-:Y:S01]  /*17270*/  F2FP.BF16.PACK_AB R205, R211, R210 ;  /* 0x000000d2d3cd723e */ /* 0x004fe200000010ff */
[----:B------:R-:W-:Y:S04]  /*17280*/  MUFU.EX2 R209, R0 ;  /* 0x0000000000d17308 */ /* 0x000fe80000000800 */
[----:B------:R2:W5:Y:S03]  /*17290*/  LDL.LU R217, [R1+0xa0] ;  /* 0x0000a00001d97983 */ /* 0x0005660000300800 */
[--C-:B-1----:R-:W-:Y:S03]  /*172a0*/  FFMA.FTZ R2, R247, c[0x0][0x23c], -R137.reuse ;  /* 0x00008f00f7027a23 */ /* 0x102fe60000010889 */
[----:B------:R-:W-:Y:S10]  /*172b0*/  MUFU.EX2 R247, R183 ;  /* 0x000000b700f77308 */ /* 0x000ff40000000800 */
[----:B------:R1:W-:Y:S01]  /*172c0*/  MUFU.EX2 R191, R2 ;  /* 0x0000000200bf7308 */ /* 0x0003e20000000800 */
[-C--:B---3--:R-:W-:Y:S08]  /*172d0*/  HMMA.16816.F32.BF16 R36, R140, R144.reuse, R36 ;  /* 0x000000908c24723c */ /* 0x088ff00000041824 */
[C---:B------:R-:W-:Y:S01]  /*172e0*/  HMMA.16816.F32.BF16 R40, R148.reuse, R144, R40 ;  /* 0x000000909428723c */ /* 0x040fe20000041828 */
[--C-:B-1----:R-:W-:Y:S07]  /*172f0*/  FFMA.FTZ R2, R246, c[0x0][0x23c], -R137.reuse ;  /* 0x00008f00f6027a23 */ /* 0x102fee0000010889 */
[-C--:B------:R-:W-:Y:S01]  /*17300*/  HMMA.16816.F32.BF16 R44, R148, R146.reuse, R44 ;  /* 0x00000092942c723c */ /* 0x080fe2000004182c */
[----:B------:R1:W3:Y:S03]  /*17310*/  MUFU.EX2 R246, R164 ;  /* 0x000000a400f67308 */ /* 0x0002e60000000800 */
[----:B------:R-:W-:Y:S04]  /*17320*/  FFMA.FTZ R137, R136, c[0x0][0x23c], -R137 ;  /* 0x00008f0088897a23 */ /* 0x000fe80000010889 */
[C---:B------:R-:W-:Y:S01]  /*17330*/  HMMA.16816.F32.BF16 R48, R140.reuse, R146, R48 ;  /* 0x000000928c30723c */ /* 0x040fe20000041830 */
[----:B------:R-:W4:Y:S02]  /*17340*/  LDSM.16.MT88.4 R144, [R215+0xc800] ;  /* 0x00c80000d790783b */ /* 0x000f240000004200 */
[----:B------:R2:W-:Y:S06]  /*17350*/  MUFU.EX2 R201, R2 ;  /* 0x0000000200c97308 */ /* 0x0005ec0000000800 */
[----:B-1----:R-:W-:Y:S03]  /*17360*/  LDSM.16.MT88.4 R164, [R213+0xd800] ;  /* 0x00d80000d5a4783b */ /* 0x002fe60000004200 */
[----:B---3--:R-:W-:Y:S01]  /*17370*/  F2FP.BF16.PACK_AB R204, R243, R246 ;  /* 0x000000f6f3cc723e */ /* 0x008fe200000010ff */
[----:B--2---:R-:W-:Y:S02]  /*17380*/  FADD.FTZ R2, R160, R139 ;  /* 0x0000008ba0027221 */ /* 0x004fe40000010000 */
[----:B------:R-:W-:Y:S02]  /*17390*/  FADD.FTZ R160, R208, R3 ;  /* 0x00000003d0a07221 */ /* 0x000fe40000010000 */
[----:B------:R-:W-:Y:S01]  /*173a0*/  FADD.FTZ R3, R212, R161 ;  /* 0x000000a1d4037221 */ /* 0x000fe20000010000 */
[----:B------:R-:W1:Y:S01]  /*173b0*/  MUFU.EX2 R208, R137 ;  /* 0x0000008900d07308 */ /* 0x000e620000000800 */
[----:B------:R2:W5:Y:S01]  /*173c0*/  LDL.LU R212, [R1+0x9c] ;  /* 0x00009c0001d47983 */ /* 0x0005620000300800 */
[----:B------:R-:W-:Y:S02]  /*173d0*/  FADD.FTZ R139, R181, R2 ;  /* 0x00000002b58b7221 */ /* 0x000fe40000010000 */
[----:B------:R-:W-:Y:S02]  /*173e0*/  IMAD.MOV.U32 R181, RZ, RZ, R159 ;  /* 0x000000ffffb57224 */ /* 0x000fe400078e009f */
[----:B------:R-:W-:Y:S01]  /*173f0*/  LDSM.16.MT88.4 R156, [R216+0xd000] ;  /* 0x00d00000d89c783b */ /* 0x000fe20000004200 */
[----:B------:R-:W-:Y:S01]  /*17400*/  FADD.FTZ R0, R177, R139 ;  /* 0x0000008bb1007221 */ /* 0x000fe20000010000 */
[----:B------:R-:W-:Y:S01]  /*17410*/  F2FP.BF16.PACK_AB R139, R251, R250 ;  /* 0x000000fafb8b723e */ /* 0x000fe200000010ff */
[-C--:B----4-:R-:W-:Y:S01]  /*17420*/  HMMA.16816.F32.BF16 R52, R140, R144.reuse, R52 ;  /* 0x000000908c34723c */ /* 0x090fe20000041834 */
[----:B------:R-:W3:Y:S01]  /*17430*/  MUFU.EX2 R248, R181 ;  /* 0x000000b500f87308 */ /* 0x000ee20000000800 */
[----:B------:R-:W-:Y:S02]  /*17440*/  FADD.FTZ R3, R176, R3 ;  /* 0x00000003b0037221 */ /* 0x000fe40000010000 */
[----:B------:R-:W-:Y:S02]  /*17450*/  FADD.FTZ R136, R178, R0 ;  /* 0x00000000b2887221 */ /* 0x000fe40000010000 */
[----:B------:R-:W-:Y:S02]  /*17460*/  FADD.FTZ R0, R162, R3 ;  /* 0x00000003a2007221 */ /* 0x000fe40000010000 */
[C---:B------:R-:W-:Y:S01]  /*17470*/  HMMA.16816.F32.BF16 R56, R148.reuse, R144, R56 ;  /* 0x000000909438723c */ /* 0x040fe20000041838 */
[----:B------:R-:W-:Y:S03]  /*17480*/  FADD.FTZ R2, R163, R160 ;  /* 0x000000a0a3027221 */ /* 0x000fe60000010000 */
[----:B------:R-:W-:Y:S02]  /*17490*/  FADD.FTZ R0, R168, R0 ;  /* 0x00000000a8007221 */ /* 0x000fe40000010000 */
[----:B------:R-:W-:Y:S01]  /*174a0*/  FADD.FTZ R2, R170, R2 ;  /* 0x00000002aa027221 */ /* 0x000fe20000010000 */
[----:B-1----:R-:W-:Y:S01]  /*174b0*/  F2FP.BF16.PACK_AB R207, R208, R209 ;  /* 0x000000d1d0cf723e */ /* 0x002fe200000010ff */
[-C--:B------:R-:W-:Y:S01]  /*174c0*/  HMMA.16816.F32.BF16 R60, R148, R146.reuse, R60 ;  /* 0x00000092943c723c */ /* 0x080fe2000004183c */
[----:B------:R-:W-:Y:S03]  /*174d0*/  FADD.FTZ R137, R169, R138 ;  /* 0x0000008aa9897221 */ /* 0x000fe60000010000 */
[----:B------:R-:W-:Y:S01]  /*174e0*/  F2FP.BF16.PACK_AB R138, R252, R249 ;  /* 0x000000f9fc8a723e */ /* 0x000fe200000010ff */
[----:B------:R-:W-:Y:S02]  /*174f0*/  FADD.FTZ R3, R171, R137 ;  /* 0x00000089ab037221 */ /* 0x000fe40000010000 */
[----:B------:R-:W-:Y:S01]  /*17500*/  FADD.FTZ R2, R172, R2 ;  /* 0x00000002ac027221 */ /* 0x000fe20000010000 */
[C---:B------:R-:W-:Y:S01]  /*17510*/  HMMA.16816.F32.BF16 R64, R140.reuse, R146, R64 ;  /* 0x000000928c40723c */ /* 0x040fe20000041840 */
[----:B------:R-:W1:Y:S03]  /*17520*/  LDSM.16.MT88.4 R144, [R213+0xe800] ;  /* 0x00e80000d590783b */ /* 0x000e660000004200 */
[----:B---3--:R-:W-:Y:S01]  /*17530*/  F2FP.BF16.PACK_AB R137, R248, R245 ;  /* 0x000000f5f889723e */ /* 0x008fe200000010ff */
[----:B------:R-:W-:Y:S02]  /*17540*/  FADD.FTZ R3, R173, R3 ;  /* 0x00000003ad037221 */ /* 0x000fe40000010000 */
[----:B------:R-:W-:Y:S01]  /*17550*/  FADD.FTZ R193, R174, R2 ;  /* 0x00000002aec17221 */ /* 0x000fe20000010000 */
        /* <DEDUP_REMOVED lines=17> */
[----:B------:R-:W-:Y:S01]  /*17670*/  F2FP.BF16.PACK_AB R144, R195, R187 ;  /* 0x000000bbc390723e */ /* 0x000fe200000010ff */
[-C--:B------:R-:W-:Y:S01]  /*17680*/  HMMA.16816.F32.BF16 R124, R148, R146.reuse, R124 ;  /* 0x00000092947c723c */ /* 0x080fe2000004187c */
[----:B------:R-:W1:Y:S03]  /*17690*/  LDSM.16.MT88.4 R148, [R213+0xd000] ;  /* 0x00d00000d594783b */ /* 0x000e660000004200 */
[----:B------:R-:W-:Y:S04]  /*176a0*/  F2FP.BF16.PACK_AB R145, R194, R186 ;  /* 0x000000bac291723e */ /* 0x000fe800000010ff */
[----:B------:R-:W-:Y:S07]  /*176b0*/  HMMA.16816.F32.BF16 R128, R140, R146, R128 ;  /* 0x000000928c80723c */ /* 0x000fee0000041880 */
[----:B------:R-:W-:Y:S02]  /*176c0*/  F2FP.BF16.PACK_AB R140, R197, R184 ;  /* 0x000000b8c58c723e */ /* 0x000fe400000010ff */
[----:B------:R-:W-:Y:S03]  /*176d0*/  F2FP.BF16.PACK_AB R141, R196, R192 ;  /* 0x000000c0c48d723e */ /* 0x000fe600000010ff */
[----:B------:R-:W-:Y:S02]  /*176e0*/  F2FP.BF16.PACK_AB R142, R198, R188 ;  /* 0x000000bcc68e723e */ /* 0x000fe400000010ff */
[----:B------:R-:W-:Y:S02]  /*176f0*/  F2FP.BF16.PACK_AB R143, R199, R189 ;  /* 0x000000bdc78f723e */ /* 0x000fe400000010ff */
[----:B------:R-:W-:Y:S02]  /*17700*/  F2FP.BF16.PACK_AB R146, R200, R190 ;  /* 0x000000bec892723e */ /* 0x000fe400000010ff */
[----:B------:R-:W-:Y:S03]  /*17710*/  F2FP.BF16.PACK_AB R147, R201, R191 ;  /* 0x000000bfc993723e */ /* 0x000fe600000010ff */
        /* <DEDUP_REMOVED lines=37> */
[-C--:B------:R-:W-:Y:S07]  /*17970*/  HMMA.16816.F32.BF16 R124, R144, R154.reuse, R124 ;  /* 0x0000009a907c723c */ /* 0x080fee000004187c */
[----:B------:R-:W-:Y:S01]  /*17980*/  FADD.FTZ R144, R179, R136 ;  /* 0x00000088b3907221 */ /* 0x000fe20000010000 */
[----:B------:R-:W-:Y:S01]  /*17990*/  HMMA.16816.F32.BF16 R128, R140, R154, R128 ;  /* 0x0000009a8c80723c */ /* 0x000fe20000041880 */
[----:B------:R-:W-:Y:S01]  /*179a0*/  F2FP.BF16.PACK_AB R136, R247, R244 ;  /* 0x000000f4f788723e */ /* 0x000fe200000010ff */
[----:B------:R-:W3:Y:S02]  /*179b0*/  LDSM.16.MT88.4 R140, [R215+0xd800] ;  /* 0x00d80000d78c783b */ /* 0x000ee40000004200 */
[----:B------:R-:W-:Y:S04]  /*179c0*/  FADD.FTZ R2, R175, R144 ;  /* 0x00000090af027221 */ /* 0x000fe80000010000 */
[-C--:B------:R-:W-:Y:S02]  /*179d0*/  HMMA.16816.F32.BF16 R168, R136, R164.reuse, R4 ;  /* 0x000000a488a8723c */ /* 0x080fe40000041804 */
[----:B------:R-:W1:Y:S06]  /*179e0*/  LDSM.16.MT88.4 R4, [R213+0xf800] ;  /* 0x00f80000d504783b */ /* 0x000e6c0000004200 */
[C---:B------:R-:W-:Y:S02]  /*179f0*/  HMMA.16816.F32.BF16 R172, R204.reuse, R164, R8 ;  /* 0x000000a4ccac723c */ /* 0x040fe40000041808 */
[----:B------:R-:W1:Y:S06]  /*17a00*/  LDSM.16.MT88.4 R8, [R214+0xf800] ;  /* 0x00f80000d608783b */ /* 0x000e6c0000004200 */
[-C--:B------:R-:W-:Y:S02]  /*17a10*/  HMMA.16816.F32.BF16 R180, R204, R166.reuse, R12 ;  /* 0x000000a6ccb4723c */ /* 0x080fe4000004180c */
[----:B------:R-:W1:Y:S06]  /*17a20*/  LDSM.16.MT88.4 R12, [R216+0xf800] ;  /* 0x00f80000d80c783b */ /* 0x000e6c0000004200 */
[C---:B------:R-:W-:Y:S02]  /*17a30*/  HMMA.16816.F32.BF16 R164, R136.reuse, R166, R16 ;  /* 0x000000a688a4723c */ /* 0x040fe40000041810 */
[----:B------:R-:W1:Y:S06]  /*17a40*/  LDSM.16.MT88.4 R16, [R215+0xf800] ;  /* 0x00f80000d710783b */ /* 0x000e6c0000004200 */
[-C--:B----4-:R-:W-:Y:S07]  /*17a50*/  HMMA.16816.F32.BF16 R160, R136, R156.reuse, R20 ;  /* 0x0000009c88a0723c */ /* 0x090fee0000041814 */
[----:B------:R-:W-:Y:S01]  /*17a60*/  IMAD.MOV.U32 R23, RZ, RZ, R201 ;  /* 0x000000ffff177224 */ /* 0x000fe200078e00c9 */
[C---:B------:R-:W-:Y:S01]  /*17a70*/  HMMA.16816.F32.BF16 R176, R204.reuse, R156, R24 ;  /* 0x0000009cccb0723c */ /* 0x040fe20000041818 */
[----:B------:R-:W-:Y:S03]  /*17a80*/  IMAD.MOV.U32 R22, RZ, RZ, R200 ;  /* 0x000000ffff167224 */ /* 0x000fe600078e00c8 */
[----:B------:R-:W-:Y:S02]  /*17a90*/  IMAD.MOV.U32 R21, RZ, RZ, R199 ;  /* 0x000000ffff157224 */ /* 0x000fe400078e00c7 */
[----:B------:R-:W-:Y:S02]  /*17aa0*/  IMAD.MOV.U32 R20, RZ, RZ, R198 ;  /* 0x000000ffff147224 */ /* 0x000fe400078e00c6 */
[----:B------:R-:W-:Y:S04]  /*17ab0*/  IMAD.MOV.U32 R27, RZ, RZ, R191 ;  /* 0x000000ffff1b7224 */ /* 0x000fe800078e00bf */
[----:B------:R-:W-:Y:S02]  /*17ac0*/  IMAD.MOV.U32 R26, RZ, RZ, R190 ;  /* 0x000000ffff1a7224 */ /* 0x000fe400078e00be */
[----:B------:R-:W-:Y:S02]  /*17ad0*/  IMAD.MOV.U32 R25, RZ, RZ, R189 ;  /* 0x000000ffff197224 */ /* 0x000fe400078e00bd */
[----:B------:R-:W-:Y:S02]  /*17ae0*/  IMAD.MOV.U32 R24, RZ, RZ, R188 ;  /* 0x000000ffff187224 */ /* 0x000fe400078e00bc */
[-C--:B------:R-:W-:Y:S07]  /*17af0*/  HMMA.16816.F32.BF16 R188, R204, R158.reuse, R28 ;  /* 0x0000009eccbc723c */ /* 0x080fee000004181c */
[----:B------:R-:W-:Y:S01]  /*17b00*/  IMAD.MOV.U32 R30, RZ, RZ, R195 ;  /* 0x000000ffff1e7224 */ /* 0x000fe200078e00c3 */
[C---:B------:R-:W-:Y:S01]  /*17b10*/  HMMA.16816.F32.BF16 R156, R136.reuse, R158, R32 ;  /* 0x0000009e889c723c */ /* 0x040fe20000041820 */
[----:B------:R-:W-:Y:S03]  /*17b20*/  IMAD.MOV.U32 R31, RZ, RZ, R194 ;  /* 0x000000ffff1f7224 */ /* 0x000fe600078e00c2 */
[----:B------:R-:W-:Y:S02]  /*17b30*/  IMAD.MOV.U32 R28, RZ, RZ, R197 ;  /* 0x000000ffff1c7224 */ /* 0x000fe400078e00c5 */
[----:B------:R-:W-:Y:S02]  /*17b40*/  IMAD.MOV.U32 R29, RZ, RZ, R196 ;  /* 0x000000ffff1d7224 */ /* 0x000fe400078e00c4 */
[-C--:B-1----:R-:W-:Y:S01]  /*17b50*/  HMMA.16816.F32.BF16 R152, R136, R148.reuse, R36 ;  /* 0x000000948898723c */ /* 0x082fe20000041824 */
[----:B------:R-:W-:Y:S03]  /*17b60*/  IMAD.MOV.U32 R34, RZ, RZ, R187 ;  /* 0x000000ffff227224 */ /* 0x000fe600078e00bb */
[----:B------:R-:W-:Y:S02]  /*17b70*/  IMAD.MOV.U32 R35, RZ, RZ, R186 ;  /* 0x000000ffff237224 */ /* 0x000fe400078e00ba */
[----:B------:R-:W-:Y:S02]  /*17b80*/  FADD.FTZ R2, R34, R2 ;  /* 0x0000000222027221 */ /* 0x000fe40000010000 */
[----:B------:R-:W-:Y:S04]  /*17b90*/  IMAD.MOV.U32 R39, RZ, RZ, R184 ;  /* 0x000000ffff277224 */ /* 0x000fe800078e00b8 */
[----:B------:R-:W-:Y:S02]  /*17ba0*/  IMAD.MOV.U32 R38, RZ, RZ, R185 ;  /* 0x000000ffff267224 */ /* 0x000fe400078e00b9 */
[C---:B------:R-:W-:Y:S01]  /*17bb0*/  HMMA.16816.F32.BF16 R184, R204.reuse, R148, R40 ;  /* 0x00000094ccb8723c */ /* 0x040fe20000041828 */
[----:B------:R-:W-:Y:S02]  /*17bc0*/  IMAD.MOV.U32 R32, RZ, RZ, R193 ;  /* 0x000000ffff207224 */ /* 0x000fe400078e00c1 */
[----:B------:R-:W-:Y:S02]  /*17bd0*/  FADD.FTZ R0, R38, R0 ;  /* 0x0000000026007221 */ /* 0x000fe40000010000 */
[----:B------:R-:W-:Y:S02]  /*17be0*/  IMAD.MOV.U32 R33, RZ, RZ, R192 ;  /* 0x000000ffff217224 */ /* 0x000fe400078e00c0 */
[----:B------:R-:W-:Y:S01]  /*17bf0*/  FADD.FTZ R0, R35, R0 ;  /* 0x0000000023007221 */ /* 0x000fe20000010000 */
[-C--:B------:R-:W-:Y:S08]  /*17c00*/  HMMA.16816.F32.BF16 R196, R204, R150.reuse, R44 ;  /* 0x00000096ccc4723c */ /* 0x080ff0000004182c */
[C---:B------:R-:W-:Y:S08]  /*17c10*/  HMMA.16816.F32.BF16 R148, R136.reuse, R150, R48 ;  /* 0x000000968894723c */ /* 0x040ff00000041830 */
[-C--:B---3--:R-:W-:Y:S08]  /*17c20*/  HMMA.16816.F32.BF16 R144, R136, R140.reuse, R52 ;  /* 0x0000008c8890723c */ /* 0x088ff00000041834 */
[C---:B------:R-:W-:Y:S08]  /*17c30*/  HMMA.16816.F32.BF16 R192, R204.reuse, R140, R56 ;  /* 0x0000008cccc0723c */ /* 0x040ff00000041838 */
[-C--:B------:R-:W-:Y:S08]  /*17c40*/  HMMA.16816.F32.BF16 R200, R204, R142.reuse, R60 ;  /* 0x0000008eccc8723c */ /* 0x080ff0000004183c */
[C---:B------:R-:W-:Y:S08]  /*17c50*/  HMMA.16816.F32.BF16 R140, R136.reuse, R142, R64 ;  /* 0x0000008e888c723c */ /* 0x040ff00000041840 */
[-C--:B------:R-:W-:Y:S08]  /*17c60*/  HMMA.16816.F32.BF16 R68, R136, R4.reuse, R68 ;  /* 0x000000048844723c */ /* 0x080ff00000041844 */
[C---:B------:R-:W-:Y:S07]  /*17c70*/  HMMA.16816.F32.BF16 R72, R204.reuse, R4, R72 ;  /* 0x00000004cc48723c */ /* 0x040fee0000041848 */
[----:B------:R-:W-:Y:S01]  /*17c80*/  FADD.FTZ R5, R30, R2 ;  /* 0x000000021e057221 */ /* 0x000fe20000010000 */
[-C--:B------:R-:W-:Y:S01]  /*17c90*/  HMMA.16816.F32.BF16 R76, R204, R6.reuse, R76 ;  /* 0x00000006cc4c723c */ /* 0x080fe2000004184c */
[----:B------:R-:W-:Y:S03]  /*17ca0*/  FADD.FTZ R4, R39, R3 ;  /* 0x0000000327047221 */ /* 0x000fe60000010000 */
[----:B------:R-:W-:Y:S04]  /*17cb0*/  FADD.FTZ R3, R33, R32 ;  /* 0x0000002021037221 */ /* 0x000fe80000010000 */
        /* <DEDUP_REMOVED lines=24> */
[----:B------:R-:W-:Y:S04]  /*17e40*/  FADD.FTZ R2, R21, R2 ;  /* 0x0000000215027221 */ /* 0x000fe80000010000 */
[-C--:B------:R-:W-:Y:S01]  /*17e50*/  HMMA.16816.F32.BF16 R108, R204, R14.reuse, R108 ;  /* 0x0000000ecc6c723c */ /* 0x080fe2000004186c */
[----:B------:R-:W-:Y:S04]  /*17e60*/  FADD.FTZ R2, R245, R2 ;  /* 0x00000002f5027221 */ /* 0x000fe80000010000 */
[----:B------:R-:W-:Y:S02]  /*17e70*/  FADD.FTZ R3, R248, R2 ;  /* 0x00000002f8037221 */ /* 0x000fe40000010000 */
[----:B------:R-:W-:Y:S01]  /*17e80*/  FADD.FTZ R2, R243, R4 ;  /* 0x00000004f3027221 */ /* 0x000fe20000010000 */
[C---:B------:R-:W-:Y:S01]  /*17e90*/  HMMA.16816.F32.BF16 R112, R136.reuse, R14, R112 ;  /* 0x0000000e8870723c */ /* 0x040fe20000041870 */
[----:B------:R-:W-:Y:S03]  /*17ea0*/  FADD.FTZ R4, R249, R5 ;  /* 0x00000005f9047221 */ /* 0x000fe60000010000 */
[----:B------:R-:W-:Y:S02]  /*17eb0*/  FADD.FTZ R3, R250, R3 ;  /* 0x00000003fa037221 */ /* 0x000fe40000010000 */
[----:B------:R-:W-:Y:S02]  /*17ec0*/  FADD.FTZ R4, R252, R4 ;  /* 0x00000004fc047221 */ /* 0x000fe40000010000 */
[-C--:B------:R-:W-:Y:S01]  /*17ed0*/  HMMA.16816.F32.BF16 R116, R136, R16.reuse, R116 ;  /* 0x000000108874723c */ /* 0x080fe20000041874 */
[----:B------:R-:W-:Y:S02]  /*17ee0*/  FADD.FTZ R3, R251, R3 ;  /* 0x00000003fb037221 */ /* 0x000fe40000010000 */
[----:B------:R-:W-:Y:S01]  /*17ef0*/  STL [R1+0x38], R4 ;  /* 0x0000380401007387 */ /* 0x000fe20000100800 */
[----:B------:R-:W-:Y:S03]  /*17f00*/  FADD.FTZ R2, R242, R2 ;  /* 0x00000002f2027221 */ /* 0x000fe60000010000 */
[----:B------:R-:W-:Y:S01]  /*17f10*/  STL [R1+0x3c], R3 ;  /* 0x00003c0301007387 */ /* 0x000fe20000100800 */
[C---:B------:R-:W-:Y:S01]  /*17f20*/  HMMA.16816.F32.BF16 R120, R204.reuse, R16, R120 ;  /* 0x00000010cc78723c */ /* 0x040fe20000041878 */
[----:B------:R-:W-:Y:S05]  /*17f30*/  FADD.FTZ R2, R241, R2 ;  /* 0x00000002f1027221 */ /* 0x000fea0000010000 */
[----:B------:R1:W-:Y:S02]  /*17f40*/  STL [R1+0x40], R2 ;  /* 0x0000400201007387 */ /* 0x0003e40000100800 */
[-C--:B------:R-:W-:Y:S02]  /*17f50*/  HMMA.16816.F32.BF16 R124, R204, R18.reuse, R124 ;  /* 0x00000012cc7c723c */ /* 0x080fe4000004187c */
[----:B------:R2:W-:Y:S06]  /*17f60*/  STL [R1+0x44], R0 ;  /* 0x0000440001007387 */ /* 0x0005ec0000100800 */
[----:B------:R-:W-:Y:S07]  /*17f70*/  HMMA.16816.F32.BF16 R128, R136, R18, R128 ;  /* 0x000000128880723c */ /* 0x000fee0000041880 */
[----:B------:R-:W-:Y:S02]  /*17f80*/  IMAD.MOV.U32 R138, RZ, RZ, R132 ;  /* 0x000000ffff8a7224 */ /* 0x000fe400078e0084 */
[----:B------:R-:W-:Y:S03]  /*17f90*/  IMAD.MOV.U32 R136, RZ, RZ, R134 ;  /* 0x000000ffff887224 */ /* 0x000fe600078e0086 */
[----:B------:R-:W-:Y:S02]  /*17fa0*/  IMAD.MOV.U32 R137, RZ, RZ, R133 ;  /* 0x000000ffff897224 */ /* 0x000fe400078e0085 */
[----:B-1----:R-:W-:Y:S01]  /*17fb0*/  IMAD.MOV.U32 R2, RZ, RZ, R135 ;  /* 0x000000ffff027224 */ /* 0x002fe200078e0087 */
[----:B--2--5:R-:W-:-:S05]  /*17fc0*/  @P0 BRA `(.L_x_436) ;  /* 0xffffb22000000947 */ /* 0x024fca000383ffff */
.L_x_435:
[----:B------:R-:W2:Y:S01]  /*17fd0*/  LDL.LU R4, [R1+0x38] ;  /* 0x0000380001047983 */ /* 0x000ea20000300800 */
[----:B------:R-:W1:Y:S01]  /*17fe0*/  S2UR UR6, SR_CTAID.Y ;  /* 0x00000000000679c3 */ /* 0x000e620000002600 */
[----:B------:R-:W-:-:S02]  /*17ff0*/  UISETP.NE.AND UP4, UPT, UR10, -0x1, UPT ;  /* 0xffffffff0a00788c */ /* 0x000fc4000bf85270 */
[----:B------:R-:W3:Y:S01]  /*18000*/  LDL.LU R8, [R1+0x3c] ;  /* 0x00003c0001087983 */ /* 0x000ee20000300800 */
[----:B------:R-:W-:-:S03]  /*18010*/  ULDC.64 UR4, c[0x0][0x1e8] ;  /* 0x00007a0000047ab9 */ /* 0x000fc60000000a00 */
[----:B------:R-:W4:Y:S04]  /*18020*/  LDL.LU R7, [R1+0x40] ;  /* 0x0000400001077983 */ /* 0x000f280000300800 */
[----:B------:R-:W4:Y:S01]  /*18030*/  LDL.LU R6, [R1+0x44] ;  /* 0x0000440001067983 */ /* 0x000f220000300800 */
[----:B------:R-:W-:Y:S01]  /*18040*/  @UP4 UIMAD.WIDE.U32 UR14, UR10, UR4, URZ ;  /* 0x000000040a0e42a5 */ /* 0x000fe2000f8e003f */
[----:B------:R-:W1:Y:S01]  /*18050*/  S2UR UR12, SR_CTAID.Z ;  /* 0x00000000000c79c3 */ /* 0x000e620000002700 */
[----:B------:R-:W-:Y:S01]  /*18060*/  ULDC.U8 UR9, c[0x0][0x329] ;  /* 0x0000ca4000097ab9 */ /* 0x000fe20000000000 */
[----:B------:R-:W-:Y:S01]  /*18070*/  BSSY B0, `(.L_x_439) ;  /* 0x00001ae000007945 */ /* 0x000fe20003800000 */
[----:B------:R-:W-:Y:S02]  /*18080*/  @UP4 UIMAD UR7, UR10, UR5, UR15 ;  /* 0x000000050a0742a4 */ /* 0x000fe4000f8e020f */
[----:B------:R-:W-:-:S02]  /*18090*/  UISETP.NE.AND UP1, UPT, UR9, URZ, UPT ;  /* 0x0000003f0900728c */ /* 0x000fc4000bf25270 */
[----:B------:R-:W-:Y:S02]  /*180a0*/  ULDC.64 UR4, c[0x0][0x1e0] ;  /* 0x0000780000047ab9 */ /* 0x000fe40000000a00 */
[----:B------:R-:W-:Y:S02]  /*180b0*/  ULDC UR8, c[0x0][0x214] ;  /* 0x0000850000087ab9 */ /* 0x000fe40000000800 */
[----:B-1----:R-:W-:Y:S02]  /*180c0*/  @!UP4 USHF.R.S32.HI UR13, URZ, 0x1f, UR6 ;  /* 0x0000001f3f0dc899 */ /* 0x002fe40008011406 */
[----:B------:R-:W-:Y:S02]  /*180d0*/  @!UP4 UIMAD.WIDE.U32 UR20, UR6, UR4, URZ ;  /* 0x000000040614c2a5 */ /* 0x000fe4000f8e003f */
[----:B------:R-:W-:Y:S02]  /*180e0*/  @!UP4 UIMAD UR13, UR13, UR4, URZ ;  /* 0x000000040d0dc2a4 */ /* 0x000fe4000f8e023f */
[----:B------:R-:W-:-:S02]  /*180f0*/  @UP1 ULDC UR15, c[0x0][0x210] ;  /* 0x00008400000f1ab9 */ /* 0x000fc40000000800 */
[----:B------:R-:W-:Y:S02]  /*18100*/  ULDC.U8 UR4, c[0x0][0x328] ;  /* 0x0000ca0000047ab9 */ /* 0x000fe40000000000 */
[----:B------:R-:W-:Y:S02]  /*18110*/  UISETP.NE.AND UP3, UPT, UR4, URZ, UPT ;  /* 0x0000003f0400728c */ /* 0x000fe4000bf65270 */
[----:B------:R-:W-:Y:S02]  /*18120*/  @!UP4 UIMAD UR13, UR6, UR5, UR13 ;  /* 0x00000005060dc2a4 */ /* 0x000fe4000f8e020d */
[----:B------:R-:W-:Y:S01]  /*18130*/  UISETP.NE.OR UP2, UPT, UR9, URZ, !UP3 ;  /* 0x0000003f0900728c */ /* 0x000fe2000df45670 */
[----:B------:R-:W1:Y:S01]  /*18140*/  S2UR UR9, SR_CTAID.X ;  /* 0x00000000000979c3 */ /* 0x000e620000002500 */
[----:B------:R-:W-:Y:S02]  /*18150*/  ULDC UR5, c[0x0][0x234] ;  /* 0x00008d0000057ab9 */ /* 0x000fe40000000800 */
[----:B------:R-:W-:-:S02]  /*18160*/  @UP1 UIMAD UR15, UR15, UR8, URZ ;  /* 0x000000080f0f12a4 */ /* 0x000fc4000f8e023f */
[----:B------:R-:W-:Y:S02]  /*18170*/  UISETP.NE.OR UP0, UPT, UR10, -0x1, UP2 ;  /* 0xffffffff0a00788c */ /* 0x000fe40009705670 */
[----:B------:R-:W-:Y:S02]  /*18180*/  @!UP1 USEL UR15, UR8, UR5, !UP3 ;  /* 0x00000005080f9287 */ /* 0x000fe4000d800000 */
[----:B------:R-:W-:Y:S02]  /*18190*/  ULDC UR4, c[0x0][0x1c0] ;  /* 0x0000700000047ab9 */ /* 0x000fe40000000800 */
[----:B------:R-:W-:Y:S02]  /*181a0*/  @UP1 UMOV UR16, 0x1 ;  /* 0x0000000100101882 */ /* 0x000fe40000000000 */
[----:B------:R-:W-:Y:S02]  /*181b0*/  @!UP1 UIMAD UR16, UR15, UR4, URZ ;  /* 0x000000040f1092a4 */ /* 0x000fe4000f8e023f */
[----:B------:R-:W-:-:S02]  /*181c0*/  @UP1 ULDC UR17, c[0x0][0x210] ;  /* 0x0000840000111ab9 */ /* 0x000fc40000000800 */
[----:B------:R-:W-:Y:S02]  /*181d0*/  UIMAD UR4, UR6, UR16, URZ ;  /* 0x00000010060472a4 */ /* 0x000fe4000f8e023f */
[----:B------:R-:W-:Y:S02]  /*181e0*/  @!UP1 UMOV UR17, 0x1 ;  /* 0x0000000100119882 */ /* 0x000fe40000000000 */
[----:B------:R-:W-:Y:S02]  /*181f0*/  @!UP0 UIMAD UR10, UR6, UR8, URZ ;  /* 0x00000008060a82a4 */ /* 0x000fe4000f8e023f */
[----:B------:R-:W-:Y:S02]  /*18200*/  USEL UR4, UR4, URZ, UP2 ;  /* 0x0000003f04047287 */ /* 0x000fe40009000000 */
[----:B-1----:R-:W-:Y:S02]  /*18210*/  UIMAD UR9, UR9, UR17, URZ ;  /* 0x00000011090972a4 */ /* 0x002fe4000f8e023f */
[----:B------:R-:W-:-:S02]  /*18220*/  UIMAD UR15, UR12, UR15, UR4 ;  /* 0x0000000f0c0f72a4 */ /* 0x000fc4000f8e0204 */
[----:B------:R-:W-:Y:S02]  /*18230*/  USHF.L.U32 UR9, UR9, 0x7, URZ ;  /* 0x0000000709097899 */ /* 0x000fe4000800063f */
[----:B------:R-:W-:Y:S02]  /*18240*/  UMOV UR22, URZ ;  /* 0x0000003f00167c82 */ /* 0x000fe40008000000 */
[----:B------:R-:W-:Y:S02]  /*18250*/  @!UP2 UMOV UR22, UR10 ;  /* 0x0000000a0016ac82 */ /* 0x000fe40008000000 */
[----:B------:R-:W-:Y:S02]  /*18260*/  UMOV UR23, URZ ;  /* 0x0000003f00177c82 */ /* 0x000fe40008000000 */
[----:B------:R-:W-:Y:S02]  /*18270*/  USHF.R.S32.HI UR4, URZ, 0x1f, UR9 ;  /* 0x0000001f3f047899 */ /* 0x000fe40008011409 */
[----:B------:R-:W-:-:S02]  /*18280*/  @!UP2 USHF.R.S32.HI UR23, URZ, 0x1f, UR10 ;  /* 0x0000001f3f17a899 */ /* 0x000fc4000801140a */
[----:B------:R-:W-:Y:S02]  /*18290*/  USHF.R.S32.HI UR5, URZ, 0x1f, UR15 ;  /* 0x0000001f3f057899 */ /* 0x000fe4000801140f */
[----:B------:R-:W-:Y:S02]  /*182a0*/  UIADD3 UR9, UP1, UP0, UR9, UR22, UR15 ;  /* 0x0000001609097290 */ /* 0x000fe4000f83e00f */
[----:B------:R-:W-:Y:S02]  /*182b0*/  @!UP4 UIADD3 UR7, UR21, UR13, URZ ;  /* 0x0000000d1507c290 */ /* 0x000fe4000fffe03f */
[----:B------:R-:W-:Y:S02]  /*182c0*/  UIADD3.X UR4, UR4, UR23, UR5, UP1, UP0 ;  /* 0x0000001704047290 */ /* 0x000fe40008fe0405 */
[----:B------:R-:W-:Y:S01]  /*182d0*/  @!UP4 UMOV UR14, UR20 ;  /* 0x00000014000ecc82 */ /* 0x000fe20008000000 */
[----:B--2---:R-:W1:Y:S04]  /*182e0*/  SHFL.BFLY PT, R0, R4, 0x2, 0x1f ;  /* 0x0c401f0004007f89 */ /* 0x004e6800000e0000 */
[----:B---3--:R-:W2:Y:S04]  /*182f0*/  SHFL.BFLY PT, R3, R8, 0x2, 0x1f ;  /* 0x0c401f0008037f89 */ /* 0x008ea800000e0000 */
[----:B----4-:R-:W-:Y:S01]  /*18300*/  SHFL.BFLY PT, R5, R6, 0x2, 0x1f ;  /* 0x0c401f0006057f89 */ /* 0x010fe200000e0000 */
[----:B-1----:R-:W-:-:S03]  /*18310*/  FADD.FTZ R0, R0, R4 ;  /* 0x0000000400007221 */ /* 0x002fc60000010000 */
[----:B------:R-:W1:Y:S01]  /*18320*/  SHFL.BFLY PT, R4, R7, 0x2, 0x1f ;  /* 0x0c401f0007047f89 */ /* 0x000e6200000e0000 */
[----:B--2---:R-:W-:-:S03]  /*18330*/  FADD.FTZ R3, R3, R8 ;  /* 0x0000000803037221 */ /* 0x004fc60000010000 */
[----:B------:R-:W2:Y:S04]  /*18340*/  SHFL.BFLY PT, R2, R0, 0x1, 0x1f ;  /* 0x0c201f0000027f89 */ /* 0x000ea800000e0000 */
[----:B------:R-:W3:Y:S01]  /*18350*/  SHFL.BFLY PT, R136, R3, 0x1, 0x1f ;  /* 0x0c201f0003887f89 */ /* 0x000ee200000e0000 */
[----:B-1----:R-:W-:Y:S02]  /*18360*/  FADD.FTZ R4, R4, R7 ;  /* 0x0000000704047221 */ /* 0x002fe40000010000 */
[----:B--2---:R-:W-:Y:S01]  /*18370*/  FADD.FTZ R137, R0, R2 ;  /* 0x0000000200897221 */ /* 0x004fe20000010000 */
[----:B------:R-:W-:Y:S01]  /*18380*/  MOV R0, 0x3f800000 ;  /* 0x3f80000000007802 */ /* 0x000fe20000000f00 */
[----:B------:R-:W-:Y:S02]  /*18390*/  FADD.FTZ R2, R5, R6 ;  /* 0x0000000605027221 */ /* 0x000fe40000010000 */
[----:B------:R-:W1:Y:S01]  /*183a0*/  SHFL.BFLY PT, R6, R4, 0x1, 0x1f ;  /* 0x0c201f0004067f89 */ /* 0x000e6200000e0000 */
[----:B------:R-:W-:Y:S01]  /*183b0*/  FSETP.NE.FTZ.AND P5, PT, R137, RZ, PT ;  /* 0x000000ff8900720b */ /* 0x000fe20003fb5000 */
[----:B---3--:R-:W-:Y:S01]  /*183c0*/  FADD.FTZ R136, R3, R136 ;  /* 0x0000008803887221 */ /* 0x008fe20000010000 */
        /* <DEDUP_REMOVED lines=237> */
[----:B-1----:R-:W-:-:S03]  /*192a0*/  MOV R5, 0x40 ;  /* 0x0000004000057802 */ /* 0x002fc60000000f00 */
[----:B------:R1:W-:Y:S01]  /*192b0*/  STS [R2+0x2400], R13 ;  /* 0x0024000d02007388 */ /* 0x0003e20000000800 */
[----:B------:R-:W-:Y:S02]  /*192c0*/  SEL R5, R5, 0xffffffc0, !P2 ;  /* 0xffffffc005057807 */ /* 0x000fe40005000000 */
[C---:B--2---:R-:W-:Y:S02]  /*192d0*/  IADD3 R4, R0.reuse, R3, RZ ;  /* 0x0000000300047210 */ /* 0x044fe40007ffe0ff */
[-C--:B------:R-:W-:Y:S02]  /*192e0*/  IADD3 R3, R3, R2.reuse, RZ ;  /* 0x0000000203037210 */ /* 0x080fe40007ffe0ff */
[-C--:B---3--:R-:W-:Y:S01]  /*192f0*/  IADD3 R7, R0, R5.reuse, RZ ;  /* 0x0000000500077210 */ /* 0x088fe20007ffe0ff */
[----:B------:R2:W-:Y:S01]  /*19300*/  STS [R4], R12 ;  /* 0x0000000c04007388 */ /* 0x0005e20000000800 */
[----:B------:R-:W-:Y:S02]  /*19310*/  IADD3 R6, R4, R5, RZ ;  /* 0x0000000504067210 */ /* 0x000fe40007ffe0ff */
[----:B----4-:R-:W-:Y:S01]  /*19320*/  MOV R9, 0x7f800000 ;  /* 0x7f80000000097802 */ /* 0x010fe20000000f00 */
[----:B------:R-:W-:Y:S01]  /*19330*/  STS [R4+0x400], R11 ;  /* 0x0004000b04007388 */ /* 0x000fe20000000800 */
[----:B------:R-:W-:-:S03]  /*19340*/  IADD3 R8, R5, R2, RZ ;  /* 0x0000000205087210 */ /* 0x000fc60007ffe0ff */
[----:B------:R-:W-:Y:S01]  /*19350*/  STS [R3], R15 ;  /* 0x0000000f03007388 */ /* 0x000fe20000000800 */
[----:B------:R-:W-:-:S03]  /*19360*/  IADD3 R5, R3, R5, RZ ;  /* 0x0000000503057210 */ /* 0x000fc60007ffe0ff */
[----:B------:R3:W-:Y:S01]  /*19370*/  STS [R3+0x400], R14 ;  /* 0x0004000e03007388 */ /* 0x0007e20000000800 */
[----:B-1----:R-:W-:-:S03]  /*19380*/  MOV R13, 0x7f800000 ;  /* 0x7f800000000d7802 */ /* 0x002fc60000000f00 */
[----:B------:R-:W-:Y:S04]  /*19390*/  STS [R4+0x2000], R16 ;  /* 0x0020001004007388 */ /* 0x000fe80000000800 */
[----:B------:R-:W-:Y:S04]  /*193a0*/  STS [R4+0x2400], R17 ;  /* 0x0024001104007388 */ /* 0x000fe80000000800 */
[----:B------:R-:W-:Y:S01]  /*193b0*/  STS [R3+0x2000], R24 ;  /* 0x0020001803007388 */ /* 0x000fe20000000800 */
[----:B--2---:R-:W-:-:S03]  /*193c0*/  MOV R12, 0x7f800000 ;  /* 0x7f800000000c7802 */ /* 0x004fc60000000f00 */
[----:B------:R-:W-:Y:S04]  /*193d0*/  STS [R3+0x2400], R23 ;  /* 0x0024001703007388 */ /* 0x000fe80000000800 */
[----:B------:R-:W-:Y:S04]  /*193e0*/  STS [R7], R22 ;  /* 0x0000001607007388 */ /* 0x000fe80000000800 */
[----:B------:R-:W-:Y:S01]  /*193f0*/  STS [R7+0x400], R21 ;  /* 0x0004001507007388 */ /* 0x000fe20000000800 */
[----:B---3--:R-:W-:-:S03]  /*19400*/  MOV R14, 0x7f800000 ;  /* 0x7f800000000e7802 */ /* 0x008fc60000000f00 */
        /* <DEDUP_REMOVED lines=30> */
[----:B--2---:R-:W1:Y:S01]  /*195f0*/  @P5 MUFU.LG2 R2, R137 ;  /* 0x0000008900025308 */ /* 0x004e620000000c00 */
[----:B------:R-:W-:Y:S02]  /*19600*/  LOP3.LUT P1, RZ, R0, 0x3, RZ, 0xc0, !PT ;  /* 0x0000000300ff7812 */ /* 0x000fe4000782c0ff */
[----:B------:R-:W-:Y:S04]  /*19610*/  STS [R3+0x6000], R43 ;  /* 0x0060002b03007388 */ /* 0x000fe80000000800 */
[----:B------:R2:W-:Y:S01]  /*19620*/  STS [R3+0x6400], R42 ;  /* 0x0064002a03007388 */ /* 0x0005e20000000800 */
[----:B------:R-:W3:Y:S03]  /*19630*/  @P0 MUFU.LG2 R0, R138 ;  /* 0x0000008a00000308 */ /* 0x000ee60000000c00 */
[----:B------:R-:W-:Y:S04]  /*19640*/  STS [R7+0x4000], R41 ;  /* 0x0040002907007388 */ /* 0x000fe80000000800 */
[----:B------:R-:W-:Y:S04]  /*19650*/  STS [R7+0x4400], R40 ;  /* 0x0044002807007388 */ /* 0x000fe80000000800 */
[----:B------:R-:W-:Y:S04]  /*19660*/  STS [R8+0x4000], R37 ;  /* 0x0040002508007388 */ /* 0x000fe80000000800 */
[----:B------:R-:W-:Y:S01]  /*19670*/  STS [R8+0x4400], R36 ;  /* 0x0044002408007388 */ /* 0x000fe20000000800 */
[----:B-1----:R-:W-:-:S02]  /*19680*/  @P5 FMUL.FTZ R4, R2, 0.69314718246459960938 ;  /* 0x3f31721802045820 */ /* 0x002fc40000410000 */
[----:B---3--:R-:W-:Y:S01]  /*19690*/  @P0 FMUL.FTZ R0, R0, 0.69314718246459960938 ;  /* 0x3f31721800000820 */ /* 0x008fe20000410000 */
[----:B------:R-:W-:Y:S01]  /*196a0*/  STS [R7+0x6000], R39 ;  /* 0x0060002707007388 */ /* 0x000fe20000000800 */
[----:B------:R-:W-:Y:S02]  /*196b0*/  @P5 FFMA.FTZ R13, R135, c[0x0][0x238], R4 ;  /* 0x00008e00870d5a23 */ /* 0x000fe40000010004 */
[----:B------:R-:W-:Y:S01]  /*196c0*/  @P0 FFMA.FTZ R12, R132, c[0x0][0x238], R0 ;  /* 0x00008e00840c0a23 */ /* 0x000fe20000010000 */
[----:B------:R-:W-:Y:S01]  /*196d0*/  STS [R7+0x6400], R38 ;  /* 0x0064002607007388 */ /* 0x000fe20000000800 */
[----:B--2---:R-:W1:Y:S03]  /*196e0*/  @P4 MUFU.LG2 R3, R136 ;  /* 0x0000008800034308 */ /* 0x004e660000000c00 */
[----:B------:R-:W-:Y:S04]  /*196f0*/  STS [R8+0x6000], R35 ;  /* 0x0060002308007388 */ /* 0x000fe80000000800 */
[----:B------:R-:W-:Y:S04]  /*19700*/  STS [R8+0x6400], R34 ;  /* 0x0064002208007388 */ /* 0x000fe80000000800 */
[----:B------:R-:W-:Y:S04]  /*19710*/  STS [R6+0x4000], R33 ;  /* 0x0040002106007388 */ /* 0x000fe80000000800 */
[----:B------:R-:W-:Y:S01]  /*19720*/  STS [R6+0x4400], R32 ;  /* 0x0044002006007388 */ /* 0x000fe20000000800 */
[----:B-1----:R-:W-:-:S03]  /*19730*/  @P4 FMUL.FTZ R3, R3, 0.69314718246459960938 ;  /* 0x3f31721803034820 */ /* 0x002fc60000410000 */
[----:B------:R-:W-:Y:S01]  /*19740*/  STS [R5+0x4000], R29 ;  /* 0x0040001d05007388 */ /* 0x000fe20000000800 */
[----:B------:R-:W-:-:S03]  /*19750*/  @P4 FFMA.FTZ R14, R134, c[0x0][0x238], R3 ;  /* 0x00008e00860e4a23 */ /* 0x000fc60000010003 */
[----:B------:R-:W-:Y:S04]  /*19760*/  STS [R5+0x4400], R28 ;  /* 0x0044001c05007388 */ /* 0x000fe80000000800 */
[----:B------:R-:W-:Y:S04]  /*19770*/  STS [R6+0x6000], R31 ;  /* 0x0060001f06007388 */ /* 0x000fe80000000800 */
[----:B------:R-:W-:Y:S04]  /*19780*/  STS [R6+0x6400], R30 ;  /* 0x0064001e06007388 */ /* 0x000fe80000000800 */
[----:B------:R-:W-:Y:S04]  /*19790*/  STS [R5+0x6000], R27 ;  /* 0x0060001b05007388 */ /* 0x000fe80000000800 */
[----:B------:R1:W-:Y:S04]  /*197a0*/  STS [R5+0x6400], R68 ;  /* 0x0064004405007388 */ /* 0x0003e80000000800 */
[----:B------:R-:W-:Y:S06]  /*197b0*/  BAR.SYNC.DEFER_BLOCKING 0x0 ;  /* 0x0000000000007b1d */ /* 0x000fec0000010000 */
[----:B-1----:R-:W1:Y:S01]  /*197c0*/  @P3 MUFU.LG2 R5, R139 ;  /* 0x0000008b00053308 */ /* 0x002e620000000c00 */
[----:B------:R2:W3:Y:S04]  /*197d0*/  LDS.128 R20, [R233] ;  /* 0x00000000e9147984 */ /* 0x0004e80000000c00 */
[----:B------:R2:W4:Y:S04]  /*197e0*/  LDS.128 R32, [R233+0x800] ;  /* 0x00080000e9207984 */ /* 0x0005280000000c00 */
[----:B------:R2:W2:Y:S04]  /*197f0*/  LDS.128 R40, [R233+0x1000] ;  /* 0x00100000e9287984 */ /* 0x0004a80000000c00 */
[----:B------:R2:W2:Y:S01]  /*19800*/  LDS.128 R48, [R233+0x1800] ;  /* 0x00180000e9307984 */ /* 0x0004a20000000c00 */
[----:B-1----:R-:W-:-:S03]  /*19810*/  @P3 FMUL.FTZ R2, R5, 0.69314718246459960938 ;  /* 0x3f31721805023820 */ /* 0x002fc60000410000 */
[----:B------:R1:W1:Y:S01]  /*19820*/  LDS.128 R56, [R233+0x2000] ;  /* 0x00200000e9387984 */ /* 0x0002620000000c00 */
[----:B------:R-:W-:-:S03]  /*19830*/  @P3 FFMA.FTZ R9, R133, c[0x0][0x238], R2 ;  /* 0x00008e0085093a23 */ /* 0x000fc60000010002 */
        /* <DEDUP_REMOVED lines=49> */
.L_x_440:
[----:B--234-:R-:W-:Y:S05]  /*19b50*/  BSYNC B0 ;  /* 0x0000000000007941 */ /* 0x01cfea0003800000 */
.L_x_439:
[----:B------:R-:W2:Y:S04]  /*19b60*/  LDL.LU.64 R4, [R1+0x70] ;  /* 0x0000700001047983 */ /* 0x000ea80000300a00 */
[----:B------:R-:W3:Y:S04]  /*19b70*/  S2R R3, SR_TID.X ;  /* 0x0000000000037919 */ /* 0x000ee80000002100 */
[----:B------:R-:W4:Y:S01]  /*19b80*/  S2R R8, SR_CTAID.Z ;  /* 0x0000000000087919 */ /* 0x000f220000002700 */
[----:B------:R-:W-:-:S02]  /*19b90*/  USHF.R.S32.HI UR6, URZ, 0x1f, UR12 ;  /* 0x0000001f3f067899 */ /* 0x000fc4000801140c */
[----:B------:R-:W-:Y:S01]  /*19ba0*/  ULDC.64 UR4, c[0x0][0x1f0] ;  /* 0x00007c0000047ab9 */ /* 0x000fe20000000a00 */
[----:B------:R1:W5:Y:S01]  /*19bb0*/  LDL.64 R12, [R1+0x50] ;  /* 0x00005000010c7983 */ /* 0x0003620000100a00 */
[----:B------:R-:W-:Y:S01]  /*19bc0*/  UIMAD UR4, UR6, UR4, URZ ;  /* 0x00000004060472a4 */ /* 0x000fe2000f8e023f */
[----:B------:R-:W-:Y:S03]  /*19bd0*/  BSSY B0, `(.L_x_441) ;  /* 0x0000014000007945 */ /* 0x000fe60003800000 */
[----:B------:R-:W-:Y:S01]  /*19be0*/  UIMAD UR4, UR12, UR5, UR4 ;  /* 0x000000050c0472a4 */ /* 0x000fe2000f8e0204 */
[----:B---3--:R-:W-:-:S04]  /*19bf0*/  SHF.R.S32.HI R0, RZ, 0x1f, R3 ;  /* 0x0000001fff007819 */ /* 0x008fc80000011403 */
[----:B------:R-:W-:-:S04]  /*19c00*/  LEA.HI R0, R0, R3, RZ, 0x3 ;  /* 0x0000000300007211 */ /* 0x000fc800078f18ff */
[----:B------:R-:W-:Y:S02]  /*19c10*/  SHF.R.S32.HI R10, RZ, 0x3, R0 ;  /* 0x00000003ff0a7819 */ /* 0x000fe40000011400 */
[----:B--2---:R-:W-:-:S04]  /*19c20*/  IADD3 R2, P0, R4, UR14, RZ ;  /* 0x0000000e04027c10 */ /* 0x004fc8000ff1e0ff */
[----:B------:R-:W-:Y:S02]  /*19c30*/  IADD3.X R3, R5, UR7, RZ, P0, !PT ;  /* 0x0000000705037c10 */ /* 0x000fe400087fe4ff */
[----:B------:R-:W-:-:S03]  /*19c40*/  ISETP.GE.AND P0, PT, R10, UR11, PT ;  /* 0x0000000b0a007c0c */ /* 0x000fc6000bf06270 */
[----:B----4-:R-:W-:-:S05]  /*19c50*/  IMAD.WIDE.U32 R8, R8, c[0x0][0x1f0], R2 ;  /* 0x00007c0008087a25 */ /* 0x010fca00078e0002 */
[----:B------:R-:W-:-:S05]  /*19c60*/  IADD3 R7, R9, UR4, RZ ;  /* 0x0000000409077c10 */ /* 0x000fca000fffe0ff */
[----:B------:R-:W-:Y:S05]  /*19c70*/  @P0 BRA `(.L_x_442) ;  /* 0x0000009000000947 */ /* 0x000fea0003800000 */
[----:B-1----:R-:W-:Y:S01]  /*19c80*/  MOV R6, R8 ;  /* 0x0000000800067202 */ /* 0x002fe20000000f00 */
[----:B-----5:R-:W-:-:S04]  /*19c90*/  IMAD R0, R13, c[0x0][0x1e8], RZ ;  /* 0x00007a000d007a24 */ /* 0x020fc800078e02ff */
[----:B------:R-:W-:-:S04]  /*19ca0*/  IMAD.WIDE.U32 R2, R12, c[0x0][0x1e8], R6 ;  /* 0x00007a000c027a25 */ /* 0x000fc800078e0006 */
[----:B------:R-:W-:Y:S01]  /*19cb0*/  IMAD R0, R12, c[0x0][0x1ec], R0 ;  /* 0x00007b000c007a24 */ /* 0x000fe200078e0200 */
[----:B------:R-:W-:-:S04]  /*19cc0*/  LEA R4, P0, R2, c[0x0][0x1d0], 0x1 ;  /* 0x0000740002047a11 */ /* 0x000fc800078008ff */
[----:B------:R-:W-:-:S04]  /*19cd0*/  IADD3 R0, R0, R3, RZ ;  /* 0x0000000300007210 */ /* 0x000fc80007ffe0ff */
[----:B------:R-:W-:-:S05]  /*19ce0*/  LEA.HI.X R5, R2, c[0x0][0x1d4], R0, 0x1, P0 ;  /* 0x0000750002057a11 */ /* 0x000fca00000f0c00 */
[----:B------:R1:W-:Y:S04]  /*19cf0*/  STG.E.128 [R4.64], R20 ;  /* 0x0000001404007986 */ /* 0x0003e8000c101d12 */
[----:B------:R1:W-:Y:S02]  /*19d00*/  STG.E.128 [R4.64+0x80], R16 ;  /* 0x0000801004007986 */ /* 0x0003e4000c101d12 */
.L_x_442:
[----:B-1----:R-:W-:Y:S05]  /*19d10*/  BSYNC B0 ;  /* 0x0000000000007941 */ /* 0x002fea0003800000 */
.L_x_441:
[----:B------:R-:W-:Y:S01]  /*19d20*/  IADD3 R0, R10, 0x10, RZ ;  /* 0x000000100a007810 */ /* 0x000fe20007ffe0ff */
[----:B------:R-:W-:Y:S03]  /*19d30*/  BSSY B0, `(.L_x_443) ;  /* 0x000000f000007945 */ /* 0x000fe60003800000 */
[----:B------:R-:W-:-:S13]  /*19d40*/  ISETP.GE.AND P0, PT, R0, UR11, PT ;  /* 0x0000000b00007c0c */ /* 0x000fda000bf06270 */
[----:B------:R-:W-:Y:S05]  /*19d50*/  @P0 BRA `(.L_x_444) ;  /* 0x000000c000000947 */ /* 0x000fea0003800000 */
[----:B-----5:R-:W-:Y:S01]  /*19d60*/  IADD3 R4, P0, R12, 0x10, RZ ;  /* 0x000000100c047810 */ /* 0x020fe20007f1e0ff */
        /* <DEDUP_REMOVED lines=11> */
.L_x_444:
[----:B------:R-:W-:Y:S05]  /*19e20*/  BSYNC B0 ;  /* 0x0000000000007941 */ /* 0x000fea0003800000 */
.L_x_443:
[----:B------:R-:W-:Y:S01]  /*19e30*/  IADD3 R0, R10, 0x20, RZ ;  /* 0x000000200a007810 */ /* 0x000fe20007ffe0ff */
[----:B------:R-:W-:Y:S03]  /*19e40*/  BSSY B0, `(.L_x_445) ;  /* 0x000000f000007945 */ /* 0x000fe60003800000 */
[----:B------:R-:W-:-:S13]  /*19e50*/  ISETP.GE.AND P0, PT, R0, UR11, PT ;  /* 0x0000000b00007c0c */ /* 0x000fda000bf06270 */
[----:B------:R-:W-:Y:S05]  /*19e60*/  @P0 BRA `(.L_x_446) ;  /* 0x000000c000000947 */ /* 0x000fea0003800000 */
[----:B-1---5:R-:W-:Y:S01]  /*19e70*/  IADD3 R4, P0, R12, 0x20, RZ ;  /* 0x000000200c047810 */ /* 0x022fe20007f1e0ff */
        /* <DEDUP_REMOVED lines=11> */
.L_x_446:
[----:B------:R-:W-:Y:S05]  /*19f30*/  BSYNC B0 ;  /* 0x0000000000007941 */ /* 0x000fea0003800000 */
.L_x_445:
[----:B------:R-:W2:Y:S01]  /*19f40*/  LDL.LU R0, [R1+0x68] ;  /* 0x0000680001007983 */ /* 0x000ea20000300800 */
[----:B------:R-:W-:Y:S01]  /*19f50*/  BSSY B0, `(.L_x_447) ;  /* 0x000000f000007945 */ /* 0x000fe20003800000 */
[----:B--2---:R-:W-:-:S13]  /*19f60*/  ISETP.GE.AND P0, PT, R0, UR11, PT ;  /* 0x0000000b00007c0c */ /* 0x004fda000bf06270 */
        /* <DEDUP_REMOVED lines=13> */
.L_x_448:
[----:B------:R-:W-:Y:S05]  /*1a040*/  BSYNC B0 ;  /* 0x0000000000007941 */ /* 0x000fea0003800000 */
.L_x_447:
        /* <DEDUP_REMOVED lines=16> */
.L_x_450:
[----:B------:R-:W-:Y:S05]  /*1a150*/  BSYNC B0 ;  /* 0x0000000000007941 */ /* 0x000fea0003800000 */
.L_x_449:
        /* <DEDUP_REMOVED lines=16> */
.L_x_452:
[----:B------:R-:W-:Y:S05]  /*1a260*/  BSYNC B0 ;  /* 0x0000000000007941 */ /* 0x000fea0003800000 */
.L_x_451:
        /* <DEDUP_REMOVED lines=16> */
.L_x_454:
[----:B------:R-:W-:Y:S05]  /*1a370*/  BSYNC B0 ;  /* 0x0000000000007941 */ /* 0x000fea0003800000 */
.L_x_453:
[----:B------:R-:W2:Y:S02]  /*1a380*/  LDL.LU R0, [R1+0x90] ;  /* 0x0000900001007983 */ /* 0x000ea40000300800 */
[----:B--2---:R-:W-:-:S13]  /*1a390*/  ISETP.GE.AND P0, PT, R0, UR11, PT ;  /* 0x0000000b00007c0c */ /* 0x004fda000bf06270 */
[----:B------:R-:W-:Y:S05]  /*1a3a0*/  @P0 EXIT ;  /* 0x000000000000094d */ /* 0x000fea0003800000 */
[----:B-----5:R-:W-:Y:S01]  /*1a3b0*/  IADD3 R6, P0, R12, 0x70, RZ ;  /* 0x000000700c067810 */ /* 0x020fe20007f1e0ff */
        /* <DEDUP_REMOVED lines=12> */
.L_x_455:
        /* <DEDUP_REMOVED lines=16> */
.L_x_2380:


//--------------------- .text._ZN5flash16flash_fwd_kernelI23Flash_fwd_kernel_traitsILi128ELi128ELi64ELi4ELb0ELb0EN7cutlass10bfloat16_tE19Flash_kernel_traitsILi128ELi128ELi64ELi4ES3_EELb0ELb0ELb1ELb0ELb0ELb1ELb1ELb0EEEvNS_16Flash_fwd_paramsE --------------------------
	.section	.text._ZN5flash16flash_fwd_kernelI23Flash_fwd_kernel_traitsILi128ELi128ELi64ELi4ELb0ELb0EN7cutlass10bfloat16_tE19Flash_kernel_traitsILi128ELi128ELi64ELi4ES3_EELb0ELb0ELb1ELb0ELb0ELb1ELb1ELb0EEEvNS_16Flash_fwd_paramsE,"ax",@progbits
	.sectioninfo	@"SHI_REGISTERS=255"
	.align	128
        .global         _ZN5flash16flash_fwd_kernelI23Flash_fwd_kernel_traitsILi128ELi128ELi64ELi4ELb0ELb0EN7cutlass10bfloat16_tE19Flash_kernel_traitsILi128ELi128ELi64ELi4ES3_EELb0ELb0ELb1ELb0ELb0ELb1ELb1ELb0EEEvNS_16Flash_fwd_paramsE
        .type           _ZN5flash16flash_fwd_kernelI23Flash_fwd_kernel_traitsILi128ELi128ELi64ELi4ELb0ELb0EN7cutlass10bfloat16_tE19Flash_kernel_traitsILi128ELi128ELi64ELi4ES3_EELb0ELb0ELb1ELb0ELb0ELb1ELb1ELb0EEEvNS_16Flash_fwd_paramsE,@function
        .size           _ZN5flash16flash_fwd_kernelI23Flash_fwd_kernel_traitsILi128ELi128ELi64ELi4ELb0ELb0EN7cutlass10bfloat16_tE19Flash_kernel_traitsILi128ELi128ELi64ELi4ES3_EELb0ELb0ELb1ELb0ELb0ELb1ELb1ELb0EEEvNS_16Flash_fwd_paramsE,(.L_x_2381 - _ZN5flash16flash_fwd_kernelI23Flash_fwd_kernel_traitsILi128ELi128ELi64ELi4ELb0ELb0EN7cutlass10bfloat16_tE19Flash_kernel_traitsILi128ELi128ELi64ELi4ES3_EELb0ELb0ELb1ELb0ELb0ELb1ELb1ELb0EEEvNS_16Flash_fwd_paramsE)
        .other          _ZN5flash16flash_fwd_kernelI23Flash_fwd_kernel_traitsILi128ELi128ELi64ELi4ELb0ELb0EN7cutlass10bfloat16_tE19Flash_kernel_traitsILi128ELi128ELi64ELi4ES3_EELb0ELb0ELb1ELb0ELb0ELb1ELb1ELb0EEEvNS_16Flash_fwd_paramsE,@"STO_CUDA_ENTRY STV_DEFAULT"
_ZN5flash16flash_fwd_kernelI23Flash_fwd_kernel_traitsILi128ELi128ELi64ELi4ELb0ELb0EN7cutlass10bfloat16_tE19Flash_kernel_traitsILi128ELi128ELi64ELi4ES3_EELb0ELb0ELb1ELb0ELb0ELb1ELb1ELb0EEEvNS_16Flash_fwd_paramsE:
.text._ZN5flash16flash_fwd_kernelI23Flash_fwd_kernel_traitsILi128ELi128ELi64ELi4ELb0ELb0EN7cutlass10bfloat16_tE19Flash_kernel_traitsILi128ELi128ELi64ELi4ES3_EELb0ELb0ELb1ELb0ELb0ELb1ELb1ELb0EEEvNS_16Flash_fwd_paramsE:
        /* <DEDUP_REMOVED lines=56> */
.L_x_456:
[----:B------:R-:W-:Y:S02]  /*0380*/  ULDC UR6, c[0x0][0x218] ;  /* 0x0000860000067ab9 */ /* 0x000fe40000000800 */
.L_x_457:
        /* <DEDUP_REMOVED lines=116> */
.L_x_460:
[----:B------:R-:W-:Y:S05]  /*0ad0*/  BSYNC B0 ;  /* 0x0000000000007941 */ /* 0x000fea0003800000 */
.L_x_459:
        /* <DEDUP_REMOVED lines=16> */
.L_x_462:
[----:B------:R-:W-:Y:S05]  /*0be0*/  BSYNC B0 ;  /* 0x0000000000007941 */ /* 0x000fea0003800000 */
.L_x_461:
        /* <DEDUP_REMOVED lines=16> */
.L_x_464:
[----:B------:R-:W-:Y:S05]  /*0cf0*/  BSYNC B0 ;  /* 0x0000000000007941 */ /* 0x000fea0003800000 */
.L_x_463:
        /* <DEDUP_REMOVED lines=16> */
.L_x_466:
[----:B------:R-:W-:Y:S05]  /*0e00*/  BSYNC B0 ;  /* 0x0000000000007941 */ /* 0x000fea0003800000 */
.L_x_465:
        /* <DEDUP_REMOVED lines=16> */
.L_x_468:
[----:B------:R-:W-:Y:S05]  /*0f10*/  BSYNC B0 ;  /* 0x0000000000007941 */ /* 0x000fea0003800000 */
.L_x_467:
        /* <DEDUP_REMOVED lines=16> */
.L_x_470:
[----:B------:R-:W-:Y:S05]  /*1020*/  BSYNC B0 ;  /* 0x0000000000007941 */ /* 0x000fea0003800000 */
.L_x_469:
        /* <DEDUP_REMOVED lines=16> */
.L_x_472:
[----:B------:R-:W-:Y:S05]  /*1130*/  BSYNC B0 ;  /* 0x0000000000007941 */ /* 0x000fea0003800000 */
.L_x_471:
        /* <DEDUP_REMOVED lines=16> */
.L_x_474:
[----:B------:R-:W-:Y:S05]  /*1240*/  BSYNC B0 ;  /* 0x0000000000007941 */ /* 0x000fea0003800000 */
.L_x_473:
        /* <DEDUP_REMOVED lines=67> */
.L_x_458:
        /* <DEDUP_REMOVED lines=32> */
.L_x_475:
        /* <DEDUP_REMOVED lines=46> */
.L_x_476:
        /* <DEDUP_REMOVED lines=8> */
[----:B------:R-:W-:Y:S01]  /*1be0*/  SHF.R.S32.HI R2, RZ, 0x3, R0 ;  /* 0x00000003ff027819 */ /* 0x000fe20000011400 */
[----:B------:R-:W-:Y:S01]  /*1bf0*/  UIADD3 UR15, UR8, -0x1, URZ ;  /* 0xffffffff080f7890 */ /* 0x000fe2000fffe03f */
        /* <DEDUP_REMOVED lines=8> */
[----:B------:R-:W-:Y:S01]  /*1c80*/  ISETP.GE.AND P0, PT, R2, UR11, PT ;  /* 0x0000000b02007c0c */ /* 0x000fe2000bf06270 */
[----:B------:R-:W-:Y:S01]  /*1c90*/  IMAD.SHL.U32 R28, R32, 0x8, RZ ;  /* 0x00000008201c7824 */ /* 0x000fe200078e00ff */
[----:B------:R-:W-:Y:S01]  /*1ca0*/  IADD3 R25, R2, 0x20, RZ ;  /* 0x0000002002197810 */ /* 0x000fe20007ffe0ff */
[----:B------:R-:W-:Y:S01]  /*1cb0*/  UMOV UR12, 0x6 ;  /* 0x00000006000c7882 */ /* 0x000fe20000000000 */
        /* <DEDUP_REMOVED lines=8> */
[----:B------:R-:W-:Y:S01]  /*1d40*/  USHF.R.S32.HI UR17, URZ, 0x1f, UR15 ;  /* 0x0000001f3f117899 */ /* 0x000fe2000801140f */
[----:B------:R-:W-:Y:S01]  /*1d50*/  SHF.R.U32.HI R6, RZ, 0x3, R0 ;  /* 0x00000003ff067819 */ /* 0x000fe20000011600 */
[----:B------:R-:W-:Y:S01]  /*1d60*/  STL.64 [R1+0x68], R28 ;  /* 0x0000681c01007387 */ /* 0x000fe20000100a00 */
[----:B------:R-:W-:Y:S01]  /*1d70*/  LOP3.LUT R0, R0, 0x38, R28, 0xf8, !PT ;  /* 0x0000003800007812 */ /* 0x000fe200078ef81c */
[----:B--2---:R-:W-:Y:S01]  /*1d80*/  IMAD.WIDE.U32 R4, R7, c[0x0][0x1a8], R4 ;  /* 0x00006a0007047a25 */ /* 0x004fe200078e0004 */
[----:B------:R-:W-:-:S02]  /*1d90*/  @!P6 IADD3 R9, P1, R30, 0x10, RZ ;  /* 0x000000101e09e810 */ /* 0x000fc40007f3e0ff */
        /* <DEDUP_REMOVED lines=13> */
[----:B------:R-:W-:Y:S01]  /*1e70*/  @!P6 IMAD R14, R9, c[0x0][0x194], R0 ;  /* 0x00006500090eea24 */ /* 0x000fe200078e0200 */
[----:B------:R-:W-:Y:S01]  /*1e80*/  ISETP.GE.AND P3, PT, R16, UR11, PT ;  /* 0x0000000b10007c0c */ /* 0x000fe2000bf66270 */
[----:B------:R-:W-:Y:S01]  /*1e90*/  @!P5 IMAD.X R13, RZ, RZ, R31, P1 ;  /* 0x000000ffff0dd224 */ /* 0x000fe200008e061f */
[----:B------:R-:W-:Y:S01]  /*1ea0*/  @!P0 LEA R10, P1, R6, c[0x0][0x160], 0x1 ;  /* 0x00005800060a8a11 */ /* 0x000fe200078208ff */
[----:B------:R-:W-:Y:S01]  /*1eb0*/  @!P0 IMAD.IADD R0, R7, 0x1, R8 ;  /* 0x0000000107008824 */ /* 0x000fe200078e0208 */
[C---:B------:R-:W-:Y:S01]  /*1ec0*/  IADD3 R15, R2.reuse, 0x50, RZ ;  /* 0x00000050020f7810 */ /* 0x040fe20007ffe0ff */
[----:B------:R-:W-:Y:S01]  /*1ed0*/  @!P6 IMAD.WIDE.U32 R8, R9, c[0x0][0x190], R4 ;  /* 0x000064000908ea25 */ /* 0x000fe200078e0004 */
[----:B------:R-:W-:Y:S01]  /*1ee0*/  STL [R1+0x84], R16 ;  /* 0x0000841001007387 */ /* 0x000fe20000100800 */
[----:B------:R-:W-:Y:S01]  /*1ef0*/  IADD3 R27, R2, 0x70, RZ ;  /* 0x00000070021b7810 */ /* 0x000fe20007ffe0ff */
[----:B------:R-:W-:Y:S01]  /*1f00*/  USHF.L.U64.HI UR20, UR4, UR12, UR5 ;  /* 0x0000000c04147299 */ /* 0x000fe20008010205 */
[----:B------:R-:W-:Y:S01]  /*1f10*/  @!P0 LEA.HI.X R11, R6, c[0x0][0x164], R0, 0x1, P1 ;  /* 0x00005900060b8a11 */ /* 0x000fe200008f0c00 */
[----:B------:R-:W-:Y:S01]  /*1f20*/  @!P5 IMAD R0, R13, c[0x0][0x190], RZ ;  /* 0x000064000d00da24 */ /* 0x000fe200078e02ff */
[----:B------:R-:W-:Y:S01]  /*1f30*/  ISETP.GE.AND P2, PT, R15, UR11, PT ;  /* 0x0000000b0f007c0c */ /* 0x000fe2000bf46270 */
[----:B------:R-:W-:Y:S01]  /*1f40*/  IMAD.SHL.U32 R233, R233, 0x2, RZ ;  /* 0x00000002e9e97824 */ /* 0x000fe200078e00ff */
[----:B------:R-:W-:Y:S01]  /*1f50*/  STL [R1+0x88], R15 ;  /* 0x0000880f01007387 */ /* 0x000fe20000100800 */
[C---:B------:R-:W-:Y:S01]  /*1f60*/  @!P5 IMAD R13, R12.reuse, c[0x0][0x194], R0 ;  /* 0x000065000c0dda24 */ /* 0x040fe200078e0200 */
[----:B------:R-:W-:Y:S01]  /*1f70*/  UIMAD.WIDE.U32 UR26, UR4, 0x20, URZ ;  /* 0x00000020041a78a5 */ /* 0x000fe2000f8e003f */
[----:B------:R-:W-:Y:S01]  /*1f80*/  @!P5 IMAD.WIDE.U32 R6, R12, c[0x0][0x190], R4 ;  /* 0x000064000c06da25 */ /* 0x000fe200078e0004 */
[----:B------:R-:W-:Y:S01]  /*1f90*/  @!P6 LEA R12, P1, R8, c[0x0][0x160], 0x1 ;  /* 0x00005800080cea11 */ /* 0x000fe200078208ff */
[----:B------:R-:W-:Y:S01]  /*1fa0*/  @!PT LDS RZ, [RZ] ;  /* 0x00000000fffff984 */ /* 0x000fe20000000800 */
[----:B------:R-:W-:Y:S01]  /*1fb0*/  @!PT LDS RZ, [RZ] ;  /* 0x00000000fffff984 */ /* 0x000fe20000000800 */
[----:B------:R-:W-:Y:S01]  /*1fc0*/  @!PT LDS RZ, [RZ] ;  /* 0x00000000fffff984 */ /* 0x000fe20000000800 */
[----:B------:R1:W-:Y:S01]  /*1fd0*/  @!P0 LDGSTS.E.BYPASS.LTC128B.128 [R233], [R10.64] ;  /* 0x000000000ae98fae */ /* 0x0003e2000b901d52 */
[----:B------:R-:W-:Y:S01]  /*1fe0*/  LEA.HI R143, R26, R144, RZ, 0x5 ;  /* 0x000000901a8f7211 */ /* 0x000fe200078f28ff */
[----:B------:R-:W-:-:S02]  /*1ff0*/  @!P6 IMAD.IADD R0, R9, 0x1, R14 ;  /* 0x000000010900e824 */ /* 0x000fc400078e020e */
[----:B------:R-:W-:Y:S01]  /*2000*/  @!P5 IMAD.IADD R9, R7, 0x1, R13 ;  /* 0x000000010709d824 */ /* 0x000fe200078e020d */
[----:B------:R1:W-:Y:S01]  /*2010*/  @!P0 LDGSTS.E.BYPASS.LTC128B.128 [R233+0x4000], [R10.64+0x80] ;  /* 0x040000800ae98fae */ /* 0x0003e2000b901d52 */
[----:B------:R-:W-:Y:S02]  /*2020*/  @!P5 LEA R18, P0, R6, c[0x0][0x160], 0x1 ;  /* 0x000058000612da11 */ /* 0x000fe400078008ff */
[----:B------:R-:W-:Y:S02]  /*2030*/  @!P6 LEA.HI.X R13, R8, c[0x0][0x164], R0, 0x1, P1 ;  /* 0x00005900080dea11 */ /* 0x000fe400008f0c00 */
[----:B------:R-:W-:Y:S02]  /*2040*/  @!P4 IADD3 R7, P1, R30, 0x30, RZ ;  /* 0x000000301e07c810 */ /* 0x000fe40007f3e0ff */
[----:B------:R-:W-:Y:S01]  /*2050*/  @!P5 LEA.HI.X R19, R6, c[0x0][0x164], R9, 0x1, P0 ;  /* 0x000059000613da11 */ /* 0x000fe200000f0c09 */
[----:B------:R2:W-:Y:S01]  /*2060*/  @!P6 LDGSTS.E.BYPASS.LTC128B.128 [R233+0x800], [R12.64] ;  /* 0x008000000ce9efae */ /* 0x0005e2000b901d52 */
[----:B------:R-:W-:Y:S01]  /*2070*/  SHF.R.S32.HI R142, RZ, 0x5, R143 ;  /* 0x00000005ff8e7819 */ /* 0x000fe2000001148f */
[----:B------:R-:W-:-:S02]  /*2080*/  @!P4 IMAD.X R6, RZ, RZ, R31, P1 ;  /* 0x000000ffff06c224 */ /* 0x000fc400008e061f */
[----:B------:R2:W-:Y:S01]  /*2090*/  @!P6 LDGSTS.E.BYPASS.LTC128B.128 [R233+0x4800], [R12.64+0x80] ;  /* 0x048000800ce9efae */ /* 0x0005e2000b901d52 */
[----:B------:R-:W-:Y:S01]  /*20a0*/  ISETP.GE.AND P6, PT, R27, UR11, PT ;  /* 0x0000000b1b007c0c */ /* 0x000fe2000bfc6270 */
[----:B------:R-:W-:Y:S02]  /*20b0*/  @!P4 IMAD R6, R6, c[0x0][0x190], RZ ;  /* 0x000064000606ca24 */ /* 0x000fe400078e02ff */
[----:B------:R3:W-:Y:S02]  /*20c0*/  @!P5 LDGSTS.E.BYPASS.LTC128B.128 [R233+0x1000], [R18.64] ;  /* 0x0100000012e9dfae */ /* 0x0007e4000b901d52 */
[C---:B------:R-:W-:Y:S02]  /*20d0*/  @!P4 IMAD R14, R7.reuse, c[0x0][0x194], R6 ;  /* 0x00006500070eca24 */ /* 0x040fe400078e0206 */
[----:B------:R-:W-:Y:S01]  /*20e0*/  @!P4 IMAD.WIDE.U32 R6, R7, c[0x0][0x190], R4 ;  /* 0x000064000706ca25 */ /* 0x000fe200078e0004 */
[----:B------:R3:W-:Y:S03]  /*20f0*/  @!P5 LDGSTS.E.BYPASS.LTC128B.128 [R233+0x5000], [R18.64+0x80] ;  /* 0x0500008012e9dfae */ /* 0x0007e6000b901d52 */
[----:B------:R-:W-:Y:S01]  /*2100*/  @!P4 IMAD.IADD R7, R7, 0x1, R14 ;  /* 0x000000010707c824 */ /* 0x000fe200078e020e */
[----:B-1----:R-:W-:-:S02]  /*2110*/  IADD3 R11, R2, 0x60, RZ ;  /* 0x00000060020b7810 */ /* 0x002fc40007ffe0ff */
[C---:B------:R-:W-:Y:S02]  /*2120*/  @!P3 IADD3 R10, P0, R30.reuse, 0x40, RZ ;  /* 0x000000401e0ab810 */ /* 0x040fe40007f1e0ff */
[----:B------:R-:W-:Y:S01]  /*2130*/  ISETP.GE.AND P1, PT, R11, UR11, PT ;  /* 0x0000000b0b007c0c */ /* 0x000fe2000bf26270 */
[----:B------:R1:W-:Y:S02]  /*2140*/  STL [R1+0x8c], R11 ;  /* 0x00008c0b01007387 */ /* 0x0003e40000100800 */
[--C-:B------:R-:W-:Y:S01]  /*2150*/  @!P3 IMAD.X R0, RZ, RZ, R31.reuse, P0 ;  /* 0x000000ffff00b224 */ /* 0x100fe200000e061f */
[----:B------:R-:W-:Y:S01]  /*2160*/  @!P2 IADD3 R8, P0, R30, 0x50, RZ ;  /* 0x000000501e08a810 */ /* 0x000fe20007f1e0ff */
[----:B------:R-:W-:Y:S04]  /*2170*/  STL [R1+0x80], R27 ;  /* 0x0000801b01007387 */ /* 0x000fe80000100800 */
[----:B------:R-:W-:-:S04]  /*2180*/  @!P2 IMAD.X R9, RZ, RZ, R31, P0 ;  /* 0x000000ffff09a224 */ /* 0x000fc800000e061f */
[----:B------:R-:W-:-:S04]  /*2190*/  @!P2 IMAD R9, R9, c[0x0][0x190], RZ ;  /* 0x000064000909aa24 */ /* 0x000fc800078e02ff */
[C---:B------:R-:W-:Y:S02]  /*21a0*/  @!P2 IMAD R22, R8.reuse, c[0x0][0x194], R9 ;  /* 0x000065000816aa24 */ /* 0x040fe400078e0209 */
[----:B------:R-:W-:-:S04]  /*21b0*/  @!P2 IMAD.WIDE.U32 R8, R8, c[0x0][0x190], R4 ;  /* 0x000064000808aa25 */ /* 0x000fc800078e0004 */
[----:B-1----:R-:W-:Y:S01]  /*21c0*/  @!P3 IMAD R11, R0, c[0x0][0x190], RZ ;  /* 0x00006400000bba24 */ /* 0x002fe200078e02ff */
[----:B------:R-:W-:-:S03]  /*21d0*/  @!P1 IADD3 R0, P0, R30, 0x60, RZ ;  /* 0x000000601e009810 */ /* 0x000fc60007f1e0ff */
[----:B------:R-:W-:Y:S02]  /*21e0*/  @!P3 IMAD R16, R10, c[0x0][0x194], R11 ;  /* 0x000065000a10ba24 */ /* 0x000fe400078e020b */
[----:B------:R-:W-:Y:S01]  /*21f0*/  @!P1 IMAD.X R15, RZ, RZ, R31, P0 ;  /* 0x000000ffff0f9224 */ /* 0x000fe200000e061f */
[----:B------:R-:W-:Y:S01]  /*2200*/  @!P4 LEA R14, P0, R6, c[0x0][0x160], 0x1 ;  /* 0x00005800060eca11 */ /* 0x000fe200078008ff */
[----:B------:R-:W-:-:S04]  /*2210*/  @!P3 IMAD.WIDE.U32 R10, R10, c[0x0][0x190], R4 ;  /* 0x000064000a0aba25 */ /* 0x000fc800078e0004 */
        /* <DEDUP_REMOVED lines=8> */
[C---:B--2---:R-:W-:Y:S01]  /*22a0*/  @!P2 LEA R12, P0, R8.reuse, c[0x0][0x160], 0x1 ;  /* 0x00005800080caa11 */ /* 0x044fe200078008ff */
[----:B------:R-:W-:Y:S01]  /*22b0*/  @!P2 IMAD.IADD R0, R9, 0x1, R22 ;  /* 0x000000010900a824 */ /* 0x000fe200078e0216 */
[----:B------:R-:W-:Y:S01]  /*22c0*/  SHF.R.S32.HI R22, RZ, 0x1f, R21 ;  /* 0x0000001fff167819 */ /* 0x000fe20000011415 */
[----:B------:R1:W-:Y:S03]  /*22d0*/  @!P4 LDGSTS.E.BYPASS.LTC128B.128 [R233+0x5800], [R14.64+0x80] ;  /* 0x058000800ee9cfae */ /* 0x0003e6000b901d52 */
[----:B------:R-:W-:Y:S01]  /*22e0*/  @!P2 LEA.HI.X R13, R8, c[0x0][0x164], R0, 0x1, P0 ;  /* 0x00005900080daa11 */ /* 0x000fe200000f0c00 */
[----:B------:R-:W-:Y:S01]  /*22f0*/  @!P1 IMAD.IADD R0, R7, 0x1, R20 ;  /* 0x0000000107009824 */ /* 0x000fe200078e0214 */
[C---:B------:R-:W-:Y:S01]  /*2300*/  @!P1 LEA R10, P0, R6.reuse, c[0x0][0x160], 0x1 ;  /* 0x00005800060a9a11 */ /* 0x040fe200078008ff */
[----:B------:R2:W-:Y:S03]  /*2310*/  @!P3 LDGSTS.E.BYPASS.LTC128B.128 [R233+0x2000], [R16.64] ;  /* 0x0200000010e9bfae */ /* 0x0005e6000b901d52 */
[----:B------:R-:W-:Y:S01]  /*2320*/  @!P1 LEA.HI.X R11, R6, c[0x0][0x164], R0, 0x1, P0 ;  /* 0x00005900060b9a11 */ /* 0x000fe200000f0c00 */
[----:B------:R-:W-:Y:S01]  /*2330*/  IMAD R0, R3, c[0x0][0x198], RZ ;  /* 0x0000660003007a24 */ /* 0x000fe200078e02ff */
[----:B------:R-:W-:Y:S01]  /*2340*/  @!P6 IADD3 R8, P0, R30, 0x70, RZ ;  /* 0x000000701e08e810 */ /* 0x000fe20007f1e0ff */
[----:B------:R-:W-:Y:S01]  /*2350*/  IMAD.WIDE.U32 R6, R2, c[0x0][0x198], R28 ;  /* 0x0000660002067a25 */ /* 0x000fe200078e001c */
[----:B------:R2:W-:Y:S01]  /*2360*/  @!P3 LDGSTS.E.BYPASS.LTC128B.128 [R233+0x6000], [R16.64+0x80] ;  /* 0x0600008010e9bfae */ /* 0x0005e2000b901d52 */
[----:B------:R-:W-:-:S02]  /*2370*/  ISETP.GE.AND P3, PT, R25, UR6, PT ;  /* 0x0000000619007c0c */ /* 0x000fc4000bf66270 */
[----:B------:R-:W-:Y:S01]  /*2380*/  IMAD R9, R2, c[0x0][0x19c], R0 ;  /* 0x0000670002097a24 */ /* 0x000fe200078e0200 */
[----:B------:R4:W-:Y:S01]  /*2390*/  @!P2 LDGSTS.E.BYPASS.LTC128B.128 [R233+0x2800], [R12.64] ;  /* 0x028000000ce9afae */ /* 0x0009e2000b901d52 */
[----:B------:R-:W-:Y:S01]  /*23a0*/  @!P6 IMAD.X R0, RZ, RZ, R31, P0 ;  /* 0x000000ffff00e224 */ /* 0x000fe200000e061f */
[----:B------:R-:W-:Y:S01]  /*23b0*/  IADD3 R6, P0, R6, UR22, RZ ;  /* 0x0000001606067c10 */ /* 0x000fe2000ff1e0ff */
[----:B------:R-:W-:Y:S01]  /*23c0*/  USHF.L.U32 UR22, UR4, 0x6, URZ ;  /* 0x0000000604167899 */ /* 0x000fe2000800063f */
[----:B------:R4:W-:Y:S01]  /*23d0*/  @!P2 LDGSTS.E.BYPASS.LTC128B.128 [R233+0x6800], [R12.64+0x80] ;  /* 0x068000800ce9afae */ /* 0x0009e2000b901d52 */
[----:B------:R-:W-:Y:S01]  /*23e0*/  @!P6 IMAD R20, R0, c[0x0][0x190], RZ ;  /* 0x000064000014ea24 */ /* 0x000fe200078e02ff */
[----:B------:R-:W-:Y:S01]  /*23f0*/  IADD3.X R7, R7, UR7, R9, P0, !PT ;  /* 0x0000000707077c10 */ /* 0x000fe200087fe409 */
[----:B------:R-:W-:Y:S01]  /*2400*/  IMAD R0, R22, c[0x0][0x1b0], RZ ;  /* 0x00006c0016007a24 */ /* 0x000fe200078e02ff */
[----:B------:R-:W-:Y:S01]  /*2410*/  ISETP.GE.AND P0, PT, R24, UR6, PT ;  /* 0x0000000618007c0c */ /* 0x000fe2000bf06270 */
[----:B------:R-:W-:Y:S01]  /*2420*/  UIMAD UR7, UR20, UR15, URZ ;  /* 0x0000000f140772a4 */ /* 0x000fe2000f8e023f */
[----:B------:R-:W-:Y:S01]  /*2430*/  IMAD.U32 R163, RZ, RZ, UR22 ;  /* 0x00000016ffa37e24 */ /* 0x000fe2000f8e00ff */
[----:B------:R-:W-:Y:S01]  /*2440*/  ISETP.GE.AND P2, PT, R2, UR6, PT ;  /* 0x0000000602007c0c */ /* 0x000fe2000bf46270 */
[C---:B------:R-:W-:Y:S01]  /*2450*/  IMAD R0, R21.reuse, c[0x0][0x1b4], R0 ;  /* 0x00006d0015007a24 */ /* 0x040fe200078e0200 */
[----:B------:R-:W-:Y:S01]  /*2460*/  UIMAD UR7, UR17, UR22, UR7 ;  /* 0x00000016110772a4 */ /* 0x000fe2000f8e0207 */
[----:B------:R-:W-:Y:S01]  /*2470*/  IMAD.WIDE.U32 R30, R21, c[0x0][0x1b0], R6 ;  /* 0x00006c00151e7a25 */ /* 0x000fe200078e0006 */
[----:B------:R5:W-:Y:S03]  /*2480*/  @!P1 LDGSTS.E.BYPASS.LTC128B.128 [R233+0x3000], [R10.64] ;  /* 0x030000000ae99fae */ /* 0x000be6000b901d52 */
[----:B------:R-:W-:Y:S01]  /*2490*/  IMAD.IADD R165, R31, 0x1, R0 ;  /* 0x000000011fa57824 */ /* 0x000fe200078e0200 */
[----:B------:R5:W-:Y:S01]  /*24a0*/  @!P1 LDGSTS.E.BYPASS.LTC128B.128 [R233+0x7000], [R10.64+0x80] ;  /* 0x070000800ae99fae */ /* 0x000be2000b901d52 */
[----:B------:R-:W-:Y:S01]  /*24b0*/  IMAD.MOV.U32 R164, RZ, RZ, R30 ;  /* 0x000000ffffa47224 */ /* 0x000fe200078e001e */
[----:B------:R-:W-:Y:S01]  /*24c0*/  ISETP.GE.AND P1, PT, R25, UR6, PT ;  /* 0x0000000619007c0c */ /* 0x000fe2000bf26270 */
[C---:B------:R-:W-:Y:S01]  /*24d0*/  @!P6 IMAD R20, R8.reuse, c[0x0][0x194], R20 ;  /* 0x000065000814ea24 */ /* 0x040fe200078e0214 */
[----:B------:R-:W-:Y:S01]  /*24e0*/  STL.64 [R1+0x60], R30 ;  /* 0x0000601e01007387 */ /* 0x000fe20000100a00 */
[----:B------:R-:W-:-:S03]  /*24f0*/  @!P6 IMAD.WIDE.U32 R8, R8, c[0x0][0x190], R4 ;  /* 0x000064000808ea25 */ /* 0x000fc600078e0004 */
[----:B------:R-:W-:Y:S01]  /*2500*/  STL.64 [R1+0x58], R164 ;  /* 0x000058a401007387 */ /* 0x000fe20000100a00 */
[----:B------:R-:W-:Y:S01]  /*2510*/  IMAD.U32 R0, RZ, RZ, UR4 ;  /* 0x00000004ff007e24 */ /* 0x000fe2000f8e00ff */
[----:B------:R-:W-:Y:S01]  /*2520*/  @!P6 LEA R6, P4, R8, c[0x0][0x160], 0x1 ;  /* 0x000058000806ea11 */ /* 0x000fe200078808ff */
[----:B------:R-:W-:-:S04]  /*2530*/  IMAD.WIDE.U32 R4, R163, UR15, R164 ;  /* 0x0000000fa3047c25 */ /* 0x000fc8000f8e00a4 */
[----:B-1----:R-:W-:Y:S01]  /*2540*/  IMAD.U32 R15, RZ, RZ, UR4 ;  /* 0x00000004ff0f7e24 */ /* 0x002fe2000f8e00ff */
[----:B------:R-:W-:Y:S01]  /*2550*/  @!P0 LEA R0, P5, R0, R4, 0x4 ;  /* 0x0000000400008211 */ /* 0x000fe200078a20ff */
[----:B------:R-:W-:Y:S01]  /*2560*/  IMAD.U32 R14, RZ, RZ, UR5 ;  /* 0x00000005ff0e7e24 */ /* 0x000fe2000f8e00ff */
[----:B------:R-:W-:Y:S01]  /*2570*/  IADD3 R5, R5, UR7, RZ ;  /* 0x0000000705057c10 */ /* 0x000fe2000fffe0ff */
[----:B------:R-:W-:Y:S01]  /*2580*/  @!P6 IMAD.IADD R7, R9, 0x1, R20 ;  /* 0x000000010907e824 */ /* 0x000fe200078e0214 */
[----:B------:R-:W-:Y:S02]  /*2590*/  USHF.L.U32 UR7, UR5, 0x5, URZ ;  /* 0x0000000505077899 */ /* 0x000fe4000800063f */
[----:B------:R-:W-:Y:S02]  /*25a0*/  @!P0 LEA.HI.X R9, R15, R5, R14, 0x4, P5 ;  /* 0x000000050f098211 */ /* 0x000fe400028f240e */
[----:B------:R-:W-:Y:S02]  /*25b0*/  @!P6 LEA.HI.X R7, R8, c[0x0][0x164], R7, 0x1, P4 ;  /* 0x000059000807ea11 */ /* 0x000fe400020f0c07 */
[----:B------:R-:W-:-:S02]  /*25c0*/  @!P0 LEA R8, P5, R0, c[0x0][0x168], 0x1 ;  /* 0x00005a0000088a11 */ /* 0x000fc400078a08ff */
[----:B-----5:R-:W-:Y:S01]  /*25d0*/  LEA.HI R11, R26, R144, RZ, 0x4 ;  /* 0x000000901a0b7211 */ /* 0x020fe200078f20ff */
[----:B------:R1:W-:Y:S01]  /*25e0*/  @!P6 LDGSTS.E.BYPASS.LTC128B.128 [R233+0x3800], [R6.64] ;  /* 0x0380000006e9efae */ /* 0x0003e2000b901d52 */
[----:B------:R-:W-:Y:S02]  /*25f0*/  @!P0 LEA.HI.X R9, R0, c[0x0][0x16c], R9, 0x1, P5 ;  /* 0x00005b0000098a11 */ /* 0x000fe400028f0c09 */
[C---:B------:R-:W-:Y:S01]  /*2600*/  LOP3.LUT R0, R11.reuse, 0xfffffff0, RZ, 0xc0, !PT ;  /* 0xfffffff00b007812 */ /* 0x040fe200078ec0ff */
[----:B------:R1:W-:Y:S01]  /*2610*/  @!P6 LDGSTS.E.BYPASS.LTC128B.128 [R233+0x7800], [R6.64+0x80] ;  /* 0x0780008006e9efae */ /* 0x0003e2000b901d52 */
[----:B------:R-:W-:Y:S02]  /*2620*/  SHF.R.S32.HI R10, RZ, 0x4, R11 ;  /* 0x00000004ff0a7819 */ /* 0x000fe4000001140b */
[----:B------:R-:W-:Y:S01]  /*2630*/  ISETP.GE.AND P4, PT, R24, UR6, PT ;  /* 0x0000000618007c0c */ /* 0x000fe2000bf86270 */
[----:B------:R-:W-:Y:S01]  /*2640*/  IMAD.IADD R0, R144, 0x1, -R0 ;  /* 0x0000000190007824 */ /* 0x000fe200078e0a00 */
[----:B------:R-:W-:-:S04]  /*2650*/  LEA.HI R11, R11, R10, RZ, 0x1 ;  /* 0x0000000a0b0b7211 */ /* 0x000fc800078f08ff */
[----:B----4-:R-:W-:-:S04]  /*2660*/  SHF.R.S32.HI R12, RZ, 0x1f, R0 ;  /* 0x0000001fff0c7819 */ /* 0x010fc80000011400 */
[----:B--2---:R-:W-:Y:S01]  /*2670*/  LEA.HI R16, R12, R0, RZ, 0x3 ;  /* 0x000000000c107211 */ /* 0x004fe200078f18ff */
[----:B------:R-:W-:Y:S01]  /*2680*/  IMAD.U32 R12, RZ, RZ, UR7 ;  /* 0x00000007ff0c7e24 */ /* 0x000fe2000f8e00ff */
[----:B-1----:R-:W-:-:S04]  /*2690*/  @!P2 LEA R6, P5, R4, c[0x0][0x168], 0x1 ;  /* 0x00005a000406aa11 */ /* 0x002fc800078a08ff */
[----:B------:R-:W-:Y:S02]  /*26a0*/  @!P2 LEA.HI.X R7, R4, c[0x0][0x16c], R5, 0x1, P5 ;  /* 0x00005b000407aa11 */ /* 0x000fe400028f0c05 */
[----:B------:R-:W-:-:S03]  /*26b0*/  ISETP.GE.AND P5, PT, R23, UR6, PT ;  /* 0x0000000617007c0c */ /* 0x000fc6000bfa6270 */
[----:B------:R1:W-:Y:S04]  /*26c0*/  @!P2 LDGSTS.E.BYPASS.LTC128B.128 [R233+0x8000], [R6.64] ;  /* 0x0800000006e9afae */ /* 0x0003e8000b901d52 */
[----:B------:R1:W-:Y:S01]  /*26d0*/  @!P2 LDGSTS.E.BYPASS.LTC128B.128 [R233+0xa000], [R6.64+0x80] ;  /* 0x0a00008006e9afae */ /* 0x0003e2000b901d52 */
[----:B------:R-:W-:-:S03]  /*26e0*/  ISETP.GE.AND P2, PT, R23, UR6, PT ;  /* 0x0000000617007c0c */ /* 0x000fc6000bf46270 */
[----:B------:R2:W-:Y:S02]  /*26f0*/  @!P0 LDGSTS.E.BYPASS.LTC128B.128 [R233+0x8800], [R8.64] ;  /* 0x0880000008e98fae */ /* 0x0005e4000b901d52 */
[----:B------:R-:W-:Y:S02]  /*2700*/  VOTEU.ALL UP0, P5 ;  /* 0x00000000003f7886 */ /* 0x000fe40002800000 */
[----:B------:R2:W-:Y:S01]  /*2710*/  @!P0 LDGSTS.E.BYPASS.LTC128B.128 [R233+0xa800], [R8.64+0x80] ;  /* 0x0a80008008e98fae */ /* 0x0005e2000b901d52 */
[----:B------:R-:W-:Y:S01]  /*2720*/  ISETP.GE.AND P0, PT, R2, UR6, PT ;  /* 0x0000000602007c0c */ /* 0x000fe2000bf06270 */
[----:B------:R-:W-:Y:S02]  /*2730*/  ULDC.64 UR6, c[0x0][0x1a0] ;  /* 0x0000680000067ab9 */ /* 0x000fe40000000a00 */
[----:B------:R-:W-:Y:S02]  /*2740*/  @!UP0 UIMAD UR23, UR5, 0x30, URZ ;  /* 0x00000030051788a4 */ /* 0x000fe4000f8e023f */
[----:B------:R-:W-:-:S02]  /*2750*/  USHF.L.U64.HI UR12, UR6, UR12, UR7 ;  /* 0x0000000c060c7299 */ /* 0x000fc40008010207 */
[----:B------:R-:W-:Y:S02]  /*2760*/  UISETP.GT.AND UP0, UPT, UR15, UR9, UPT ;  /* 0x000000090f00728c */ /* 0x000fe4000bf04270 */
[----:B------:R-:W-:Y:S01]  /*2770*/  UIMAD UR7, UR12, UR15, URZ ;  /* 0x0000000f0c0772a4 */ /* 0x000fe2000f8e023f */
[----:B-1----:R-:W-:Y:S02]  /*2780*/  LOP3.LUT R7, R16, 0xfffffff8, RZ, 0xc0, !PT ;  /* 0xfffffff810077812 */ /* 0x002fe400078ec0ff */
[----:B------:R-:W-:Y:S02]  /*2790*/  LOP3.LUT R6, R11, 0xfffffffe, RZ, 0xc0, !PT ;  /* 0xfffffffe0b067812 */ /* 0x000fe400078ec0ff */
[----:B------:R-:W-:Y:S01]  /*27a0*/  @!P3 IADD3 R11, P6, R4, UR26, RZ ;  /* 0x0000001a040bbc10 */ /* 0x000fe2000ffde0ff */
[----:B------:R-:W-:Y:S02]  /*27b0*/  IMAD.IADD R17, R0, 0x1, -R7 ;  /* 0x0000000100117824 */ /* 0x000fe400078e0a07 */
[----:B------:R-:W-:Y:S01]  /*27c0*/  IMAD R0, R3, c[0x0][0x1a0], RZ ;  /* 0x0000680003007a24 */ /* 0x000fe200078e02ff */
[----:B------:R-:W-:Y:S01]  /*27d0*/  @!P3 IADD3.X R12, R5, UR27, R12, P6, !PT ;  /* 0x0000001b050cbc10 */ /* 0x000fe2000b7fe40c */
[----:B--2---:R-:W-:Y:S01]  /*27e0*/  IMAD.SHL.U32 R9, R32, 0x40, RZ ;  /* 0x0000004020097824 */ /* 0x004fe200078e00ff */
[----:B------:R-:W-:Y:S01]  /*27f0*/  @!P3 LEA R8, P6, R11, c[0x0][0x168], 0x1 ;  /* 0x00005a000b08ba11 */ /* 0x000fe200078c08ff */
[----:B------:R-:W-:-:S02]  /*2800*/  IMAD.IADD R15, R10, 0x1, -R6 ;  /* 0x000000010a0f7824 */ /* 0x000fc400078e0a06 */
[----:B------:R-:W-:Y:S02]  /*2810*/  IMAD.U32 R3, RZ, RZ, UR4 ;  /* 0x00000004ff037e24 */ /* 0x000fe4000f8e00ff */
[C---:B------:R-:W-:Y:S01]  /*2820*/  IMAD R13, R2.reuse, c[0x0][0x1a4], R0 ;  /* 0x00006900020d7a24 */ /* 0x040fe200078e0200 */
[----:B------:R-:W-:Y:S01]  /*2830*/  LOP3.LUT R0, R9, 0x1c0, RZ, 0xc0, !PT ;  /* 0x000001c009007812 */ /* 0x000fe200078ec0ff */
[C---:B------:R-:W-:Y:S01]  /*2840*/  IMAD.SHL.U32 R10, R2.reuse, 0x8, RZ ;  /* 0x00000008020a7824 */ /* 0x040fe200078e00ff */
[----:B------:R-:W-:Y:S01]  /*2850*/  @!P3 LEA.HI.X R9, R11, c[0x0][0x16c], R12, 0x1, P6 ;  /* 0x00005b000b09ba11 */ /* 0x000fe200030f0c0c */
[----:B------:R-:W-:-:S03]  /*2860*/  IMAD.WIDE.U32 R6, R2, c[0x0][0x1a0], R28 ;  /* 0x0000680002067a25 */ /* 0x000fc600078e001c */
[----:B------:R-:W-:Y:S01]  /*2870*/  LOP3.LUT R10, R0, 0x8, R10, 0xf8, !PT ;  /* 0x00000008000a7812 */ /* 0x000fe200078ef80a */
[----:B------:R-:W-:Y:S01]  /*2880*/  @!P5 IMAD.WIDE.U32 R2, R3, 0x30, R4 ;  /* 0x000000300302d825 */ /* 0x000fe200078e0004 */
[----:B------:R-:W-:Y:S01]  /*2890*/  SHF.R.U32.HI R5, RZ, 0x3, R0 ;  /* 0x00000003ff057819 */ /* 0x000fe20000011600 */
[----:B------:R1:W-:Y:S01]  /*28a0*/  @!P3 LDGSTS.E.BYPASS.LTC128B.128 [R233+0x9000], [R8.64] ;  /* 0x0900000008e9bfae */ /* 0x0003e2000b901d52 */
[----:B------:R-:W-:Y:S01]  /*28b0*/  IADD3 R4, P6, R6, UR24, RZ ;  /* 0x0000001806047c10 */ /* 0x000fe2000ffde0ff */
[----:B------:R-:W-:Y:S01]  /*28c0*/  IMAD R0, R22, c[0x0][0x1b8], RZ ;  /* 0x00006e0016007a24 */ /* 0x000fe200078e02ff */
[----:B------:R-:W-:Y:S01]  /*28d0*/  LOP3.LUT R11, R10, R5, RZ, 0x3c, !PT ;  /* 0x000000050a0b7212 */ /* 0x000fe200078e3cff */
[----:B------:R1:W-:Y:S01]  /*28e0*/  @!P3 LDGSTS.E.BYPASS.LTC128B.128 [R233+0xb000], [R8.64+0x80] ;  /* 0x0b00008008e9bfae */ /* 0x0003e2000b901d52 */
[----:B------:R-:W-:Y:S01]  /*28f0*/  IADD3.X R5, R7, UR21, R13, P6, !PT ;  /* 0x0000001507057c10 */ /* 0x000fe2000b7fe40d */
[----:B------:R-:W-:Y:S01]  /*2900*/  IMAD R10, R21, c[0x0][0x1bc], R0 ;  /* 0x00006f00150a7a24 */ /* 0x000fe200078e0200 */
[----:B------:R-:W-:Y:S01]  /*2910*/  @!P5 IADD3 R0, R3, UR23, RZ ;  /* 0x000000170300dc10 */ /* 0x000fe2000fffe0ff */
[----:B------:R-:W-:Y:S01]  /*2920*/  USHF.L.U32 UR21, UR6, 0x6, URZ ;  /* 0x0000000606157899 */ /* 0x000fe2000800063f */
[----:B------:R-:W-:Y:S01]  /*2930*/  @!P5 LEA R6, P6, R2, c[0x0][0x168], 0x1 ;  /* 0x00005a000206da11 */ /* 0x000fe200078c08ff */
[----:B------:R-:W-:Y:S01]  /*2940*/  IMAD.WIDE.U32 R24, R21, c[0x0][0x1b8], R4 ;  /* 0x00006e0015187a25 */ /* 0x000fe200078e0004 */
[----:B------:R-:W-:-:S02]  /*2950*/  UIMAD.WIDE.U32 UR24, UR6, 0x20, URZ ;  /* 0x00000020061878a5 */ /* 0x000fc4000f8e003f */
[----:B------:R-:W-:Y:S01]  /*2960*/  @!P5 LEA.HI.X R7, R2, c[0x0][0x16c], R0, 0x1, P6 ;  /* 0x00005b000207da11 */ /* 0x000fe200030f0c00 */
[----:B------:R-:W-:Y:S01]  /*2970*/  IMAD.U32 R2, RZ, RZ, UR15 ;  /* 0x0000000fff027e24 */ /* 0x000fe2000f8e00ff */
[----:B------:R-:W-:Y:S01]  /*2980*/  UIMAD UR7, UR17, UR21, UR7 ;  /* 0x00000015110772a4 */ /* 0x000fe2000f8e0207 */
[----:B---3--:R-:W-:Y:S01]  /*2990*/  IMAD.IADD R19, R25, 0x1, R10 ;  /* 0x0000000119137824 */ /* 0x008fe200078e020a */
[----:B------:R-:W-:Y:S01]  /*29a0*/  STL.64 [R1+0x78], R24 ;  /* 0x0000781801007387 */ /* 0x000fe20000100a00 */
[----:B------:R-:W-:Y:S01]  /*29b0*/  IMAD.MOV.U32 R18, RZ, RZ, R24 ;  /* 0x000000ffff127224 */ /* 0x000fe200078e0018 */
[----:B------:R-:W-:Y:S01]  /*29c0*/  UIADD3 UR23, UR14, 0x1, -UR16 ;  /* 0x000000010e177890 */ /* 0x000fe2000fffe810 */
[----:B------:R-:W-:Y:S01]  /*29d0*/  IMAD.U32 R4, RZ, RZ, UR6 ;  /* 0x00000006ff047e24 */ /* 0x000fe2000f8e00ff */
[----:B------:R2:W-:Y:S01]  /*29e0*/  @!P5 LDGSTS.E.BYPASS.LTC128B.128 [R233+0x9800], [R6.64] ;  /* 0x0980000006e9dfae */ /* 0x0005e2000b901d52 */
[----:B------:R-:W-:Y:S01]  /*29f0*/  IMAD.WIDE.U32 R2, R2, UR21, R18 ;  /* 0x0000001502027c25 */ /* 0x000fe2000f8e0012 */
[----:B------:R-:W-:-:S02]  /*2a00*/  ULDC UR17, c[0x0][0x2e4] ;  /* 0x0000b90000117ab9 */ /* 0x000fc40000000800 */
[----:B------:R2:W-:Y:S01]  /*2a10*/  @!P5 LDGSTS.E.BYPASS.LTC128B.128 [R233+0xb800], [R6.64+0x80] ;  /* 0x0b80008006e9dfae */ /* 0x0005e2000b901d52 */
[----:B------:R-:W-:Y:S01]  /*2a20*/  IMAD.SHL.U32 R10, R15, 0x8, RZ ;  /* 0x000000080f0a7824 */ /* 0x000fe200078e00ff */
[----:B------:R-:W-:Y:S01]  /*2a30*/  IADD3 R3, R3, UR7, RZ ;  /* 0x0000000703037c10 */ /* 0x000fe2000fffe0ff */
[----:B------:R-:W-:Y:S01]  /*2a40*/  IMAD R0, R15, 0x200, R11 ;  /* 0x000002000f007824 */ /* 0x000fe200078e020b */
[----:B------:R-:W0:Y:S01]  /*2a50*/  LDGDEPBAR ;  /* 0x00000000000079af */ /* 0x000e220000000000 */
[C---:B------:R-:W-:Y:S01]  /*2a60*/  @!P1 IADD3 R14, P3, R2.reuse, UR24, RZ ;  /* 0x00000018020e9c10 */ /* 0x040fe2000ff7e0ff */
[----:B------:R-:W-:Y:S01]  /*2a70*/  ULDC UR7, c[0x0][0x2e8] ;  /* 0x0000ba0000077ab9 */ /* 0x000fe20000000800 */
[----:B-1----:R-:W-:Y:S01]  /*2a80*/  @!P0 LEA R8, P6, R2, c[0x0][0x170], 0x1 ;  /* 0x00005c0002088a11 */ /* 0x002fe200078c08ff */
[----:B------:R-:W-:Y:S01]  /*2a90*/  @!P2 IMAD.WIDE.U32 R4, R4, 0x30, R2 ;  /* 0x000000300404a825 */ /* 0x000fe200078e0002 */
[----:B------:R1:W-:Y:S01]  /*2aa0*/  STL.64 [R1+0x70], R18 ;  /* 0x0000701201007387 */ /* 0x0003e20000100a00 */
[----:B------:R-:W-:Y:S01]  /*2ab0*/  UIADD3 UR17, UR14, -UR17, -UR16 ;  /* 0x800000110e117290 */ /* 0x000fe2000fffe810 */
[----:B------:R-:W-:Y:S01]  /*2ac0*/  @!P0 LEA.HI.X R9, R2, c[0x0][0x174], R3, 0x1, P6 ;  /* 0x00005d0002098a11 */ /* 0x000fe200030f0c03 */
[----:B------:R-:W-:Y:S01]  /*2ad0*/  IMAD.SHL.U32 R212, R0, 0x2, RZ ;  /* 0x0000000200d47824 */ /* 0x000fe200078e00ff */
[----:B------:R-:W-:-:S04]  /*2ae0*/  UIADD3 UR7, UR23, UR7, URZ ;  /* 0x0000000717077290 */ /* 0x000fc8000fffe03f */
[C---:B------:R-:W-:Y:S02]  /*2af0*/  IADD3 R0, R212.reuse, 0x8000, RZ ;  /* 0x00008000d4007810 */ /* 0x040fe40007ffe0ff */
[----:B------:R-:W-:Y:S01]  /*2b00*/  IADD3 R223, R212, 0x8020, RZ ;  /* 0x00008020d4df7810 */ /* 0x000fe20007ffe0ff */
[----:B--2---:R-:W-:Y:S01]  /*2b10*/  IMAD.U32 R7, RZ, RZ, UR6 ;  /* 0x00000006ff077e24 */ /* 0x004fe2000f8e00ff */
[----:B------:R-:W-:-:S04]  /*2b20*/  DEPBAR.LE SB0, 0x0 ;  /* 0x000080000000791a */ /* 0x000fc80000000000 */
[----:B------:R-:W-:Y:S01]  /*2b30*/  BAR.SYNC.DEFER_BLOCKING 0x0 ;  /* 0x0000000000007b1d */ /* 0x000fe20000010000 */
[----:B------:R-:W-:Y:S01]  /*2b40*/  @!P4 LEA R7, P5, R7, R2, 0x4 ;  /* 0x000000020707c211 */ /* 0x000fe200078a20ff */
[----:B------:R-:W-:Y:S02]  /*2b50*/  IMAD.SHL.U32 R2, R17, 0x40, RZ ;  /* 0x0000004011027824 */ /* 0x000fe400078e00ff */
[----:B-1----:R-:W-:Y:S02]  /*2b60*/  IMAD.MOV.U32 R18, RZ, RZ, c[0x0][0x1a4] ;  /* 0x00006900ff127624 */ /* 0x002fe400078e00ff */
[----:B------:R-:W-:Y:S01]  /*2b70*/  IMAD.U32 R6, RZ, RZ, UR6 ;  /* 0x00000006ff067e24 */ /* 0x000fe2000f8e00ff */
[----:B------:R-:W-:Y:S01]  /*2b80*/  LOP3.LUT R2, R2, 0x1c0, RZ, 0xc0, !PT ;  /* 0x000001c002027812 */ /* 0x000fe200078ec0ff */
[C---:B------:R-:W-:Y:S02]  /*2b90*/  IMAD.SHL.U32 R13, R18.reuse, 0x20, RZ ;  /* 0x00000020120d7824 */ /* 0x040fe400078e00ff */
[----:B------:R-:W-:Y:S01]  /*2ba0*/  @!P2 IMAD R11, R18, 0x30, RZ ;  /* 0x00000030120ba824 */ /* 0x000fe200078e02ff */
[----:B------:R-:W-:-:S02]  /*2bb0*/  LOP3.LUT R12, R2, 0x8, R10, 0xf8, !PT ;  /* 0x00000008020c7812 */ /* 0x000fc400078ef80a */
[----:B------:R-:W-:Y:S01]  /*2bc0*/  SHF.R.U32.HI R10, RZ, 0x3, R2 ;  /* 0x00000003ff0a7819 */ /* 0x000fe20000011602 */
[----:B------:R-:W-:Y:S01]  /*2bd0*/  @!P2 IMAD.IADD R5, R5, 0x1, R11 ;  /* 0x000000010505a824 */ /* 0x000fe200078e020b */
[----:B------:R-:W-:Y:S02]  /*2be0*/  @!P4 LEA.HI.X R6, R6, R3, R18, 0x4, P5 ;  /* 0x000000030606c211 */ /* 0x000fe400028f2412 */
[----:B------:R-:W-:Y:S01]  /*2bf0*/  LOP3.LUT R141, R12, R10, RZ, 0x3c, !PT ;  /* 0x0000000a0c8d7212 */ /* 0x000fe200078e3cff */
[----:B------:R-:W-:Y:S01]  /*2c00*/  IMAD.SHL.U32 R12, R16, 0x40, RZ ;  /* 0x00000040100c7824 */ /* 0x000fe200078e00ff */
[----:B------:R-:W-:Y:S02]  /*2c10*/  @!P4 LEA R2, P5, R7, c[0x0][0x170], 0x1 ;  /* 0x00005c000702ca11 */ /* 0x000fe400078a08ff */
[----:B------:R-:W-:Y:S02]  /*2c20*/  @!P1 IADD3.X R13, R3, UR25, R13, P3, !PT ;  /* 0x00000019030d9c10 */ /* 0x000fe40009ffe40d */
[----:B------:R-:W-:Y:S01]  /*2c30*/  @!P2 LEA R10, P3, R4, c[0x0][0x170], 0x1 ;  /* 0x00005c00040aaa11 */ /* 0x000fe200078608ff */
[----:B------:R-:W-:Y:S01]  /*2c40*/  @P0 STS.128 [R233+0xc000], RZ ;  /* 0x00c000ffe9000388 */ /* 0x000fe20000000c00 */
[----:B------:R-:W-:-:S02]  /*2c50*/  LOP3.LUT R140, R12, 0xfffffe00, RZ, 0xc0, !PT ;  /* 0xfffffe000c8c7812 */ /* 0x000fc400078ec0ff */
[----:B------:R-:W-:Y:S01]  /*2c60*/  @!P4 LEA.HI.X R3, R7, c[0x0][0x174], R6, 0x1, P5 ;  /* 0x00005d000703ca11 */ /* 0x000fe200028f0c06 */
[----:B------:R-:W-:Y:S01]  /*2c70*/  @P0 STS.128 [R233+0xe000], RZ ;  /* 0x00e000ffe9000388 */ /* 0x000fe20000000c00 */
[----:B------:R-:W-:Y:S02]  /*2c80*/  @!P1 LEA R6, P5, R14, c[0x0][0x170], 0x1 ;  /* 0x00005c000e069a11 */ /* 0x000fe400078a08ff */
[----:B------:R-:W-:Y:S01]  /*2c90*/  @!P2 LEA.HI.X R11, R4, c[0x0][0x174], R5, 0x1, P3 ;  /* 0x00005d00040baa11 */ /* 0x000fe200018f0c05 */
[----:B------:R-:W-:Y:S01]  /*2ca0*/  @!PT LDS RZ, [RZ] ;  /* 0x00000000fffff984 */ /* 0x000fe20000000800 */
[----:B------:R-:W-:Y:S01]  /*2cb0*/  @!PT LDS RZ, [RZ] ;  /* 0x00000000fffff984 */ /* 0x000fe20000000800 */
[----:B------:R-:W-:Y:S01]  /*2cc0*/  @!PT LDS RZ, [RZ] ;  /* 0x00000000fffff984 */ /* 0x000fe20000000800 */
[----:B------:R1:W-:Y:S01]  /*2cd0*/  @!P0 LDGSTS.E.BYPASS.LTC128B.128 [R233+0xc000], [R8.64] ;  /* 0x0c00000008e98fae */ /* 0x0003e2000b901d52 */
[----:B------:R-:W-:Y:S01]  /*2ce0*/  IMAD R4, R142, 0x400, R140 ;  /* 0x000004008e047824 */ /* 0x000fe200078e028c */
[----:B------:R-:W-:Y:S02]  /*2cf0*/  @!P1 LEA.HI.X R7, R14, c[0x0][0x174], R13, 0x1, P5 ;  /* 0x00005d000e079a11 */ /* 0x000fe400028f0c0d */
        /* <DEDUP_REMOVED lines=25> */
[----:B------:R-:W-:Y:S01]  /*2e90*/  R2P PR, R17, 0x6 ;  /* 0x0000000611007804 */ /* 0x000fe20000000000 */
[----:B------:R-:W-:Y:S02]  /*2ea0*/  IMAD.MOV.U32 R2, RZ, RZ, 0x20 ;  /* 0x00000020ff027424 */ /* 0x000fe400078e00ff */
[----:B------:R-:W-:Y:S02]  /*2eb0*/  LDSM.16.M88.4 R28, [R212+0x8000] ;  /* 0x00800000d41c783b */ /* 0x000fe40000000200 */
[----:B------:R-:W-:-:S02]  /*2ec0*/  SEL R3, R3, 0xfffffff0, !P1 ;  /* 0xfffffff003037807 */ /* 0x000fc40004800000 */
[----:B------:R-:W-:Y:S01]  /*2ed0*/  LDSM.16.M88.4 R24, [R212+0x8800] ;  /* 0x00880000d418783b */ /* 0x000fe20000000200 */
[----:B------:R-:W-:Y:S02]  /*2ee0*/  SEL R2, R2, 0xffffffe0, !P2 ;  /* 0xffffffe002027807 */ /* 0x000fe40005000000 */
[----:B------:R-:W-:Y:S01]  /*2ef0*/  R2P PR, R32, 0x6 ;  /* 0x0000000620007804 */ /* 0x000fe20000000000 */
[----:B---3--:R-:W2:Y:S01]  /*2f00*/  LDSM.16.M88.4 R4, [R219+0x2000] ;  /* 0x00200000db04783b */ /* 0x008ea20000000200 */
[--C-:B------:R-:W-:Y:S02]  /*2f10*/  IMAD R220, R3, 0x2, R219.reuse ;  /* 0x0000000203dc7824 */ /* 0x100fe400078e02db */
[C---:B------:R-:W-:Y:S01]  /*2f20*/  IMAD R222, R2.reuse, 0x2, R219 ;  /* 0x0000000202de7824 */ /* 0x040fe200078e02db */
[----:B------:R-:W-:Y:S01]  /*2f30*/  LDSM.16.M88.4 R20, [R212+0x9000] ;  /* 0x00900000d414783b */ /* 0x000fe20000000200 */
[----:B------:R-:W-:-:S03]  /*2f40*/  IMAD R221, R2, 0x2, R220 ;  /* 0x0000000202dd7824 */ /* 0x000fc600078e02dc */
[----:B------:R-:W-:Y:S04]  /*2f50*/  LDSM.16.M88.4 R16, [R212+0x9800] ;  /* 0x00980000d410783b */ /* 0x000fe80000000200 */
[----:B------:R-:W-:Y:S01]  /*2f60*/  @P1 IADD3 R223, R0, -0x20, RZ ;  /* 0xffffffe000df1810 */ /* 0x000fe20007ffe0ff */
[----:B------:R-:W-:Y:S01]  /*2f70*/  LDSM.16.M88.4 R12, [R220+0x2000] ;  /* 0x00200000dc0c783b */ /* 0x000fe20000000200 */
[----:B------:R-:W-:Y:S02]  /*2f80*/  IMAD.MOV.U32 R0, RZ, RZ, 0x40 ;  /* 0x00000040ff007424 */ /* 0x000fe400078e00ff */
[C---:B------:R-:W-:Y:S01]  /*2f90*/  IADD3 R230, R223.reuse, 0x800, RZ ;  /* 0x00000800dfe67810 */ /* 0x040fe20007ffe0ff */
[----:B-1----:R-:W1:Y:S01]  /*2fa0*/  LDSM.16.M88.4 R8, [R219] ;  /* 0x00000000db08783b */ /* 0x002e620000000200 */
[----:B------:R-:W-:-:S02]  /*2fb0*/  IADD3 R229, R223, 0x1000, RZ ;  /* 0x00001000dfe57810 */ /* 0x000fc40007ffe0ff */
[----:B------:R-:W-:Y:S01]  /*2fc0*/  SEL R0, R0, 0xffffffc0, !P2 ;  /* 0xffffffc000007807 */ /* 0x000fe20005000000 */
[----:B------:R-:W3:Y:S01]  /*2fd0*/  LDSM.16.M88.4 R44, [R223+0x1800] ;  /* 0x00180000df2c783b */ /* 0x000ee20000000200 */
[C---:B------:R-:W-:Y:S02]  /*2fe0*/  IADD3 R228, R223.reuse, 0x1800, RZ ;  /* 0x00001800dfe47810 */ /* 0x040fe40007ffe0ff */
[C---:B------:R-:W-:Y:S01]  /*2ff0*/  IADD3 R227, R223.reuse, 0x2000, RZ ;  /* 0x00002000dfe37810 */ /* 0x040fe20007ffe0ff */
[----:B------:R-:W4:Y:S01]  /*3000*/  LDSM.16.M88.4 R56, [R223] ;  /* 0x00000000df38783b */ /* 0x000f220000000200 */
[----:B------:R-:W-:Y:S01]  /*3010*/  IMAD.IADD R218, R212, 0x1, R0 ;  /* 0x00000001d4da7824 */ /* 0x000fe200078e0200 */
[C---:B------:R-:W-:Y:S01]  /*3020*/  IADD3 R226, R223.reuse, 0x2800, RZ ;  /* 0x00002800dfe27810 */ /* 0x040fe20007ffe0ff */
[----:B------:R-:W-:Y:S01]  /*3030*/  IMAD.IADD R217, R0, 0x1, R223 ;  /* 0x0000000100d97824 */ /* 0x000fe200078e02df */
[----:B------:R-:W5:Y:S01]  /*3040*/  LDSM.16.M88.4 R52, [R223+0x800] ;  /* 0x00080000df34783b */ /* 0x000f620000000200 */
[----:B------:R-:W-:-:S02]  /*3050*/  IADD3 R225, R223, 0x3000, RZ ;  /* 0x00003000dfe17810 */ /* 0x000fc40007ffe0ff */
[----:B------:R-:W-:Y:S01]  /*3060*/  IADD3 R224, R223, 0x3800, RZ ;  /* 0x00003800dfe07810 */ /* 0x000fe20007ffe0ff */
[----:B------:R-:W3:Y:S04]  /*3070*/  LDSM.16.M88.4 R48, [R223+0x1000] ;  /* 0x00100000df30783b */ /* 0x000ee80000000200 */
[----:B------:R-:W0:Y:S01]  /*3080*/  LDGDEPBAR ;  /* 0x00000000000079af */ /* 0x000e220000000000 */
[C---:B--2---:R-:W-:Y:S08]  /*3090*/  HMMA.16816.F32.BF16 R36, R4.reuse, R28, RZ ;  /* 0x0000001c0424723c */ /* 0x044ff000000418ff */
[C---:B------:R-:W-:Y:S08]  /*30a0*/  HMMA.16816.F32.BF16 R60, R4.reuse, R30, RZ ;  /* 0x0000001e043c723c */ /* 0x040ff000000418ff */
[----:B------:R-:W-:Y:S08]  /*30b0*/  HMMA.16816.F32.BF16 R32, R4, R24, RZ ;  /* 0x000000180420723c */ /* 0x000ff000000418ff */
[C---:B-1----:R-:W-:Y:S08]  /*30c0*/  HMMA.16816.F32.BF16 R104, R8.reuse, R28, RZ ;  /* 0x0000001c0868723c */ /* 0x042ff000000418ff */
[----:B------:R-:W-:Y:S08]  /*30d0*/  HMMA.16816.F32.BF16 R88, R8, R30, RZ ;  /* 0x0000001e0858723c */ /* 0x000ff000000418ff */
[C---:B------:R-:W-:Y:S08]  /*30e0*/  HMMA.16816.F32.BF16 R28, R4.reuse, R20, RZ ;  /* 0x00000014041c723c */ /* 0x040ff000000418ff */
[C---:B------:R-:W-:Y:S08]  /*30f0*/  HMMA.16816.F32.BF16 R40, R4.reuse, R16, RZ ;  /* 0x000000100428723c */ /* 0x040ff000000418ff */
        /* <DEDUP_REMOVED lines=9> */
[----:B------:R-:W-:Y:S07]  /*3190*/  LDSM.16.M88.4 R20, [R222] ;  /* 0x00000000de14783b */ /* 0x000fee0000000200 */
[C---:B------:R-:W-:Y:S08]  /*31a0*/  HMMA.16816.F32.BF16 R76, R8.reuse, R16, RZ ;  /* 0x00000010084c723c */ /* 0x040ff000000418ff */
[----:B------:R-:W-:Y:S01]  /*31b0*/  HMMA.16816.F32.BF16 R8, R8, R18, RZ ;  /* 0x000000120808723c */ /* 0x000fe200000418ff */
[----:B------:R-:W-:Y:S07]  /*31c0*/  LDSM.16.M88.4 R16, [R222+0x2000] ;  /* 0x00200000de10783b */ /* 0x000fee0000000200 */
[C---:B---3--:R-:W-:Y:S01]  /*31d0*/  HMMA.16816.F32.BF16 R108, R12.reuse, R44, R40 ;  /* 0x0000002c0c6c723c */ /* 0x048fe20000041828 */
[----:B------:R-:W2:Y:S07]  /*31e0*/  LDSM.16.M88.4 R40, [R218+0x8000] ;  /* 0x00800000da28783b */ /* 0x000eae0000000200 */
[C---:B----4-:R-:W-:Y:S01]  /*31f0*/  HMMA.16816.F32.BF16 R92, R12.reuse, R56, R36 ;  /* 0x000000380c5c723c */ /* 0x050fe20000041824 */
[----:B------:R-:W3:Y:S07]  /*3200*/  LDSM.16.M88.4 R36, [R218+0x8800] ;  /* 0x00880000da24783b */ /* 0x000eee0000000200 */
[C---:B-----5:R-:W-:Y:S01]  /*3210*/  HMMA.16816.F32.BF16 R120, R12.reuse, R52, R32 ;  /* 0x000000340c78723c */ /* 0x060fe20000041820 */
[----:B------:R-:W4:Y:S07]  /*3220*/  LDSM.16.M88.4 R32, [R218+0x9000] ;  /* 0x00900000da20783b */ /* 0x000f2e0000000200 */
[----:B------:R-:W-:Y:S08]  /*3230*/  HMMA.16816.F32.BF16 R116, R12, R48, R28 ;  /* 0x000000300c74723c */ /* 0x000ff0000004181c */
[C---:B-1----:R-:W-:Y:S08]  /*3240*/  HMMA.16816.F32.BF16 R28, R4.reuse, R56, R104 ;  /* 0x00000038041c723c */ /* 0x042ff00000041868 */
[----:B------:R-:W-:Y:S08]  /*3250*/  HMMA.16816.F32.BF16 R132, R4, R44, R76 ;  /* 0x0000002c0484723c */ /* 0x000ff0000004184c */
[C---:B------:R-:W-:Y:S08]  /*3260*/  HMMA.16816.F32.BF16 R60, R12.reuse, R58, R60 ;  /* 0x0000003a0c3c723c */ /* 0x040ff0000004183c */
[C---:B------:R-:W-:Y:S08]  /*3270*/  HMMA.16816.F32.BF16 R64, R12.reuse, R54, R64 ;  /* 0x000000360c40723c */ /* 0x040ff00000041840 */
[C---:B------:R-:W-:Y:S08]  /*3280*/  HMMA.16816.F32.BF16 R72, R12.reuse, R50, R72 ;  /* 0x000000320c48723c */ /* 0x040ff00000041848 */
[-C--:B------:R-:W-:Y:S01]  /*3290*/  HMMA.16816.F32.BF16 R112, R12, R46.reuse, R68 ;  /* 0x0000002e0c70723c */ /* 0x080fe20000041844 */
[----:B------:R-:W-:Y:S07]  /*32a0*/  LDSM.16.M88.4 R12, [R217] ;  /* 0x00000000d90c783b */ /* 0x000fee0000000200 */
[C---:B------:R-:W-:Y:S01]  /*32b0*/  HMMA.16816.F32.BF16 R76, R4.reuse, R46, R8 ;  /* 0x0000002e044c723c */ /* 0x040fe20000041808 */
[----:B------:R-:W1:Y:S04]  /*32c0*/  LDSM.16.M88.4 R8, [R221] ;  /* 0x00000000dd08783b */ /* 0x000e680000000200 */
[----:B------:R-:W-:Y:S03]  /*32d0*/  LDSM.16.M88.4 R44, [R217+0x800] ;  /* 0x00080000d92c783b */ /* 0x000fe60000000200 */
[C---:B------:R-:W-:Y:S08]  /*32e0*/  HMMA.16816.F32.BF16 R124, R4.reuse, R52, R84 ;  /* 0x00000034047c723c */ /* 0x040ff00000041854 */
[C---:B------:R-:W-:Y:S08]  /*32f0*/  HMMA.16816.F32.BF16 R128, R4.reuse, R48, R80 ;  /* 0x000000300480723c */ /* 0x040ff00000041850 */
[C---:B------:R-:W-:Y:S08]  /*3300*/  HMMA.16816.F32.BF16 R88, R4.reuse, R58, R88 ;  /* 0x0000003a0458723c */ /* 0x040ff00000041858 */
[C---:B------:R-:W-:Y:S08]  /*3310*/  HMMA.16816.F32.BF16 R84, R4.reuse, R54, R100 ;  /* 0x000000360454723c */ /* 0x040ff00000041864 */
[----:B------:R-:W-:Y:S01]  /*3320*/  HMMA.16816.F32.BF16 R80, R4, R50, R96 ;  /* 0x000000320450723c */ /* 0x000fe20000041860 */
[----:B------:R-:W5:Y:S07]  /*3330*/  LDSM.16.M88.4 R4, [R221+0x2000] ;  /* 0x00200000dd04783b */ /* 0x000f6e0000000200 */
[----:B--2---:R-:W-:Y:S01]  /*3340*/  HMMA.16816.F32.BF16 R48, R20, R40, R28 ;  /* 0x000000281430723c */ /* 0x004fe2000004181c */
[----:B------:R-:W-:Y:S07]  /*3350*/  LDSM.16.M88.4 R28, [R219+0x4000] ;  /* 0x00400000db1c783b */ /* 0x000fee0000000200 */
[C---:B------:R-:W-:Y:S08]  /*3360*/  HMMA.16816.F32.BF16 R136, R16.reuse, R24, R108 ;  /* 0x000000181088723c */ /* 0x040ff0000004186c */
[C---:B---3--:R-:W-:Y:S08]  /*3370*/  HMMA.16816.F32.BF16 R52, R16.reuse, R36, R120 ;  /* 0x000000241034723c */ /* 0x048ff00000041878 */
[C---:B----4-:R-:W-:Y:S01]  /*3380*/  HMMA.16816.F32.BF16 R108, R16.reuse, R34, R72 ;  /* 0x00000022106c723c */ /* 0x050fe20000041848 */
[----:B------:R-:W2:Y:S07]  /*3390*/  LDSM.16.M88.4 R72, [R212+0xa000] ;  /* 0x00a00000d448783b */ /* 0x000eae0000000200 */
[C---:B------:R-:W-:Y:S08]  /*33a0*/  HMMA.16816.F32.BF16 R68, R16.reuse, R40, R92 ;  /* 0x000000281044723c */ /* 0x040ff0000004185c */
[C---:B------:R-:W-:Y:S01]  /*33b0*/  HMMA.16816.F32.BF16 R56, R16.reuse, R42, R60 ;  /* 0x0000002a1038723c */ /* 0x040fe2000004183c */
[----:B------:R-:W3:Y:S07]  /*33c0*/  LDSM.16.M88.4 R60, [R217+0x1000] ;  /* 0x00100000d93c783b */ /* 0x000eee0000000200 */
[C---:B------:R-:W-:Y:S01]  /*33d0*/  HMMA.16816.F32.BF16 R92, R16.reuse, R38, R64 ;  /* 0x00000026105c723c */ /* 0x040fe20000041840 */
[----:B------:R-:W4:Y:S07]  /*33e0*/  LDSM.16.M88.4 R64, [R217+0x1800] ;  /* 0x00180000d940783b */ /* 0x000f2e0000000200 */
[C---:B------:R-:W-:Y:S08]  /*33f0*/  HMMA.16816.F32.BF16 R120, R16.reuse, R32, R116 ;  /* 0x000000201078723c */ /* 0x040ff00000041874 */
[----:B------:R-:W-:Y:S08]  /*3400*/  HMMA.16816.F32.BF16 R104, R16, R26, R112 ;  /* 0x0000001a1068723c */ /* 0x000ff00000041870 */
[----:B-1----:R-:W-:Y:S01]  /*3410*/  HMMA.16816.F32.BF16 R16, R8, R12, R48 ;  /* 0x0000000c0810723c */ /* 0x002fe20000041830 */
[----:B------:R-:W-:Y:S07]  /*3420*/  LDSM.16.M88.4 R48, [R218+0xa000] ;  /* 0x00a00000da30783b */ /* 0x000fee0000000200 */
        /* <DEDUP_REMOVED lines=8> */
[C---:B------:R-:W-:Y:S08]  /*34b0*/  HMMA.16816.F32.BF16 R132, R20.reuse, R24, R132 ;  /* 0x000000181484723c */ /* 0x040ff00000041884 */
[----:B------:R-:W-:Y:S01]  /*34c0*/  HMMA.16816.F32.BF16 R116, R20, R26, R76 ;  /* 0x0000001a1474723c */ /* 0x000fe2000004184c */
[----:B------:R-:W1:Y:S04]  /*34d0*/  LDSM.16.M88.4 R20, [R219+0x6000] ;  /* 0x00600000db14783b */ /* 0x000e680000000200 */
[----:B------:R-:W-:Y:S03]  /*34e0*/  LDSM.16.M88.4 R24, [R222+0x4000] ;  /* 0x00400000de18783b */ /* 0x000fe60000000200 */
[C---:B-----5:R-:W-:Y:S01]  /*34f0*/  HMMA.16816.F32.BF16 R80, R4.reuse, R44, R52 ;  /* 0x0000002c0450723c */ /* 0x060fe20000041834 */
[----:B------:R-:W5:Y:S07]  /*3500*/  LDSM.16.M88.4 R52, [R223+0x2000] ;  /* 0x00200000df34783b */ /* 0x000f6e0000000200 */
[C---:B------:R-:W-:Y:S08]  /*3510*/  HMMA.16816.F32.BF16 R112, R4.reuse, R12, R68 ;  /* 0x0000000c0470723c */ /* 0x040ff00000041844 */
[----:B------:R-:W-:Y:S01]  /*3520*/  HMMA.16816.F32.BF16 R84, R4, R14, R56 ;  /* 0x0000000e0454723c */ /* 0x000fe20000041838 */
[----:B------:R-:W1:Y:S07]  /*3530*/  LDSM.16.M88.4 R56, [R212+0xb000] ;  /* 0x00b00000d438783b */ /* 0x000e6e0000000200 */
[----:B--2---:R-:W-:Y:S08]  /*3540*/  HMMA.16816.F32.BF16 R16, R28, R72, R16 ;  /* 0x000000481c10723c */ /* 0x004ff00000041810 */
[C---:B---3--:R-:W-:Y:S08]  /*3550*/  HMMA.16816.F32.BF16 R68, R4.reuse, R60, R120 ;  /* 0x0000003c0444723c */ /* 0x048ff00000041878 */
[C---:B------:R-:W-:Y:S08]  /*3560*/  HMMA.16816.F32.BF16 R76, R4.reuse, R46, R92 ;  /* 0x0000002e044c723c */ /* 0x040ff0000004185c */
[C---:B------:R-:W-:Y:S08]  /*3570*/  HMMA.16816.F32.BF16 R108, R4.reuse, R62, R108 ;  /* 0x0000003e046c723c */ /* 0x040ff0000004186c */
[C---:B----4-:R-:W-:Y:S08]  /*3580*/  HMMA.16816.F32.BF16 R120, R4.reuse, R64, R136 ;  /* 0x000000400478723c */ /* 0x050ff00000041888 */
[----:B------:R-:W-:Y:S01]  /*3590*/  HMMA.16816.F32.BF16 R104, R4, R66, R104 ;  /* 0x000000420468723c */ /* 0x000fe20000041868 */
[----:B------:R-:W2:Y:S07]  /*35a0*/  LDSM.16.M88.4 R4, [R220+0x6000] ;  /* 0x00600000dc04783b */ /* 0x000eae0000000200 */
[C---:B------:R-:W-:Y:S01]  /*35b0*/  HMMA.16816.F32.BF16 R92, R8.reuse, R14, R96 ;  /* 0x0000000e085c723c */ /* 0x040fe20000041860 */
[----:B------:R-:W-:Y:S07]  /*35c0*/  LDSM.16.M88.4 R12, [R221+0x4000] ;  /* 0x00400000dd0c783b */ /* 0x000fee0000000200 */
[C---:B------:R-:W-:Y:S08]  /*35d0*/  HMMA.16816.F32.BF16 R96, R8.reuse, R60, R124 ;  /* 0x0000003c0860723c */ /* 0x040ff0000004187c */
[----:B------:R-:W-:Y:S08]  /*35e0*/  HMMA.16816.F32.BF16 R124, R8, R62, R128 ;  /* 0x0000003e087c723c */ /* 0x000ff00000041880 */
[----:B-1----:R-:W-:Y:S08]  /*35f0*/  HMMA.16816.F32.BF16 R60, R20, R72, R112 ;  /* 0x00000048143c723c */ /* 0x002ff00000041870 */
[C---:B------:R-:W-:Y:S08]  /*3600*/  HMMA.16816.F32.BF16 R100, R8.reuse, R44, R100 ;  /* 0x0000002c0864723c */ /* 0x040ff00000041864 */
[C---:B------:R-:W-:Y:S01]  /*3610*/  HMMA.16816.F32.BF16 R88, R8.reuse, R46, R88 ;  /* 0x0000002e0858723c */ /* 0x040fe20000041858 */
[----:B------:R-:W-:Y:S07]  /*3620*/  LDSM.16.M88.4 R44, [R217+0x2000] ;  /* 0x00200000d92c783b */ /* 0x000fee0000000200 */
[C---:B------:R-:W-:Y:S08]  /*3630*/  HMMA.16816.F32.BF16 R128, R8.reuse, R64, R132 ;  /* 0x000000400880723c */ /* 0x040ff00000041884 */
[----:B------:R-:W-:Y:S08]  /*3640*/  HMMA.16816.F32.BF16 R116, R8, R66, R116 ;  /* 0x000000420874723c */ /* 0x000ff00000041874 */
[----:B-----5:R-:W-:Y:S01]  /*3650*/  HMMA.16816.F32.BF16 R8, R32, R52, R16 ;  /* 0x000000342008723c */ /* 0x020fe20000041810 */
[----:B------:R-:W1:Y:S07]  /*3660*/  LDSM.16.M88.4 R16, [R222+0x6000] ;  /* 0x00600000de10783b */ /* 0x000e6e0000000200 */
[C---:B------:R-:W-:Y:S08]  /*3670*/  HMMA.16816.F32.BF16 R84, R20.reuse, R74, R84 ;  /* 0x0000004a1454723c */ /* 0x040ff00000041854 */
[----:B------:R-:W-:Y:S08]  /*3680*/  HMMA.16816.F32.BF16 R132, R20, R56, R68 ;  /* 0x000000381484723c */ /* 0x000ff00000041844 */
[----:B------:R-:W-:Y:S08]  /*3690*/  HMMA.16816.F32.BF16 R68, R28, R74, R92 ;  /* 0x0000004a1c44723c */ /* 0x000ff0000004185c */
[----:B--2---:R-:W-:Y:S08]  /*36a0*/  HMMA.16816.F32.BF16 R64, R4, R52, R60 ;  /* 0x000000340440723c */ /* 0x004ff0000004183c */
[----:B------:R-:W-:Y:S01]  /*36b0*/  HMMA.16816.F32.BF16 R60, R24, R48, R8 ;  /* 0x00000030183c723c */ /* 0x000fe20000041808 */
[----:B------:R-:W2:Y:S07]  /*36c0*/  LDSM.16.M88.4 R8, [R221+0x6000] ;  /* 0x00600000dd08783b */ /* 0x000eae0000000200 */
[C---:B------:R-:W-:Y:S08]  /*36d0*/  HMMA.16816.F32.BF16 R112, R20.reuse, R40, R80 ;  /* 0x000000281470723c */ /* 0x040ff00000041850 */
[C---:B------:R-:W-:Y:S08]  /*36e0*/  HMMA.16816.F32.BF16 R76, R20.reuse, R42, R76 ;  /* 0x0000002a144c723c */ /* 0x040ff0000004184c */
[C---:B------:R-:W-:Y:S08]  /*36f0*/  HMMA.16816.F32.BF16 R108, R20.reuse, R58, R108 ;  /* 0x0000003a146c723c */ /* 0x040ff0000004186c */
[C---:B------:R-:W-:Y:S08]  /*3700*/  HMMA.16816.F32.BF16 R120, R20.reuse, R36, R120 ;  /* 0x000000241478723c */ /* 0x040ff00000041878 */
[----:B------:R-:W-:Y:S08]  /*3710*/  HMMA.16816.F32.BF16 R104, R20, R38, R104 ;  /* 0x000000261468723c */ /* 0x000ff00000041868 */
[C---:B------:R-:W-:Y:S08]  /*3720*/  HMMA.16816.F32.BF16 R72, R28.reuse, R40, R100 ;  /* 0x000000281c48723c */ /* 0x040ff00000041864 */
[----:B------:R-:W-:Y:S01]  /*3730*/  HMMA.16816.F32.BF16 R88, R28, R42, R88 ;  /* 0x0000002a1c58723c */ /* 0x000fe20000041858 */
[----:B------:R-:W3:Y:S07]  /*3740*/  LDSM.16.M88.4 R40, [R223+0x2800] ;  /* 0x00280000df28783b */ /* 0x000eee0000000200 */
[-C--:B------:R-:W-:Y:S08]  /*3750*/  HMMA.16816.F32.BF16 R20, R4, R54.reuse, R84 ;  /* 0x000000360414723c */ /* 0x080ff00000041854 */
[----:B------:R-:W-:Y:S08]  /*3760*/  HMMA.16816.F32.BF16 R68, R32, R54, R68 ;  /* 0x000000362044723c */ /* 0x000ff00000041844 */
[----:B-1----:R-:W-:Y:S08]  /*3770*/  HMMA.16816.F32.BF16 R52, R16, R48, R64 ;  /* 0x000000301034723c */ /* 0x002ff00000041840 */
[----:B------:R-:W-:Y:S08]  /*3780*/  HMMA.16816.F32.BF16 R64, R12, R44, R60 ;  /* 0x0000002c0c40723c */ /* 0x000ff0000004183c */
[C---:B------:R-:W-:Y:S08]  /*3790*/  HMMA.16816.F32.BF16 R84, R28.reuse, R36, R128 ;  /* 0x000000241c54723c */ /* 0x040ff00000041880 */
[----:B------:R-:W-:Y:S08]  /*37a0*/  HMMA.16816.F32.BF16 R116, R28, R38, R116 ;  /* 0x000000261c74723c */ /* 0x000ff00000041874 */
[----:B------:R-:W-:Y:S01]  /*37b0*/  HMMA.16816.F32.BF16 R36, R16, R50, R20 ;  /* 0x000000321024723c */ /* 0x000fe20000041814 */
[----:B------:R-:W1:Y:S01]  /*37c0*/  LDSM.16.M88.4 R20, [R218+0xa800] ;  /* 0x00a80000da14783b */ /* 0x000e620000000200 */
[----:B------:R-:W-:-:S04]  /*37d0*/  FMUL.FTZ R0, R64, c[0x0][0x2ec] ;  /* 0x0000bb0040007a20 */ /* 0x000fc80000410000 */
[----:B------:R4:W-:Y:S02]  /*37e0*/  MUFU.TANH R136, R0 ;  /* 0x0000000000887308 */ /* 0x0009e40000002400 */
[----:B------:R-:W-:Y:S08]  /*37f0*/  HMMA.16816.F32.BF16 R48, R24, R50, R68 ;  /* 0x000000321830723c */ /* 0x000ff00000041844 */
[----:B--2---:R-:W-:Y:S01]  /*3800*/  HMMA.16816.F32.BF16 R52, R8, R44, R52 ;  /* 0x0000002c0834723c */ /* 0x004fe20000041834 */
[----:B----4-:R-:W-:-:S07]  /*3810*/  FMUL.FTZ R0, R65, c[0x0][0x2ec] ;  /* 0x0000bb0041007a20 */ /* 0x010fce0000410000 */
[C---:B------:R-:W-:Y:S01]  /*3820*/  HMMA.16816.F32.BF16 R96, R28.reuse, R56, R96 ;  /* 0x000000381c60723c */ /* 0x040fe20000041860 */
[----:B------:R2:W-:Y:S07]  /*3830*/  MUFU.TANH R131, R0 ;  /* 0x0000000000837308 */ /* 0x0005ee0000002400 */
[----:B------:R-:W-:Y:S01]  /*3840*/  HMMA.16816.F32.BF16 R80, R28, R58, R124 ;  /* 0x0000003a1c50723c */ /* 0x000fe2000004187c */
[----:B------:R-:W4:Y:S07]  /*3850*/  LDSM.16.M88.4 R28, [R223+0x3000] ;  /* 0x00300000df1c783b */ /* 0x000f2e0000000200 */
[----:B---3--:R-:W-:Y:S01]  /*3860*/  HMMA.16816.F32.BF16 R56, R32, R40, R72 ;  /* 0x000000282038723c */ /* 0x008fe20000041848 */
[----:B------:R-:W3:Y:S01]  /*3870*/  LDSM.16.M88.4 R72, [R223+0x3800] ;  /* 0x00380000df48783b */ /* 0x000ee20000000200 */
[----:B--2---:R-:W-:-:S04]  /*3880*/  FMUL.FTZ R0, R66, c[0x0][0x2ec] ;  /* 0x0000bb0042007a20 */ /* 0x004fc80000410000 */
[----:B------:R2:W5:Y:S02]  /*3890*/  MUFU.TANH R128, R0 ;  /* 0x0000000000807308 */ /* 0x0005640000002400 */
[-C--:B------:R-:W-:Y:S01]  /*38a0*/  HMMA.16816.F32.BF16 R68, R8, R46.reuse, R36 ;  /* 0x0000002e0844723c */ /* 0x080fe20000041824 */
[----:B------:R-:W3:Y:S07]  /*38b0*/  LDSM.16.M88.4 R36, [R217+0x2800] ;  /* 0x00280000d924783b */ /* 0x000eee0000000200 */
[----:B------:R-:W-:Y:S01]  /*38c0*/  HMMA.16816.F32.BF16 R44, R12, R46, R48 ;  /* 0x0000002e0c2c723c */ /* 0x000fe20000041830 */
[----:B--2---:R-:W-:-:S07]  /*38d0*/  FMUL.FTZ R0, R67, c[0x0][0x2ec] ;  /* 0x0000bb0043007a20 */ /* 0x004fce0000410000 */
[----:B------:R-:W-:Y:S01]  /*38e0*/  HMMA.16816.F32.BF16 R60, R4, R40, R112 ;  /* 0x00000028043c723c */ /* 0x000fe20000041870 */
[----:B------:R2:W-:Y:S07]  /*38f0*/  MUFU.TANH R130, R0 ;  /* 0x0000000000827308 */ /* 0x0005ee0000002400 */
[----:B-1----:R-:W-:Y:S08]  /*3900*/  HMMA.16816.F32.BF16 R48, R24, R20, R56 ;  /* 0x000000141830723c */ /* 0x002ff00000041838 */
[----:B------:R-:W-:Y:S01]  /*3910*/  HMMA.16816.F32.BF16 R64, R4, R42, R76 ;  /* 0x0000002a0440723c */ /* 0x000fe2000004184c */
[----:B--2---:R-:W-:-:S04]  /*3920*/  FMUL.FTZ R0, R52, c[0x0][0x2ec] ;  /* 0x0000bb0034007a20 */ /* 0x004fc80000410000 */
[----:B------:R1:W2:Y:S03]  /*3930*/  MUFU.TANH R125, R0 ;  /* 0x00000000007d7308 */ /* 0x0002a60000002400 */
[C---:B----4-:R-:W-:Y:S08]  /*3940*/  HMMA.16816.F32.BF16 R76, R4.reuse, R28, R132 ;  /* 0x0000001c044c723c */ /* 0x050ff00000041884 */
[----:B------:R-:W-:Y:S01]  /*3950*/  HMMA.16816.F32.BF16 R108, R4, R30, R108 ;  /* 0x0000001e046c723c */ /* 0x000fe2000004186c */
[----:B-1----:R-:W-:-:S07]  /*3960*/  FMUL.FTZ R0, R53, c[0x0][0x2ec] ;  /* 0x0000bb0035007a20 */ /* 0x002fce0000410000 */
[C---:B---3--:R-:W-:Y:S01]  /*3970*/  HMMA.16816.F32.BF16 R120, R4.reuse, R72, R120 ;  /* 0x000000480478723c */ /* 0x048fe20000041878 */
[----:B------:R1:W-:Y:S07]  /*3980*/  MUFU.TANH R129, R0 ;  /* 0x0000000000817308 */ /* 0x0003ee0000002400 */
[----:B------:R-:W-:Y:S08]  /*3990*/  HMMA.16816.F32.BF16 R104, R4, R74, R104 ;  /* 0x0000004a0468723c */ /* 0x000ff00000041868 */
[----:B------:R-:W-:Y:S01]  /*39a0*/  HMMA.16816.F32.BF16 R4, R16, R20, R60 ;  /* 0x000000141004723c */ /* 0x000fe2000004183c */
[----:B-1----:R-:W-:-:S04]  /*39b0*/  FMUL.FTZ R0, R54, c[0x0][0x2ec] ;  /* 0x0000bb0036007a20 */ /* 0x002fc80000410000 */
[----:B------:R1:W3:Y:S03]  /*39c0*/  MUFU.TANH R112, R0 ;  /* 0x0000000000707308 */ /* 0x0002e60000002400 */
[----:B------:R-:W-:Y:S08]  /*39d0*/  HMMA.16816.F32.BF16 R48, R12, R36, R48 ;  /* 0x000000240c30723c */ /* 0x000ff00000041830 */
[----:B------:R-:W-:Y:S01]  /*39e0*/  HMMA.16816.F32.BF16 R80, R32, R30, R80 ;  /* 0x0000001e2050723c */ /* 0x000fe20000041850 */
[----:B-1----:R-:W-:-:S07]  /*39f0*/  FMUL.FTZ R0, R55, c[0x0][0x2ec] ;  /* 0x0000bb0037007a20 */ /* 0x002fce0000410000 */
[----:B------:R-:W-:Y:S01]  /*3a00*/  HMMA.16816.F32.BF16 R52, R32, R42, R88 ;  /* 0x0000002a2034723c */ /* 0x000fe20000041858 */
[----:B------:R-:W1:Y:S01]  /*3a10*/  LDSM.16.M88.4 R40, [R218+0xb000] ;  /* 0x00b00000da28783b */ /* 0x000e620000000200 */
[----:B------:R4:W-:Y:S02]  /*3a20*/  MUFU.TANH R126, R0 ;  /* 0x00000000007e7308 */ /* 0x0009e40000002400 */
[----:B----4-:R-:W-:-:S06]  /*3a30*/  FMUL.FTZ R0, R44, c[0x0][0x2ec] ;  /* 0x0000bb002c007a20 */ /* 0x010fcc0000410000 */
[----:B------:R4:W-:Y:S02]  /*3a40*/  MUFU.TANH R124, R0 ;  /* 0x00000000007c7308 */ /* 0x0009e40000002400 */
[----:B----4-:R-:W-:-:S06]  /*3a50*/  FMUL.FTZ R0, R45, c[0x0][0x2ec] ;  /* 0x0000bb002d007a20 */ /* 0x010fcc0000410000 */
[----:B------:R4:W-:Y:S02]  /*3a60*/  MUFU.TANH R127, R0 ;  /* 0x00000000007f7308 */ /* 0x0009e40000002400 */
[----:B----4-:R-:W-:-:S06]  /*3a70*/  FMUL.FTZ R0, R46, c[0x0][0x2ec] ;  /* 0x0000bb002e007a20 */ /* 0x010fcc0000410000 */
[----:B------:R4:W1:Y:S02]  /*3a80*/  MUFU.TANH R113, R0 ;  /* 0x0000000000717308 */ /* 0x0008640000002400 */
[----:B----4-:R-:W-:Y:S02]  /*3a90*/  FMUL.FTZ R0, R47, c[0x0][0x2ec] ;  /* 0x0000bb002f007a20 */ /* 0x010fe40000410000 */
[----:B------:R-:W-:Y:S04]  /*3aa0*/  HMMA.16816.F32.BF16 R44, R32, R28, R96 ;  /* 0x0000001c202c723c */ /* 0x000fe80000041860 */
[----:B------:R4:W-:Y:S04]  /*3ab0*/  MUFU.TANH R115, R0 ;  /* 0x0000000000737308 */ /* 0x0009e80000002400 */
[----:B------:R-:W-:Y:S08]  /*3ac0*/  HMMA.16816.F32.BF16 R28, R8, R36, R4 ;  /* 0x00000024081c723c */ /* 0x000ff00000041804 */
[----:B------:R-:W-:Y:S01]  /*3ad0*/  HMMA.16816.F32.BF16 R4, R24, R22, R52 ;  /* 0x000000161804723c */ /* 0x000fe20000041834 */
[----:B----4-:R-:W-:-:S04]  /*3ae0*/  FMUL.FTZ R0, R68, c[0x0][0x2ec] ;  /* 0x0000bb0044007a20 */ /* 0x010fc80000410000 */
[----:B------:R4:W-:Y:S03]  /*3af0*/  MUFU.TANH R102, R0 ;  /* 0x0000000000667308 */ /* 0x0009e60000002400 */
[----:B-1----:R-:W-:Y:S08]  /*3b00*/  HMMA.16816.F32.BF16 R56, R24, R40, R44 ;  /* 0x000000281838723c */ /* 0x002ff0000004182c */
[----:B------:R-:W-:Y:S01]  /*3b10*/  HMMA.16816.F32.BF16 R20, R16, R22, R64 ;  /* 0x000000161014723c */ /* 0x000fe20000041840 */
[----:B----4-:R-:W-:-:S07]  /*3b20*/  FMUL.FTZ R0, R69, c[0x0][0x2ec] ;  /* 0x0000bb0045007a20 */ /* 0x010fce0000410000 */
[----:B------:R-:W-:Y:S01]  /*3b30*/  HMMA.16816.F32.BF16 R44, R12, R38, R4 ;  /* 0x000000260c2c723c */ /* 0x000fe20000041804 */
[----:B------:R1:W-:Y:S06]  /*3b40*/  MUFU.TANH R114, R0 ;  /* 0x0000000000727308 */ /* 0x0003ec0000002400 */
[----:B------:R-:W-:Y:S01]  /*3b50*/  FMUL.FTZ R4, R28, c[0x0][0x2ec] ;  /* 0x0000bb001c047a20 */ /* 0x000fe20000410000 */
[----:B------:R-:W-:Y:S01]  /*3b60*/  HMMA.16816.F32.BF16 R52, R16, R40, R76 ;  /* 0x000000281034723c */ /* 0x000fe2000004184c */
[----:B------:R-:W-:Y:S02]  /*3b70*/  IMAD.U32 R6, RZ, RZ, UR15 ;  /* 0x0000000fff067e24 */ /* 0x000fe4000f8e00ff */
[----:B------:R4:W-:Y:S05]  /*3b80*/  MUFU.TANH R95, R4 ;  /* 0x00000004005f7308 */ /* 0x0009ea0000002400 */
[----:B------:R-:W-:Y:S01]  /*3b90*/  HMMA.16816.F32.BF16 R36, R8, R38, R20 ;  /* 0x000000260824723c */ /* 0x000fe20000041814 */
[----:B-1----:R-:W-:-:S04]  /*3ba0*/  FMUL.FTZ R0, R70, c[0x0][0x2ec] ;  /* 0x0000bb0046007a20 */ /* 0x002fc80000410000 */
[----:B------:R1:W1:Y:S03]  /*3bb0*/  MUFU.TANH R97, R0 ;  /* 0x0000000000617308 */ /* 0x0002660000002400 */
[----:B------:R-:W-:Y:S02]  /*3bc0*/  FMUL.FTZ R7, R44, c[0x0][0x2ec] ;  /* 0x0000bb002c077a20 */ /* 0x000fe40000410000 */
[----:B------:R-:W-:Y:S02]  /*3bd0*/  FMUL.FTZ R23, R46, c[0x0][0x2ec] ;  /* 0x0000bb002e177a20 */ /* 0x000fe40000410000 */
[----:B----4-:R-:W-:Y:S01]  /*3be0*/  FMUL.FTZ R4, R29, c[0x0][0x2ec] ;  /* 0x0000bb001d047a20 */ /* 0x010fe20000410000 */
[----:B------:R4:W-:Y:S01]  /*3bf0*/  MUFU.TANH R91, R7 ;  /* 0x00000007005b7308 */ /* 0x0009e20000002400 */
[----:B------:R-:W-:Y:S02]  /*3c00*/  FMUL.FTZ R40, R47, c[0x0][0x2ec] ;  /* 0x0000bb002f287a20 */ /* 0x000fe40000410000 */
[----:B-1----:R-:W-:-:S05]  /*3c10*/  FMUL.FTZ R0, R71, c[0x0][0x2ec] ;  /* 0x0000bb0047007a20 */ /* 0x002fca0000410000 */
[----:B------:R-:W-:Y:S01]  /*3c20*/  MUFU.TANH R96, R4 ;  /* 0x0000000400607308 */ /* 0x000fe20000002400 */
[----:B------:R-:W-:Y:S01]  /*3c30*/  HMMA.16816.F32.BF16 R68, R32, R72, R84 ;  /* 0x000000482044723c */ /* 0x000fe20000041854 */
[----:B----4-:R-:W-:-:S06]  /*3c40*/  FMUL.FTZ R7, R45, c[0x0][0x2ec] ;  /* 0x0000bb002d077a20 */ /* 0x010fcc0000410000 */
[----:B------:R1:W4:Y:S01]  /*3c50*/  MUFU.TANH R101, R0 ;  /* 0x0000000000657308 */ /* 0x0003220000002400 */
[----:B------:R-:W-:Y:S07]  /*3c60*/  HMMA.16816.F32.BF16 R44, R24, R42, R80 ;  /* 0x0000002a182c723c */ /* 0x000fee0000041850 */
[----:B------:R-:W-:Y:S01]  /*3c70*/  MUFU.TANH R94, R7 ;  /* 0x00000007005e7308 */ /* 0x000fe20000002400 */
[----:B------:R-:W-:Y:S01]  /*3c80*/  HMMA.16816.F32.BF16 R32, R32, R74, R116 ;  /* 0x0000004a2020723c */ /* 0x000fe20000041874 */
[----:B-1----:R-:W-:-:S06]  /*3c90*/  FMUL.FTZ R0, R48, c[0x0][0x2ec] ;  /* 0x0000bb0030007a20 */ /* 0x002fcc0000410000 */
[----:B------:R-:W-:Y:S08]  /*3ca0*/  MUFU.TANH R93, R23 ;  /* 0x00000017005d7308 */ /* 0x000ff00000002400 */
[----:B------:R1:W-:Y:S08]  /*3cb0*/  MUFU.TANH R100, R0 ;  /* 0x0000000000647308 */ /* 0x0003f00000002400 */
[----:B------:R2:W-:Y:S01]  /*3cc0*/  MUFU.TANH R92, R40 ;  /* 0x00000028005c7308 */ /* 0x0005e20000002400 */
[----:B-1----:R-:W-:-:S07]  /*3cd0*/  FMUL.FTZ R0, R49, c[0x0][0x2ec] ;  /* 0x0000bb0031007a20 */ /* 0x002fce0000410000 */
[----:B------:R1:W-:Y:S01]  /*3ce0*/  MUFU.TANH R103, R0 ;  /* 0x0000000000677308 */ /* 0x0003e20000002400 */
[----:B--2---:R-:W-:Y:S01]  /*3cf0*/  HMMA.16816.F32.BF16 R40, R16, R42, R108 ;  /* 0x0000002a1028723c */ /* 0x004fe2000004186c */
[----:B-1----:R-:W-:-:S06]  /*3d00*/  FMUL.FTZ R0, R50, c[0x0][0x2ec] ;  /* 0x0000bb0032007a20 */ /* 0x002fcc0000410000 */
[----:B------:R1:W2:Y:S02]  /*3d10*/  MUFU.TANH R99, R0 ;  /* 0x0000000000637308 */ /* 0x0002a40000002400 */
[----:B-1----:R-:W-:-:S06]  /*3d20*/  FMUL.FTZ R0, R51, c[0x0][0x2ec] ;  /* 0x0000bb0033007a20 */ /* 0x002fcc0000410000 */
[----:B------:R1:W-:Y:S02]  /*3d30*/  MUFU.TANH R98, R0 ;  /* 0x0000000000627308 */ /* 0x0003e40000002400 */
[----:B-1----:R-:W-:-:S05]  /*3d40*/  LOP3.LUT R0, R143, 0xffffffe0, RZ, 0xc0, !PT ;  /* 0xffffffe08f007812 */ /* 0x002fca00078ec0ff */
[C---:B------:R-:W-:Y:S02]  /*3d50*/  IMAD.IADD R0, R144.reuse, 0x1, -R0 ;  /* 0x0000000190007824 */ /* 0x040fe400078e0a00 */
[----:B------:R-:W-:-:S03]  /*3d60*/  IMAD.SHL.U32 R144, R144, 0x2, RZ ;  /* 0x0000000290907824 */ /* 0x000fc600078e00ff */
[----:B------:R-:W-:Y:S02]  /*3d70*/  SHF.R.S32.HI R5, RZ, 0x1f, R0 ;  /* 0x0000001fff057819 */ /* 0x000fe40000011400 */
[----:B------:R-:W-:Y:S02]  /*3d80*/  LOP3.LUT R146, R144, 0x6, RZ, 0xc0, !PT ;  /* 0x0000000690927812 */ /* 0x000fe400078ec0ff */
[----:B------:R-:W-:Y:S01]  /*3d90*/  LEA.HI R4, R5, R0, RZ, 0x2 ;  /* 0x0000000005047211 */ /* 0x000fe200078f10ff */
[----:B------:R-:W-:Y:S02]  /*3da0*/  FMUL.FTZ R5, R30, c[0x0][0x2ec] ;  /* 0x0000bb001e057a20 */ /* 0x000fe40000410000 */
[----:B------:R-:W-:Y:S01]  /*3db0*/  IMAD.IADD R0, R140, 0x1, R141 ;  /* 0x000000018c007824 */ /* 0x000fe200078e028d */
[----:B------:R-:W-:Y:S01]  /*3dc0*/  SHF.R.S32.HI R145, RZ, 0x2, R4 ;  /* 0x00000002ff917819 */ /* 0x000fe20000011404 */
[----:B------:R1:W1:Y:S01]  /*3dd0*/  MUFU.TANH R73, R5 ;  /* 0x0000000500497308 */ /* 0x0002620000002400 */
[----:B------:R-:W-:-:S03]  /*3de0*/  IMAD R4, R6, 0x40, R146 ;  /* 0x0000004006047824 */ /* 0x000fc600078e0292 */
[----:B------:R-:W-:Y:S02]  /*3df0*/  STL [R1+0x90], R145 ;  /* 0x0000909101007387 */ /* 0x000fe40000100800 */
[----:B------:R-:W-:Y:S01]  /*3e00*/  IADD3 R6, R4, 0x1, RZ ;  /* 0x0000000104067810 */ /* 0x000fe20007ffe0ff */
[----:B-1----:R-:W-:Y:S02]  /*3e10*/  FMUL.FTZ R5, R31, c[0x0][0x2ec] ;  /* 0x0000bb001f057a20 */ /* 0x002fe40000410000 */
[----:B------:R-:W1:Y:S02]  /*3e20*/  LDSM.16.M88.4 R28, [R217+0x3000] ;  /* 0x00300000d91c783b */ /* 0x000e640000000200 */
[----:B------:R2:W1:Y:S02]  /*3e30*/  MUFU.TANH R79, R5 ;  /* 0x00000005004f7308 */ /* 0x0004640000002400 */
[----:B--2---:R-:W-:-:S05]  /*3e40*/  LEA R5, R142, UR13, 0x4 ;  /* 0x0000000d8e057c11 */ /* 0x004fca000f8e20ff */
[----:B------:R-:W-:-:S05]  /*3e50*/  IMAD.IADD R5, R145, 0x1, R5 ;  /* 0x0000000191057824 */ /* 0x000fca00078e0205 */
[C---:B------:R-:W-:Y:S02]  /*3e60*/  IADD3 R21, R5.reuse, UR17, RZ ;  /* 0x0000001105157c10 */ /* 0x040fe4000fffe0ff */
[C---:B------:R-:W-:Y:S02]  /*3e70*/  IADD3 R22, R5.reuse, UR7, RZ ;  /* 0x0000000705167c10 */ /* 0x040fe4000fffe0ff */
[C---:B------:R-:W-:Y:S02]  /*3e80*/  IADD3 R20, R5.reuse, 0x8, RZ ;  /* 0x0000000805147810 */ /* 0x040fe40007ffe0ff */
[C---:B------:R-:W-:Y:S02]  /*3e90*/  IADD3 R7, R5.reuse, 0x40, RZ ;  /* 0x0000004005077810 */ /* 0x040fe40007ffe0ff */
[----:B------:R-:W-:Y:S02]  /*3ea0*/  IADD3 R5, R5, 0x48, RZ ;  /* 0x0000004805057810 */ /* 0x000fe40007ffe0ff */
[----:B------:R-:W-:-:S02]  /*3eb0*/  IMNMX R236, RZ, R21, !PT ;  /* 0x00000015ffec7217 */ /* 0x000fc40007800200 */
[----:B------:R-:W-:Y:S01]  /*3ec0*/  IMNMX R240, R22, UR14, PT ;  /* 0x0000000e16f07c17 */ /* 0x000fe2000b800200 */
[----:B-1----:R-:W-:Y:S01]  /*3ed0*/  HMMA.16816.F32.BF16 R52, R8, R28, R52 ;  /* 0x0000001c0834723c */ /* 0x002fe20000041834 */
[C---:B------:R-:W-:Y:S02]  /*3ee0*/  IADD3 R21, R20.reuse, UR17, RZ ;  /* 0x0000001114157c10 */ /* 0x040fe4000fffe0ff */
[----:B------:R-:W-:Y:S02]  /*3ef0*/  IADD3 R20, R20, UR7, RZ ;  /* 0x0000000714147c10 */ /* 0x000fe4000fffe0ff */
[----:B------:R-:W-:Y:S02]  /*3f00*/  IADD3 R22, R7, UR17, RZ ;  /* 0x0000001107167c10 */ /* 0x000fe4000fffe0ff */
[C---:B------:R-:W-:Y:S01]  /*3f10*/  IADD3 R23, R5.reuse, UR17, RZ ;  /* 0x0000001105177c10 */ /* 0x040fe2000fffe0ff */
[----:B------:R-:W-:Y:S01]  /*3f20*/  HMMA.16816.F32.BF16 R44, R12, R30, R44 ;  /* 0x0000001e0c2c723c */ /* 0x000fe2000004182c */
[----:B------:R-:W-:-:S02]  /*3f30*/  IADD3 R5, R5, UR7, RZ ;  /* 0x0000000705057c10 */ /* 0x000fc4000fffe0ff */
[----:B------:R-:W-:Y:S02]  /*3f40*/  IMNMX R235, RZ, R21, !PT ;  /* 0x00000015ffeb7217 */ /* 0x000fe40007800200 */
[----:B------:R-:W-:Y:S02]  /*3f50*/  IMNMX R239, R20, UR14, PT ;  /* 0x0000000e14ef7c17 */ /* 0x000fe4000b800200 */
[----:B------:R-:W-:Y:S02]  /*3f60*/  IMNMX R234, RZ, R22, !PT ;  /* 0x00000016ffea7217 */ /* 0x000fe40007800200 */
[----:B------:R-:W-:Y:S02]  /*3f70*/  IMNMX R232, RZ, R23, !PT ;  /* 0x00000017ffe87217 */ /* 0x000fe40007800200 */
[----:B------:R-:W-:Y:S01]  /*3f80*/  HMMA.16816.F32.BF16 R20, R12, R28, R56 ;  /* 0x0000001c0c14723c */ /* 0x000fe20000041838 */
[----:B------:R-:W-:Y:S01]  /*3f90*/  IMNMX R237, R5, UR14, PT ;  /* 0x0000000e05ed7c17 */ /* 0x000fe2000b800200 */
[----:B------:R-:W-:Y:S01]  /*3fa0*/  FMUL.FTZ R5, R36, c[0x0][0x2ec] ;  /* 0x0000bb0024057a20 */ /* 0x000fe20000410000 */
[----:B------:R-:W-:-:S02]  /*3fb0*/  IADD3 R7, R7, UR7, RZ ;  /* 0x0000000707077c10 */ /* 0x000fc4000fffe0ff */
[----:B------:R-:W-:Y:S01]  /*3fc0*/  ISETP.GE.AND P1, PT, R4, R239, PT ;  /* 0x000000ef0400720c */ /* 0x000fe20003f26270 */
[----:B------:R1:W2:Y:S01]  /*3fd0*/  MUFU.TANH R76, R5 ;  /* 0x00000005004c7308 */ /* 0x0002a20000002400 */
[----:B------:R-:W-:Y:S01]  /*3fe0*/  IMNMX R238, R7, UR14, PT ;  /* 0x0000000e07ee7c17 */ /* 0x000fe2000b800200 */
[----:B------:R-:W-:Y:S01]  /*3ff0*/  FMUL.FTZ R28, R38, c[0x0][0x2ec] ;  /* 0x0000bb00261c7a20 */ /* 0x000fe20000410000 */
[----:B------:R-:W-:Y:S01]  /*4000*/  ISETP.LT.OR P1, PT, R4, R235, P1 ;  /* 0x000000eb0400720c */ /* 0x000fe20000f21670 */
[----:B------:R-:W-:Y:S01]  /*4010*/  FMUL.FTZ R7, R39, c[0x0][0x2ec] ;  /* 0x0000bb0027077a20 */ /* 0x000fe20000410000 */
[----:B------:R-:W-:Y:S02]  /*4020*/  ISETP.GE.AND P5, PT, R6, R240, PT ;  /* 0x000000f00600720c */ /* 0x000fe40003fa6270 */
[----:B-----5:R-:W-:Y:S01]  /*4030*/  FSEL R72, R128, -INF , !P1 ;  /* 0xff80000080487808 */ /* 0x020fe20004800000 */
[----:B------:R5:W-:Y:S01]  /*4040*/  MUFU.TANH R88, R7 ;  /* 0x0000000700587308 */ /* 0x000be20000002400 */
[----:B------:R-:W-:-:S02]  /*4050*/  ISETP.GE.AND P3, PT, R6, R239, PT ;  /* 0x000000ef0600720c */ /* 0x000fc40003f66270 */
[C---:B------:R-:W-:Y:S02]  /*4060*/  ISETP.GE.AND P2, PT, R6.reuse, R238, PT ;  /* 0x000000ee0600720c */ /* 0x040fe40003f46270 */
[-C--:B------:R-:W-:Y:S02]  /*4070*/  ISETP.GE.AND P6, PT, R6, R237.reuse, PT ;  /* 0x000000ed0600720c */ /* 0x080fe40003fc6270 */
[C---:B------:R-:W-:Y:S01]  /*4080*/  ISETP.GE.AND P0, PT, R4.reuse, R240, PT ;  /* 0x000000f00400720c */ /* 0x040fe20003f06270 */
[----:B-1----:R-:W-:Y:S01]  /*4090*/  FMUL.FTZ R5, R37, c[0x0][0x2ec] ;  /* 0x0000bb0025057a20 */ /* 0x002fe20000410000 */
[C---:B------:R-:W-:Y:S01]  /*40a0*/  ISETP.GE.AND P4, PT, R4.reuse, R238, PT ;  /* 0x000000ee0400720c */ /* 0x040fe20003f86270 */
[----:B------:R-:W1:Y:S01]  /*40b0*/  LDSM.16.M88.4 R36, [R218+0xb800] ;  /* 0x00b80000da24783b */ /* 0x000e620000000200 */
[----:B------:R-:W-:Y:S01]  /*40c0*/  ISETP.GE.AND P1, PT, R4, R237, PT ;  /* 0x000000ed0400720c */ /* 0x000fe20003f26270 */
[----:B------:R-:W1:Y:S01]  /*40d0*/  MUFU.TANH R90, R5 ;  /* 0x00000005005a7308 */ /* 0x000e620000002400 */
[----:B------:R-:W-:-:S02]  /*40e0*/  ISETP.LT.OR P5, PT, R6, R236, P5 ;  /* 0x000000ec0600720c */ /* 0x000fc40002fa1670 */
[----:B------:R-:W-:Y:S01]  /*40f0*/  ISETP.LT.OR P3, PT, R6, R235, P3 ;  /* 0x000000eb0600720c */ /* 0x000fe20001f61670 */
[----:B-----5:R-:W-:Y:S01]  /*4100*/  FMUL.FTZ R7, R20, c[0x0][0x2ec] ;  /* 0x0000bb0014077a20 */ /* 0x020fe20000410000 */
[C---:B------:R-:W-:Y:S02]  /*4110*/  ISETP.LT.OR P2, PT, R6.reuse, R234, P2 ;  /* 0x000000ea0600720c */ /* 0x040fe40001741670 */
[----:B------:R-:W-:Y:S01]  /*4120*/  ISETP.LT.OR P6, PT, R6, R232, P6 ;  /* 0x000000e80600720c */ /* 0x000fe200037c1670 */
[----:B------:R5:W1:Y:S01]  /*4130*/  MUFU.TANH R87, R7 ;  /* 0x0000000700577308 */ /* 0x000a620000002400 */
[C---:B------:R-:W-:Y:S02]  /*4140*/  ISETP.LT.OR P0, PT, R4.reuse, R236, P0 ;  /* 0x000000ec0400720c */ /* 0x040fe40000701670 */
[C---:B------:R-:W-:Y:S02]  /*4150*/  ISETP.LT.OR P4, PT, R4.reuse, R234, P4 ;  /* 0x000000ea0400720c */ /* 0x040fe40002781670 */
[----:B------:R-:W-:-:S02]  /*4160*/  ISETP.LT.OR P1, PT, R4, R232, P1 ;  /* 0x000000e80400720c */ /* 0x000fc40000f21670 */
[----:B------:R-:W-:Y:S01]  /*4170*/  IADD3 R6, R4, 0x8, RZ ;  /* 0x0000000804067810 */ /* 0x000fe20007ffe0ff */
[----:B------:R2:W1:Y:S01]  /*4180*/  MUFU.TANH R77, R28 ;  /* 0x0000001c004d7308 */ /* 0x0004620000002400 */
[----:B------:R-:W-:Y:S02]  /*4190*/  FSEL R60, R136, -INF , !P0 ;  /* 0xff800000883c7808 */ /* 0x000fe40004000000 */
[----:B------:R-:W-:Y:S02]  /*41a0*/  FSEL R78, R125, -INF , !P4 ;  /* 0xff8000007d4e7808 */ /* 0x000fe40006000000 */
[----:B---3--:R-:W-:Y:S02]  /*41b0*/  FSEL R84, R112, -INF , !P1 ;  /* 0xff80000070547808 */ /* 0x008fe40004800000 */
[----:B------:R-:W-:Y:S01]  /*41c0*/  FSEL R62, R131, -INF , !P5 ;  /* 0xff800000833e7808 */ /* 0x000fe20006800000 */
[----:B-----5:R-:W-:Y:S01]  /*41d0*/  FMUL.FTZ R7, R21, c[0x0][0x2ec] ;  /* 0x0000bb0015077a20 */ /* 0x020fe20000410000 */
[----:B------:R-:W-:-:S02]  /*41e0*/  ISETP.GE.AND P0, PT, R6, R240, PT ;  /* 0x000000f00600720c */ /* 0x000fc40003f06270 */
[C---:B------:R-:W-:Y:S01]  /*41f0*/  ISETP.GE.AND P4, PT, R6.reuse, R239, PT ;  /* 0x000000ef0600720c */ /* 0x040fe20003f86270 */
[----:B------:R3:W-:Y:S01]  /*4200*/  MUFU.TANH R89, R7 ;  /* 0x0000000700597308 */ /* 0x0007e20000002400 */
[C---:B------:R-:W-:Y:S02]  /*4210*/  ISETP.GE.AND P1, PT, R6.reuse, R238, PT ;  /* 0x000000ee0600720c */ /* 0x040fe40003f26270 */
[C---:B------:R-:W-:Y:S01]  /*4220*/  ISETP.GE.AND P5, PT, R6.reuse, R237, PT ;  /* 0x000000ed0600720c */ /* 0x040fe20003fa6270 */
[----:B--2---:R-:W-:Y:S01]  /*4230*/  HMMA.16816.F32.BF16 R28, R8, R30, R40 ;  /* 0x0000001e081c723c */ /* 0x004fe20000041828 */
[C---:B------:R-:W-:Y:S02]  /*4240*/  ISETP.LT.OR P0, PT, R6.reuse, R236, P0 ;  /* 0x000000ec0600720c */ /* 0x040fe40000701670 */
[C---:B------:R-:W-:Y:S02]  /*4250*/  ISETP.LT.OR P4, PT, R6.reuse, R235, P4 ;  /* 0x000000eb0600720c */ /* 0x040fe40002781670 */
[----:B------:R-:W-:-:S02]  /*4260*/  ISETP.LT.OR P1, PT, R6, R234, P1 ;  /* 0x000000ea0600720c */ /* 0x000fc40000f21670 */
[----:B------:R-:W-:Y:S01]  /*4270*/  ISETP.LT.OR P5, PT, R6, R232, P5 ;  /* 0x000000e80600720c */ /* 0x000fe20002fa1670 */
[----:B------:R-:W-:Y:S01]  /*4280*/  FMUL.FTZ R6, R23, c[0x0][0x2ec] ;  /* 0x0000bb0017067a20 */ /* 0x000fe20000410000 */
[----:B------:R-:W-:Y:S01]  /*4290*/  IADD3 R5, R4, 0x9, RZ ;  /* 0x0000000904057810 */ /* 0x000fe20007ffe0ff */
[C---:B-1----:R-:W-:Y:S01]  /*42a0*/  HMMA.16816.F32.BF16 R48, R24.reuse, R36, R68 ;  /* 0x000000241830723c */ /* 0x042fe20000041844 */
[----:B------:R-:W-:Y:S01]  /*42b0*/  FSEL R64, R130, -INF , !P3 ;  /* 0xff80000082407808 */ /* 0x000fe20005800000 */
[----:B---3--:R-:W-:Y:S01]  /*42c0*/  FMUL.FTZ R7, R22, c[0x0][0x2ec] ;  /* 0x0000bb0016077a20 */ /* 0x008fe20000410000 */
[----:B------:R-:W-:Y:S01]  /*42d0*/  FSEL R66, R129, -INF , !P2 ;  /* 0xff80000081427808 */ /* 0x000fe20005000000 */
[----:B------:R-:W1:Y:S01]  /*42e0*/  LDSM.16.M88.4 R20, [R217+0x3800] ;  /* 0x00380000d914783b */ /* 0x000e620000000200 */
[C---:B------:R-:W-:Y:S01]  /*42f0*/  ISETP.GE.AND P3, PT, R5.reuse, R240, PT ;  /* 0x000000f00500720c */ /* 0x040fe20003f66270 */
[----:B------:R2:W3:Y:S01]  /*4300*/  MUFU.TANH R85, R7 ;  /* 0x0000000700557308 */ /* 0x0004e20000002400 */
[C---:B------:R-:W-:Y:S01]  /*4310*/  ISETP.GE.AND P2, PT, R5.reuse, R239, PT ;  /* 0x000000ef0500720c */ /* 0x040fe20003f46270 */
[----:B------:R-:W-:Y:S01]  /*4320*/  HMMA.16816.F32.BF16 R56, R24, R38, R32 ;  /* 0x000000261838723c */ /* 0x000fe20000041820 */
[----:B------:R-:W-:Y:S01]  /*4330*/  ISETP.LT.OR P3, PT, R5, R236, P3 ;  /* 0x000000ec0500720c */ /* 0x000fe20001f61670 */
[----:B------:R-:W-:-:S04]  /*4340*/  DEPBAR.LE SB0, 0x0 ;  /* 0x000080000000791a */ /* 0x000fc80000000000 */
[----:B------:R-:W-:Y:S01]  /*4350*/  ISETP.LT.OR P2, PT, R5, R235, P2 ;  /* 0x000000eb0500720c */ /* 0x000fe20001741670 */
[----:B------:R5:W-:Y:S01]  /*4360*/  MUFU.TANH R86, R6 ;  /* 0x0000000600567308 */ /* 0x000be20000002400 */
[----:B------:R-:W-:Y:S01]  /*4370*/  FSEL R63, R113, -INF , !P4 ;  /* 0xff800000713f7808 */ /* 0x000fe20006000000 */
[----:B------:R-:W-:Y:S01]  /*4380*/  FMUL.FTZ R24, R46, c[0x0][0x2ec] ;  /* 0x0000bb002e187a20 */ /* 0x000fe20000410000 */
[----:B------:R-:W-:Y:S01]  /*4390*/  FSEL R74, R97, -INF , !P5 ;  /* 0xff800000614a7808 */ /* 0x000fe20006800000 */
[----:B------:R-:W-:Y:S01]  /*43a0*/  FMUL.FTZ R30, R30, c[0x0][0x2ec] ;  /* 0x0000bb001e1e7a20 */ /* 0x000fe20000410000 */
[----:B------:R-:W-:Y:S01]  /*43b0*/  FSEL R75, R126, -INF , !P6 ;  /* 0xff8000007e4b7808 */ /* 0x000fe20007000000 */
[----:B--2---:R-:W-:Y:S01]  /*43c0*/  FMUL.FTZ R7, R52, c[0x0][0x2ec] ;  /* 0x0000bb0034077a20 */ /* 0x004fe20000410000 */
[----:B------:R-:W-:Y:S01]  /*43d0*/  FSEL R52, R127, -INF , !P3 ;  /* 0xff8000007f347808 */ /* 0x000fe20005800000 */
[----:B------:R2:W-:Y:S01]  /*43e0*/  MUFU.TANH R68, R24 ;  /* 0x0000001800447308 */ /* 0x0005e20000002400 */
[----:B------:R-:W-:-:S02]  /*43f0*/  FSEL R61, R124, -INF , !P0 ;  /* 0xff8000007c3d7808 */ /* 0x000fc40004000000 */
[C---:B------:R-:W-:Y:S02]  /*4400*/  ISETP.GE.AND P6, PT, R5.reuse, R238, PT ;  /* 0x000000ee0500720c */ /* 0x040fe40003fc6270 */
[C---:B------:R-:W-:Y:S02]  /*4410*/  ISETP.GE.AND P0, PT, R5.reuse, R237, PT ;  /* 0x000000ed0500720c */ /* 0x040fe40003f06270 */
[----:B-----5:R-:W-:Y:S01]  /*4420*/  IADD3 R6, R4, 0x10, RZ ;  /* 0x0000001004067810 */ /* 0x020fe20007ffe0ff */
[----:B------:R5:W1:Y:S01]  /*4430*/  MUFU.TANH R82, R7 ;  /* 0x0000000700527308 */ /* 0x000a620000002400 */
[----:B------:R-:W-:Y:S02]  /*4440*/  ISETP.LT.OR P6, PT, R5, R234, P6 ;  /* 0x000000ea0500720c */ /* 0x000fe400037c1670 */
[C---:B------:R-:W-:Y:S02]  /*4450*/  ISETP.GE.AND P4, PT, R6.reuse, R240, PT ;  /* 0x000000f00600720c */ /* 0x040fe40003f86270 */
[----:B------:R-:W-:-:S02]  /*4460*/  ISETP.GE.AND P5, PT, R6, R239, PT ;  /* 0x000000ef0600720c */ /* 0x000fc40003fa6270 */
[C---:B------:R-:W-:Y:S01]  /*4470*/  ISETP.GE.AND P3, PT, R6.reuse, R238, PT ;  /* 0x000000ee0600720c */ /* 0x040fe20003f66270 */
[----:B--2---:R-:W-:Y:S01]  /*4480*/  HMMA.16816.F32.BF16 R24, R16, R36, R120 ;  /* 0x000000241018723c */ /* 0x004fe20000041878 */
[C---:B------:R-:W-:Y:S01]  /*4490*/  ISETP.LT.OR P4, PT, R6.reuse, R236, P4 ;  /* 0x000000ec0600720c */ /* 0x040fe20002781670 */
[----:B------:R-:W-:Y:S01]  /*44a0*/  MUFU.TANH R30, R30 ;  /* 0x0000001e001e7308 */ /* 0x000fe20000002400 */
[C---:B------:R-:W-:Y:S02]  /*44b0*/  ISETP.LT.OR P5, PT, R6.reuse, R235, P5 ;  /* 0x000000eb0600720c */ /* 0x040fe40002fa1670 */
[C---:B------:R-:W-:Y:S01]  /*44c0*/  ISETP.LT.OR P3, PT, R6.reuse, R234, P3 ;  /* 0x000000ea0600720c */ /* 0x040fe20001f61670 */
[----:B------:R-:W-:Y:S01]  /*44d0*/  BAR.SYNC.DEFER_BLOCKING 0x0 ;  /* 0x0000000000007b1d */ /* 0x000fe20000010000 */
[----:B------:R-:W-:Y:S01]  /*44e0*/  ISETP.LT.OR P0, PT, R5, R232, P0 ;  /* 0x000000e80500720c */ /* 0x000fe20000701670 */
[----:B-----5:R-:W-:Y:S01]  /*44f0*/  FMUL.FTZ R7, R53, c[0x0][0x2ec] ;  /* 0x0000bb0035077a20 */ /* 0x020fe20000410000 */
[----:B------:R-:W-:Y:S01]  /*4500*/  FSEL R53, R115, -INF , !P2 ;  /* 0xff80000073357808 */ /* 0x000fe20005000000 */
[----:B-1----:R-:W-:Y:S01]  /*4510*/  HMMA.16816.F32.BF16 R32, R12, R20, R48 ;  /* 0x000000140c20723c */ /* 0x002fe20000041830 */
[----:B------:R-:W-:Y:S01]  /*4520*/  ISETP.GE.AND P2, PT, R6, R237, PT ;  /* 0x000000ed0600720c */ /* 0x000fe20003f46270 */
[----:B------:R1:W-:Y:S01]  /*4530*/  MUFU.TANH R83, R7 ;  /* 0x0000000700537308 */ /* 0x0003e20000002400 */
[----:B------:R-:W-:-:S02]  /*4540*/  IADD3 R5, R4, 0x11, RZ ;  /* 0x0000001104057810 */ /* 0x000fc40007ffe0ff */
[----:B------:R-:W-:Y:S01]  /*4550*/  ISETP.LT.OR P2, PT, R6, R232, P2 ;  /* 0x000000e80600720c */ /* 0x000fe20001741670 */
[----:B------:R-:W-:Y:S01]  /*4560*/  FMUL.FTZ R6, R55, c[0x0][0x2ec] ;  /* 0x0000bb0037067a20 */ /* 0x000fe20000410000 */
[----:B------:R-:W-:Y:S01]  /*4570*/  FSEL R67, R102, -INF , !P1 ;  /* 0xff80000066437808 */ /* 0x000fe20004800000 */
[----:B------:R-:W-:Y:S01]  /*4580*/  HMMA.16816.F32.BF16 R16, R16, R38, R104 ;  /* 0x000000261010723c */ /* 0x000fe20000041868 */
[----:B----4-:R-:W-:Y:S01]  /*4590*/  FSEL R65, R101, -INF , !P0 ;  /* 0xff80000065417808 */ /* 0x010fe20004000000 */
[----:B------:R2:W-:Y:S01]  /*45a0*/  MUFU.TANH R80, R6 ;  /* 0x0000000600507308 */ /* 0x0005e20000002400 */
[C---:B------:R-:W-:Y:S02]  /*45b0*/  ISETP.GE.AND P1, PT, R5.reuse, R240, PT ;  /* 0x000000f00500720c */ /* 0x040fe40003f26270 */
[C---:B------:R-:W-:Y:S02]  /*45c0*/  ISETP.GE.AND P0, PT, R5.reuse, R238, PT ;  /* 0x000000ee0500720c */ /* 0x040fe40003f06270 */
[C---:B------:R-:W-:Y:S01]  /*45d0*/  ISETP.LT.OR P1, PT, R5.reuse, R236, P1 ;  /* 0x000000ec0500720c */ /* 0x040fe20000f21670 */
[----:B------:R-:W-:Y:S01]  /*45e0*/  HMMA.16816.F32.BF16 R24, R8, R20, R24 ;  /* 0x000000140818723c */ /* 0x000fe20000041818 */
[----:B------:R-:W-:Y:S01]  /*45f0*/  ISETP.LT.OR P0, PT, R5, R234, P0 ;  /* 0x000000ea0500720c */ /* 0x000fe20000701670 */
[----:B-1----:R-:W-:Y:S01]  /*4600*/  FMUL.FTZ R7, R54, c[0x0][0x2ec] ;  /* 0x0000bb0036077a20 */ /* 0x002fe20000410000 */
[----:B------:R-:W-:-:S02]  /*4610*/  FSEL R54, R114, -INF , !P6 ;  /* 0xff80000072367808 */ /* 0x000fc40007000000 */
[----:B------:R-:W-:Y:S01]  /*4620*/  ISETP.GE.AND P6, PT, R5, R239, PT ;  /* 0x000000ef0500720c */ /* 0x000fe20003fc6270 */
[----:B------:R1:W4:Y:S01]  /*4630*/  MUFU.TANH R81, R7 ;  /* 0x0000000700517308 */ /* 0x0003220000002400 */
[----:B------:R-:W-:Y:S01]  /*4640*/  FSEL R42, R99, -INF , !P5 ;  /* 0xff800000632a7808 */ /* 0x000fe20006800000 */
[-C--:B------:R-:W-:Y:S01]  /*4650*/  HMMA.16816.F32.BF16 R12, R12, R22.reuse, R56 ;  /* 0x000000160c0c723c */ /* 0x080fe20000041838 */
[C---:B------:R-:W-:Y:S01]  /*4660*/  ISETP.LT.OR P6, PT, R5.reuse, R235, P6 ;  /* 0x000000eb0500720c */ /* 0x040fe200037c1670 */
[----:B--2---:R-:W-:Y:S01]  /*4670*/  FMUL.FTZ R6, R44, c[0x0][0x2ec] ;  /* 0x0000bb002c067a20 */ /* 0x004fe20000410000 */
[----:B------:R-:W-:Y:S02]  /*4680*/  FSEL R44, R100, -INF , !P4 ;  /* 0xff800000642c7808 */ /* 0x000fe40006000000 */
[----:B------:R-:W-:Y:S01]  /*4690*/  ISETP.GE.AND P4, PT, R5, R237, PT ;  /* 0x000000ed0500720c */ /* 0x000fe20003f86270 */
[----:B------:R2:W-:Y:S01]  /*46a0*/  MUFU.TANH R71, R6 ;  /* 0x0000000600477308 */ /* 0x0005e20000002400 */
[----:B------:R-:W-:Y:S01]  /*46b0*/  FSEL R73, R73, -INF , !P2 ;  /* 0xff80000049497808 */ /* 0x000fe20005000000 */
[----:B------:R-:W-:Y:S01]  /*46c0*/  HMMA.16816.F32.BF16 R8, R8, R22, R16 ;  /* 0x000000160808723c */ /* 0x000fe20000041810 */
[----:B------:R-:W-:Y:S01]  /*46d0*/  ISETP.LT.OR P4, PT, R5, R232, P4 ;  /* 0x000000e80500720c */ /* 0x000fe20002781670 */
[----:B------:R-:W-:Y:S01]  /*46e0*/  FMUL.FTZ R5, R45, c[0x0][0x2ec] ;  /* 0x0000bb002d057a20 */ /* 0x000fe20000410000 */
[----:B------:R-:W-:-:S02]  /*46f0*/  FSEL R40, R103, -INF , !P1 ;  /* 0xff80000067287808 */ /* 0x000fc40004800000 */
[----:B------:R-:W-:Y:S01]  /*4700*/  FSEL R41, R98, -INF , !P6 ;  /* 0xff80000062297808 */ /* 0x000fe20007000000 */
[----:B------:R5:W-:Y:S01]  /*4710*/  MUFU.TANH R69, R5 ;  /* 0x0000000500457308 */ /* 0x000be20000002400 */
[----:B------:R-:W-:Y:S01]  /*4720*/  FSEL R45, R95, -INF , !P3 ;  /* 0xff8000005f2d7808 */ /* 0x000fe20005800000 */
[----:B-1----:R-:W-:Y:S01]  /*4730*/  FMUL.FTZ R7, R47, c[0x0][0x2ec] ;  /* 0x0000bb002f077a20 */ /* 0x002fe20000410000 */
[----:B------:R-:W-:Y:S01]  /*4740*/  FSEL R43, R96, -INF , !P0 ;  /* 0xff800000602b7808 */ /* 0x000fe20004000000 */
[----:B------:R-:W-:Y:S01]  /*4750*/  FMUL.FTZ R24, R24, c[0x0][0x2ec] ;  /* 0x0000bb0018187a20 */ /* 0x000fe20000410000 */
[----:B------:R-:W-:Y:S01]  /*4760*/  FSEL R79, R79, -INF , !P4 ;  /* 0xff8000004f4f7808 */ /* 0x000fe20006000000 */
[----:B------:R-:W-:Y:S01]  /*4770*/  FMUL.FTZ R25, R25, c[0x0][0x2ec] ;  /* 0x0000bb0019197a20 */ /* 0x000fe20000410000 */
[----:B--2---:R-:W-:Y:S01]  /*4780*/  IADD3 R6, R4, 0x18, RZ ;  /* 0x0000001804067810 */ /* 0x004fe20007ffe0ff */
[----:B------:R1:W-:Y:S02]  /*4790*/  MUFU.TANH R70, R7 ;  /* 0x0000000700467308 */ /* 0x0003e40000002400 */
[----:B------:R-:W-:Y:S01]  /*47a0*/  FMUL.FTZ R14, R14, c[0x0][0x2ec] ;  /* 0x0000bb000e0e7a20 */ /* 0x000fe20000410000 */
[----:B------:R-:W-:Y:S01]  /*47b0*/  ISETP.GE.AND P5, PT, R6, R240, PT ;  /* 0x000000f00600720c */ /* 0x000fe20003fa6270 */
[----:B------:R-:W-:Y:S01]  /*47c0*/  FMUL.FTZ R26, R26, c[0x0][0x2ec] ;  /* 0x0000bb001a1a7a20 */ /* 0x000fe20000410000 */
[C---:B------:R-:W-:Y:S01]  /*47d0*/  ISETP.GE.AND P2, PT, R6.reuse, R239, PT ;  /* 0x000000ef0600720c */ /* 0x040fe20003f46270 */
[----:B------:R-:W-:Y:S01]  /*47e0*/  FMUL.FTZ R27, R27, c[0x0][0x2ec] ;  /* 0x0000bb001b1b7a20 */ /* 0x000fe20000410000 */
[----:B------:R-:W-:Y:S01]  /*47f0*/  ISETP.LT.OR P5, PT, R6, R236, P5 ;  /* 0x000000ec0600720c */ /* 0x000fe20002fa1670 */
[----:B------:R-:W-:Y:S01]  /*4800*/  MUFU.TANH R24, R24 ;  /* 0x0000001800187308 */ /* 0x000fe20000002400 */
[----:B-----5:R-:W-:Y:S01]  /*4810*/  IADD3 R5, R4, 0x19, RZ ;  /* 0x0000001904057810 */ /* 0x020fe20007ffe0ff */
[----:B------:R-:W-:Y:S01]  /*4820*/  FMUL.FTZ R13, R13, c[0x0][0x2ec] ;  /* 0x0000bb000d0d7a20 */ /* 0x000fe20000410000 */
[C---:B------:R-:W-:Y:S01]  /*4830*/  ISETP.GE.AND P1, PT, R6.reuse, R238, PT ;  /* 0x000000ee0600720c */ /* 0x040fe20003f26270 */
[----:B------:R-:W-:Y:S01]  /*4840*/  FMUL.FTZ R15, R15, c[0x0][0x2ec] ;  /* 0x0000bb000f0f7a20 */ /* 0x000fe20000410000 */
[----:B------:R-:W-:Y:S01]  /*4850*/  ISETP.GE.AND P6, PT, R6, R237, PT ;  /* 0x000000ed0600720c */ /* 0x000fe20003fc6270 */
[----:B------:R-:W-:Y:S01]  /*4860*/  FMUL.FTZ R8, R8, c[0x0][0x2ec] ;  /* 0x0000bb0008087a20 */ /* 0x000fe20000410000 */
[----:B------:R-:W-:Y:S01]  /*4870*/  FSEL R36, R91, -INF , !P5 ;  /* 0xff8000005b247808 */ /* 0x000fe20006800000 */
[----:B-1----:R-:W-:Y:S01]  /*4880*/  FMUL.FTZ R7, R31, c[0x0][0x2ec] ;  /* 0x0000bb001f077a20 */ /* 0x002fe20000410000 */
[C---:B------:R-:W-:Y:S01]  /*4890*/  ISETP.GE.AND P3, PT, R5.reuse, R240, PT ;  /* 0x000000f00500720c */ /* 0x040fe20003f66270 */
[----:B------:R-:W-:Y:S01]  /*48a0*/  MUFU.TANH R14, R14 ;  /* 0x0000000e000e7308 */ /* 0x000fe20000002400 */
[----:B------:R-:W-:Y:S01]  /*48b0*/  ISETP.GE.AND P0, PT, R5, R239, PT ;  /* 0x000000ef0500720c */ /* 0x000fe20003f06270 */
[----:B------:R-:W-:Y:S01]  /*48c0*/  FMUL.FTZ R9, R9, c[0x0][0x2ec] ;  /* 0x0000bb0009097a20 */ /* 0x000fe20000410000 */
[C---:B------:R-:W-:Y:S01]  /*48d0*/  ISETP.GE.AND P4, PT, R5.reuse, R238, PT ;  /* 0x000000ee0500720c */ /* 0x040fe20003f86270 */
[----:B------:R-:W-:Y:S01]  /*48e0*/  FMUL.FTZ R10, R10, c[0x0][0x2ec] ;  /* 0x0000bb000a0a7a20 */ /* 0x000fe20000410000 */
[----:B------:R-:W-:Y:S01]  /*48f0*/  ISETP.GE.AND P5, PT, R5, R237, PT ;  /* 0x000000ed0500720c */ /* 0x000fe20003fa6270 */
[----:B------:R-:W-:Y:S01]  /*4900*/  FMUL.FTZ R11, R11, c[0x0][0x2ec] ;  /* 0x0000bb000b0b7a20 */ /* 0x000fe20000410000 */
[C---:B------:R-:W-:Y:S01]  /*4910*/  ISETP.LT.OR P2, PT, R6.reuse, R235, P2 ;  /* 0x000000eb0600720c */ /* 0x040fe20001741670 */
[----:B------:R1:W-:Y:S01]  /*4920*/  MUFU.TANH R47, R7 ;  /* 0x00000007002f7308 */ /* 0x0003e20000002400 */
[----:B------:R-:W-:-:S02]  /*4930*/  ISETP.LT.OR P1, PT, R6, R234, P1 ;  /* 0x000000ea0600720c */ /* 0x000fc40000f21670 */
[----:B------:R-:W-:Y:S01]  /*4940*/  ISETP.LT.OR P6, PT, R6, R232, P6 ;  /* 0x000000e80600720c */ /* 0x000fe200037c1670 */
[----:B------:R-:W-:Y:S01]  /*4950*/  FMUL.FTZ R6, R28, c[0x0][0x2ec] ;  /* 0x0000bb001c067a20 */ /* 0x000fe20000410000 */
[C---:B------:R-:W-:Y:S02]  /*4960*/  ISETP.LT.OR P3, PT, R5.reuse, R236, P3 ;  /* 0x000000ec0500720c */ /* 0x040fe40001f61670 */
[C---:B------:R-:W-:Y:S01]  /*4970*/  ISETP.LT.OR P0, PT, R5.reuse, R235, P0 ;  /* 0x000000eb0500720c */ /* 0x040fe20000701670 */
[----:B------:R2:W5:Y:S01]  /*4980*/  MUFU.TANH R55, R6 ;  /* 0x0000000600377308 */ /* 0x0005620000002400 */
[C---:B------:R-:W-:Y:S02]  /*4990*/  ISETP.LT.OR P4, PT, R5.reuse, R234, P4 ;  /* 0x000000ea0500720c */ /* 0x040fe40002781670 */
[----:B------:R-:W-:Y:S02]  /*49a0*/  ISETP.LT.OR P5, PT, R5, R232, P5 ;  /* 0x000000e80500720c */ /* 0x000fe40002fa1670 */
[----:B------:R-:W-:-:S02]  /*49b0*/  IADD3 R5, R4, 0x20, RZ ;  /* 0x0000002004057810 */ /* 0x000fc40007ffe0ff */
[----:B------:R-:W-:Y:S01]  /*49c0*/  FSEL R31, R93, -INF , !P2 ;  /* 0xff8000005d1f7808 */ /* 0x000fe20005000000 */
[----:B-1----:R-:W-:Y:S01]  /*49d0*/  FMUL.FTZ R7, R32, c[0x0][0x2ec] ;  /* 0x0000bb0020077a20 */ /* 0x002fe20000410000 */
[C---:B------:R-:W-:Y:S01]  /*49e0*/  ISETP.GE.AND P2, PT, R5.reuse, R240, PT ;  /* 0x000000f00500720c */ /* 0x040fe20003f46270 */
[----:B------:R-:W-:Y:S01]  /*49f0*/  MUFU.TANH R25, R25 ;  /* 0x0000001900197308 */ /* 0x000fe20000002400 */
[----:B------:R-:W-:Y:S02]  /*4a00*/  FSEL R46, R76, -INF , !P1 ;  /* 0xff8000004c2e7808 */ /* 0x000fe40004800000 */
[----:B------:R-:W-:Y:S02]  /*4a10*/  ISETP.LT.OR P2, PT, R5, R236, P2 ;  /* 0x000000ec0500720c */ /* 0x000fe40001741670 */
[----:B------:R-:W-:Y:S01]  /*4a20*/  FSEL R37, R90, -INF , !P4 ;  /* 0xff8000005a257808 */ /* 0x000fe20006000000 */
[----:B--2---:R-:W-:Y:S01]  /*4a30*/  FMUL.FTZ R6, R29, c[0x0][0x2ec] ;  /* 0x0000bb001d067a20 */ /* 0x004fe20000410000 */
[----:B------:R-:W-:Y:S01]  /*4a40*/  FSEL R29, R92, -INF , !P0 ;  /* 0xff8000005c1d7808 */ /* 0x000fe20004000000 */
[----:B------:R1:W-:Y:S01]  /*4a50*/  MUFU.TANH R32, R7 ;  /* 0x0000000700207308 */ /* 0x0003e20000002400 */
[----:B------:R-:W-:-:S02]  /*4a60*/  FSEL R76, R88, -INF , !P5 ;  /* 0xff800000584c7808 */ /* 0x000fc40006800000 */
[----:B------:R-:W-:Y:S02]  /*4a70*/  FSEL R161, R87, -INF , !P2 ;  /* 0xff80000057a17808 */ /* 0x000fe40005000000 */
[----:B------:R-:W-:Y:S02]  /*4a80*/  FSEL R77, R77, -INF , !P6 ;  /* 0xff8000004d4d7808 */ /* 0x000fe40007000000 */
[----:B------:R-:W-:Y:S01]  /*4a90*/  FSEL R28, R94, -INF , !P3 ;  /* 0xff8000005e1c7808 */ /* 0x000fe20005800000 */
[----:B------:R2:W2:Y:S01]  /*4aa0*/  MUFU.TANH R48, R6 ;  /* 0x0000000600307308 */ /* 0x0004a20000002400 */
[C---:B------:R-:W-:Y:S02]  /*4ab0*/  ISETP.GE.AND P1, PT, R5.reuse, R239, PT ;  /* 0x000000ef0500720c */ /* 0x040fe40003f26270 */
[C---:B------:R-:W-:Y:S02]  /*4ac0*/  ISETP.GE.AND P6, PT, R5.reuse, R238, PT ;  /* 0x000000ee0500720c */ /* 0x040fe40003fc6270 */
[----:B------:R-:W-:-:S02]  /*4ad0*/  ISETP.GE.AND P3, PT, R5, R237, PT ;  /* 0x000000ed0500720c */ /* 0x000fc40003f66270 */
[----:B------:R-:W-:Y:S01]  /*4ae0*/  ISETP.LT.OR P1, PT, R5, R235, P1 ;  /* 0x000000eb0500720c */ /* 0x000fe20000f21670 */
[----:B-1----:R-:W-:Y:S01]  /*4af0*/  FMUL.FTZ R7, R33, c[0x0][0x2ec] ;  /* 0x0000bb0021077a20 */ /* 0x002fe20000410000 */
[C---:B------:R-:W-:Y:S01]  /*4b00*/  ISETP.LT.OR P6, PT, R5.reuse, R234, P6 ;  /* 0x000000ea0500720c */ /* 0x040fe200037c1670 */
[----:B------:R-:W-:Y:S01]  /*4b10*/  MUFU.TANH R26, R26 ;  /* 0x0000001a001a7308 */ /* 0x000fe20000002400 */
[----:B------:R-:W-:Y:S02]  /*4b20*/  ISETP.LT.OR P3, PT, R5, R232, P3 ;  /* 0x000000e80500720c */ /* 0x000fe40001f61670 */
[C---:B------:R-:W-:Y:S02]  /*4b30*/  IADD3 R5, R4.reuse, 0x28, RZ ;  /* 0x0000002804057810 */ /* 0x040fe40007ffe0ff */
[----:B---3--:R-:W-:Y:S02]  /*4b40*/  FSEL R162, R85, -INF , !P1 ;  /* 0xff80000055a27808 */ /* 0x008fe40004800000 */
[----:B--2---:R-:W-:Y:S01]  /*4b50*/  IADD3 R6, R4, 0x21, RZ ;  /* 0x0000002104067810 */ /* 0x004fe20007ffe0ff */
[----:B------:R1:W-:Y:S01]  /*4b60*/  MUFU.TANH R33, R7 ;  /* 0x0000000700217308 */ /* 0x0003e20000002400 */
[----:B------:R-:W-:-:S02]  /*4b70*/  FSEL R159, R82, -INF , !P6 ;  /* 0xff800000529f7808 */ /* 0x000fc40007000000 */
[C---:B------:R-:W-:Y:S02]  /*4b80*/  ISETP.GE.AND P0, PT, R6.reuse, R240, PT ;  /* 0x000000f00600720c */ /* 0x040fe40003f06270 */
[C---:B------:R-:W-:Y:S02]  /*4b90*/  ISETP.GE.AND P4, PT, R6.reuse, R239, PT ;  /* 0x000000ef0600720c */ /* 0x040fe40003f86270 */
[C---:B------:R-:W-:Y:S01]  /*4ba0*/  ISETP.GE.AND P5, PT, R6.reuse, R238, PT ;  /* 0x000000ee0600720c */ /* 0x040fe20003fa6270 */
[----:B------:R-:W-:Y:S01]  /*4bb0*/  MUFU.TANH R27, R27 ;  /* 0x0000001b001b7308 */ /* 0x000fe20000002400 */
[C---:B------:R-:W-:Y:S02]  /*4bc0*/  ISETP.GE.AND P2, PT, R6.reuse, R237, PT ;  /* 0x000000ed0600720c */ /* 0x040fe40003f46270 */
[C---:B------:R-:W-:Y:S02]  /*4bd0*/  ISETP.LT.OR P0, PT, R6.reuse, R236, P0 ;  /* 0x000000ec0600720c */ /* 0x040fe40000701670 */
[----:B------:R-:W-:-:S02]  /*4be0*/  ISETP.LT.OR P4, PT, R6, R235, P4 ;  /* 0x000000eb0600720c */ /* 0x000fc40002781670 */
[----:B------:R-:W-:Y:S01]  /*4bf0*/  ISETP.LT.OR P5, PT, R6, R234, P5 ;  /* 0x000000ea0600720c */ /* 0x000fe20002fa1670 */
[----:B-1----:R-:W-:Y:S01]  /*4c00*/  FMUL.FTZ R7, R34, c[0x0][0x2ec] ;  /* 0x0000bb0022077a20 */ /* 0x002fe20000410000 */
[----:B------:R-:W-:Y:S01]  /*4c10*/  ISETP.LT.OR P2, PT, R6, R232, P2 ;  /* 0x000000e80600720c */ /* 0x000fe20001741670 */
[----:B------:R-:W-:Y:S01]  /*4c20*/  FMUL.FTZ R6, R35, c[0x0][0x2ec] ;  /* 0x0000bb0023067a20 */ /* 0x000fe20000410000 */
[----:B----4-:R-:W-:Y:S01]  /*4c30*/  FSEL R160, R81, -INF , !P3 ;  /* 0xff80000051a07808 */ /* 0x010fe20005800000 */
[----:B------:R1:W2:Y:S01]  /*4c40*/  MUFU.TANH R20, R7 ;  /* 0x0000000700147308 */ /* 0x0002a20000002400 */
[----:B------:R-:W-:Y:S02]  /*4c50*/  FSEL R156, R89, -INF , !P0 ;  /* 0xff800000599c7808 */ /* 0x000fe40004000000 */
[----:B------:R-:W-:Y:S02]  /*4c60*/  FSEL R154, R86, -INF , !P4 ;  /* 0xff800000569a7808 */ /* 0x000fe40006000000 */
[----:B------:R-:W-:-:S02]  /*4c70*/  ISETP.GE.AND P1, PT, R5, R240, PT ;  /* 0x000000f00500720c */ /* 0x000fc40003f26270 */
[C---:B------:R-:W-:Y:S01]  /*4c80*/  ISETP.GE.AND P6, PT, R5.reuse, R239, PT ;  /* 0x000000ef0500720c */ /* 0x040fe20003fc6270 */
[----:B------:R3:W4:Y:S01]  /*4c90*/  MUFU.TANH R21, R6 ;  /* 0x0000000600157308 */ /* 0x0007220000002400 */
[C---:B------:R-:W-:Y:S02]  /*4ca0*/  ISETP.GE.AND P3, PT, R5.reuse, R238, PT ;  /* 0x000000ee0500720c */ /* 0x040fe40003f66270 */
[C---:B------:R-:W-:Y:S02]  /*4cb0*/  ISETP.GE.AND P0, PT, R5.reuse, R237, PT ;  /* 0x000000ed0500720c */ /* 0x040fe40003f06270 */
[C---:B------:R-:W-:Y:S02]  /*4cc0*/  ISETP.LT.OR P1, PT, R5.reuse, R236, P1 ;  /* 0x000000ec0500720c */ /* 0x040fe40000f21670 */
[C---:B------:R-:W-:Y:S01]  /*4cd0*/  ISETP.LT.OR P6, PT, R5.reuse, R235, P6 ;  /* 0x000000eb0500720c */ /* 0x040fe200037c1670 */
[----:B-1----:R-:W-:Y:S01]  /*4ce0*/  FMUL.FTZ R7, R12, c[0x0][0x2ec] ;  /* 0x0000bb000c077a20 */ /* 0x002fe20000410000 */
[C---:B------:R-:W-:Y:S01]  /*4cf0*/  ISETP.LT.OR P3, PT, R5.reuse, R234, P3 ;  /* 0x000000ea0500720c */ /* 0x040fe20001f61670 */
[----:B------:R-:W-:Y:S01]  /*4d00*/  MUFU.TANH R13, R13 ;  /* 0x0000000d000d7308 */ /* 0x000fe20000002400 */
[----:B------:R-:W-:-:S02]  /*4d10*/  ISETP.LT.OR P0, PT, R5, R232, P0 ;  /* 0x000000e80500720c */ /* 0x000fc40000701670 */
[C---:B------:R-:W-:Y:S02]  /*4d20*/  IADD3 R5, R4.reuse, 0x30, RZ ;  /* 0x0000003004057810 */ /* 0x040fe40007ffe0ff */
[----:B------:R-:W-:Y:S02]  /*4d30*/  FSEL R155, R83, -INF , !P5 ;  /* 0xff800000539b7808 */ /* 0x000fe40006800000 */
[----:B---3--:R-:W-:Y:S01]  /*4d40*/  IADD3 R6, R4, 0x29, RZ ;  /* 0x0000002904067810 */ /* 0x008fe20007ffe0ff */
[----:B------:R-:W1:Y:S01]  /*4d50*/  MUFU.TANH R7, R7 ;  /* 0x0000000700077308 */ /* 0x000e620000002400 */
[----:B-----5:R-:W-:Y:S02]  /*4d60*/  FSEL R151, R55, -INF , !P3 ;  /* 0xff80000037977808 */ /* 0x020fe40005800000 */
[----:B------:R-:W-:Y:S02]  /*4d70*/  ISETP.GE.AND P4, PT, R6, R240, PT ;  /* 0x000000f00600720c */ /* 0x000fe40003f86270 */
[----:B------:R-:W-:-:S02]  /*4d80*/  FSEL R157, R30, -INF , !P0 ;  /* 0xff8000001e9d7808 */ /* 0x000fc40004000000 */
[----:B------:R-:W-:Y:S01]  /*4d90*/  ISETP.LT.OR P4, PT, R6, R236, P4 ;  /* 0x000000ec0600720c */ /* 0x000fe20002781670 */
[----:B------:R-:W-:Y:S01]  /*4da0*/  MUFU.TANH R15, R15 ;  /* 0x0000000f000f7308 */ /* 0x000fe20000002400 */
[----:B------:R-:W-:Y:S02]  /*4db0*/  ISETP.GE.AND P5, PT, R5, R240, PT ;  /* 0x000000f00500720c */ /* 0x000fe40003fa6270 */
[----:B------:R-:W-:Y:S02]  /*4dc0*/  FSEL R148, R69, -INF , !P4 ;  /* 0xff80000045947808 */ /* 0x000fe40006000000 */
[C---:B------:R-:W-:Y:S02]  /*4dd0*/  ISETP.GE.AND P3, PT, R5.reuse, R239, PT ;  /* 0x000000ef0500720c */ /* 0x040fe40003f66270 */
[C---:B------:R-:W-:Y:S01]  /*4de0*/  ISETP.GE.AND P0, PT, R5.reuse, R238, PT ;  /* 0x000000ee0500720c */ /* 0x040fe20003f06270 */
[----:B------:R-:W3:Y:S01]  /*4df0*/  MUFU.TANH R8, R8 ;  /* 0x0000000800087308 */ /* 0x000ee20000002400 */
[----:B------:R-:W-:-:S02]  /*4e00*/  ISETP.GE.AND P4, PT, R5, R237, PT ;  /* 0x000000ed0500720c */ /* 0x000fc40003f86270 */
[C---:B------:R-:W-:Y:S02]  /*4e10*/  ISETP.LT.OR P5, PT, R5.reuse, R236, P5 ;  /* 0x000000ec0500720c */ /* 0x040fe40002fa1670 */
[C---:B------:R-:W-:Y:S02]  /*4e20*/  ISETP.LT.OR P3, PT, R5.reuse, R235, P3 ;  /* 0x000000eb0500720c */ /* 0x040fe40001f61670 */
[C---:B------:R-:W-:Y:S01]  /*4e30*/  ISETP.LT.OR P0, PT, R5.reuse, R234, P0 ;  /* 0x000000ea0500720c */ /* 0x040fe20000701670 */
[----:B------:R-:W-:Y:S01]  /*4e40*/  MUFU.TANH R9, R9 ;  /* 0x0000000900097308 */ /* 0x000fe20000002400 */
[----:B------:R-:W-:Y:S02]  /*4e50*/  ISETP.LT.OR P4, PT, R5, R232, P4 ;  /* 0x000000e80500720c */ /* 0x000fe40002781670 */
[----:B------:R-:W-:Y:S02]  /*4e60*/  IADD3 R5, R4, 0x38, RZ ;  /* 0x0000003804057810 */ /* 0x000fe40007ffe0ff */
[----:B------:R-:W-:-:S02]  /*4e70*/  FSEL R158, R80, -INF , !P2 ;  /* 0xff800000509e7808 */ /* 0x000fc40005000000 */
[----:B------:R-:W-:Y:S01]  /*4e80*/  FSEL R150, R71, -INF , !P1 ;  /* 0xff80000047967808 */ /* 0x000fe20004800000 */
[----:B------:R-:W5:Y:S01]  /*4e90*/  MUFU.TANH R10, R10 ;  /* 0x0000000a000a7308 */ /* 0x000f620000002400 */
[----:B------:R-:W-:Y:S02]  /*4ea0*/  FSEL R153, R68, -INF , !P6 ;  /* 0xff80000044997808 */ /* 0x000fe40007000000 */
[C---:B------:R-:W-:Y:S02]  /*4eb0*/  ISETP.GE.AND P2, PT, R6.reuse, R239, PT ;  /* 0x000000ef0600720c */ /* 0x040fe40003f46270 */
[C---:B------:R-:W-:Y:S02]  /*4ec0*/  ISETP.GE.AND P1, PT, R6.reuse, R238, PT ;  /* 0x000000ee0600720c */ /* 0x040fe40003f26270 */
[----:B------:R-:W-:Y:S01]  /*4ed0*/  ISETP.GE.AND P6, PT, R6, R237, PT ;  /* 0x000000ed0600720c */ /* 0x000fe20003fc6270 */
[----:B------:R-:W1:Y:S01]  /*4ee0*/  MUFU.TANH R11, R11 ;  /* 0x0000000b000b7308 */ /* 0x000e620000002400 */
[----:B------:R-:W-:-:S02]  /*4ef0*/  FSEL R147, R24, -INF , !P0 ;  /* 0xff80000018937808 */ /* 0x000fc40004000000 */
[C---:B------:R-:W-:Y:S02]  /*4f00*/  ISETP.GE.AND P0, PT, R5.reuse, R239, PT ;  /* 0x000000ef0500720c */ /* 0x040fe40003f06270 */
[CC--:B------:R-:W-:Y:S02]  /*4f10*/  ISETP.LT.OR P2, PT, R6.reuse, R235.reuse, P2 ;  /* 0x000000eb0600720c */ /* 0x0c0fe40001741670 */
[C---:B------:R-:W-:Y:S02]  /*4f20*/  ISETP.LT.OR P1, PT, R6.reuse, R234, P1 ;  /* 0x000000ea0600720c */ /* 0x040fe40000f21670 */
[----:B------:R-:W-:Y:S02]  /*4f30*/  ISETP.LT.OR P6, PT, R6, R232, P6 ;  /* 0x000000e80600720c */ /* 0x000fe400037c1670 */
[----:B------:R-:W-:Y:S02]  /*4f40*/  IADD3 R6, R4, 0x31, RZ ;  /* 0x0000003104067810 */ /* 0x000fe40007ffe0ff */
[----:B------:R-:W-:-:S02]  /*4f50*/  ISETP.LT.OR P0, PT, R5, R235, P0 ;  /* 0x000000eb0500720c */ /* 0x000fc40000701670 */
[----:B------:R-:W-:Y:S02]  /*4f60*/  FSEL R143, R70, -INF , !P2 ;  /* 0xff800000468f7808 */ /* 0x000fe40005000000 */
[----:B------:R-:W-:Y:S02]  /*4f70*/  FSEL R146, R48, -INF , !P1 ;  /* 0xff80000030927808 */ /* 0x000fe40004800000 */
[----:B------:R-:W-:Y:S02]  /*4f80*/  FSEL R152, R47, -INF , !P6 ;  /* 0xff8000002f987808 */ /* 0x000fe40007000000 */
[----:B------:R-:W-:Y:S02]  /*4f90*/  FSEL R142, R32, -INF , !P5 ;  /* 0xff800000208e7808 */ /* 0x000fe40006800000 */
[----:B--2---:R-:W-:Y:S02]  /*4fa0*/  FSEL R145, R20, -INF , !P3 ;  /* 0xff80000014917808 */ /* 0x004fe40005800000 */
[----:B------:R-:W-:-:S02]  /*4fb0*/  ISETP.GE.AND P2, PT, R6, R240, PT ;  /* 0x000000f00600720c */ /* 0x000fc40003f46270 */
[----:B------:R-:W-:Y:S02]  /*4fc0*/  ISETP.GE.AND P1, PT, R5, R240, PT ;  /* 0x000000f00500720c */ /* 0x000fe40003f26270 */
[C---:B------:R-:W-:Y:S02]  /*4fd0*/  ISETP.GE.AND P6, PT, R6.reuse, R239, PT ;  /* 0x000000ef0600720c */ /* 0x040fe40003fc6270 */
[C---:B------:R-:W-:Y:S02]  /*4fe0*/  ISETP.GE.AND P5, PT, R6.reuse, R238, PT ;  /* 0x000000ee0600720c */ /* 0x040fe40003fa6270 */
[----:B------:R-:W-:Y:S02]  /*4ff0*/  ISETP.GE.AND P3, PT, R6, R237, PT ;  /* 0x000000ed0600720c */ /* 0x000fe40003f66270 */
[----:B------:R-:W-:Y:S02]  /*5000*/  FSEL R130, R14, -INF , !P0 ;  /* 0xff8000000e827808 */ /* 0x000fe40004000000 */
[----:B------:R-:W-:-:S02]  /*5010*/  PLOP3.LUT P0, PT, PT, PT, UP0, 0x80, 0x0 ;  /* 0x000000000000781c */ /* 0x000fc40003f0f008 */
        /* <DEDUP_REMOVED lines=8> */
[----:B----4-:R-:W-:Y:S02]  /*50a0*/  FSEL R138, R21, -INF , !P6 ;  /* 0xff800000158a7808 */ /* 0x010fe40007000000 */
[----:B------:R-:W-:Y:S02]  /*50b0*/  FSEL R141, R25, -INF , !P5 ;  /* 0xff800000198d7808 */ /* 0x000fe40006800000 */
[----:B------:R-:W-:Y:S02]  /*50c0*/  FSEL R144, R27, -INF , !P3 ;  /* 0xff8000001b907808 */ /* 0x000fe40005800000 */
[----:B-1----:R-:W-:-:S02]  /*50d0*/  FSEL R129, R7, -INF , !P1 ;  /* 0xff80000007817808 */ /* 0x002fc40004800000 */
[C---:B------:R-:W-:Y:S02]  /*50e0*/  ISETP.GE.AND P4, PT, R5.reuse, R238, PT ;  /* 0x000000ee0500720c */ /* 0x040fe40003f86270 */
[----:B------:R-:W-:Y:S02]  /*50f0*/  ISETP.GE.AND P2, PT, R5, R237, PT ;  /* 0x000000ed0500720c */ /* 0x000fe40003f46270 */
[C---:B------:R-:W-:Y:S02]  /*5100*/  ISETP.GE.AND P6, PT, R4.reuse, R240, PT ;  /* 0x000000f00400720c */ /* 0x040fe40003fc6270 */
[C---:B------:R-:W-:Y:S02]  /*5110*/  ISETP.GE.AND P5, PT, R4.reuse, R239, PT ;  /* 0x000000ef0400720c */ /* 0x040fe40003fa6270 */
[C---:B------:R-:W-:Y:S02]  /*5120*/  ISETP.GE.AND P3, PT, R4.reuse, R238, PT ;  /* 0x000000ee0400720c */ /* 0x040fe40003f66270 */
[----:B------:R-:W-:-:S02]  /*5130*/  ISETP.GE.AND P1, PT, R4, R237, PT ;  /* 0x000000ed0400720c */ /* 0x000fc40003f26270 */
[C---:B------:R-:W-:Y:S02]  /*5140*/  ISETP.LT.OR P4, PT, R5.reuse, R234, P4 ;  /* 0x000000ea0500720c */ /* 0x040fe40002781670 */
[----:B------:R-:W-:Y:S02]  /*5150*/  ISETP.LT.OR P2, PT, R5, R232, P2 ;  /* 0x000000e80500720c */ /* 0x000fe40001741670 */
[C---:B------:R-:W-:Y:S02]  /*5160*/  ISETP.LT.OR P6, PT, R4.reuse, R236, P6 ;  /* 0x000000ec0400720c */ /* 0x040fe400037c1670 */
[C---:B------:R-:W-:Y:S02]  /*5170*/  ISETP.LT.OR P5, PT, R4.reuse, R235, P5 ;  /* 0x000000eb0400720c */ /* 0x040fe40002fa1670 */
[C---:B------:R-:W-:Y:S02]  /*5180*/  ISETP.LT.OR P3, PT, R4.reuse, R234, P3 ;  /* 0x000000ea0400720c */ /* 0x040fe40001f61670 */
[----:B------:R-:W-:-:S02]  /*5190*/  ISETP.LT.OR P1, PT, R4, R232, P1 ;  /* 0x000000e80400720c */ /* 0x000fc40000f21670 */
[----:B---3--:R-:W-:Y:S02]  /*51a0*/  FSEL R136, R8, -INF , !P4 ;  /* 0xff80000008887808 */ /* 0x008fe40006000000 */
[----:B-----5:R-:W-:Y:S02]  /*51b0*/  FSEL R140, R10, -INF , !P2 ;  /* 0xff8000000a8c7808 */ /* 0x020fe40005000000 */
[----:B------:R-:W-:Y:S02]  /*51c0*/  FSEL R23, R13, -INF , !P6 ;  /* 0xff8000000d177808 */ /* 0x000fe40007000000 */
[----:B------:R-:W-:Y:S02]  /*51d0*/  FSEL R128, R15, -INF , !P5 ;  /* 0xff8000000f807808 */ /* 0x000fe40006800000 */
        /* <DEDUP_REMOVED lines=31> */
.L_x_477:
        /* <DEDUP_REMOVED lines=32> */
[----:B------:R-:W-:Y:S01]  /*55d0*/  LDSM.16.MT88.4 R48, [R213+0xc000] ;  /* 0x00c00000d530783b */ /* 0x000fe20000004200 */
[----:B------:R-:W-:Y:S01]  /*55e0*/  FMNMX.FTZ R135, R129, R135, !PT ;  /* 0x0000008781877209 */ /* 0x000fe20007810000 */
[----:B------:R-:W-:-:S02]  /*55f0*/  IMAD R214, R3, 0x2, R213 ;  /* 0x0000000203d67824 */ /* 0x000fc400078e02d5 */
[----:B------:R-:W-:Y:S01]  /*5600*/  LDSM.16.MT88.4 R32, [R216+0xc000] ;  /* 0x00c00000d820783b */ /* 0x000fe20000004200 */
[----:B------:R-:W-:Y:S02]  /*5610*/  FMNMX.FTZ R135, R23, R135, !PT ;  /* 0x0000008717877209 */ /* 0x000fe40007810000 */
[----:B------:R-:W-:Y:S01]  /*5620*/  LEA R215, R2, R214, 0x1 ;  /* 0x000000d602d77211 */ /* 0x000fe200078e08ff */
[----:B------:R-:W-:Y:S04]  /*5630*/  LDSM.16.MT88.4 R24, [R214+0xc000] ;  /* 0x00c00000d618783b */ /* 0x000fe80000004200 */
[----:B------:R-:W1:Y:S04]  /*5640*/  SHFL.BFLY PT, R5, R135, 0x2, 0x1f ;  /* 0x0c401f0087057f89 */ /* 0x000e6800000e0000 */
        /* <DEDUP_REMOVED lines=52> */
[----:B---3--:R-:W-:Y:S02]  /*5990*/  F2FP.BF16.PACK_AB R18, R92, R191 ;  /* 0x000000bf5c12723e */ /* 0x008fe400000010ff */
        /* <DEDUP_REMOVED lines=32> */
[--C-:B-1----:R-:W-:Y:S01]  /*5ba0*/  FFMA.FTZ R4, R63, c[0x0][0x23c], -R21.reuse ;  /* 0x00008f003f047a23 */ /* 0x102fe20000010815 */
[----:B--2---:R-:W-:Y:S01]  /*5bb0*/  F2FP.BF16.PACK_AB R17, R183, R188 ;  /* 0x000000bcb711723e */ /* 0x004fe200000010ff */
[----:B------:R-:W1:Y:S04]  /*5bc0*/  LDSM.16.MT88.4 R60, [R213+0xe000] ;  /* 0x00e00000d53c783b */ /* 0x000e680000004200 */
[----:B------:R2:W-:Y:S02]  /*5bd0*/  MUFU.EX2 R189, R4 ;  /* 0x0000000400bd7308 */ /* 0x0005e40000000800 */
[----:B--2---:R-:W-:-:S06]  /*5be0*/  FFMA.FTZ R4, R53, c[0x0][0x23c], -R21 ;  /* 0x00008f0035047a23 */ /* 0x004fcc0000010815 */
[----:B------:R2:W3:Y:S02]  /*5bf0*/  MUFU.EX2 R220, R4 ;  /* 0x0000000400dc7308 */ /* 0x0004e40000000800 */
[----:B--2---:R-:W-:Y:S01]  /*5c00*/  FFMA.FTZ R4, R42, c[0x0][0x23c], -R21 ;  /* 0x00008f002a047a23 */ /* 0x004fe20000010815 */
[----:B---3--:R-:W-:-:S05]  /*5c10*/  F2FP.BF16.PACK_AB R19, R220, R189 ;  /* 0x000000bddc13723e */ /* 0x008fca00000010ff */
[----:B------:R2:W-:Y:S02]  /*5c20*/  MUFU.EX2 R9, R4 ;  /* 0x0000000400097308 */ /* 0x0005e40000000800 */
[C---:B------:R-:W-:Y:S08]  /*5c30*/  HMMA.16816.F32.BF16 R68, R16.reuse, R48, RZ ;  /* 0x000000301044723c */ /* 0x040ff000000418ff */
[----:B-1----:R-:W-:Y:S01]  /*5c40*/  HMMA.16816.F32.BF16 R116, R16, R60, RZ ;  /* 0x0000003c1074723c */ /* 0x002fe200000418ff */
[----:B--2---:R-:W-:-:S04]  /*5c50*/  FFMA.FTZ R4, R41, c[0x0][0x23c], -R21 ;  /* 0x00008f0029047a23 */ /* 0x004fc80000010815 */
[----:B------:R1:W-:Y:S03]  /*5c60*/  MUFU.EX2 R221, R4 ;  /* 0x0000000400dd7308 */ /* 0x0003e60000000800 */
[C---:B------:R-:W-:Y:S08]  /*5c70*/  HMMA.16816.F32.BF16 R108, R16.reuse, R80, RZ ;  /* 0x00000050106c723c */ /* 0x040ff000000418ff */
[----:B------:R-:W-:Y:S01]  /*5c80*/  HMMA.16816.F32.BF16 R124, R16, R56, RZ ;  /* 0x00000038107c723c */ /* 0x000fe200000418ff */
[----:B-1----:R-:W-:-:S04]  /*5c90*/  FFMA.FTZ R4, R31, c[0x0][0x23c], -R21 ;  /* 0x00008f001f047a23 */ /* 0x002fc80000010815 */
[----:B------:R1:W-:Y:S02]  /*5ca0*/  MUFU.EX2 R242, R4 ;  /* 0x0000000400f27308 */ /* 0x0003e40000000800 */
[----:B-1----:R-:W-:Y:S02]  /*5cb0*/  FFMA.FTZ R4, R29, c[0x0][0x23c], -R21 ;  /* 0x00008f001d047a23 */ /* 0x002fe40000010815 */
[----:B------:R-:W-:Y:S04]  /*5cc0*/  HMMA.16816.F32.BF16 R28, R16, R32, RZ ;  /* 0x00000020101c723c */ /* 0x000fe800000418ff */
        /* <DEDUP_REMOVED lines=8> */
[----:B-1----:R-:W-:Y:S02]  /*5d50*/  FFMA.FTZ R4, R54, c[0x0][0x23c], -R20 ;  /* 0x00008f0036047a23 */ /* 0x002fe40000010814 */
[----:B------:R-:W-:Y:S04]  /*5d60*/  HMMA.16816.F32.BF16 R52, R16, R24, RZ ;  /* 0x000000181034723c */ /* 0x000fe800000418ff */
[----:B------:R1:W2:Y:S02]  /*5d70*/  MUFU.EX2 R219, R4 ;  /* 0x0000000400db7308 */ /* 0x0002a40000000800 */
[----:B-1----:R-:W-:Y:S01]  /*5d80*/  FMUL.FTZ R4, R132, c[0x0][0x23c] ;  /* 0x00008f0084047a20 */ /* 0x002fe20000410000 */
[----:B--2---:R-:W-:-:S04]  /*5d90*/  F2FP.BF16.PACK_AB R14, R219, R243 ;  /* 0x000000f3db0e723e */ /* 0x004fc800000010ff */
[----:B------:R-:W-:Y:S01]  /*5da0*/  FSEL R0, R4, RZ, P1 ;  /* 0x000000ff04007208 */ /* 0x000fe20000800000 */
[----:B------:R-:W-:Y:S02]  /*5db0*/  FFMA.FTZ R4, R43, c[0x0][0x23c], -R20 ;  /* 0x00008f002b047a23 */ /* 0x000fe40000010814 */
[----:B------:R-:W1:Y:S02]  /*5dc0*/  LDSM.16.MT88.4 R40, [R214+0xc800] ;  /* 0x00c80000d628783b */ /* 0x000e640000004200 */
[----:B------:R2:W-:Y:S01]  /*5dd0*/  MUFU.EX2 R218, R4 ;  /* 0x0000000400da7308 */ /* 0x0005e20000000800 */
[----:B------:R-:W-:-:S07]  /*5de0*/  FFMA.FTZ R3, R74, c[0x0][0x23c], -R0 ;  /* 0x00008f004a037a23 */ /* 0x000fce0000010800 */
[----:B------:R3:W-:Y:S01]  /*5df0*/  MUFU.EX2 R95, R3 ;  /* 0x00000003005f7308 */ /* 0x0007e20000000800 */
[--C-:B--2---:R-:W-:Y:S02]  /*5e00*/  FFMA.FTZ R4, R84, c[0x0][0x23c], -R0.reuse ;  /* 0x00008f0054047a23 */ /* 0x104fe40000010800 */
[----:B------:R-:W-:Y:S05]  /*5e10*/  LDSM.16.MT88.4 R84, [R215+0xe000] ;  /* 0x00e00000d754783b */ /* 0x000fea0000004200 */
[----:B------:R2:W-:Y:S01]  /*5e20*/  MUFU.EX2 R180, R4 ;  /* 0x0000000400b47308 */ /* 0x0005e20000000800 */
[----:B---3--:R-:W-:-:S07]  /*5e30*/  FFMA.FTZ R3, R65, c[0x0][0x23c], -R0 ;  /* 0x00008f0041037a23 */ /* 0x008fce0000010800 */
[----:B------:R3:W4:Y:S01]  /*5e40*/  MUFU.EX2 R212, R3 ;  /* 0x0000000300d47308 */ /* 0x0007220000000800 */
[----:B--2---:R-:W-:-:S07]  /*5e50*/  FFMA.FTZ R4, R75, c[0x0][0x23c], -R0 ;  /* 0x00008f004b047a23 */ /* 0x004fce0000010800 */
[----:B------:R-:W2:Y:S01]  /*5e60*/  MUFU.EX2 R163, R4 ;  /* 0x0000000400a37308 */ /* 0x000ea20000000800 */
[----:B---3--:R-:W-:Y:S01]  /*5e70*/  FFMA.FTZ R3, R46, c[0x0][0x23c], -R20 ;  /* 0x00008f002e037a23 */ /* 0x008fe20000010814 */
[----:B----4-:R-:W-:Y:S01]  /*5e80*/  F2FP.BF16.PACK_AB R15, R212, R95 ;  /* 0x0000005fd40f723e */ /* 0x010fe200000010ff */
[----:B------:R-:W3:Y:S05]  /*5e90*/  LDSM.16.MT88.4 R44, [R213+0xc800] ;  /* 0x00c80000d52c783b */ /* 0x000eea0000004200 */
[----:B------:R4:W1:Y:S01]  /*5ea0*/  MUFU.EX2 R8, R3 ;  /* 0x0000000300087308 */ /* 0x0008620000000800 */
[----:B--2---:R-:W-:-:S07]  /*5eb0*/  F2FP.BF16.PACK_AB R13, R163, R180 ;  /* 0x000000b4a30d723e */ /* 0x004fce00000010ff */
[----:B------:R-:W-:Y:S01]  /*5ec0*/  HMMA.16816.F32.BF16 R64, R12, R48, RZ ;  /* 0x000000300c40723c */ /* 0x000fe200000418ff */
[----:B----4-:R-:W-:-:S04]  /*5ed0*/  FFMA.FTZ R3, R37, c[0x0][0x23c], -R20 ;  /* 0x00008f0025037a23 */ /* 0x010fc80000010814 */
[----:B------:R2:W4:Y:S02]  /*5ee0*/  MUFU.EX2 R93, R3 ;  /* 0x00000003005d7308 */ /* 0x0005240000000800 */
[----:B------:R-:W-:Y:S01]  /*5ef0*/  IMAD.MOV.U32 R49, RZ, RZ, R10 ;  /* 0x000000ffff317224 */ /* 0x000fe200078e000a */
[----:B------:R-:W-:Y:S01]  /*5f00*/  HMMA.16816.F32.BF16 R36, R12, R24, RZ ;  /* 0x000000180c24723c */ /* 0x000fe200000418ff */
[----:B------:R-:W-:-:S06]  /*5f10*/  F2FP.BF16.PACK_AB R10, R201, R241 ;  /* 0x000000f1c90a723e */ /* 0x000fcc00000010ff */
[----:B-1----:R-:W-:Y:S01]  /*5f20*/  IMAD.MOV.U32 R25, RZ, RZ, R8 ;  /* 0x000000ffff197224 */ /* 0x002fe200078e0008 */
[C---:B------:R-:W-:Y:S01]  /*5f30*/  HMMA.16816.F32.BF16 R88, R12.reuse, R32, RZ ;  /* 0x000000200c58723c */ /* 0x040fe200000418ff */
[----:B------:R-:W-:Y:S02]  /*5f40*/  MOV R24, R9 ;  /* 0x0000000900187202 */ /* 0x000fe40000000f00 */
[----:B------:R-:W-:Y:S01]  /*5f50*/  F2FP.BF16.PACK_AB R8, R49, R231 ;  /* 0x000000e73108723e */ /* 0x000fe200000010ff */
[----:B--2---:R-:W-:Y:S01]  /*5f60*/  FFMA.FTZ R3, R73, c[0x0][0x23c], -R0 ;  /* 0x00008f0049037a23 */ /* 0x004fe20000010800 */
[----:B----4-:R-:W-:Y:S01]  /*5f70*/  F2FP.BF16.PACK_AB R6, R93, R25 ;  /* 0x000000195d06723e */ /* 0x010fe200000010ff */
[----:B------:R-:W1:Y:S01]  /*5f80*/  LDSM.16.MT88.4 R72, [R216+0xc800] ;  /* 0x00c80000d848783b */ /* 0x000e620000004200 */
[----:B------:R-:W-:Y:S01]  /*5f90*/  IMAD.MOV.U32 R33, RZ, RZ, R11 ;  /* 0x000000ffff217224 */ /* 0x000fe200078e000b */
[----:B------:R2:W-:Y:S01]  /*5fa0*/  MUFU.EX2 R48, R3 ;  /* 0x0000000300307308 */ /* 0x0005e20000000800 */
[----:B------:R-:W-:Y:S01]  /*5fb0*/  F2FP.BF16.PACK_AB R9, R221, R24 ;  /* 0x00000018dd09723e */ /* 0x000fe200000010ff */
[----:B------:R-:W-:Y:S01]  /*5fc0*/  HMMA.16816.F32.BF16 R112, R12, R60, RZ ;  /* 0x0000003c0c70723c */ /* 0x000fe200000418ff */
[----:B------:R-:W-:-:S02]  /*5fd0*/  F2FP.BF16.PACK_AB R11, R202, R242 ;  /* 0x000000f2ca0b723e */ /* 0x000fc400000010ff */
[----:B------:R-:W-:-:S05]  /*5fe0*/  F2FP.BF16.PACK_AB R4, R218, R33 ;  /* 0x00000021da04723e */ /* 0x000fca00000010ff */
[----:B------:R-:W-:Y:S01]  /*5ff0*/  HMMA.16816.F32.BF16 R164, R8, R40, R52 ;  /* 0x0000002808a4723c */ /* 0x000fe20000041834 */
[----:B------:R-:W4:Y:S01]  /*6000*/  LDSM.16.MT88.4 R52, [R214+0xe800] ;  /* 0x00e80000d634783b */ /* 0x000f220000004200 */
[----:B--2---:R-:W-:-:S06]  /*6010*/  FFMA.FTZ R3, R79, c[0x0][0x23c], -R0 ;  /* 0x00008f004f037a23 */ /* 0x004fcc0000010800 */
[----:B---3--:R-:W-:Y:S01]  /*6020*/  HMMA.16816.F32.BF16 R168, R8, R44, R68 ;  /* 0x0000002c08a8723c */ /* 0x008fe20000041844 */
[----:B------:R-:W-:Y:S01]  /*6030*/  LDSM.16.MT88.4 R68, [R216+0xe800] ;  /* 0x00e80000d844783b */ /* 0x000fe20000004200 */
[----:B------:R2:W3:Y:S06]  /*6040*/  MUFU.EX2 R217, R3 ;  /* 0x0000000300d97308 */ /* 0x0004ec0000000800 */
[C---:B------:R-:W-:Y:S07]  /*6050*/  HMMA.16816.F32.BF16 R120, R12.reuse, R56, RZ ;  /* 0x000000380c78723c */ /* 0x040fee00000418ff */
[----:B------:R-:W-:Y:S01]  /*6060*/  MOV R56, R93 ;  /* 0x0000005d00387202 */ /* 0x000fe20000000f00 */
[----:B------:R-:W-:Y:S01]  /*6070*/  HMMA.16816.F32.BF16 R104, R12, R80, RZ ;  /* 0x000000500c68723c */ /* 0x000fe200000418ff */
[----:B--2---:R-:W-:Y:S01]  /*6080*/  FFMA.FTZ R3, R77, c[0x0][0x23c], -R0 ;  /* 0x00008f004d037a23 */ /* 0x004fe20000010800 */
[----:B---3--:R-:W-:-:S03]  /*6090*/  F2FP.BF16.PACK_AB R5, R217, R48 ;  /* 0x00000030d905723e */ /* 0x008fc600000010ff */
[----:B------:R2:W-:Y:S02]  /*60a0*/  MUFU.EX2 R94, R3 ;  /* 0x00000003005e7308 */ /* 0x0005e40000000800 */
[----:B------:R-:W-:Y:S01]  /*60b0*/  IMAD.MOV.U32 R81, RZ, RZ, R25 ;  /* 0x000000ffff517224 */ /* 0x000fe200078e0019 */
[C---:B-1----:R-:W-:Y:S01]  /*60c0*/  HMMA.16816.F32.BF16 R196, R8.reuse, R72, R28 ;  /* 0x0000004808c4723c */ /* 0x042fe2000004181c */
[----:B------:R-:W-:Y:S07]  /*60d0*/  LDSM.16.MT88.4 R28, [R213+0xe800] ;  /* 0x00e80000d51c783b */ /* 0x000fee0000004200 */
[----:B----4-:R-:W-:Y:S01]  /*60e0*/  HMMA.16816.F32.BF16 R248, R8, R52, R108 ;  /* 0x0000003408f8723c */ /* 0x010fe2000004186c */
[----:B--2---:R-:W-:-:S02]  /*60f0*/  FFMA.FTZ R3, R76, c[0x0][0x23c], -R0 ;  /* 0x00008f004c037a23 */ /* 0x004fc40000010800 */
[----:B------:R-:W1:Y:S02]  /*6100*/  LDSM.16.MT88.4 R76, [R216+0xe000] ;  /* 0x00e00000d84c783b */ /* 0x000e640000004200 */
[----:B------:R-:W2:Y:S02]  /*6110*/  MUFU.EX2 R252, R3 ;  /* 0x0000000300fc7308 */ /* 0x000ea40000000800 */
[----:B--2---:R-:W-:-:S07]  /*6120*/  F2FP.BF16.PACK_AB R7, R252, R94 ;  /* 0x0000005efc07723e */ /* 0x004fce00000010ff */
[C---:B------:R-:W-:Y:S01]  /*6130*/  HMMA.16816.F32.BF16 R172, R4.reuse, R44, R64 ;  /* 0x0000002c04ac723c */ /* 0x040fe20000041840 */
[----:B------:R-:W2:Y:S06]  /*6140*/  LDSM.16.MT88.4 R64, [R215+0xe800] ;  /* 0x00e80000d740783b */ /* 0x000eac0000004200 */
[----:B------:R-:W-:Y:S01]  /*6150*/  MOV R45, R95 ;  /* 0x0000005f002d7202 */ /* 0x000fe20000000f00 */
[----:B------:R-:W-:Y:S01]  /*6160*/  HMMA.16816.F32.BF16 R184, R4, R72, R88 ;  /* 0x0000004804b8723c */ /* 0x000fe20000041858 */
[----:B------:R-:W-:-:S06]  /*6170*/  IMAD.MOV.U32 R44, RZ, RZ, R92 ;  /* 0x000000ffff2c7224 */ /* 0x000fcc00078e005c */
[----:B------:R-:W-:Y:S01]  /*6180*/  MOV R72, R202 ;  /* 0x000000ca00487202 */ /* 0x000fe20000000f00 */
[----:B------:R-:W-:Y:S01]  /*6190*/  HMMA.16816.F32.BF16 R88, R12, R84, RZ ;  /* 0x000000540c58723c */ /* 0x000fe200000418ff */
[----:B------:R-:W-:-:S07]  /*61a0*/  IMAD.MOV.U32 R73, RZ, RZ, R201 ;  /* 0x000000ffff497224 */ /* 0x000fce00078e00c9 */
[-C--:B-1----:R-:W-:Y:S08]  /*61b0*/  HMMA.16816.F32.BF16 R100, R16, R76.reuse, RZ ;  /* 0x0000004c1064723c */ /* 0x082ff000000418ff */
[----:B------:R-:W-:Y:S08]  /*61c0*/  HMMA.16816.F32.BF16 R96, R12, R76, RZ ;  /* 0x0000004c0c60723c */ /* 0x000ff000000418ff */
[C---:B------:R-:W-:Y:S01]  /*61d0*/  HMMA.16816.F32.BF16 R176, R4.reuse, R40, R36 ;  /* 0x0000002804b0723c */ /* 0x040fe20000041824 */
[----:B------:R-:W1:Y:S06]  /*61e0*/  LDSM.16.MT88.4 R36, [R215+0xc800] ;  /* 0x00c80000d724783b */ /* 0x000e6c0000004200 */
[----:B------:R-:W-:Y:S01]  /*61f0*/  IMAD.MOV.U32 R41, RZ, RZ, R94 ;  /* 0x000000ffff297224 */ /* 0x000fe200078e005e */
[----:B--2---:R-:W-:Y:S03]  /*6200*/  HMMA.16816.F32.BF16 R88, R4, R64, R88 ;  /* 0x000000400458723c */ /* 0x004fe60000041858 */
[----:B------:R-:W-:-:S05]  /*6210*/  IMAD.MOV.U32 R80, RZ, RZ, R41 ;  /* 0x000000ffff507224 */ /* 0x000fca00078e0029 */
[----:B------:R-:W-:Y:S08]  /*6220*/  HMMA.16816.F32.BF16 R92, R16, R84, RZ ;  /* 0x00000054105c723c */ /* 0x000ff000000418ff */
[-C--:B------:R-:W-:Y:S08]  /*6230*/  HMMA.16816.F32.BF16 R100, R8, R68.reuse, R100 ;  /* 0x000000440864723c */ /* 0x080ff00000041864 */
[----:B------:R-:W-:Y:S01]  /*6240*/  MOV R77, R88 ;  /* 0x00000058004d7202 */ /* 0x000fe20000000f00 */
[----:B------:R-:W-:Y:S01]  /*6250*/  IMAD.MOV.U32 R76, RZ, RZ, R89 ;  /* 0x000000ffff4c7224 */ /* 0x000fe200078e0059 */
[----:B------:R-:W-:Y:S01]  /*6260*/  MOV R61, R90 ;  /* 0x0000005a003d7202 */ /* 0x000fe20000000f00 */
[----:B------:R-:W-:Y:S01]  /*6270*/  IMAD.MOV.U32 R60, RZ, RZ, R91 ;  /* 0x000000ffff3c7224 */ /* 0x000fe200078e005b */
[----:B------:R-:W-:Y:S08]  /*6280*/  HMMA.16816.F32.BF16 R96, R4, R68, R96 ;  /* 0x000000440460723c */ /* 0x000ff00000041860 */
[----:B------:R-:W-:Y:S04]  /*6290*/  HMMA.16816.F32.BF16 R88, R12, R62, RZ ;  /* 0x0000003e0c58723c */ /* 0x000fe800000418ff */
[----:B------:R-:W-:Y:S01]  /*62a0*/  MOV R40, R102 ;  /* 0x0000006600287202 */ /* 0x000fe20000000f00 */
[----:B------:R-:W-:Y:S01]  /*62b0*/  IMAD.MOV.U32 R32, RZ, RZ, R103 ;  /* 0x000000ffff207224 */ /* 0x000fe200078e0067 */
[----:B------:R-:W-:-:S02]  /*62c0*/  MOV R57, R100 ;  /* 0x0000006400397202 */ /* 0x000fc40000000f00 */
[C---:B------:R-:W-:Y:S08]  /*62d0*/  HMMA.16816.F32.BF16 R92, R8.reuse, R64, R92 ;  /* 0x00000040085c723c */ /* 0x040ff0000004185c */
[----:B-1----:R-:W-:Y:S01]  /*62e0*/  HMMA.16816.F32.BF16 R192, R8, R36, R124 ;  /* 0x0000002408c0723c */ /* 0x002fe2000004187c */
[----:B------:R-:W-:Y:S01]  /*62f0*/  IMAD.MOV.U32 R3, RZ, RZ, R97 ;  /* 0x000000ffff037224 */ /* 0x000fe200078e0061 */
[----:B------:R-:W-:Y:S01]  /*6300*/  MOV R2, R98 ;  /* 0x0000006200027202 */ /* 0x000fe20000000f00 */
[----:B------:R-:W-:-:S05]  /*6310*/  IMAD.MOV.U32 R203, RZ, RZ, R99 ;  /* 0x000000ffffcb7224 */ /* 0x000fca00078e0063 */
[----:B------:R-:W-:Y:S08]  /*6320*/  HMMA.16816.F32.BF16 R108, R4, R30, R88 ;  /* 0x0000001e046c723c */ /* 0x000ff00000041858 */
[----:B------:R-:W-:Y:S01]  /*6330*/  HMMA.16816.F32.BF16 R88, R12, R82, RZ ;  /* 0x000000520c58723c */ /* 0x000fe200000418ff */
[----:B------:R-:W-:Y:S01]  /*6340*/  MOV R202, R92 ;  /* 0x0000005c00ca7202 */ /* 0x000fe20000000f00 */
[----:B------:R-:W-:Y:S01]  /*6350*/  IMAD.MOV.U32 R201, RZ, RZ, R93 ;  /* 0x000000ffffc97224 */ /* 0x000fe200078e005d */
[----:B------:R-:W-:Y:S01]  /*6360*/  MOV R85, R94 ;  /* 0x0000005e00557202 */ /* 0x000fe20000000f00 */
[----:B------:R-:W-:-:S04]  /*6370*/  IMAD.MOV.U32 R84, RZ, RZ, R95 ;  /* 0x000000ffff547224 */ /* 0x000fc800078e005f */
[C---:B------:R-:W-:Y:S07]  /*6380*/  HMMA.16816.F32.BF16 R120, R4.reuse, R36, R120 ;  /* 0x000000240478723c */ /* 0x040fee0000041878 */
[----:B------:R-:W-:Y:S01]  /*6390*/  IMAD.MOV.U32 R36, RZ, RZ, R101 ;  /* 0x000000ffff247224 */ /* 0x000fe200078e0065 */
[----:B------:R-:W-:Y:S01]  /*63a0*/  HMMA.16816.F32.BF16 R208, R4, R28, R112 ;  /* 0x0000001c04d0723c */ /* 0x000fe20000041870 */
[----:B------:R-:W-:-:S07]  /*63b0*/  MOV R37, R24 ;  /* 0x0000001800257202 */ /* 0x000fce0000000f00 */
[----:B------:R-:W-:Y:S07]  /*63c0*/  HMMA.16816.F32.BF16 R204, R8, R28, R116 ;  /* 0x0000001c08cc723c */ /* 0x000fee0000041874 */
[----:B------:R-:W-:Y:S01]  /*63d0*/  MOV R28, R96 ;  /* 0x00000060001c7202 */ /* 0x000fe20000000f00 */
[----:B------:R-:W-:Y:S01]  /*63e0*/  HMMA.16816.F32.BF16 R112, R4, R54, R88 ;  /* 0x000000360470723c */ /* 0x000fe20000041858 */
[----:B------:R-:W-:-:S07]  /*63f0*/  MOV R29, R56 ;  /* 0x00000038001d7202 */ /* 0x000fce0000000f00 */
[----:B------:R-:W-:Y:S08]  /*6400*/  HMMA.16816.F32.BF16 R244, R4, R52, R104 ;  /* 0x0000003404f4723c */ /* 0x000ff00000041868 */
[C---:B------:R-:W-:Y:S08]  /*6410*/  HMMA.16816.F32.BF16 R100, R12.reuse, R26, RZ ;  /* 0x0000001a0c64723c */ /* 0x040ff000000418ff */
[C---:B------:R-:W-:Y:S08]  /*6420*/  HMMA.16816.F32.BF16 R88, R12.reuse, R78, RZ ;  /* 0x0000004e0c58723c */ /* 0x040ff000000418ff */
[C---:B------:R-:W-:Y:S08]  /*6430*/  HMMA.16816.F32.BF16 R104, R12.reuse, R50, RZ ;  /* 0x000000320c68723c */ /* 0x040ff000000418ff */
[C---:B------:R-:W-:Y:S08]  /*6440*/  HMMA.16816.F32.BF16 R96, R12.reuse, R34, RZ ;  /* 0x000000220c60723c */ /* 0x040ff000000418ff */
[----:B------:R-:W-:Y:S08]  /*6450*/  HMMA.16816.F32.BF16 R92, R12, R58, RZ ;  /* 0x0000003a0c5c723c */ /* 0x000ff000000418ff */
[----:B------:R-:W-:Y:S08]  /*6460*/  HMMA.16816.F32.BF16 R24, R16, R26, RZ ;  /* 0x0000001a1018723c */ /* 0x000ff000000418ff */
[----:B------:R-:W-:Y:S08]  /*6470*/  HMMA.16816.F32.BF16 R12, R12, R86, RZ ;  /* 0x000000560c0c723c */ /* 0x000ff000000418ff */
[----:B------:R-:W-:Y:S08]  /*6480*/  HMMA.16816.F32.BF16 R116, R4, R70, R88 ;  /* 0x000000460474723c */ /* 0x000ff00000041858 */
[----:B------:R-:W-:Y:S07]  /*6490*/  HMMA.16816.F32.BF16 R88, R8, R42, R24 ;  /* 0x0000002a0858723c */ /* 0x000fee0000041818 */
[----:B------:R-:W-:Y:S01]  /*64a0*/  MOV R25, R32 ;  /* 0x0000002000197202 */ /* 0x000fe20000000f00 */
[----:B------:R-:W-:Y:S01]  /*64b0*/  HMMA.16816.F32.BF16 R124, R4, R66, R12 ;  /* 0x00000042047c723c */ /* 0x000fe2000004180c */
[----:B------:R-:W-:Y:S01]  /*64c0*/  IMAD.MOV.U32 R24, RZ, RZ, R33 ;  /* 0x000000ffff187224 */ /* 0x000fe200078e0021 */
[----:B------:R-:W-:Y:S01]  /*64d0*/  MOV R27, R44 ;  /* 0x0000002c001b7202 */ /* 0x000fe20000000f00 */
[----:B------:R-:W-:-:S04]  /*64e0*/  IMAD.MOV.U32 R26, RZ, RZ, R40 ;  /* 0x000000ffff1a7224 */ /* 0x000fc800078e0028 */
[----:B------:R-:W-:Y:S01]  /*64f0*/  MOV R13, R48 ;  /* 0x00000030000d7202 */ /* 0x000fe20000000f00 */
[----:B------:R-:W-:Y:S01]  /*6500*/  IMAD.MOV.U32 R12, RZ, RZ, R49 ;  /* 0x000000ffff0c7224 */ /* 0x000fe200078e0031 */
[----:B------:R-:W-:Y:S01]  /*6510*/  HMMA.16816.F32.BF16 R32, R16, R34, RZ ;  /* 0x000000221020723c */ /* 0x000fe200000418ff */
[----:B------:R-:W-:Y:S01]  /*6520*/  IMAD.MOV.U32 R15, RZ, RZ, R72 ;  /* 0x000000ffff0f7224 */ /* 0x000fe200078e0048 */
[----:B------:R-:W-:-:S06]  /*6530*/  MOV R14, R73 ;  /* 0x00000049000e7202 */ /* 0x000fcc0000000f00 */
[C---:B------:R-:W-:Y:S08]  /*6540*/  HMMA.16816.F32.BF16 R104, R4.reuse, R46, R104 ;  /* 0x0000002e0468723c */ /* 0x040ff00000041868 */
[C---:B------:R-:W-:Y:S08]  /*6550*/  HMMA.16816.F32.BF16 R100, R4.reuse, R42, R100 ;  /* 0x0000002a0464723c */ /* 0x040ff00000041864 */
[C---:B------:R-:W-:Y:S08]  /*6560*/  HMMA.16816.F32.BF16 R96, R4.reuse, R74, R96 ;  /* 0x0000004a0460723c */ /* 0x040ff00000041860 */
[----:B------:R-:W-:Y:S08]  /*6570*/  HMMA.16816.F32.BF16 R92, R4, R38, R92 ;  /* 0x00000026045c723c */ /* 0x000ff0000004185c */
[C---:B------:R-:W-:Y:S08]  /*6580*/  HMMA.16816.F32.BF16 R48, R16.reuse, R50, RZ ;  /* 0x000000321030723c */ /* 0x040ff000000418ff */
[----:B------:R-:W-:Y:S07]  /*6590*/  HMMA.16816.F32.BF16 R4, R16, R58, RZ ;  /* 0x0000003a1004723c */ /* 0x000fee00000418ff */
[----:B------:R-:W-:Y:S01]  /*65a0*/  IMAD.MOV.U32 R58, RZ, RZ, R3 ;  /* 0x000000ffff3a7224 */ /* 0x000fe200078e0003 */
[----:B------:R-:W-:Y:S01]  /*65b0*/  HMMA.16816.F32.BF16 R72, R8, R74, R32 ;  /* 0x0000004a0848723c */ /* 0x000fe20000041820 */
[----:B------:R-:W-:-:S06]  /*65c0*/  IMAD.MOV.U32 R59, RZ, RZ, R243 ;  /* 0x000000ffff3b7224 */ /* 0x000fcc00078e00f3 */
[----:B------:R-:W-:Y:S01]  /*65d0*/  MOV R35, R45 ;  /* 0x0000002d00237202 */ /* 0x000fe20000000f00 */
[----:B------:R-:W-:Y:S01]  /*65e0*/  HMMA.16816.F32.BF16 R48, R8, R46, R48 ;  /* 0x0000002e0830723c */ /* 0x000fe20000041830 */
[----:B------:R-:W-:Y:S01]  /*65f0*/  MOV R33, R2 ;  /* 0x0000000200217202 */ /* 0x000fe20000000f00 */
[--C-:B------:R-:W-:Y:S01]  /*6600*/  FFMA.FTZ R2, R161, c[0x0][0x23c], -R22.reuse ;  /* 0x00008f00a1027a23 */ /* 0x100fe20000010816 */
[----:B------:R-:W-:Y:S01]  /*6610*/  MOV R34, R28 ;  /* 0x0000001c00227202 */ /* 0x000fe20000000f00 */
[----:B------:R-:W-:-:S04]  /*6620*/  FFMA.FTZ R32, R142, c[0x0][0x23c], -R22 ;  /* 0x00008f008e207a23 */ /* 0x000fc80000010816 */
[----:B------:R-:W-:Y:S07]  /*6630*/  HMMA.16816.F32.BF16 R44, R8, R38, R4 ;  /* 0x00000026082c723c */ /* 0x000fee0000041804 */
[----:B------:R-:W-:Y:S01]  /*6640*/  IMAD.MOV.U32 R39, RZ, RZ, R241 ;  /* 0x000000ffff277224 */ /* 0x000fe200078e00f1 */
[----:B------:R-:W-:Y:S01]  /*6650*/  HMMA.16816.F32.BF16 R4, R16, R62, RZ ;  /* 0x0000003e1004723c */ /* 0x000fe200000418ff */
[----:B------:R-:W-:-:S06]  /*6660*/  MOV R38, R242 ;  /* 0x000000f200267202 */ /* 0x000fcc0000000f00 */
[----:B------:R-:W-:Y:S02]  /*6670*/  IMAD.MOV.U32 R62, RZ, RZ, R35 ;  /* 0x000000ffff3e7224 */ /* 0x000fe400078e0023 */
[----:B------:R-:W-:Y:S02]  /*6680*/  IMAD.MOV.U32 R35, RZ, RZ, R25 ;  /* 0x000000ffff237224 */ /* 0x000fe400078e0019 */
[----:B------:R-:W-:Y:S11]  /*6690*/  FFMA.FTZ R25, R130, c[0x0][0x23c], -R21 ;  /* 0x00008f0082197a23 */ /* 0x000ff60000010815 */
[----:B------:R-:W-:Y:S02]  /*66a0*/  @!UPT UIADD3 URZ, URZ, URZ, URZ ;  /* 0x0000003f3f3ff290 */ /* 0x000fe4000fffe03f */
[----:B------:R-:W-:Y:S07]  /*66b0*/  HMMA.16816.F32.BF16 R40, R8, R30, R4 ;  /* 0x0000001e0828723c */ /* 0x000fee0000041804 */
[--C-:B------:R-:W-:Y:S01]  /*66c0*/  FFMA.FTZ R31, R139, c[0x0][0x23c], -R22.reuse ;  /* 0x00008f008b1f7a23 */ /* 0x100fe20000010816 */
[----:B------:R-:W-:Y:S01]  /*66d0*/  HMMA.16816.F32.BF16 R4, R16, R82, RZ ;  /* 0x000000521004723c */ /* 0x000fe200000418ff */
[----:B------:R-:W-:-:S06]  /*66e0*/  FFMA.FTZ R30, R129, c[0x0][0x23c], -R22 ;  /* 0x00008f00811e7a23 */ /* 0x000fcc0000010816 */
[----:B------:R-:W-:Y:S01]  /*66f0*/  MOV R83, R14 ;  /* 0x0000000e00537202 */ /* 0x000fe20000000f00 */
[----:B------:R-:W-:Y:S11]  /*6700*/  IMAD.MOV.U32 R82, RZ, RZ, R15 ;  /* 0x000000ffff527224 */ /* 0x000ff600078e000f */
[----:B------:R-:W-:Y:S05]  /*6710*/  @!UPT UIADD3 URZ, URZ, URZ, URZ ;  /* 0x0000003f3f3ff290 */ /* 0x000fea000fffe03f */
[----:B------:R-:W-:Y:S08]  /*6720*/  HMMA.16816.F32.BF16 R52, R8, R54, R4 ;  /* 0x000000360834723c */ /* 0x000ff00000041804 */
[C---:B------:R-:W-:Y:S07]  /*6730*/  HMMA.16816.F32.BF16 R4, R16.reuse, R78, RZ ;  /* 0x0000004e1004723c */ /* 0x040fee00000418ff */
[----:B------:R-:W-:Y:S01]  /*6740*/  IMAD.MOV.U32 R78, RZ, RZ, R252 ;  /* 0x000000ffff4e7224 */ /* 0x000fe200078e00fc */
[----:B------:R-:W-:Y:S01]  /*6750*/  HMMA.16816.F32.BF16 R16, R16, R86, RZ ;  /* 0x000000561010723c */ /* 0x000fe200000418ff */
[----:B------:R-:W-:Y:S01]  /*6760*/  MOV R79, R24 ;  /* 0x00000018004f7202 */ /* 0x000fe20000000f00 */
[----:B------:R-:W-:-:S05]  /*6770*/  FFMA.FTZ R24, R128, c[0x0][0x23c], -R21 ;  /* 0x00008f0080187a23 */ /* 0x000fca0000010815 */
[----:B------:R-:W-:Y:S01]  /*6780*/  IMAD.MOV.U32 R86, RZ, RZ, R13 ;  /* 0x000000ffff567224 */ /* 0x000fe200078e000d */
[----:B------:R-:W-:Y:S01]  /*6790*/  MOV R87, R29 ;  /* 0x0000001d00577202 */ /* 0x000fe20000000f00 */
[----:B------:R-:W-:Y:S02]  /*67a0*/  FFMA.FTZ R29, R23, c[0x0][0x23c], -R22 ;  /* 0x00008f00171d7a23 */ /* 0x000fe40000010816 */
[----:B------:R-:W-:-:S05]  /*67b0*/  FFMA.FTZ R23, R147, c[0x0][0x23c], -R20 ;  /* 0x00008f0093177a23 */ /* 0x000fca0000010814 */
[C---:B------:R-:W-:Y:S01]  /*67c0*/  HMMA.16816.F32.BF16 R68, R8.reuse, R70, R4 ;  /* 0x000000460844723c */ /* 0x040fe20000041804 */
[----:B------:R1:W-:Y:S06]  /*67d0*/  MUFU.EX2 R5, R2 ;  /* 0x0000000200057308 */ /* 0x0003ec0000000800 */
[----:B------:R-:W-:Y:S01]  /*67e0*/  MOV R7, R12 ;  /* 0x0000000c00077202 */ /* 0x000fe20000000f00 */
[----:B------:R-:W-:Y:S01]  /*67f0*/  HMMA.16816.F32.BF16 R64, R8, R66, R16 ;  /* 0x000000420840723c */ /* 0x000fe20000041810 */
[----:B------:R-:W2:Y:S01]  /*6800*/  LDSM.16.MT88.4 R12, [R213+0xd000] ;  /* 0x00d00000d50c783b */ /* 0x000ea20000004200 */
[----:B------:R-:W-:-:S02]  /*6810*/  IMAD.MOV.U32 R6, RZ, RZ, R27 ;  /* 0x000000ffff067224 */ /* 0x000fc400078e001b */
[----:B------:R-:W-:Y:S02]  /*6820*/  FFMA.FTZ R27, R145, c[0x0][0x23c], -R21 ;  /* 0x00008f00911b7a23 */ /* 0x000fe40000010815 */
[----:B------:R-:W-:Y:S02]  /*6830*/  IMAD.MOV.U32 R4, RZ, RZ, R6 ;  /* 0x000000ffff047224 */ /* 0x000fe400078e0006 */
[----:B------:R-:W-:Y:S02]  /*6840*/  IMAD.MOV.U32 R6, RZ, RZ, R86 ;  /* 0x000000ffff067224 */ /* 0x000fe400078e0056 */
[----:B-1----:R-:W-:Y:S02]  /*6850*/  FFMA.FTZ R2, R156, c[0x0][0x23c], -R22 ;  /* 0x00008f009c027a23 */ /* 0x002fe40000010816 */
[----:B------:R-:W-:Y:S02]  /*6860*/  IMAD.MOV.U32 R86, RZ, RZ, R78 ;  /* 0x000000ffff567224 */ /* 0x000fe400078e004e */
[----:B------:R1:W3:Y:S01]  /*6870*/  MUFU.EX2 R63, R2 ;  /* 0x00000002003f7308 */ /* 0x0002e20000000800 */
[----:B------:R-:W-:-:S02]  /*6880*/  IMAD.MOV.U32 R78, RZ, RZ, R62 ;  /* 0x000000ffff4e7224 */ /* 0x000fc400078e003e */
[----:B------:R-:W-:Y:S02]  /*6890*/  IMAD.MOV.U32 R62, RZ, RZ, R38 ;  /* 0x000000ffff3e7224 */ /* 0x000fe400078e0026 */
[----:B------:R-:W-:Y:S02]  /*68a0*/  IMAD.MOV.U32 R38, RZ, RZ, R58 ;  /* 0x000000ffff267224 */ /* 0x000fe400078e003a */
[----:B------:R-:W-:Y:S02]  /*68b0*/  IMAD.MOV.U32 R58, RZ, RZ, R34 ;  /* 0x000000ffff3a7224 */ /* 0x000fe400078e0022 */
[----:B------:R-:W-:Y:S02]  /*68c0*/  FFMA.FTZ R34, R140, c[0x0][0x23c], -R0 ;  /* 0x00008f008c227a23 */ /* 0x000fe40000010800 */
[----:B------:R-:W-:Y:S01]  /*68d0*/  IMAD.MOV.U32 R129, RZ, RZ, R78 ;  /* 0x000000ffff817224 */ /* 0x000fe200078e004e */
[----:B------:R-:W-:Y:S01]  /*68e0*/  MOV R78, R57 ;  /* 0x00000039004e7202 */ /* 0x000fe20000000f00 */
[----:B------:R-:W-:-:S02]  /*68f0*/  IMAD.MOV.U32 R16, RZ, RZ, R62 ;  /* 0x000000ffff107224 */ /* 0x000fc400078e003e */
[----:B------:R-:W-:Y:S02]  /*6900*/  IMAD.MOV.U32 R62, RZ, RZ, R38 ;  /* 0x000000ffff3e7224 */ /* 0x000fe400078e0026 */
[----:B-1----:R-:W-:Y:S02]  /*6910*/  FFMA.FTZ R2, R150, c[0x0][0x23c], -R22 ;  /* 0x00008f0096027a23 */ /* 0x002fe40000010816 */
[----:B---3--:R-:W-:Y:S01]  /*6920*/  IMAD.MOV.U32 R142, RZ, RZ, R63 ;  /* 0x000000ffff8e7224 */ /* 0x008fe200078e003f */
[----:B------:R-:W-:Y:S01]  /*6930*/  MOV R63, R59 ;  /* 0x0000003b003f7202 */ /* 0x000fe20000000f00 */
[----:B------:R1:W-:Y:S01]  /*6940*/  MUFU.EX2 R3, R2 ;  /* 0x0000000200037308 */ /* 0x0003e20000000800 */
[----:B------:R-:W-:Y:S01]  /*6950*/  MOV R59, R26 ;  /* 0x0000001a003b7202 */ /* 0x000fe20000000f00 */
[----:B------:R-:W-:Y:S02]  /*6960*/  FFMA.FTZ R26, R138, c[0x0][0x23c], -R21 ;  /* 0x00008f008a1a7a23 */ /* 0x000fe40000010815 */
[----:B------:R-:W-:-:S02]  /*6970*/  IMAD.MOV.U32 R150, RZ, RZ, R4 ;  /* 0x000000ffff967224 */ /* 0x000fc400078e0004 */
[----:B------:R-:W-:Y:S02]  /*6980*/  FADD.FTZ R57, R182, R181 ;  /* 0x000000b5b6397221 */ /* 0x000fe40000010000 */
[----:B-1----:R-:W-:Y:S02]  /*6990*/  FFMA.FTZ R2, R148, c[0x0][0x23c], -R22 ;  /* 0x00008f0094027a23 */ /* 0x002fe40000010816 */
[----:B------:R-:W-:Y:S01]  /*69a0*/  FFMA.FTZ R22, R141, c[0x0][0x23c], -R20 ;  /* 0x00008f008d167a23 */ /* 0x000fe20000010814 */
[----:B------:R-:W-:Y:S01]  /*69b0*/  MOV R141, R5 ;  /* 0x00000005008d7202 */ /* 0x000fe20000000f00 */
[----:B------:R1:W-:Y:S01]  /*69c0*/  MUFU.EX2 R18, R2 ;  /* 0x0000000200127308 */ /* 0x0003e20000000800 */
[----:B------:R-:W-:Y:S01]  /*69d0*/  MOV R5, R7 ;  /* 0x0000000700057202 */ /* 0x000fe20000000f00 */
[----:B------:R-:W-:Y:S01]  /*69e0*/  IMAD.MOV.U32 R148, RZ, RZ, R6 ;  /* 0x000000ffff947224 */ /* 0x000fe200078e0006 */
[----:B------:R-:W-:Y:S02]  /*69f0*/  MOV R7, R87 ;  /* 0x0000005700077202 */ /* 0x000fe40000000f00 */
[----:B------:R-:W-:-:S02]  /*6a00*/  MOV R87, R79 ;  /* 0x0000004f00577202 */ /* 0x000fc40000000f00 */
[----:B------:R-:W-:Y:S02]  /*6a10*/  MOV R79, R63 ;  /* 0x0000003f004f7202 */ /* 0x000fe40000000f00 */
[----:B------:R-:W-:Y:S02]  /*6a20*/  MOV R63, R39 ;  /* 0x00000027003f7202 */ /* 0x000fe40000000f00 */
[----:B------:R-:W-:Y:S01]  /*6a30*/  MOV R39, R33 ;  /* 0x0000002100277202 */ /* 0x000fe20000000f00 */
[----:B------:R-:W-:Y:S01]  /*6a40*/  FFMA.FTZ R33, R144, c[0x0][0x23c], -R0 ;  /* 0x00008f0090217a23 */ /* 0x000fe20000010800 */
[----:B------:R-:W-:Y:S02]  /*6a50*/  MOV R156, R5 ;  /* 0x00000005009c7202 */ /* 0x000fe40000000f00 */
[----:B------:R-:W-:Y:S01]  /*6a60*/  F2FP.BF16.PACK_AB R8, R142, R141 ;  /* 0x0000008d8e08723e */ /* 0x000fe200000010ff */
[----:B-1----:R-:W-:Y:S01]  /*6a70*/  FFMA.FTZ R2, R162, c[0x0][0x23c], -R21 ;  /* 0x00008f00a2027a23 */ /* 0x002fe20000010815 */
[----:B------:R-:W-:Y:S01]  /*6a80*/  MOV R130, R79 ;  /* 0x0000004f00827202 */ /* 0x000fe20000000f00 */
[----:B------:R-:W-:-:S02]  /*6a90*/  IMAD.MOV.U32 R79, RZ, RZ, R58 ;  /* 0x000000ffff4f7224 */ /* 0x000fc400078e003a */
[----:B------:R1:W3:Y:S01]  /*6aa0*/  MUFU.EX2 R19, R2 ;  /* 0x0000000200137308 */ /* 0x0002e20000000800 */
[----:B------:R-:W-:Y:S02]  /*6ab0*/  FADD.FTZ R58, R180, R163 ;  /* 0x000000a3b43a7221 */ /* 0x000fe40000010000 */
[--C-:B-1----:R-:W-:Y:S01]  /*6ac0*/  FFMA.FTZ R2, R154, c[0x0][0x23c], -R21.reuse ;  /* 0x00008f009a027a23 */ /* 0x102fe20000010815 */
[----:B---3--:R-:W-:Y:S01]  /*6ad0*/  MOV R140, R19 ;  /* 0x00000013008c7202 */ /* 0x008fe20000000f00 */
[----:B------:R-:W-:Y:S01]  /*6ae0*/  IMAD.MOV.U32 R19, RZ, RZ, R36 ;  /* 0x000000ffff137224 */ /* 0x000fe200078e0024 */
[----:B------:R-:W-:Y:S02]  /*6af0*/  MOV R154, R63 ;  /* 0x0000003f009a7202 */ /* 0x000fe40000000f00 */
[----:B------:R1:W3:Y:S01]  /*6b00*/  MUFU.EX2 R241, R2 ;  /* 0x0000000200f17308 */ /* 0x0002e20000000800 */
[----:B------:R-:W-:Y:S01]  /*6b10*/  MOV R63, R39 ;  /* 0x00000027003f7202 */ /* 0x000fe20000000f00 */
[----:B-1----:R-:W-:Y:S01]  /*6b20*/  FFMA.FTZ R2, R153, c[0x0][0x23c], -R21 ;  /* 0x00008f0099027a23 */ /* 0x002fe20000010815 */
[----:B---3--:R-:W-:-:S05]  /*6b30*/  MOV R128, R241 ;  /* 0x000000f100807202 */ /* 0x008fca0000000f00 */
[----:B------:R1:W3:Y:S01]  /*6b40*/  MUFU.EX2 R28, R2 ;  /* 0x00000002001c7308 */ /* 0x0002e20000000800 */
[----:B------:R-:W-:Y:S01]  /*6b50*/  F2FP.BF16.PACK_AB R9, R128, R140 ;  /* 0x0000008c8009723e */ /* 0x000fe200000010ff */
[----:B-1----:R-:W-:Y:S01]  /*6b60*/  FFMA.FTZ R2, R143, c[0x0][0x23c], -R21 ;  /* 0x00008f008f027a23 */ /* 0x002fe20000010815 */
[----:B------:R-:W-:Y:S01]  /*6b70*/  MOV R143, R7 ;  /* 0x00000007008f7202 */ /* 0x000fe20000000f00 */
[----:B------:R-:W-:-:S04]  /*6b80*/  FFMA.FTZ R21, R136, c[0x0][0x23c], -R20 ;  /* 0x00008f0088157a23 */ /* 0x000fc80000010814 */
[----:B------:R1:W-:Y:S02]  /*6b90*/  MUFU.EX2 R17, R2 ;  /* 0x0000000200117308 */ /* 0x0003e40000000800 */
[----:B-1----:R-:W-:Y:S02]  /*6ba0*/  FFMA.FTZ R2, R159, c[0x0][0x23c], -R20 ;  /* 0x00008f009f027a23 */ /* 0x002fe40000010814 */
[----:B------:R-:W-:Y:S01]  /*6bb0*/  IMAD.MOV.U32 R159, RZ, RZ, R86 ;  /* 0x000000ffff9f7224 */ /* 0x000fe200078e0056 */
[----:B------:R-:W-:-:S03]  /*6bc0*/  MOV R86, R59 ;  /* 0x0000003b00567202 */ /* 0x000fc60000000f00 */
[----:B------:R1:W-:Y:S02]  /*6bd0*/  MUFU.EX2 R243, R2 ;  /* 0x0000000200f37308 */ /* 0x0003e40000000800 */
[----:B-1----:R-:W-:-:S06]  /*6be0*/  FFMA.FTZ R2, R155, c[0x0][0x23c], -R20 ;  /* 0x00008f009b027a23 */ /* 0x002fcc0000010814 */
[----:B------:R1:W-:Y:S02]  /*6bf0*/  MUFU.EX2 R242, R2 ;  /* 0x0000000200f27308 */ /* 0x0003e40000000800 */
[----:B-1----:R-:W-:Y:S01]  /*6c00*/  FFMA.FTZ R2, R151, c[0x0][0x23c], -R20 ;  /* 0x00008f0097027a23 */ /* 0x002fe20000010814 */
[----:B------:R-:W-:Y:S01]  /*6c10*/  MOV R151, R87 ;  /* 0x0000005700977202 */ /* 0x000fe20000000f00 */
[----:B------:R-:W-:-:S04]  /*6c20*/  IMAD.MOV.U32 R87, RZ, RZ, R35 ;  /* 0x000000ffff577224 */ /* 0x000fc800078e0023 */
[----:B------:R1:W4:Y:S01]  /*6c30*/  MUFU.EX2 R56, R2 ;  /* 0x0000000200387308 */ /* 0x0003220000000800 */
[----:B------:R-:W-:Y:S02]  /*6c40*/  FFMA.FTZ R35, R137, c[0x0][0x23c], -R0 ;  /* 0x00008f0089237a23 */ /* 0x000fe40000010800 */
[--C-:B-1----:R-:W-:Y:S02]  /*6c50*/  FFMA.FTZ R2, R146, c[0x0][0x23c], -R20.reuse ;  /* 0x00008f0092027a23 */ /* 0x102fe40000010814 */
[----:B------:R-:W-:Y:S01]  /*6c60*/  FFMA.FTZ R20, R131, c[0x0][0x23c], -R20 ;  /* 0x00008f0083147a23 */ /* 0x000fe20000010814 */
[----:B------:R-:W-:Y:S02]  /*6c70*/  MOV R131, R3 ;  /* 0x0000000300837202 */ /* 0x000fe40000000f00 */
[----:B------:R1:W1:Y:S01]  /*6c80*/  MUFU.EX2 R252, R2 ;  /* 0x0000000200fc7308 */ /* 0x0002620000000800 */
[----:B------:R-:W-:Y:S02]  /*6c90*/  FFMA.FTZ R3, R157, c[0x0][0x23c], -R0 ;  /* 0x00008f009d037a23 */ /* 0x000fe40000010800 */
[----:B---3--:R-:W-:Y:S01]  /*6ca0*/  IMAD.MOV.U32 R157, RZ, RZ, R28 ;  /* 0x000000ffff9d7224 */ /* 0x008fe200078e001c */
[----:B------:R-:W-:Y:S01]  /*6cb0*/  F2FP.BF16.PACK_AB R10, R18, R131 ;  /* 0x00000083120a723e */ /* 0x000fe200000010ff */
[--C-:B------:R-:W-:Y:S01]  /*6cc0*/  FFMA.FTZ R28, R149, c[0x0][0x23c], -R0.reuse ;  /* 0x00008f00951c7a23 */ /* 0x100fe20000010800 */
[----:B----4-:R-:W-:Y:S01]  /*6cd0*/  MOV R149, R56 ;  /* 0x0000003800957202 */ /* 0x010fe20000000f00 */
[----:B------:R-:W-:Y:S01]  /*6ce0*/  IMAD.MOV.U32 R56, RZ, RZ, R231 ;  /* 0x000000ffff387224 */ /* 0x000fe200078e00e7 */
[----:B------:R-:W-:Y:S01]  /*6cf0*/  F2FP.BF16.PACK_AB R11, R17, R157 ;  /* 0x0000009d110b723e */ /* 0x000fe200000010ff */
[----:B------:R3:W-:Y:S06]  /*6d00*/  MUFU.EX2 R231, R3 ;  /* 0x0000000300e77308 */ /* 0x0007ec0000000800 */
[----:B--2---:R-:W-:Y:S01]  /*6d10*/  HMMA.16816.F32.BF16 R168, R8, R12, R168 ;  /* 0x0000000c08a8723c */ /* 0x004fe200000418a8 */
[----:B-1----:R-:W-:Y:S01]  /*6d20*/  FFMA.FTZ R2, R160, c[0x0][0x23c], -R0 ;  /* 0x00008f00a0027a23 */ /* 0x002fe20000010800 */
[----:B------:R-:W-:-:S03]  /*6d30*/  F2FP.BF16.PACK_AB R6, R252, R149 ;  /* 0x00000095fc06723e */ /* 0x000fc600000010ff */
[----:B------:R1:W-:Y:S01]  /*6d40*/  MUFU.EX2 R241, R2 ;  /* 0x0000000200f17308 */ /* 0x0003e20000000800 */
[----:B---3--:R-:W-:Y:S02]  /*6d50*/  FADD.FTZ R3, R200, R190 ;  /* 0x000000bec8037221 */ /* 0x008fe40000010000 */
[----:B-1----:R-:W-:Y:S02]  /*6d60*/  FFMA.FTZ R2, R158, c[0x0][0x23c], -R0 ;  /* 0x00008f009e027a23 */ /* 0x002fe40000010800 */
[----:B------:R-:W-:-:S03]  /*6d70*/  IMAD.MOV.U32 R158, RZ, RZ, R242 ;  /* 0x000000ffff9e7224 */ /* 0x000fc600078e00f2 */
[----:B------:R1:W2:Y:S02]  /*6d80*/  MUFU.EX2 R242, R2 ;  /* 0x0000000200f27308 */ /* 0x0002a40000000800 */
[----:B------:R-:W-:Y:S01]  /*6d90*/  F2FP.BF16.PACK_AB R4, R158, R243 ;  /* 0x000000f39e04723e */ /* 0x000fe200000010ff */
[----:B-1----:R-:W-:Y:S01]  /*6da0*/  FFMA.FTZ R2, R152, c[0x0][0x23c], -R0 ;  /* 0x00008f0098027a23 */ /* 0x002fe20000010800 */
[----:B--2---:R-:W-:Y:S01]  /*6db0*/  F2FP.BF16.PACK_AB R5, R242, R241 ;  /* 0x000000f1f205723e */ /* 0x004fe200000010ff */
[----:B------:R-:W-:-:S03]  /*6dc0*/  FADD.FTZ R0, R188, R183 ;  /* 0x000000b7bc007221 */ /* 0x000fc60000010000 */
[----:B------:R-:W1:Y:S02]  /*6dd0*/  MUFU.EX2 R59, R2 ;  /* 0x00000002003b7308 */ /* 0x000e640000000800 */
[----:B-1----:R-:W-:Y:S02]  /*6de0*/  F2FP.BF16.PACK_AB R7, R59, R231 ;  /* 0x000000e73b07723e */ /* 0x002fe400000010ff */
[----:B------:R-:W-:Y:S01]  /*6df0*/  MOV R2, R56 ;  /* 0x0000003800027202 */ /* 0x000fe20000000f00 */
[----:B------:R-:W-:Y:S02]  /*6e00*/  FADD.FTZ R56, R191, R3 ;  /* 0x00000003bf387221 */ /* 0x000fe40000010000 */
[----:B------:R-:W-:Y:S02]  /*6e10*/  FADD.FTZ R3, R189, R0 ;  /* 0x00000000bd037221 */ /* 0x000fe40000010000 */
[----:B------:R-:W-:Y:S01]  /*6e20*/  IMAD.MOV.U32 R0, RZ, RZ, R37 ;  /* 0x000000ffff007224 */ /* 0x000fe200078e0025 */
[C---:B------:R-:W-:Y:S08]  /*6e30*/  HMMA.16816.F32.BF16 R172, R4.reuse, R12, R172 ;  /* 0x0000000c04ac723c */ /* 0x040ff000000418ac */
[-C--:B------:R-:W-:Y:S07]  /*6e40*/  HMMA.16816.F32.BF16 R180, R4, R14.reuse, R104 ;  /* 0x0000000e04b4723c */ /* 0x080fee0000041868 */
[----:B------:R-:W-:Y:S01]  /*6e50*/  MOV R107, R203 ;  /* 0x000000cb006b7202 */ /* 0x000fe20000000f00 */
[----:B------:R-:W-:Y:S01]  /*6e60*/  HMMA.16816.F32.BF16 R36, R8, R14, R48 ;  /* 0x0000000e0824723c */ /* 0x000fe20000041830 */
[----:B------:R-:W1:Y:S01]  /*6e70*/  LDSM.16.MT88.4 R12, [R214+0xd000] ;  /* 0x00d00000d60c783b */ /* 0x000e620000004200 */
[----:B------:R-:W-:Y:S01]  /*6e80*/  MOV R104, R79 ;  /* 0x0000004f00687202 */ /* 0x000fe20000000f00 */
[----:B------:R-:W-:Y:S01]  /*6e90*/  IMAD.MOV.U32 R105, RZ, RZ, R62 ;  /* 0x000000ffff697224 */ /* 0x000fe200078e003e */
[----:B------:R-:W-:-:S04]  /*6ea0*/  MOV R106, R63 ;  /* 0x0000003f006a7202 */ /* 0x000fc80000000f00 */
[-C--:B-1----:R-:W-:Y:S07]  /*6eb0*/  HMMA.16816.F32.BF16 R160, R8, R12.reuse, R164 ;  /* 0x0000000c08a0723c */ /* 0x082fee00000418a4 */
[----:B------:R-:W-:Y:S01]  /*6ec0*/  MOV R167, R154 ;  /* 0x0000009a00a77202 */ /* 0x000fe20000000f00 */
[----:B------:R-:W-:Y:S01]  /*6ed0*/  HMMA.16816.F32.BF16 R176, R4, R12, R176 ;  /* 0x0000000c04b0723c */ /* 0x000fe200000418b0 */
[----:B------:R-:W-:Y:S01]  /*6ee0*/  IMAD.MOV.U32 R166, RZ, RZ, R16 ;  /* 0x000000ffffa67224 */ /* 0x000fe200078e0010 */
[----:B------:R-:W-:Y:S01]  /*6ef0*/  MOV R165, R17 ;  /* 0x0000001100a57202 */ /* 0x000fe20000000f00 */
[----:B------:R-:W-:-:S05]  /*6f00*/  IMAD.MOV.U32 R164, RZ, RZ, R18 ;  /* 0x000000ffffa47224 */ /* 0x000fca00078e0012 */
[-C--:B------:R-:W-:Y:S07]  /*6f10*/  HMMA.16816.F32.BF16 R188, R4, R14.reuse, R100 ;  /* 0x0000000e04bc723c */ /* 0x080fee0000041864 */
[----:B------:R-:W-:Y:S01]  /*6f20*/  MOV R100, R78 ;  /* 0x0000004e00647202 */ /* 0x000fe20000000f00 */
[----:B------:R-:W-:Y:S01]  /*6f30*/  HMMA.16816.F32.BF16 R48, R8, R14, R88 ;  /* 0x0000000e0830723c */ /* 0x000fe20000041858 */
[----:B------:R-:W1:Y:S01]  /*6f40*/  LDSM.16.MT88.4 R12, [R216+0xd000] ;  /* 0x00d00000d80c783b */ /* 0x000e620000004200 */
[----:B------:R-:W-:Y:S01]  /*6f50*/  MOV R102, R86 ;  /* 0x0000005600667202 */ /* 0x000fe20000000f00 */
[----:B------:R-:W-:Y:S01]  /*6f60*/  IMAD.MOV.U32 R103, RZ, RZ, R87 ;  /* 0x000000ffff677224 */ /* 0x000fe200078e0057 */
[----:B------:R-:W-:-:S02]  /*6f70*/  MOV R101, R19 ;  /* 0x0000001300657202 */ /* 0x000fc40000000f00 */
[----:B------:R-:W2:Y:S02]  /*6f80*/  LDSM.16.MT88.4 R16, [R216+0xf000] ;  /* 0x00f00000d810783b */ /* 0x000ea40000004200 */
        /* <DEDUP_REMOVED lines=9> */
[----:B--2---:R-:W-:Y:S08]  /*7020*/  HMMA.16816.F32.BF16 R104, R4, R16, R104 ;  /* 0x000000100468723c */ /* 0x004ff00000041868 */
[-C--:B-1----:R-:W-:Y:S08]  /*7030*/  HMMA.16816.F32.BF16 R144, R8, R12.reuse, R192 ;  /* 0x0000000c0890723c */ /* 0x082ff000000418c0 */
[C---:B------:R-:W-:Y:S07]  /*7040*/  HMMA.16816.F32.BF16 R192, R4.reuse, R12, R120 ;  /* 0x0000000c04c0723c */ /* 0x040fee0000041878 */
[----:B------:R-:W-:Y:S01]  /*7050*/  MOV R120, R77 ;  /* 0x0000004d00787202 */ /* 0x000fe20000000f00 */
[----:B------:R-:W-:Y:S01]  /*7060*/  HMMA.16816.F32.BF16 R200, R4, R14, R92 ;  /* 0x0000000e04c8723c */ /* 0x000fe2000004185c */
[----:B------:R-:W-:Y:S01]  /*7070*/  MOV R121, R76 ;  /* 0x0000004c00797202 */ /* 0x000fe20000000f00 */
[----:B------:R-:W-:Y:S01]  /*7080*/  IMAD.MOV.U32 R122, RZ, RZ, R61 ;  /* 0x000000ffff7a7224 */ /* 0x000fe200078e003d */
[----:B------:R-:W-:-:S05]  /*7090*/  MOV R123, R60 ;  /* 0x0000003c007b7202 */ /* 0x000fca0000000f00 */
[C---:B------:R-:W-:Y:S01]  /*70a0*/  HMMA.16816.F32.BF16 R136, R8.reuse, R14, R44 ;  /* 0x0000000e0888723c */ /* 0x040fe2000004182c */
[----:B------:R-:W1:Y:S07]  /*70b0*/  LDSM.16.MT88.4 R12, [R213+0xf000] ;  /* 0x00f00000d50c783b */ /* 0x000e6e0000004200 */
[-C--:B-1----:R-:W-:Y:S08]  /*70c0*/  HMMA.16816.F32.BF16 R204, R8, R12.reuse, R204 ;  /* 0x0000000c08cc723c */ /* 0x082ff000000418cc */
[C---:B------:R-:W-:Y:S07]  /*70d0*/  HMMA.16816.F32.BF16 R44, R4.reuse, R12, R208 ;  /* 0x0000000c042c723c */ /* 0x040fee00000418d0 */
[----:B------:R-:W-:Y:S01]  /*70e0*/  MOV R211, R0 ;  /* 0x0000000000d37202 */ /* 0x000fe20000000f00 */
[----:B------:R-:W-:Y:S01]  /*70f0*/  HMMA.16816.F32.BF16 R76, R4, R14, R108 ;  /* 0x0000000e044c723c */ /* 0x000fe2000004186c */
[----:B------:R-:W-:Y:S01]  /*7100*/  MOV R0, R150 ;  /* 0x0000009600007202 */ /* 0x000fe20000000f00 */
[----:B------:R-:W-:Y:S01]  /*7110*/  MUFU.EX2 R32, R32 ;  /* 0x0000002000207308 */ /* 0x000fe20000000800 */
[----:B------:R-:W-:Y:S01]  /*7120*/  MOV R210, R2 ;  /* 0x0000000200d27202 */ /* 0x000fe20000000f00 */
[----:B------:R-:W-:-:S04]  /*7130*/  IMAD.MOV.U32 R2, RZ, RZ, R130 ;  /* 0x000000ffff027224 */ /* 0x000fc800078e0082 */
[----:B------:R-:W-:Y:S01]  /*7140*/  HMMA.16816.F32.BF16 R60, R8, R14, R40 ;  /* 0x0000000e083c723c */ /* 0x000fe20000041828 */
[----:B------:R-:W1:Y:S01]  /*7150*/  LDSM.16.MT88.4 R12, [R214+0xf000] ;  /* 0x00f00000d60c783b */ /* 0x000e620000004200 */
[----:B------:R-:W-:Y:S01]  /*7160*/  FADD.FTZ R0, R0, R56 ;  /* 0x0000003800007221 */ /* 0x000fe20000010000 */
[----:B------:R-:W-:Y:S01]  /*7170*/  MUFU.EX2 R31, R31 ;  /* 0x0000001f001f7308 */ /* 0x000fe20000000800 */
[----:B------:R-:W-:-:S04]  /*7180*/  IMAD.MOV.U32 R150, RZ, RZ, R221 ;  /* 0x000000ffff967224 */ /* 0x000fc800078e00dd */
[----:B------:R-:W-:Y:S08]  /*7190*/  HMMA.16816.F32.BF16 R108, R4, R18, R116 ;  /* 0x00000012046c723c */ /* 0x000ff00000041874 */
[C---:B------:R-:W-:Y:S01]  /*71a0*/  HMMA.16816.F32.BF16 R100, R8.reuse, R16, R100 ;  /* 0x000000100864723c */ /* 0x040fe20000041864 */
[----:B------:R-:W-:Y:S01]  /*71b0*/  MUFU.EX2 R30, R30 ;  /* 0x0000001e001e7308 */ /* 0x000fe20000000800 */
[----:B------:R-:W-:Y:S01]  /*71c0*/  FADD.FTZ R2, R2, R57 ;  /* 0x0000003902027221 */ /* 0x000fe20000010000 */
[----:B------:R2:W5:Y:S05]  /*71d0*/  LDL.LU R221, [R1+0xa8] ;  /* 0x0000a80001dd7983 */ /* 0x00056a0000300800 */
[-C--:B-1----:R-:W-:Y:S07]  /*71e0*/  HMMA.16816.F32.BF16 R84, R8, R12.reuse, R248 ;  /* 0x0000000c0854723c */ /* 0x082fee00000418f8 */
[----:B------:R-:W-:Y:S01]  /*71f0*/  MOV R250, R98 ;  /* 0x0000006200fa7202 */ /* 0x000fe20000000f00 */
[----:B------:R-:W-:Y:S01]  /*7200*/  HMMA.16816.F32.BF16 R88, R4, R12, R244 ;  /* 0x0000000c0458723c */ /* 0x000fe200000418f4 */
[----:B------:R-:W-:Y:S01]  /*7210*/  MOV R251, R99 ;  /* 0x0000006300fb7202 */ /* 0x000fe20000000f00 */
[----:B------:R-:W-:Y:S01]  /*7220*/  IMAD.MOV.U32 R99, RZ, RZ, R164 ;  /* 0x000000ffff637224 */ /* 0x000fe200078e00a4 */
[----:B------:R-:W-:Y:S01]  /*7230*/  MOV R98, R165 ;  /* 0x000000a500627202 */ /* 0x000fe20000000f00 */
[----:B------:R-:W-:Y:S01]  /*7240*/  IMAD.MOV.U32 R249, RZ, RZ, R97 ;  /* 0x000000fffff97224 */ /* 0x000fe200078e0061 */
[----:B------:R-:W-:-:S03]  /*7250*/  MOV R165, R129 ;  /* 0x0000008100a57202 */ /* 0x000fc60000000f00 */
[-C--:B------:R-:W-:Y:S08]  /*7260*/  HMMA.16816.F32.BF16 R92, R4, R14.reuse, R112 ;  /* 0x0000000e045c723c */ /* 0x080ff00000041870 */
[----:B------:R-:W-:Y:S01]  /*7270*/  HMMA.16816.F32.BF16 R52, R8, R14, R52 ;  /* 0x0000000e0834723c */ /* 0x000fe20000041834 */
[----:B------:R-:W1:Y:S01]  /*7280*/  LDSM.16.MT88.4 R12, [R215+0xf000] ;  /* 0x00f00000d70c783b */ /* 0x000e620000004200 */
[----:B------:R-:W-:-:S02]  /*7290*/  MOV R164, R212 ;  /* 0x000000d400a47202 */ /* 0x000fc40000000f00 */
[----:B------:R-:W-:Y:S01]  /*72a0*/  MOV R248, R96 ;  /* 0x0000006000f87202 */ /* 0x000fe20000000f00 */
[----:B------:R-:W-:Y:S01]  /*72b0*/  IMAD.MOV.U32 R96, RZ, RZ, R167 ;  /* 0x000000ffff607224 */ /* 0x000fe200078e00a7 */
[----:B------:R-:W-:Y:S01]  /*72c0*/  MUFU.EX2 R29, R29 ;  /* 0x0000001d001d7308 */ /* 0x000fe20000000800 */
[----:B------:R-:W-:Y:S01]  /*72d0*/  IMAD.MOV.U32 R209, RZ, RZ, R164 ;  /* 0x000000ffffd17224 */ /* 0x000fe200078e00a4 */
[----:B------:R-:W-:Y:S01]  /*72e0*/  HMMA.16816.F32.BF16 R16, R8, R18, R68 ;  /* 0x000000120810723c */ /* 0x000fe20000041844 */
[----:B------:R-:W-:-:S05]  /*72f0*/  MOV R167, R219 ;  /* 0x000000db00a77202 */ /* 0x000fca0000000f00 */
[----:B------:R-:W-:Y:S01]  /*7300*/  MUFU.EX2 R27, R27 ;  /* 0x0000001b001b7308 */ /* 0x000fe20000000800 */
[----:B------:R-:W-:-:S07]  /*7310*/  MOV R97, R166 ;  /* 0x000000a600617202 */ /* 0x000fce0000000f00 */
[----:B------:R-:W-:Y:S08]  /*7320*/  MUFU.EX2 R26, R26 ;  /* 0x0000001a001a7308 */ /* 0x000ff00000000800 */
[----:B------:R-:W-:Y:S08]  /*7330*/  MUFU.EX2 R25, R25 ;  /* 0x0000001900197308 */ /* 0x000ff00000000800 */
[----:B------:R-:W3:Y:S08]  /*7340*/  MUFU.EX2 R24, R24 ;  /* 0x0000001800187308 */ /* 0x000ef00000000800 */
[----:B------:R-:W-:Y:S01]  /*7350*/  MUFU.EX2 R23, R23 ;  /* 0x0000001700177308 */ /* 0x000fe20000000800 */
[C---:B-1----:R-:W-:Y:S07]  /*7360*/  HMMA.16816.F32.BF16 R120, R4.reuse, R12, R120 ;  /* 0x0000000c0478723c */ /* 0x042fee0000041878 */
[----:B------:R-:W1:Y:S01]  /*7370*/  MUFU.EX2 R22, R22 ;  /* 0x0000001600167308 */ /* 0x000e620000000800 */
[----:B------:R-:W-:Y:S07]  /*7380*/  HMMA.16816.F32.BF16 R40, R4, R14, R124 ;  /* 0x0000000e0428723c */ /* 0x000fee000004187c */
[----:B------:R-:W-:Y:S01]  /*7390*/  MUFU.EX2 R21, R21 ;  /* 0x0000001500157308 */ /* 0x000fe20000000800 */
[----:B------:R-:W-:-:S07]  /*73a0*/  FADD.FTZ R5, R165, R58 ;  /* 0x0000003aa5057221 */ /* 0x000fce0000010000 */
[----:B------:R-:W-:Y:S01]  /*73b0*/  MUFU.EX2 R20, R20 ;  /* 0x0000001400147308 */ /* 0x000fe20000000800 */
[----:B------:R-:W-:Y:S01]  /*73c0*/  FADD.FTZ R4, R210, R0 ;  /* 0x00000000d2047221 */ /* 0x000fe20000010000 */
[----:B------:R-:W-:Y:S01]  /*73d0*/  HMMA.16816.F32.BF16 R116, R8, R12, R248 ;  /* 0x0000000c0874723c */ /* 0x000fe200000418f8 */
[----:B------:R-:W-:-:S05]  /*73e0*/  FADD.FTZ R5, R209, R5 ;  /* 0x00000005d1057221 */ /* 0x000fca0000010000 */
[----:B------:R-:W-:Y:S01]  /*73f0*/  MUFU.EX2 R28, R28 ;  /* 0x0000001c001c7308 */ /* 0x000fe20000000800 */
[----:B------:R-:W-:Y:S01]  /*7400*/  MOV R250, R96 ;  /* 0x0000006000fa7202 */ /* 0x000fe20000000f00 */
[----:B------:R-:W-:Y:S01]  /*7410*/  FADD.FTZ R4, R156, R4 ;  /* 0x000000049c047221 */ /* 0x000fe20000010000 */
[----:B------:R-:W-:Y:S01]  /*7420*/  HMMA.16816.F32.BF16 R64, R8, R14, R64 ;  /* 0x0000000e0840723c */ /* 0x000fe20000041840 */
[----:B------:R-:W-:-:S04]  /*7430*/  FADD.FTZ R0, R148, R5 ;  /* 0x0000000594007221 */ /* 0x000fc80000010000 */
[----:B------:R-:W4:Y:S08]  /*7440*/  MUFU.EX2 R33, R33 ;  /* 0x0000002100217308 */ /* 0x000f300000000800 */
[----:B------:R-:W-:Y:S01]  /*7450*/  MUFU.EX2 R34, R34 ;  /* 0x0000002200227308 */ /* 0x000fe20000000800 */
[----:B------:R-:W-:-:S07]  /*7460*/  FADD.FTZ R8, R250, R4 ;  /* 0x00000004fa087221 */ /* 0x000fce0000010000 */
[----:B------:R-:W1:Y:S01]  /*7470*/  MUFU.EX2 R35, R35 ;  /* 0x0000002300237308 */ /* 0x000e620000000800 */
[----:B------:R-:W2:Y:S01]  /*7480*/  LDSM.16.MT88.4 R4, [R215+0xf800] ;  /* 0x00f80000d704783b */ /* 0x000ea20000004200 */
        /* <DEDUP_REMOVED lines=10> */
[----:B------:R-:W-:Y:S01]  /*7530*/  MOV R99, R142 ;  /* 0x0000008e00637202 */ /* 0x000fe20000000f00 */
[----:B------:R-:W-:Y:S01]  /*7540*/  IMAD.MOV.U32 R211, RZ, RZ, R98 ;  /* 0x000000ffffd37224 */ /* 0x000fe200078e0062 */
[----:B---3--:R-:W-:Y:S01]  /*7550*/  F2FP.BF16.PACK_AB R131, R24, R25 ;  /* 0x000000191883723e */ /* 0x008fe200000010ff */
[----:B------:R-:W-:Y:S01]  /*7560*/  IMAD.MOV.U32 R98, RZ, RZ, R128 ;  /* 0x000000ffff627224 */ /* 0x000fe200078e0080 */
[----:B------:R-:W-:Y:S01]  /*7570*/  F2FP.BF16.PACK_AB R128, R31, R32 ;  /* 0x000000201f80723e */ /* 0x000fe200000010ff */
[----:B------:R-:W-:Y:S01]  /*7580*/  FADD.FTZ R2, R130, R2 ;  /* 0x0000000282027221 */ /* 0x000fe20000010000 */
[----:B------:R-:W-:Y:S01]  /*7590*/  F2FP.BF16.PACK_AB R130, R29, R30 ;  /* 0x0000001e1d82723e */ /* 0x000fe200000010ff */
[----:B------:R-:W-:Y:S01]  /*75a0*/  FADD.FTZ R0, R129, R0 ;  /* 0x0000000081007221 */ /* 0x000fe20000010000 */
[----:B------:R-:W-:Y:S01]  /*75b0*/  F2FP.BF16.PACK_AB R129, R26, R27 ;  /* 0x0000001b1a81723e */ /* 0x000fe200000010ff */
[----:B------:R-:W-:Y:S01]  /*75c0*/  FADD.FTZ R3, R150, R3 ;  /* 0x0000000396037221 */ /* 0x000fe20000010000 */
[----:B-1----:R-:W-:Y:S01]  /*75d0*/  F2FP.BF16.PACK_AB R124, R22, R23 ;  /* 0x00000017167c723e */ /* 0x002fe200000010ff */
[----:B------:R-:W-:Y:S01]  /*75e0*/  IMAD.MOV.U32 R208, RZ, RZ, R157 ;  /* 0x000000ffffd07224 */ /* 0x000fe200078e009d */
[----:B----4-:R-:W-:Y:S01]  /*75f0*/  F2FP.BF16.PACK_AB R125, R33, R28 ;  /* 0x0000001c217d723e */ /* 0x010fe200000010ff */
[----:B------:R-:W-:Y:S01]  /*7600*/  LDSM.16.MT88.4 R112, [R216+0xf800] ;  /* 0x00f80000d870783b */ /* 0x000fe20000004200 */
[----:B------:R-:W-:-:S02]  /*7610*/  F2FP.BF16.PACK_AB R126, R20, R21 ;  /* 0x00000015147e723e */ /* 0x000fc400000010ff */
[----:B------:R-:W-:Y:S01]  /*7620*/  F2FP.BF16.PACK_AB R127, R35, R34 ;  /* 0x00000022237f723e */ /* 0x000fe200000010ff */
[----:B------:R-:W-:Y:S01]  /*7630*/  IMAD.MOV.U32 R12, RZ, RZ, R83 ;  /* 0x000000ffff0c7224 */ /* 0x000fe200078e0053 */
[----:B------:R-:W-:Y:S02]  /*7640*/  MOV R142, R159 ;  /* 0x0000009f008e7202 */ /* 0x000fe40000000f00 */
[----:B------:R-:W-:Y:S02]  /*7650*/  MOV R15, R80 ;  /* 0x00000050000f7202 */ /* 0x000fe40000000f00 */
[----:B------:R-:W-:Y:S01]  /*7660*/  MOV R14, R81 ;  /* 0x00000051000e7202 */ /* 0x000fe20000000f00 */
[----:B------:R-:W-:Y:S01]  /*7670*/  FADD.FTZ R3, R251, R3 ;  /* 0x00000003fb037221 */ /* 0x000fe20000010000 */
[----:B------:R-:W-:Y:S01]  /*7680*/  MOV R13, R82 ;  /* 0x00000052000d7202 */ /* 0x000fe20000000f00 */
[----:B------:R-:W-:Y:S01]  /*7690*/  IMAD.MOV.U32 R245, RZ, RZ, R142 ;  /* 0x000000fffff57224 */ /* 0x000fe200078e008e */
[----:B------:R-:W-:Y:S01]  /*76a0*/  MOV R244, R143 ;  /* 0x0000008f00f47202 */ /* 0x000fe20000000f00 */
[----:B------:R-:W-:Y:S01]  /*76b0*/  FADD.FTZ R0, R15, R0 ;  /* 0x000000000f007221 */ /* 0x000fe20000010000 */
[----:B------:R-:W-:Y:S01]  /*76c0*/  MOV R246, R141 ;  /* 0x0000008d00f67202 */ /* 0x000fe20000000f00 */
[-C--:B--2---:R-:W-:Y:S01]  /*76d0*/  HMMA.16816.F32.BF16 R120, R124, R4.reuse, R120 ;  /* 0x000000047c78723c */ /* 0x084fe20000041878 */
[----:B------:R-:W-:Y:S01]  /*76e0*/  FADD.FTZ R2, R14, R2 ;  /* 0x000000020e027221 */ /* 0x000fe20000010000 */
[----:B------:R-:W-:Y:S01]  /*76f0*/  MOV R247, R140 ;  /* 0x0000008c00f77202 */ /* 0x000fe20000000f00 */
[----:B------:R-:W-:Y:S01]  /*7700*/  FADD.FTZ R3, R13, R3 ;  /* 0x000000030d037221 */ /* 0x000fe20000010000 */
[----:B------:R-:W-:Y:S01]  /*7710*/  MOV R97, R158 ;  /* 0x0000009e00617202 */ /* 0x000fe20000000f00 */
[----:B------:R-:W-:Y:S01]  /*7720*/  FADD.FTZ R0, R245, R0 ;  /* 0x00000000f5007221 */ /* 0x000fe20000010000 */
[----:B------:R-:W-:Y:S01]  /*7730*/  MOV R249, R98 ;  /* 0x0000006200f97202 */ /* 0x000fe20000000f00 */
[----:B------:R-:W-:Y:S01]  /*7740*/  LDSM.16.MT88.4 R164, [R213+0xd800] ;  /* 0x00d80000d5a4783b */ /* 0x000fe20000004200 */
[----:B------:R-:W-:Y:S01]  /*7750*/  HMMA.16816.F32.BF16 R116, R128, R4, R116 ;  /* 0x000000048074723c */ /* 0x000fe20000041874 */
[----:B------:R-:W-:-:S02]  /*7760*/  FADD.FTZ R2, R244, R2 ;  /* 0x00000002f4027221 */ /* 0x000fc40000010000 */
[----:B------:R-:W-:Y:S01]  /*7770*/  IMAD.MOV.U32 R248, RZ, RZ, R99 ;  /* 0x000000fffff87224 */ /* 0x000fe200078e0063 */
[----:B------:R-:W-:Y:S01]  /*7780*/  MOV R209, R149 ;  /* 0x0000009500d17202 */ /* 0x000fe20000000f00 */
[----:B------:R-:W-:Y:S01]  /*7790*/  FADD.FTZ R3, R247, R3 ;  /* 0x00000003f7037221 */ /* 0x000fe20000010000 */
[----:B------:R-:W-:Y:S01]  /*77a0*/  MOV R250, R97 ;  /* 0x0000006100fa7202 */ /* 0x000fe20000000f00 */
[----:B------:R-:W-:Y:S01]  /*77b0*/  FADD.FTZ R4, R12, R8 ;  /* 0x000000080c047221 */ /* 0x000fe20000010000 */
[----:B------:R-:W1:Y:S01]  /*77c0*/  LDSM.16.MT88.4 R148, [R216+0xd800] ;  /* 0x00d80000d894783b */ /* 0x000e620000004200 */
[----:B------:R-:W-:Y:S02]  /*77d0*/  FADD.FTZ R0, R241, R0 ;  /* 0x00000000f1007221 */ /* 0x000fe40000010000 */
[----:B------:R-:W-:Y:S01]  /*77e0*/  FADD.FTZ R4, R246, R4 ;  /* 0x00000004f6047221 */ /* 0x000fe20000010000 */
[----:B------:R-:W2:Y:S01]  /*77f0*/  LDSM.16.MT88.4 R156, [R214+0xd800] ;  /* 0x00d80000d69c783b */ /* 0x000ea20000004200 */
[----:B------:R-:W-:-:S02]  /*7800*/  FADD.FTZ R2, R243, R2 ;  /* 0x00000002f3027221 */ /* 0x000fc40000010000 */
[----:B------:R-:W-:Y:S01]  /*7810*/  IMAD.MOV.U32 R251, RZ, RZ, R96 ;  /* 0x000000fffffb7224 */ /* 0x000fe200078e0060 */
[----:B------:R-:W3:Y:S01]  /*7820*/  LDSM.16.MT88.4 R140, [R215+0xd800] ;  /* 0x00d80000d78c783b */ /* 0x000ee20000004200 */
[----:B------:R-:W-:Y:S02]  /*7830*/  FADD.FTZ R4, R248, R4 ;  /* 0x00000004f8047221 */ /* 0x000fe40000010000 */
[----:B------:R-:W-:Y:S01]  /*7840*/  FADD.FTZ R3, R249, R3 ;  /* 0x00000003f9037221 */ /* 0x000fe20000010000 */
[----:B------:R-:W4:Y:S01]  /*7850*/  LDSM.16.MT88.4 R80, [R213+0xf800] ;  /* 0x00f80000d550783b */ /* 0x000f220000004200 */
[----:B------:R-:W-:Y:S02]  /*7860*/  FADD.FTZ R0, R242, R0 ;  /* 0x00000000f2007221 */ /* 0x000fe40000010000 */
[----:B------:R-:W-:Y:S01]  /*7870*/  FADD.FTZ R2, R250, R2 ;  /* 0x00000002fa027221 */ /* 0x000fe20000010000 */
[----:B------:R-:W1:Y:S01]  /*7880*/  LDSM.16.MT88.4 R96, [R214+0xf800] ;  /* 0x00f80000d660783b */ /* 0x000e620000004200 */
[----:B------:R-:W-:-:S02]  /*7890*/  FADD.FTZ R4, R251, R4 ;  /* 0x00000004fb047221 */ /* 0x000fc40000010000 */
        /* <DEDUP_REMOVED lines=12> */
[----:B------:R-:W-:Y:S01]  /*7960*/  FADD.FTZ R3, R27, R3 ;  /* 0x000000031b037221 */ /* 0x000fe20000010000 */
[----:B------:R1:W5:Y:S01]  /*7970*/  LDL.LU R212, [R1+0x94] ;  /* 0x0000940001d47983 */ /* 0x0003620000300800 */
        /* <DEDUP_REMOVED lines=18> */
[-C--:B-1----:R-:W-:Y:S08]  /*7aa0*/  HMMA.16816.F32.BF16 R152, R128, R148.reuse, R152 ;  /* 0x000000948098723c */ /* 0x082ff00000041898 */
[C---:B------:R-:W-:Y:S08]  /*7ab0*/  HMMA.16816.F32.BF16 R184, R124.reuse, R148, R184 ;  /* 0x000000947cb8723c */ /* 0x040ff000000418b8 */
[-C--:B------:R-:W-:Y:S08]  /*7ac0*/  HMMA.16816.F32.BF16 R196, R124, R150.reuse, R196 ;  /* 0x000000967cc4723c */ /* 0x080ff000000418c4 */
[C---:B------:R-:W-:Y:S08]  /*7ad0*/  HMMA.16816.F32.BF16 R148, R128.reuse, R150, R72 ;  /* 0x000000968094723c */ /* 0x040ff00000041848 */
[-C--:B------:R-:W-:Y:S08]  /*7ae0*/  HMMA.16816.F32.BF16 R168, R128, R164.reuse, R168 ;  /* 0x000000a480a8723c */ /* 0x080ff000000418a8 */
[C---:B------:R-:W-:Y:S08]  /*7af0*/  HMMA.16816.F32.BF16 R172, R124.reuse, R164, R172 ;  /* 0x000000a47cac723c */ /* 0x040ff000000418ac */
[----:B------:R-:W-:Y:S08]  /*7b00*/  HMMA.16816.F32.BF16 R180, R124, R166, R180 ;  /* 0x000000a67cb4723c */ /* 0x000ff000000418b4 */
[-C--:B--2---:R-:W-:Y:S08]  /*7b10*/  HMMA.16816.F32.BF16 R160, R128, R156.reuse, R160 ;  /* 0x0000009c80a0723c */ /* 0x084ff000000418a0 */
[C---:B------:R-:W-:Y:S08]  /*7b20*/  HMMA.16816.F32.BF16 R176, R124.reuse, R156, R176 ;  /* 0x0000009c7cb0723c */ /* 0x040ff000000418b0 */
[C---:B------:R-:W-:Y:S08]  /*7b30*/  HMMA.16816.F32.BF16 R188, R124.reuse, R158, R188 ;  /* 0x0000009e7cbc723c */ /* 0x040ff000000418bc */
[C---:B---3--:R-:W-:Y:S08]  /*7b40*/  HMMA.16816.F32.BF16 R192, R124.reuse, R140, R192 ;  /* 0x0000008c7cc0723c */ /* 0x048ff000000418c0 */
[C---:B------:R-:W-:Y:S08]  /*7b50*/  HMMA.16816.F32.BF16 R200, R124.reuse, R142, R200 ;  /* 0x0000008e7cc8723c */ /* 0x040ff000000418c8 */
[C---:B----4-:R-:W-:Y:S08]  /*7b60*/  HMMA.16816.F32.BF16 R72, R124.reuse, R80, R44 ;  /* 0x000000507c48723c */ /* 0x050ff0000004182c */
        /* <DEDUP_REMOVED lines=52> */
[----:B-----5:R-:W-:Y:S04]  /*7eb0*/  LDSM.16.M88.4 R16, [R219] ;  /* 0x00000000db10783b */ /* 0x020fe80000000200 */
[----:B------:R-:W-:Y:S04]  /*7ec0*/  LDSM.16.M88.4 R12, [R219+0x2000] ;  /* 0x00200000db0c783b */ /* 0x000fe80000000200 */
[----:B------:R-:W4:Y:S04]  /*7ed0*/  LDSM.16.M88.4 R40, [R212+0x9000] ;  /* 0x00900000d428783b */ /* 0x000f280000000200 */
[----:B------:R-:W2:Y:S04]  /*7ee0*/  LDSM.16.M88.4 R36, [R212+0x9800] ;  /* 0x00980000d424783b */ /* 0x000ea80000000200 */
[----:B------:R-:W2:Y:S04]  /*7ef0*/  LDSM.16.M88.4 R48, [R212+0x8000] ;  /* 0x00800000d430783b */ /* 0x000ea80000000200 */
[----:B------:R-:W2:Y:S04]  /*7f00*/  LDSM.16.M88.4 R44, [R212+0x8800] ;  /* 0x00880000d42c783b */ /* 0x000ea80000000200 */
[----:B---3--:R-:W-:Y:S04]  /*7f10*/  LDSM.16.M88.4 R8, [R220] ;  /* 0x00000000dc08783b */ /* 0x008fe80000000200 */
[----:B-1----:R-:W-:Y:S04]  /*7f20*/  LDSM.16.M88.4 R4, [R220+0x2000] ;  /* 0x00200000dc04783b */ /* 0x002fe80000000200 */
[----:B------:R-:W1:Y:S04]  /*7f30*/  LDSM.16.M88.4 R24, [R229] ;  /* 0x00000000e518783b */ /* 0x000e680000000200 */
[----:B------:R-:W3:Y:S04]  /*7f40*/  LDSM.16.M88.4 R20, [R228] ;  /* 0x00000000e414783b */ /* 0x000ee80000000200 */
[----:B------:R-:W1:Y:S04]  /*7f50*/  LDSM.16.M88.4 R32, [R223] ;  /* 0x00000000df20783b */ /* 0x000e680000000200 */
[----:B------:R-:W1:Y:S01]  /*7f60*/  LDSM.16.M88.4 R28, [R230] ;  /* 0x00000000e61c783b */ /* 0x000e620000000200 */
[----:B----4-:R-:W-:Y:S03]  /*7f70*/  HMMA.16816.F32.BF16 R60, R12, R40, RZ ;  /* 0x000000280c3c723c */ /* 0x010fe600000418ff */
[----:B------:R-:W0:Y:S05]  /*7f80*/  LDGDEPBAR ;  /* 0x00000000000079af */ /* 0x000e2a0000000000 */
[-C--:B--2---:R-:W-:Y:S08]  /*7f90*/  HMMA.16816.F32.BF16 R56, R16, R36.reuse, RZ ;  /* 0x000000241038723c */ /* 0x084ff000000418ff */
[----:B------:R-:W-:Y:S08]  /*7fa0*/  HMMA.16816.F32.BF16 R52, R12, R36, RZ ;  /* 0x000000240c34723c */ /* 0x000ff000000418ff */
[-C--:B------:R-:W-:Y:S08]  /*7fb0*/  HMMA.16816.F32.BF16 R244, R16, R48.reuse, RZ ;  /* 0x0000003010f4723c */ /* 0x080ff000000418ff */
[----:B------:R-:W-:Y:S08]  /*7fc0*/  HMMA.16816.F32.BF16 R208, R12, R48, RZ ;  /* 0x000000300cd0723c */ /* 0x000ff000000418ff */
[-C--:B------:R-:W-:Y:S08]  /*7fd0*/  HMMA.16816.F32.BF16 R204, R16, R44.reuse, RZ ;  /* 0x0000002c10cc723c */ /* 0x080ff000000418ff */
[----:B------:R-:W-:Y:S08]  /*7fe0*/  HMMA.16816.F32.BF16 R136, R12, R44, RZ ;  /* 0x0000002c0c88723c */ /* 0x000ff000000418ff */
[----:B------:R-:W-:Y:S08]  /*7ff0*/  HMMA.16816.F32.BF16 R64, R16, R40, RZ ;  /* 0x000000281040723c */ /* 0x000ff000000418ff */
[----:B-1----:R-:W-:Y:S08]  /*8000*/  HMMA.16816.F32.BF16 R60, R4, R24, R60 ;  /* 0x00000018043c723c */ /* 0x002ff0000004183c */
[-C--:B---3--:R-:W-:Y:S08]  /*8010*/  HMMA.16816.F32.BF16 R56, R8, R20.reuse, R56 ;  /* 0x000000140838723c */ /* 0x088ff00000041838 */
[----:B------:R-:W-:Y:S08]  /*8020*/  HMMA.16816.F32.BF16 R52, R4, R20, R52 ;  /* 0x000000140434723c */ /* 0x000ff00000041834 */
[----:B------:R-:W-:Y:S01]  /*8030*/  HMMA.16816.F32.BF16 R244, R8, R32, R244 ;  /* 0x0000002008f4723c */ /* 0x000fe200000418f4 */
[----:B------:R-:W-:-:S02]  /*8040*/  IMAD.MOV.U32 R242, RZ, RZ, R60 ;  /* 0x000000fffff27224 */ /* 0x000fc400078e003c */
[----:B------:R-:W-:-:S05]  /*8050*/  IMAD.MOV.U32 R241, RZ, RZ, R61 ;  /* 0x000000fffff17224 */ /* 0x000fca00078e003d */
[----:B------:R-:W-:Y:S07]  /*8060*/  HMMA.16816.F32.BF16 R208, R4, R32, R208 ;  /* 0x0000002004d0723c */ /* 0x000fee00000418d0 */
[----:B------:R-:W-:Y:S01]  /*8070*/  IMAD.MOV.U32 R33, RZ, RZ, R62 ;  /* 0x000000ffff217224 */ /* 0x000fe200078e003e */
[----:B------:R-:W-:Y:S01]  /*8080*/  HMMA.16816.F32.BF16 R248, R8, R28, R204 ;  /* 0x0000001c08f8723c */ /* 0x000fe200000418cc */
[----:B------:R-:W-:Y:S02]  /*8090*/  IMAD.MOV.U32 R32, RZ, RZ, R63 ;  /* 0x000000ffff207224 */ /* 0x000fe400078e003f */
[----:B------:R-:W-:-:S02]  /*80a0*/  IMAD.MOV.U32 R37, RZ, RZ, R52 ;  /* 0x000000ffff257224 */ /* 0x000fc400078e0034 */
[----:B------:R-:W-:Y:S02]  /*80b0*/  IMAD.MOV.U32 R36, RZ, RZ, R53 ;  /* 0x000000ffff247224 */ /* 0x000fe400078e0035 */
[----:B------:R-:W-:Y:S01]  /*80c0*/  IMAD.MOV.U32 R21, RZ, RZ, R54 ;  /* 0x000000ffff157224 */ /* 0x000fe200078e0036 */
[----:B------:R-:W-:Y:S01]  /*80d0*/  HMMA.16816.F32.BF16 R136, R4, R28, R136 ;  /* 0x0000001c0488723c */ /* 0x000fe20000041888 */
[----:B------:R-:W-:-:S06]  /*80e0*/  IMAD.MOV.U32 R20, RZ, RZ, R55 ;  /* 0x000000ffff147224 */ /* 0x000fcc00078e0037 */
[----:B------:R-:W-:Y:S01]  /*80f0*/  IMAD.MOV.U32 R29, RZ, RZ, R56 ;  /* 0x000000ffff1d7224 */ /* 0x000fe200078e0038 */
[----:B------:R-:W-:Y:S01]  /*8100*/  HMMA.16816.F32.BF16 R64, R8, R24, R64 ;  /* 0x000000180840723c */ /* 0x000fe20000041840 */
[----:B------:R-:W-:-:S06]  /*8110*/  IMAD.MOV.U32 R28, RZ, RZ, R57 ;  /* 0x000000ffff1c7224 */ /* 0x000fcc00078e0039 */
[----:B------:R-:W-:Y:S01]  /*8120*/  IMAD.MOV.U32 R25, RZ, RZ, R58 ;  /* 0x000000ffff197224 */ /* 0x000fe200078e003a */
[----:B------:R-:W-:Y:S01]  /*8130*/  HMMA.16816.F32.BF16 R60, R12, R50, RZ ;  /* 0x000000320c3c723c */ /* 0x000fe200000418ff */
[----:B------:R-:W-:-:S07]  /*8140*/  IMAD.MOV.U32 R24, RZ, RZ, R59 ;  /* 0x000000ffff187224 */ /* 0x000fce00078e003b */
[C---:B------:R-:W-:Y:S08]  /*8150*/  HMMA.16816.F32.BF16 R56, R12.reuse, R46, RZ ;  /* 0x0000002e0c38723c */ /* 0x040ff000000418ff */
[----:B------:R-:W-:Y:S01]  /*8160*/  HMMA.16816.F32.BF16 R52, R12, R42, RZ ;  /* 0x0000002a0c34723c */ /* 0x000fe200000418ff */
[----:B------:R-:W-:Y:S02]  /*8170*/  IMAD.MOV.U32 R231, RZ, RZ, R64 ;  /* 0x000000ffffe77224 */ /* 0x000fe400078e0040 */
[----:B------:R-:W-:-:S02]  /*8180*/  IMAD.MOV.U32 R3, RZ, RZ, R65 ;  /* 0x000000ffff037224 */ /* 0x000fc400078e0041 */
[----:B------:R-:W-:Y:S02]  /*8190*/  IMAD.MOV.U32 R2, RZ, RZ, R66 ;  /* 0x000000ffff027224 */ /* 0x000fe400078e0042 */
[----:B------:R-:W-:Y:S01]  /*81a0*/  IMAD.MOV.U32 R0, RZ, RZ, R67 ;  /* 0x000000ffff007224 */ /* 0x000fe200078e0043 */
[----:B------:R-:W-:Y:S08]  /*81b0*/  HMMA.16816.F32.BF16 R12, R12, R38, RZ ;  /* 0x000000260c0c723c */ /* 0x000ff000000418ff */
[C---:B------:R-:W-:Y:S08]  /*81c0*/  HMMA.16816.F32.BF16 R48, R16.reuse, R50, RZ ;  /* 0x000000321030723c */ /* 0x040ff000000418ff */
[----:B------:R-:W-:Y:S08]  /*81d0*/  HMMA.16816.F32.BF16 R44, R16, R46, RZ ;  /* 0x0000002e102c723c */ /* 0x000ff000000418ff */
[----:B------:R-:W-:Y:S08]  /*81e0*/  HMMA.16816.F32.BF16 R12, R4, R22, R12 ;  /* 0x00000016040c723c */ /* 0x000ff0000004180c */
[C---:B------:R-:W-:Y:S08]  /*81f0*/  HMMA.16816.F32.BF16 R40, R16.reuse, R42, RZ ;  /* 0x0000002a1028723c */ /* 0x040ff000000418ff */
[----:B------:R-:W-:Y:S08]  /*8200*/  HMMA.16816.F32.BF16 R16, R16, R38, RZ ;  /* 0x000000261010723c */ /* 0x000ff000000418ff */
[----:B------:R-:W-:Y:S01]  /*8210*/  HMMA.16816.F32.BF16 R60, R4, R34, R60 ;  /* 0x00000022043c723c */ /* 0x000fe2000004183c */
[----:B------:R-:W-:-:S07]  /*8220*/  IMAD.MOV.U32 R243, RZ, RZ, R15 ;  /* 0x000000fffff37224 */ /* 0x000fce00078e000f */
[C---:B------:R-:W-:Y:S08]  /*8230*/  HMMA.16816.F32.BF16 R64, R4.reuse, R30, R56 ;  /* 0x0000001e0440723c */ /* 0x040ff00000041838 */
[----:B------:R-:W-:Y:S07]  /*8240*/  HMMA.16816.F32.BF16 R204, R4, R26, R52 ;  /* 0x0000001a04cc723c */ /* 0x000fee0000041834 */
[----:B------:R-:W-:Y:S01]  /*8250*/  IMAD.MOV.U32 R6, RZ, RZ, R13 ;  /* 0x000000ffff067224 */ /* 0x000fe200078e000d */
[----:B------:R-:W-:Y:S01]  /*8260*/  HMMA.16816.F32.BF16 R48, R8, R34, R48 ;  /* 0x000000220830723c */ /* 0x000fe20000041830 */
[----:B------:R-:W-:-:S02]  /*8270*/  IMAD.MOV.U32 R5, RZ, RZ, R14 ;  /* 0x000000ffff057224 */ /* 0x000fc400078e000e */
[----:B------:R-:W-:Y:S02]  /*8280*/  IMAD.MOV.U32 R4, RZ, RZ, R12 ;  /* 0x000000ffff047224 */ /* 0x000fe400078e000c */
[----:B------:R-:W-:Y:S02]  /*8290*/  LDSM.16.M88.4 R12, [R218+0x8000] ;  /* 0x00800000da0c783b */ /* 0x000fe40000000200 */
[----:B------:R-:W-:Y:S01]  /*82a0*/  IMAD.MOV.U32 R34, RZ, RZ, R6 ;  /* 0x000000ffff227224 */ /* 0x000fe200078e0006 */
[----:B------:R-:W-:Y:S01]  /*82b0*/  HMMA.16816.F32.BF16 R56, R8, R30, R44 ;  /* 0x0000001e0838723c */ /* 0x000fe2000004182c */
[----:B------:R-:W-:-:S06]  /*82c0*/  IMAD.MOV.U32 R35, RZ, RZ, R5 ;  /* 0x000000ffff237224 */ /* 0x000fcc00078e0005 */
[----:B------:R-:W-:Y:S01]  /*82d0*/  IMAD.MOV.U32 R47, RZ, RZ, R4 ;  /* 0x000000ffff2f7224 */ /* 0x000fe200078e0004 */
[C---:B------:R-:W-:Y:S01]  /*82e0*/  HMMA.16816.F32.BF16 R40, R8.reuse, R26, R40 ;  /* 0x0000001a0828723c */ /* 0x040fe20000041828 */
[----:B------:R-:W1:Y:S07]  /*82f0*/  LDSM.16.M88.4 R4, [R222+0x2000] ;  /* 0x00200000de04783b */ /* 0x000e6e0000000200 */
[----:B------:R-:W-:Y:S01]  /*8300*/  HMMA.16816.F32.BF16 R16, R8, R22, R16 ;  /* 0x000000160810723c */ /* 0x000fe20000041810 */
[----:B------:R-:W2:Y:S07]  /*8310*/  LDSM.16.M88.4 R8, [R222] ;  /* 0x00000000de08783b */ /* 0x000eae0000000200 */
[-C--:B-1----:R-:W-:Y:S07]  /*8320*/  HMMA.16816.F32.BF16 R52, R4, R12.reuse, R208 ;  /* 0x0000000c0434723c */ /* 0x082fee00000418d0 */
[----:B------:R-:W-:Y:S01]  /*8330*/  IMAD.MOV.U32 R208, RZ, RZ, R47 ;  /* 0x000000ffffd07224 */ /* 0x000fe200078e002f */
[----:B------:R-:W-:Y:S01]  /*8340*/  MOV R210, R35 ;  /* 0x0000002300d27202 */ /* 0x000fe20000000f00 */
[----:B--2---:R-:W-:Y:S01]  /*8350*/  HMMA.16816.F32.BF16 R44, R8, R12, R244 ;  /* 0x0000000c082c723c */ /* 0x004fe200000418f4 */
[----:B------:R-:W-:-:S02]  /*8360*/  IMAD.MOV.U32 R209, RZ, RZ, R34 ;  /* 0x000000ffffd17224 */ /* 0x000fc400078e0022 */
[----:B------:R-:W-:-:S04]  /*8370*/  IMAD.MOV.U32 R211, RZ, RZ, R243 ;  /* 0x000000ffffd37224 */ /* 0x000fc800078e00f3 */
[----:B------:R-:W-:Y:S02]  /*8380*/  IMAD.MOV.U32 R244, RZ, RZ, R37 ;  /* 0x000000fffff47224 */ /* 0x000fe400078e0025 */
[----:B------:R-:W-:Y:S02]  /*8390*/  IMAD.MOV.U32 R245, RZ, RZ, R36 ;  /* 0x000000fffff57224 */ /* 0x000fe400078e0024 */
[----:B------:R-:W-:Y:S01]  /*83a0*/  IMAD.MOV.U32 R246, RZ, RZ, R21 ;  /* 0x000000fffff67224 */ /* 0x000fe200078e0015 */
[----:B------:R-:W-:Y:S01]  /*83b0*/  HMMA.16816.F32.BF16 R36, R4, R14, R60 ;  /* 0x0000000e0424723c */ /* 0x000fe2000004183c */
[----:B------:R-:W-:-:S06]  /*83c0*/  IMAD.MOV.U32 R247, RZ, RZ, R20 ;  /* 0x000000fffff77224 */ /* 0x000fcc00078e0014 */
[----:B------:R-:W-:Y:S01]  /*83d0*/  IMAD.MOV.U32 R62, RZ, RZ, R33 ;  /* 0x000000ffff3e7224 */ /* 0x000fe200078e0021 */
[C---:B------:R-:W-:Y:S01]  /*83e0*/  HMMA.16816.F32.BF16 R20, R8.reuse, R14, R48 ;  /* 0x0000000e0814723c */ /* 0x040fe20000041830 */
[----:B------:R-:W1:Y:S01]  /*83f0*/  LDSM.16.M88.4 R12, [R218+0x8800] ;  /* 0x00880000da0c783b */ /* 0x000e620000000200 */
[----:B------:R-:W-:Y:S02]  /*8400*/  IMAD.MOV.U32 R63, RZ, RZ, R32 ;  /* 0x000000ffff3f7224 */ /* 0x000fe400078e0020 */
[----:B------:R-:W-:Y:S02]  /*8410*/  IMAD.MOV.U32 R60, RZ, RZ, R242 ;  /* 0x000000ffff3c7224 */ /* 0x000fe400078e00f2 */
[----:B------:R-:W-:Y:S02]  /*8420*/  IMAD.MOV.U32 R61, RZ, RZ, R241 ;  /* 0x000000ffff3d7224 */ /* 0x000fe400078e00f1 */
[C---:B-1----:R-:W-:Y:S07]  /*8430*/  HMMA.16816.F32.BF16 R32, R8.reuse, R12, R248 ;  /* 0x0000000c0820723c */ /* 0x042fee00000418f8 */
[----:B------:R-:W-:Y:S01]  /*8440*/  IMAD.MOV.U32 R248, RZ, RZ, R29 ;  /* 0x000000fffff87224 */ /* 0x000fe200078e001d */
[----:B------:R-:W-:Y:S01]  /*8450*/  HMMA.16816.F32.BF16 R48, R8, R14, R56 ;  /* 0x0000000e0830723c */ /* 0x000fe20000041838 */
[----:B------:R-:W-:-:S02]  /*8460*/  IMAD.MOV.U32 R249, RZ, RZ, R28 ;  /* 0x000000fffff97224 */ /* 0x000fc400078e001c */
[----:B------:R-:W-:Y:S02]  /*8470*/  IMAD.MOV.U32 R250, RZ, RZ, R25 ;  /* 0x000000fffffa7224 */ /* 0x000fe400078e0019 */
[----:B------:R-:W-:-:S03]  /*8480*/  IMAD.MOV.U32 R251, RZ, RZ, R24 ;  /* 0x000000fffffb7224 */ /* 0x000fc600078e0018 */
[C---:B------:R-:W-:Y:S07]  /*8490*/  HMMA.16816.F32.BF16 R28, R4.reuse, R12, R136 ;  /* 0x0000000c041c723c */ /* 0x040fee0000041888 */
[----:B------:R-:W-:Y:S01]  /*84a0*/  IMAD.MOV.U32 R136, RZ, RZ, R231 ;  /* 0x000000ffff887224 */ /* 0x000fe200078e00e7 */
[----:B------:R-:W-:Y:S01]  /*84b0*/  HMMA.16816.F32.BF16 R24, R4, R14, R64 ;  /* 0x0000000e0418723c */ /* 0x000fe20000041840 */
[----:B------:R-:W1:Y:S01]  /*84c0*/  LDSM.16.M88.4 R12, [R218+0x9000] ;  /* 0x00900000da0c783b */ /* 0x000e620000000200 */
[----:B------:R-:W-:-:S02]  /*84d0*/  IMAD.MOV.U32 R137, RZ, RZ, R3 ;  /* 0x000000ffff897224 */ /* 0x000fc400078e0003 */
[----:B------:R-:W-:Y:S02]  /*84e0*/  IMAD.MOV.U32 R138, RZ, RZ, R2 ;  /* 0x000000ffff8a7224 */ /* 0x000fe400078e0002 */
[----:B------:R-:W-:-:S07]  /*84f0*/  IMAD.MOV.U32 R139, RZ, RZ, R0 ;  /* 0x000000ffff8b7224 */ /* 0x000fce00078e0000 */
        /* <DEDUP_REMOVED lines=10> */
[----:B------:R-:W-:Y:S01]  /*85a0*/  IMAD.MOV.U32 R42, RZ, RZ, R65 ;  /* 0x000000ffff2a7224 */ /* 0x000fe200078e0041 */
[----:B------:R-:W-:Y:S01]  /*85b0*/  LDSM.16.M88.4 R12, [R217] ;  /* 0x00000000d90c783b */ /* 0x000fe20000000200 */
[----:B------:R-:W-:-:S02]  /*85c0*/  IMAD.MOV.U32 R41, RZ, RZ, R66 ;  /* 0x000000ffff297224 */ /* 0x000fc400078e0042 */
[----:B------:R-:W-:Y:S01]  /*85d0*/  IMAD.MOV.U32 R40, RZ, RZ, R67 ;  /* 0x000000ffff287224 */ /* 0x000fe200078e0043 */
[----:B------:R-:W1:Y:S01]  /*85e0*/  LDSM.16.M88.4 R8, [R221] ;  /* 0x00000000dd08783b */ /* 0x000e620000000200 */
[----:B------:R-:W-:Y:S02]  /*85f0*/  IMAD.MOV.U32 R67, RZ, RZ, R4 ;  /* 0x000000ffff437224 */ /* 0x000fe400078e0004 */
[----:B------:R-:W-:Y:S02]  /*8600*/  IMAD.MOV.U32 R66, RZ, RZ, R5 ;  /* 0x000000ffff427224 */ /* 0x000fe400078e0005 */
[----:B------:R-:W-:Y:S02]  /*8610*/  IMAD.MOV.U32 R65, RZ, RZ, R6 ;  /* 0x000000ffff417224 */ /* 0x000fe400078e0006 */
[----:B------:R-:W-:Y:S02]  /*8620*/  IMAD.MOV.U32 R64, RZ, RZ, R7 ;  /* 0x000000ffff407224 */ /* 0x000fe400078e0007 */
[----:B------:R-:W2:Y:S01]  /*8630*/  LDSM.16.M88.4 R4, [R221+0x2000] ;  /* 0x00200000dd04783b */ /* 0x000ea20000000200 */
[-C--:B-1----:R-:W-:Y:S08]  /*8640*/  HMMA.16816.F32.BF16 R44, R8, R12.reuse, R44 ;  /* 0x0000000c082c723c */ /* 0x082ff0000004182c */
[C---:B--2---:R-:W-:Y:S08]  /*8650*/  HMMA.16816.F32.BF16 R52, R4.reuse, R12, R52 ;  /* 0x0000000c0434723c */ /* 0x044ff00000041834 */
[----:B------:R-:W-:Y:S08]  /*8660*/  HMMA.16816.F32.BF16 R244, R4, R14, R36 ;  /* 0x0000000e04f4723c */ /* 0x000ff00000041824 */
[----:B------:R-:W-:-:S02]  /*8670*/  IMAD.MOV.U32 R19, RZ, RZ, R44 ;  /* 0x000000ffff137224 */ /* 0x000fc400078e002c */
[----:B------:R-:W-:Y:S02]  /*8680*/  IMAD.MOV.U32 R18, RZ, RZ, R45 ;  /* 0x000000ffff127224 */ /* 0x000fe400078e002d */
[----:B------:R-:W-:Y:S02]  /*8690*/  IMAD.MOV.U32 R17, RZ, RZ, R46 ;  /* 0x000000ffff117224 */ /* 0x000fe400078e002e */
[----:B------:R-:W-:Y:S02]  /*86a0*/  IMAD.MOV.U32 R16, RZ, RZ, R47 ;  /* 0x000000ffff107224 */ /* 0x000fe400078e002f */
[----:B------:R-:W-:Y:S01]  /*86b0*/  IMAD.MOV.U32 R44, RZ, RZ, R43 ;  /* 0x000000ffff2c7224 */ /* 0x000fe200078e002b */
[----:B------:R-:W-:Y:S01]  /*86c0*/  MOV R231, R52 ;  /* 0x0000003400e77202 */ /* 0x000fe20000000f00 */
[----:B------:R-:W-:Y:S02]  /*86d0*/  IMAD.MOV.U32 R3, RZ, RZ, R53 ;  /* 0x000000ffff037224 */ /* 0x000fe400078e0035 */
[----:B------:R-:W-:-:S02]  /*86e0*/  IMAD.MOV.U32 R2, RZ, RZ, R54 ;  /* 0x000000ffff027224 */ /* 0x000fc400078e0036 */
[----:B------:R-:W-:Y:S02]  /*86f0*/  IMAD.MOV.U32 R0, RZ, RZ, R55 ;  /* 0x000000ffff007224 */ /* 0x000fe400078e0037 */
[----:B------:R-:W-:Y:S02]  /*8700*/  IMAD.MOV.U32 R52, RZ, RZ, R67 ;  /* 0x000000ffff347224 */ /* 0x000fe400078e0043 */
[----:B------:R-:W-:Y:S02]  /*8710*/  IMAD.MOV.U32 R53, RZ, RZ, R66 ;  /* 0x000000ffff357224 */ /* 0x000fe400078e0042 */
[----:B------:R-:W-:Y:S02]  /*8720*/  IMAD.MOV.U32 R54, RZ, RZ, R65 ;  /* 0x000000ffff367224 */ /* 0x000fe400078e0041 */
[----:B------:R-:W-:Y:S02]  /*8730*/  IMAD.MOV.U32 R55, RZ, RZ, R64 ;  /* 0x000000ffff377224 */ /* 0x000fe400078e0040 */
[----:B------:R-:W-:Y:S01]  /*8740*/  HMMA.16816.F32.BF16 R64, R8, R14, R20 ;  /* 0x0000000e0840723c */ /* 0x000fe20000041814 */
[----:B------:R-:W1:Y:S01]  /*8750*/  LDSM.16.M88.4 R12, [R217+0x800] ;  /* 0x00080000d90c783b */ /* 0x000e620000000200 */
[----:B------:R-:W-:-:S02]  /*8760*/  IMAD.MOV.U32 R45, RZ, RZ, R42 ;  /* 0x000000ffff2d7224 */ /* 0x000fc400078e002a */
[----:B------:R-:W-:Y:S02]  /*8770*/  IMAD.MOV.U32 R46, RZ, RZ, R41 ;  /* 0x000000ffff2e7224 */ /* 0x000fe400078e0029 */
[----:B------:R-:W-:Y:S02]  /*8780*/  IMAD.MOV.U32 R47, RZ, RZ, R40 ;  /* 0x000000ffff2f7224 */ /* 0x000fe400078e0028 */
[-C--:B-1----:R-:W-:Y:S08]  /*8790*/  HMMA.16816.F32.BF16 R32, R8, R12.reuse, R32 ;  /* 0x0000000c0820723c */ /* 0x082ff00000041820 */
[C---:B------:R-:W-:Y:S11]  /*87a0*/  HMMA.16816.F32.BF16 R40, R4.reuse, R12, R28 ;  /* 0x0000000c0428723c */ /* 0x040ff6000004181c */
[----:B------:R-:W-:Y:S05]  /*87b0*/  @!UPT UIADD3 URZ, URZ, URZ, URZ ;  /* 0x0000003f3f3ff290 */ /* 0x000fea000fffe03f */
[----:B------:R-:W-:Y:S02]  /*87c0*/  IMAD.MOV.U32 R20, RZ, RZ, R32 ;  /* 0x000000ffff147224 */ /* 0x000fe400078e0020 */
[----:B------:R-:W-:Y:S02]  /*87d0*/  IMAD.MOV.U32 R243, RZ, RZ, R33 ;  /* 0x000000fffff37224 */ /* 0x000fe400078e0021 */
[----:B------:R-:W-:Y:S02]  /*87e0*/  IMAD.MOV.U32 R242, RZ, RZ, R34 ;  /* 0x000000fffff27224 */ /* 0x000fe400078e0022 */
[----:B------:R-:W-:Y:S02]  /*87f0*/  IMAD.MOV.U32 R241, RZ, RZ, R35 ;  /* 0x000000fffff17224 */ /* 0x000fe400078e0023 */
[----:B------:R-:W-:Y:S07]  /*8800*/  HMMA.16816.F32.BF16 R32, R4, R14, R24 ;  /* 0x0000000e0420723c */ /* 0x000fee0000041818 */
[----:B------:R-:W-:-:S02]  /*8810*/  IMAD.MOV.U32 R27, RZ, RZ, R20 ;  /* 0x000000ffff1b7224 */ /* 0x000fc400078e0014 */
[----:B------:R-:W-:Y:S01]  /*8820*/  HMMA.16816.F32.BF16 R20, R8, R14, R48 ;  /* 0x0000000e0814723c */ /* 0x000fe20000041830 */
[----:B------:R-:W1:Y:S07]  /*8830*/  LDSM.16.M88.4 R12, [R217+0x1000] ;  /* 0x00100000d90c783b */ /* 0x000e6e0000000200 */
[-C--:B-1----:R-:W-:Y:S07]  /*8840*/  HMMA.16816.F32.BF16 R28, R4, R12.reuse, R60 ;  /* 0x0000000c041c723c */ /* 0x082fee000004183c */
[----:B------:R-:W-:Y:S01]  /*8850*/  IMAD.MOV.U32 R60, RZ, RZ, R27 ;  /* 0x000000ffff3c7224 */ /* 0x000fe200078e001b */
[----:B------:R-:W-:Y:S01]  /*8860*/  HMMA.16816.F32.BF16 R36, R8, R12, R56 ;  /* 0x0000000c0824723c */ /* 0x000fe20000041838 */
[----:B------:R-:W-:-:S02]  /*8870*/  IMAD.MOV.U32 R61, RZ, RZ, R243 ;  /* 0x000000ffff3d7224 */ /* 0x000fc400078e00f3 */
[----:B------:R-:W-:Y:S02]  /*8880*/  IMAD.MOV.U32 R62, RZ, RZ, R242 ;  /* 0x000000ffff3e7224 */ /* 0x000fe400078e00f2 */
[----:B------:R-:W-:-:S03]  /*8890*/  IMAD.MOV.U32 R63, RZ, RZ, R241 ;  /* 0x000000ffff3f7224 */ /* 0x000fc600078e00f1 */
[----:B------:R-:W-:Y:S07]  /*88a0*/  HMMA.16816.F32.BF16 R24, R4, R14, R204 ;  /* 0x0000000e0418723c */ /* 0x000fee00000418cc */
[----:B------:R-:W-:Y:S01]  /*88b0*/  IMAD.MOV.U32 R204, RZ, RZ, R19 ;  /* 0x000000ffffcc7224 */ /* 0x000fe200078e0013 */
[----:B------:R-:W-:Y:S01]  /*88c0*/  MOV R205, R18 ;  /* 0x0000001200cd7202 */ /* 0x000fe20000000f00 */
[----:B------:R-:W-:Y:S02]  /*88d0*/  IMAD.MOV.U32 R206, RZ, RZ, R17 ;  /* 0x000000ffffce7224 */ /* 0x000fe400078e0011 */
[----:B------:R-:W-:-:S02]  /*88e0*/  IMAD.MOV.U32 R207, RZ, RZ, R16 ;  /* 0x000000ffffcf7224 */ /* 0x000fc400078e0010 */
[----:B------:R-:W-:Y:S01]  /*88f0*/  HMMA.16816.F32.BF16 R16, R8, R14, R136 ;  /* 0x0000000e0810723c */ /* 0x000fe20000041888 */
[----:B------:R-:W1:Y:S06]  /*8900*/  LDSM.16.M88.4 R12, [R217+0x1800] ;  /* 0x00180000d90c783b */ /* 0x000e6c0000000200 */
[----:B------:R-:W-:Y:S02]  /*8910*/  IMAD.MOV.U32 R136, RZ, RZ, R231 ;  /* 0x000000ffff887224 */ /* 0x000fe400078e00e7 */
[----:B------:R-:W-:Y:S02]  /*8920*/  IMAD.MOV.U32 R137, RZ, RZ, R3 ;  /* 0x000000ffff897224 */ /* 0x000fe400078e0003 */
[----:B------:R-:W-:-:S02]  /*8930*/  IMAD.MOV.U32 R138, RZ, RZ, R2 ;  /* 0x000000ffff8a7224 */ /* 0x000fc400078e0002 */
[----:B------:R-:W-:Y:S01]  /*8940*/  IMAD.MOV.U32 R139, RZ, RZ, R0 ;  /* 0x000000ffff8b7224 */ /* 0x000fe200078e0000 */
        /* <DEDUP_REMOVED lines=26> */
[----:B-1----:R-:W-:Y:S08]  /*8af0*/  HMMA.16816.F32.BF16 R248, R8, R12, R36 ;  /* 0x0000000c08f8723c */ /* 0x002ff00000041824 */
[C---:B------:R-:W-:Y:S08]  /*8b00*/  HMMA.16816.F32.BF16 R36, R4.reuse, R14, R24 ;  /* 0x0000000e0424723c */ /* 0x040ff00000041818 */
[----:B------:R-:W-:Y:S08]  /*8b10*/  HMMA.16816.F32.BF16 R40, R4, R12, R28 ;  /* 0x0000000c0428723c */ /* 0x000ff0000004181c */
[C---:B------:R-:W-:Y:S01]  /*8b20*/  HMMA.16816.F32.BF16 R24, R8.reuse, R14, R16 ;  /* 0x0000000e0818723c */ /* 0x040fe20000041810 */
[----:B------:R-:W1:Y:S07]  /*8b30*/  LDSM.16.M88.4 R12, [R212+0xb800] ;  /* 0x00b80000d40c783b */ /* 0x000e6e0000000200 */
[-C--:B-1----:R-:W-:Y:S07]  /*8b40*/  HMMA.16816.F32.BF16 R32, R8, R12.reuse, R48 ;  /* 0x0000000c0820723c */ /* 0x082fee0000041830 */
[----:B------:R-:W-:Y:S01]  /*8b50*/  IMAD.MOV.U32 R48, RZ, RZ, R23 ;  /* 0x000000ffff307224 */ /* 0x000fe200078e0017 */
[----:B------:R-:W-:Y:S01]  /*8b60*/  HMMA.16816.F32.BF16 R28, R4, R12, R56 ;  /* 0x0000000c041c723c */ /* 0x000fe20000041838 */
[----:B------:R-:W-:-:S02]  /*8b70*/  IMAD.MOV.U32 R49, RZ, RZ, R243 ;  /* 0x000000ffff317224 */ /* 0x000fc400078e00f3 */
[----:B------:R-:W-:Y:S01]  /*8b80*/  IMAD.MOV.U32 R50, RZ, RZ, R242 ;  /* 0x000000ffff327224 */ /* 0x000fe200078e00f2 */
[----:B------:R-:W1:Y:S01]  /*8b90*/  S2R R243, SR_TID.X ;  /* 0x0000000000f37919 */ /* 0x000e620000002100 */
        /* <DEDUP_REMOVED lines=8> */
[----:B------:R-:W2:Y:S04]  /*8c20*/  LDSM.16.M88.4 R12, [R227] ;  /* 0x00000000e30c783b */ /* 0x000ea80000000200 */
[----:B------:R-:W3:Y:S01]  /*8c30*/  LDSM.16.M88.4 R8, [R220+0x4000] ;  /* 0x00400000dc08783b */ /* 0x000ee20000000200 */
[----:B-1----:R-:W-:-:S05]  /*8c40*/  IMAD.SHL.U32 R243, R243, 0x2, RZ ;  /* 0x00000002f3f37824 */ /* 0x002fca00078e00ff */
[----:B------:R-:W-:Y:S01]  /*8c50*/  LOP3.LUT R243, R243, 0x6, RZ, 0xc0, !PT ;  /* 0x00000006f3f37812 */ /* 0x000fe200078ec0ff */
[C---:B--2---:R-:W-:Y:S08]  /*8c60*/  HMMA.16816.F32.BF16 R48, R4.reuse, R12, R48 ;  /* 0x0000000c0430723c */ /* 0x044ff00000041830 */
[-C--:B------:R-:W-:Y:S08]  /*8c70*/  HMMA.16816.F32.BF16 R244, R4, R14.reuse, R244 ;  /* 0x0000000e04f4723c */ /* 0x080ff000000418f4 */
[----:B---3--:R-:W-:Y:S08]  /*8c80*/  HMMA.16816.F32.BF16 R52, R8, R14, R136 ;  /* 0x0000000e0834723c */ /* 0x008ff00000041888 */
[----:B------:R-:W-:Y:S01]  /*8c90*/  IMAD.MOV.U32 R231, RZ, RZ, R48 ;  /* 0x000000ffffe77224 */ /* 0x000fe200078e0030 */
[----:B------:R-:W-:Y:S01]  /*8ca0*/  MOV R2, R50 ;  /* 0x0000003200027202 */ /* 0x000fe20000000f00 */
[----:B------:R-:W-:-:S02]  /*8cb0*/  IMAD.MOV.U32 R3, RZ, RZ, R49 ;  /* 0x000000ffff037224 */ /* 0x000fc400078e0031 */
[----:B------:R-:W-:Y:S02]  /*8cc0*/  IMAD.MOV.U32 R0, RZ, RZ, R51 ;  /* 0x000000ffff007224 */ /* 0x000fe400078e0033 */
[C---:B------:R-:W-:Y:S01]  /*8cd0*/  HMMA.16816.F32.BF16 R48, R8.reuse, R12, R208 ;  /* 0x0000000c0830723c */ /* 0x040fe200000418d0 */
[----:B------:R-:W1:Y:S07]  /*8ce0*/  LDSM.16.M88.4 R12, [R226] ;  /* 0x00000000e20c783b */ /* 0x000e6e0000000200 */
[----:B-1----:R-:W-:Y:S08]  /*8cf0*/  HMMA.16816.F32.BF16 R56, R8, R12, R56 ;  /* 0x0000000c0838723c */ /* 0x002ff00000041838 */
[-C--:B------:R-:W-:Y:S08]  /*8d00*/  HMMA.16816.F32.BF16 R208, R4, R14.reuse, R64 ;  /* 0x0000000e04d0723c */ /* 0x080ff00000041840 */
[----:B------:R-:W-:Y:S08]  /*8d10*/  HMMA.16816.F32.BF16 R136, R8, R14, R60 ;  /* 0x0000000e0888723c */ /* 0x000ff0000004183c */
[----:B------:R-:W-:-:S02]  /*8d20*/  IMAD.MOV.U32 R47, RZ, RZ, R56 ;  /* 0x000000ffff2f7224 */ /* 0x000fc400078e0038 */
[----:B------:R-:W-:Y:S02]  /*8d30*/  IMAD.MOV.U32 R46, RZ, RZ, R57 ;  /* 0x000000ffff2e7224 */ /* 0x000fe400078e0039 */
[----:B------:R-:W-:Y:S02]  /*8d40*/  IMAD.MOV.U32 R45, RZ, RZ, R58 ;  /* 0x000000ffff2d7224 */ /* 0x000fe400078e003a */
[----:B------:R-:W-:Y:S02]  /*8d50*/  IMAD.MOV.U32 R44, RZ, RZ, R59 ;  /* 0x000000ffff2c7224 */ /* 0x000fe400078e003b */
[----:B------:R-:W-:Y:S01]  /*8d60*/  HMMA.16816.F32.BF16 R56, R4, R12, R204 ;  /* 0x0000000c0438723c */ /* 0x000fe200000418cc */
[----:B------:R-:W1:Y:S01]  /*8d70*/  LDSM.16.M88.4 R12, [R225] ;  /* 0x00000000e10c783b */ /* 0x000e620000000200 */
[----:B------:R-:W-:Y:S02]  /*8d80*/  IMAD.MOV.U32 R60, RZ, RZ, R47 ;  /* 0x000000ffff3c7224 */ /* 0x000fe400078e002f */
[----:B------:R-:W-:-:S02]  /*8d90*/  IMAD.MOV.U32 R61, RZ, RZ, R46 ;  /* 0x000000ffff3d7224 */ /* 0x000fc400078e002e */
[----:B------:R-:W-:Y:S02]  /*8da0*/  IMAD.MOV.U32 R62, RZ, RZ, R45 ;  /* 0x000000ffff3e7224 */ /* 0x000fe400078e002d */
[----:B------:R-:W-:Y:S01]  /*8db0*/  IMAD.MOV.U32 R63, RZ, RZ, R44 ;  /* 0x000000ffff3f7224 */ /* 0x000fe200078e002c */
[-C--:B-1----:R-:W-:Y:S08]  /*8dc0*/  HMMA.16816.F32.BF16 R248, R8, R12.reuse, R248 ;  /* 0x0000000c08f8723c */ /* 0x082ff000000418f8 */
[C---:B------:R-:W-:Y:S08]  /*8dd0*/  HMMA.16816.F32.BF16 R204, R4.reuse, R12, R40 ;  /* 0x0000000c04cc723c */ /* 0x040ff00000041828 */
[-C--:B------:R-:W-:Y:S08]  /*8de0*/  HMMA.16816.F32.BF16 R64, R4, R14.reuse, R36 ;  /* 0x0000000e0440723c */ /* 0x080ff00000041824 */
[----:B------:R-:W-:Y:S01]  /*8df0*/  HMMA.16816.F32.BF16 R44, R8, R14, R24 ;  /* 0x0000000e082c723c */ /* 0x000fe20000041818 */
[----:B------:R-:W1:Y:S06]  /*8e00*/  LDSM.16.M88.4 R12, [R224] ;  /* 0x00000000e00c783b */ /* 0x000e6c0000000200 */
[----:B------:R-:W-:-:S02]  /*8e10*/  IMAD.MOV.U32 R24, RZ, RZ, R231 ;  /* 0x000000ffff187224 */ /* 0x000fc400078e00e7 */
[----:B------:R-:W-:Y:S02]  /*8e20*/  IMAD.MOV.U32 R25, RZ, RZ, R3 ;  /* 0x000000ffff197224 */ /* 0x000fe400078e0003 */
[----:B------:R-:W-:Y:S02]  /*8e30*/  IMAD.MOV.U32 R26, RZ, RZ, R2 ;  /* 0x000000ffff1a7224 */ /* 0x000fe400078e0002 */
        /* <DEDUP_REMOVED lines=8> */
[----:B-1----:R-:W-:Y:S08]  /*8ec0*/  HMMA.16816.F32.BF16 R24, R4, R12, R24 ;  /* 0x0000000c0418723c */ /* 0x002ff00000041818 */
[C---:B--2---:R-:W-:Y:S11]  /*8ed0*/  HMMA.16816.F32.BF16 R32, R8.reuse, R14, R52 ;  /* 0x0000000e0820723c */ /* 0x044ff60000041834 */
        /* <DEDUP_REMOVED lines=8> */
[----:B------:R-:W1:Y:S01]  /*8f60*/  LDSM.16.M88.4 R12, [R218+0xa800] ;  /* 0x00a80000da0c783b */ /* 0x000e620000000200 */
[----:B------:R-:W-:Y:S02]  /*8f70*/  IMAD.MOV.U32 R49, RZ, RZ, R3 ;  /* 0x000000ffff317224 */ /* 0x000fe400078e0003 */
[----:B------:R-:W-:Y:S02]  /*8f80*/  IMAD.MOV.U32 R50, RZ, RZ, R2 ;  /* 0x000000ffff327224 */ /* 0x000fe400078e0002 */
[----:B------:R-:W-:Y:S02]  /*8f90*/  IMAD.MOV.U32 R51, RZ, RZ, R0 ;  /* 0x000000ffff337224 */ /* 0x000fe400078e0000 */
[-C--:B-1----:R-:W-:Y:S08]  /*8fa0*/  HMMA.16816.F32.BF16 R60, R8, R12.reuse, R60 ;  /* 0x0000000c083c723c */ /* 0x082ff0000004183c */
[----:B------:R-:W-:Y:S08]  /*8fb0*/  HMMA.16816.F32.BF16 R56, R4, R12, R56 ;  /* 0x0000000c0438723c */ /* 0x000ff00000041838 */
[----:B------:R-:W-:Y:S08]  /*8fc0*/  HMMA.16816.F32.BF16 R136, R8, R14, R136 ;  /* 0x0000000e0888723c */ /* 0x000ff00000041888 */
[----:B------:R-:W-:Y:S01]  /*8fd0*/  IMAD.MOV.U32 R55, RZ, RZ, R60 ;  /* 0x000000ffff377224 */ /* 0x000fe200078e003c */
[----:B------:R-:W-:Y:S01]  /*8fe0*/  MOV R52, R63 ;  /* 0x0000003f00347202 */ /* 0x000fe20000000f00 */
[----:B------:R-:W-:-:S02]  /*8ff0*/  IMAD.MOV.U32 R54, RZ, RZ, R61 ;  /* 0x000000ffff367224 */ /* 0x000fc400078e003d */
[----:B------:R-:W-:Y:S02]  /*9000*/  IMAD.MOV.U32 R53, RZ, RZ, R62 ;  /* 0x000000ffff357224 */ /* 0x000fe400078e003e */
[----:B------:R-:W-:Y:S01]  /*9010*/  HMMA.16816.F32.BF16 R60, R4, R14, R208 ;  /* 0x0000000e043c723c */ /* 0x000fe200000418d0 */
[----:B------:R-:W1:Y:S07]  /*9020*/  LDSM.16.M88.4 R12, [R218+0xb000] ;  /* 0x00b00000da0c783b */ /* 0x000e6e0000000200 */
[-C--:B-1----:R-:W-:Y:S08]  /*9030*/  HMMA.16816.F32.BF16 R244, R8, R12.reuse, R248 ;  /* 0x0000000c08f4723c */ /* 0x082ff000000418f8 */
[C---:B------:R-:W-:Y:S08]  /*9040*/  HMMA.16816.F32.BF16 R248, R4.reuse, R12, R204 ;  /* 0x0000000c04f8723c */ /* 0x040ff000000418cc */
[-C--:B------:R-:W-:Y:S08]  /*9050*/  HMMA.16816.F32.BF16 R64, R4, R14.reuse, R64 ;  /* 0x0000000e0440723c */ /* 0x080ff00000041840 */
[----:B------:R-:W-:Y:S01]  /*9060*/  HMMA.16816.F32.BF16 R204, R8, R14, R44 ;  /* 0x0000000e08cc723c */ /* 0x000fe2000004182c */
[----:B------:R-:W1:Y:S01]  /*9070*/  LDSM.16.M88.4 R12, [R218+0xb800] ;  /* 0x00b80000da0c783b */ /* 0x000e620000000200 */
[----:B------:R-:W-:-:S02]  /*9080*/  IMAD.MOV.U32 R211, RZ, RZ, R244 ;  /* 0x000000ffffd37224 */ /* 0x000fc400078e00f4 */
[----:B------:R-:W-:Y:S02]  /*9090*/  IMAD.MOV.U32 R210, RZ, RZ, R245 ;  /* 0x000000ffffd27224 */ /* 0x000fe400078e00f5 */
[----:B------:R-:W-:Y:S02]  /*90a0*/  IMAD.MOV.U32 R209, RZ, RZ, R246 ;  /* 0x000000ffffd17224 */ /* 0x000fe400078e00f6 */
[----:B------:R-:W-:Y:S01]  /*90b0*/  IMAD.MOV.U32 R208, RZ, RZ, R247 ;  /* 0x000000ffffd07224 */ /* 0x000fe200078e00f7 */
[-C--:B-1----:R-:W-:Y:S08]  /*90c0*/  HMMA.16816.F32.BF16 R40, R8, R12.reuse, R40 ;  /* 0x0000000c0828723c */ /* 0x082ff00000041828 */
        /* <DEDUP_REMOVED lines=10> */
[----:B------:R-:W-:Y:S01]  /*9170*/  HMMA.16816.F32.BF16 R208, R4, R14, R28 ;  /* 0x0000000e04d0723c */ /* 0x000fe2000004181c */
[----:B------:R-:W-:Y:S06]  /*9180*/  LDSM.16.M88.4 R4, [R221+0x6000] ;  /* 0x00600000dd04783b */ /* 0x000fec0000000200 */
[----:B------:R-:W-:-:S02]  /*9190*/  IMAD.MOV.U32 R28, RZ, RZ, R55 ;  /* 0x000000ffff1c7224 */ /* 0x000fc400078e0037 */
[----:B------:R-:W-:Y:S02]  /*91a0*/  IMAD.MOV.U32 R29, RZ, RZ, R54 ;  /* 0x000000ffff1d7224 */ /* 0x000fe400078e0036 */
[----:B------:R-:W-:Y:S02]  /*91b0*/  IMAD.MOV.U32 R30, RZ, RZ, R53 ;  /* 0x000000ffff1e7224 */ /* 0x000fe400078e0035 */
[----:B------:R-:W-:Y:S02]  /*91c0*/  IMAD.MOV.U32 R31, RZ, RZ, R52 ;  /* 0x000000ffff1f7224 */ /* 0x000fe400078e0034 */
[----:B------:R-:W-:Y:S01]  /*91d0*/  HMMA.16816.F32.BF16 R52, R8, R14, R16 ;  /* 0x0000000e0834723c */ /* 0x000fe20000041810 */
[----:B------:R-:W1:Y:S04]  /*91e0*/  LDSM.16.M88.4 R12, [R217+0x2000] ;  /* 0x00200000d90c783b */ /* 0x000e680000000200 */
[----:B------:R-:W2:Y:S03]  /*91f0*/  LDSM.16.M88.4 R8, [R221+0x4000] ;  /* 0x00400000dd08783b */ /* 0x000ea60000000200 */
[-C--:B-1----:R-:W-:Y:S08]  /*9200*/  HMMA.16816.F32.BF16 R48, R4, R12.reuse, R48 ;  /* 0x0000000c0430723c */ /* 0x082ff00000041830 */
[----:B--2---:R-:W-:Y:S08]  /*9210*/  HMMA.16816.F32.BF16 R44, R8, R12, R24 ;  /* 0x0000000c082c723c */ /* 0x004ff00000041818 */
[-C--:B------:R-:W-:Y:S08]  /*9220*/  HMMA.16816.F32.BF16 R36, R4, R14.reuse, R20 ;  /* 0x0000000e0424723c */ /* 0x080ff00000041814 */
[----:B------:R-:W-:Y:S01]  /*9230*/  HMMA.16816.F32.BF16 R32, R8, R14, R32 ;  /* 0x0000000e0820723c */ /* 0x000fe20000041820 */
[----:B------:R-:W1:Y:S01]  /*9240*/  LDSM.16.M88.4 R12, [R217+0x2800] ;  /* 0x00280000d90c783b */ /* 0x000e620000000200 */
[----:B------:R-:W-:-:S02]  /*9250*/  FMUL.FTZ R48, R48, c[0x0][0x2ec] ;  /* 0x0000bb0030307a20 */ /* 0x000fc40000410000 */
[----:B------:R-:W-:Y:S02]  /*9260*/  FMUL.FTZ R50, R50, c[0x0][0x2ec] ;  /* 0x0000bb0032327a20 */ /* 0x000fe40000410000 */
[----:B------:R-:W-:Y:S02]  /*9270*/  FMUL.FTZ R49, R49, c[0x0][0x2ec] ;  /* 0x0000bb0031317a20 */ /* 0x000fe40000410000 */
[----:B------:R-:W-:Y:S01]  /*9280*/  FMUL.FTZ R44, R44, c[0x0][0x2ec] ;  /* 0x0000bb002c2c7a20 */ /* 0x000fe20000410000 */
[----:B------:R-:W-:Y:S01]  /*9290*/  MUFU.TANH R48, R48 ;  /* 0x0000003000307308 */ /* 0x000fe20000002400 */
[----:B------:R-:W-:Y:S02]  /*92a0*/  FMUL.FTZ R45, R45, c[0x0][0x2ec] ;  /* 0x0000bb002d2d7a20 */ /* 0x000fe40000410000 */
[----:B------:R-:W-:Y:S02]  /*92b0*/  FMUL.FTZ R46, R46, c[0x0][0x2ec] ;  /* 0x0000bb002e2e7a20 */ /* 0x000fe40000410000 */
[----:B------:R-:W-:-:S02]  /*92c0*/  FMUL.FTZ R47, R47, c[0x0][0x2ec] ;  /* 0x0000bb002f2f7a20 */ /* 0x000fc40000410000 */
[----:B------:R-:W-:Y:S01]  /*92d0*/  FMUL.FTZ R51, R51, c[0x0][0x2ec] ;  /* 0x0000bb0033337a20 */ /* 0x000fe20000410000 */
[----:B------:R-:W2:Y:S01]  /*92e0*/  MUFU.TANH R44, R44 ;  /* 0x0000002c002c7308 */ /* 0x000ea20000002400 */
[----:B------:R-:W-:Y:S02]  /*92f0*/  FMUL.FTZ R37, R37, c[0x0][0x2ec] ;  /* 0x0000bb0025257a20 */ /* 0x000fe40000410000 */
[----:B------:R-:W-:Y:S02]  /*9300*/  FMUL.FTZ R39, R39, c[0x0][0x2ec] ;  /* 0x0000bb0027277a20 */ /* 0x000fe40000410000 */
[----:B------:R-:W-:Y:S02]  /*9310*/  FMUL.FTZ R36, R36, c[0x0][0x2ec] ;  /* 0x0000bb0024247a20 */ /* 0x000fe40000410000 */
[----:B------:R-:W-:Y:S01]  /*9320*/  FMUL.FTZ R34, R34, c[0x0][0x2ec] ;  /* 0x0000bb0022227a20 */ /* 0x000fe20000410000 */
[----:B------:R-:W3:Y:S01]  /*9330*/  MUFU.TANH R45, R45 ;  /* 0x0000002d002d7308 */ /* 0x000ee20000002400 */
[----:B------:R-:W-:-:S02]  /*9340*/  FMUL.FTZ R32, R32, c[0x0][0x2ec] ;  /* 0x0000bb0020207a20 */ /* 0x000fc40000410000 */
[----:B------:R-:W-:Y:S02]  /*9350*/  FMUL.FTZ R33, R33, c[0x0][0x2ec] ;  /* 0x0000bb0021217a20 */ /* 0x000fe40000410000 */
[----:B------:R-:W-:Y:S02]  /*9360*/  FMUL.FTZ R38, R38, c[0x0][0x2ec] ;  /* 0x0000bb0026267a20 */ /* 0x000fe40000410000 */
[----:B------:R-:W-:Y:S01]  /*9370*/  FMUL.FTZ R35, R35, c[0x0][0x2ec] ;  /* 0x0000bb0023237a20 */ /* 0x000fe20000410000 */
[----:B------:R-:W-:Y:S01]  /*9380*/  MUFU.TANH R46, R46 ;  /* 0x0000002e002e7308 */ /* 0x000fe20000002400 */
[-C--:B-1----:R-:W-:Y:S07]  /*9390*/  HMMA.16816.F32.BF16 R28, R8, R12.reuse, R28 ;  /* 0x0000000c081c723c */ /* 0x082fee000004181c */
[----:B------:R-:W-:Y:S01]  /*93a0*/  MUFU.TANH R50, R50 ;  /* 0x0000003200327308 */ /* 0x000fe20000002400 */
[C---:B------:R-:W-:Y:S07]  /*93b0*/  HMMA.16816.F32.BF16 R20, R4.reuse, R12, R56 ;  /* 0x0000000c0414723c */ /* 0x040fee0000041838 */
[----:B------:R-:W-:Y:S01]  /*93c0*/  MUFU.TANH R49, R49 ;  /* 0x0000003100317308 */ /* 0x000fe20000002400 */
[-C--:B------:R-:W-:Y:S07]  /*93d0*/  HMMA.16816.F32.BF16 R24, R4, R14.reuse, R60 ;  /* 0x0000000e0418723c */ /* 0x080fee000004183c */
[----:B------:R-:W1:Y:S01]  /*93e0*/  MUFU.TANH R241, R51 ;  /* 0x0000003300f17308 */ /* 0x000e620000002400 */
[----:B------:R-:W-:Y:S01]  /*93f0*/  HMMA.16816.F32.BF16 R16, R8, R14, R136 ;  /* 0x0000000e0810723c */ /* 0x000fe20000041888 */
[----:B------:R-:W4:Y:S06]  /*9400*/  LDSM.16.M88.4 R12, [R217+0x3000] ;  /* 0x00300000d90c783b */ /* 0x000f2c0000000200 */
[----:B------:R-:W-:Y:S01]  /*9410*/  MUFU.TANH R32, R32 ;  /* 0x0000002000207308 */ /* 0x000fe20000002400 */
[----:B------:R-:W-:-:S02]  /*9420*/  FMUL.FTZ R28, R28, c[0x0][0x2ec] ;  /* 0x0000bb001c1c7a20 */ /* 0x000fc40000410000 */
[----:B------:R-:W-:Y:S02]  /*9430*/  FMUL.FTZ R29, R29, c[0x0][0x2ec] ;  /* 0x0000bb001d1d7a20 */ /* 0x000fe40000410000 */
[----:B------:R-:W-:Y:S02]  /*9440*/  IMAD.MOV.U32 R139, RZ, RZ, R0 ;  /* 0x000000ffff8b7224 */ /* 0x000fe400078e0000 */
[----:B------:R-:W-:Y:S01]  /*9450*/  IMAD.U32 R0, RZ, RZ, UR15 ;  /* 0x0000000fff007e24 */ /* 0x000fe2000f8e00ff */
[----:B------:R-:W-:Y:S01]  /*9460*/  MUFU.TANH R33, R33 ;  /* 0x0000002100217308 */ /* 0x000fe20000002400 */
[----:B------:R-:W-:Y:S02]  /*9470*/  IMAD.MOV.U32 R138, RZ, RZ, R2 ;  /* 0x000000ffff8a7224 */ /* 0x000fe400078e0002 */
[----:B------:R-:W-:Y:S02]  /*9480*/  IMAD R0, R0, 0x40, R243 ;  /* 0x0000004000007824 */ /* 0x000fe400078e02f3 */
[----:B------:R-:W-:-:S02]  /*9490*/  IMAD.MOV.U32 R137, RZ, RZ, R3 ;  /* 0x000000ffff897224 */ /* 0x000fc400078e0003 */
[----:B------:R-:W-:Y:S01]  /*94a0*/  IMAD.MOV.U32 R136, RZ, RZ, R231 ;  /* 0x000000ffff887224 */ /* 0x000fe200078e00e7 */
[C---:B------:R-:W-:Y:S01]  /*94b0*/  ISETP.GE.AND P2, PT, R0.reuse, R240, PT ;  /* 0x000000f00000720c */ /* 0x040fe20003f46270 */
[----:B------:R-:W-:Y:S01]  /*94c0*/  MUFU.TANH R3, R47 ;  /* 0x0000002f00037308 */ /* 0x000fe20000002400 */
[----:B------:R-:W-:Y:S01]  /*94d0*/  IADD3 R2, R0, 0x1, RZ ;  /* 0x0000000100027810 */ /* 0x000fe20007ffe0ff */
[----:B------:R-:W-:Y:S01]  /*94e0*/  FMUL.FTZ R30, R30, c[0x0][0x2ec] ;  /* 0x0000bb001e1e7a20 */ /* 0x000fe20000410000 */
[----:B------:R-:W-:Y:S01]  /*94f0*/  ISETP.LT.OR P2, PT, R0, R236, P2 ;  /* 0x000000ec0000720c */ /* 0x000fe20001741670 */
[----:B------:R-:W-:Y:S01]  /*9500*/  FMUL.FTZ R20, R20, c[0x0][0x2ec] ;  /* 0x0000bb0014147a20 */ /* 0x000fe20000410000 */
[----:B------:R-:W-:Y:S01]  /*9510*/  ISETP.GE.AND P6, PT, R2, R240, PT ;  /* 0x000000f00200720c */ /* 0x000fe20003fc6270 */
[----:B------:R-:W-:Y:S01]  /*9520*/  FMUL.FTZ R22, R22, c[0x0][0x2ec] ;  /* 0x0000bb0016167a20 */ /* 0x000fe20000410000 */
[C---:B------:R-:W-:Y:S01]  /*9530*/  ISETP.GE.AND P5, PT, R2.reuse, R239, PT ;  /* 0x000000ef0200720c */ /* 0x040fe20003fa6270 */
[----:B------:R2:W-:Y:S01]  /*9540*/  MUFU.TANH R47, R34 ;  /* 0x00000022002f7308 */ /* 0x0005e20000002400 */
[-C--:B------:R-:W-:Y:S01]  /*9550*/  ISETP.GE.AND P3, PT, R2, R238.reuse, PT ;  /* 0x000000ee0200720c */ /* 0x080fe20003f66270 */
[----:B------:R-:W-:Y:S01]  /*9560*/  FMUL.FTZ R16, R16, c[0x0][0x2ec] ;  /* 0x0000bb0010107a20 */ /* 0x000fe20000410000 */
[----:B------:R-:W-:Y:S01]  /*9570*/  ISETP.GE.AND P1, PT, R2, R237, PT ;  /* 0x000000ed0200720c */ /* 0x000fe20003f26270 */
[----:B------:R-:W-:Y:S01]  /*9580*/  FMUL.FTZ R31, R31, c[0x0][0x2ec] ;  /* 0x0000bb001f1f7a20 */ /* 0x000fe20000410000 */
[C---:B------:R-:W-:Y:S01]  /*9590*/  ISETP.GE.AND P0, PT, R0.reuse, R239, PT ;  /* 0x000000ef0000720c */ /* 0x040fe20003f06270 */
[----:B------:R-:W-:Y:S01]  /*95a0*/  FMUL.FTZ R21, R21, c[0x0][0x2ec] ;  /* 0x0000bb0015157a20 */ /* 0x000fe20000410000 */
[----:B------:R-:W-:Y:S01]  /*95b0*/  ISETP.GE.AND P4, PT, R0, R238, PT ;  /* 0x000000ee0000720c */ /* 0x000fe20003f86270 */
[----:B------:R-:W-:Y:S01]  /*95c0*/  MUFU.TANH R36, R36 ;  /* 0x0000002400247308 */ /* 0x000fe20000002400 */
[C---:B------:R-:W-:Y:S01]  /*95d0*/  ISETP.LT.OR P6, PT, R2.reuse, R236, P6 ;  /* 0x000000ec0200720c */ /* 0x040fe200037c1670 */
[----:B------:R-:W-:Y:S01]  /*95e0*/  FMUL.FTZ R23, R23, c[0x0][0x2ec] ;  /* 0x0000bb0017177a20 */ /* 0x000fe20000410000 */
[----:B------:R-:W-:Y:S01]  /*95f0*/  ISETP.LT.OR P5, PT, R2, R235, P5 ;  /* 0x000000eb0200720c */ /* 0x000fe20002fa1670 */
[----:B------:R-:W-:Y:S01]  /*9600*/  FMUL.FTZ R24, R24, c[0x0][0x2ec] ;  /* 0x0000bb0018187a20 */ /* 0x000fe20000410000 */
[C---:B------:R-:W-:Y:S01]  /*9610*/  ISETP.LT.OR P3, PT, R2.reuse, R234, P3 ;  /* 0x000000ea0200720c */ /* 0x040fe20001f61670 */
[-C--:B----4-:R-:W-:Y:S01]  /*9620*/  HMMA.16816.F32.BF16 R40, R8, R12.reuse, R40 ;  /* 0x0000000c0828723c */ /* 0x090fe20000041828 */
[----:B------:R-:W-:Y:S01]  /*9630*/  ISETP.LT.OR P1, PT, R2, R232, P1 ;  /* 0x000000e80200720c */ /* 0x000fe20000f21670 */
[----:B------:R-:W4:Y:S01]  /*9640*/  MUFU.TANH R38, R38 ;  /* 0x0000002600267308 */ /* 0x000f220000002400 */
[----:B--2---:R-:W-:Y:S01]  /*9650*/  FSEL R34, R44, -INF , !P2 ;  /* 0xff8000002c227808 */ /* 0x004fe20005000000 */
[----:B------:R-:W-:Y:S01]  /*9660*/  FMUL.FTZ R26, R26, c[0x0][0x2ec] ;  /* 0x0000bb001a1a7a20 */ /* 0x000fe20000410000 */
[C---:B------:R-:W-:Y:S01]  /*9670*/  ISETP.GE.AND P2, PT, R0.reuse, R237, PT ;  /* 0x000000ed0000720c */ /* 0x040fe20003f46270 */
[----:B------:R-:W-:Y:S01]  /*9680*/  FMUL.FTZ R17, R17, c[0x0][0x2ec] ;  /* 0x0000bb0011117a20 */ /* 0x000fe20000410000 */
[C---:B------:R-:W-:Y:S01]  /*9690*/  ISETP.LT.OR P0, PT, R0.reuse, R235, P0 ;  /* 0x000000eb0000720c */ /* 0x040fe20000701670 */
[C---:B------:R-:W-:Y:S01]  /*96a0*/  HMMA.16816.F32.BF16 R56, R4.reuse, R12, R248 ;  /* 0x0000000c0438723c */ /* 0x040fe200000418f8 */
[C---:B------:R-:W-:Y:S01]  /*96b0*/  ISETP.LT.OR P4, PT, R0.reuse, R234, P4 ;  /* 0x000000ea0000720c */ /* 0x040fe20002781670 */
[----:B------:R-:W2:Y:S01]  /*96c0*/  MUFU.TANH R35, R35 ;  /* 0x0000002300237308 */ /* 0x000ea20000002400 */
[-C--:B------:R-:W-:Y:S01]  /*96d0*/  ISETP.LT.OR P2, PT, R0, R232.reuse, P2 ;  /* 0x000000e80000720c */ /* 0x080fe20001741670 */
[----:B------:R-:W-:Y:S01]  /*96e0*/  FMUL.FTZ R18, R18, c[0x0][0x2ec] ;  /* 0x0000bb0012127a20 */ /* 0x000fe20000410000 */
[----:B------:R-:W-:Y:S01]  /*96f0*/  IADD3 R2, R0, 0x8, RZ ;  /* 0x0000000800027810 */ /* 0x000fe20007ffe0ff */
[----:B------:R-:W-:Y:S01]  /*9700*/  FMUL.FTZ R27, R27, c[0x0][0x2ec] ;  /* 0x0000bb001b1b7a20 */ /* 0x000fe20000410000 */
[----:B---3--:R-:W-:Y:S01]  /*9710*/  FSEL R51, R45, -INF , !P6 ;  /* 0xff8000002d337808 */ /* 0x008fe20007000000 */
[----:B------:R-:W-:Y:S01]  /*9720*/  HMMA.16816.F32.BF16 R64, R4, R14, R64 ;  /* 0x0000000e0440723c */ /* 0x000fe20000041840 */
[C---:B------:R-:W-:Y:S01]  /*9730*/  ISETP.GE.AND P6, PT, R2.reuse, R237, PT ;  /* 0x000000ed0200720c */ /* 0x040fe20003fc6270 */
[----:B------:R-:W-:Y:S01]  /*9740*/  MUFU.TANH R29, R29 ;  /* 0x0000001d001d7308 */ /* 0x000fe20000002400 */
[----:B-1----:R-:W-:Y:S01]  /*9750*/  FSEL R241, R241, -INF , !P1 ;  /* 0xff800000f1f17808 */ /* 0x002fe20004800000 */
[----:B------:R-:W-:Y:S01]  /*9760*/  FMUL.FTZ R19, R19, c[0x0][0x2ec] ;  /* 0x0000bb0013137a20 */ /* 0x000fe20000410000 */
[----:B------:R-:W-:Y:S01]  /*9770*/  ISETP.LT.OR P6, PT, R2, R232, P6 ;  /* 0x000000e80200720c */ /* 0x000fe200037c1670 */
[----:B------:R-:W-:-:S02]  /*9780*/  FMUL.FTZ R25, R25, c[0x0][0x2ec] ;  /* 0x0000bb0019197a20 */ /* 0x000fc40000410000 */
[----:B------:R-:W-:Y:S01]  /*9790*/  HMMA.16816.F32.BF16 R60, R8, R14, R204 ;  /* 0x0000000e083c723c */ /* 0x000fe200000418cc */
[----:B------:R-:W1:Y:S01]  /*97a0*/  LDSM.16.M88.4 R12, [R217+0x3800] ;  /* 0x00380000d90c783b */ /* 0x000e620000000200 */
[----:B----4-:R-:W-:Y:S01]  /*97b0*/  FSEL R231, R38, -INF , !P6 ;  /* 0xff80000026e77808 */ /* 0x010fe20007000000 */
[----:B------:R-:W-:Y:S01]  /*97c0*/  MUFU.TANH R30, R30 ;  /* 0x0000001e001e7308 */ /* 0x000fe20000002400 */
[----:B------:R-:W-:Y:S01]  /*97d0*/  FMUL.FTZ R42, R42, c[0x0][0x2ec] ;  /* 0x0000bb002a2a7a20 */ /* 0x000fe20000410000 */
[----:B------:R-:W-:-:S04]  /*97e0*/  DEPBAR.LE SB0, 0x0 ;  /* 0x000080000000791a */ /* 0x000fc80000000000 */
[----:B------:R-:W-:Y:S02]  /*97f0*/  FMUL.FTZ R41, R41, c[0x0][0x2ec] ;  /* 0x0000bb0029297a20 */ /* 0x000fe40000410000 */
[----:B------:R-:W-:Y:S01]  /*9800*/  MUFU.TANH R20, R20 ;  /* 0x0000001400147308 */ /* 0x000fe20000002400 */
[----:B------:R-:W-:Y:S02]  /*9810*/  FMUL.FTZ R43, R43, c[0x0][0x2ec] ;  /* 0x0000bb002b2b7a20 */ /* 0x000fe40000410000 */
[----:B------:R-:W-:Y:S02]  /*9820*/  FMUL.FTZ R40, R40, c[0x0][0x2ec] ;  /* 0x0000bb0028287a20 */ /* 0x000fe40000410000 */
[----:B------:R-:W-:Y:S02]  /*9830*/  FMUL.FTZ R58, R58, c[0x0][0x2ec] ;  /* 0x0000bb003a3a7a20 */ /* 0x000fe40000410000 */
[----:B------:R-:W-:Y:S01]  /*9840*/  FMUL.FTZ R56, R56, c[0x0][0x2ec] ;  /* 0x0000bb0038387a20 */ /* 0x000fe20000410000 */
[----:B------:R-:W-:Y:S01]  /*9850*/  MUFU.TANH R22, R22 ;  /* 0x0000001600167308 */ /* 0x000fe20000002400 */
        /* <DEDUP_REMOVED lines=9> */
[----:B------:R-:W-:Y:S01]  /*98f0*/  MUFU.TANH R242, R17 ;  /* 0x0000001100f27308 */ /* 0x000fe20000002400 */
[----:B------:R-:W-:Y:S02]  /*9900*/  FMUL.FTZ R63, R63, c[0x0][0x2ec] ;  /* 0x0000bb003f3f7a20 */ /* 0x000fe40000410000 */
[----:B------:R-:W-:Y:S01]  /*9910*/  FMUL.FTZ R65, R65, c[0x0][0x2ec] ;  /* 0x0000bb0041417a20 */ /* 0x000fe20000410000 */
[-C--:B-1----:R-:W-:Y:S04]  /*9920*/  HMMA.16816.F32.BF16 R136, R8, R12.reuse, R136 ;  /* 0x0000000c0888723c */ /* 0x082fe80000041888 */
[----:B------:R-:W-:Y:S04]  /*9930*/  MUFU.TANH R24, R24 ;  /* 0x0000001800187308 */ /* 0x000fe80000002400 */
[----:B------:R-:W-:Y:S04]  /*9940*/  HMMA.16816.F32.BF16 R204, R4, R12, R244 ;  /* 0x0000000c04cc723c */ /* 0x000fe800000418f4 */
[----:B------:R1:W3:Y:S04]  /*9950*/  MUFU.TANH R13, R37 ;  /* 0x00000025000d7308 */ /* 0x0002e80000002400 */
[-C--:B------:R-:W-:Y:S04]  /*9960*/  HMMA.16816.F32.BF16 R8, R8, R14.reuse, R52 ;  /* 0x0000000e0808723c */ /* 0x080fe80000041834 */
[----:B------:R4:W2:Y:S03]  /*9970*/  MUFU.TANH R55, R39 ;  /* 0x0000002700377308 */ /* 0x0008a60000002400 */
[----:B------:R-:W-:Y:S01]  /*9980*/  FSEL R54, R50, -INF , !P2 ;  /* 0xff80000032367808 */ /* 0x000fe20005000000 */
[----:B------:R-:W-:Y:S01]  /*9990*/  HMMA.16816.F32.BF16 R208, R4, R14, R208 ;  /* 0x0000000e04d0723c */ /* 0x000fe200000418d0 */
[----:B------:R-:W-:-:S03]  /*99a0*/  ISETP.GE.AND P2, PT, R2, R238, PT ;  /* 0x000000ee0200720c */ /* 0x000fc60003f46270 */
[----:B------:R-:W2:Y:S01]  /*99b0*/  MUFU.TANH R5, R28 ;  /* 0x0000001c00057308 */ /* 0x000ea20000002400 */
[----:B-1----:R-:W-:Y:S01]  /*99c0*/  FSEL R37, R46, -INF , !P0 ;  /* 0xff8000002e257808 */ /* 0x002fe20004000000 */
[----:B------:R-:W-:Y:S01]  /*99d0*/  FMUL.FTZ R136, R136, c[0x0][0x2ec] ;  /* 0x0000bb0088887a20 */ /* 0x000fe20000410000 */
[C---:B------:R-:W-:Y:S01]  /*99e0*/  ISETP.GE.AND P0, PT, R2.reuse, R240, PT ;  /* 0x000000f00200720c */ /* 0x040fe20003f06270 */
[----:B------:R-:W-:Y:S01]  /*99f0*/  FMUL.FTZ R137, R137, c[0x0][0x2ec] ;  /* 0x0000bb0089897a20 */ /* 0x000fe20000410000 */
[----:B------:R-:W-:Y:S01]  /*9a00*/  ISETP.LT.OR P2, PT, R2, R234, P2 ;  /* 0x000000ea0200720c */ /* 0x000fe20001741670 */
[----:B------:R-:W-:Y:S01]  /*9a10*/  FMUL.FTZ R206, R206, c[0x0][0x2ec] ;  /* 0x0000bb00cece7a20 */ /* 0x000fe20000410000 */
[----:B------:R-:W-:Y:S01]  /*9a20*/  ISETP.LT.OR P0, PT, R2, R236, P0 ;  /* 0x000000ec0200720c */ /* 0x000fe20000701670 */
[----:B------:R-:W1:Y:S01]  /*9a30*/  MUFU.TANH R15, R31 ;  /* 0x0000001f000f7308 */ /* 0x000e620000002400 */
[----:B----4-:R-:W-:Y:S01]  /*9a40*/  FSEL R39, R48, -INF , !P4 ;  /* 0xff80000030277808 */ /* 0x010fe20006000000 */
[----:B------:R-:W-:Y:S01]  /*9a50*/  FMUL.FTZ R138, R138, c[0x0][0x2ec] ;  /* 0x0000bb008a8a7a20 */ /* 0x000fe20000410000 */
[----:B------:R-:W-:Y:S01]  /*9a60*/  ISETP.GE.AND P4, PT, R2, R239, PT ;  /* 0x000000ef0200720c */ /* 0x000fe20003f86270 */
[----:B------:R-:W-:Y:S01]  /*9a70*/  FMUL.FTZ R204, R204, c[0x0][0x2ec] ;  /* 0x0000bb00cccc7a20 */ /* 0x000fe20000410000 */
[----:B------:R-:W-:Y:S01]  /*9a80*/  FSEL R50, R3, -INF , !P5 ;  /* 0xff80000003327808 */ /* 0x000fe20006800000 */
[----:B------:R-:W-:Y:S01]  /*9a90*/  FMUL.FTZ R10, R10, c[0x0][0x2ec] ;  /* 0x0000bb000a0a7a20 */ /* 0x000fe20000410000 */
[----:B------:R-:W-:Y:S01]  /*9aa0*/  ISETP.LT.OR P4, PT, R2, R235, P4 ;  /* 0x000000eb0200720c */ /* 0x000fe20002781670 */
[----:B------:R4:W-:Y:S01]  /*9ab0*/  MUFU.TANH R3, R42 ;  /* 0x0000002a00037308 */ /* 0x0009e20000002400 */
[----:B------:R-:W-:Y:S01]  /*9ac0*/  IADD3 R2, R0, 0x9, RZ ;  /* 0x0000000900027810 */ /* 0x000fe20007ffe0ff */
[----:B------:R-:W-:Y:S01]  /*9ad0*/  FMUL.FTZ R139, R139, c[0x0][0x2ec] ;  /* 0x0000bb008b8b7a20 */ /* 0x000fe20000410000 */
[----:B------:R-:W-:Y:S01]  /*9ae0*/  FSEL R52, R49, -INF , !P3 ;  /* 0xff80000031347808 */ /* 0x000fe20005800000 */
[----:B------:R-:W-:Y:S01]  /*9af0*/  FMUL.FTZ R207, R207, c[0x0][0x2ec] ;  /* 0x0000bb00cfcf7a20 */ /* 0x000fe20000410000 */
[----:B------:R-:W-:Y:S01]  /*9b00*/  FSEL R48, R32, -INF , !P0 ;  /* 0xff80000020307808 */ /* 0x000fe20004000000 */
[----:B------:R-:W-:Y:S01]  /*9b10*/  FMUL.FTZ R8, R8, c[0x0][0x2ec] ;  /* 0x0000bb0008087a20 */ /* 0x000fe20000410000 */
[C---:B------:R-:W-:Y:S01]  /*9b20*/  ISETP.GE.AND P5, PT, R2.reuse, R240, PT ;  /* 0x000000f00200720c */ /* 0x040fe20003fa6270 */
[----:B------:R-:W1:Y:S01]  /*9b30*/  MUFU.TANH R14, R21 ;  /* 0x00000015000e7308 */ /* 0x000e620000002400 */
[C---:B------:R-:W-:Y:S01]  /*9b40*/  ISETP.GE.AND P3, PT, R2.reuse, R239, PT ;  /* 0x000000ef0200720c */ /* 0x040fe20003f66270 */
[----:B------:R-:W-:Y:S01]  /*9b50*/  FMUL.FTZ R205, R205, c[0x0][0x2ec] ;  /* 0x0000bb00cdcd7a20 */ /* 0x000fe20000410000 */
[C---:B------:R-:W-:Y:S01]  /*9b60*/  ISETP.GE.AND P1, PT, R2.reuse, R238, PT ;  /* 0x000000ee0200720c */ /* 0x040fe20003f26270 */
[----:B------:R-:W-:Y:S01]  /*9b70*/  FMUL.FTZ R9, R9, c[0x0][0x2ec] ;  /* 0x0000bb0009097a20 */ /* 0x000fe20000410000 */
[C---:B------:R-:W-:Y:S01]  /*9b80*/  ISETP.GE.AND P0, PT, R2.reuse, R237, PT ;  /* 0x000000ed0200720c */ /* 0x040fe20003f06270 */
[----:B------:R-:W-:Y:S01]  /*9b90*/  FMUL.FTZ R11, R11, c[0x0][0x2ec] ;  /* 0x0000bb000b0b7a20 */ /* 0x000fe20000410000 */
[C---:B------:R-:W-:Y:S01]  /*9ba0*/  ISETP.LT.OR P5, PT, R2.reuse, R236, P5 ;  /* 0x000000ec0200720c */ /* 0x040fe20002fa1670 */
[----:B------:R-:W1:Y:S01]  /*9bb0*/  MUFU.TANH R12, R23 ;  /* 0x00000017000c7308 */ /* 0x000e620000002400 */
[----:B------:R-:W-:-:S02]  /*9bc0*/  ISETP.LT.OR P3, PT, R2, R235, P3 ;  /* 0x000000eb0200720c */ /* 0x000fc40001f61670 */
[C---:B------:R-:W-:Y:S02]  /*9bd0*/  ISETP.LT.OR P1, PT, R2.reuse, R234, P1 ;  /* 0x000000ea0200720c */ /* 0x040fe40000f21670 */
[----:B------:R-:W-:Y:S02]  /*9be0*/  ISETP.LT.OR P0, PT, R2, R232, P0 ;  /* 0x000000e80200720c */ /* 0x000fe40000701670 */
[----:B------:R-:W-:Y:S01]  /*9bf0*/  IADD3 R2, R0, 0x10, RZ ;  /* 0x0000001000027810 */ /* 0x000fe20007ffe0ff */
[----:B------:R1:W-:Y:S01]  /*9c00*/  MUFU.TANH R7, R41 ;  /* 0x0000002900077308 */ /* 0x0003e20000002400 */
[----:B------:R-:W-:Y:S02]  /*9c10*/  FSEL R47, R47, -INF , !P4 ;  /* 0xff8000002f2f7808 */ /* 0x000fe40006000000 */
[----:B------:R-:W-:Y:S02]  /*9c20*/  FSEL R49, R36, -INF , !P2 ;  /* 0xff80000024317808 */ /* 0x000fe40005000000 */
[----:B------:R-:W-:-:S02]  /*9c30*/  FSEL R45, R33, -INF , !P5 ;  /* 0xff800000212d7808 */ /* 0x000fc40006800000 */
[C---:B------:R-:W-:Y:S01]  /*9c40*/  ISETP.GE.AND P4, PT, R2.reuse, R240, PT ;  /* 0x000000f00200720c */ /* 0x040fe20003f86270 */
[----:B------:R1:W-:Y:S01]  /*9c50*/  MUFU.TANH R23, R43 ;  /* 0x0000002b00177308 */ /* 0x0003e20000002400 */
[C---:B------:R-:W-:Y:S02]  /*9c60*/  ISETP.GE.AND P2, PT, R2.reuse, R239, PT ;  /* 0x000000ef0200720c */ /* 0x040fe40003f46270 */
[C---:B------:R-:W-:Y:S02]  /*9c70*/  ISETP.GE.AND P6, PT, R2.reuse, R238, PT ;  /* 0x000000ee0200720c */ /* 0x040fe40003fc6270 */
[C---:B------:R-:W-:Y:S02]  /*9c80*/  ISETP.GE.AND P5, PT, R2.reuse, R237, PT ;  /* 0x000000ed0200720c */ /* 0x040fe40003fa6270 */
[C---:B------:R-:W-:Y:S01]  /*9c90*/  ISETP.LT.OR P4, PT, R2.reuse, R236, P4 ;  /* 0x000000ec0200720c */ /* 0x040fe20002781670 */
[----:B------:R-:W1:Y:S01]  /*9ca0*/  MUFU.TANH R6, R18 ;  /* 0x0000001200067308 */ /* 0x000e620000002400 */
[----:B------:R-:W-:-:S02]  /*9cb0*/  ISETP.LT.OR P2, PT, R2, R235, P2 ;  /* 0x000000eb0200720c */ /* 0x000fc40001741670 */
[C---:B------:R-:W-:Y:S02]  /*9cc0*/  ISETP.LT.OR P6, PT, R2.reuse, R234, P6 ;  /* 0x000000ea0200720c */ /* 0x040fe400037c1670 */
[----:B------:R-:W-:Y:S02]  /*9cd0*/  ISETP.LT.OR P5, PT, R2, R232, P5 ;  /* 0x000000e80200720c */ /* 0x000fe40002fa1670 */
[----:B------:R-:W-:Y:S01]  /*9ce0*/  IADD3 R2, R0, 0x11, RZ ;  /* 0x0000001100027810 */ /* 0x000fe20007ffe0ff */
[----:B------:R-:W1:Y:S01]  /*9cf0*/  MUFU.TANH R26, R26 ;  /* 0x0000001a001a7308 */ /* 0x000e620000002400 */
[----:B--2---:R-:W-:Y:S02]  /*9d00*/  FSEL R44, R35, -INF , !P3 ;  /* 0xff800000232c7808 */ /* 0x004fe40005800000 */
[----:B---3--:R-:W-:Y:S02]  /*9d10*/  FSEL R46, R13, -INF , !P1 ;  /* 0xff8000000d2e7808 */ /* 0x008fe40004800000 */
[----:B------:R-:W-:-:S02]  /*9d20*/  FSEL R55, R55, -INF , !P0 ;  /* 0xff80000037377808 */ /* 0x000fc40004000000 */
[----:B----4-:R-:W-:Y:S01]  /*9d30*/  FSEL R42, R5, -INF , !P4 ;  /* 0xff800000052a7808 */ /* 0x010fe20006000000 */
[----:B------:R-:W-:Y:S01]  /*9d40*/  MUFU.TANH R4, R27 ;  /* 0x0000001b00047308 */ /* 0x000fe20000002400 */
[C---:B------:R-:W-:Y:S02]  /*9d50*/  ISETP.GE.AND P3, PT, R2.reuse, R240, PT ;  /* 0x000000f00200720c */ /* 0x040fe40003f66270 */
[C---:B------:R-:W-:Y:S02]  /*9d60*/  ISETP.GE.AND P1, PT, R2.reuse, R239, PT ;  /* 0x000000ef0200720c */ /* 0x040fe40003f26270 */
[C---:B------:R-:W-:Y:S02]  /*9d70*/  ISETP.GE.AND P0, PT, R2.reuse, R238, PT ;  /* 0x000000ee0200720c */ /* 0x040fe40003f06270 */
[C---:B------:R-:W-:Y:S01]  /*9d80*/  ISETP.GE.AND P4, PT, R2.reuse, R237, PT ;  /* 0x000000ed0200720c */ /* 0x040fe20003f86270 */
[----:B------:R2:W-:Y:S01]  /*9d90*/  MUFU.TANH R27, R40 ;  /* 0x00000028001b7308 */ /* 0x0005e20000002400 */
[----:B------:R-:W-:-:S02]  /*9da0*/  ISETP.LT.OR P3, PT, R2, R236, P3 ;  /* 0x000000ec0200720c */ /* 0x000fc40001f61670 */
[C---:B------:R-:W-:Y:S02]  /*9db0*/  ISETP.LT.OR P1, PT, R2.reuse, R235, P1 ;  /* 0x000000eb0200720c */ /* 0x040fe40000f21670 */
[C---:B------:R-:W-:Y:S02]  /*9dc0*/  ISETP.LT.OR P0, PT, R2.reuse, R234, P0 ;  /* 0x000000ea0200720c */ /* 0x040fe40000701670 */
[----:B------:R-:W-:Y:S01]  /*9dd0*/  ISETP.LT.OR P4, PT, R2, R232, P4 ;  /* 0x000000e80200720c */ /* 0x000fe20002781670 */
[----:B------:R-:W3:Y:S01]  /*9de0*/  MUFU.TANH R53, R19 ;  /* 0x0000001300357308 */ /* 0x000ee20000002400 */
[----:B------:R-:W-:Y:S02]  /*9df0*/  IADD3 R2, R0, 0x18, RZ ;  /* 0x0000001800027810 */ /* 0x000fe40007ffe0ff */
[----:B-1----:R-:W-:Y:S02]  /*9e00*/  FSEL R41, R30, -INF , !P2 ;  /* 0xff8000001e297808 */ /* 0x002fe40005000000 */
[----:B------:R-:W-:-:S02]  /*9e10*/  FSEL R43, R20, -INF , !P6 ;  /* 0xff800000142b7808 */ /* 0x000fc40007000000 */
[----:B------:R-:W-:Y:S01]  /*9e20*/  FSEL R249, R22, -INF , !P5 ;  /* 0xff80000016f97808 */ /* 0x000fe20006800000 */
[----:B------:R-:W1:Y:S01]  /*9e30*/  MUFU.TANH R31, R25 ;  /* 0x00000019001f7308 */ /* 0x000e620000002400 */
[----:B------:R-:W-:Y:S02]  /*9e40*/  FSEL R38, R29, -INF , !P3 ;  /* 0xff8000001d267808 */ /* 0x000fe40005800000 */
[C---:B------:R-:W-:Y:S02]  /*9e50*/  ISETP.GE.AND P2, PT, R2.reuse, R240, PT ;  /* 0x000000f00200720c */ /* 0x040fe40003f46270 */
[C---:B------:R-:W-:Y:S02]  /*9e60*/  ISETP.GE.AND P6, PT, R2.reuse, R239, PT ;  /* 0x000000ef0200720c */ /* 0x040fe40003fc6270 */
[C---:B------:R-:W-:Y:S01]  /*9e70*/  ISETP.GE.AND P5, PT, R2.reuse, R238, PT ;  /* 0x000000ee0200720c */ /* 0x040fe20003fa6270 */
[----:B------:R-:W4:Y:S01]  /*9e80*/  MUFU.TANH R28, R56 ;  /* 0x00000038001c7308 */ /* 0x000f220000002400 */
[----:B------:R-:W-:-:S02]  /*9e90*/  ISETP.GE.AND P3, PT, R2, R237, PT ;  /* 0x000000ed0200720c */ /* 0x000fc40003f66270 */
[C---:B------:R-:W-:Y:S02]  /*9ea0*/  ISETP.LT.OR P2, PT, R2.reuse, R236, P2 ;  /* 0x000000ec0200720c */ /* 0x040fe40001741670 */
[C---:B------:R-:W-:Y:S02]  /*9eb0*/  ISETP.LT.OR P6, PT, R2.reuse, R235, P6 ;  /* 0x000000eb0200720c */ /* 0x040fe400037c1670 */
[C---:B------:R-:W-:Y:S01]  /*9ec0*/  ISETP.LT.OR P5, PT, R2.reuse, R234, P5 ;  /* 0x000000ea0200720c */ /* 0x040fe20002fa1670 */
[----:B------:R-:W1:Y:S01]  /*9ed0*/  MUFU.TANH R58, R58 ;  /* 0x0000003a003a7308 */ /* 0x000e620000002400 */
[----:B------:R-:W-:Y:S02]  /*9ee0*/  ISETP.LT.OR P3, PT, R2, R232, P3 ;  /* 0x000000e80200720c */ /* 0x000fe40001f61670 */
[----:B------:R-:W-:Y:S02]  /*9ef0*/  IADD3 R2, R0, 0x19, RZ ;  /* 0x0000001900027810 */ /* 0x000fe40007ffe0ff */
[----:B------:R-:W-:-:S02]  /*9f00*/  FSEL R36, R15, -INF , !P1 ;  /* 0xff8000000f247808 */ /* 0x000fc40004800000 */
[----:B--2---:R-:W-:Y:S01]  /*9f10*/  FSEL R40, R14, -INF , !P0 ;  /* 0xff8000000e287808 */ /* 0x004fe20004000000 */
[----:B------:R-:W2:Y:S01]  /*9f20*/  MUFU.TANH R25, R57 ;  /* 0x0000003900197308 */ /* 0x000ea20000002400 */
[----:B------:R-:W-:Y:S02]  /*9f30*/  FSEL R248, R12, -INF , !P4 ;  /* 0xff8000000cf87808 */ /* 0x000fe40006000000 */
[----:B------:R-:W-:Y:S02]  /*9f40*/  FSEL R33, R16, -INF , !P2 ;  /* 0xff80000010217808 */ /* 0x000fe40005000000 */
[C---:B------:R-:W-:Y:S02]  /*9f50*/  ISETP.GE.AND P1, PT, R2.reuse, R240, PT ;  /* 0x000000f00200720c */ /* 0x040fe40003f26270 */
[C---:B------:R-:W-:Y:S01]  /*9f60*/  ISETP.GE.AND P0, PT, R2.reuse, R239, PT ;  /* 0x000000ef0200720c */ /* 0x040fe20003f06270 */
[----:B------:R-:W1:Y:S01]  /*9f70*/  MUFU.TANH R59, R59 ;  /* 0x0000003b003b7308 */ /* 0x000e620000002400 */
[----:B------:R-:W-:-:S02]  /*9f80*/  ISETP.GE.AND P4, PT, R2, R238, PT ;  /* 0x000000ee0200720c */ /* 0x000fc40003f86270 */
[C---:B------:R-:W-:Y:S02]  /*9f90*/  ISETP.GE.AND P2, PT, R2.reuse, R237, PT ;  /* 0x000000ed0200720c */ /* 0x040fe40003f46270 */
[C---:B------:R-:W-:Y:S02]  /*9fa0*/  ISETP.LT.OR P1, PT, R2.reuse, R236, P1 ;  /* 0x000000ec0200720c */ /* 0x040fe40000f21670 */
[C---:B------:R-:W-:Y:S01]  /*9fb0*/  ISETP.LT.OR P0, PT, R2.reuse, R235, P0 ;  /* 0x000000eb0200720c */ /* 0x040fe20000701670 */
[----:B------:R-:W1:Y:S01]  /*9fc0*/  MUFU.TANH R21, R60 ;  /* 0x0000003c00157308 */ /* 0x000e620000002400 */
[C---:B------:R-:W-:Y:S02]  /*9fd0*/  ISETP.LT.OR P4, PT, R2.reuse, R234, P4 ;  /* 0x000000ea0200720c */ /* 0x040fe40002781670 */
[----:B------:R-:W-:Y:S02]  /*9fe0*/  ISETP.LT.OR P2, PT, R2, R232, P2 ;  /* 0x000000e80200720c */ /* 0x000fe40001741670 */
[----:B------:R-:W-:-:S02]  /*9ff0*/  IADD3 R2, R0, 0x20, RZ ;  /* 0x0000002000027810 */ /* 0x000fc40007ffe0ff */
[----:B------:R-:W-:Y:S01]  /*a000*/  FSEL R32, R6, -INF , !P6 ;  /* 0xff80000006207808 */ /* 0x000fe20007000000 */
[----:B------:R-:W-:Y:S01]  /*a010*/  MUFU.TANH R18, R61 ;  /* 0x0000003d00127308 */ /* 0x000fe20000002400 */
[----:B------:R-:W-:Y:S02]  /*a020*/  FSEL R35, R24, -INF , !P5 ;  /* 0xff80000018237808 */ /* 0x000fe40006800000 */
[----:B------:R-:W-:Y:S02]  /*a030*/  FSEL R247, R26, -INF , !P3 ;  /* 0xff8000001af77808 */ /* 0x000fe40005800000 */
[----:B------:R-:W-:Y:S02]  /*a040*/  FSEL R30, R242, -INF , !P1 ;  /* 0xff800000f21e7808 */ /* 0x000fe40004800000 */
[C---:B------:R-:W-:Y:S01]  /*a050*/  ISETP.GE.AND P6, PT, R2.reuse, R240, PT ;  /* 0x000000f00200720c */ /* 0x040fe20003fc6270 */
[----:B------:R-:W1:Y:S01]  /*a060*/  MUFU.TANH R20, R62 ;  /* 0x0000003e00147308 */ /* 0x000e620000002400 */
[----:B------:R-:W-:-:S02]  /*a070*/  ISETP.GE.AND P5, PT, R2, R239, PT ;  /* 0x000000ef0200720c */ /* 0x000fc40003fa6270 */
[C---:B------:R-:W-:Y:S02]  /*a080*/  ISETP.GE.AND P3, PT, R2.reuse, R238, PT ;  /* 0x000000ee0200720c */ /* 0x040fe40003f66270 */
[C---:B------:R-:W-:Y:S02]  /*a090*/  ISETP.GE.AND P1, PT, R2.reuse, R237, PT ;  /* 0x000000ed0200720c */ /* 0x040fe40003f26270 */
[C---:B------:R-:W-:Y:S01]  /*a0a0*/  ISETP.LT.OR P6, PT, R2.reuse, R236, P6 ;  /* 0x000000ec0200720c */ /* 0x040fe200037c1670 */
[----:B------:R-:W2:Y:S01]  /*a0b0*/  MUFU.TANH R22, R64 ;  /* 0x0000004000167308 */ /* 0x000ea20000002400 */
[C---:B------:R-:W-:Y:S02]  /*a0c0*/  ISETP.LT.OR P5, PT, R2.reuse, R235, P5 ;  /* 0x000000eb0200720c */ /* 0x040fe40002fa1670 */
[C---:B------:R-:W-:Y:S02]  /*a0d0*/  ISETP.LT.OR P3, PT, R2.reuse, R234, P3 ;  /* 0x000000ea0200720c */ /* 0x040fe40001f61670 */
[----:B------:R-:W-:-:S02]  /*a0e0*/  ISETP.LT.OR P1, PT, R2, R232, P1 ;  /* 0x000000e80200720c */ /* 0x000fc40000f21670 */
[----:B------:R-:W-:Y:S01]  /*a0f0*/  IADD3 R2, R0, 0x21, RZ ;  /* 0x0000002100027810 */ /* 0x000fe20007ffe0ff */
[----:B------:R-:W2:Y:S01]  /*a100*/  MUFU.TANH R66, R66 ;  /* 0x0000004200427308 */ /* 0x000ea20000002400 */
[----:B---3--:R-:W-:Y:S02]  /*a110*/  FSEL R29, R53, -INF , !P0 ;  /* 0xff800000351d7808 */ /* 0x008fe40004000000 */
[----:B-1----:R-:W-:Y:S02]  /*a120*/  FSEL R31, R31, -INF , !P4 ;  /* 0xff8000001f1f7808 */ /* 0x002fe40006000000 */
[----:B------:R-:W-:Y:S02]  /*a130*/  FSEL R246, R4, -INF , !P2 ;  /* 0xff80000004f67808 */ /* 0x000fe40005000000 */
[----:B------:R-:W-:Y:S01]  /*a140*/  FSEL R27, R27, -INF , !P6 ;  /* 0xff8000001b1b7808 */ /* 0x000fe20007000000 */
[----:B------:R-:W1:Y:S01]  /*a150*/  MUFU.TANH R17, R63 ;  /* 0x0000003f00117308 */ /* 0x000e620000002400 */
[----:B------:R-:W-:-:S02]  /*a160*/  ISETP.GE.AND P0, PT, R2, R240, PT ;  /* 0x000000f00200720c */ /* 0x000fc40003f06270 */
[C---:B------:R-:W-:Y:S02]  /*a170*/  ISETP.GE.AND P4, PT, R2.reuse, R239, PT ;  /* 0x000000ef0200720c */ /* 0x040fe40003f86270 */
[C---:B------:R-:W-:Y:S02]  /*a180*/  ISETP.GE.AND P2, PT, R2.reuse, R238, PT ;  /* 0x000000ee0200720c */ /* 0x040fe40003f46270 */
[C---:B------:R-:W-:Y:S01]  /*a190*/  ISETP.GE.AND P6, PT, R2.reuse, R237, PT ;  /* 0x000000ed0200720c */ /* 0x040fe20003fc6270 */
[----:B------:R-:W3:Y:S01]  /*a1a0*/  MUFU.TANH R19, R65 ;  /* 0x0000004100137308 */ /* 0x000ee20000002400 */
[C---:B------:R-:W-:Y:S02]  /*a1b0*/  ISETP.LT.OR P0, PT, R2.reuse, R236, P0 ;  /* 0x000000ec0200720c */ /* 0x040fe40000701670 */
[C---:B------:R-:W-:Y:S02]  /*a1c0*/  ISETP.LT.OR P4, PT, R2.reuse, R235, P4 ;  /* 0x000000eb0200720c */ /* 0x040fe40002781670 */
[----:B------:R-:W-:-:S02]  /*a1d0*/  ISETP.LT.OR P2, PT, R2, R234, P2 ;  /* 0x000000ea0200720c */ /* 0x000fc40001741670 */
[----:B------:R-:W-:Y:S01]  /*a1e0*/  ISETP.LT.OR P6, PT, R2, R232, P6 ;  /* 0x000000e80200720c */ /* 0x000fe200037c1670 */
[----:B------:R-:W1:Y:S01]  /*a1f0*/  MUFU.TANH R67, R67 ;  /* 0x0000004300437308 */ /* 0x000e620000002400 */
[----:B------:R-:W-:Y:S02]  /*a200*/  IADD3 R2, R0, 0x28, RZ ;  /* 0x0000002800027810 */ /* 0x000fe40007ffe0ff */
[----:B------:R-:W-:Y:S01]  /*a210*/  FSEL R26, R3, -INF , !P5 ;  /* 0xff800000031a7808 */ /* 0x000fe20006800000 */
[----:B------:R-:W-:Y:S01]  /*a220*/  FMUL.FTZ R3, R211, c[0x0][0x2ec] ;  /* 0x0000bb00d3037a20 */ /* 0x000fe20000410000 */
[----:B----4-:R-:W-:Y:S02]  /*a230*/  FSEL R28, R28, -INF , !P3 ;  /* 0xff8000001c1c7808 */ /* 0x010fe40005800000 */
[----:B------:R-:W-:Y:S01]  /*a240*/  FSEL R245, R58, -INF , !P1 ;  /* 0xff8000003af57808 */ /* 0x000fe20004800000 */
[----:B------:R-:W4:Y:S01]  /*a250*/  MUFU.TANH R15, R136 ;  /* 0x00000088000f7308 */ /* 0x000f220000002400 */
        /* <DEDUP_REMOVED lines=8> */
[C---:B------:R-:W-:Y:S01]  /*a2e0*/  ISETP.LT.OR P1, PT, R2.reuse, R234, P1 ;  /* 0x000000ea0200720c */ /* 0x040fe20000f21670 */
[----:B------:R-:W1:Y:S01]  /*a2f0*/  MUFU.TANH R14, R138 ;  /* 0x0000008a000e7308 */ /* 0x000e620000002400 */
[----:B------:R-:W-:Y:S02]  /*a300*/  ISETP.LT.OR P0, PT, R2, R232, P0 ;  /* 0x000000e80200720c */ /* 0x000fe40000701670 */
[----:B------:R-:W-:Y:S02]  /*a310*/  IADD3 R2, R0, 0x29, RZ ;  /* 0x0000002900027810 */ /* 0x000fe40007ffe0ff */
[----:B------:R-:W-:Y:S02]  /*a320*/  FSEL R23, R23, -INF , !P4 ;  /* 0xff80000017177808 */ /* 0x000fe40006000000 */
[----:B--2---:R-:W-:Y:S01]  /*a330*/  FSEL R25, R25, -INF , !P2 ;  /* 0xff80000019197808 */ /* 0x004fe20005000000 */
[----:B------:R-:W2:Y:S01]  /*a340*/  MUFU.TANH R16, R204 ;  /* 0x000000cc00107308 */ /* 0x000ea20000002400 */
[----:B------:R-:W-:-:S02]  /*a350*/  FSEL R244, R59, -INF , !P6 ;  /* 0xff8000003bf47808 */ /* 0x000fc40007000000 */
[----:B------:R-:W-:Y:S02]  /*a360*/  FSEL R21, R21, -INF , !P5 ;  /* 0xff80000015157808 */ /* 0x000fe40006800000 */
[C---:B------:R-:W-:Y:S02]  /*a370*/  ISETP.GE.AND P4, PT, R2.reuse, R240, PT ;  /* 0x000000f00200720c */ /* 0x040fe40003f86270 */
[C---:B------:R-:W-:Y:S01]  /*a380*/  ISETP.GE.AND P2, PT, R2.reuse, R239, PT ;  /* 0x000000ef0200720c */ /* 0x040fe20003f46270 */
[----:B------:R-:W1:Y:S01]  /*a390*/  MUFU.TANH R206, R206 ;  /* 0x000000ce00ce7308 */ /* 0x000e620000002400 */
[C---:B------:R-:W-:Y:S02]  /*a3a0*/  ISETP.GE.AND P6, PT, R2.reuse, R238, PT ;  /* 0x000000ee0200720c */ /* 0x040fe40003fc6270 */
[C---:B------:R-:W-:Y:S02]  /*a3b0*/  ISETP.GE.AND P5, PT, R2.reuse, R237, PT ;  /* 0x000000ed0200720c */ /* 0x040fe40003fa6270 */
[----:B------:R-:W-:-:S02]  /*a3c0*/  ISETP.LT.OR P4, PT, R2, R236, P4 ;  /* 0x000000ec0200720c */ /* 0x000fc40002781670 */
[C---:B------:R-:W-:Y:S01]  /*a3d0*/  ISETP.LT.OR P2, PT, R2.reuse, R235, P2 ;  /* 0x000000eb0200720c */ /* 0x040fe20001741670 */
[----:B------:R1:W1:Y:S01]  /*a3e0*/  MUFU.TANH R7, R10 ;  /* 0x0000000a00077308 */ /* 0x0002620000002400 */
[C---:B------:R-:W-:Y:S02]  /*a3f0*/  ISETP.LT.OR P6, PT, R2.reuse, R234, P6 ;  /* 0x000000ea0200720c */ /* 0x040fe400037c1670 */
[----:B------:R-:W-:Y:S02]  /*a400*/  ISETP.LT.OR P5, PT, R2, R232, P5 ;  /* 0x000000e80200720c */ /* 0x000fe40002fa1670 */
[----:B------:R-:W-:Y:S02]  /*a410*/  IADD3 R2, R0, 0x30, RZ ;  /* 0x0000003000027810 */ /* 0x000fe40007ffe0ff */
[----:B------:R-:W-:Y:S01]  /*a420*/  FSEL R20, R20, -INF , !P3 ;  /* 0xff80000014147808 */ /* 0x000fe20005800000 */
[----:B------:R-:W2:Y:S01]  /*a430*/  MUFU.TANH R139, R139 ;  /* 0x0000008b008b7308 */ /* 0x000ea20000002400 */
[----:B------:R-:W-:-:S02]  /*a440*/  FSEL R22, R22, -INF , !P1 ;  /* 0xff80000016167808 */ /* 0x000fc40004800000 */
[----:B------:R-:W-:Y:S02]  /*a450*/  FSEL R243, R66, -INF , !P0 ;  /* 0xff80000042f37808 */ /* 0x000fe40004000000 */
[----:B------:R-:W-:Y:S02]  /*a460*/  FSEL R18, R18, -INF , !P4 ;  /* 0xff80000012127808 */ /* 0x000fe40006000000 */
[C---:B------:R-:W-:Y:S01]  /*a470*/  ISETP.GE.AND P3, PT, R2.reuse, R240, PT ;  /* 0x000000f00200720c */ /* 0x040fe20003f66270 */
[----:B------:R-:W2:Y:S01]  /*a480*/  MUFU.TANH R12, R205 ;  /* 0x000000cd000c7308 */ /* 0x000ea20000002400 */
[----:B------:R-:W-:Y:S01]  /*a490*/  ISETP.GE.AND P1, PT, R2, R239, PT ;  /* 0x000000ef0200720c */ /* 0x000fe20003f26270 */
[----:B-1----:R-:W-:Y:S01]  /*a4a0*/  FMUL.FTZ R10, R208, c[0x0][0x2ec] ;  /* 0x0000bb00d00a7a20 */ /* 0x002fe20000410000 */
[C---:B------:R-:W-:Y:S02]  /*a4b0*/  ISETP.GE.AND P0, PT, R2.reuse, R238, PT ;  /* 0x000000ee0200720c */ /* 0x040fe40003f06270 */
[----:B------:R-:W-:-:S02]  /*a4c0*/  ISETP.GE.AND P4, PT, R2, R237, PT ;  /* 0x000000ed0200720c */ /* 0x000fc40003f86270 */
[C---:B------:R-:W-:Y:S01]  /*a4d0*/  ISETP.LT.OR P3, PT, R2.reuse, R236, P3 ;  /* 0x000000ec0200720c */ /* 0x040fe20001f61670 */
[----:B------:R-:W1:Y:S01]  /*a4e0*/  MUFU.TANH R207, R207 ;  /* 0x000000cf00cf7308 */ /* 0x000e620000002400 */
[C---:B------:R-:W-:Y:S02]  /*a4f0*/  ISETP.LT.OR P1, PT, R2.reuse, R235, P1 ;  /* 0x000000eb0200720c */ /* 0x040fe40000f21670 */
[C---:B------:R-:W-:Y:S02]  /*a500*/  ISETP.LT.OR P0, PT, R2.reuse, R234, P0 ;  /* 0x000000ea0200720c */ /* 0x040fe40000701670 */
[----:B------:R-:W-:Y:S02]  /*a510*/  ISETP.LT.OR P4, PT, R2, R232, P4 ;  /* 0x000000e80200720c */ /* 0x000fe40002781670 */
[----:B------:R-:W-:Y:S01]  /*a520*/  IADD3 R2, R0, 0x31, RZ ;  /* 0x0000003100027810 */ /* 0x000fe20007ffe0ff */
[----:B------:R-:W1:Y:S01]  /*a530*/  MUFU.TANH R8, R8 ;  /* 0x0000000800087308 */ /* 0x000e620000002400 */
[----:B------:R-:W-:-:S02]  /*a540*/  FSEL R17, R17, -INF , !P2 ;  /* 0xff80000011117808 */ /* 0x000fc40005000000 */
[----:B---3--:R-:W-:Y:S02]  /*a550*/  FSEL R19, R19, -INF , !P6 ;  /* 0xff80000013137808 */ /* 0x008fe40007000000 */
[----:B------:R-:W-:Y:S02]  /*a560*/  FSEL R242, R67, -INF , !P5 ;  /* 0xff80000043f27808 */ /* 0x000fe40006800000 */
[----:B----4-:R-:W-:Y:S01]  /*a570*/  FSEL R15, R15, -INF , !P3 ;  /* 0xff8000000f0f7808 */ /* 0x010fe20005800000 */
[----:B------:R3:W-:Y:S01]  /*a580*/  MUFU.TANH R5, R9 ;  /* 0x0000000900057308 */ /* 0x0007e20000002400 */
[C---:B------:R-:W-:Y:S02]  /*a590*/  ISETP.GE.AND P2, PT, R2.reuse, R240, PT ;  /* 0x000000f00200720c */ /* 0x040fe40003f46270 */
[C---:B------:R-:W-:Y:S02]  /*a5a0*/  ISETP.GE.AND P6, PT, R2.reuse, R239, PT ;  /* 0x000000ef0200720c */ /* 0x040fe40003fc6270 */
[----:B------:R-:W-:-:S02]  /*a5b0*/  ISETP.GE.AND P5, PT, R2, R238, PT ;  /* 0x000000ee0200720c */ /* 0x000fc40003fa6270 */
[C---:B------:R-:W-:Y:S01]  /*a5c0*/  ISETP.GE.AND P3, PT, R2.reuse, R237, PT ;  /* 0x000000ed0200720c */ /* 0x040fe20003f66270 */
[----:B------:R4:W-:Y:S01]  /*a5d0*/  MUFU.TANH R6, R11 ;  /* 0x0000000b00067308 */ /* 0x0009e20000002400 */
[C---:B------:R-:W-:Y:S02]  /*a5e0*/  ISETP.LT.OR P2, PT, R2.reuse, R236, P2 ;  /* 0x000000ec0200720c */ /* 0x040fe40001741670 */
[C---:B------:R-:W-:Y:S02]  /*a5f0*/  ISETP.LT.OR P6, PT, R2.reuse, R235, P6 ;  /* 0x000000eb0200720c */ /* 0x040fe400037c1670 */
[C---:B------:R-:W-:Y:S02]  /*a600*/  ISETP.LT.OR P5, PT, R2.reuse, R234, P5 ;  /* 0x000000ea0200720c */ /* 0x040fe40002fa1670 */
[----:B------:R-:W-:Y:S01]  /*a610*/  ISETP.LT.OR P3, PT, R2, R232, P3 ;  /* 0x000000e80200720c */ /* 0x000fe20001f61670 */
[----:B---3--:R-:W-:Y:S01]  /*a620*/  FMUL.FTZ R9, R209, c[0x0][0x2ec] ;  /* 0x0000bb00d1097a20 */ /* 0x008fe20000410000 */
[----:B------:R-:W-:Y:S01]  /*a630*/  IADD3 R2, R0, 0x38, RZ ;  /* 0x0000003800027810 */ /* 0x000fe20007ffe0ff */
[----:B------:R-:W3:Y:S01]  /*a640*/  MUFU.TANH R10, R10 ;  /* 0x0000000a000a7308 */ /* 0x000ee20000002400 */
[----:B------:R-:W-:-:S02]  /*a650*/  FSEL R14, R14, -INF , !P1 ;  /* 0xff8000000e0e7808 */ /* 0x000fc40004800000 */
[----:B--2---:R-:W-:Y:S02]  /*a660*/  FSEL R16, R16, -INF , !P0 ;  /* 0xff80000010107808 */ /* 0x004fe40004000000 */
[----:B------:R-:W-:Y:S02]  /*a670*/  FSEL R206, R206, -INF , !P4 ;  /* 0xff800000cece7808 */ /* 0x000fe40006000000 */
[----:B------:R-:W-:Y:S01]  /*a680*/  FSEL R13, R13, -INF , !P2 ;  /* 0xff8000000d0d7808 */ /* 0x000fe20005000000 */
[----:B------:R-:W-:Y:S01]  /*a690*/  MUFU.TANH R9, R9 ;  /* 0x0000000900097308 */ /* 0x000fe20000002400 */
[C---:B------:R-:W-:Y:S02]  /*a6a0*/  ISETP.GE.AND P1, PT, R2.reuse, R240, PT ;  /* 0x000000f00200720c */ /* 0x040fe40003f26270 */
[C---:B------:R-:W-:Y:S02]  /*a6b0*/  ISETP.GE.AND P0, PT, R2.reuse, R239, PT ;  /* 0x000000ef0200720c */ /* 0x040fe40003f06270 */
[----:B------:R-:W-:-:S02]  /*a6c0*/  ISETP.GE.AND P4, PT, R2, R238, PT ;  /* 0x000000ee0200720c */ /* 0x000fc40003f86270 */
[C---:B------:R-:W-:Y:S01]  /*a6d0*/  ISETP.GE.AND P2, PT, R2.reuse, R237, PT ;  /* 0x000000ed0200720c */ /* 0x040fe20003f46270 */
[----:B------:R-:W-:Y:S01]  /*a6e0*/  MUFU.TANH R3, R3 ;  /* 0x0000000300037308 */ /* 0x000fe20000002400 */
[C---:B------:R-:W-:Y:S02]  /*a6f0*/  ISETP.LT.OR P1, PT, R2.reuse, R236, P1 ;  /* 0x000000ec0200720c */ /* 0x040fe40000f21670 */
[C---:B------:R-:W-:Y:S02]  /*a700*/  ISETP.LT.OR P0, PT, R2.reuse, R235, P0 ;  /* 0x000000eb0200720c */ /* 0x040fe40000701670 */
[C---:B------:R-:W-:Y:S02]  /*a710*/  ISETP.LT.OR P4, PT, R2.reuse, R234, P4 ;  /* 0x000000ea0200720c */ /* 0x040fe40002781670 */
[----:B------:R-:W-:Y:S01]  /*a720*/  ISETP.LT.OR P2, PT, R2, R232, P2 ;  /* 0x000000e80200720c */ /* 0x000fe20001741670 */
[----:B------:R-:W-:Y:S01]  /*a730*/  FMUL.FTZ R2, R210, c[0x0][0x2ec] ;  /* 0x0000bb00d2027a20 */ /* 0x000fe20000410000 */
[----:B------:R-:W-:-:S02]  /*a740*/  FSEL R7, R7, -INF , !P0 ;  /* 0xff80000007077808 */ /* 0x000fc40004000000 */
[----:B------:R-:W-:Y:S02]  /*a750*/  PLOP3.LUT P0, PT, PT, PT, UP0, 0x80, 0x0 ;  /* 0x000000000000781c */ /* 0x000fe40003f0f008 */
[----:B------:R-:W-:Y:S01]  /*a760*/  IADD3 R0, R0, 0x39, RZ ;  /* 0x0000003900007810 */ /* 0x000fe20007ffe0ff */
[----:B------:R-:W2:Y:S01]  /*a770*/  MUFU.TANH R2, R2 ;  /* 0x0000000200027308 */ /* 0x000ea20000002400 */
[----:B----4-:R-:W-:Y:S02]  /*a780*/  FSEL R11, R139, -INF , !P6 ;  /* 0xff8000008b0b7808 */ /* 0x010fe40007000000 */
[----:B------:R-:W-:Y:S02]  /*a790*/  FSEL R12, R12, -INF , !P5 ;  /* 0xff8000000c0c7808 */ /* 0x000fe40006800000 */
[----:B-1----:R-:W-:Y:S02]  /*a7a0*/  FSEL R207, R207, -INF , !P3 ;  /* 0xff800000cfcf7808 */ /* 0x002fe40005800000 */
[----:B------:R-:W-:Y:S01]  /*a7b0*/  FSEL R8, R8, -INF , !P1 ;  /* 0xff80000008087808 */ /* 0x000fe20004800000 */
[----:B------:R-:W-:Y:S01]  /*a7c0*/  BAR.SYNC.DEFER_BLOCKING 0x0 ;  /* 0x0000000000007b1d */ /* 0x000fe20000010000 */
        /* <DEDUP_REMOVED lines=8> */
[----:B---3--:R-:W-:Y:S02]  /*a850*/  FSEL R10, R10, -INF , !P4 ;  /* 0xff8000000a0a7808 */ /* 0x008fe40006000000 */
[----:B--2---:R-:W-:Y:S02]  /*a860*/  FSEL R205, R2, -INF , !P2 ;  /* 0xff80000002cd7808 */ /* 0x004fe40005000000 */
        /* <DEDUP_REMOVED lines=41> */
.L_x_479:
[----:B------:R-:W2:Y:S04]  /*ab00*/  LDL.LU R56, [R1+0x38] ;  /* 0x0000380001387983 */ /* 0x000ea80000300800 */
[----:B------:R-:W3:Y:S04]  /*ab10*/  LDL.LU R57, [R1+0x3c] ;  /* 0x00003c0001397983 */ /* 0x000ee80000300800 */
[----:B------:R-:W4:Y:S01]  /*ab20*/  LDL.LU R59, [R1+0x40] ;  /* 0x00004000013b7983 */ /* 0x000f220000300800 */
[----:B------:R-:W-:-:S02]  /*ab30*/  FMNMX.FTZ R0, R135, R34, !PT ;  /* 0x0000002287007209 */ /* 0x000fc40007810000 */
[----:B------:R-:W-:Y:S01]  /*ab40*/  MOV R58, R252 ;  /* 0x000000fc003a7202 */ /* 0x000fe20000000f00 */
[----:B------:R-:W-:Y:S01]  /*ab50*/  STL [R1+0xa8], R221 ;  /* 0x0000a8dd01007387 */ /* 0x000fe20000100800 */
[----:B------:R-:W-:-:S03]  /*ab60*/  FMNMX.FTZ R0, R51, R0, !PT ;  /* 0x0000000033007209 */ /* 0x000fc60007810000 */
        /* <DEDUP_REMOVED lines=9> */
[----:B------:R-:W-:-:S04]  /*ac00*/  FMNMX.FTZ R0, R33, R0, !PT ;  /* 0x0000000021007209 */ /* 0x000fc80007810000 */
[----:B------:R-:W-:-:S04]  /*ac10*/  FMNMX.FTZ R0, R30, R0, !PT ;  /* 0x000000001e007209 */ /* 0x000fc80007810000 */
[----:B------:R-:W-:-:S04]  /*ac20*/  FMNMX.FTZ R0, R27, R0, !PT ;  /* 0x000000001b007209 */ /* 0x000fc80007810000 */
[----:B------:R-:W-:-:S04]  /*ac30*/  FMNMX.FTZ R0, R24, R0, !PT ;  /* 0x0000000018007209 */ /* 0x000fc80007810000 */
[----:B-1----:R-:W-:Y:S02]  /*ac40*/  FMNMX.FTZ R2, R21, R0, !PT ;  /* 0x0000000015027209 */ /* 0x002fe40007810000 */
        /* <DEDUP_REMOVED lines=28> */
[----:B-1----:R-:W-:Y:S02]  /*ae10*/  FMNMX.FTZ R0, R0, R4, !PT ;  /* 0x0000000400007209 */ /* 0x002fe40007810000 */
[----:B------:R-:W-:-:S02]  /*ae20*/  FMNMX.FTZ R2, R22, R2, !PT ;  /* 0x0000000216027209 */ /* 0x000fc40007810000 */
[----:B------:R-:W-:Y:S01]  /*ae30*/  FMNMX.FTZ R3, R14, R3, !PT ;  /* 0x000000030e037209 */ /* 0x000fe20007810000 */
[----:B------:R-:W1:Y:S01]  /*ae40*/  SHFL.BFLY PT, R53, R0, 0x1, 0x1f ;  /* 0x0c201f0000357f89 */ /* 0x000e6200000e0000 */
[----:B------:R-:W-:Y:S02]  /*ae50*/  FMNMX.FTZ R2, R19, R2, !PT ;  /* 0x0000000213027209 */ /* 0x000fe40007810000 */
[----:B------:R-:W-:Y:S02]  /*ae60*/  FMNMX.FTZ R3, R11, R3, !PT ;  /* 0x000000030b037209 */ /* 0x000fe40007810000 */
[----:B------:R-:W-:Y:S02]  /*ae70*/  FMNMX.FTZ R4, R16, R2, !PT ;  /* 0x0000000210047209 */ /* 0x000fe40007810000 */
[----:B------:R-:W-:Y:S02]  /*ae80*/  FMNMX.FTZ R3, R7, R3, !PT ;  /* 0x0000000307037209 */ /* 0x000fe40007810000 */
[----:B------:R-:W-:-:S02]  /*ae90*/  FMNMX.FTZ R4, R12, R4, !PT ;  /* 0x000000040c047209 */ /* 0x000fc40007810000 */
[----:B------:R-:W-:Y:S02]  /*aea0*/  FMNMX.FTZ R2, R6, R3, !PT ;  /* 0x0000000306027209 */ /* 0x000fe40007810000 */
[----:B------:R-:W-:-:S03]  /*aeb0*/  FMNMX.FTZ R4, R10, R4, !PT ;  /* 0x000000040a047209 */ /* 0x000fc60007810000 */
[----:B------:R-:W1:Y:S01]  /*aec0*/  SHFL.BFLY PT, R3, R2, 0x2, 0x1f ;  /* 0x0c401f0002037f89 */ /* 0x000e6200000e0000 */
[----:B------:R-:W-:Y:S02]  /*aed0*/  FMNMX.FTZ R4, R9, R4, !PT ;  /* 0x0000000409047209 */ /* 0x000fe40007810000 */
[----:B-1----:R-:W-:-:S03]  /*aee0*/  FMNMX.FTZ R252, R0, R53, !PT ;  /* 0x0000003500fc7209 */ /* 0x002fc60007810000 */
[----:B------:R-:W1:Y:S01]  /*aef0*/  SHFL.BFLY PT, R53, R4, 0x2, 0x1f ;  /* 0x0c401f0004357f89 */ /* 0x000e6200000e0000 */
[C---:B------:R-:W-:Y:S01]  /*af00*/  FSETP.NEU.FTZ.AND P3, PT, R252.reuse, -INF , PT ;  /* 0xff800000fc00780b */ /* 0x040fe20003f7d000 */
[----:B------:R-:W-:-:S05]  /*af10*/  FMUL.FTZ R0, R252, c[0x0][0x23c] ;  /* 0x00008f00fc007a20 */ /* 0x000fca0000410000 */
[----:B------:R-:W-:-:S05]  /*af20*/  FSEL R0, R0, RZ, P3 ;  /* 0x000000ff00007208 */ /* 0x000fca0001800000 */
[--C-:B------:R-:W-:Y:S01]  /*af30*/  FFMA.FTZ R138, R33, c[0x0][0x23c], -R0.reuse ;  /* 0x00008f00218a7a23 */ /* 0x100fe20000010800 */
[----:B------:R-:W-:Y:S01]  /*af40*/  FMNMX.FTZ R3, R2, R3, !PT ;  /* 0x0000000302037209 */ /* 0x000fe20007810000 */
[--C-:B------:R-:W-:Y:S02]  /*af50*/  FFMA.FTZ R34, R34, c[0x0][0x23c], -R0.reuse ;  /* 0x00008f0022227a23 */ /* 0x100fe40000010800 */
[--C-:B------:R-:W-:Y:S02]  /*af60*/  FFMA.FTZ R51, R51, c[0x0][0x23c], -R0.reuse ;  /* 0x00008f0033337a23 */ /* 0x100fe40000010800 */
[--C-:B------:R-:W-:Y:S02]  /*af70*/  FFMA.FTZ R48, R48, c[0x0][0x23c], -R0.reuse ;  /* 0x00008f0030307a23 */ /* 0x100fe40000010800 */
[--C-:B------:R-:W-:Y:S02]  /*af80*/  FFMA.FTZ R45, R45, c[0x0][0x23c], -R0.reuse ;  /* 0x00008f002d2d7a23 */ /* 0x100fe40000010800 */
[--C-:B------:R-:W-:Y:S01]  /*af90*/  FFMA.FTZ R64, R42, c[0x0][0x23c], -R0.reuse ;  /* 0x00008f002a407a23 */ /* 0x100fe20000010800 */
[----:B-1----:R-:W-:Y:S01]  /*afa0*/  FMNMX.FTZ R2, R4, R53, !PT ;  /* 0x0000003504027209 */ /* 0x002fe20007810000 */
[--C-:B------:R-:W-:Y:S01]  /*afb0*/  FFMA.FTZ R65, R38, c[0x0][0x23c], -R0.reuse ;  /* 0x00008f0026417a23 */ /* 0x100fe20000010800 */
[----:B------:R-:W1:Y:S01]  /*afc0*/  SHFL.BFLY PT, R4, R3, 0x1, 0x1f ;  /* 0x0c201f0003047f89 */ /* 0x000e6200000e0000 */
[--C-:B------:R-:W-:Y:S01]  /*afd0*/  FFMA.FTZ R33, R30, c[0x0][0x23c], -R0.reuse ;  /* 0x00008f001e217a23 */ /* 0x100fe20000010800 */
[----:B------:R1:W-:Y:S01]  /*afe0*/  MUFU.EX2 R53, R34 ;  /* 0x0000002200357308 */ /* 0x0003e20000000800 */
[----:B------:R-:W-:-:S02]  /*aff0*/  FFMA.FTZ R27, R27, c[0x0][0x23c], -R0 ;  /* 0x00008f001b1b7a23 */ /* 0x000fc40000010800 */
[--C-:B------:R-:W-:Y:S02]  /*b000*/  FFMA.FTZ R221, R24, c[0x0][0x23c], -R0.reuse ;  /* 0x00008f0018dd7a23 */ /* 0x100fe40000010800 */
[--C-:B------:R-:W-:Y:S02]  /*b010*/  FFMA.FTZ R220, R21, c[0x0][0x23c], -R0.reuse ;  /* 0x00008f0015dc7a23 */ /* 0x100fe40000010800 */
[--C-:B------:R-:W-:Y:S02]  /*b020*/  FFMA.FTZ R219, R18, c[0x0][0x23c], -R0.reuse ;  /* 0x00008f0012db7a23 */ /* 0x100fe40000010800 */
[--C-:B------:R-:W-:Y:S02]  /*b030*/  FFMA.FTZ R62, R15, c[0x0][0x23c], -R0.reuse ;  /* 0x00008f000f3e7a23 */ /* 0x100fe40000010800 */
[--C-:B------:R-:W-:Y:S02]  /*b040*/  FFMA.FTZ R60, R13, c[0x0][0x23c], -R0.reuse ;  /* 0x00008f000d3c7a23 */ /* 0x100fe40000010800 */
[----:B------:R-:W-:-:S02]  /*b050*/  FFMA.FTZ R61, R8, c[0x0][0x23c], -R0 ;  /* 0x00008f00083d7a23 */ /* 0x000fc40000010800 */
[----:B------:R-:W-:Y:S02]  /*b060*/  FFMA.FTZ R136, R5, c[0x0][0x23c], -R0 ;  /* 0x00008f0005887a23 */ /* 0x000fe40000010800 */
[----:B------:R-:W1:Y:S02]  /*b070*/  SHFL.BFLY PT, R0, R2, 0x1, 0x1f ;  /* 0x0c201f0002007f89 */ /* 0x000e6400000e0000 */
[----:B-1----:R-:W-:-:S04]  /*b080*/  FMNMX.FTZ R67, R3, R4, !PT ;  /* 0x0000000403437209 */ /* 0x002fc80007810000 */
[----:B------:R-:W-:Y:S01]  /*b090*/  FSETP.NEU.FTZ.AND P2, PT, R67, -INF , PT ;  /* 0xff8000004300780b */ /* 0x000fe20003f5d000 */
[----:B------:R-:W-:Y:S01]  /*b0a0*/  STL [R1+0x28], R67 ;  /* 0x0000284301007387 */ /* 0x000fe20000100800 */
[----:B------:R-:W-:Y:S02]  /*b0b0*/  FMNMX.FTZ R66, R2, R0, !PT ;  /* 0x0000000002427209 */ /* 0x000fe40007810000 */
[----:B------:R-:W-:-:S03]  /*b0c0*/  FMNMX.FTZ R0, R132, R54, !PT ;  /* 0x0000003684007209 */ /* 0x000fc60007810000 */
[----:B------:R3:W-:Y:S01]  /*b0d0*/  STL [R1+0x2c], R66 ;  /* 0x00002c4201007387 */ /* 0x0007e20000100800 */
[----:B------:R-:W-:Y:S01]  /*b0e0*/  FMNMX.FTZ R2, R241, R0, !PT ;  /* 0x00000000f1027209 */ /* 0x000fe20007810000 */
[----:B------:R-:W-:-:S03]  /*b0f0*/  FMUL.FTZ R0, R67, c[0x0][0x23c] ;  /* 0x00008f0043007a20 */ /* 0x000fc60000410000 */
[----:B------:R-:W-:Y:S02]  /*b100*/  FMNMX.FTZ R2, R231, R2, !PT ;  /* 0x00000002e7027209 */ /* 0x000fe40007810000 */
[----:B------:R-:W-:Y:S02]  /*b110*/  FSEL R0, R0, RZ, P2 ;  /* 0x000000ff00007208 */ /* 0x000fe40001000000 */
[----:B------:R-:W-:-:S03]  /*b120*/  FMNMX.FTZ R2, R55, R2, !PT ;  /* 0x0000000237027209 */ /* 0x000fc60007810000 */
[--C-:B------:R-:W-:Y:S01]  /*b130*/  FFMA.FTZ R218, R23, c[0x0][0x23c], -R0.reuse ;  /* 0x00008f0017da7a23 */ /* 0x100fe20000010800 */
[----:B------:R-:W-:Y:S01]  /*b140*/  MOV R23, R66 ;  /* 0x0000004200177202 */ /* 0x000fe20000000f00 */
[--C-:B------:R-:W-:Y:S01]  /*b150*/  FFMA.FTZ R251, R29, c[0x0][0x23c], -R0.reuse ;  /* 0x00008f001dfb7a23 */ /* 0x100fe20000010800 */
[----:B------:R-:W-:Y:S01]  /*b160*/  MOV R29, R67 ;  /* 0x00000043001d7202 */ /* 0x000fe20000000f00 */
[--C-:B------:R-:W-:Y:S01]  /*b170*/  FFMA.FTZ R13, R47, c[0x0][0x23c], -R0.reuse ;  /* 0x00008f002f0d7a23 */ /* 0x100fe20000010800 */
[----:B------:R-:W-:Y:S01]  /*b180*/  FMNMX.FTZ R2, R249, R2, !PT ;  /* 0x00000002f9027209 */ /* 0x000fe20007810000 */
[--C-:B------:R-:W-:Y:S01]  /*b190*/  FFMA.FTZ R37, R37, c[0x0][0x23c], -R0.reuse ;  /* 0x00008f0025257a23 */ /* 0x100fe20000010800 */
[----:B------:R-:W-:Y:S01]  /*b1a0*/  FSETP.NEU.FTZ.AND P1, PT, R23, -INF , PT ;  /* 0xff8000001700780b */ /* 0x000fe20003f3d000 */
[--C-:B------:R-:W-:Y:S01]  /*b1b0*/  FFMA.FTZ R50, R50, c[0x0][0x23c], -R0.reuse ;  /* 0x00008f0032327a23 */ /* 0x100fe20000010800 */
[----:B------:R-:W-:Y:S01]  /*b1c0*/  FMNMX.FTZ R2, R248, R2, !PT ;  /* 0x00000002f8027209 */ /* 0x000fe20007810000 */
[--C-:B------:R-:W-:Y:S01]  /*b1d0*/  FFMA.FTZ R8, R44, c[0x0][0x23c], -R0.reuse ;  /* 0x00008f002c087a23 */ /* 0x100fe20000010800 */
[----:B------:R-:W-:Y:S01]  /*b1e0*/  MOV R44, R65 ;  /* 0x00000041002c7202 */ /* 0x000fe20000000f00 */
        /* <DEDUP_REMOVED lines=13> */
[----:B------:R-:W-:Y:S01]  /*b2c0*/  MUFU.EX2 R24, R50 ;  /* 0x0000003200187308 */ /* 0x000fe20000000800 */
[----:B------:R-:W-:-:S02]  /*b2d0*/  FFMA.FTZ R139, R7, c[0x0][0x23c], -R0 ;  /* 0x00008f00078b7a23 */ /* 0x000fc40000010800 */
[--C-:B------:R-:W-:Y:S02]  /*b2e0*/  FFMA.FTZ R18, R6, c[0x0][0x23c], -R0.reuse ;  /* 0x00008f0006127a23 */ /* 0x100fe40000010800 */
[----:B------:R-:W-:Y:S01]  /*b2f0*/  IMAD.MOV.U32 R36, RZ, RZ, R137 ;  /* 0x000000ffff247224 */ /* 0x000fe200078e0089 */
[----:B------:R-:W-:Y:S02]  /*b300*/  MOV R34, R139 ;  /* 0x0000008b00227202 */ /* 0x000fe40000000f00 */
[----:B--2---:R-:W-:Y:S02]  /*b310*/  MOV R208, R56 ;  /* 0x0000003800d07202 */ /* 0x004fe40000000f00 */
[----:B------:R-:W-:Y:S01]  /*b320*/  MUFU.EX2 R56, R45 ;  /* 0x0000002d00387308 */ /* 0x000fe20000000800 */
[----:B---3--:R-:W-:Y:S01]  /*b330*/  MOV R66, R57 ;  /* 0x0000003900427202 */ /* 0x008fe20000000f00 */
[----:B----4-:R-:W-:Y:S02]  /*b340*/  IMAD.MOV.U32 R67, RZ, RZ, R59 ;  /* 0x000000ffff437224 */ /* 0x010fe400078e003b */
[----:B------:R-:W-:-:S04]  /*b350*/  FFMA.FTZ R59, R11, c[0x0][0x23c], -R0 ;  /* 0x00008f000b3b7a23 */ /* 0x000fc80000010800 */
[----:B------:R-:W1:Y:S01]  /*b360*/  MUFU.EX2 R57, R51 ;  /* 0x0000003300397308 */ /* 0x000e620000000800 */
[----:B------:R-:W-:-:S05]  /*b370*/  FMUL.FTZ R0, R23, c[0x0][0x23c] ;  /* 0x00008f0017007a20 */ /* 0x000fca0000410000 */
[----:B------:R-:W-:-:S05]  /*b380*/  FSEL R0, R0, RZ, P1 ;  /* 0x000000ff00007208 */ /* 0x000fca0000800000 */
[--C-:B------:R-:W-:Y:S02]  /*b390*/  FFMA.FTZ R11, R46, c[0x0][0x23c], -R0.reuse ;  /* 0x00008f002e0b7a23 */ /* 0x100fe40000010800 */
[--C-:B------:R-:W-:Y:S02]  /*b3a0*/  FFMA.FTZ R250, R43, c[0x0][0x23c], -R0.reuse ;  /* 0x00008f002bfa7a23 */ /* 0x100fe40000010800 */
[--C-:B------:R-:W-:Y:S01]  /*b3b0*/  FFMA.FTZ R5, R39, c[0x0][0x23c], -R0.reuse ;  /* 0x00008f0027057a23 */ /* 0x100fe20000010800 */
[----:B-1----:R-:W-:Y:S01]  /*b3c0*/  MOV R45, R57 ;  /* 0x00000039002d7202 */ /* 0x002fe20000000f00 */
[--C-:B------:R-:W-:Y:S01]  /*b3d0*/  FFMA.FTZ R6, R52, c[0x0][0x23c], -R0.reuse ;  /* 0x00008f0034067a23 */ /* 0x100fe20000010800 */
[----:B------:R-:W-:Y:S01]  /*b3e0*/  MUFU.EX2 R39, R48 ;  /* 0x0000003000277308 */ /* 0x000fe20000000800 */
[--C-:B------:R-:W-:Y:S01]  /*b3f0*/  FFMA.FTZ R7, R49, c[0x0][0x23c], -R0.reuse ;  /* 0x00008f0031077a23 */ /* 0x100fe20000010800 */
[----:B------:R-:W-:Y:S01]  /*b400*/  MOV R52, R18 ;  /* 0x0000001200347202 */ /* 0x000fe20000000f00 */
[--C-:B------:R-:W-:Y:S01]  /*b410*/  FFMA.FTZ R211, R40, c[0x0][0x23c], -R0.reuse ;  /* 0x00008f0028d37a23 */ /* 0x100fe20000010800 */
[----:B------:R-:W-:Y:S01]  /*b420*/  MOV R40, R138 ;  /* 0x0000008a00287202 */ /* 0x000fe20000000f00 */
[----:B------:R-:W-:-:S02]  /*b430*/  FFMA.FTZ R210, R35, c[0x0][0x23c], -R0 ;  /* 0x00008f0023d27a23 */ /* 0x000fc40000010800 */
[--C-:B------:R-:W-:Y:S01]  /*b440*/  FFMA.FTZ R209, R31, c[0x0][0x23c], -R0.reuse ;  /* 0x00008f001fd17a23 */ /* 0x100fe20000010800 */
[----:B------:R-:W-:Y:S01]  /*b450*/  MOV R31, R66 ;  /* 0x00000042001f7202 */ /* 0x000fe20000000f00 */
[--C-:B------:R-:W-:Y:S01]  /*b460*/  FFMA.FTZ R212, R28, c[0x0][0x23c], -R0.reuse ;  /* 0x00008f001cd47a23 */ /* 0x100fe20000010800 */
[----:B------:R-:W-:Y:S01]  /*b470*/  MUFU.EX2 R5, R5 ;  /* 0x0000000500057308 */ /* 0x000fe20000000800 */
[--C-:B------:R-:W-:Y:S01]  /*b480*/  FFMA.FTZ R15, R25, c[0x0][0x23c], -R0.reuse ;  /* 0x00008f00190f7a23 */ /* 0x100fe20000010800 */
[----:B------:R-:W-:Y:S01]  /*b490*/  MOV R25, R40 ;  /* 0x0000002800197202 */ /* 0x000fe20000000f00 */
[--C-:B------:R-:W-:Y:S02]  /*b4a0*/  FFMA.FTZ R14, R22, c[0x0][0x23c], -R0.reuse ;  /* 0x00008f00160e7a23 */ /* 0x100fe40000010800 */
[--C-:B------:R-:W-:Y:S02]  /*b4b0*/  FFMA.FTZ R38, R19, c[0x0][0x23c], -R0.reuse ;  /* 0x00008f0013267a23 */ /* 0x100fe40000010800 */
[--C-:B------:R-:W-:Y:S01]  /*b4c0*/  FFMA.FTZ R46, R16, c[0x0][0x23c], -R0.reuse ;  /* 0x00008f00102e7a23 */ /* 0x100fe20000010800 */
[----:B------:R-:W-:Y:S01]  /*b4d0*/  MUFU.EX2 R250, R250 ;  /* 0x000000fa00fa7308 */ /* 0x000fe20000000800 */
[----:B------:R-:W-:-:S02]  /*b4e0*/  FFMA.FTZ R12, R12, c[0x0][0x23c], -R0 ;  /* 0x00008f000c0c7a23 */ /* 0x000fc40000010800 */
[--C-:B------:R-:W-:Y:S02]  /*b4f0*/  FFMA.FTZ R10, R10, c[0x0][0x23c], -R0.reuse ;  /* 0x00008f000a0a7a23 */ /* 0x100fe40000010800 */
[----:B------:R-:W-:Y:S01]  /*b500*/  FFMA.FTZ R43, R9, c[0x0][0x23c], -R0 ;  /* 0x00008f00092b7a23 */ /* 0x000fe20000010800 */
[----:B------:R-:W-:Y:S01]  /*b510*/  FSEL R0, R252, RZ, P3 ;  /* 0x000000fffc007208 */ /* 0x000fe20001800000 */
[----:B------:R-:W-:Y:S01]  /*b520*/  IMAD.MOV.U32 R35, RZ, RZ, R67 ;  /* 0x000000ffff237224 */ /* 0x000fe200078e0043 */
[----:B------:R-:W-:Y:S03]  /*b530*/  MUFU.EX2 R9, R37 ;  /* 0x0000002500097308 */ /* 0x000fe60000000800 */
[----:B------:R-:W-:Y:S01]  /*b540*/  FADD.FTZ R2, R135, -R0 ;  /* 0x8000000087027221 */ /* 0x000fe20000010000 */
[----:B------:R-:W-:Y:S02]  /*b550*/  FMNMX.FTZ R0, R244, R3, !PT ;  /* 0x00000003f4007209 */ /* 0x000fe40007810000 */
[----:B------:R-:W-:Y:S01]  /*b560*/  MOV R135, R44 ;  /* 0x0000002c00877202 */ /* 0x000fe20000000f00 */
[----:B------:R-:W-:Y:S01]  /*b570*/  FMUL.FTZ R2, R2, c[0x0][0x23c] ;  /* 0x00008f0002027a20 */ /* 0x000fe20000410000 */
[----:B------:R-:W-:-:S04]  /*b580*/  FMNMX.FTZ R0, R243, R0, !PT ;  /* 0x00000000f3007209 */ /* 0x000fc80007810000 */
[----:B------:R-:W-:Y:S01]  /*b590*/  FMNMX.FTZ R3, R242, R0, !PT ;  /* 0x00000000f2037209 */ /* 0x000fe20007810000 */
[----:B------:R-:W1:Y:S01]  /*b5a0*/  MUFU.EX2 R2, R2 ;  /* 0x0000000200027308 */ /* 0x000e620000000800 */
[----:B------:R-:W-:Y:S02]  /*b5b0*/  FSEL R0, R29, RZ, P2 ;  /* 0x000000ff1d007208 */ /* 0x000fe40001000000 */
[----:B------:R-:W-:-:S03]  /*b5c0*/  FMNMX.FTZ R3, R206, R3, !PT ;  /* 0x00000003ce037209 */ /* 0x000fc60007810000 */
[----:B------:R-:W-:Y:S01]  /*b5d0*/  FADD.FTZ R0, R133, -R0 ;  /* 0x8000000085007221 */ /* 0x000fe20000010000 */
[----:B------:R-:W-:Y:S01]  /*b5e0*/  FMNMX.FTZ R3, R207, R3, !PT ;  /* 0x00000003cf037209 */ /* 0x000fe20007810000 */
[----:B------:R-:W-:Y:S02]  /*b5f0*/  IMAD.MOV.U32 R133, RZ, RZ, R36 ;  /* 0x000000ffff857224 */ /* 0x000fe400078e0024 */
[----:B------:R-:W-:Y:S01]  /*b600*/  FMUL.FTZ R0, R0, c[0x0][0x23c] ;  /* 0x00008f0000007a20 */ /* 0x000fe20000410000 */
[----:B------:R-:W-:-:S04]  /*b610*/  FMNMX.FTZ R3, R205, R3, !PT ;  /* 0x00000003cd037209 */ /* 0x000fc80007810000 */
[----:B------:R-:W-:Y:S01]  /*b620*/  FMNMX.FTZ R3, R204, R3, !PT ;  /* 0x00000003cc037209 */ /* 0x000fe20007810000 */
[-C--:B-1----:R-:W-:Y:S01]  /*b630*/  FFMA.FTZ R208, R208, R2.reuse, R53 ;  /* 0x00000002d0d07223 */ /* 0x082fe20000010035 */
[----:B------:R-:W1:Y:S01]  /*b640*/  MUFU.EX2 R0, R0 ;  /* 0x0000000000007308 */ /* 0x000e620000000800 */
[-C--:B------:R-:W-:Y:S02]  /*b650*/  FMUL.FTZ R168, R168, R2.reuse ;  /* 0x00000002a8a87220 */ /* 0x080fe40000410000 */
[----:B------:R-:W2:Y:S01]  /*b660*/  SHFL.BFLY PT, R4, R3, 0x2, 0x1f ;  /* 0x0c401f0003047f89 */ /* 0x000ea200000e0000 */
[-C--:B------:R-:W-:Y:S02]  /*b670*/  FMUL.FTZ R169, R169, R2.reuse ;  /* 0x00000002a9a97220 */ /* 0x080fe40000410000 */
[-C--:B------:R-:W-:Y:S02]  /*b680*/  FMUL.FTZ R16, R164, R2.reuse ;  /* 0x00000002a4107220 */ /* 0x080fe40000410000 */
[----:B------:R-:W-:Y:S01]  /*b690*/  FMUL.FTZ R17, R165, R2 ;  /* 0x00000002a5117220 */ /* 0x000fe20000410000 */
        /* <DEDUP_REMOVED lines=37> */
[----:B------:R-:W-:Y:S01]  /*b8f0*/  FMUL.FTZ R129, R129, R2 ;  /* 0x0000000281817220 */ /* 0x000fe20000410000 */
[----:B--2---:R-:W-:Y:S01]  /*b900*/  FMNMX.FTZ R2, R3, R4, !PT ;  /* 0x0000000403027209 */ /* 0x004fe20007810000 */
[----:B---3--:R-:W-:Y:S02]  /*b910*/  IMAD.MOV.U32 R13, RZ, RZ, R23 ;  /* 0x000000ffff0d7224 */ /* 0x008fe400078e0017 */
[-C--:B-1----:R-:W-:Y:S02]  /*b920*/  FMUL.FTZ R138, R86, R0.reuse ;  /* 0x00000000568a7220 */ /* 0x082fe40000410000 */
[----:B------:R-:W1:Y:S01]  /*b930*/  SHFL.BFLY PT, R3, R2, 0x1, 0x1f ;  /* 0x0c201f0002037f89 */ /* 0x000e6200000e0000 */
[----:B------:R-:W-:-:S02]  /*b940*/  FMUL.FTZ R170, R170, R0 ;  /* 0x00000000aaaa7220 */ /* 0x000fc40000410000 */
[-C--:B------:R-:W-:Y:S02]  /*b950*/  FMUL.FTZ R171, R171, R0.reuse ;  /* 0x00000000abab7220 */ /* 0x080fe40000410000 */
[-C--:B------:R-:W-:Y:S01]  /*b960*/  FMUL.FTZ R18, R166, R0.reuse ;  /* 0x00000000a6127220 */ /* 0x080fe20000410000 */
[----:B------:R-:W-:Y:S01]  /*b970*/  MOV R166, R25 ;  /* 0x0000001900a67202 */ /* 0x000fe20000000f00 */
[-C--:B------:R-:W-:Y:S02]  /*b980*/  FMUL.FTZ R19, R167, R0.reuse ;  /* 0x00000000a7137220 */ /* 0x080fe40000410000 */
[-C--:B------:R-:W-:Y:S01]  /*b990*/  FMUL.FTZ R162, R162, R0.reuse ;  /* 0x00000000a2a27220 */ /* 0x080fe20000410000 */
[----:B------:R2:W-:Y:S01]  /*b9a0*/  MUFU.EX2 R167, R8 ;  /* 0x0000000800a77308 */ /* 0x0005e20000000800 */
[-C--:B------:R-:W-:Y:S02]  /*b9b0*/  FMUL.FTZ R163, R163, R0.reuse ;  /* 0x00000000a3a37220 */ /* 0x080fe40000410000 */
[----:B------:R-:W-:-:S02]  /*b9c0*/  FMUL.FTZ R158, R158, R0 ;  /* 0x000000009e9e7220 */ /* 0x000fc40000410000 */
[-C--:B------:R-:W-:Y:S02]  /*b9d0*/  FMUL.FTZ R159, R159, R0.reuse ;  /* 0x000000009f9f7220 */ /* 0x080fe40000410000 */
[-C--:B------:R-:W-:Y:S02]  /*b9e0*/  FMUL.FTZ R154, R154, R0.reuse ;  /* 0x000000009a9a7220 */ /* 0x080fe40000410000 */
[-C--:B------:R-:W-:Y:S02]  /*b9f0*/  FMUL.FTZ R155, R155, R0.reuse ;  /* 0x000000009b9b7220 */ /* 0x080fe40000410000 */
[----:B------:R-:W-:Y:S01]  /*ba00*/  FMUL.FTZ R66, R150, R0 ;  /* 0x0000000096427220 */ /* 0x000fe20000410000 */
[----:B------:R-:W-:Y:S01]  /*ba10*/  MOV R150, R12 ;  /* 0x0000000c00967202 */ /* 0x000fe20000000f00 */
[-C--:B------:R-:W-:Y:S01]  /*ba20*/  FMUL.FTZ R67, R151, R0.reuse ;  /* 0x0000000097437220 */ /* 0x080fe20000410000 */
[----:B-1----:R-:W-:Y:S01]  /*ba30*/  FMNMX.FTZ R2, R2, R3, !PT ;  /* 0x0000000302027209 */ /* 0x002fe20007810000 */
[----:B------:R-:W-:Y:S01]  /*ba40*/  FMUL.FTZ R146, R146, R0 ;  /* 0x0000000092927220 */ /* 0x000fe20000410000 */
[----:B------:R-:W-:Y:S01]  /*ba50*/  MOV R6, R150 ;  /* 0x0000009600067202 */ /* 0x000fe20000000f00 */
[----:B------:R-:W-:Y:S01]  /*ba60*/  FMUL.FTZ R147, R147, R0 ;  /* 0x0000000093937220 */ /* 0x000fe20000410000 */
[----:B--2---:R-:W-:Y:S01]  /*ba70*/  MOV R8, R2 ;  /* 0x0000000200087202 */ /* 0x004fe20000000f00 */
[-C--:B------:R-:W-:Y:S01]  /*ba80*/  FMUL.FTZ R142, R142, R0.reuse ;  /* 0x000000008e8e7220 */ /* 0x080fe20000410000 */
[----:B------:R1:W-:Y:S01]  /*ba90*/  STL [R1+0x24], R2 ;  /* 0x0000240201007387 */ /* 0x0003e20000100800 */
[----:B------:R-:W-:Y:S01]  /*baa0*/  FMUL.FTZ R143, R143, R0 ;  /* 0x000000008f8f7220 */ /* 0x000fe20000410000 */
[----:B------:R-:W-:Y:S01]  /*bab0*/  MOV R12, R38 ;  /* 0x00000026000c7202 */ /* 0x000fe20000000f00 */
[-C--:B------:R-:W-:Y:S01]  /*bac0*/  FMUL.FTZ R50, R70, R0.reuse ;  /* 0x0000000046327220 */ /* 0x080fe20000410000 */
        /* <DEDUP_REMOVED lines=11> */
[----:B------:R-:W-:Y:S01]  /*bb80*/  FMUL.FTZ R99, R99, R0 ;  /* 0x0000000063637220 */ /* 0x000fe20000410000 */
[----:B------:R-:W-:Y:S01]  /*bb90*/  MOV R10, R42 ;  /* 0x0000002a000a7202 */ /* 0x000fe20000000f00 */
[----:B------:R-:W-:Y:S01]  /*bba0*/  FMUL.FTZ R102, R102, R0 ;  /* 0x0000000066667220 */ /* 0x000fe20000410000 */
[----:B------:R-:W-:Y:S01]  /*bbb0*/  MOV R69, R46 ;  /* 0x0000002e00457202 */ /* 0x000fe20000000f00 */
        /* <DEDUP_REMOVED lines=8> */
[----:B------:R-:W-:Y:S01]  /*bc40*/  FFMA.FTZ R86, R31, R0, R9 ;  /* 0x000000001f567223 */ /* 0x000fe20000010009 */
[----:B------:R-:W-:Y:S01]  /*bc50*/  FSEL R0, R13, RZ, P1 ;  /* 0x000000ff0d007208 */ /* 0x000fe20000800000 */
[----:B------:R-:W-:Y:S01]  /*bc60*/  IMAD.MOV.U32 R164, RZ, RZ, R52 ;  /* 0x000000ffffa47224 */ /* 0x000fe200078e0034 */
[----:B------:R-:W-:Y:S01]  /*bc70*/  FSETP.NEU.FTZ.AND P1, PT, R8, -INF , PT ;  /* 0xff8000000800780b */ /* 0x000fe20003f3d000 */
[----:B------:R-:W-:Y:S01]  /*bc80*/  IMAD.MOV.U32 R70, RZ, RZ, R43 ;  /* 0x000000ffff467224 */ /* 0x000fe200078e002b */
[----:B------:R-:W-:Y:S01]  /*bc90*/  MOV R52, R41 ;  /* 0x0000002900347202 */ /* 0x000fe20000000f00 */
[----:B------:R-:W-:Y:S01]  /*bca0*/  FADD.FTZ R0, R134, -R0 ;  /* 0x8000000086007221 */ /* 0x000fe20000010000 */
[----:B------:R-:W-:Y:S01]  /*bcb0*/  MOV R31, R33 ;  /* 0x00000021001f7202 */ /* 0x000fe20000000f00 */
[----:B------:R-:W-:-:S02]  /*bcc0*/  IMAD.MOV.U32 R134, RZ, RZ, R13 ;  /* 0x000000ffff867224 */ /* 0x000fc400078e000d */
[----:B------:R-:W-:Y:S01]  /*bcd0*/  FMUL.FTZ R3, R0, c[0x0][0x23c] ;  /* 0x00008f0000037a20 */ /* 0x000fe20000410000 */
[----:B------:R-:W-:Y:S01]  /*bce0*/  FSEL R0, R8, RZ, P1 ;  /* 0x000000ff08007208 */ /* 0x000fe20000800000 */
[----:B------:R-:W-:-:S04]  /*bcf0*/  IMAD.MOV.U32 R13, RZ, RZ, R30 ;  /* 0x000000ffff0d7224 */ /* 0x000fc800078e001e */
[----:B------:R-:W2:Y:S01]  /*bd00*/  MUFU.EX2 R3, R3 ;  /* 0x0000000300037308 */ /* 0x000ea20000000800 */
[----:B-1----:R-:W-:Y:S01]  /*bd10*/  FADD.FTZ R2, R132, -R0 ;  /* 0x8000000084027221 */ /* 0x002fe20000010000 */
[----:B------:R-:W-:Y:S01]  /*bd20*/  MOV R132, R166 ;  /* 0x000000a600847202 */ /* 0x000fe20000000f00 */
[----:B------:R-:W-:Y:S01]  /*bd30*/  FMUL.FTZ R0, R8, c[0x0][0x23c] ;  /* 0x00008f0008007a20 */ /* 0x000fe20000410000 */
[----:B------:R-:W-:Y:S01]  /*bd40*/  MOV R166, R27 ;  /* 0x0000001b00a67202 */ /* 0x000fe20000000f00 */
[----:B------:R-:W-:-:S03]  /*bd50*/  FMUL.FTZ R2, R2, c[0x0][0x23c] ;  /* 0x00008f0002027a20 */ /* 0x000fc60000410000 */
[----:B------:R-:W-:-:S03]  /*bd60*/  FSEL R0, R0, RZ, P1 ;  /* 0x000000ff00007208 */ /* 0x000fc60000800000 */
[----:B------:R-:W1:Y:S02]  /*bd70*/  MUFU.EX2 R2, R2 ;  /* 0x0000000200027308 */ /* 0x000e640000000800 */
[----:B------:R-:W-:Y:S01]  /*bd80*/  FFMA.FTZ R4, R54, c[0x0][0x23c], -R0 ;  /* 0x00008f0036047a23 */ /* 0x000fe20000010800 */
[----:B------:R-:W-:Y:S01]  /*bd90*/  MOV R54, R151 ;  /* 0x0000009700367202 */ /* 0x000fe20000000f00 */
[-C--:B--2---:R-:W-:Y:S01]  /*bda0*/  FMUL.FTZ R44, R120, R3.reuse ;  /* 0x00000003782c7220 */ /* 0x084fe20000410000 */
[----:B------:R-:W-:Y:S01]  /*bdb0*/  MOV R151, R26 ;  /* 0x0000001a00977202 */ /* 0x000fe20000000f00 */
[----:B------:R-:W-:Y:S02]  /*bdc0*/  IMAD.MOV.U32 R120, RZ, RZ, R45 ;  /* 0x000000ffff787224 */ /* 0x000fe400078e002d */
[-C--:B------:R-:W-:Y:S02]  /*bdd0*/  FFMA.FTZ R85, R35, R3.reuse, R5 ;  /* 0x0000000323557223 */ /* 0x080fe40000010005 */
[----:B------:R-:W-:Y:S01]  /*bde0*/  FMUL.FTZ R45, R121, R3 ;  /* 0x00000003792d7220 */ /* 0x000fe20000410000 */
[----:B------:R-:W-:Y:S01]  /*bdf0*/  MOV R121, R24 ;  /* 0x0000001800797202 */ /* 0x000fe20000000f00 */
[----:B------:R-:W-:-:S02]  /*be00*/  IMAD.MOV.U32 R35, RZ, RZ, R61 ;  /* 0x000000ffff237224 */ /* 0x000fc400078e003d */
[----:B------:R-:W-:Y:S01]  /*be10*/  FMUL.FTZ R172, R172, R3 ;  /* 0x00000003acac7220 */ /* 0x000fe20000410000 */
[----:B------:R-:W-:Y:S01]  /*be20*/  F2FP.BF16.PACK_AB R9, R121, R9 ;  /* 0x000000097909723e */ /* 0x000fe200000010ff */
[----:B------:R-:W-:Y:S01]  /*be30*/  FMUL.FTZ R173, R173, R3 ;  /* 0x00000003adad7220 */ /* 0x000fe20000410000 */
[----:B------:R-:W-:Y:S01]  /*be40*/  MOV R68, R35 ;  /* 0x0000002300447202 */ /* 0x000fe20000000f00 */
        /* <DEDUP_REMOVED lines=16> */
[----:B------:R-:W-:Y:S01]  /*bf50*/  MOV R73, R165 ;  /* 0x000000a500497202 */ /* 0x000fe20000000f00 */
[----:B------:R-:W-:-:S02]  /*bf60*/  FMUL.FTZ R36, R76, R3 ;  /* 0x000000034c247220 */ /* 0x000fc40000410000 */
[-C--:B------:R-:W-:Y:S02]  /*bf70*/  FMUL.FTZ R37, R77, R3.reuse ;  /* 0x000000034d257220 */ /* 0x080fe40000410000 */
[-C--:B------:R-:W-:Y:S02]  /*bf80*/  FMUL.FTZ R60, R88, R3.reuse ;  /* 0x00000003583c7220 */ /* 0x080fe40000410000 */
[-C--:B------:R-:W-:Y:S01]  /*bf90*/  FMUL.FTZ R61, R89, R3.reuse ;  /* 0x00000003593d7220 */ /* 0x080fe20000410000 */
[----:B------:R-:W-:Y:S01]  /*bfa0*/  MUFU.EX2 R88, R7 ;  /* 0x0000000700587308 */ /* 0x000fe20000000800 */
        /* <DEDUP_REMOVED lines=11> */
[----:B------:R-:W-:Y:S01]  /*c060*/  F2FP.BF16.PACK_AB R8, R120, R53 ;  /* 0x000000357808723e */ /* 0x000fe200000010ff */
[-C--:B------:R-:W-:Y:S01]  /*c070*/  FMUL.FTZ R24, R124, R3.reuse ;  /* 0x000000037c187220 */ /* 0x080fe20000410000 */
[----:B------:R-:W-:Y:S01]  /*c080*/  MOV R124, R80 ;  /* 0x00000050007c7202 */ /* 0x000fe20000000f00 */
[----:B------:R-:W-:-:S02]  /*c090*/  FMUL.FTZ R25, R125, R3 ;  /* 0x000000037d197220 */ /* 0x000fc40000410000 */
[----:B------:R2:W3:Y:S01]  /*c0a0*/  MUFU.EX2 R3, R4 ;  /* 0x0000000400037308 */ /* 0x0004e20000000800 */
[----:B------:R-:W-:Y:S02]  /*c0b0*/  IMAD.MOV.U32 R80, RZ, RZ, R164 ;  /* 0x000000ffff507224 */ /* 0x000fe400078e00a4 */
[----:B------:R-:W-:Y:S02]  /*c0c0*/  IMAD.MOV.U32 R164, RZ, RZ, R63 ;  /* 0x000000ffffa47224 */ /* 0x000fe400078e003f */
[----:B-1----:R-:W-:Y:S01]  /*c0d0*/  FMUL.FTZ R63, R91, R2 ;  /* 0x000000025b3f7220 */ /* 0x002fe20000410000 */
[----:B------:R-:W-:Y:S01]  /*c0e0*/  MOV R91, R134 ;  /* 0x00000086005b7202 */ /* 0x000fe20000000f00 */
[----:B------:R-:W-:Y:S01]  /*c0f0*/  FMUL.FTZ R58, R94, R2 ;  /* 0x000000025e3a7220 */ /* 0x000fe20000410000 */
[----:B------:R-:W-:Y:S01]  /*c100*/  MOV R134, R150 ;  /* 0x0000009600867202 */ /* 0x000fe20000000f00 */
[----:B------:R-:W-:Y:S01]  /*c110*/  IMAD.MOV.U32 R72, RZ, RZ, R70 ;  /* 0x000000ffff487224 */ /* 0x000fe200078e0046 */
[----:B------:R-:W-:Y:S01]  /*c120*/  MOV R94, R71 ;  /* 0x00000047005e7202 */ /* 0x000fe20000000f00 */
[----:B------:R-:W-:Y:S01]  /*c130*/  IMAD.MOV.U32 R71, RZ, RZ, R133 ;  /* 0x000000ffff477224 */ /* 0x000fe200078e0085 */
[----:B------:R-:W-:Y:S01]  /*c140*/  MOV R150, R13 ;  /* 0x0000000d00967202 */ /* 0x000fe20000000f00 */
[----:B------:R-:W-:Y:S01]  /*c150*/  IMAD.MOV.U32 R70, RZ, RZ, R34 ;  /* 0x000000ffff467224 */ /* 0x000fe200078e0022 */
[----:B------:R-:W1:Y:S01]  /*c160*/  LDSM.16.MT88.4 R12, [R213+0xc000] ;  /* 0x00c00000d50c783b */ /* 0x000e620000004200 */
[----:B------:R-:W-:Y:S01]  /*c170*/  MOV R133, R31 ;  /* 0x0000001f00857202 */ /* 0x000fe20000000f00 */
[----:B------:R-:W-:Y:S01]  /*c180*/  FMUL.FTZ R174, R174, R2 ;  /* 0x00000002aeae7220 */ /* 0x000fe20000410000 */
[----:B------:R-:W-:Y:S01]  /*c190*/  MOV R109, R164 ;  /* 0x000000a4006d7202 */ /* 0x000fe20000000f00 */
[----:B------:R-:W-:Y:S01]  /*c1a0*/  FMUL.FTZ R175, R175, R2 ;  /* 0x00000002afaf7220 */ /* 0x000fe20000410000 */
[----:B------:R-:W-:Y:S01]  /*c1b0*/  MOV R125, R72 ;  /* 0x00000048007d7202 */ /* 0x000fe20000000f00 */
[-C--:B------:R-:W-:Y:S01]  /*c1c0*/  FMUL.FTZ R182, R182, R2.reuse ;  /* 0x00000002b6b67220 */ /* 0x080fe20000410000 */
[----:B------:R-:W-:Y:S01]  /*c1d0*/  MOV R72, R71 ;  /* 0x0000004700487202 */ /* 0x000fe20000000f00 */
[-C--:B------:R-:W-:Y:S01]  /*c1e0*/  FMUL.FTZ R183, R183, R2.reuse ;  /* 0x00000002b7b77220 */ /* 0x080fe20000410000 */
[----:B--2---:R-:W-:Y:S01]  /*c1f0*/  F2FP.BF16.PACK_AB R4, R148, R5 ;  /* 0x000000059404723e */ /* 0x004fe200000010ff */
        /* <DEDUP_REMOVED lines=20> */
[----:B------:R-:W-:Y:S01]  /*c340*/  FMUL.FTZ R35, R107, R2 ;  /* 0x000000026b237220 */ /* 0x000fe20000410000 */
        /* <DEDUP_REMOVED lines=8> */
[----:B------:R-:W-:Y:S01]  /*c3d0*/  FMUL.FTZ R27, R127, R2 ;  /* 0x000000027f1b7220 */ /* 0x000fe20000410000 */
[----:B------:R-:W-:Y:S01]  /*c3e0*/  MOV R127, R54 ;  /* 0x00000036007f7202 */ /* 0x000fe20000000f00 */
[----:B---3--:R-:W-:Y:S02]  /*c3f0*/  FFMA.FTZ R84, R84, R2, R3 ;  /* 0x0000000254547223 */ /* 0x008fe40000010003 */
[----:B------:R-:W-:Y:S02]  /*c400*/  FFMA.FTZ R2, R241, c[0x0][0x23c], -R0 ;  /* 0x00008f00f1027a23 */ /* 0x000fe40000010800 */
[----:B------:R-:W-:-:S02]  /*c410*/  IMAD.MOV.U32 R90, RZ, RZ, R87 ;  /* 0x000000ffff5a7224 */ /* 0x000fc400078e0057 */
[----:B------:R2:W3:Y:S01]  /*c420*/  MUFU.EX2 R87, R2 ;  /* 0x0000000200577308 */ /* 0x0004e20000000800 */
[----:B------:R-:W-:Y:S01]  /*c430*/  IMAD.MOV.U32 R71, RZ, RZ, R151 ;  /* 0x000000ffff477224 */ /* 0x000fe200078e0097 */
[----:B------:R-:W-:Y:S01]  /*c440*/  MOV R151, R166 ;  /* 0x000000a600977202 */ /* 0x000fe20000000f00 */
[----:B------:R-:W-:Y:S02]  /*c450*/  IMAD.MOV.U32 R95, RZ, RZ, R6 ;  /* 0x000000ffff5f7224 */ /* 0x000fe400078e0006 */
[----:B------:R-:W-:Y:S01]  /*c460*/  IMAD.MOV.U32 R89, RZ, RZ, R10 ;  /* 0x000000ffff597224 */ /* 0x000fe200078e000a */
[----:B------:R-:W-:Y:S01]  /*c470*/  F2FP.BF16.PACK_AB R10, R124, R94 ;  /* 0x0000005e7c0a723e */ /* 0x000fe200000010ff */
[----:B------:R-:W-:Y:S01]  /*c480*/  IMAD.MOV.U32 R132, RZ, RZ, R81 ;  /* 0x000000ffff847224 */ /* 0x000fe200078e0051 */
[----:B------:R4:W1:Y:S04]  /*c490*/  MUFU.EX2 R166, R11 ;  /* 0x0000000b00a67308 */ /* 0x0008680000000800 */
[----:B------:R-:W-:Y:S01]  /*c4a0*/  MOV R126, R132 ;  /* 0x00000084007e7202 */ /* 0x000fe20000000f00 */
[----:B--2---:R-:W-:Y:S01]  /*c4b0*/  FFMA.FTZ R2, R231, c[0x0][0x23c], -R0 ;  /* 0x00008f00e7027a23 */ /* 0x004fe20000010800 */
[----:B---3--:R-:W-:Y:S01]  /*c4c0*/  F2FP.BF16.PACK_AB R5, R87, R3 ;  /* 0x000000035705723e */ /* 0x008fe200000010ff */
[----:B------:R-:W-:Y:S01]  /*c4d0*/  IMAD.MOV.U32 R3, RZ, RZ, R124 ;  /* 0x000000ffff037224 */ /* 0x000fe200078e007c */
[----:B------:R-:W-:Y:S01]  /*c4e0*/  MOV R231, R106 ;  /* 0x0000006a00e77202 */ /* 0x000fe20000000f00 */
[----:B------:R2:W-:Y:S01]  /*c4f0*/  MUFU.EX2 R164, R2 ;  /* 0x0000000200a47308 */ /* 0x0005e20000000800 */
[----:B------:R-:W-:Y:S01]  /*c500*/  IMAD.MOV.U32 R106, RZ, RZ, R71 ;  /* 0x000000ffff6a7224 */ /* 0x000fe200078e0047 */
[----:B------:R-:W-:-:S02]  /*c510*/  MOV R124, R69 ;  /* 0x00000045007c7202 */ /* 0x000fc40000000f00 */
[----:B----4-:R-:W-:Y:S02]  /*c520*/  F2FP.BF16.PACK_AB R11, R167, R149 ;  /* 0x00000095a70b723e */ /* 0x010fe400000010ff */
[----:B-1----:R-:W-:Y:S02]  /*c530*/  F2FP.BF16.PACK_AB R6, R166, R88 ;  /* 0x00000058a606723e */ /* 0x002fe400000010ff */
[----:B------:R-:W-:Y:S03]  /*c540*/  MUFU.EX2 R89, R89 ;  /* 0x0000005900597308 */ /* 0x000fe60000000800 */
[----:B------:R-:W-:Y:S01]  /*c550*/  HMMA.16816.F32.BF16 R168, R8, R12, R168 ;  /* 0x0000000c08a8723c */ /* 0x000fe200000418a8 */
[----:B--2---:R-:W-:-:S07]  /*c560*/  FFMA.FTZ R2, R55, c[0x0][0x23c], -R0 ;  /* 0x00008f0037027a23 */ /* 0x004fce0000010800 */
[----:B------:R-:W-:Y:S01]  /*c570*/  HMMA.16816.F32.BF16 R16, R8, R14, R16 ;  /* 0x0000000e0810723c */ /* 0x000fe20000041810 */
[----:B------:R-:W1:Y:S02]  /*c580*/  MUFU.EX2 R165, R2 ;  /* 0x0000000200a57308 */ /* 0x000e640000000800 */
[----:B-1----:R-:W-:Y:S02]  /*c590*/  F2FP.BF16.PACK_AB R7, R165, R164 ;  /* 0x000000a4a507723e */ /* 0x002fe400000010ff */
[----:B------:R-:W-:Y:S02]  /*c5a0*/  MOV R2, R125 ;  /* 0x0000007d00027202 */ /* 0x000fe40000000f00 */
[----:B------:R-:W-:-:S03]  /*c5b0*/  MOV R125, R70 ;  /* 0x00000046007d7202 */ /* 0x000fc60000000f00 */
[C---:B------:R-:W-:Y:S08]  /*c5c0*/  HMMA.16816.F32.BF16 R172, R4.reuse, R12, R172 ;  /* 0x0000000c04ac723c */ /* 0x040ff000000418ac */
[----:B------:R-:W-:Y:S01]  /*c5d0*/  HMMA.16816.F32.BF16 R180, R4, R14, R180 ;  /* 0x0000000e04b4723c */ /* 0x000fe200000418b4 */
[----:B------:R-:W1:Y:S07]  /*c5e0*/  LDSM.16.MT88.4 R12, [R214+0xc000] ;  /* 0x00c00000d60c783b */ /* 0x000e6e0000004200 */
[-C--:B-1----:R-:W-:Y:S07]  /*c5f0*/  HMMA.16816.F32.BF16 R80, R8, R12.reuse, R160 ;  /* 0x0000000c0850723c */ /* 0x082fee00000418a0 */
[----:B------:R-:W-:Y:S01]  /*c600*/  IMAD.MOV.U32 R163, RZ, RZ, R72 ;  /* 0x000000ffffa37224 */ /* 0x000fe200078e0048 */
[----:B------:R-:W-:Y:S01]  /*c610*/  HMMA.16816.F32.BF16 R176, R4, R12, R176 ;  /* 0x0000000c04b0723c */ /* 0x000fe200000418b0 */
[----:B------:R-:W-:-:S02]  /*c620*/  MOV R162, R133 ;  /* 0x0000008500a27202 */ /* 0x000fc40000000f00 */
[----:B------:R-:W-:Y:S02]  /*c630*/  MOV R161, R121 ;  /* 0x0000007900a17202 */ /* 0x000fe40000000f00 */
[----:B------:R-:W-:Y:S03]  /*c640*/  MUFU.EX2 R163, R163 ;  /* 0x000000a300a37308 */ /* 0x000fe60000000800 */
[-C--:B------:R-:W-:Y:S05]  /*c650*/  HMMA.16816.F32.BF16 R188, R4, R14.reuse, R188 ;  /* 0x0000000e04bc723c */ /* 0x080fea00000418bc */
[----:B------:R-:W-:Y:S03]  /*c660*/  MUFU.EX2 R162, R162 ;  /* 0x000000a200a27308 */ /* 0x000fe60000000800 */
[----:B------:R-:W-:Y:S01]  /*c670*/  HMMA.16816.F32.BF16 R76, R8, R14, R156 ;  /* 0x0000000e084c723c */ /* 0x000fe2000004189c */
[----:B------:R-:W1:Y:S06]  /*c680*/  LDSM.16.MT88.4 R12, [R216+0xc000] ;  /* 0x00c00000d80c783b */ /* 0x000e6c0000004200 */
[----:B------:R-:W-:Y:S01]  /*c690*/  IMAD.MOV.U32 R156, RZ, RZ, R109 ;  /* 0x000000ffff9c7224 */ /* 0x000fe200078e006d */
[----:B------:R-:W-:-:S02]  /*c6a0*/  MOV R109, R108 ;  /* 0x0000006c006d7202 */ /* 0x000fc40000000f00 */
[----:B------:R-:W-:Y:S02]  /*c6b0*/  MOV R108, R105 ;  /* 0x00000069006c7202 */ /* 0x000fe40000000f00 */
[----:B------:R-:W-:Y:S02]  /*c6c0*/  MOV R105, R104 ;  /* 0x0000006800697202 */ /* 0x000fe40000000f00 */
[----:B------:R-:W-:Y:S02]  /*c6d0*/  MOV R104, R73 ;  /* 0x0000004900687202 */ /* 0x000fe40000000f00 */
[----:B------:R-:W-:Y:S01]  /*c6e0*/  MOV R159, R120 ;  /* 0x00000078009f7202 */ /* 0x000fe20000000f00 */
[----:B------:R-:W-:Y:S01]  /*c6f0*/  IMAD.MOV.U32 R160, RZ, RZ, R105 ;  /* 0x000000ffffa07224 */ /* 0x000fe200078e0069 */
[----:B------:R-:W-:Y:S02]  /*c700*/  MOV R241, R104 ;  /* 0x0000006800f17202 */ /* 0x000fe40000000f00 */
[----:B------:R-:W-:-:S02]  /*c710*/  MOV R105, R68 ;  /* 0x0000004400697202 */ /* 0x000fc40000000f00 */
[----:B------:R-:W-:Y:S02]  /*c720*/  MOV R104, R52 ;  /* 0x0000003400687202 */ /* 0x000fe40000000f00 */
[----:B------:R-:W-:Y:S02]  /*c730*/  MOV R158, R109 ;  /* 0x0000006d009e7202 */ /* 0x000fe40000000f00 */
[----:B------:R-:W-:Y:S01]  /*c740*/  MOV R157, R108 ;  /* 0x0000006c009d7202 */ /* 0x000fe20000000f00 */
[-C--:B-1----:R-:W-:Y:S07]  /*c750*/  HMMA.16816.F32.BF16 R72, R8, R12.reuse, R152 ;  /* 0x0000000c0848723c */ /* 0x082fee0000041898 */
[----:B------:R-:W-:Y:S01]  /*c760*/  MOV R154, R107 ;  /* 0x0000006b009a7202 */ /* 0x000fe20000000f00 */
[C---:B------:R-:W-:Y:S01]  /*c770*/  HMMA.16816.F32.BF16 R184, R4.reuse, R12, R184 ;  /* 0x0000000c04b8723c */ /* 0x040fe200000418b8 */
[----:B------:R-:W-:Y:S01]  /*c780*/  MOV R107, R134 ;  /* 0x00000086006b7202 */ /* 0x000fe20000000f00 */
[----:B------:R-:W-:Y:S01]  /*c790*/  IMAD.MOV.U32 R153, RZ, RZ, R135 ;  /* 0x000000ffff997224 */ /* 0x000fe200078e0087 */
[----:B------:R-:W-:Y:S01]  /*c7a0*/  MOV R155, R110 ;  /* 0x0000006e009b7202 */ /* 0x000fe20000000f00 */
[----:B------:R-:W-:Y:S01]  /*c7b0*/  IMAD.MOV.U32 R152, RZ, RZ, R159 ;  /* 0x000000ffff987224 */ /* 0x000fe200078e009f */
[----:B------:R-:W-:Y:S01]  /*c7c0*/  MOV R159, R231 ;  /* 0x000000e7009f7202 */ /* 0x000fe20000000f00 */
[----:B------:R-:W-:Y:S01]  /*c7d0*/  FFMA.FTZ R231, R204, c[0x0][0x23c], -R0 ;  /* 0x00008f00cce77a23 */ /* 0x000fe20000010800 */
[----:B------:R-:W-:Y:S01]  /*c7e0*/  MOV R204, R93 ;  /* 0x0000005d00cc7202 */ /* 0x000fe20000000f00 */
        /* <DEDUP_REMOVED lines=8> */
[----:B------:R-:W-:-:S05]  /*c870*/  MOV R146, R124 ;  /* 0x0000007c00927202 */ /* 0x000fca0000000f00 */
        /* <DEDUP_REMOVED lines=13> */
[----:B------:R2:W-:Y:S08]  /*c950*/  MUFU.EX2 R98, R155 ;  /* 0x0000009b00627308 */ /* 0x0005f00000000800 */
[----:B------:R3:W4:Y:S01]  /*c960*/  MUFU.EX2 R96, R153 ;  /* 0x0000009900607308 */ /* 0x0007220000000800 */
[----:B--2---:R-:W-:-:S07]  /*c970*/  MOV R155, R157 ;  /* 0x0000009d009b7202 */ /* 0x004fce0000000f00 */
[----:B------:R2:W-:Y:S01]  /*c980*/  MUFU.EX2 R99, R209 ;  /* 0x000000d100637308 */ /* 0x0005e20000000800 */
[----:B------:R-:W-:Y:S01]  /*c990*/  MOV R157, R3 ;  /* 0x00000003009d7202 */ /* 0x000fe20000000f00 */
[--C-:B------:R-:W-:Y:S01]  /*c9a0*/  FFMA.FTZ R3, R247, c[0x0][0x23c], -R0.reuse ;  /* 0x00008f00f7037a23 */ /* 0x100fe20000010800 */
[----:B---3--:R-:W-:Y:S01]  /*c9b0*/  MOV R153, R94 ;  /* 0x0000005e00997202 */ /* 0x008fe20000000f00 */
[----:B------:R-:W-:Y:S02]  /*c9c0*/  IMAD.MOV.U32 R94, RZ, RZ, R91 ;  /* 0x000000ffff5e7224 */ /* 0x000fe400078e005b */
[----:B--2---:R-:W-:Y:S01]  /*c9d0*/  FFMA.FTZ R209, R207, c[0x0][0x23c], -R0 ;  /* 0x00008f00cfd17a23 */ /* 0x004fe20000010800 */
[----:B------:R-:W-:Y:S01]  /*c9e0*/  MOV R207, R95 ;  /* 0x0000005f00cf7202 */ /* 0x000fe20000000f00 */
[-C--:B-1----:R-:W-:Y:S07]  /*c9f0*/  HMMA.16816.F32.BF16 R136, R8, R12.reuse, R100 ;  /* 0x0000000c0888723c */ /* 0x082fee0000041864 */
[----:B------:R-:W-:Y:S01]  /*ca00*/  MOV R102, R241 ;  /* 0x000000f100667202 */ /* 0x000fe20000000f00 */
[----:B------:R-:W-:Y:S01]  /*ca10*/  HMMA.16816.F32.BF16 R32, R4, R12, R32 ;  /* 0x0000000c0420723c */ /* 0x000fe20000041820 */
[----:B------:R-:W-:-:S02]  /*ca20*/  MOV R103, R127 ;  /* 0x0000007f00677202 */ /* 0x000fc40000000f00 */
[----:B------:R-:W-:-:S05]  /*ca30*/  MOV R241, R105 ;  /* 0x0000006900f17202 */ /* 0x000fca0000000f00 */
[-C--:B------:R-:W-:Y:S08]  /*ca40*/  HMMA.16816.F32.BF16 R28, R4, R14.reuse, R28 ;  /* 0x0000000e041c723c */ /* 0x080ff0000004181c */
[----:B------:R-:W-:Y:S01]  /*ca50*/  HMMA.16816.F32.BF16 R120, R8, R14, R112 ;  /* 0x0000000e0878723c */ /* 0x000fe20000041870 */
[----:B------:R-:W1:Y:S07]  /*ca60*/  LDSM.16.MT88.4 R12, [R215+0xe000] ;  /* 0x00e00000d70c783b */ /* 0x000e6e0000004200 */
[C---:B-1----:R-:W-:Y:S08]  /*ca70*/  HMMA.16816.F32.BF16 R44, R4.reuse, R12, R44 ;  /* 0x0000000c042c723c */ /* 0x042ff0000004182c */
[----:B------:R-:W-:Y:S01]  /*ca80*/  HMMA.16816.F32.BF16 R24, R4, R14, R24 ;  /* 0x0000000e0418723c */ /* 0x000fe20000041818 */
[----:B------:R1:W2:Y:S07]  /*ca90*/  MUFU.EX2 R4, R154 ;  /* 0x0000009a00047308 */ /* 0x0002ae0000000800 */
[C---:B------:R-:W-:Y:S01]  /*caa0*/  HMMA.16816.F32.BF16 R112, R8.reuse, R12, R116 ;  /* 0x0000000c0870723c */ /* 0x040fe20000041874 */
[----:B------:R3:W-:Y:S06]  /*cab0*/  MUFU.EX2 R6, R156 ;  /* 0x0000009c00067308 */ /* 0x0007ec0000000800 */
[--C-:B------:R-:W-:Y:S01]  /*cac0*/  FFMA.FTZ R118, R243, c[0x0][0x23c], -R0.reuse ;  /* 0x00008f00f3767a23 */ /* 0x100fe20000010800 */
[----:B------:R-:W-:Y:S01]  /*cad0*/  HMMA.16816.F32.BF16 R108, R8, R14, R128 ;  /* 0x0000000e086c723c */ /* 0x000fe20000041880 */
[----:B------:R-:W2:Y:S01]  /*cae0*/  LDSM.16.MT88.4 R12, [R213+0xc800] ;  /* 0x00c80000d50c783b */ /* 0x000ea20000004200 */
[----:B------:R2:W2:Y:S01]  /*caf0*/  MUFU.EX2 R7, R251 ;  /* 0x000000fb00077308 */ /* 0x0004a20000000800 */
[----:B-1----:R-:W-:Y:S01]  /*cb00*/  MOV R154, R90 ;  /* 0x0000005a009a7202 */ /* 0x002fe20000000f00 */
[----:B------:R-:W-:-:S02]  /*cb10*/  FFMA.FTZ R119, R242, c[0x0][0x23c], -R0 ;  /* 0x00008f00f2777a23 */ /* 0x000fc40000010800 */
[----:B------:R-:W-:Y:S01]  /*cb20*/  FFMA.FTZ R117, R244, c[0x0][0x23c], -R0 ;  /* 0x00008f00f4757a23 */ /* 0x000fe20000010800 */
[----:B----4-:R-:W-:Y:S01]  /*cb30*/  F2FP.BF16.PACK_AB R8, R96, R162 ;  /* 0x000000a26008723e */ /* 0x010fe200000010ff */
[----:B------:R-:W-:Y:S01]  /*cb40*/  IMAD.MOV.U32 R244, RZ, RZ, R154 ;  /* 0x000000fffff47224 */ /* 0x000fe200078e009a */
[----:B---3--:R-:W-:Y:S01]  /*cb50*/  MOV R156, R158 ;  /* 0x0000009e009c7202 */ /* 0x008fe20000000f00 */
[----:B------:R1:W-:Y:S01]  /*cb60*/  MUFU.EX2 R5, R210 ;  /* 0x000000d200057308 */ /* 0x0003e20000000800 */
[----:B------:R-:W-:Y:S01]  /*cb70*/  MOV R158, R2 ;  /* 0x00000002009e7202 */ /* 0x000fe20000000f00 */
[--C-:B------:R-:W-:Y:S01]  /*cb80*/  FFMA.FTZ R2, R249, c[0x0][0x23c], -R0.reuse ;  /* 0x00008f00f9027a23 */ /* 0x100fe20000010800 */
[----:B------:R-:W-:Y:S01]  /*cb90*/  MOV R154, R160 ;  /* 0x000000a0009a7202 */ /* 0x000fe20000000f00 */
[--C-:B------:R-:W-:Y:S01]  /*cba0*/  FFMA.FTZ R116, R245, c[0x0][0x23c], -R0.reuse ;  /* 0x00008f00f5747a23 */ /* 0x100fe20000010800 */
[----:B------:R-:W-:Y:S02]  /*cbb0*/  F2FP.BF16.PACK_AB R9, R89, R163 ;  /* 0x000000a35909723e */ /* 0x000fe400000010ff */
[----:B------:R-:W-:Y:S01]  /*cbc0*/  MOV R247, R154 ;  /* 0x0000009a00f77202 */ /* 0x000fe20000000f00 */
[----:B------:R3:W-:Y:S01]  /*cbd0*/  MUFU.EX2 R97, R2 ;  /* 0x0000000200617308 */ /* 0x0007e20000000800 */
[----:B--2---:R-:W-:Y:S01]  /*cbe0*/  MOV R251, R4 ;  /* 0x0000000400fb7202 */ /* 0x004fe20000000f00 */
[----:B------:R-:W-:Y:S01]  /*cbf0*/  FFMA.FTZ R4, R248, c[0x0][0x23c], -R0 ;  /* 0x00008f00f8047a23 */ /* 0x000fe20000010800 */
[----:B------:R-:W-:-:S02]  /*cc00*/  MOV R249, R155 ;  /* 0x0000009b00f97202 */ /* 0x000fc40000000f00 */
[----:B------:R-:W-:Y:S02]  /*cc10*/  F2FP.BF16.PACK_AB R10, R98, R251 ;  /* 0x000000fb620a723e */ /* 0x000fe400000010ff */
[----:B------:R-:W-:Y:S01]  /*cc20*/  MOV R245, R145 ;  /* 0x0000009100f57202 */ /* 0x000fe20000000f00 */
[----:B------:R2:W4:Y:S01]  /*cc30*/  MUFU.EX2 R90, R211 ;  /* 0x000000d3005a7308 */ /* 0x0005220000000800 */
[--C-:B-1----:R-:W-:Y:S01]  /*cc40*/  FFMA.FTZ R210, R206, c[0x0][0x23c], -R0.reuse ;  /* 0x00008f00ced27a23 */ /* 0x102fe20000010800 */
[----:B------:R-:W-:Y:S01]  /*cc50*/  MOV R206, R159 ;  /* 0x0000009f00ce7202 */ /* 0x000fe20000000f00 */
[----:B---3--:R-:W-:-:S05]  /*cc60*/  FFMA.FTZ R2, R246, c[0x0][0x23c], -R0 ;  /* 0x00008f00f6027a23 */ /* 0x008fca0000010800 */
[----:B------:R1:W3:Y:S01]  /*cc70*/  MUFU.EX2 R91, R4 ;  /* 0x00000004005b7308 */ /* 0x0002e20000000800 */
[----:B--2---:R-:W-:-:S07]  /*cc80*/  FFMA.FTZ R211, R205, c[0x0][0x23c], -R0 ;  /* 0x00008f00cdd37a23 */ /* 0x004fce0000010800 */
[----:B------:R2:W-:Y:S01]  /*cc90*/  MUFU.EX2 R243, R3 ;  /* 0x0000000300f37308 */ /* 0x0005e20000000800 */
[----:B------:R-:W-:Y:S01]  /*cca0*/  FADD.FTZ R0, R152, R208 ;  /* 0x000000d098007221 */ /* 0x000fe20000010000 */
[----:B------:R-:W-:Y:S01]  /*ccb0*/  MOV R152, R106 ;  /* 0x0000006a00987202 */ /* 0x000fe20000000f00 */
[----:B------:R-:W-:Y:S01]  /*ccc0*/  IMAD.MOV.U32 R205, RZ, RZ, R94 ;  /* 0x000000ffffcd7224 */ /* 0x000fe200078e005e */
[----:B------:R-:W-:Y:S01]  /*ccd0*/  MOV R208, R103 ;  /* 0x0000006700d07202 */ /* 0x000fe20000000f00 */
[----:B------:R-:W-:Y:S01]  /*cce0*/  FADD.FTZ R0, R153, R0 ;  /* 0x0000000099007221 */ /* 0x000fe20000010000 */
[----:B------:R-:W-:Y:S02]  /*ccf0*/  MOV R153, R126 ;  /* 0x0000007e00997202 */ /* 0x000fe40000000f00 */
[----:B------:R3:W3:Y:S01]  /*cd00*/  MUFU.EX2 R242, R2 ;  /* 0x0000000200f27308 */ /* 0x0006e20000000800 */
[----:B-1----:R-:W-:Y:S01]  /*cd10*/  FADD.FTZ R4, R161, R86 ;  /* 0x00000056a1047221 */ /* 0x002fe20000010000 */
[----:B------:R-:W-:Y:S01]  /*cd20*/  MOV R86, R7 ;  /* 0x0000000700567202 */ /* 0x000fe20000000f00 */
[----:B------:R-:W-:Y:S01]  /*cd30*/  FADD.FTZ R161, R87, R84 ;  /* 0x0000005457a17221 */ /* 0x000fe20000010000 */
[----:B------:R-:W-:Y:S01]  /*cd40*/  MOV R87, R6 ;  /* 0x0000000600577202 */ /* 0x000fe20000000f00 */
[----:B------:R-:W-:Y:S01]  /*cd50*/  FADD.FTZ R160, R149, R4 ;  /* 0x0000000495a07221 */ /* 0x000fe20000010000 */
[----:B----4-:R-:W-:-:S02]  /*cd60*/  F2FP.BF16.PACK_AB R4, R90, R250 ;  /* 0x000000fa5a04723e */ /* 0x010fc400000010ff */
[----:B------:R-:W-:Y:S01]  /*cd70*/  F2FP.BF16.PACK_AB R11, R86, R87 ;  /* 0x00000057560b723e */ /* 0x000fe200000010ff */
[----:B--2---:R-:W-:Y:S01]  /*cd80*/  FADD.FTZ R3, R148, R85 ;  /* 0x0000005594037221 */ /* 0x004fe20000010000 */
[----:B------:R-:W-:Y:S02]  /*cd90*/  MOV R248, R152 ;  /* 0x0000009800f87202 */ /* 0x000fe40000000f00 */
[----:B------:R-:W-:Y:S01]  /*cda0*/  MOV R246, R153 ;  /* 0x0000009900f67202 */ /* 0x000fe20000000f00 */
[----:B------:R-:W-:Y:S01]  /*cdb0*/  FADD.FTZ R3, R88, R3 ;  /* 0x0000000358037221 */ /* 0x000fe20000010000 */
[----:B------:R-:W-:Y:S01]  /*cdc0*/  MOV R149, R157 ;  /* 0x0000009d00957202 */ /* 0x000fe20000000f00 */
[----:B------:R-:W-:Y:S01]  /*cdd0*/  HMMA.16816.F32.BF16 R128, R8, R14, R16 ;  /* 0x0000000e0880723c */ /* 0x000fe20000041810 */
[----:B---3--:R-:W-:Y:S01]  /*cde0*/  MOV R2, R5 ;  /* 0x0000000500027202 */ /* 0x008fe20000000f00 */
[----:B------:R-:W1:Y:S01]  /*cdf0*/  LDSM.16.MT88.4 R16, [R214+0xc800] ;  /* 0x00c80000d610783b */ /* 0x000e620000004200 */
[----:B------:R-:W-:Y:S01]  /*ce00*/  F2FP.BF16.PACK_AB R5, R91, R97 ;  /* 0x000000615b05723e */ /* 0x000fe200000010ff */
[----:B------:R-:W-:Y:S01]  /*ce10*/  IMAD.MOV.U32 R88, RZ, RZ, R156 ;  /* 0x000000ffff587224 */ /* 0x000fe200078e009c */
[----:B------:R-:W-:-:S02]  /*ce20*/  F2FP.BF16.PACK_AB R6, R99, R2 ;  /* 0x000000026306723e */ /* 0x000fc400000010ff */
[----:B------:R-:W-:Y:S01]  /*ce30*/  F2FP.BF16.PACK_AB R7, R242, R243 ;  /* 0x000000f3f207723e */ /* 0x000fe200000010ff */
[----:B------:R-:W-:Y:S01]  /*ce40*/  HMMA.16816.F32.BF16 R168, R8, R12, R168 ;  /* 0x0000000c08a8723c */ /* 0x000fe200000418a8 */
[----:B------:R-:W-:Y:S02]  /*ce50*/  MOV R148, R158 ;  /* 0x0000009e00947202 */ /* 0x000fe40000000f00 */
[----:B------:R-:W-:Y:S02]  /*ce60*/  MOV R84, R92 ;  /* 0x0000005c00547202 */ /* 0x000fe40000000f00 */
[----:B------:R-:W-:-:S03]  /*ce70*/  MOV R85, R144 ;  /* 0x0000009000557202 */ /* 0x000fc60000000f00 */
[C---:B------:R-:W-:Y:S08]  /*ce80*/  HMMA.16816.F32.BF16 R172, R4.reuse, R12, R172 ;  /* 0x0000000c04ac723c */ /* 0x040ff000000418ac */
[----:B------:R-:W-:Y:S01]  /*ce90*/  HMMA.16816.F32.BF16 R180, R4, R14, R180 ;  /* 0x0000000e04b4723c */ /* 0x000fe200000418b4 */
[----:B------:R-:W2:Y:S07]  /*cea0*/  LDSM.16.MT88.4 R12, [R216+0xc800] ;  /* 0x00c80000d80c783b */ /* 0x000eae0000004200 */
[C---:B-1----:R-:W-:Y:S07]  /*ceb0*/  HMMA.16816.F32.BF16 R124, R8.reuse, R16, R80 ;  /* 0x00000010087c723c */ /* 0x042fee0000041850 */
[----:B------:R-:W-:Y:S01]  /*cec0*/  MOV R82, R97 ;  /* 0x0000006100527202 */ /* 0x000fe20000000f00 */
[----:B------:R-:W-:Y:S01]  /*ced0*/  HMMA.16816.F32.BF16 R104, R8, R18, R76 ;  /* 0x000000120868723c */ /* 0x000fe2000004184c */
[----:B------:R-:W-:Y:S01]  /*cee0*/  IMAD.MOV.U32 R83, RZ, RZ, R96 ;  /* 0x000000ffff537224 */ /* 0x000fe200078e0060 */
[----:B------:R-:W-:-:S02]  /*cef0*/  MOV R80, R146 ;  /* 0x0000009200507202 */ /* 0x000fc40000000f00 */
[----:B------:R-:W-:-:S03]  /*cf00*/  MOV R81, R147 ;  /* 0x0000009300517202 */ /* 0x000fc60000000f00 */
[----:B------:R-:W-:Y:S01]  /*cf10*/  MOV R79, R102 ;  /* 0x00000066004f7202 */ /* 0x000fe20000000f00 */
[----:B------:R-:W-:Y:S01]  /*cf20*/  IMAD.MOV.U32 R77, RZ, RZ, R98 ;  /* 0x000000ffff4d7224 */ /* 0x000fe200078e0062 */
[----:B------:R-:W-:Y:S01]  /*cf30*/  MOV R78, R99 ;  /* 0x00000063004e7202 */ /* 0x000fe20000000f00 */
[----:B------:R-:W-:Y:S01]  /*cf40*/  HMMA.16816.F32.BF16 R176, R4, R16, R176 ;  /* 0x0000001004b0723c */ /* 0x000fe200000418b0 */
[----:B------:R-:W-:-:S07]  /*cf50*/  MOV R76, R82 ;  /* 0x00000052004c7202 */ /* 0x000fce0000000f00 */
[----:B------:R-:W-:Y:S01]  /*cf60*/  HMMA.16816.F32.BF16 R188, R4, R18, R188 ;  /* 0x0000001204bc723c */ /* 0x000fe200000418bc */
[----:B------:R-:W1:Y:S07]  /*cf70*/  LDSM.16.MT88.4 R16, [R215+0xc800] ;  /* 0x00c80000d710783b */ /* 0x000e6e0000004200 */
[-C--:B--2---:R-:W-:Y:S08]  /*cf80*/  HMMA.16816.F32.BF16 R100, R8, R12.reuse, R72 ;  /* 0x0000000c0864723c */ /* 0x084ff00000041848 */
[C---:B------:R-:W-:Y:S08]  /*cf90*/  HMMA.16816.F32.BF16 R184, R4.reuse, R12, R184 ;  /* 0x0000000c04b8723c */ /* 0x040ff000000418b8 */
[-C--:B------:R-:W-:Y:S08]  /*cfa0*/  HMMA.16816.F32.BF16 R196, R4, R14.reuse, R196 ;  /* 0x0000000e04c4723c */ /* 0x080ff000000418c4 */
[C---:B------:R-:W-:Y:S01]  /*cfb0*/  HMMA.16816.F32.BF16 R96, R8.reuse, R14, R64 ;  /* 0x0000000e0860723c */ /* 0x040fe20000041840 */
[----:B------:R-:W2:Y:S07]  /*cfc0*/  LDSM.16.MT88.4 R12, [R213+0xe800] ;  /* 0x00e80000d50c783b */ /* 0x000eae0000004200 */
[C---:B-1----:R-:W-:Y:S07]  /*cfd0*/  HMMA.16816.F32.BF16 R156, R8.reuse, R18, R52 ;  /* 0x00000012089c723c */ /* 0x042fee0000041834 */
[----:B------:R-:W-:Y:S01]  /*cfe0*/  IMAD.MOV.U32 R52, RZ, RZ, R90 ;  /* 0x000000ffff347224 */ /* 0x000fe200078e005a */
[----:B------:R-:W-:Y:S01]  /*cff0*/  MOV R53, R89 ;  /* 0x0000005900357202 */ /* 0x000fe20000000f00 */
[----:B------:R-:W-:Y:S01]  /*d000*/  HMMA.16816.F32.BF16 R144, R8, R16, R68 ;  /* 0x000000100890723c */ /* 0x000fe20000041844 */
[----:B------:R-:W-:-:S02]  /*d010*/  MOV R55, R80 ;  /* 0x0000005000377202 */ /* 0x000fc40000000f00 */
[----:B------:R-:W-:-:S05]  /*d020*/  MOV R54, R83 ;  /* 0x0000005300367202 */ /* 0x000fca0000000f00 */
[C---:B------:R-:W-:Y:S08]  /*d030*/  HMMA.16816.F32.BF16 R192, R4.reuse, R16, R192 ;  /* 0x0000001004c0723c */ /* 0x040ff000000418c0 */
[----:B------:R-:W-:Y:S01]  /*d040*/  HMMA.16816.F32.BF16 R200, R4, R18, R200 ;  /* 0x0000001204c8723c */ /* 0x000fe200000418c8 */
[----:B------:R-:W1:Y:S07]  /*d050*/  LDSM.16.MT88.4 R16, [R216+0xe800] ;  /* 0x00e80000d810783b */ /* 0x000e6e0000004200 */
[-C--:B--2---:R-:W-:Y:S07]  /*d060*/  HMMA.16816.F32.BF16 R152, R8, R12.reuse, R48 ;  /* 0x0000000c0898723c */ /* 0x084fee0000041830 */
[----:B------:R-:W-:Y:S01]  /*d070*/  MOV R51, R91 ;  /* 0x0000005b00337202 */ /* 0x000fe20000000f00 */
[----:B------:R-:W-:Y:S01]  /*d080*/  HMMA.16816.F32.BF16 R92, R4, R12, R40 ;  /* 0x0000000c045c723c */ /* 0x000fe20000041828 */
[----:B------:R-:W-:-:S02]  /*d090*/  MOV R49, R148 ;  /* 0x0000009400317202 */ /* 0x000fc40000000f00 */
[----:B------:R-:W-:Y:S02]  /*d0a0*/  MOV R48, R84 ;  /* 0x0000005400307202 */ /* 0x000fe40000000f00 */
[----:B------:R-:W-:Y:S02]  /*d0b0*/  MOV R50, R85 ;  /* 0x0000005500327202 */ /* 0x000fe40000000f00 */
[----:B------:R-:W-:Y:S01]  /*d0c0*/  MOV R40, R88 ;  /* 0x0000005800287202 */ /* 0x000fe20000000f00 */
[----:B------:R-:W-:Y:S01]  /*d0d0*/  IMAD.MOV.U32 R43, RZ, RZ, R87 ;  /* 0x000000ffff2b7224 */ /* 0x000fe200078e0057 */
[----:B------:R-:W-:Y:S01]  /*d0e0*/  HMMA.16816.F32.BF16 R88, R4, R14, R36 ;  /* 0x0000000e0458723c */ /* 0x000fe20000041824 */
[----:B------:R-:W-:Y:S02]  /*d0f0*/  MOV R41, R149 ;  /* 0x0000009500297202 */ /* 0x000fe40000000f00 */
[----:B------:R-:W-:Y:S01]  /*d100*/  MOV R42, R77 ;  /* 0x0000004d002a7202 */ /* 0x000fe20000000f00 */
[----:B------:R-:W-:-:S03]  /*d110*/  IMAD.MOV.U32 R77, RZ, RZ, R81 ;  /* 0x000000ffff4d7224 */ /* 0x000fc600078e0051 */
[----:B------:R-:W-:Y:S02]  /*d120*/  MOV R38, R151 ;  /* 0x0000009700267202 */ /* 0x000fe40000000f00 */
[----:B------:R-:W-:Y:S02]  /*d130*/  MOV R39, R150 ;  /* 0x0000009600277202 */ /* 0x000fe40000000f00 */
[----:B------:R-:W-:Y:S01]  /*d140*/  HMMA.16816.F32.BF16 R148, R8, R14, R20 ;  /* 0x0000000e0894723c */ /* 0x000fe20000041814 */
[----:B------:R-:W2:Y:S01]  /*d150*/  LDSM.16.MT88.4 R20, [R214+0xe800] ;  /* 0x00e80000d614783b */ /* 0x000ea20000004200 */
[----:B------:R-:W-:-:S03]  /*d160*/  MOV R37, R86 ;  /* 0x0000005600257202 */ /* 0x000fc60000000f00 */
[----:B------:R-:W3:Y:S03]  /*d170*/  LDSM.16.MT88.4 R12, [R215+0xe800] ;  /* 0x00e80000d70c783b */ /* 0x000ee60000004200 */
[C---:B-1----:R-:W-:Y:S08]  /*d180*/  HMMA.16816.F32.BF16 R72, R4.reuse, R16, R32 ;  /* 0x000000100448723c */ /* 0x042ff00000041820 */
[----:B------:R-:W-:Y:S07]  /*d190*/  HMMA.16816.F32.BF16 R68, R4, R18, R28 ;  /* 0x000000120444723c */ /* 0x000fee000004181c */
[----:B------:R-:W-:-:S02]  /*d1a0*/  MOV R30, R48 ;  /* 0x00000030001e7202 */ /* 0x000fc40000000f00 */
[----:B------:R-:W-:Y:S02]  /*d1b0*/  MOV R29, R49 ;  /* 0x00000031001d7202 */ /* 0x000fe40000000f00 */
[----:B------:R-:W-:Y:S02]  /*d1c0*/  MOV R28, R50 ;  /* 0x00000032001c7202 */ /* 0x000fe40000000f00 */
[----:B------:R-:W-:Y:S02]  /*d1d0*/  MOV R31, R51 ;  /* 0x00000033001f7202 */ /* 0x000fe40000000f00 */
[----:B------:R-:W-:Y:S08]  /*d1e0*/  HMMA.16816.F32.BF16 R48, R8, R16, R136 ;  /* 0x000000100830723c */ /* 0x000ff00000041888 */
[C---:B--2---:R-:W-:Y:S08]  /*d1f0*/  HMMA.16816.F32.BF16 R84, R4.reuse, R20, R60 ;  /* 0x000000140454723c */ /* 0x044ff0000004183c */
[C---:B------:R-:W-:Y:S08]  /*d200*/  HMMA.16816.F32.BF16 R80, R4.reuse, R22, R56 ;  /* 0x000000160450723c */ /* 0x040ff00000041838 */
[C---:B---3--:R-:W-:Y:S08]  /*d210*/  HMMA.16816.F32.BF16 R64, R4.reuse, R12, R44 ;  /* 0x0000000c0440723c */ /* 0x048ff0000004182c */
[----:B------:R-:W-:Y:S07]  /*d220*/  HMMA.16816.F32.BF16 R60, R4, R14, R24 ;  /* 0x0000000e043c723c */ /* 0x000fee0000041818 */
[----:B------:R-:W-:Y:S01]  /*d230*/  MOV R5, R38 ;  /* 0x0000002600057202 */ /* 0x000fe20000000f00 */
[C---:B------:R-:W-:Y:S01]  /*d240*/  HMMA.16816.F32.BF16 R56, R8.reuse, R20, R140 ;  /* 0x000000140838723c */ /* 0x040fe2000004188c */
        /* <DEDUP_REMOVED lines=10> */
[----:B------:R-:W-:-:S07]  /*d2f0*/  MOV R43, R54 ;  /* 0x00000036002b7202 */ /* 0x000fce0000000f00 */
[C---:B------:R-:W-:Y:S01]  /*d300*/  HMMA.16816.F32.BF16 R52, R8.reuse, R22, R132 ;  /* 0x000000160834723c */ /* 0x040fe20000041884 */
[----:B------:R-:W-:Y:S01]  /*d310*/  LDSM.16.MT88.4 R20, [R213+0xd000] ;  /* 0x00d00000d514783b */ /* 0x000fe20000004200 */
[----:B-1----:R-:W-:Y:S01]  /*d320*/  MOV R5, R6 ;  /* 0x0000000600057202 */ /* 0x002fe20000000f00 */
[----:B------:R-:W-:Y:S01]  /*d330*/  IMAD.MOV.U32 R6, RZ, RZ, R7 ;  /* 0x000000ffff067224 */ /* 0x000fe200078e0007 */
[----:B------:R-:W-:Y:S02]  /*d340*/  MOV R7, R24 ;  /* 0x0000001800077202 */ /* 0x000fe40000000f00 */
[----:B------:R-:W-:Y:S01]  /*d350*/  MOV R24, R25 ;  /* 0x0000001900187202 */ /* 0x000fe20000000f00 */
[----:B------:R1:W-:Y:S01]  /*d360*/  MUFU.EX2 R112, R5 ;  /* 0x0000000500707308 */ /* 0x0003e20000000800 */
[----:B------:R-:W-:Y:S01]  /*d370*/  MOV R25, R26 ;  /* 0x0000001a00197202 */ /* 0x000fe20000000f00 */
[C---:B------:R-:W-:Y:S01]  /*d380*/  HMMA.16816.F32.BF16 R36, R8.reuse, R18, R120 ;  /* 0x000000120824723c */ /* 0x040fe20000041878 */
[----:B------:R-:W-:Y:S01]  /*d390*/  MOV R26, R42 ;  /* 0x0000002a001a7202 */ /* 0x000fe20000000f00 */
[----:B------:R-:W-:Y:S01]  /*d3a0*/  IMAD.MOV.U32 R42, RZ, RZ, R78 ;  /* 0x000000ffff2a7224 */ /* 0x000fe200078e004e */
[----:B------:R-:W2:Y:S05]  /*d3b0*/  LDSM.16.MT88.4 R16, [R214+0xd000] ;  /* 0x00d00000d610783b */ /* 0x000eaa0000004200 */
[----:B------:R-:W-:Y:S01]  /*d3c0*/  HMMA.16816.F32.BF16 R32, R8, R14, R108 ;  /* 0x0000000e0820723c */ /* 0x000fe2000004186c */
[----:B------:R-:W3:Y:S01]  /*d3d0*/  LDSM.16.MT88.4 R12, [R216+0xd000] ;  /* 0x00d00000d80c783b */ /* 0x000ee20000004200 */
[----:B-1----:R-:W-:Y:S01]  /*d3e0*/  MOV R5, R6 ;  /* 0x0000000600057202 */ /* 0x002fe20000000f00 */
[----:B------:R-:W1:Y:S01]  /*d3f0*/  MUFU.EX2 R108, R221 ;  /* 0x000000dd006c7308 */ /* 0x000e620000000800 */
[----:B------:R-:W-:-:S02]  /*d400*/  MOV R6, R7 ;  /* 0x0000000700067202 */ /* 0x000fc40000000f00 */
[----:B------:R-:W-:Y:S01]  /*d410*/  MOV R7, R24 ;  /* 0x0000001800077202 */ /* 0x000fe20000000f00 */
[----:B------:R-:W-:Y:S01]  /*d420*/  IMAD.MOV.U32 R24, RZ, RZ, R25 ;  /* 0x000000ffff187224 */ /* 0x000fe200078e0019 */
[----:B------:R-:W-:Y:S02]  /*d430*/  MOV R25, R26 ;  /* 0x0000001a00197202 */ /* 0x000fe40000000f00 */
[----:B------:R-:W-:Y:S02]  /*d440*/  MOV R26, R42 ;  /* 0x0000002a001a7202 */ /* 0x000fe40000000f00 */
[----:B------:R-:W-:Y:S02]  /*d450*/  MOV R42, R2 ;  /* 0x00000002002a7202 */ /* 0x000fe40000000f00 */
[----:B------:R-:W-:Y:S01]  /*d460*/  MOV R2, R246 ;  /* 0x000000f600027202 */ /* 0x000fe20000000f00 */
[----:B------:R4:W-:Y:S01]  /*d470*/  MUFU.EX2 R113, R5 ;  /* 0x0000000500717308 */ /* 0x0009e20000000800 */
[----:B------:R-:W-:Y:S01]  /*d480*/  IMAD.MOV.U32 R4, RZ, RZ, R6 ;  /* 0x000000ffff047224 */ /* 0x000fe200078e0006 */
[----:B------:R-:W-:-:S02]  /*d490*/  MOV R78, R251 ;  /* 0x000000fb004e7202 */ /* 0x000fc40000000f00 */
[----:B------:R-:W-:Y:S01]  /*d4a0*/  MOV R114, R42 ;  /* 0x0000002a00727202 */ /* 0x000fe20000000f00 */
[----:B------:R-:W-:Y:S01]  /*d4b0*/  FADD.FTZ R0, R4, R0 ;  /* 0x0000000004007221 */ /* 0x000fe20000010000 */
[----:B------:R-:W-:Y:S01]  /*d4c0*/  MOV R6, R24 ;  /* 0x0000001800067202 */ /* 0x000fe20000000f00 */
[----:B------:R-:W-:Y:S01]  /*d4d0*/  FADD.FTZ R4, R167, R160 ;  /* 0x000000a0a7047221 */ /* 0x000fe20000010000 */
[----:B------:R-:W-:Y:S01]  /*d4e0*/  MUFU.EX2 R109, R220 ;  /* 0x000000dc006d7308 */ /* 0x000fe20000000800 */
[----:B------:R-:W-:-:S07]  /*d4f0*/  MOV R140, R28 ;  /* 0x0000001c008c7202 */ /* 0x000fce0000000f00 */
[----:B------:R-:W-:Y:S01]  /*d500*/  MUFU.EX2 R248, R248 ;  /* 0x000000f800f87308 */ /* 0x000fe20000000800 */
[----:B----4-:R-:W-:-:S07]  /*d510*/  MOV R5, R7 ;  /* 0x0000000700057202 */ /* 0x010fce0000000f00 */
[----:B------:R-:W-:Y:S01]  /*d520*/  MUFU.EX2 R247, R247 ;  /* 0x000000f700f77308 */ /* 0x000fe20000000800 */
[----:B------:R-:W-:Y:S01]  /*d530*/  MOV R7, R25 ;  /* 0x0000001900077202 */ /* 0x000fe20000000f00 */
[----:B------:R-:W-:-:S06]  /*d540*/  IMAD.MOV.U32 R25, RZ, RZ, R2 ;  /* 0x000000ffff197224 */ /* 0x000fcc00078e0002 */
[----:B------:R-:W-:Y:S01]  /*d550*/  MUFU.EX2 R249, R249 ;  /* 0x000000f900f97308 */ /* 0x000fe20000000800 */
[----:B------:R-:W-:Y:S01]  /*d560*/  FADD.FTZ R2, R164, R161 ;  /* 0x000000a1a4027221 */ /* 0x000fe20000010000 */
[----:B------:R-:W-:Y:S01]  /*d570*/  MOV R24, R26 ;  /* 0x0000001a00187202 */ /* 0x000fe20000000f00 */
[----:B------:R-:W-:Y:S01]  /*d580*/  FADD.FTZ R3, R166, R3 ;  /* 0x00000003a6037221 */ /* 0x000fe20000010000 */
[----:B------:R-:W-:Y:S01]  /*d590*/  MOV R143, R40 ;  /* 0x00000028008f7202 */ /* 0x000fe20000000f00 */
[----:B------:R-:W-:Y:S01]  /*d5a0*/  FADD.FTZ R42, R165, R2 ;  /* 0x00000002a52a7221 */ /* 0x000fe20000010000 */
[----:B------:R-:W-:Y:S01]  /*d5b0*/  MOV R26, R243 ;  /* 0x000000f3001a7202 */ /* 0x000fe20000000f00 */
[----:B------:R-:W-:Y:S01]  /*d5c0*/  IMAD.MOV.U32 R165, RZ, RZ, R27 ;  /* 0x000000ffffa57224 */ /* 0x000fe200078e001b */
[----:B------:R-:W4:Y:S01]  /*d5d0*/  MUFU.EX2 R111, R219 ;  /* 0x000000db006f7308 */ /* 0x000f220000000800 */
[----:B------:R-:W-:Y:S01]  /*d5e0*/  MOV R167, R244 ;  /* 0x000000f400a77202 */ /* 0x000fe20000000f00 */
[----:B------:R1:W5:Y:S01]  /*d5f0*/  LDL.LU R221, [R1+0xa8] ;  /* 0x0000a80001dd7983 */ /* 0x0003620000300800 */
[----:B------:R-:W-:-:S02]  /*d600*/  MOV R28, R242 ;  /* 0x000000f2001c7202 */ /* 0x000fc40000000f00 */
[----:B------:R-:W-:-:S03]  /*d610*/  MOV R27, R245 ;  /* 0x000000f5001b7202 */ /* 0x000fc60000000f00 */
[----:B------:R-:W1:Y:S08]  /*d620*/  MUFU.EX2 R251, R218 ;  /* 0x000000da00fb7308 */ /* 0x000e700000000800 */
[----:B------:R-:W1:Y:S08]  /*d630*/  MUFU.EX2 R110, R217 ;  /* 0x000000d9006e7308 */ /* 0x000e700000000800 */
[----:B------:R-:W2:Y:S08]  /*d640*/  MUFU.EX2 R246, R212 ;  /* 0x000000d400f67308 */ /* 0x000eb00000000800 */
[----:B------:R-:W-:Y:S01]  /*d650*/  MUFU.EX2 R243, R116 ;  /* 0x0000007400f37308 */ /* 0x000fe20000000800 */
[----:B-1----:R-:W-:Y:S01]  /*d660*/  F2FP.BF16.PACK_AB R8, R108, R142 ;  /* 0x0000008e6c08723e */ /* 0x002fe200000010ff */
[----:B------:R-:W-:Y:S01]  /*d670*/  FADD.FTZ R40, R163, R4 ;  /* 0x00000004a3287221 */ /* 0x000fe20000010000 */
[----:B----4-:R-:W-:-:S02]  /*d680*/  F2FP.BF16.PACK_AB R10, R111, R109 ;  /* 0x0000006d6f0a723e */ /* 0x010fc400000010ff */
[----:B------:R-:W-:Y:S02]  /*d690*/  MOV R164, R5 ;  /* 0x0000000500a47202 */ /* 0x000fe40000000f00 */
[----:B------:R-:W-:Y:S01]  /*d6a0*/  MOV R121, R6 ;  /* 0x0000000600797202 */ /* 0x000fe20000000f00 */
[----:B------:R-:W1:Y:S01]  /*d6b0*/  MUFU.EX2 R244, R117 ;  /* 0x0000007500f47308 */ /* 0x000e620000000800 */
[----:B------:R-:W-:Y:S01]  /*d6c0*/  MOV R120, R7 ;  /* 0x0000000700787202 */ /* 0x000fe20000000f00 */
[----:B------:R-:W-:Y:S01]  /*d6d0*/  IMAD.MOV.U32 R122, RZ, RZ, R24 ;  /* 0x000000ffff7a7224 */ /* 0x000fe200078e0018 */
[----:B------:R-:W-:Y:S01]  /*d6e0*/  MOV R166, R25 ;  /* 0x0000001900a67202 */ /* 0x000fe20000000f00 */
[----:B------:R-:W-:Y:S01]  /*d6f0*/  FADD.FTZ R2, R250, R3 ;  /* 0x00000003fa027221 */ /* 0x000fe20000010000 */
[----:B------:R-:W-:Y:S01]  /*d700*/  MOV R115, R26 ;  /* 0x0000001a00737202 */ /* 0x000fe20000000f00 */
[----:B------:R4:W5:Y:S02]  /*d710*/  LDL.LU R220, [R1+0xa4] ;  /* 0x0000a40001dc7983 */ /* 0x0009640000300800 */
[----:B------:R-:W-:Y:S08]  /*d720*/  MUFU.EX2 R242, R118 ;  /* 0x0000007600f27308 */ /* 0x000ff00000000800 */
[----:B------:R-:W3:Y:S01]  /*d730*/  MUFU.EX2 R245, R119 ;  /* 0x0000007700f57308 */ /* 0x000ee20000000800 */
[----:B------:R-:W-:-:S02]  /*d740*/  F2FP.BF16.PACK_AB R9, R251, R248 ;  /* 0x000000f8fb09723e */ /* 0x000fc400000010ff */
[----:B------:R-:W-:Y:S02]  /*d750*/  F2FP.BF16.PACK_AB R11, R112, R110 ;  /* 0x0000006e700b723e */ /* 0x000fe400000010ff */
[----:B--2---:R-:W-:Y:S02]  /*d760*/  F2FP.BF16.PACK_AB R4, R247, R246 ;  /* 0x000000f6f704723e */ /* 0x004fe400000010ff */
[----:B-1----:R-:W-:Y:S02]  /*d770*/  F2FP.BF16.PACK_AB R5, R244, R243 ;  /* 0x000000f3f405723e */ /* 0x002fe400000010ff */
[----:B------:R-:W-:Y:S01]  /*d780*/  F2FP.BF16.PACK_AB R6, R113, R249 ;  /* 0x000000f97106723e */ /* 0x000fe200000010ff */
[----:B------:R-:W-:Y:S01]  /*d790*/  IMAD.MOV.U32 R25, RZ, RZ, R43 ;  /* 0x000000ffff197224 */ /* 0x000fe200078e002b */
[----:B------:R-:W-:Y:S01]  /*d7a0*/  MOV R141, R31 ;  /* 0x0000001f008d7202 */ /* 0x000fe20000000f00 */
[----:B------:R-:W-:Y:S01]  /*d7b0*/  IMAD.MOV.U32 R250, RZ, RZ, R78 ;  /* 0x000000fffffa7224 */ /* 0x000fe200078e004e */
[----:B------:R-:W-:Y:S01]  /*d7c0*/  MOV R24, R41 ;  /* 0x0000002900187202 */ /* 0x000fe20000000f00 */
[----:B------:R-:W-:Y:S01]  /*d7d0*/  MUFU.EX2 R241, R241 ;  /* 0x000000f100f17308 */ /* 0x000fe20000000800 */
[----:B------:R-:W-:Y:S01]  /*d7e0*/  MOV R26, R76 ;  /* 0x0000004c001a7202 */ /* 0x000fe20000000f00 */
[----:B------:R4:W5:Y:S01]  /*d7f0*/  LDL.LU R219, [R1+0xa0] ;  /* 0x0000a00001db7983 */ /* 0x0009620000300800 */
[----:B---3--:R-:W-:Y:S01]  /*d800*/  F2FP.BF16.PACK_AB R7, R245, R242 ;  /* 0x000000f2f507723e */ /* 0x008fe200000010ff */
[----:B------:R-:W-:Y:S01]  /*d810*/  FADD.FTZ R41, R162, R0 ;  /* 0x00000000a2297221 */ /* 0x000fe20000010000 */
[----:B------:R-:W-:-:S02]  /*d820*/  MOV R43, R77 ;  /* 0x0000004d002b7202 */ /* 0x000fc40000000f00 */
[----:B------:R-:W-:Y:S01]  /*d830*/  MOV R31, R79 ;  /* 0x0000004f001f7202 */ /* 0x000fe20000000f00 */
[C---:B------:R-:W-:Y:S01]  /*d840*/  HMMA.16816.F32.BF16 R160, R8.reuse, R16, R124 ;  /* 0x0000001008a0723c */ /* 0x040fe2000004187c */
[----:B------:R-:W-:Y:S01]  /*d850*/  MOV R123, R205 ;  /* 0x000000cd007b7202 */ /* 0x000fe20000000f00 */
[----:B------:R-:W-:Y:S01]  /*d860*/  IMAD.MOV.U32 R3, RZ, RZ, R24 ;  /* 0x000000ffff037224 */ /* 0x000fe200078e0018 */
[----:B------:R-:W-:Y:S01]  /*d870*/  MOV R0, R26 ;  /* 0x0000001a00007202 */ /* 0x000fe20000000f00 */
[----:B------:R-:W-:Y:S01]  /*d880*/  MUFU.EX2 R208, R208 ;  /* 0x000000d000d07308 */ /* 0x000fe20000000800 */
[----:B------:R4:W5:Y:S03]  /*d890*/  LDL.LU R218, [R1+0x9c] ;  /* 0x00009c0001da7983 */ /* 0x0009660000300800 */
[----:B------:R-:W-:Y:S01]  /*d8a0*/  HMMA.16816.F32.BF16 R76, R8, R22, R128 ;  /* 0x00000016084c723c */ /* 0x000fe20000041880 */
[----:B------:R-:W-:Y:S01]  /*d8b0*/  MOV R125, R207 ;  /* 0x000000cf007d7202 */ /* 0x000fe20000000f00 */
[----:B------:R-:W-:Y:S01]  /*d8c0*/  IMAD.MOV.U32 R126, RZ, RZ, R206 ;  /* 0x000000ffff7e7224 */ /* 0x000fe200078e00ce */
[----:B------:R-:W-:Y:S01]  /*d8d0*/  MOV R124, R27 ;  /* 0x0000001b007c7202 */ /* 0x000fe20000000f00 */
[----:B------:R-:W-:-:S04]  /*d8e0*/  IMAD.MOV.U32 R127, RZ, RZ, R29 ;  /* 0x000000ffff7f7224 */ /* 0x000fc800078e001d */
[----:B------:R-:W-:Y:S01]  /*d8f0*/  HMMA.16816.F32.BF16 R176, R4, R16, R176 ;  /* 0x0000001004b0723c */ /* 0x000fe200000418b0 */
[----:B------:R-:W-:-:S07]  /*d900*/  MOV R131, R140 ;  /* 0x0000008c00837202 */ /* 0x000fce0000000f00 */
        /* <DEDUP_REMOVED lines=9> */
[----:B------:R-:W-:Y:S01]  /*d9a0*/  MOV R143, R28 ;  /* 0x0000001c008f7202 */ /* 0x000fe20000000f00 */
[----:B------:R-:W1:Y:S01]  /*d9b0*/  LDSM.16.MT88.4 R24, [R213+0xf000] ;  /* 0x00f00000d518783b */ /* 0x000e620000004200 */
[----:B------:R-:W-:Y:S02]  /*d9c0*/  MOV R141, R30 ;  /* 0x0000001e008d7202 */ /* 0x000fe40000000f00 */
[----:B------:R-:W-:Y:S01]  /*d9d0*/  MOV R99, R31 ;  /* 0x0000001f00637202 */ /* 0x000fe20000000f00 */
[----:B------:R-:W-:Y:S02]  /*d9e0*/  LDSM.16.MT88.4 R20, [R214+0xf000] ;  /* 0x00f00000d614783b */ /* 0x000fe40000004200 */
[C---:B------:R-:W-:Y:S02]  /*d9f0*/  HMMA.16816.F32.BF16 R204, R8.reuse, R18, R104 ;  /* 0x0000001208cc723c */ /* 0x040fe40000041868 */
[----:B------:R-:W2:Y:S04]  /*da00*/  LDSM.16.MT88.4 R16, [R216+0xf000] ;  /* 0x00f00000d810783b */ /* 0x000ea80000004200 */
[----:B------:R-:W3:Y:S02]  /*da10*/  LDSM.16.MT88.4 R28, [R215+0xd000] ;  /* 0x00d00000d71c783b */ /* 0x000ee40000004200 */
[-C--:B------:R-:W-:Y:S08]  /*da20*/  HMMA.16816.F32.BF16 R136, R8, R12.reuse, R100 ;  /* 0x0000000c0888723c */ /* 0x080ff00000041864 */
[C---:B------:R-:W-:Y:S08]  /*da30*/  HMMA.16816.F32.BF16 R184, R4.reuse, R12, R184 ;  /* 0x0000000c04b8723c */ /* 0x040ff000000418b8 */
[----:B------:R-:W-:Y:S01]  /*da40*/  HMMA.16816.F32.BF16 R196, R4, R14, R196 ;  /* 0x0000000e04c4723c */ /* 0x000fe200000418c4 */
[----:B------:R-:W4:Y:S01]  /*da50*/  LDSM.16.MT88.4 R12, [R215+0xf000] ;  /* 0x00f00000d70c783b */ /* 0x000f220000004200 */
[----:B------:R-:W-:-:S02]  /*da60*/  FADD.FTZ R0, R0, R42 ;  /* 0x0000002a00007221 */ /* 0x000fc40000010000 */
[----:B------:R-:W-:Y:S01]  /*da70*/  FADD.FTZ R3, R3, R40 ;  /* 0x0000002803037221 */ /* 0x000fe20000010000 */
[----:B------:R-:W3:Y:S01]  /*da80*/  MUFU.EX2 R43, R43 ;  /* 0x0000002b002b7308 */ /* 0x000ee20000000800 */
[----:B------:R-:W-:Y:S01]  /*da90*/  FADD.FTZ R2, R129, R2 ;  /* 0x0000000281027221 */ /* 0x000fe20000010000 */
[----:B------:R3:W5:Y:S01]  /*daa0*/  LDL.LU R217, [R1+0x98] ;  /* 0x0000980001d97983 */ /* 0x0007620000300800 */
[C---:B-1----:R-:W-:Y:S08]  /*dab0*/  HMMA.16816.F32.BF16 R100, R4.reuse, R24, R92 ;  /* 0x000000180464723c */ /* 0x042ff0000004185c */
[-C--:B--2---:R-:W-:Y:S08]  /*dac0*/  HMMA.16816.F32.BF16 R104, R4, R16.reuse, R72 ;  /* 0x000000100468723c */ /* 0x084ff00000041848 */
[----:B------:R-:W-:Y:S01]  /*dad0*/  HMMA.16816.F32.BF16 R48, R8, R16, R48 ;  /* 0x000000100830723c */ /* 0x000fe20000041830 */
[----:B------:R1:W-:Y:S01]  /*dae0*/  MUFU.EX2 R17, R131 ;  /* 0x0000008300117308 */ /* 0x0003e20000000800 */
[----:B------:R-:W-:-:S06]  /*daf0*/  FADD.FTZ R0, R130, R0 ;  /* 0x0000000082007221 */ /* 0x000fcc0000010000 */
[----:B---3--:R-:W-:Y:S01]  /*db00*/  HMMA.16816.F32.BF16 R192, R4, R28, R192 ;  /* 0x0000001c04c0723c */ /* 0x008fe200000418c0 */
[----:B------:R-:W-:-:S07]  /*db10*/  FADD.FTZ R2, R114, R2 ;  /* 0x0000000272027221 */ /* 0x000fce0000010000 */
[C---:B------:R-:W-:Y:S01]  /*db20*/  HMMA.16816.F32.BF16 R200, R4.reuse, R30, R200 ;  /* 0x0000001e04c8723c */ /* 0x040fe200000418c8 */
[----:B-1----:R-:W-:Y:S01]  /*db30*/  MOV R131, R250 ;  /* 0x000000fa00837202 */ /* 0x002fe20000000f00 */
[----:B------:R-:W-:Y:S01]  /*db40*/  MUFU.EX2 R210, R210 ;  /* 0x000000d200d27308 */ /* 0x000fe20000000800 */
[----:B------:R-:W-:Y:S01]  /*db50*/  MOV R250, R165 ;  /* 0x000000a500fa7202 */ /* 0x000fe20000000f00 */
[----:B------:R1:W5:Y:S01]  /*db60*/  LDL.LU R212, [R1+0x94] ;  /* 0x0000940001d47983 */ /* 0x0003620000300800 */
[----:B------:R-:W-:Y:S01]  /*db70*/  FADD.FTZ R0, R115, R0 ;  /* 0x0000000073007221 */ /* 0x000fe20000010000 */
[----:B------:R-:W-:Y:S02]  /*db80*/  F2FP.BF16.PACK_AB R130, R43, R241 ;  /* 0x000000f12b82723e */ /* 0x000fe400000010ff */
[----:B------:R-:W-:Y:S01]  /*db90*/  HMMA.16816.F32.BF16 R88, R4, R26, R88 ;  /* 0x0000001a0458723c */ /* 0x000fe20000041858 */
[----:B------:R-:W-:Y:S01]  /*dba0*/  FADD.FTZ R3, R250, R3 ;  /* 0x00000003fa037221 */ /* 0x000fe20000010000 */
[----:B------:R-:W-:Y:S01]  /*dbb0*/  MUFU.EX2 R16, R164 ;  /* 0x000000a400107308 */ /* 0x000fe20000000800 */
[----:B------:R-:W-:-:S02]  /*dbc0*/  MOV R42, R111 ;  /* 0x0000006f002a7202 */ /* 0x000fc40000000f00 */
[----:B------:R-:W-:Y:S02]  /*dbd0*/  MOV R40, R109 ;  /* 0x0000006d00287202 */ /* 0x000fe40000000f00 */
[----:B------:R-:W-:Y:S01]  /*dbe0*/  MOV R250, R123 ;  /* 0x0000007b00fa7202 */ /* 0x000fe20000000f00 */
[C---:B------:R-:W-:Y:S02]  /*dbf0*/  HMMA.16816.F32.BF16 R84, R4.reuse, R20, R84 ;  /* 0x000000140454723c */ /* 0x040fe40000041854 */
[----:B------:R-:W-:Y:S06]  /*dc00*/  MUFU.EX2 R209, R209 ;  /* 0x000000d100d17308 */ /* 0x000fec0000000800 */
[C---:B------:R-:W-:Y:S01]  /*dc10*/  HMMA.16816.F32.BF16 R92, R4.reuse, R22, R80 ;  /* 0x00000016045c723c */ /* 0x040fe20000041850 */
[----:B------:R-:W-:Y:S01]  /*dc20*/  LDSM.16.MT88.4 R80, [R213+0xf800] ;  /* 0x00f80000d550783b */ /* 0x000fe20000004200 */
[----:B------:R-:W-:Y:S06]  /*dc30*/  MUFU.EX2 R211, R211 ;  /* 0x000000d300d37308 */ /* 0x000fec0000000800 */
[C---:B------:R-:W-:Y:S02]  /*dc40*/  HMMA.16816.F32.BF16 R68, R4.reuse, R18, R68 ;  /* 0x000000120444723c */ /* 0x040fe40000041844 */
[----:B------:R-:W-:Y:S06]  /*dc50*/  MUFU.EX2 R231, R231 ;  /* 0x000000e700e77308 */ /* 0x000fec0000000800 */
[C---:B----4-:R-:W-:Y:S08]  /*dc60*/  HMMA.16816.F32.BF16 R64, R4.reuse, R12, R64 ;  /* 0x0000000c0440723c */ /* 0x050ff00000041840 */
[----:B------:R-:W-:Y:S07]  /*dc70*/  HMMA.16816.F32.BF16 R60, R4, R14, R60 ;  /* 0x0000000e043c723c */ /* 0x000fee000004183c */
[----:B------:R-:W-:Y:S01]  /*dc80*/  FADD.FTZ R4, R128, R41 ;  /* 0x0000002980047221 */ /* 0x000fe20000010000 */
[----:B------:R-:W-:Y:S01]  /*dc90*/  HMMA.16816.F32.BF16 R56, R8, R20, R56 ;  /* 0x000000140838723c */ /* 0x000fe20000041838 */
[----:B------:R-:W2:Y:S01]  /*dca0*/  MUFU.EX2 R20, R166 ;  /* 0x000000a600147308 */ /* 0x000ea20000000800 */
[----:B------:R-:W-:Y:S01]  /*dcb0*/  MOV R41, R110 ;  /* 0x0000006e00297202 */ /* 0x000fe20000000f00 */
[----:B------:R-:W-:-:S05]  /*dcc0*/  FADD.FTZ R4, R131, R4 ;  /* 0x0000000483047221 */ /* 0x000fca0000010000 */
[C---:B------:R-:W-:Y:S01]  /*dcd0*/  HMMA.16816.F32.BF16 R52, R8.reuse, R22, R52 ;  /* 0x000000160834723c */ /* 0x040fe20000041834 */
[----:B------:R3:W4:Y:S07]  /*dce0*/  MUFU.EX2 R22, R167 ;  /* 0x000000a700167308 */ /* 0x00072e0000000800 */
[----:B------:R-:W-:Y:S01]  /*dcf0*/  HMMA.16816.F32.BF16 R144, R8, R28, R144 ;  /* 0x0000001c0890723c */ /* 0x000fe20000041890 */
[----:B------:R1:W-:Y:S01]  /*dd00*/  MUFU.EX2 R21, R99 ;  /* 0x0000006300157308 */ /* 0x0003e20000000800 */
[----:B--2---:R-:W-:-:S06]  /*dd10*/  F2FP.BF16.PACK_AB R129, R20, R17 ;  /* 0x000000111481723e */ /* 0x004fcc00000010ff */
[----:B------:R-:W-:Y:S01]  /*dd20*/  HMMA.16816.F32.BF16 R116, R8, R24, R152 ;  /* 0x000000180874723c */ /* 0x000fe20000041898 */
[----:B---3--:R-:W2:Y:S01]  /*dd30*/  LDSM.16.MT88.4 R164, [R213+0xd800] ;  /* 0x00d80000d5a4783b */ /* 0x008ea20000004200 */
[----:B------:R-:W3:Y:S01]  /*dd40*/  MUFU.EX2 R23, R124 ;  /* 0x0000007c00177308 */ /* 0x000ee20000000800 */
[----:B----4-:R-:W-:-:S04]  /*dd50*/  F2FP.BF16.PACK_AB R131, R208, R22 ;  /* 0x00000016d083723e */ /* 0x010fc800000010ff */
[----:B------:R-:W-:Y:S01]  /*dd60*/  MOV R155, R108 ;  /* 0x0000006c009b7202 */ /* 0x000fe20000000f00 */
[C---:B------:R-:W-:Y:S01]  /*dd70*/  HMMA.16816.F32.BF16 R28, R8.reuse, R30, R156 ;  /* 0x0000001e081c723c */ /* 0x040fe2000004189c */
[----:B-1----:R-:W-:Y:S04]  /*dd80*/  LDSM.16.MT88.4 R96, [R214+0xf800] ;  /* 0x00f80000d660783b */ /* 0x002fe80000004200 */
[----:B------:R-:W1:Y:S03]  /*dd90*/  LDSM.16.MT88.4 R156, [R214+0xd800] ;  /* 0x00d80000d69c783b */ /* 0x000e660000004200 */
[----:B------:R-:W-:Y:S01]  /*dda0*/  HMMA.16816.F32.BF16 R24, R8, R26, R148 ;  /* 0x0000001a0818723c */ /* 0x000fe20000041894 */
[----:B------:R-:W-:Y:S01]  /*ddb0*/  LDSM.16.MT88.4 R148, [R216+0xd800] ;  /* 0x00d80000d894783b */ /* 0x000fe20000004200 */
[----:B---3--:R-:W-:-:S06]  /*ddc0*/  F2FP.BF16.PACK_AB R128, R23, R21 ;  /* 0x000000151780723e */ /* 0x008fcc00000010ff */
[C---:B------:R-:W-:Y:S01]  /*ddd0*/  HMMA.16816.F32.BF16 R36, R8.reuse, R18, R36 ;  /* 0x000000120824723c */ /* 0x040fe20000041824 */
[----:B------:R3:W-:Y:S06]  /*dde0*/  MUFU.EX2 R18, R127 ;  /* 0x0000007f00127308 */ /* 0x0007ec0000000800 */
[----:B------:R-:W-:Y:S01]  /*ddf0*/  IMAD.MOV.U32 R19, RZ, RZ, R140 ;  /* 0x000000ffff137224 */ /* 0x000fe200078e008c */
[C---:B------:R-:W-:Y:S01]  /*de00*/  HMMA.16816.F32.BF16 R44, R8.reuse, R12, R44 ;  /* 0x0000000c082c723c */ /* 0x040fe2000004182c */
[----:B------:R-:W4:Y:S07]  /*de10*/  MUFU.EX2 R12, R125 ;  /* 0x0000007d000c7308 */ /* 0x000f2e0000000800 */
[----:B------:R-:W-:Y:S01]  /*de20*/  HMMA.16816.F32.BF16 R32, R8, R14, R32 ;  /* 0x0000000e0820723c */ /* 0x000fe20000041820 */
[----:B------:R-:W1:Y:S01]  /*de30*/  MUFU.EX2 R13, R126 ;  /* 0x0000007e000d7308 */ /* 0x000e620000000800 */
[----:B---3--:R-:W-:-:S05]  /*de40*/  F2FP.BF16.PACK_AB R127, R231, R211 ;  /* 0x000000d3e77f723e */ /* 0x008fca00000010ff */
[----:B------:R-:W-:Y:S01]  /*de50*/  FADD.FTZ R10, R120, R4 ;  /* 0x00000004780a7221 */ /* 0x000fe20000010000 */
[----:B------:R-:W-:Y:S01]  /*de60*/  MOV R14, R113 ;  /* 0x00000071000e7202 */ /* 0x000fe20000000f00 */
[----:B------:R-:W-:Y:S01]  /*de70*/  IMAD.MOV.U32 R11, RZ, RZ, R112 ;  /* 0x000000ffff0b7224 */ /* 0x000fe200078e0070 */
[----:B------:R-:W-:Y:S01]  /*de80*/  LDSM.16.MT88.4 R4, [R215+0xf800] ;  /* 0x00f80000d704783b */ /* 0x000fe20000004200 */
[----:B------:R-:W-:Y:S01]  /*de90*/  FADD.FTZ R9, R121, R3 ;  /* 0x0000000379097221 */ /* 0x000fe20000010000 */
[----:B------:R-:W-:Y:S01]  /*dea0*/  MOV R15, R141 ;  /* 0x0000008d000f7202 */ /* 0x000fe20000000f00 */
[----:B------:R-:W-:Y:S01]  /*deb0*/  FADD.FTZ R8, R122, R2 ;  /* 0x000000027a087221 */ /* 0x000fe20000010000 */
[----:B------:R-:W3:Y:S01]  /*dec0*/  LDSM.16.MT88.4 R112, [R216+0xf800] ;  /* 0x00f80000d870783b */ /* 0x000ee20000004200 */
[----:B------:R-:W-:Y:S01]  /*ded0*/  MOV R3, R142 ;  /* 0x0000008e00037202 */ /* 0x000fe20000000f00 */
[----:B--2---:R-:W-:Y:S01]  /*dee0*/  HMMA.16816.F32.BF16 R168, R128, R164, R168 ;  /* 0x000000a480a8723c */ /* 0x004fe200000418a8 */
[----:B------:R-:W-:-:S02]  /*def0*/  MOV R2, R143 ;  /* 0x0000008f00027202 */ /* 0x000fc40000000f00 */
[----:B------:R-:W2:Y:S01]  /*df00*/  LDSM.16.MT88.4 R140, [R215+0xd800] ;  /* 0x00d80000d78c783b */ /* 0x000ea20000004200 */
[----:B----4-:R-:W-:Y:S01]  /*df10*/  F2FP.BF16.PACK_AB R124, R12, R16 ;  /* 0x000000100c7c723e */ /* 0x010fe200000010ff */
[----:B------:R-:W-:Y:S01]  /*df20*/  FADD.FTZ R3, R3, R10 ;  /* 0x0000000a03037221 */ /* 0x000fe20000010000 */
[----:B------:R-:W-:Y:S01]  /*df30*/  F2FP.BF16.PACK_AB R125, R209, R210 ;  /* 0x000000d2d17d723e */ /* 0x000fe200000010ff */
[----:B------:R-:W-:Y:S01]  /*df40*/  FADD.FTZ R0, R2, R0 ;  /* 0x0000000002007221 */ /* 0x000fe20000010000 */
[----:B-1----:R-:W-:Y:S01]  /*df50*/  F2FP.BF16.PACK_AB R126, R18, R13 ;  /* 0x0000000d127e723e */ /* 0x002fe200000010ff */
[----:B------:R-:W-:Y:S01]  /*df60*/  HMMA.16816.F32.BF16 R160, R128, R156, R160 ;  /* 0x0000009c80a0723c */ /* 0x000fe200000418a0 */
[----:B------:R-:W-:-:S04]  /*df70*/  FADD.FTZ R2, R248, R9 ;  /* 0x00000009f8027221 */ /* 0x000fc80000010000 */
[----:B------:R-:W-:-:S03]  /*df80*/  FADD.FTZ R2, R251, R2 ;  /* 0x00000002fb027221 */ /* 0x000fc60000010000 */
[C---:B------:R-:W-:Y:S08]  /*df90*/  HMMA.16816.F32.BF16 R172, R124.reuse, R164, R172 ;  /* 0x000000a47cac723c */ /* 0x040ff000000418ac */
[-C--:B------:R-:W-:Y:S08]  /*dfa0*/  HMMA.16816.F32.BF16 R180, R124, R166.reuse, R180 ;  /* 0x000000a67cb4723c */ /* 0x080ff000000418b4 */
[----:B------:R-:W-:Y:S08]  /*dfb0*/  HMMA.16816.F32.BF16 R164, R128, R166, R76 ;  /* 0x000000a680a4723c */ /* 0x000ff0000004184c */
[C---:B------:R-:W-:Y:S08]  /*dfc0*/  HMMA.16816.F32.BF16 R76, R124.reuse, R82, R88 ;  /* 0x000000527c4c723c */ /* 0x040ff00000041858 */
[C---:B---3--:R-:W-:Y:S08]  /*dfd0*/  HMMA.16816.F32.BF16 R108, R124.reuse, R114, R68 ;  /* 0x000000727c6c723c */ /* 0x048ff00000041844 */
[C---:B------:R-:W-:Y:S07]  /*dfe0*/  HMMA.16816.F32.BF16 R120, R124.reuse, R4, R64 ;  /* 0x000000047c78723c */ /* 0x040fee0000041840 */
[----:B------:R-:W-:Y:S01]  /*dff0*/  IMAD.MOV.U32 R67, RZ, RZ, R155 ;  /* 0x000000ffff437224 */ /* 0x000fe200078e009b */
[C---:B------:R-:W-:Y:S08]  /*e000*/  HMMA.16816.F32.BF16 R72, R124.reuse, R80, R100 ;  /* 0x000000507c48723c */ /* 0x040ff00000041864 */
[----:B------:R-:W-:Y:S08]  /*e010*/  HMMA.16816.F32.BF16 R88, R124, R96, R84 ;  /* 0x000000607c58723c */ /* 0x000ff00000041854 */
[----:B------:R-:W-:Y:S08]  /*e020*/  HMMA.16816.F32.BF16 R68, R128, R80, R116 ;  /* 0x000000508044723c */ /* 0x000ff00000041874 */
        /* <DEDUP_REMOVED lines=12> */
[C---:B------:R-:W-:Y:S07]  /*e0f0*/  HMMA.16816.F32.BF16 R116, R128.reuse, R4, R44 ;  /* 0x000000048074723c */ /* 0x040fee000004182c */
[----:B------:R-:W-:Y:S01]  /*e100*/  FADD.FTZ R5, R246, R8 ;  /* 0x00000008f6057221 */ /* 0x000fe20000010000 */
[----:B------:R-:W-:Y:S01]  /*e110*/  HMMA.16816.F32.BF16 R156, R128, R158, R204 ;  /* 0x0000009e809c723c */ /* 0x000fe200000418cc */
[----:B------:R-:W-:-:S02]  /*e120*/  FADD.FTZ R4, R243, R0 ;  /* 0x00000000f3047221 */ /* 0x000fc40000010000 */
[----:B------:R-:W-:-:S05]  /*e130*/  FADD.FTZ R0, R247, R5 ;  /* 0x00000005f7007221 */ /* 0x000fca0000010000 */
[C---:B------:R-:W-:Y:S07]  /*e140*/  HMMA.16816.F32.BF16 R148, R128.reuse, R150, R132 ;  /* 0x000000968094723c */ /* 0x040fee0000041884 */
[----:B------:R-:W-:Y:S01]  /*e150*/  MOV R133, R15 ;  /* 0x0000000f00857202 */ /* 0x000fe20000000f00 */
[----:B------:R-:W-:Y:S01]  /*e160*/  HMMA.16816.F32.BF16 R140, R128, R142, R28 ;  /* 0x0000008e808c723c */ /* 0x000fe2000004181c */
[----:B------:R-:W-:Y:S02]  /*e170*/  MOV R135, R252 ;  /* 0x000000fc00877202 */ /* 0x000fe40000000f00 */
[----:B------:R-:W-:-:S02]  /*e180*/  MOV R132, R19 ;  /* 0x0000001300847202 */ /* 0x000fc40000000f00 */
[----:B------:R-:W-:-:S03]  /*e190*/  MOV R134, R250 ;  /* 0x000000fa00867202 */ /* 0x000fc60000000f00 */
        /* <DEDUP_REMOVED lines=36> */
[----:B------:R-:W2:Y:S04]  /*e3e0*/  LDL.64 R40, [R1+0x78] ;  /* 0x0000780001287983 */ /* 0x000ea80000100a00 */
        /* <DEDUP_REMOVED lines=10> */
[----:B-1----:R-:W-:Y:S02]  /*e490*/  MOV R4, UR16 ;  /* 0x0000001000047c02 */ /* 0x002fe40008000f00 */
[----:B------:R-:W-:-:S03]  /*e4a0*/  MOV R5, UR17 ;  /* 0x0000001100057c02 */ /* 0x000fc60008000f00 */
        /* <DEDUP_REMOVED lines=50> */
[-C--:B------:R-:W-:Y:S08]  /*e7d0*/  HMMA.16816.F32.BF16 R208, R8, R32.reuse, R208 ;  /* 0x0000002008d0723c */ /* 0x080ff000000418d0 */
[----:B------:R-:W-:Y:S01]  /*e7e0*/  HMMA.16816.F32.BF16 R204, R4, R32, R204 ;  /* 0x0000002004cc723c */ /* 0x000fe200000418cc */
[----:B------:R-:W-:Y:S01]  /*e7f0*/  IMAD.MOV.U32 R231, RZ, RZ, R56 ;  /* 0x000000ffffe77224 */ /* 0x000fe200078e0038 */
[----:B------:R-:W-:-:S02]  /*e800*/  MOV R37, R57 ;  /* 0x0000003900257202 */ /* 0x000fc40000000f00 */
[----:B------:R-:W-:-:S03]  /*e810*/  MOV R36, R58 ;  /* 0x0000003a00247202 */ /* 0x000fc60000000f00 */
[----:B------:R-:W-:Y:S01]  /*e820*/  IMAD.MOV.U32 R32, RZ, RZ, R60 ;  /* 0x000000ffff207224 */ /* 0x000fe200078e003c */
[-C--:B------:R-:W-:Y:S01]  /*e830*/  HMMA.16816.F32.BF16 R244, R8, R28.reuse, R136 ;  /* 0x0000001c08f4723c */ /* 0x080fe20000041888 */
[----:B------:R-:W-:Y:S01]  /*e840*/  MOV R33, R59 ;  /* 0x0000003b00217202 */ /* 0x000fe20000000f00 */
[----:B------:R-:W-:Y:S01]  /*e850*/  IMAD.MOV.U32 R242, RZ, RZ, R52 ;  /* 0x000000fffff27224 */ /* 0x000fe200078e0034 */
[----:B------:R-:W-:Y:S02]  /*e860*/  MOV R241, R53 ;  /* 0x0000003500f17202 */ /* 0x000fe40000000f00 */
[----:B------:R-:W-:Y:S02]  /*e870*/  MOV R21, R54 ;  /* 0x0000003600157202 */ /* 0x000fe40000000f00 */
[----:B------:R-:W-:Y:S01]  /*e880*/  MOV R20, R55 ;  /* 0x0000003700147202 */ /* 0x000fe20000000f00 */
[----:B------:R-:W-:Y:S07]  /*e890*/  HMMA.16816.F32.BF16 R132, R4, R28, R132 ;  /* 0x0000001c0484723c */ /* 0x000fee0000041884 */
[----:B------:R-:W-:Y:S01]  /*e8a0*/  MOV R29, R61 ;  /* 0x0000003d001d7202 */ /* 0x000fe20000000f00 */
[----:B------:R-:W-:Y:S07]  /*e8b0*/  HMMA.16816.F32.BF16 R248, R8, R24, R64 ;  /* 0x0000001808f8723c */ /* 0x000fee0000041840 */
[----:B------:R-:W-:Y:S01]  /*e8c0*/  MOV R25, R62 ;  /* 0x0000003e00197202 */ /* 0x000fe20000000f00 */
[----:B------:R-:W-:Y:S01]  /*e8d0*/  HMMA.16816.F32.BF16 R56, R12, R46, RZ ;  /* 0x0000002e0c38723c */ /* 0x000fe200000418ff */
[----:B------:R-:W-:-:S07]  /*e8e0*/  MOV R24, R63 ;  /* 0x0000003f00187202 */ /* 0x000fce0000000f00 */
[C---:B------:R-:W-:Y:S08]  /*e8f0*/  HMMA.16816.F32.BF16 R60, R12.reuse, R50, RZ ;  /* 0x000000320c3c723c */ /* 0x040ff000000418ff */
[----:B------:R-:W-:Y:S01]  /*e900*/  HMMA.16816.F32.BF16 R52, R12, R42, RZ ;  /* 0x0000002a0c34723c */ /* 0x000fe200000418ff */
[----:B------:R-:W-:Y:S01]  /*e910*/  IMAD.MOV.U32 R28, RZ, RZ, R248 ;  /* 0x000000ffff1c7224 */ /* 0x000fe200078e00f8 */
[----:B------:R-:W-:-:S02]  /*e920*/  MOV R3, R249 ;  /* 0x000000f900037202 */ /* 0x000fc40000000f00 */
[----:B------:R-:W-:Y:S02]  /*e930*/  MOV R2, R250 ;  /* 0x000000fa00027202 */ /* 0x000fe40000000f00 */
[----:B------:R-:W-:Y:S02]  /*e940*/  MOV R0, R251 ;  /* 0x000000fb00007202 */ /* 0x000fe40000000f00 */
[C---:B------:R-:W-:Y:S08]  /*e950*/  HMMA.16816.F32.BF16 R48, R16.reuse, R50, RZ ;  /* 0x000000321030723c */ /* 0x040ff000000418ff */
[C---:B------:R-:W-:Y:S08]  /*e960*/  HMMA.16816.F32.BF16 R44, R16.reuse, R46, RZ ;  /* 0x0000002e102c723c */ /* 0x040ff000000418ff */
[----:B------:R-:W-:Y:S08]  /*e970*/  HMMA.16816.F32.BF16 R40, R16, R42, RZ ;  /* 0x0000002a1028723c */ /* 0x000ff000000418ff */
[-C--:B------:R-:W-:Y:S08]  /*e980*/  HMMA.16816.F32.BF16 R12, R12, R38.reuse, RZ ;  /* 0x000000260c0c723c */ /* 0x080ff000000418ff */
[----:B------:R-:W-:Y:S08]  /*e990*/  HMMA.16816.F32.BF16 R16, R16, R38, RZ ;  /* 0x000000261010723c */ /* 0x000ff000000418ff */
[C---:B------:R-:W-:Y:S08]  /*e9a0*/  HMMA.16816.F32.BF16 R64, R4.reuse, R30, R56 ;  /* 0x0000001e0440723c */ /* 0x040ff00000041838 */
[C---:B------:R-:W-:Y:S08]  /*e9b0*/  HMMA.16816.F32.BF16 R60, R4.reuse, R34, R60 ;  /* 0x00000022043c723c */ /* 0x040ff0000004183c */
[C---:B------:R-:W-:Y:S08]  /*e9c0*/  HMMA.16816.F32.BF16 R136, R4.reuse, R26, R52 ;  /* 0x0000001a0488723c */ /* 0x040ff00000041834 */
[----:B------:R-:W-:Y:S01]  /*e9d0*/  HMMA.16816.F32.BF16 R248, R4, R22, R12 ;  /* 0x0000001604f8723c */ /* 0x000fe2000004180c */
[----:B------:R-:W-:Y:S04]  /*e9e0*/  LDSM.16.M88.4 R4, [R222+0x2000] ;  /* 0x00200000de04783b */ /* 0x000fe80000000200 */
[----:B------:R-:W1:Y:S03]  /*e9f0*/  LDSM.16.M88.4 R12, [R218+0x8000] ;  /* 0x00800000da0c783b */ /* 0x000e660000000200 */
[C---:B------:R-:W-:Y:S08]  /*ea00*/  HMMA.16816.F32.BF16 R48, R8.reuse, R34, R48 ;  /* 0x000000220830723c */ /* 0x040ff00000041830 */
[C---:B------:R-:W-:Y:S08]  /*ea10*/  HMMA.16816.F32.BF16 R56, R8.reuse, R30, R44 ;  /* 0x0000001e0838723c */ /* 0x040ff0000004182c */
[C---:B------:R-:W-:Y:S08]  /*ea20*/  HMMA.16816.F32.BF16 R40, R8.reuse, R26, R40 ;  /* 0x0000001a0828723c */ /* 0x040ff00000041828 */
[----:B------:R-:W-:Y:S01]  /*ea30*/  HMMA.16816.F32.BF16 R16, R8, R22, R16 ;  /* 0x000000160810723c */ /* 0x000fe20000041810 */
[----:B------:R-:W2:Y:S07]  /*ea40*/  LDSM.16.M88.4 R8, [R222] ;  /* 0x00000000de08783b */ /* 0x000eae0000000200 */
[----:B-1----:R-:W-:Y:S07]  /*ea50*/  HMMA.16816.F32.BF16 R52, R4, R12, R204 ;  /* 0x0000000c0434723c */ /* 0x002fee00000418cc */
[----:B------:R-:W-:Y:S01]  /*ea60*/  MOV R206, R21 ;  /* 0x0000001500ce7202 */ /* 0x000fe20000000f00 */
[----:B------:R-:W-:Y:S01]  /*ea70*/  IMAD.MOV.U32 R204, RZ, RZ, R242 ;  /* 0x000000ffffcc7224 */ /* 0x000fe200078e00f2 */
[----:B------:R-:W-:-:S02]  /*ea80*/  MOV R207, R20 ;  /* 0x0000001400cf7202 */ /* 0x000fc40000000f00 */
[----:B------:R-:W-:Y:S01]  /*ea90*/  MOV R205, R241 ;  /* 0x000000f100cd7202 */ /* 0x000fe20000000f00 */
[C---:B--2---:R-:W-:Y:S07]  /*eaa0*/  HMMA.16816.F32.BF16 R44, R8.reuse, R12, R208 ;  /* 0x0000000c082c723c */ /* 0x044fee00000418d0 */
[----:B------:R-:W-:Y:S01]  /*eab0*/  MOV R209, R37 ;  /* 0x0000002500d17202 */ /* 0x000fe20000000f00 */
[----:B------:R-:W-:Y:S01]  /*eac0*/  HMMA.16816.F32.BF16 R20, R8, R14, R48 ;  /* 0x0000000e0814723c */ /* 0x000fe20000041830 */
[----:B------:R-:W-:Y:S01]  /*ead0*/  MOV R210, R36 ;  /* 0x0000002400d27202 */ /* 0x000fe20000000f00 */
[----:B------:R-:W-:Y:S01]  /*eae0*/  IMAD.MOV.U32 R208, RZ, RZ, R231 ;  /* 0x000000ffffd07224 */ /* 0x000fe200078e00e7 */
[----:B------:R-:W-:-:S05]  /*eaf0*/  MOV R211, R33 ;  /* 0x0000002100d37202 */ /* 0x000fca0000000f00 */
[----:B------:R-:W-:Y:S01]  /*eb00*/  HMMA.16816.F32.BF16 R36, R4, R14, R60 ;  /* 0x0000000e0424723c */ /* 0x000fe2000004183c */
[----:B------:R-:W1:Y:S06]  /*eb10*/  LDSM.16.M88.4 R12, [R218+0x8800] ;  /* 0x00880000da0c783b */ /* 0x000e6c0000000200 */
[----:B------:R-:W-:Y:S01]  /*eb20*/  IMAD.MOV.U32 R60, RZ, RZ, R32 ;  /* 0x000000ffff3c7224 */ /* 0x000fe200078e0020 */
[----:B------:R-:W-:Y:S02]  /*eb30*/  MOV R61, R29 ;  /* 0x0000001d003d7202 */ /* 0x000fe40000000f00 */
[----:B------:R-:W-:-:S02]  /*eb40*/  MOV R62, R25 ;  /* 0x00000019003e7202 */ /* 0x000fc40000000f00 */
[----:B------:R-:W-:Y:S01]  /*eb50*/  MOV R63, R24 ;  /* 0x00000018003f7202 */ /* 0x000fe20000000f00 */
[----:B-1----:R-:W-:Y:S07]  /*eb60*/  HMMA.16816.F32.BF16 R32, R8, R12, R244 ;  /* 0x0000000c0820723c */ /* 0x002fee00000418f4 */
[----:B------:R-:W-:Y:S01]  /*eb70*/  IMAD.MOV.U32 R244, RZ, RZ, R28 ;  /* 0x000000fffff47224 */ /* 0x000fe200078e001c */
[----:B------:R-:W-:Y:S01]  /*eb80*/  HMMA.16816.F32.BF16 R24, R4, R14, R64 ;  /* 0x0000000e0418723c */ /* 0x000fe20000041840 */
[----:B------:R-:W-:-:S02]  /*eb90*/  MOV R245, R3 ;  /* 0x0000000300f57202 */ /* 0x000fc40000000f00 */
[----:B------:R-:W-:Y:S02]  /*eba0*/  MOV R246, R2 ;  /* 0x0000000200f67202 */ /* 0x000fe40000000f00 */
[----:B------:R-:W-:-:S03]  /*ebb0*/  MOV R247, R0 ;  /* 0x0000000000f77202 */ /* 0x000fc60000000f00 */
        /* <DEDUP_REMOVED lines=12> */
[----:B------:R-:W-:Y:S01]  /*ec80*/  MOV R42, R65 ;  /* 0x00000041002a7202 */ /* 0x000fe20000000f00 */
[----:B------:R-:W-:Y:S01]  /*ec90*/  HMMA.16816.F32.BF16 R204, R8, R14, R16 ;  /* 0x0000000e08cc723c */ /* 0x000fe20000041810 */
[----:B------:R-:W-:Y:S01]  /*eca0*/  MOV R41, R66 ;  /* 0x0000004200297202 */ /* 0x000fe20000000f00 */
[----:B------:R-:W-:Y:S01]  /*ecb0*/  LDSM.16.M88.4 R12, [R217] ;  /* 0x00000000d90c783b */ /* 0x000fe20000000200 */
[----:B------:R-:W-:-:S03]  /*ecc0*/  MOV R40, R67 ;  /* 0x0000004300287202 */ /* 0x000fc60000000f00 */
[----:B------:R-:W-:Y:S01]  /*ecd0*/  IMAD.MOV.U32 R67, RZ, RZ, R4 ;  /* 0x000000ffff437224 */ /* 0x000fe200078e0004 */
[----:B------:R-:W-:Y:S01]  /*ece0*/  MOV R66, R5 ;  /* 0x0000000500427202 */ /* 0x000fe20000000f00 */
[----:B------:R-:W1:Y:S01]  /*ecf0*/  LDSM.16.M88.4 R8, [R221] ;  /* 0x00000000dd08783b */ /* 0x000e620000000200 */
[----:B------:R-:W-:Y:S02]  /*ed00*/  MOV R65, R6 ;  /* 0x0000000600417202 */ /* 0x000fe40000000f00 */
[----:B------:R-:W-:Y:S02]  /*ed10*/  MOV R64, R7 ;  /* 0x0000000700407202 */ /* 0x000fe40000000f00 */
[----:B------:R-:W2:Y:S01]  /*ed20*/  LDSM.16.M88.4 R4, [R221+0x2000] ;  /* 0x00200000dd04783b */ /* 0x000ea20000000200 */
[-C--:B-1----:R-:W-:Y:S07]  /*ed30*/  HMMA.16816.F32.BF16 R248, R8, R12.reuse, R44 ;  /* 0x0000000c08f8723c */ /* 0x082fee000004182c */
[----:B------:R-:W-:Y:S01]  /*ed40*/  IMAD.MOV.U32 R44, RZ, RZ, R43 ;  /* 0x000000ffff2c7224 */ /* 0x000fe200078e002b */
[----:B--2---:R-:W-:Y:S01]  /*ed50*/  HMMA.16816.F32.BF16 R52, R4, R12, R52 ;  /* 0x0000000c0434723c */ /* 0x004fe20000041834 */
[----:B------:R-:W-:-:S02]  /*ed60*/  MOV R45, R42 ;  /* 0x0000002a002d7202 */ /* 0x000fc40000000f00 */
[----:B------:R-:W-:Y:S02]  /*ed70*/  MOV R46, R41 ;  /* 0x00000029002e7202 */ /* 0x000fe40000000f00 */
[----:B------:R-:W-:-:S03]  /*ed80*/  MOV R47, R40 ;  /* 0x00000028002f7202 */ /* 0x000fc60000000f00 */
[----:B------:R-:W-:Y:S11]  /*ed90*/  HMMA.16816.F32.BF16 R208, R4, R14, R36 ;  /* 0x0000000e04d0723c */ /* 0x000ff60000041824 */
[----:B------:R-:W-:Y:S05]  /*eda0*/  @!UPT UIADD3 URZ, URZ, URZ, URZ ;  /* 0x0000003f3f3ff290 */ /* 0x000fea000fffe03f */
[----:B------:R-:W-:Y:S01]  /*edb0*/  IMAD.MOV.U32 R16, RZ, RZ, R52 ;  /* 0x000000ffff107224 */ /* 0x000fe200078e0034 */
[----:B------:R-:W-:Y:S01]  /*edc0*/  MOV R3, R53 ;  /* 0x0000003500037202 */ /* 0x000fe20000000f00 */
[----:B------:R-:W-:Y:S01]  /*edd0*/  IMAD.MOV.U32 R52, RZ, RZ, R67 ;  /* 0x000000ffff347224 */ /* 0x000fe200078e0043 */
[----:B------:R-:W-:Y:S02]  /*ede0*/  MOV R2, R54 ;  /* 0x0000003600027202 */ /* 0x000fe40000000f00 */
[----:B------:R-:W-:Y:S02]  /*edf0*/  MOV R0, R55 ;  /* 0x0000003700007202 */ /* 0x000fe40000000f00 */
[----:B------:R-:W-:Y:S02]  /*ee00*/  MOV R53, R66 ;  /* 0x0000004200357202 */ /* 0x000fe40000000f00 */
[----:B------:R-:W-:Y:S02]  /*ee10*/  MOV R54, R65 ;  /* 0x0000004100367202 */ /* 0x000fe40000000f00 */
[----:B------:R-:W-:-:S02]  /*ee20*/  MOV R55, R64 ;  /* 0x0000004000377202 */ /* 0x000fc40000000f00 */
[C---:B------:R-:W-:Y:S01]  /*ee30*/  HMMA.16816.F32.BF16 R64, R8.reuse, R14, R20 ;  /* 0x0000000e0840723c */ /* 0x040fe20000041814 */
[----:B------:R-:W1:Y:S07]  /*ee40*/  LDSM.16.M88.4 R12, [R217+0x800] ;  /* 0x00080000d90c783b */ /* 0x000e6e0000000200 */
[-C--:B-1----:R-:W-:Y:S08]  /*ee50*/  HMMA.16816.F32.BF16 R32, R8, R12.reuse, R32 ;  /* 0x0000000c0820723c */ /* 0x082ff00000041820 */
[----:B------:R-:W-:Y:S08]  /*ee60*/  HMMA.16816.F32.BF16 R40, R4, R12, R28 ;  /* 0x0000000c0428723c */ /* 0x000ff0000004181c */
[----:B------:R-:W-:Y:S08]  /*ee70*/  HMMA.16816.F32.BF16 R20, R8, R14, R48 ;  /* 0x0000000e0814723c */ /* 0x000ff00000041830 */
[----:B------:R-:W-:Y:S01]  /*ee80*/  IMAD.MOV.U32 R231, RZ, RZ, R32 ;  /* 0x000000ffffe77224 */ /* 0x000fe200078e0020 */
[----:B------:R-:W-:-:S02]  /*ee90*/  MOV R19, R33 ;  /* 0x0000002100137202 */ /* 0x000fc40000000f00 */
[----:B------:R-:W-:Y:S02]  /*eea0*/  MOV R18, R34 ;  /* 0x0000002200127202 */ /* 0x000fe40000000f00 */
[----:B------:R-:W-:Y:S02]  /*eeb0*/  MOV R17, R35 ;  /* 0x0000002300117202 */ /* 0x000fe40000000f00 */
[C---:B------:R-:W-:Y:S01]  /*eec0*/  HMMA.16816.F32.BF16 R32, R4.reuse, R14, R24 ;  /* 0x0000000e0420723c */ /* 0x040fe20000041818 */
[----:B------:R-:W1:Y:S07]  /*eed0*/  LDSM.16.M88.4 R12, [R217+0x1000] ;  /* 0x00100000d90c783b */ /* 0x000e6e0000000200 */
[C---:B-1----:R-:W-:Y:S07]  /*eee0*/  HMMA.16816.F32.BF16 R28, R4.reuse, R12, R60 ;  /* 0x0000000c041c723c */ /* 0x042fee000004183c */
[----:B------:R-:W-:Y:S01]  /*eef0*/  MOV R61, R19 ;  /* 0x00000013003d7202 */ /* 0x000fe20000000f00 */
[----:B------:R-:W-:Y:S01]  /*ef00*/  HMMA.16816.F32.BF16 R24, R4, R14, R136 ;  /* 0x0000000e0418723c */ /* 0x000fe20000041888 */
[----:B------:R-:W-:Y:S01]  /*ef10*/  MOV R62, R18 ;  /* 0x00000012003e7202 */ /* 0x000fe20000000f00 */
[----:B------:R-:W-:Y:S01]  /*ef20*/  IMAD.MOV.U32 R60, RZ, RZ, R231 ;  /* 0x000000ffff3c7224 */ /* 0x000fe200078e00e7 */
[----:B------:R-:W-:-:S04]  /*ef30*/  MOV R63, R17 ;  /* 0x00000011003f7202 */ /* 0x000fc80000000f00 */
[----:B------:R-:W-:Y:S01]  /*ef40*/  IMAD.MOV.U32 R136, RZ, RZ, R16 ;  /* 0x000000ffff887224 */ /* 0x000fe200078e0010 */
[----:B------:R-:W-:Y:S01]  /*ef50*/  HMMA.16816.F32.BF16 R36, R8, R12, R56 ;  /* 0x0000000c0824723c */ /* 0x000fe20000041838 */
[----:B------:R-:W-:Y:S02]  /*ef60*/  MOV R137, R3 ;  /* 0x0000000300897202 */ /* 0x000fe40000000f00 */
[----:B------:R-:W-:Y:S02]  /*ef70*/  MOV R138, R2 ;  /* 0x00000002008a7202 */ /* 0x000fe40000000f00 */
[----:B------:R-:W-:-:S03]  /*ef80*/  MOV R139, R0 ;  /* 0x00000000008b7202 */ /* 0x000fc60000000f00 */
[----:B------:R-:W-:Y:S01]  /*ef90*/  HMMA.16816.F32.BF16 R16, R8, R14, R132 ;  /* 0x0000000e0810723c */ /* 0x000fe20000041884 */
[----:B------:R-:W1:Y:S07]  /*efa0*/  LDSM.16.M88.4 R12, [R217+0x1800] ;  /* 0x00180000d90c783b */ /* 0x000e6e0000000200 */
        /* <DEDUP_REMOVED lines=11> */
[----:B------:R-:W-:-:S02]  /*f060*/  MOV R3, R133 ;  /* 0x0000008500037202 */ /* 0x000fc40000000f00 */
[----:B------:R-:W-:Y:S02]  /*f070*/  MOV R2, R134 ;  /* 0x0000008600027202 */ /* 0x000fe40000000f00 */
[----:B------:R-:W-:Y:S02]  /*f080*/  MOV R0, R135 ;  /* 0x0000008700007202 */ /* 0x000fe40000000f00 */
[C---:B------:R-:W-:Y:S01]  /*f090*/  HMMA.16816.F32.BF16 R132, R8.reuse, R14, R64 ;  /* 0x0000000e0884723c */ /* 0x040fe20000041840 */
[----:B------:R-:W1:Y:S07]  /*f0a0*/  LDSM.16.M88.4 R12, [R212+0xa800] ;  /* 0x00a80000d40c783b */ /* 0x000e6e0000000200 */
[-C--:B-1----:R-:W-:Y:S08]  /*f0b0*/  HMMA.16816.F32.BF16 R248, R8, R12.reuse, R60 ;  /* 0x0000000c08f8723c */ /* 0x082ff0000004183c */
[C---:B------:R-:W-:Y:S08]  /*f0c0*/  HMMA.16816.F32.BF16 R136, R4.reuse, R12, R40 ;  /* 0x0000000c0488723c */ /* 0x040ff00000041828 */
[-C--:B------:R-:W-:Y:S08]  /*f0d0*/  HMMA.16816.F32.BF16 R64, R4, R14.reuse, R32 ;  /* 0x0000000e0440723c */ /* 0x080ff00000041820 */
[C---:B------:R-:W-:Y:S01]  /*f0e0*/  HMMA.16816.F32.BF16 R60, R8.reuse, R14, R20 ;  /* 0x0000000e083c723c */ /* 0x040fe20000041814 */
[----:B------:R-:W1:Y:S07]  /*f0f0*/  LDSM.16.M88.4 R12, [R212+0xb000] ;  /* 0x00b00000d40c783b */ /* 0x000e6e0000000200 */
        /* <DEDUP_REMOVED lines=8> */
[----:B------:R-:W-:-:S02]  /*f180*/  MOV R49, R3 ;  /* 0x0000000300317202 */ /* 0x000fc40000000f00 */
[----:B------:R-:W-:Y:S02]  /*f190*/  MOV R50, R2 ;  /* 0x0000000200327202 */ /* 0x000fe40000000f00 */
[----:B------:R-:W-:-:S03]  /*f1a0*/  MOV R51, R0 ;  /* 0x0000000000337202 */ /* 0x000fc60000000f00 */
[-C--:B------:R-:W-:Y:S01]  /*f1b0*/  HMMA.16816.F32.BF16 R20, R4, R14.reuse, R52 ;  /* 0x0000000e0414723c */ /* 0x080fe20000041834 */
[----:B------:R-:W-:Y:S07]  /*f1c0*/  LDSM.16.M88.4 R4, [R220+0x6000] ;  /* 0x00600000dc04783b */ /* 0x000fee0000000200 */
[----:B------:R-:W-:Y:S01]  /*f1d0*/  HMMA.16816.F32.BF16 R16, R8, R14, R44 ;  /* 0x0000000e0810723c */ /* 0x000fe2000004182c */
[----:B------:R-:W1:Y:S04]  /*f1e0*/  LDSM.16.M88.4 R12, [R227] ;  /* 0x00000000e30c783b */ /* 0x000e680000000200 */
[----:B------:R-:W2:Y:S03]  /*f1f0*/  LDSM.16.M88.4 R8, [R220+0x4000] ;  /* 0x00400000dc08783b */ /* 0x000ea60000000200 */
[C---:B-1----:R-:W-:Y:S08]  /*f200*/  HMMA.16816.F32.BF16 R48, R4.reuse, R12, R48 ;  /* 0x0000000c0430723c */ /* 0x042ff00000041830 */
[-C--:B------:R-:W-:Y:S08]  /*f210*/  HMMA.16816.F32.BF16 R204, R4, R14.reuse, R204 ;  /* 0x0000000e04cc723c */ /* 0x080ff000000418cc */
[----:B--2---:R-:W-:Y:S08]  /*f220*/  HMMA.16816.F32.BF16 R132, R8, R14, R132 ;  /* 0x0000000e0884723c */ /* 0x004ff00000041884 */
[----:B------:R-:W-:Y:S01]  /*f230*/  IMAD.MOV.U32 R44, RZ, RZ, R48 ;  /* 0x000000ffff2c7224 */ /* 0x000fe200078e0030 */
[----:B------:R-:W-:-:S02]  /*f240*/  MOV R3, R49 ;  /* 0x0000003100037202 */ /* 0x000fc40000000f00 */
[----:B------:R-:W-:Y:S02]  /*f250*/  MOV R2, R50 ;  /* 0x0000003200027202 */ /* 0x000fe40000000f00 */
[----:B------:R-:W-:Y:S02]  /*f260*/  MOV R0, R51 ;  /* 0x0000003300007202 */ /* 0x000fe40000000f00 */
[C---:B------:R-:W-:Y:S01]  /*f270*/  HMMA.16816.F32.BF16 R48, R8.reuse, R12, R244 ;  /* 0x0000000c0830723c */ /* 0x040fe200000418f4 */
[----:B------:R-:W1:Y:S07]  /*f280*/  LDSM.16.M88.4 R12, [R226] ;  /* 0x00000000e20c783b */ /* 0x000e6e0000000200 */
[-C--:B-1----:R-:W-:Y:S08]  /*f290*/  HMMA.16816.F32.BF16 R248, R8, R12.reuse, R248 ;  /* 0x0000000c08f8723c */ /* 0x082ff000000418f8 */
[C---:B------:R-:W-:Y:S08]  /*f2a0*/  HMMA.16816.F32.BF16 R136, R4.reuse, R12, R136 ;  /* 0x0000000c0488723c */ /* 0x040ff00000041888 */
[-C--:B------:R-:W-:Y:S08]  /*f2b0*/  HMMA.16816.F32.BF16 R64, R4, R14.reuse, R64 ;  /* 0x0000000e0440723c */ /* 0x080ff00000041840 */
[C---:B------:R-:W-:Y:S01]  /*f2c0*/  HMMA.16816.F32.BF16 R60, R8.reuse, R14, R60 ;  /* 0x0000000e083c723c */ /* 0x040fe2000004183c */
[----:B------:R-:W1:Y:S07]  /*f2d0*/  LDSM.16.M88.4 R12, [R225] ;  /* 0x00000000e10c783b */ /* 0x000e6e0000000200 */
[-C--:B-1----:R-:W-:Y:S07]  /*f2e0*/  HMMA.16816.F32.BF16 R244, R8, R12.reuse, R208 ;  /* 0x0000000c08f4723c */ /* 0x082fee00000418d0 */
[----:B------:R-:W-:Y:S01]  /*f2f0*/  MOV R208, R44 ;  /* 0x0000002c00d07202 */ /* 0x000fe20000000f00 */
[----:B------:R-:W-:Y:S01]  /*f300*/  HMMA.16816.F32.BF16 R56, R4, R12, R40 ;  /* 0x0000000c0438723c */ /* 0x000fe20000041828 */
[----:B------:R-:W-:Y:S01]  /*f310*/  IMAD.MOV.U32 R209, RZ, RZ, R3 ;  /* 0x000000ffffd17224 */ /* 0x000fe200078e0003 */
[----:B------:R-:W-:-:S02]  /*f320*/  MOV R210, R2 ;  /* 0x0000000200d27202 */ /* 0x000fc40000000f00 */
[----:B------:R-:W-:-:S04]  /*f330*/  MOV R211, R0 ;  /* 0x0000000000d37202 */ /* 0x000fc80000000f00 */
        /* <DEDUP_REMOVED lines=15> */
[----:B------:R-:W-:Y:S01]  /*f430*/  MOV R0, R208 ;  /* 0x000000d000007202 */ /* 0x000fe20000000f00 */
[----:B------:R-:W-:Y:S01]  /*f440*/  IMAD.MOV.U32 R242, RZ, RZ, R210 ;  /* 0x000000fffff27224 */ /* 0x000fe200078e00d2 */
[----:B------:R-:W-:-:S02]  /*f450*/  MOV R243, R209 ;  /* 0x000000d100f37202 */ /* 0x000fc40000000f00 */
[----:B------:R-:W-:Y:S02]  /*f460*/  MOV R241, R211 ;  /* 0x000000d300f17202 */ /* 0x000fe40000000f00 */
[----:B------:R-:W-:Y:S01]  /*f470*/  MOV R51, R0 ;  /* 0x0000000000337202 */ /* 0x000fe20000000f00 */
[-C--:B-1----:R-:W-:Y:S08]  /*f480*/  HMMA.16816.F32.BF16 R208, R8, R12.reuse, R248 ;  /* 0x0000000c08d0723c */ /* 0x082ff000000418f8 */
[C---:B------:R-:W-:Y:S11]  /*f490*/  HMMA.16816.F32.BF16 R132, R4.reuse, R12, R136 ;  /* 0x0000000c0484723c */ /* 0x040ff60000041888 */
[----:B------:R-:W-:Y:S05]  /*f4a0*/  @!UPT UIADD3 URZ, URZ, URZ, URZ ;  /* 0x0000003f3f3ff290 */ /* 0x000fea000fffe03f */
[----:B------:R-:W-:Y:S01]  /*f4b0*/  MOV R231, R208 ;  /* 0x000000d000e77202 */ /* 0x000fe20000000f00 */
[----:B------:R-:W-:Y:S01]  /*f4c0*/  IMAD.MOV.U32 R2, RZ, RZ, R210 ;  /* 0x000000ffff027224 */ /* 0x000fe200078e00d2 */
[----:B------:R-:W-:Y:S02]  /*f4d0*/  MOV R3, R209 ;  /* 0x000000d100037202 */ /* 0x000fe40000000f00 */
[----:B------:R-:W-:Y:S02]  /*f4e0*/  MOV R0, R211 ;  /* 0x000000d300007202 */ /* 0x000fe40000000f00 */
[-C--:B------:R-:W-:Y:S08]  /*f4f0*/  HMMA.16816.F32.BF16 R208, R4, R14.reuse, R64 ;  /* 0x0000000e04d0723c */ /* 0x080ff00000041840 */
[C---:B------:R-:W-:Y:S01]  /*f500*/  HMMA.16816.F32.BF16 R64, R8.reuse, R14, R60 ;  /* 0x0000000e0840723c */ /* 0x040fe2000004183c */
[----:B------:R-:W1:Y:S07]  /*f510*/  LDSM.16.M88.4 R12, [R218+0xb000] ;  /* 0x00b00000da0c783b */ /* 0x000e6e0000000200 */
[-C--:B-1----:R-:W-:Y:S08]  /*f520*/  HMMA.16816.F32.BF16 R136, R8, R12.reuse, R244 ;  /* 0x0000000c0888723c */ /* 0x082ff000000418f4 */
[C---:B------:R-:W-:Y:S08]  /*f530*/  HMMA.16816.F32.BF16 R204, R4.reuse, R12, R56 ;  /* 0x0000000c04cc723c */ /* 0x040ff00000041838 */
[-C--:B------:R-:W-:Y:S07]  /*f540*/  HMMA.16816.F32.BF16 R248, R4, R14.reuse, R52 ;  /* 0x0000000e04f8723c */ /* 0x080fee0000041834 */
[----:B------:R-:W-:Y:S01]  /*f550*/  MOV R52, R51 ;  /* 0x0000003300347202 */ /* 0x000fe20000000f00 */
[----:B------:R-:W-:Y:S01]  /*f560*/  HMMA.16816.F32.BF16 R60, R8, R14, R44 ;  /* 0x0000000e083c723c */ /* 0x000fe2000004182c */
[----:B------:R-:W1:Y:S01]  /*f570*/  LDSM.16.M88.4 R12, [R218+0xb800] ;  /* 0x00b80000da0c783b */ /* 0x000e620000000200 */
        /* <DEDUP_REMOVED lines=9> */
[----:B------:R-:W2:Y:S02]  /*f610*/  LDSM.16.M88.4 R8, [R221+0x4000] ;  /* 0x00400000dd08783b */ /* 0x000ea40000000200 */
[----:B------:R-:W-:-:S02]  /*f620*/  MOV R16, R231 ;  /* 0x000000e700107202 */ /* 0x000fc40000000f00 */
[----:B------:R-:W-:Y:S02]  /*f630*/  MOV R17, R3 ;  /* 0x0000000300117202 */ /* 0x000fe40000000f00 */
[----:B------:R-:W-:Y:S02]  /*f640*/  MOV R18, R2 ;  /* 0x0000000200127202 */ /* 0x000fe40000000f00 */
[----:B------:R-:W-:Y:S01]  /*f650*/  MOV R19, R0 ;  /* 0x0000000000137202 */ /* 0x000fe20000000f00 */
[-C--:B-1----:R-:W-:Y:S08]  /*f660*/  HMMA.16816.F32.BF16 R52, R4, R12.reuse, R52 ;  /* 0x0000000c0434723c */ /* 0x082ff00000041834 */
[----:B--2---:R-:W-:Y:S08]  /*f670*/  HMMA.16816.F32.BF16 R40, R8, R12, R28 ;  /* 0x0000000c0828723c */ /* 0x004ff0000004181c */
[-C--:B------:R-:W-:Y:S08]  /*f680*/  HMMA.16816.F32.BF16 R36, R4, R14.reuse, R24 ;  /* 0x0000000e0424723c */ /* 0x080ff00000041818 */
[----:B------:R-:W-:Y:S01]  /*f690*/  HMMA.16816.F32.BF16 R32, R8, R14, R20 ;  /* 0x0000000e0820723c */ /* 0x000fe20000041814 */
[----:B------:R-:W1:Y:S07]  /*f6a0*/  LDSM.16.M88.4 R12, [R217+0x2800] ;  /* 0x00280000d90c783b */ /* 0x000e6e0000000200 */
[----:B------:R-:W-:-:S02]  /*f6b0*/  FMUL.FTZ R41, R41, c[0x0][0x2ec] ;  /* 0x0000bb0029297a20 */ /* 0x000fc40000410000 */
[----:B------:R-:W-:-:S06]  /*f6c0*/  FMUL.FTZ R43, R43, c[0x0][0x2ec] ;  /* 0x0000bb002b2b7a20 */ /* 0x000fcc0000410000 */
[----:B------:R-:W-:Y:S02]  /*f6d0*/  FMUL.FTZ R39, R39, c[0x0][0x2ec] ;  /* 0x0000bb0027277a20 */ /* 0x000fe40000410000 */
[----:B------:R-:W-:Y:S02]  /*f6e0*/  FMUL.FTZ R36, R36, c[0x0][0x2ec] ;  /* 0x0000bb0024247a20 */ /* 0x000fe40000410000 */
[----:B------:R-:W-:-:S04]  /*f6f0*/  FMUL.FTZ R37, R37, c[0x0][0x2ec] ;  /* 0x0000bb0025257a20 */ /* 0x000fc80000410000 */
[----:B------:R-:W-:Y:S02]  /*f700*/  FMUL.FTZ R34, R34, c[0x0][0x2ec] ;  /* 0x0000bb0022227a20 */ /* 0x000fe40000410000 */
[----:B------:R-:W-:Y:S02]  /*f710*/  FMUL.FTZ R35, R35, c[0x0][0x2ec] ;  /* 0x0000bb0023237a20 */ /* 0x000fe40000410000 */
[----:B------:R-:W-:Y:S02]  /*f720*/  FMUL.FTZ R33, R33, c[0x0][0x2ec] ;  /* 0x0000bb0021217a20 */ /* 0x000fe40000410000 */
[----:B------:R-:W-:Y:S01]  /*f730*/  FMUL.FTZ R32, R32, c[0x0][0x2ec] ;  /* 0x0000bb0020207a20 */ /* 0x000fe20000410000 */
[-C--:B-1----:R-:W-:Y:S08]  /*f740*/  HMMA.16816.F32.BF16 R28, R8, R12.reuse, R16 ;  /* 0x0000000c081c723c */ /* 0x082ff00000041810 */
[C---:B------:R-:W-:Y:S08]  /*f750*/  HMMA.16816.F32.BF16 R24, R4.reuse, R12, R132 ;  /* 0x0000000c0418723c */ /* 0x040ff00000041884 */
[-C--:B------:R-:W-:Y:S08]  /*f760*/  HMMA.16816.F32.BF16 R208, R4, R14.reuse, R208 ;  /* 0x0000000e04d0723c */ /* 0x080ff000000418d0 */
[----:B------:R-:W-:Y:S01]  /*f770*/  HMMA.16816.F32.BF16 R20, R8, R14, R64 ;  /* 0x0000000e0814723c */ /* 0x000fe20000041840 */
[----:B------:R-:W1:Y:S01]  /*f780*/  LDSM.16.M88.4 R12, [R217+0x3000] ;  /* 0x00300000d90c783b */ /* 0x000e620000000200 */
[----:B------:R2:W3:Y:S01]  /*f790*/  MUFU.TANH R64, R35 ;  /* 0x0000002300407308 */ /* 0x0004e20000002400 */
[----:B------:R-:W-:-:S02]  /*f7a0*/  FMUL.FTZ R28, R28, c[0x0][0x2ec] ;  /* 0x0000bb001c1c7a20 */ /* 0x000fc40000410000 */
[----:B------:R-:W-:Y:S02]  /*f7b0*/  FMUL.FTZ R29, R29, c[0x0][0x2ec] ;  /* 0x0000bb001d1d7a20 */ /* 0x000fe40000410000 */
[----:B------:R-:W-:Y:S02]  /*f7c0*/  FMUL.FTZ R30, R30, c[0x0][0x2ec] ;  /* 0x0000bb001e1e7a20 */ /* 0x000fe40000410000 */
[----:B------:R-:W-:Y:S01]  /*f7d0*/  FMUL.FTZ R31, R31, c[0x0][0x2ec] ;  /* 0x0000bb001f1f7a20 */ /* 0x000fe20000410000 */
[----:B------:R4:W1:Y:S01]  /*f7e0*/  MUFU.TANH R65, R33 ;  /* 0x0000002100417308 */ /* 0x0008620000002400 */
[----:B------:R-:W-:Y:S02]  /*f7f0*/  FMUL.FTZ R24, R24, c[0x0][0x2ec] ;  /* 0x0000bb0018187a20 */ /* 0x000fe40000410000 */
[----:B------:R-:W-:Y:S02]  /*f800*/  FMUL.FTZ R25, R25, c[0x0][0x2ec] ;  /* 0x0000bb0019197a20 */ /* 0x000fe40000410000 */
[----:B------:R-:W-:-:S02]  /*f810*/  FMUL.FTZ R26, R26, c[0x0][0x2ec] ;  /* 0x0000bb001a1a7a20 */ /* 0x000fc40000410000 */
[----:B------:R-:W-:Y:S02]  /*f820*/  FMUL.FTZ R27, R27, c[0x0][0x2ec] ;  /* 0x0000bb001b1b7a20 */ /* 0x000fe40000410000 */
[----:B--2---:R-:W-:-:S05]  /*f830*/  FMUL.FTZ R35, R208, c[0x0][0x2ec] ;  /* 0x0000bb00d0237a20 */ /* 0x004fca0000410000 */
[----:B------:R-:W-:Y:S01]  /*f840*/  FMUL.FTZ R20, R20, c[0x0][0x2ec] ;  /* 0x0000bb0014147a20 */ /* 0x000fe20000410000 */
[----:B------:R-:W2:Y:S01]  /*f850*/  MUFU.TANH R35, R35 ;  /* 0x0000002300237308 */ /* 0x000ea20000002400 */
[----:B----4-:R-:W-:Y:S02]  /*f860*/  FMUL.FTZ R33, R38, c[0x0][0x2ec] ;  /* 0x0000bb0026217a20 */ /* 0x010fe40000410000 */
[----:B------:R-:W-:Y:S02]  /*f870*/  FMUL.FTZ R21, R21, c[0x0][0x2ec] ;  /* 0x0000bb0015157a20 */ /* 0x000fe40000410000 */
[----:B------:R-:W-:Y:S02]  /*f880*/  FMUL.FTZ R22, R22, c[0x0][0x2ec] ;  /* 0x0000bb0016167a20 */ /* 0x000fe40000410000 */
[----:B------:R-:W-:Y:S01]  /*f890*/  FMUL.FTZ R23, R23, c[0x0][0x2ec] ;  /* 0x0000bb0017177a20 */ /* 0x000fe20000410000 */
[----:B------:R-:W4:Y:S01]  /*f8a0*/  MUFU.TANH R33, R33 ;  /* 0x0000002100217308 */ /* 0x000f220000002400 */
[-C--:B-1----:R-:W-:Y:S07]  /*f8b0*/  HMMA.16816.F32.BF16 R136, R8, R12.reuse, R136 ;  /* 0x0000000c0888723c */ /* 0x082fee0000041888 */
[----:B------:R-:W1:Y:S01]  /*f8c0*/  MUFU.TANH R38, R26 ;  /* 0x0000001a00267308 */ /* 0x000e620000002400 */
[C---:B------:R-:W-:Y:S08]  /*f8d0*/  HMMA.16816.F32.BF16 R204, R4.reuse, R12, R204 ;  /* 0x0000000c04cc723c */ /* 0x040ff000000418cc */
[-C--:B------:R-:W-:Y:S08]  /*f8e0*/  HMMA.16816.F32.BF16 R248, R4, R14.reuse, R248 ;  /* 0x0000000e04f8723c */ /* 0x080ff000000418f8 */
[----:B------:R-:W-:Y:S01]  /*f8f0*/  HMMA.16816.F32.BF16 R132, R8, R14, R60 ;  /* 0x0000000e0884723c */ /* 0x000fe2000004183c */
[----:B------:R-:W1:Y:S01]  /*f900*/  LDSM.16.M88.4 R12, [R217+0x3800] ;  /* 0x00380000d90c783b */ /* 0x000e620000000200 */
[----:B------:R2:W1:Y:S01]  /*f910*/  MUFU.TANH R60, R41 ;  /* 0x00000029003c7308 */ /* 0x0004620000002400 */
[----:B------:R-:W-:Y:S01]  /*f920*/  FMUL.FTZ R67, R139, c[0x0][0x2ec] ;  /* 0x0000bb008b437a20 */ /* 0x000fe20000410000 */
[----:B------:R-:W-:-:S04]  /*f930*/  DEPBAR.LE SB0, 0x0 ;  /* 0x000080000000791a */ /* 0x000fc80000000000 */
[----:B------:R-:W-:Y:S02]  /*f940*/  FMUL.FTZ R66, R205, c[0x0][0x2ec] ;  /* 0x0000bb00cd427a20 */ /* 0x000fe40000410000 */
[----:B------:R-:W1:Y:S06]  /*f950*/  MUFU.TANH R63, R37 ;  /* 0x00000025003f7308 */ /* 0x000e6c0000002400 */
[----:B------:R-:W-:Y:S02]  /*f960*/  FMUL.FTZ R231, R251, c[0x0][0x2ec] ;  /* 0x0000bb00fbe77a20 */ /* 0x000fe40000410000 */
[----:B--2---:R-:W-:Y:S01]  /*f970*/  FMUL.FTZ R41, R209, c[0x0][0x2ec] ;  /* 0x0000bb00d1297a20 */ /* 0x004fe20000410000 */
[----:B------:R-:W2:Y:S01]  /*f980*/  MUFU.TANH R62, R29 ;  /* 0x0000001d003e7308 */ /* 0x000ea20000002400 */
[----:B------:R-:W-:-:S04]  /*f990*/  FMUL.FTZ R209, R250, c[0x0][0x2ec] ;  /* 0x0000bb00fad17a20 */ /* 0x000fc80000410000 */
[----:B------:R-:W-:Y:S02]  /*f9a0*/  FMUL.FTZ R133, R133, c[0x0][0x2ec] ;  /* 0x0000bb0085857a20 */ /* 0x000fe40000410000 */
[----:B------:R-:W-:Y:S01]  /*f9b0*/  FMUL.FTZ R132, R132, c[0x0][0x2ec] ;  /* 0x0000bb0084847a20 */ /* 0x000fe20000410000 */
[----:B------:R-:W2:Y:S01]  /*f9c0*/  MUFU.TANH R61, R31 ;  /* 0x0000001f003d7308 */ /* 0x000ea20000002400 */
[----:B------:R-:W-:-:S07]  /*f9d0*/  FMUL.FTZ R135, R135, c[0x0][0x2ec] ;  /* 0x0000bb0087877a20 */ /* 0x000fce0000410000 */
[----:B------:R-:W2:Y:S01]  /*f9e0*/  MUFU.TANH R241, R135 ;  /* 0x0000008700f17308 */ /* 0x000ea20000002400 */
[-C--:B-1----:R-:W-:Y:S07]  /*f9f0*/  HMMA.16816.F32.BF16 R244, R8, R12.reuse, R244 ;  /* 0x0000000c08f4723c */ /* 0x082fee00000418f4 */
[----:B------:R-:W1:Y:S01]  /*fa00*/  MUFU.TANH R37, R20 ;  /* 0x0000001400257308 */ /* 0x000e620000002400 */
[C---:B------:R-:W-:Y:S07]  /*fa10*/  HMMA.16816.F32.BF16 R16, R4.reuse, R12, R56 ;  /* 0x0000000c0410723c */ /* 0x040fee0000041838 */
[----:B------:R1:W1:Y:S01]  /*fa20*/  MUFU.TANH R58, R39 ;  /* 0x00000027003a7308 */ /* 0x0002620000002400 */
[----:B------:R-:W-:Y:S01]  /*fa30*/  FMUL.FTZ R12, R40, c[0x0][0x2ec] ;  /* 0x0000bb00280c7a20 */ /* 0x000fe20000410000 */
[----:B------:R-:W-:Y:S01]  /*fa40*/  HMMA.16816.F32.BF16 R4, R4, R14, R48 ;  /* 0x0000000e0404723c */ /* 0x000fe20000041830 */
[----:B------:R-:W-:-:S05]  /*fa50*/  FMUL.FTZ R40, R211, c[0x0][0x2ec] ;  /* 0x0000bb00d3287a20 */ /* 0x000fca0000410000 */
[----:B------:R2:W2:Y:S01]  /*fa60*/  MUFU.TANH R48, R34 ;  /* 0x0000002200307308 */ /* 0x0004a20000002400 */
[----:B------:R-:W-:Y:S02]  /*fa70*/  FMUL.FTZ R13, R42, c[0x0][0x2ec] ;  /* 0x0000bb002a0d7a20 */ /* 0x000fe40000410000 */
[----:B------:R-:W-:Y:S01]  /*fa80*/  FMUL.FTZ R50, R55, c[0x0][0x2ec] ;  /* 0x0000bb0037327a20 */ /* 0x000fe20000410000 */
[----:B------:R-:W-:Y:S01]  /*fa90*/  HMMA.16816.F32.BF16 R8, R8, R14, R44 ;  /* 0x0000000e0808723c */ /* 0x000fe2000004182c */
[----:B------:R-:W-:-:S03]  /*faa0*/  FMUL.FTZ R51, R206, c[0x0][0x2ec] ;  /* 0x0000bb00ce337a20 */ /* 0x000fc60000410000 */
[----:B------:R-:W3:Y:S01]  /*fab0*/  MUFU.TANH R59, R43 ;  /* 0x0000002b003b7308 */ /* 0x000ee20000002400 */
[----:B-1----:R-:W-:Y:S02]  /*fac0*/  FMUL.FTZ R39, R136, c[0x0][0x2ec] ;  /* 0x0000bb0088277a20 */ /* 0x002fe40000410000 */
[----:B------:R-:W-:Y:S02]  /*fad0*/  FMUL.FTZ R136, R207, c[0x0][0x2ec] ;  /* 0x0000bb00cf887a20 */ /* 0x000fe40000410000 */
[----:B------:R-:W-:Y:S02]  /*fae0*/  FMUL.FTZ R15, R54, c[0x0][0x2ec] ;  /* 0x0000bb00360f7a20 */ /* 0x000fe40000410000 */
[----:B------:R-:W-:Y:S01]  /*faf0*/  FMUL.FTZ R46, R53, c[0x0][0x2ec] ;  /* 0x0000bb00352e7a20 */ /* 0x000fe20000410000 */
[----:B------:R-:W1:Y:S01]  /*fb00*/  MUFU.TANH R45, R36 ;  /* 0x00000024002d7308 */ /* 0x000e620000002400 */
[----:B------:R-:W-:Y:S02]  /*fb10*/  FMUL.FTZ R54, R137, c[0x0][0x2ec] ;  /* 0x0000bb0089367a20 */ /* 0x000fe40000410000 */
[----:B------:R-:W-:-:S02]  /*fb20*/  FMUL.FTZ R14, R52, c[0x0][0x2ec] ;  /* 0x0000bb00340e7a20 */ /* 0x000fc40000410000 */
[----:B--2---:R-:W-:Y:S02]  /*fb30*/  FMUL.FTZ R34, R210, c[0x0][0x2ec] ;  /* 0x0000bb00d2227a20 */ /* 0x004fe40000410000 */
[----:B------:R-:W-:Y:S01]  /*fb40*/  FMUL.FTZ R53, R138, c[0x0][0x2ec] ;  /* 0x0000bb008a357a20 */ /* 0x000fe20000410000 */
[----:B------:R2:W1:Y:S01]  /*fb50*/  MUFU.TANH R137, R133 ;  /* 0x0000008500897308 */ /* 0x0004620000002400 */
[----:B------:R-:W-:Y:S02]  /*fb60*/  FMUL.FTZ R52, R204, c[0x0][0x2ec] ;  /* 0x0000bb00cc347a20 */ /* 0x000fe40000410000 */
[----:B------:R-:W-:Y:S02]  /*fb70*/  FMUL.FTZ R207, R248, c[0x0][0x2ec] ;  /* 0x0000bb00f8cf7a20 */ /* 0x000fe40000410000 */
[----:B------:R-:W-:Y:S02]  /*fb80*/  FMUL.FTZ R210, R249, c[0x0][0x2ec] ;  /* 0x0000bb00f9d27a20 */ /* 0x000fe40000410000 */
[----:B------:R-:W-:Y:S01]  /*fb90*/  FMUL.FTZ R138, R244, c[0x0][0x2ec] ;  /* 0x0000bb00f48a7a20 */ /* 0x000fe20000410000 */
[----:B------:R-:W1:Y:S01]  /*fba0*/  MUFU.TANH R12, R12 ;  /* 0x0000000c000c7308 */ /* 0x000e620000002400 */
[----:B------:R-:W-:-:S02]  /*fbb0*/  FMUL.FTZ R139, R245, c[0x0][0x2ec] ;  /* 0x0000bb00f58b7a20 */ /* 0x000fc40000410000 */
[----:B------:R-:W-:Y:S02]  /*fbc0*/  FMUL.FTZ R208, R246, c[0x0][0x2ec] ;  /* 0x0000bb00f6d07a20 */ /* 0x000fe40000410000 */
[----:B------:R-:W-:Y:S02]  /*fbd0*/  FMUL.FTZ R211, R247, c[0x0][0x2ec] ;  /* 0x0000bb00f7d37a20 */ /* 0x000fe40000410000 */
[----:B------:R-:W-:Y:S01]  /*fbe0*/  FMUL.FTZ R16, R16, c[0x0][0x2ec] ;  /* 0x0000bb0010107a20 */ /* 0x000fe20000410000 */
[----:B------:R-:W1:Y:S01]  /*fbf0*/  MUFU.TANH R13, R13 ;  /* 0x0000000d000d7308 */ /* 0x000e620000002400 */
[----:B--2---:R-:W-:Y:S02]  /*fc00*/  FMUL.FTZ R133, R134, c[0x0][0x2ec] ;  /* 0x0000bb0086857a20 */ /* 0x004fe40000410000 */
        /* <DEDUP_REMOVED lines=13> */
[----:B------:R-:W1:Y:S08]  /*fce0*/  MUFU.TANH R15, R15 ;  /* 0x0000000f000f7308 */ /* 0x000e700000002400 */
[----:B------:R-:W1:Y:S08]  /*fcf0*/  MUFU.TANH R50, R50 ;  /* 0x0000003200327308 */ /* 0x000e700000002400 */
[----:B------:R1:W1:Y:S08]  /*fd00*/  MUFU.TANH R49, R32 ;  /* 0x0000002000317308 */ /* 0x0002700000002400 */
        /* <DEDUP_REMOVED lines=8> */
[----:B------:R-:W1:Y:S08]  /*fd90*/  MUFU.TANH R41, R41 ;  /* 0x0000002900297308 */ /* 0x000e700000002400 */
        /* <DEDUP_REMOVED lines=31> */
[----:B------:R1:W1:Y:S01]  /*ff90*/  MUFU.TANH R246, R7 ;  /* 0x0000000700f67308 */ /* 0x0002620000002400 */
[----:B------:R-:W-:Y:S06]  /*ffa0*/  BAR.SYNC.DEFER_BLOCKING 0x0 ;  /* 0x0000000000007b1d */ /* 0x000fec0000010000 */
[----:B------:R-:W-:Y:S05]  /*ffb0*/  @!P0 BRA `(.L_x_480) ;  /* 0x0000024000008947 */ /* 0x000fea0003800000 */
[----:B--234-:R-:W2:Y:S04]  /*ffc0*/  LDL.64 R2, [R1+0x60] ;  /* 0x0000600001027983 */ /* 0x01cea80000100a00 */
[----:B-1----:R-:W3:Y:S01]  /*ffd0*/  LDL.64 R28, [R1+0x58] ;  /* 0x00005800011c7983 */ /* 0x002ee20000100a00 */
        /* <DEDUP_REMOVED lines=34> */
.L_x_480:
[----:B-1234-:R-:W2:Y:S04]  /*10200*/  LDL.LU R2, [R1+0x38] ;  /* 0x0000380001027983 */ /* 0x01eea80000300800 */
[----:B------:R-:W3:Y:S04]  /*10210*/  LDL.LU R0, [R1+0x44] ;  /* 0x0000440001007983 */ /* 0x000ee80000300800 */
[----:B------:R-:W1:Y:S02]  /*10220*/  S2R R4, SR_TID.X ;  /* 0x0000000000047919 */ /* 0x000e640000002100 */
[----:B-1----:R-:W-:-:S05]  /*10230*/  IMAD.SHL.U32 R4, R4, 0x2, RZ ;  /* 0x0000000204047824 */ /* 0x002fca00078e00ff */
[----:B------:R-:W-:Y:S01]  /*10240*/  LOP3.LUT R4, R4, 0x6, RZ, 0xc0, !PT ;  /* 0x0000000604047812 */ /* 0x000fe200078ec0ff */
[----:B--2---:R-:W-:Y:S02]  /*10250*/  IMAD.MOV.U32 R3, RZ, RZ, R2 ;  /* 0x000000ffff037224 */ /* 0x004fe400078e0002 */
[----:B---3--:R-:W-:Y:S01]  /*10260*/  IMAD.MOV.U32 R2, RZ, RZ, R0 ;  /* 0x000000ffff027224 */ /* 0x008fe200078e0000 */
[----:B------:R-:W-:-:S05]  /*10270*/  MOV R0, UR15 ;  /* 0x0000000f00007c02 */ /* 0x000fca0008000f00 */
[----:B------:R-:W-:Y:S02]  /*10280*/  IMAD R0, R0, 0x40, R4 ;  /* 0x0000004000007824 */ /* 0x000fe400078e0204 */
[----:B------:R-:W-:-:S03]  /*10290*/  IMAD.MOV.U32 R4, RZ, RZ, R2 ;  /* 0x000000ffff047224 */ /* 0x000fc600078e0002 */
[C---:B------:R-:W-:Y:S02]  /*102a0*/  ISETP.GE.AND P6, PT, R0.reuse, R240, PT ;  /* 0x000000f00000720c */ /* 0x040fe40003fc6270 */
[C---:B------:R-:W-:Y:S02]  /*102b0*/  IADD3 R2, R0.reuse, 0x1, RZ ;  /* 0x0000000100027810 */ /* 0x040fe40007ffe0ff */
[----:B------:R-:W-:Y:S02]  /*102c0*/  ISETP.LT.OR P6, PT, R0, R236, P6 ;  /* 0x000000ec0000720c */ /* 0x000fe400037c1670 */
[----:B------:R-:W-:Y:S02]  /*102d0*/  ISETP.GE.AND P2, PT, R2, R240, PT ;  /* 0x000000f00200720c */ /* 0x000fe40003f46270 */
[----:B------:R-:W-:Y:S02]  /*102e0*/  FSEL R16, R12, -INF , !P6 ;  /* 0xff8000000c107808 */ /* 0x000fe40007000000 */
[----:B------:R-:W-:-:S02]  /*102f0*/  ISETP.GE.AND P0, PT, R2, R239, PT ;  /* 0x000000ef0200720c */ /* 0x000fc40003f06270 */
[CC--:B------:R-:W-:Y:S02]  /*10300*/  ISETP.GE.AND P5, PT, R2.reuse, R238.reuse, PT ;  /* 0x000000ee0200720c */ /* 0x0c0fe40003fa6270 */
[----:B------:R-:W-:Y:S02]  /*10310*/  ISETP.GE.AND P1, PT, R2, R237, PT ;  /* 0x000000ed0200720c */ /* 0x000fe40003f26270 */
[C---:B------:R-:W-:Y:S02]  /*10320*/  ISETP.GE.AND P4, PT, R0.reuse, R239, PT ;  /* 0x000000ef0000720c */ /* 0x040fe40003f86270 */
[C---:B------:R-:W-:Y:S02]  /*10330*/  ISETP.GE.AND P3, PT, R0.reuse, R238, PT ;  /* 0x000000ee0000720c */ /* 0x040fe40003f66270 */
[----:B------:R-:W-:Y:S02]  /*10340*/  ISETP.GE.AND P6, PT, R0, R237, PT ;  /* 0x000000ed0000720c */ /* 0x000fe40003fc6270 */
[----:B------:R-:W-:-:S02]  /*10350*/  ISETP.LT.OR P2, PT, R2, R236, P2 ;  /* 0x000000ec0200720c */ /* 0x000fc40001741670 */
[CC--:B------:R-:W-:Y:S02]  /*10360*/  ISETP.LT.OR P0, PT, R2.reuse, R235.reuse, P0 ;  /* 0x000000eb0200720c */ /* 0x0c0fe40000701670 */
[C---:B------:R-:W-:Y:S02]  /*10370*/  ISETP.LT.OR P5, PT, R2.reuse, R234, P5 ;  /* 0x000000ea0200720c */ /* 0x040fe40002fa1670 */
[----:B------:R-:W-:Y:S02]  /*10380*/  ISETP.LT.OR P1, PT, R2, R232, P1 ;  /* 0x000000e80200720c */ /* 0x000fe40000f21670 */
        /* <DEDUP_REMOVED lines=18> */
[C---:B------:R-:W-:Y:S02]  /*104b0*/  ISETP.GE.AND P1, PT, R2.reuse, R238, PT ;  /* 0x000000ee0200720c */ /* 0x040fe40003f26270 */
[----:B------:R-:W-:Y:S02]  /*104c0*/  FSEL R23, R59, -INF , !P0 ;  /* 0xff8000003b177808 */ /* 0x000fe40004000000 */
[----:B------:R-:W-:-:S02]  /*104d0*/  ISETP.LT.OR P1, PT, R2, R234, P1 ;  /* 0x000000ea0200720c */ /* 0x000fc40000f21670 */
[----:B------:R-:W-:Y:S02]  /*104e0*/  FSEL R27, R46, -INF , !P5 ;  /* 0xff8000002e1b7808 */ /* 0x000fe40006800000 */
[----:B------:R-:W-:Y:S02]  /*104f0*/  FSEL R30, R63, -INF , !P1 ;  /* 0xff8000003f1e7808 */ /* 0x000fe40004800000 */
[----:B------:R-:W2:Y:S01]  /*10500*/  LDL.LU R63, [R1+0x28] ;  /* 0x00002800013f7983 */ /* 0x000ea20000300800 */
[----:B------:R-:W-:Y:S02]  /*10510*/  FSEL R20, R49, -INF , !P4 ;  /* 0xff80000031147808 */ /* 0x000fe40006000000 */
[C---:B------:R-:W-:Y:S02]  /*10520*/  ISETP.GE.AND P0, PT, R2.reuse, R240, PT ;  /* 0x000000f00200720c */ /* 0x040fe40003f06270 */
[C---:B------:R-:W-:Y:S02]  /*10530*/  ISETP.GE.AND P5, PT, R2.reuse, R239, PT ;  /* 0x000000ef0200720c */ /* 0x040fe40003fa6270 */
[----:B------:R-:W-:-:S02]  /*10540*/  ISETP.GE.AND P4, PT, R2, R237, PT ;  /* 0x000000ed0200720c */ /* 0x000fc40003f86270 */
        /* <DEDUP_REMOVED lines=57> */
[----:B------:R-:W-:Y:S01]  /*108e0*/  FSEL R58, R35, -INF , !P0 ;  /* 0xff800000233a7808 */ /* 0x000fe20004000000 */
[----:B------:R-:W-:Y:S01]  /*108f0*/  IMAD.MOV.U32 R35, RZ, RZ, R5 ;  /* 0x000000ffff237224 */ /* 0x000fe200078e0005 */
[----:B------:R-:W-:Y:S01]  /*10900*/  FSEL R56, R34, -INF , !P5 ;  /* 0xff80000022387808 */ /* 0x000fe20006800000 */
[----:B------:R-:W3:Y:S01]  /*10910*/  LDL.LU R36, [R1+0x2c] ;  /* 0x00002c0001247983 */ /* 0x000ee20000300800 */
        /* <DEDUP_REMOVED lines=9> */
[----:B------:R-:W-:Y:S02]  /*109b0*/  FMNMX.FTZ R3, R252, R16, !PT ;  /* 0x00000010fc037209 */ /* 0x000fe40007810000 */
[----:B------:R-:W-:Y:S02]  /*109c0*/  IADD3 R2, R0, 0x21, RZ ;  /* 0x0000002100027810 */ /* 0x000fe40007ffe0ff */
[----:B------:R-:W-:Y:S02]  /*109d0*/  FSEL R43, R42, -INF , !P4 ;  /* 0xff8000002a2b7808 */ /* 0x000fe40006000000 */
[----:B------:R-:W-:Y:S02]  /*109e0*/  FSEL R42, R41, -INF , !P3 ;  /* 0xff800000292a7808 */ /* 0x000fe40005800000 */
[----:B------:R-:W-:-:S02]  /*109f0*/  FSEL R40, R40, -INF , !P6 ;  /* 0xff80000028287808 */ /* 0x000fc40007000000 */
[----:B------:R-:W-:Y:S02]  /*10a00*/  FSEL R13, R39, -INF , !P2 ;  /* 0xff800000270d7808 */ /* 0x000fe40005000000 */
[----:B------:R-:W-:Y:S02]  /*10a10*/  FMNMX.FTZ R3, R21, R3, !PT ;  /* 0x0000000315037209 */ /* 0x000fe40007810000 */
[C---:B------:R-:W-:Y:S02]  /*10a20*/  ISETP.GE.AND P4, PT, R2.reuse, R240, PT ;  /* 0x000000f00200720c */ /* 0x040fe40003f86270 */
[C---:B------:R-:W-:Y:S02]  /*10a30*/  ISETP.GE.AND P3, PT, R2.reuse, R239, PT ;  /* 0x000000ef0200720c */ /* 0x040fe40003f66270 */
[C---:B------:R-:W-:Y:S02]  /*10a40*/  ISETP.GE.AND P6, PT, R2.reuse, R238, PT ;  /* 0x000000ee0200720c */ /* 0x040fe40003fc6270 */
[----:B------:R-:W-:-:S02]  /*10a50*/  ISETP.GE.AND P2, PT, R2, R237, PT ;  /* 0x000000ed0200720c */ /* 0x000fc40003f46270 */
[----:B------:R-:W-:Y:S02]  /*10a60*/  FMNMX.FTZ R3, R20, R3, !PT ;  /* 0x0000000314037209 */ /* 0x000fe40007810000 */
[C---:B------:R-:W-:Y:S02]  /*10a70*/  ISETP.LT.OR P4, PT, R2.reuse, R236, P4 ;  /* 0x000000ec0200720c */ /* 0x040fe40002781670 */
[C---:B------:R-:W-:Y:S02]  /*10a80*/  ISETP.LT.OR P3, PT, R2.reuse, R235, P3 ;  /* 0x000000eb0200720c */ /* 0x040fe40001f61670 */
[C---:B------:R-:W-:Y:S02]  /*10a90*/  ISETP.LT.OR P6, PT, R2.reuse, R234, P6 ;  /* 0x000000ea0200720c */ /* 0x040fe400037c1670 */
[----:B------:R-:W-:Y:S02]  /*10aa0*/  ISETP.LT.OR P2, PT, R2, R232, P2 ;  /* 0x000000e80200720c */ /* 0x000fe40001741670 */
[----:B------:R-:W-:-:S02]  /*10ab0*/  IADD3 R2, R0, 0x28, RZ ;  /* 0x0000002800027810 */ /* 0x000fc40007ffe0ff */
[----:B------:R-:W-:Y:S02]  /*10ac0*/  FMNMX.FTZ R3, R19, R3, !PT ;  /* 0x0000000313037209 */ /* 0x000fe40007810000 */
[----:B------:R-:W-:Y:S02]  /*10ad0*/  FSEL R251, R53, -INF , !P0 ;  /* 0xff80000035fb7808 */ /* 0x000fe40004000000 */
[----:B------:R-:W-:Y:S02]  /*10ae0*/  FSEL R55, R52, -INF , !P5 ;  /* 0xff80000034377808 */ /* 0x000fe40006800000 */
[----:B------:R-:W-:Y:S02]  /*10af0*/  FSEL R49, R51, -INF , !P1 ;  /* 0xff80000033317808 */ /* 0x000fe40004800000 */
[----:B------:R-:W-:Y:S02]  /*10b00*/  FSEL R12, R54, -INF , !P4 ;  /* 0xff800000360c7808 */ /* 0x000fe40006000000 */
[----:B------:R-:W-:-:S02]  /*10b10*/  ISETP.GE.AND P0, PT, R2, R240, PT ;  /* 0x000000f00200720c */ /* 0x000fc40003f06270 */
[C---:B------:R-:W-:Y:S02]  /*10b20*/  ISETP.GE.AND P5, PT, R2.reuse, R239, PT ;  /* 0x000000ef0200720c */ /* 0x040fe40003fa6270 */
[C---:B------:R-:W-:Y:S02]  /*10b30*/  ISETP.GE.AND P1, PT, R2.reuse, R238, PT ;  /* 0x000000ee0200720c */ /* 0x040fe40003f26270 */
[----:B------:R-:W-:Y:S02]  /*10b40*/  ISETP.GE.AND P4, PT, R2, R237, PT ;  /* 0x000000ed0200720c */ /* 0x000fe40003f86270 */
[----:B------:R-:W-:Y:S02]  /*10b50*/  FMNMX.FTZ R3, R18, R3, !PT ;  /* 0x0000000312037209 */ /* 0x000fe40007810000 */
[C---:B------:R-:W-:Y:S02]  /*10b60*/  ISETP.LT.OR P0, PT, R2.reuse, R236, P0 ;  /* 0x000000ec0200720c */ /* 0x040fe40000701670 */
[----:B------:R-:W-:-:S02]  /*10b70*/  ISETP.LT.OR P5, PT, R2, R235, P5 ;  /* 0x000000eb0200720c */ /* 0x000fc40002fa1670 */
[C---:B------:R-:W-:Y:S02]  /*10b80*/  ISETP.LT.OR P1, PT, R2.reuse, R234, P1 ;  /* 0x000000ea0200720c */ /* 0x040fe40000f21670 */
[----:B------:R-:W-:Y:S02]  /*10b90*/  ISETP.LT.OR P4, PT, R2, R232, P4 ;  /* 0x000000e80200720c */ /* 0x000fe40002781670 */
[----:B------:R-:W-:Y:S02]  /*10ba0*/  IADD3 R2, R0, 0x29, RZ ;  /* 0x0000002900027810 */ /* 0x000fe40007ffe0ff */
[----:B------:R-:W-:Y:S02]  /*10bb0*/  FMNMX.FTZ R3, R17, R3, !PT ;  /* 0x0000000311037209 */ /* 0x000fe40007810000 */
        /* <DEDUP_REMOVED lines=13> */
[----:B------:R-:W-:-:S02]  /*10c90*/  FMNMX.FTZ R2, R14, R3, !PT ;  /* 0x000000030e027209 */ /* 0x000fc40007810000 */
[----:B------:R-:W-:Y:S02]  /*10ca0*/  MOV R59, R4 ;  /* 0x00000004003b7202 */ /* 0x000fe40000000f00 */
[C---:B------:R-:W-:Y:S02]  /*10cb0*/  IADD3 R4, R0.reuse, 0x30, RZ ;  /* 0x0000003000047810 */ /* 0x040fe40007ffe0ff */
[----:B------:R-:W-:Y:S02]  /*10cc0*/  FMNMX.FTZ R2, R13, R2, !PT ;  /* 0x000000020d027209 */ /* 0x000fe40007810000 */
[----:B------:R-:W-:Y:S02]  /*10cd0*/  FSEL R250, R133, -INF , !P5 ;  /* 0xff80000085fa7808 */ /* 0x000fe40006800000 */
[----:B------:R-:W-:Y:S02]  /*10ce0*/  IADD3 R3, R0, 0x31, RZ ;  /* 0x0000003100037810 */ /* 0x000fe40007ffe0ff */
[----:B------:R-:W-:-:S02]  /*10cf0*/  ISETP.GE.AND P5, PT, R4, R240, PT ;  /* 0x000000f00400720c */ /* 0x000fc40003fa6270 */
[----:B------:R-:W-:Y:S02]  /*10d00*/  FMNMX.FTZ R6, R12, R2, !PT ;  /* 0x000000020c067209 */ /* 0x000fe40007810000 */
[----:B------:R-:W-:Y:S02]  /*10d10*/  FSEL R10, R137, -INF , !P3 ;  /* 0xff800000890a7808 */ /* 0x000fe40005800000 */
[----:B------:R-:W-:Y:S02]  /*10d20*/  ISETP.GE.AND P3, PT, R3, R240, PT ;  /* 0x000000f00300720c */ /* 0x000fe40003f66270 */
[----:B------:R-:W-:Y:S02]  /*10d30*/  ISETP.LT.OR P5, PT, R4, R236, P5 ;  /* 0x000000ec0400720c */ /* 0x000fe40002fa1670 */
[C---:B------:R-:W-:Y:S02]  /*10d40*/  IADD3 R2, R0.reuse, 0x38, RZ ;  /* 0x0000003800027810 */ /* 0x040fe40007ffe0ff */
[----:B------:R-:W-:-:S02]  /*10d50*/  IADD3 R5, R0, 0x39, RZ ;  /* 0x0000003900057810 */ /* 0x000fc40007ffe0ff */
[----:B------:R-:W-:Y:S02]  /*10d60*/  FMNMX.FTZ R0, R11, R6, !PT ;  /* 0x000000060b007209 */ /* 0x000fe40007810000 */
[----:B------:R-:W-:Y:S02]  /*10d70*/  ISETP.LT.OR P3, PT, R3, R236, P3 ;  /* 0x000000ec0300720c */ /* 0x000fe40001f61670 */
[----:B------:R-:W-:Y:S02]  /*10d80*/  FSEL R9, R138, -INF , !P5 ;  /* 0xff8000008a097808 */ /* 0x000fe40006800000 */
[----:B------:R-:W-:Y:S02]  /*10d90*/  ISETP.GE.AND P5, PT, R2, R240, PT ;  /* 0x000000f00200720c */ /* 0x000fe40003fa6270 */
[----:B------:R-:W-:Y:S02]  /*10da0*/  FMNMX.FTZ R0, R10, R0, !PT ;  /* 0x000000000a007209 */ /* 0x000fe40007810000 */
[----:B------:R-:W-:-:S02]  /*10db0*/  FSEL R8, R139, -INF , !P3 ;  /* 0xff8000008b087808 */ /* 0x000fc40005800000 */
[----:B------:R-:W-:Y:S02]  /*10dc0*/  ISETP.GE.AND P3, PT, R5, R240, PT ;  /* 0x000000f00500720c */ /* 0x000fe40003f66270 */
[----:B------:R-:W-:Y:S02]  /*10dd0*/  ISETP.LT.OR P5, PT, R2, R236, P5 ;  /* 0x000000ec0200720c */ /* 0x000fe40002fa1670 */
[----:B------:R-:W-:Y:S02]  /*10de0*/  FMNMX.FTZ R0, R9, R0, !PT ;  /* 0x0000000009007209 */ /* 0x000fe40007810000 */
[----:B------:R-:W-:Y:S02]  /*10df0*/  ISETP.LT.OR P3, PT, R5, R236, P3 ;  /* 0x000000ec0500720c */ /* 0x000fe40001f61670 */
[----:B------:R-:W-:Y:S02]  /*10e00*/  FSEL R7, R134, -INF , !P5 ;  /* 0xff80000086077808 */ /* 0x000fe40006800000 */
[----:B------:R-:W-:-:S02]  /*10e10*/  FMNMX.FTZ R0, R8, R0, !PT ;  /* 0x0000000008007209 */ /* 0x000fc40007810000 */
[----:B------:R-:W-:Y:S02]  /*10e20*/  FSEL R6, R135, -INF , !P3 ;  /* 0xff80000087067808 */ /* 0x000fe40005800000 */
[----:B------:R-:W-:-:S04]  /*10e30*/  FMNMX.FTZ R135, R7, R0, !PT ;  /* 0x0000000007877209 */ /* 0x000fc80007810000 */
[----:B------:R-:W-:-:S05]  /*10e40*/  FMNMX.FTZ R135, R6, R135, !PT ;  /* 0x0000008706877209 */ /* 0x000fca0007810000 */
[----:B------:R-:W1:Y:S01]  /*10e50*/  SHFL.BFLY PT, R0, R135, 0x2, 0x1f ;  /* 0x0c401f0087007f89 */ /* 0x000e6200000e0000 */
[----:B------:R-:W-:Y:S02]  /*10e60*/  FSEL R249, R207, -INF , !P1 ;  /* 0xff800000cff97808 */ /* 0x000fe40004800000 */
[----:B------:R-:W-:Y:S02]  /*10e70*/  FSEL R44, R209, -INF , !P4 ;  /* 0xff800000d12c7808 */ /* 0x000fe40006000000 */
[----:B------:R-:W-:Y:S02]  /*10e80*/  FSEL R138, R241, -INF , !P6 ;  /* 0xff800000f18a7808 */ /* 0x000fe40007000000 */
[----:B------:R-:W-:Y:S02]  /*10e90*/  FSEL R207, R210, -INF , !P2 ;  /* 0xff800000d2cf7808 */ /* 0x000fe40005000000 */
[C---:B------:R-:W-:Y:S02]  /*10ea0*/  ISETP.GE.AND P4, PT, R3.reuse, R239, PT ;  /* 0x000000ef0300720c */ /* 0x040fe40003f86270 */
[----:B------:R-:W-:-:S02]  /*10eb0*/  ISETP.GE.AND P6, PT, R3, R238, PT ;  /* 0x000000ee0300720c */ /* 0x000fc40003fc6270 */
[C---:B------:R-:W-:Y:S02]  /*10ec0*/  ISETP.GE.AND P2, PT, R3.reuse, R237, PT ;  /* 0x000000ed0300720c */ /* 0x040fe40003f46270 */
[C---:B------:R-:W-:Y:S02]  /*10ed0*/  ISETP.LT.OR P4, PT, R3.reuse, R235, P4 ;  /* 0x000000eb0300720c */ /* 0x040fe40002781670 */
[C---:B------:R-:W-:Y:S02]  /*10ee0*/  ISETP.LT.OR P6, PT, R3.reuse, R234, P6 ;  /* 0x000000ea0300720c */ /* 0x040fe400037c1670 */
[----:B------:R-:W-:Y:S02]  /*10ef0*/  ISETP.LT.OR P2, PT, R3, R232, P2 ;  /* 0x000000e80300720c */ /* 0x000fe40001741670 */
[----:B-1----:R-:W-:Y:S02]  /*10f00*/  FMNMX.FTZ R135, R135, R0, !PT ;  /* 0x0000000087877209 */ /* 0x002fe40007810000 */
[----:B--2---:R-:W-:-:S03]  /*10f10*/  FMNMX.FTZ R0, R63, R22, !PT ;  /* 0x000000163f007209 */ /* 0x004fc60007810000 */
[----:B------:R-:W1:Y:S01]  /*10f20*/  SHFL.BFLY PT, R3, R135, 0x1, 0x1f ;  /* 0x0c201f0087037f89 */ /* 0x000e6200000e0000 */
[----:B------:R-:W-:-:S04]  /*10f30*/  FMNMX.FTZ R0, R23, R0, !PT ;  /* 0x0000000017007209 */ /* 0x000fc80007810000 */
[----:B------:R-:W-:-:S04]  /*10f40*/  FMNMX.FTZ R0, R24, R0, !PT ;  /* 0x0000000018007209 */ /* 0x000fc80007810000 */
[----:B------:R-:W-:Y:S02]  /*10f50*/  FMNMX.FTZ R0, R26, R0, !PT ;  /* 0x000000001a007209 */ /* 0x000fe40007810000 */
[C---:B------:R-:W-:Y:S02]  /*10f60*/  ISETP.GE.AND P5, PT, R4.reuse, R239, PT ;  /* 0x000000ef0400720c */ /* 0x040fe40003fa6270 */
[----:B------:R-:W-:Y:S02]  /*10f70*/  FMNMX.FTZ R0, R35, R0, !PT ;  /* 0x0000000023007209 */ /* 0x000fe40007810000 */
[----:B------:R-:W-:Y:S02]  /*10f80*/  ISETP.GE.AND P1, PT, R4, R238, PT ;  /* 0x000000ee0400720c */ /* 0x000fe40003f26270 */
[----:B------:R-:W-:Y:S02]  /*10f90*/  FMNMX.FTZ R0, R50, R0, !PT ;  /* 0x0000000032007209 */ /* 0x000fe40007810000 */
[----:B------:R-:W-:-:S02]  /*10fa0*/  ISETP.LT.OR P5, PT, R4, R235, P5 ;  /* 0x000000eb0400720c */ /* 0x000fc40002fa1670 */
[----:B------:R-:W-:Y:S02]  /*10fb0*/  ISETP.LT.OR P1, PT, R4, R234, P1 ;  /* 0x000000ea0400720c */ /* 0x000fe40000f21670 */
[----:B------:R-:W-:Y:S02]  /*10fc0*/  FSEL R53, R231, -INF , !P0 ;  /* 0xff800000e7357808 */ /* 0x000fe40004000000 */
[----:B------:R-:W-:Y:S02]  /*10fd0*/  FMNMX.FTZ R0, R46, R0, !PT ;  /* 0x000000002e007209 */ /* 0x000fe40007810000 */
[----:B------:R-:W-:Y:S02]  /*10fe0*/  ISETP.GE.AND P0, PT, R2, R239, PT ;  /* 0x000000ef0200720c */ /* 0x000fe40003f06270 */
[----:B------:R-:W-:Y:S02]  /*10ff0*/  FSEL R137, R208, -INF , !P5 ;  /* 0xff800000d0897808 */ /* 0x000fe40006800000 */
[----:B------:R-:W-:-:S02]  /*11000*/  FSEL R139, R206, -INF , !P1 ;  /* 0xff800000ce8b7808 */ /* 0x000fc40004800000 */
[C---:B------:R-:W-:Y:S02]  /*11010*/  ISETP.GE.AND P5, PT, R2.reuse, R238, PT ;  /* 0x000000ee0200720c */ /* 0x040fe40003fa6270 */
[C---:B------:R-:W-:Y:S02]  /*11020*/  ISETP.GE.AND P1, PT, R2.reuse, R237, PT ;  /* 0x000000ed0200720c */ /* 0x040fe40003f26270 */
[----:B-1----:R-:W-:Y:S02]  /*11030*/  FMNMX.FTZ R135, R135, R3, !PT ;  /* 0x0000000387877209 */ /* 0x002fe40007810000 */
[----:B------:R-:W-:Y:S02]  /*11040*/  FMNMX.FTZ R0, R43, R0, !PT ;  /* 0x000000002b007209 */ /* 0x000fe40007810000 */
[C---:B------:R-:W-:Y:S02]  /*11050*/  ISETP.LT.OR P0, PT, R2.reuse, R235, P0 ;  /* 0x000000eb0200720c */ /* 0x040fe40000701670 */
[----:B------:R-:W-:-:S02]  /*11060*/  ISETP.LT.OR P5, PT, R2, R234, P5 ;  /* 0x000000ea0200720c */ /* 0x000fc40002fa1670 */
[----:B------:R-:W-:Y:S02]  /*11070*/  ISETP.LT.OR P1, PT, R2, R232, P1 ;  /* 0x000000e80200720c */ /* 0x000fe40000f21670 */
[----:B------:R-:W-:Y:S01]  /*11080*/  FMNMX.FTZ R2, R251, R0, !PT ;  /* 0x00000000fb027209 */ /* 0x000fe20007810000 */
[----:B------:R-:W-:Y:S01]  /*11090*/  FMUL.FTZ R0, R135, c[0x0][0x23c] ;  /* 0x00008f0087007a20 */ /* 0x000fe20000410000 */
[----:B------:R-:W-:Y:S02]  /*110a0*/  FSEL R38, R205, -INF , !P0 ;  /* 0xff800000cd267808 */ /* 0x000fe40004000000 */
[----:B------:R-:W-:-:S04]  /*110b0*/  FSETP.NEU.FTZ.AND P0, PT, R135, -INF , PT ;  /* 0xff8000008700780b */ /* 0x000fc80003f1d000 */
[----:B------:R-:W-:-:S05]  /*110c0*/  FSEL R0, R0, RZ, P0 ;  /* 0x000000ff00007208 */ /* 0x000fca0000000000 */
[--C-:B------:R-:W-:Y:S02]  /*110d0*/  FFMA.FTZ R52, R15, c[0x0][0x23c], -R0.reuse ;  /* 0x00008f000f347a23 */ /* 0x100fe40000010800 */
[----:B------:R-:W-:Y:S02]  /*110e0*/  FFMA.FTZ R15, R7, c[0x0][0x23c], -R0 ;  /* 0x00008f00070f7a23 */ /* 0x000fe40000010800 */
[----:B------:R-:W2:Y:S01]  /*110f0*/  LDL.LU R7, [R1+0x24] ;  /* 0x0000240001077983 */ /* 0x000ea20000300800 */
[----:B------:R-:W-:-:S04]  /*11100*/  FMNMX.FTZ R2, R47, R2, !PT ;  /* 0x000000022f027209 */ /* 0x000fc80007810000 */
[----:B------:R-:W-:Y:S02]  /*11110*/  FMNMX.FTZ R2, R250, R2, !PT ;  /* 0x00000002fa027209 */ /* 0x000fe40007810000 */
[----:B------:R-:W-:Y:S02]  /*11120*/  FSEL R3, R135, RZ, P0 ;  /* 0x000000ff87037208 */ /* 0x000fe40000000000 */
[----:B------:R-:W-:Y:S02]  /*11130*/  FMNMX.FTZ R2, R138, R2, !PT ;  /* 0x000000028a027209 */ /* 0x000fe40007810000 */
[----:B------:R-:W-:Y:S01]  /*11140*/  ISETP.GE.AND P3, PT, R4, R237, PT ;  /* 0x000000ed0400720c */ /* 0x000fe20003f66270 */
[----:B------:R-:W-:Y:S01]  /*11150*/  FADD.FTZ R3, R252, -R3 ;  /* 0x80000003fc037221 */ /* 0x000fe20000010000 */
[----:B------:R-:W-:Y:S02]  /*11160*/  FSEL R136, R211, -INF , !P4 ;  /* 0xff800000d3887808 */ /* 0x000fe40006000000 */
[----:B------:R-:W-:-:S02]  /*11170*/  FMNMX.FTZ R2, R137, R2, !PT ;  /* 0x0000000289027209 */ /* 0x000fc40007810000 */
[----:B------:R-:W-:Y:S01]  /*11180*/  ISETP.LT.OR P3, PT, R4, R232, P3 ;  /* 0x000000e80400720c */ /* 0x000fe20001f61670 */
[----:B------:R-:W-:Y:S01]  /*11190*/  FFMA.FTZ R16, R16, c[0x0][0x23c], -R0 ;  /* 0x00008f0010107a23 */ /* 0x000fe20000010800 */
[----:B------:R-:W-:Y:S01]  /*111a0*/  FMNMX.FTZ R4, R136, R2, !PT ;  /* 0x0000000288047209 */ /* 0x000fe20007810000 */
[----:B------:R-:W-:Y:S01]  /*111b0*/  FMUL.FTZ R2, R3, c[0x0][0x23c] ;  /* 0x00008f0003027a20 */ /* 0x000fe20000410000 */
[----:B------:R-:W-:-:S03]  /*111c0*/  ISETP.GE.AND P4, PT, R5, R239, PT ;  /* 0x000000ef0500720c */ /* 0x000fc60003f86270 */
[----:B------:R-:W-:Y:S01]  /*111d0*/  MUFU.EX2 R16, R16 ;  /* 0x0000001000107308 */ /* 0x000fe20000000800 */
[----:B------:R-:W-:Y:S01]  /*111e0*/  ISETP.LT.OR P4, PT, R5, R235, P4 ;  /* 0x000000eb0500720c */ /* 0x000fe20002781670 */
[----:B------:R-:W-:-:S06]  /*111f0*/  FFMA.FTZ R54, R14, c[0x0][0x23c], -R0 ;  /* 0x00008f000e367a23 */ /* 0x000fcc0000010800 */
[----:B------:R-:W1:Y:S01]  /*11200*/  MUFU.EX2 R2, R2 ;  /* 0x0000000200027308 */ /* 0x000e620000000800 */
        /* <DEDUP_REMOVED lines=13> */
[----:B------:R-:W-:Y:S02]  /*112e0*/  FSEL R37, R204, -INF , !P4 ;  /* 0xff800000cc257808 */ /* 0x000fe40006000000 */
[----:B------:R-:W-:Y:S02]  /*112f0*/  FMNMX.FTZ R4, R38, R4, !PT ;  /* 0x0000000426047209 */ /* 0x000fe40007810000 */
[----:B------:R-:W-:Y:S02]  /*11300*/  FMNMX.FTZ R3, R27, R0, !PT ;  /* 0x000000001b037209 */ /* 0x000fe40007810000 */
[----:B------:R-:W-:Y:S01]  /*11310*/  FMNMX.FTZ R0, R37, R4, !PT ;  /* 0x0000000425007209 */ /* 0x000fe20007810000 */
[----:B-1----:R-:W-:Y:S01]  /*11320*/  FFMA.FTZ R204, R61, R2, R16 ;  /* 0x000000023dcc7223 */ /* 0x002fe20000010010 */
[----:B------:R-:W-:Y:S01]  /*11330*/  MOV R18, R64 ;  /* 0x0000004000127202 */ /* 0x000fe20000000f00 */
[----:B------:R-:W-:Y:S01]  /*11340*/  IMAD.MOV.U32 R134, RZ, RZ, R56 ;  /* 0x000000ffff867224 */ /* 0x000fe200078e0038 */
[----:B------:R-:W-:Y:S01]  /*11350*/  MOV R132, R57 ;  /* 0x0000003900847202 */ /* 0x000fe20000000f00 */
[----:B------:R-:W-:Y:S01]  /*11360*/  IMAD.MOV.U32 R17, RZ, RZ, R55 ;  /* 0x000000ffff117224 */ /* 0x000fe200078e0037 */
[----:B------:R-:W1:Y:S01]  /*11370*/  SHFL.BFLY PT, R4, R0, 0x2, 0x1f ;  /* 0x0c401f0000047f89 */ /* 0x000e6200000e0000 */
[----:B------:R-:W-:-:S02]  /*11380*/  IMAD.MOV.U32 R12, RZ, RZ, R65 ;  /* 0x000000ffff0c7224 */ /* 0x000fc400078e0041 */
[-C--:B------:R-:W-:Y:S02]  /*11390*/  FMUL.FTZ R56, R80, R2.reuse ;  /* 0x0000000250387220 */ /* 0x080fe40000410000 */
[----:B------:R-:W-:Y:S01]  /*113a0*/  FMUL.FTZ R61, R85, R2 ;  /* 0x00000002553d7220 */ /* 0x000fe20000410000 */
[----:B------:R-:W-:Y:S01]  /*113b0*/  MOV R85, R48 ;  /* 0x0000003000557202 */ /* 0x000fe20000000f00 */
[----:B------:R-:W-:Y:S02]  /*113c0*/  IMAD.MOV.U32 R55, RZ, RZ, R60 ;  /* 0x000000ffff377224 */ /* 0x000fe400078e003c */
[-C--:B------:R-:W-:Y:S02]  /*113d0*/  FMUL.FTZ R64, R140, R2.reuse ;  /* 0x000000028c407220 */ /* 0x080fe40000410000 */
[----:B------:R-:W-:Y:S02]  /*113e0*/  FMUL.FTZ R65, R141, R2 ;  /* 0x000000028d417220 */ /* 0x000fe40000410000 */
[----:B------:R-:W-:-:S02]  /*113f0*/  IMAD.MOV.U32 R80, RZ, RZ, R49 ;  /* 0x000000ffff507224 */ /* 0x000fc400078e0031 */
        /* <DEDUP_REMOVED lines=27> */
[----:B------:R-:W-:Y:S01]  /*115b0*/  FMUL.FTZ R209, R129, R2 ;  /* 0x0000000281d17220 */ /* 0x000fe20000410000 */
[----:B------:R-:W3:Y:S01]  /*115c0*/  LDL.LU R128, [R1+0x3c] ;  /* 0x00003c0001807983 */ /* 0x000ee20000300800 */
[C---:B------:R-:W-:Y:S01]  /*115d0*/  ISETP.GE.AND P4, PT, R5.reuse, R238, PT ;  /* 0x000000ee0500720c */ /* 0x040fe20003f86270 */
[----:B------:R-:W-:Y:S01]  /*115e0*/  IMAD.MOV.U32 R84, RZ, RZ, R40 ;  /* 0x000000ffff547224 */ /* 0x000fe200078e0028 */
[----:B------:R-:W-:-:S02]  /*115f0*/  ISETP.GE.AND P0, PT, R5, R237, PT ;  /* 0x000000ed0500720c */ /* 0x000fc40003f06270 */
[----:B-1----:R-:W-:Y:S02]  /*11600*/  FMNMX.FTZ R0, R0, R4, !PT ;  /* 0x0000000400007209 */ /* 0x002fe40007810000 */
[C---:B------:R-:W-:Y:S02]  /*11610*/  ISETP.LT.OR P4, PT, R5.reuse, R234, P4 ;  /* 0x000000ea0500720c */ /* 0x040fe40002781670 */
[----:B------:R-:W-:Y:S02]  /*11620*/  ISETP.LT.OR P0, PT, R5, R232, P0 ;  /* 0x000000e80500720c */ /* 0x000fe40000701670 */
[----:B------:R-:W1:Y:S01]  /*11630*/  SHFL.BFLY PT, R5, R0, 0x1, 0x1f ;  /* 0x0c201f0000057f89 */ /* 0x000e6200000e0000 */
[----:B------:R-:W-:Y:S02]  /*11640*/  FSEL R10, R247, -INF , !P3 ;  /* 0xff800000f70a7808 */ /* 0x000fe40005800000 */
[----:B------:R-:W-:Y:S02]  /*11650*/  FSEL R11, R248, -INF , !P2 ;  /* 0xff800000f80b7808 */ /* 0x000fe40005000000 */
[----:B------:R-:W-:-:S02]  /*11660*/  FSEL R245, R245, -INF , !P1 ;  /* 0xff800000f5f57808 */ /* 0x000fc40004800000 */
[----:B------:R-:W-:Y:S02]  /*11670*/  FSEL R246, R246, -INF , !P0 ;  /* 0xff800000f6f67808 */ /* 0x000fe40004000000 */
[----:B-1----:R-:W-:-:S04]  /*11680*/  FMNMX.FTZ R133, R0, R5, !PT ;  /* 0x0000000500857209 */ /* 0x002fc80007810000 */
[----:B------:R-:W-:Y:S01]  /*11690*/  FSETP.NEU.FTZ.AND P0, PT, R133, -INF , PT ;  /* 0xff8000008500780b */ /* 0x000fe20003f1d000 */
[----:B------:R-:W-:Y:S01]  /*116a0*/  IMAD.MOV.U32 R34, RZ, RZ, R58 ;  /* 0x000000ffff227224 */ /* 0x000fe200078e003a */
        /* <DEDUP_REMOVED lines=16> */
[----:B------:R-:W-:-:S05]  /*117b0*/  FSEL R0, R133, RZ, P0 ;  /* 0x000000ff85007208 */ /* 0x000fca0000000000 */
[----:B------:R-:W-:-:S04]  /*117c0*/  FADD.FTZ R0, R63, -R0 ;  /* 0x800000003f007221 */ /* 0x000fc80000010000 */
[----:B------:R-:W-:-:S06]  /*117d0*/  FMUL.FTZ R0, R0, c[0x0][0x23c] ;  /* 0x00008f0000007a20 */ /* 0x000fcc0000410000 */
[----:B------:R-:W1:Y:S02]  /*117e0*/  MUFU.EX2 R0, R0 ;  /* 0x0000000000007308 */ /* 0x000e640000000800 */
[----:B-1----:R-:W-:Y:S02]  /*117f0*/  FMUL.FTZ R58, R82, R0 ;  /* 0x00000000523a7220 */ /* 0x002fe40000410000 */
[----:B------:R-:W2:Y:S01]  /*11800*/  LDL.LU R82, [R1+0x40] ;  /* 0x0000400001527983 */ /* 0x000ea20000300800 */
[----:B------:R-:W-:Y:S01]  /*11810*/  FMNMX.FTZ R3, R29, R3, !PT ;  /* 0x000000031d037209 */ /* 0x000fe20007810000 */
[----:B------:R-:W-:-:S03]  /*11820*/  IMAD.MOV.U32 R41, RZ, RZ, R62 ;  /* 0x000000ffff297224 */ /* 0x000fc600078e003e */
        /* <DEDUP_REMOVED lines=9> */
[----:B------:R-:W-:Y:S02]  /*118c0*/  FSEL R117, R244, -INF , !P6 ;  /* 0xff800000f4757808 */ /* 0x000fe40007000000 */
[----:B------:R-:W-:Y:S02]  /*118d0*/  FMNMX.FTZ R3, R139, R3, !PT ;  /* 0x000000038b037209 */ /* 0x000fe40007810000 */
[----:B------:R-:W-:Y:S02]  /*118e0*/  FSEL R116, R242, -INF , !P5 ;  /* 0xff800000f2747808 */ /* 0x000fe40006800000 */
[----:B------:R-:W-:Y:S02]  /*118f0*/  FMNMX.FTZ R3, R117, R3, !PT ;  /* 0x0000000375037209 */ /* 0x000fe40007810000 */
[----:B------:R-:W-:-:S02]  /*11900*/  FSEL R40, R243, -INF , !P4 ;  /* 0xff800000f3287808 */ /* 0x000fc40006000000 */
[----:B------:R-:W-:-:S04]  /*11910*/  FMNMX.FTZ R3, R116, R3, !PT ;  /* 0x0000000374037209 */ /* 0x000fc80007810000 */
[----:B------:R-:W-:-:S05]  /*11920*/  FMNMX.FTZ R2, R40, R3, !PT ;  /* 0x0000000328027209 */ /* 0x000fca0007810000 */
[----:B------:R-:W1:Y:S04]  /*11930*/  SHFL.BFLY PT, R3, R2, 0x2, 0x1f ;  /* 0x0c401f0002037f89 */ /* 0x000e6800000e0000 */
[----:B------:R-:W4:Y:S01]  /*11940*/  SHFL.BFLY PT, R6, R4, 0x2, 0x1f ;  /* 0x0c401f0004067f89 */ /* 0x000f2200000e0000 */
[----:B-1----:R-:W-:Y:S01]  /*11950*/  FMNMX.FTZ R2, R2, R3, !PT ;  /* 0x0000000302027209 */ /* 0x002fe20007810000 */
[----:B------:R-:W-:-:S05]  /*11960*/  FMUL.FTZ R3, R133, c[0x0][0x23c] ;  /* 0x00008f0085037a20 */ /* 0x000fca0000410000 */
[----:B------:R-:W-:Y:S02]  /*11970*/  FSEL R3, R3, RZ, P0 ;  /* 0x000000ff03037208 */ /* 0x000fe40000000000 */
[----:B----4-:R-:W-:-:S03]  /*11980*/  FMNMX.FTZ R4, R4, R6, !PT ;  /* 0x0000000604047209 */ /* 0x010fc60007810000 */
[----:B------:R-:W-:Y:S01]  /*11990*/  FFMA.FTZ R5, R22, c[0x0][0x23c], -R3 ;  /* 0x00008f0016057a23 */ /* 0x000fe20000010803 */
[----:B------:R-:W1:Y:S03]  /*119a0*/  SHFL.BFLY PT, R6, R2, 0x1, 0x1f ;  /* 0x0c201f0002067f89 */ /* 0x000e6600000e0000 */
[----:B------:R4:W3:Y:S01]  /*119b0*/  MUFU.EX2 R9, R5 ;  /* 0x0000000500097308 */ /* 0x0008e20000000800 */
[----:B------:R-:W-:Y:S02]  /*119c0*/  IMAD.MOV.U32 R252, RZ, RZ, R50 ;  /* 0x000000fffffc7224 */ /* 0x000fe400078e0032 */
[----:B------:R-:W-:Y:S02]  /*119d0*/  IMAD.MOV.U32 R81, RZ, RZ, R59 ;  /* 0x000000ffff517224 */ /* 0x000fe400078e003b */
[-C--:B------:R-:W-:Y:S02]  /*119e0*/  FMUL.FTZ R66, R142, R0.reuse ;  /* 0x000000008e427220 */ /* 0x080fe40000410000 */
[----:B------:R-:W-:-:S02]  /*119f0*/  FMUL.FTZ R67, R143, R0 ;  /* 0x000000008f437220 */ /* 0x000fc40000410000 */
[-C--:B------:R-:W-:Y:S01]  /*11a00*/  FMUL.FTZ R50, R102, R0.reuse ;  /* 0x0000000066327220 */ /* 0x080fe20000410000 */
[----:B----4-:R-:W4:Y:S01]  /*11a10*/  SHFL.BFLY PT, R5, R4, 0x1, 0x1f ;  /* 0x0c201f0004057f89 */ /* 0x010f2200000e0000 */
        /* <DEDUP_REMOVED lines=28> */
[----:B---3--:R-:W-:-:S02]  /*11be0*/  FFMA.FTZ R102, R128, R0, R9 ;  /* 0x0000000080667223 */ /* 0x008fc40000010009 */
[----:B------:R-:W-:Y:S02]  /*11bf0*/  FFMA.FTZ R0, R23, c[0x0][0x23c], -R3 ;  /* 0x00008f0017007a23 */ /* 0x000fe40000010803 */
[----:B------:R-:W-:Y:S02]  /*11c00*/  IMAD.MOV.U32 R22, RZ, RZ, R55 ;  /* 0x000000ffff167224 */ /* 0x000fe400078e0037 */
[----:B------:R-:W-:Y:S01]  /*11c10*/  IMAD.MOV.U32 R247, RZ, RZ, R134 ;  /* 0x000000fffff77224 */ /* 0x000fe200078e0086 */
[----:B------:R3:W-:Y:S01]  /*11c20*/  MUFU.EX2 R55, R0 ;  /* 0x0000000000377308 */ /* 0x0007e20000000800 */
[----:B-1----:R-:W-:-:S04]  /*11c30*/  FMNMX.FTZ R134, R2, R6, !PT ;  /* 0x0000000602867209 */ /* 0x002fc80007810000 */
[----:B------:R-:W-:Y:S01]  /*11c40*/  FSETP.NEU.FTZ.AND P0, PT, R134, -INF , PT ;  /* 0xff8000008600780b */ /* 0x000fe20003f1d000 */
[----:B------:R-:W-:Y:S02]  /*11c50*/  IMAD.MOV.U32 R248, RZ, RZ, R132 ;  /* 0x000000fffff87224 */ /* 0x000fe400078e0084 */
[----:B---3--:R-:W-:-:S04]  /*11c60*/  FFMA.FTZ R0, R24, c[0x0][0x23c], -R3 ;  /* 0x00008f0018007a23 */ /* 0x008fc80000010803 */
[----:B------:R1:W-:Y:S01]  /*11c70*/  MUFU.EX2 R243, R0 ;  /* 0x0000000000f37308 */ /* 0x0003e20000000800 */
[----:B------:R-:W-:Y:S01]  /*11c80*/  FFMA.FTZ R2, R26, c[0x0][0x23c], -R3 ;  /* 0x00008f001a027a23 */ /* 0x000fe20000010803 */
[----:B----4-:R-:W-:Y:S02]  /*11c90*/  FMNMX.FTZ R132, R4, R5, !PT ;  /* 0x0000000504847209 */ /* 0x010fe40007810000 */
[----:B------:R-:W-:Y:S02]  /*11ca0*/  MOV R244, R252 ;  /* 0x000000fc00f47202 */ /* 0x000fe40000000f00 */
[C---:B------:R-:W-:Y:S01]  /*11cb0*/  FSEL R4, R134.reuse, RZ, P0 ;  /* 0x000000ff86047208 */ /* 0x040fe20000000000 */
[----:B-1----:R-:W-:Y:S01]  /*11cc0*/  FMUL.FTZ R0, R134, c[0x0][0x23c] ;  /* 0x00008f0086007a20 */ /* 0x002fe20000410000 */
[----:B------:R1:W-:Y:S04]  /*11cd0*/  MUFU.EX2 R252, R2 ;  /* 0x0000000200fc7308 */ /* 0x0003e80000000800 */
[----:B------:R-:W-:-:S02]  /*11ce0*/  FSEL R0, R0, RZ, P0 ;  /* 0x000000ff00007208 */ /* 0x000fc40000000000 */
[----:B------:R-:W-:Y:S01]  /*11cf0*/  FSETP.NEU.FTZ.AND P0, PT, R132, -INF , PT ;  /* 0xff8000008400780b */ /* 0x000fe20003f1d000 */
[----:B------:R-:W-:-:S03]  /*11d00*/  FADD.FTZ R6, R36, -R4 ;  /* 0x8000000424067221 */ /* 0x000fc60000010000 */
[----:B------:R-:W-:Y:S01]  /*11d10*/  FSEL R4, R132, RZ, P0 ;  /* 0x000000ff84047208 */ /* 0x000fe20000000000 */
[----:B-1----:R-:W-:-:S04]  /*11d20*/  FFMA.FTZ R2, R25, c[0x0][0x23c], -R0 ;  /* 0x00008f0019027a23 */ /* 0x002fc80000010800 */
[----:B------:R1:W-:Y:S01]  /*11d30*/  MUFU.EX2 R5, R2 ;  /* 0x0000000200057308 */ /* 0x0003e20000000800 */
[----:B------:R-:W-:Y:S02]  /*11d40*/  FADD.FTZ R7, R7, -R4 ;  /* 0x8000000407077221 */ /* 0x000fe40000010000 */
[--C-:B------:R-:W-:Y:S02]  /*11d50*/  FFMA.FTZ R4, R29, c[0x0][0x23c], -R0.reuse ;  /* 0x00008f001d047a23 */ /* 0x100fe40000010800 */
[----:B-1----:R-:W-:-:S04]  /*11d60*/  FFMA.FTZ R2, R27, c[0x0][0x23c], -R0 ;  /* 0x00008f001b027a23 */ /* 0x002fc80000010800 */
[----:B------:R1:W-:Y:S08]  /*11d70*/  MUFU.EX2 R36, R2 ;  /* 0x0000000200247308 */ /* 0x0003f00000000800 */
[----:B------:R3:W-:Y:S01]  /*11d80*/  MUFU.EX2 R131, R4 ;  /* 0x0000000400837308 */ /* 0x0007e20000000800 */
[----:B-1----:R-:W-:-:S05]  /*11d90*/  FMUL.FTZ R2, R132, c[0x0][0x23c] ;  /* 0x00008f0084027a20 */ /* 0x002fca0000410000 */
[----:B------:R-:W-:Y:S01]  /*11da0*/  FSEL R2, R2, RZ, P0 ;  /* 0x000000ff02027208 */ /* 0x000fe20000000000 */
[----:B---3--:R-:W-:Y:S01]  /*11db0*/  FFMA.FTZ R4, R30, c[0x0][0x23c], -R0 ;  /* 0x00008f001e047a23 */ /* 0x008fe20000010800 */
[----:B------:R1:W-:Y:S01]  /*11dc0*/  MUFU.EX2 R100, R21 ;  /* 0x0000001500647308 */ /* 0x0003e20000000800 */
[----:B------:R-:W-:Y:S01]  /*11dd0*/  MOV R24, R12 ;  /* 0x0000000c00187202 */ /* 0x000fe20000000f00 */
[----:B------:R-:W-:-:S06]  /*11de0*/  IMAD.MOV.U32 R87, RZ, RZ, R15 ;  /* 0x000000ffff577224 */ /* 0x000fcc00078e000f */
[----:B------:R3:W-:Y:S01]  /*11df0*/  MUFU.EX2 R242, R4 ;  /* 0x0000000400f27308 */ /* 0x0007e20000000800 */
[----:B-1----:R-:W-:-:S07]  /*11e00*/  MOV R21, R53 ;  /* 0x0000003500157202 */ /* 0x002fce0000000f00 */
[----:B------:R1:W-:Y:S01]  /*11e10*/  MUFU.EX2 R53, R19 ;  /* 0x0000001300357308 */ /* 0x0003e20000000800 */
[----:B---3--:R-:W-:Y:S02]  /*11e20*/  FFMA.FTZ R4, R28, c[0x0][0x23c], -R2 ;  /* 0x00008f001c047a23 */ /* 0x008fe40000010802 */
[----:B------:R-:W-:Y:S02]  /*11e30*/  IMAD.MOV.U32 R28, RZ, RZ, R22 ;  /* 0x000000ffff1c7224 */ /* 0x000fe400078e0016 */
[----:B------:R-:W-:Y:S02]  /*11e40*/  IMAD.MOV.U32 R22, RZ, RZ, R247 ;  /* 0x000000ffff167224 */ /* 0x000fe400078e00f7 */
[----:B------:R-:W-:Y:S02]  /*11e50*/  IMAD.MOV.U32 R247, RZ, RZ, R85 ;  /* 0x000000fffff77224 */ /* 0x000fe400078e0055 */
[----:B------:R-:W-:Y:S01]  /*11e60*/  IMAD.MOV.U32 R85, RZ, RZ, R13 ;  /* 0x000000ffff557224 */ /* 0x000fe200078e000d */
[----:B-1----:R-:W-:-:S02]  /*11e70*/  MOV R19, R244 ;  /* 0x000000f400137202 */ /* 0x002fc40000000f00 */
[----:B------:R-:W-:Y:S01]  /*11e80*/  MOV R244, R14 ;  /* 0x0000000e00f47202 */ /* 0x000fe20000000f00 */
[----:B------:R1:W-:Y:S01]  /*11e90*/  MUFU.EX2 R128, R4 ;  /* 0x0000000400807308 */ /* 0x0003e20000000800 */
[----:B------:R-:W3:Y:S01]  /*11ea0*/  LDSM.16.MT88.4 R12, [R213+0xc000] ;  /* 0x00c00000d50c783b */ /* 0x000ee20000004200 */
[----:B------:R-:W-:Y:S02]  /*11eb0*/  FMUL.FTZ R7, R7, c[0x0][0x23c] ;  /* 0x00008f0007077a20 */ /* 0x000fe40000410000 */
[----:B-1----:R-:W-:Y:S02]  /*11ec0*/  FMUL.FTZ R4, R6, c[0x0][0x23c] ;  /* 0x00008f0006047a20 */ /* 0x002fe40000410000 */
[----:B------:R-:W-:-:S04]  /*11ed0*/  FFMA.FTZ R6, R32, c[0x0][0x23c], -R2 ;  /* 0x00008f0020067a23 */ /* 0x000fc80000010802 */
[----:B------:R1:W-:Y:S08]  /*11ee0*/  MUFU.EX2 R129, R6 ;  /* 0x0000000600817308 */ /* 0x0003f00000000800 */
[----:B------:R-:W2:Y:S01]  /*11ef0*/  MUFU.EX2 R4, R4 ;  /* 0x0000000400047308 */ /* 0x000ea20000000800 */
[----:B-1----:R-:W-:-:S07]  /*11f00*/  FFMA.FTZ R6, R31, c[0x0][0x23c], -R2 ;  /* 0x00008f001f067a23 */ /* 0x002fce0000010802 */
[----:B------:R1:W-:Y:S08]  /*11f10*/  MUFU.EX2 R130, R6 ;  /* 0x0000000600827308 */ /* 0x0003f00000000800 */
[----:B------:R-:W4:Y:S01]  /*11f20*/  MUFU.EX2 R101, R20 ;  /* 0x0000001400657308 */ /* 0x000f220000000800 */
[----:B-1----:R-:W-:-:S07]  /*11f30*/  FFMA.FTZ R6, R33, c[0x0][0x23c], -R2 ;  /* 0x00008f0021067a23 */ /* 0x002fce0000010802 */
[----:B------:R-:W1:Y:S08]  /*11f40*/  MUFU.EX2 R20, R7 ;  /* 0x0000000700147308 */ /* 0x000e700000000800 */
[----:B------:R5:W1:Y:S01]  /*11f50*/  MUFU.EX2 R118, R6 ;  /* 0x0000000600767308 */ /* 0x000a620000000800 */
[-C--:B--2---:R-:W-:Y:S02]  /*11f60*/  FFMA.FTZ R30, R82, R4.reuse, R5 ;  /* 0x00000004521e7223 */ /* 0x084fe40000010005 */
        /* <DEDUP_REMOVED lines=32> */
[----:B------:R-:W-:Y:S01]  /*12170*/  F2FP.BF16.PACK_AB R4, R36, R5 ;  /* 0x000000052404723e */ /* 0x000fe200000010ff */
[----:B------:R-:W-:Y:S01]  /*12180*/  IMAD.MOV.U32 R119, RZ, RZ, R11 ;  /* 0x000000ffff777224 */ /* 0x000fe200078e000b */
[----:B------:R-:W-:Y:S01]  /*12190*/  F2FP.BF16.PACK_AB R9, R55, R9 ;  /* 0x000000093709723e */ /* 0x000fe200000010ff */
[----:B------:R-:W-:Y:S01]  /*121a0*/  IMAD.MOV.U32 R23, RZ, RZ, R10 ;  /* 0x000000ffff177224 */ /* 0x000fe200078e000a */
[----:B----4-:R-:W-:Y:S01]  /*121b0*/  F2FP.BF16.PACK_AB R10, R53, R101 ;  /* 0x00000065350a723e */ /* 0x010fe200000010ff */
[----:B------:R-:W-:Y:S01]  /*121c0*/  IMAD.MOV.U32 R86, RZ, RZ, R8 ;  /* 0x000000ffff567224 */ /* 0x000fe200078e0008 */
[----:B------:R-:W-:Y:S01]  /*121d0*/  F2FP.BF16.PACK_AB R8, R100, R16 ;  /* 0x000000106408723e */ /* 0x000fe200000010ff */
[-C--:B-1----:R-:W-:Y:S01]  /*121e0*/  FMUL.FTZ R174, R174, R20.reuse ;  /* 0x00000014aeae7220 */ /* 0x082fe20000410000 */
[----:B------:R-:W-:Y:S01]  /*121f0*/  F2FP.BF16.PACK_AB R11, R252, R243 ;  /* 0x000000f3fc0b723e */ /* 0x000fe200000010ff */
[-C--:B------:R-:W-:Y:S01]  /*12200*/  FMUL.FTZ R175, R175, R20.reuse ;  /* 0x00000014afaf7220 */ /* 0x080fe20000410000 */
[----:B-----5:R-:W-:Y:S01]  /*12210*/  F2FP.BF16.PACK_AB R6, R242, R131 ;  /* 0x00000083f206723e */ /* 0x020fe200000010ff */
[----:B------:R-:W-:Y:S01]  /*12220*/  FMUL.FTZ R182, R182, R20 ;  /* 0x00000014b6b67220 */ /* 0x000fe20000410000 */
[----:B------:R-:W-:Y:S01]  /*12230*/  F2FP.BF16.PACK_AB R5, R129, R128 ;  /* 0x000000808105723e */ /* 0x000fe200000010ff */
[----:B------:R-:W-:Y:S01]  /*12240*/  FMUL.FTZ R183, R183, R20 ;  /* 0x00000014b7b77220 */ /* 0x000fe20000410000 */
[----:B------:R-:W-:Y:S01]  /*12250*/  F2FP.BF16.PACK_AB R7, R118, R130 ;  /* 0x000000827607723e */ /* 0x000fe200000010ff */
[-C--:B---3--:R-:W-:Y:S08]  /*12260*/  HMMA.16816.F32.BF16 R168, R8, R12.reuse, R168 ;  /* 0x0000000c08a8723c */ /* 0x088ff000000418a8 */
        /* <DEDUP_REMOVED lines=31> */
[----:B------:R-:W-:Y:S02]  /*12460*/  IMAD.MOV.U32 R151, RZ, RZ, R87 ;  /* 0x000000ffff977224 */ /* 0x000fe400078e0057 */
[----:B------:R-:W-:Y:S02]  /*12470*/  IMAD.MOV.U32 R149, RZ, RZ, R85 ;  /* 0x000000ffff957224 */ /* 0x000fe400078e0055 */
[----:B------:R-:W-:-:S02]  /*12480*/  IMAD.MOV.U32 R148, RZ, RZ, R84 ;  /* 0x000000ffff947224 */ /* 0x000fc400078e0054 */
        /* <DEDUP_REMOVED lines=21> */
[----:B------:R-:W-:Y:S02]  /*125e0*/  IMAD.MOV.U32 R146, RZ, RZ, R19 ;  /* 0x000000ffff927224 */ /* 0x000fe400078e0013 */
        /* <DEDUP_REMOVED lines=20> */
[----:B------:R-:W-:Y:S02]  /*12730*/  IMAD.MOV.U32 R27, RZ, RZ, R34 ;  /* 0x000000ffff1b7224 */ /* 0x000fe400078e0022 */
[----:B------:R-:W-:-:S02]  /*12740*/  IMAD.MOV.U32 R144, RZ, RZ, R147 ;  /* 0x000000ffff907224 */ /* 0x000fc400078e0093 */
[----:B------:R-:W-:Y:S02]  /*12750*/  IMAD.MOV.U32 R147, RZ, RZ, R149 ;  /* 0x000000ffff937224 */ /* 0x000fe400078e0095 */
[----:B------:R-:W-:Y:S01]  /*12760*/  IMAD.MOV.U32 R149, RZ, RZ, R31 ;  /* 0x000000ffff957224 */ /* 0x000fe200078e001f */
[----:B------:R-:W-:Y:S01]  /*12770*/  MOV R31, R44 ;  /* 0x0000002c001f7202 */ /* 0x000fe20000000f00 */
[C---:B-1----:R-:W-:Y:S08]  /*12780*/  HMMA.16816.F32.BF16 R120, R4.reuse, R12, R120 ;  /* 0x0000000c0478723c */ /* 0x042ff00000041878 */
[----:B------:R-:W-:Y:S07]  /*12790*/  HMMA.16816.F32.BF16 R124, R4, R14, R124 ;  /* 0x0000000e047c723c */ /* 0x000fee000004187c */
[----:B------:R-:W-:Y:S01]  /*127a0*/  FFMA.FTZ R4, R29, c[0x0][0x23c], -R3 ;  /* 0x00008f001d047a23 */ /* 0x000fe20000010803 */
[----:B------:R-:W-:Y:S01]  /*127b0*/  MOV R29, R27 ;  /* 0x0000001b001d7202 */ /* 0x000fe20000000f00 */
[----:B------:R-:W-:-:S02]  /*127c0*/  IMAD.MOV.U32 R27, RZ, RZ, R42 ;  /* 0x000000ffff1b7224 */ /* 0x000fc400078e002a */
[----:B------:R1:W-:Y:S02]  /*127d0*/  MUFU.EX2 R42, R4 ;  /* 0x00000004002a7308 */ /* 0x0003e40000000800 */
[----:B-1----:R-:W-:-:S06]  /*127e0*/  FFMA.FTZ R4, R146, c[0x0][0x23c], -R3 ;  /* 0x00008f0092047a23 */ /* 0x002fcc0000010803 */
[----:B------:R1:W-:Y:S01]  /*127f0*/  MUFU.EX2 R44, R4 ;  /* 0x00000004002c7308 */ /* 0x0003e20000000800 */
[----:B------:R-:W-:Y:S02]  /*12800*/  IMAD.MOV.U32 R146, RZ, RZ, R150 ;  /* 0x000000ffff927224 */ /* 0x000fe400078e0096 */
[----:B------:R-:W-:Y:S01]  /*12810*/  IMAD.MOV.U32 R150, RZ, RZ, R53 ;  /* 0x000000ffff967224 */ /* 0x000fe200078e0035 */
[----:B------:R-:W-:Y:S01]  /*12820*/  MOV R26, R22 ;  /* 0x00000016001a7202 */ /* 0x000fe20000000f00 */
[----:B-1----:R-:W-:-:S04]  /*12830*/  FFMA.FTZ R4, R46, c[0x0][0x23c], -R3 ;  /* 0x00008f002e047a23 */ /* 0x002fc80000010803 */
[----:B------:R1:W-:Y:S01]  /*12840*/  MUFU.EX2 R46, R4 ;  /* 0x00000004002e7308 */ /* 0x0003e20000000800 */
[----:B------:R-:W-:-:S07]  /*12850*/  IMAD.MOV.U32 R22, RZ, RZ, R21 ;  /* 0x000000ffff167224 */ /* 0x000fce00078e0015 */
[----:B------:R-:W-:Y:S01]  /*12860*/  MUFU.EX2 R21, R39 ;  /* 0x0000002700157308 */ /* 0x000fe20000000800 */
[----:B-1----:R-:W-:-:S07]  /*12870*/  FFMA.FTZ R4, R43, c[0x0][0x23c], -R3 ;  /* 0x00008f002b047a23 */ /* 0x002fce0000010803 */
[----:B------:R1:W-:Y:S01]  /*12880*/  MUFU.EX2 R53, R4 ;  /* 0x0000000400357308 */ /* 0x0003e20000000800 */
[----:B------:R-:W-:Y:S01]  /*12890*/  HMMA.16816.F32.BF16 R112, R8, R12, R140 ;  /* 0x0000000c0870723c */ /* 0x000fe2000004188c */
[----:B------:R-:W-:Y:S01]  /*128a0*/  MOV R145, R148 ;  /* 0x0000009400917202 */ /* 0x000fe20000000f00 */
[----:B-1----:R-:W-:-:S05]  /*128b0*/  FFMA.FTZ R4, R28, c[0x0][0x23c], -R0 ;  /* 0x00008f001c047a23 */ /* 0x002fca0000010800 */
[----:B------:R1:W-:Y:S01]  /*128c0*/  MUFU.EX2 R39, R4 ;  /* 0x0000000400277308 */ /* 0x0003e20000000800 */
[----:B------:R-:W-:Y:S01]  /*128d0*/  HMMA.16816.F32.BF16 R32, R8, R14, R208 ;  /* 0x0000000e0820723c */ /* 0x000fe200000418d0 */
[----:B------:R-:W2:Y:S01]  /*128e0*/  LDSM.16.MT88.4 R12, [R213+0xc800] ;  /* 0x00c80000d50c783b */ /* 0x000ea20000004200 */
[----:B------:R-:W-:Y:S01]  /*128f0*/  MOV R143, R31 ;  /* 0x0000001f008f7202 */ /* 0x000fe20000000f00 */
[----:B------:R-:W-:Y:S01]  /*12900*/  IMAD.MOV.U32 R31, RZ, RZ, R119 ;  /* 0x000000ffff1f7224 */ /* 0x000fe200078e0077 */
[----:B------:R-:W-:Y:S01]  /*12910*/  MOV R148, R151 ;  /* 0x0000009700947202 */ /* 0x000fe20000000f00 */
[----:B------:R-:W-:Y:S02]  /*12920*/  IMAD.MOV.U32 R151, RZ, RZ, R26 ;  /* 0x000000ffff977224 */ /* 0x000fe400078e001a */
[----:B-1----:R-:W-:-:S04]  /*12930*/  FFMA.FTZ R4, R41, c[0x0][0x23c], -R0 ;  /* 0x00008f0029047a23 */ /* 0x002fc80000010800 */
[----:B------:R1:W-:Y:S01]  /*12940*/  MUFU.EX2 R41, R4 ;  /* 0x0000000400297308 */ /* 0x0003e20000000800 */
[----:B------:R-:W-:Y:S01]  /*12950*/  MOV R119, R103 ;  /* 0x0000006700777202 */ /* 0x000fe20000000f00 */
[--C-:B------:R-:W-:Y:S02]  /*12960*/  FFMA.FTZ R28, R47, c[0x0][0x23c], -R3.reuse ;  /* 0x00008f002f1c7a23 */ /* 0x100fe40000010803 */
[--C-:B------:R-:W-:Y:S02]  /*12970*/  FFMA.FTZ R26, R138, c[0x0][0x23c], -R3.reuse ;  /* 0x00008f008a1a7a23 */ /* 0x100fe40000010803 */
[--C-:B------:R-:W-:Y:S02]  /*12980*/  FFMA.FTZ R140, R137, c[0x0][0x23c], -R3.reuse ;  /* 0x00008f00898c7a23 */ /* 0x100fe40000010803 */
[--C-:B------:R-:W-:Y:S02]  /*12990*/  FFMA.FTZ R103, R136, c[0x0][0x23c], -R3.reuse ;  /* 0x00008f0088677a23 */ /* 0x100fe40000010803 */
[----:B------:R-:W-:-:S02]  /*129a0*/  FFMA.FTZ R5, R38, c[0x0][0x23c], -R3 ;  /* 0x00008f0026057a23 */ /* 0x000fc40000010803 */
[----:B-1----:R-:W-:Y:S02]  /*129b0*/  FFMA.FTZ R4, R29, c[0x0][0x23c], -R0 ;  /* 0x00008f001d047a23 */ /* 0x002fe40000010800 */
[--C-:B------:R-:W-:Y:S02]  /*129c0*/  FFMA.FTZ R29, R251, c[0x0][0x23c], -R3.reuse ;  /* 0x00008f00fb1d7a23 */ /* 0x100fe40000010803 */
[----:B------:R1:W-:Y:S01]  /*129d0*/  MUFU.EX2 R43, R4 ;  /* 0x00000004002b7308 */ /* 0x0003e20000000800 */
[----:B------:R-:W-:Y:S02]  /*129e0*/  FFMA.FTZ R6, R37, c[0x0][0x23c], -R3 ;  /* 0x00008f0025067a23 */ /* 0x000fe40000010803 */
[----:B------:R-:W-:Y:S01]  /*129f0*/  IMAD.MOV.U32 R7, RZ, RZ, R145 ;  /* 0x000000ffff077224 */ /* 0x000fe200078e0091 */
[----:B------:R-:W-:Y:S01]  /*12a00*/  MOV R145, R148 ;  /* 0x0000009400917202 */ /* 0x000fe20000000f00 */
[----:B------:R-:W-:Y:S02]  /*12a10*/  IMAD.MOV.U32 R141, RZ, RZ, R149 ;  /* 0x000000ffff8d7224 */ /* 0x000fe400078e0095 */
[----:B------:R-:W-:-:S02]  /*12a20*/  IMAD.MOV.U32 R142, RZ, RZ, R150 ;  /* 0x000000ffff8e7224 */ /* 0x000fc400078e0096 */
[----:B-1----:R-:W-:Y:S02]  /*12a30*/  FFMA.FTZ R4, R27, c[0x0][0x23c], -R0 ;  /* 0x00008f001b047a23 */ /* 0x002fe40000010800 */
[----:B------:R-:W-:Y:S02]  /*12a40*/  FFMA.FTZ R27, R250, c[0x0][0x23c], -R3 ;  /* 0x00008f00fa1b7a23 */ /* 0x000fe40000010803 */
[----:B------:R-:W-:Y:S01]  /*12a50*/  FFMA.FTZ R3, R24, c[0x0][0x23c], -R2 ;  /* 0x00008f0018037a23 */ /* 0x000fe20000010802 */
[----:B------:R1:W-:Y:S01]  /*12a60*/  MUFU.EX2 R47, R4 ;  /* 0x00000004002f7308 */ /* 0x0003e20000000800 */
[--C-:B------:R-:W-:Y:S02]  /*12a70*/  FFMA.FTZ R24, R23, c[0x0][0x23c], -R0.reuse ;  /* 0x00008f0017187a23 */ /* 0x100fe40000010800 */
[--C-:B------:R-:W-:Y:S02]  /*12a80*/  FFMA.FTZ R23, R22, c[0x0][0x23c], -R0.reuse ;  /* 0x00008f0016177a23 */ /* 0x100fe40000010800 */
[----:B------:R-:W-:-:S03]  /*12a90*/  FFMA.FTZ R22, R249, c[0x0][0x23c], -R0 ;  /* 0x00008f00f9167a23 */ /* 0x000fc60000010800 */
[----:B------:R3:W-:Y:S01]  /*12aa0*/  MUFU.EX2 R38, R3 ;  /* 0x0000000300267308 */ /* 0x0007e20000000800 */
[--C-:B------:R-:W-:Y:S02]  /*12ab0*/  FFMA.FTZ R150, R139, c[0x0][0x23c], -R0.reuse ;  /* 0x00008f008b967a23 */ /* 0x100fe40000010800 */
[--C-:B------:R-:W-:Y:S02]  /*12ac0*/  FFMA.FTZ R149, R117, c[0x0][0x23c], -R0.reuse ;  /* 0x00008f0075957a23 */ /* 0x100fe40000010800 */
[----:B------:R-:W-:Y:S02]  /*12ad0*/  FFMA.FTZ R148, R116, c[0x0][0x23c], -R0 ;  /* 0x00008f0074947a23 */ /* 0x000fe40000010800 */
[----:B-1----:R-:W-:Y:S02]  /*12ae0*/  FFMA.FTZ R4, R144, c[0x0][0x23c], -R2 ;  /* 0x00008f0090047a23 */ /* 0x002fe40000010802 */
[----:B------:R-:W-:Y:S02]  /*12af0*/  IMAD.MOV.U32 R144, RZ, RZ, R25 ;  /* 0x000000ffff907224 */ /* 0x000fe400078e0019 */
[----:B------:R-:W-:-:S02]  /*12b00*/  FFMA.FTZ R25, R207, c[0x0][0x23c], -R0 ;  /* 0x00008f00cf197a23 */ /* 0x000fc40000010800 */
[----:B---3--:R-:W-:Y:S02]  /*12b10*/  FFMA.FTZ R3, R151, c[0x0][0x23c], -R2 ;  /* 0x00008f0097037a23 */ /* 0x008fe40000010802 */
[----:B------:R-:W-:Y:S02]  /*12b20*/  FFMA.FTZ R151, R40, c[0x0][0x23c], -R0 ;  /* 0x00008f0028977a23 */ /* 0x000fe40000010800 */
[----:B------:R-:W-:Y:S01]  /*12b30*/  FFMA.FTZ R0, R7, c[0x0][0x23c], -R2 ;  /* 0x00008f0007007a23 */ /* 0x000fe20000010802 */
[----:B------:R-:W1:Y:S01]  /*12b40*/  MUFU.EX2 R45, R45 ;  /* 0x0000002d002d7308 */ /* 0x000e620000000800 */
[----:B------:R-:W-:-:S07]  /*12b50*/  IMAD.MOV.U32 R138, RZ, RZ, R144 ;  /* 0x000000ffff8a7224 */ /* 0x000fce00078e0090 */
[----:B------:R-:W-:Y:S08]  /*12b60*/  MUFU.EX2 R52, R52 ;  /* 0x0000003400347308 */ /* 0x000ff00000000800 */
[----:B------:R-:W3:Y:S08]  /*12b70*/  MUFU.EX2 R54, R54 ;  /* 0x0000003600367308 */ /* 0x000ef00000000800 */
[----:B------:R-:W4:Y:S08]  /*12b80*/  MUFU.EX2 R37, R4 ;  /* 0x0000000400257308 */ /* 0x000f300000000800 */
[----:B------:R5:W-:Y:S08]  /*12b90*/  MUFU.EX2 R40, R3 ;  /* 0x0000000300287308 */ /* 0x000bf00000000800 */
[----:B------:R2:W2:Y:S01]  /*12ba0*/  MUFU.EX2 R144, R0 ;  /* 0x0000000000907308 */ /* 0x0004a20000000800 */
[----:B------:R-:W-:-:S02]  /*12bb0*/  IMAD.MOV.U32 R137, RZ, RZ, R31 ;  /* 0x000000ffff897224 */ /* 0x000fc400078e001f */
[----:B------:R-:W-:Y:S01]  /*12bc0*/  FADD.FTZ R31, R55, R102 ;  /* 0x00000066371f7221 */ /* 0x000fe20000010000 */
[----:B-1----:R-:W-:Y:S01]  /*12bd0*/  F2FP.BF16.PACK_AB R8, R45, R21 ;  /* 0x000000152d08723e */ /* 0x002fe200000010ff */
[----:B------:R-:W-:Y:S01]  /*12be0*/  IMAD.MOV.U32 R55, RZ, RZ, R6 ;  /* 0x000000ffff377224 */ /* 0x000fe200078e0006 */
[----:B------:R-:W-:Y:S02]  /*12bf0*/  F2FP.BF16.PACK_AB R9, R44, R42 ;  /* 0x0000002a2c09723e */ /* 0x000fe400000010ff */
[----:B---3--:R-:W-:Y:S01]  /*12c00*/  F2FP.BF16.PACK_AB R10, R54, R52 ;  /* 0x00000034360a723e */ /* 0x008fe200000010ff */
[----:B-----5:R-:W-:Y:S01]  /*12c10*/  FADD.FTZ R3, R100, R204 ;  /* 0x000000cc64037221 */ /* 0x020fe20000010000 */
[----:B------:R-:W-:Y:S02]  /*12c20*/  F2FP.BF16.PACK_AB R11, R53, R46 ;  /* 0x0000002e350b723e */ /* 0x000fe400000010ff */
[----:B------:R-:W-:Y:S02]  /*12c30*/  F2FP.BF16.PACK_AB R4, R41, R39 ;  /* 0x000000272904723e */ /* 0x000fe400000010ff */
[----:B------:R-:W-:-:S02]  /*12c40*/  F2FP.BF16.PACK_AB R6, R47, R43 ;  /* 0x0000002b2f06723e */ /* 0x000fc400000010ff */
[----:B--2---:R-:W-:Y:S02]  /*12c50*/  MOV R0, R5 ;  /* 0x0000000500007202 */ /* 0x004fe40000000f00 */
[----:B----4-:R-:W-:Y:S02]  /*12c60*/  F2FP.BF16.PACK_AB R5, R38, R37 ;  /* 0x000000252605723e */ /* 0x010fe400000010ff */
[----:B------:R-:W-:Y:S01]  /*12c70*/  F2FP.BF16.PACK_AB R7, R144, R40 ;  /* 0x000000289007723e */ /* 0x000fe200000010ff */
[----:B------:R-:W-:Y:S01]  /*12c80*/  FADD.FTZ R30, R36, R30 ;  /* 0x0000001e241e7221 */ /* 0x000fe20000010000 */
[----:B------:R-:W-:Y:S01]  /*12c90*/  MOV R208, R119 ;  /* 0x0000007700d07202 */ /* 0x000fe20000000f00 */
[----:B------:R-:W-:Y:S01]  /*12ca0*/  FADD.FTZ R36, R101, R3 ;  /* 0x0000000365247221 */ /* 0x000fe20000010000 */
[----:B------:R-:W-:Y:S01]  /*12cb0*/  HMMA.16816.F32.BF16 R168, R8, R12, R168 ;  /* 0x0000000c08a8723c */ /* 0x000fe200000418a8 */
[----:B------:R-:W-:-:S07]  /*12cc0*/  IMAD.MOV.U32 R3, RZ, RZ, R118 ;  /* 0x000000ffff037224 */ /* 0x000fce00078e0076 */
        /* <DEDUP_REMOVED lines=9> */
[----:B------:R-:W-:-:S06]  /*12d60*/  IMAD.MOV.U32 R167, RZ, RZ, R103 ;  /* 0x000000ffffa77224 */ /* 0x000fcc00078e0067 */
        /* <DEDUP_REMOVED lines=18> */
[-C--:B-1----:R-:W-:Y:S08]  /*12e90*/  HMMA.16816.F32.BF16 R140, R8, R12.reuse, R68 ;  /* 0x0000000c088c723c */ /* 0x082ff00000041844 */
[C---:B------:R-:W-:Y:S08]  /*12ea0*/  HMMA.16816.F32.BF16 R72, R4.reuse, R12, R72 ;  /* 0x0000000c0448723c */ /* 0x040ff00000041848 */
[-C--:B------:R-:W-:Y:S08]  /*12eb0*/  HMMA.16816.F32.BF16 R76, R4, R14.reuse, R76 ;  /* 0x0000000e044c723c */ /* 0x080ff0000004184c */
[----:B------:R-:W-:Y:S01]  /*12ec0*/  HMMA.16816.F32.BF16 R244, R8, R14, R56 ;  /* 0x0000000e08f4723c */ /* 0x000fe20000041838 */
[----:B------:R-:W1:Y:S01]  /*12ed0*/  LDSM.16.MT88.4 R12, [R214+0xe800] ;  /* 0x00e80000d60c783b */ /* 0x000e620000004200 */
[----:B------:R-:W-:-:S06]  /*12ee0*/  IMAD.MOV.U32 R207, RZ, RZ, R248 ;  /* 0x000000ffffcf7224 */ /* 0x000fcc00078e00f8 */
[C---:B-1----:R-:W-:Y:S01]  /*12ef0*/  HMMA.16816.F32.BF16 R68, R8.reuse, R14, R16 ;  /* 0x0000000e0844723c */ /* 0x042fe20000041810 */
[----:B------:R-:W1:Y:S07]  /*12f00*/  LDSM.16.MT88.4 R16, [R216+0xe800] ;  /* 0x00e80000d810783b */ /* 0x000e6e0000004200 */
[-C--:B------:R-:W-:Y:S08]  /*12f10*/  HMMA.16816.F32.BF16 R248, R8, R12.reuse, R60 ;  /* 0x0000000c08f8723c */ /* 0x080ff0000004183c */
[C---:B------:R-:W-:Y:S08]  /*12f20*/  HMMA.16816.F32.BF16 R88, R4.reuse, R12, R88 ;  /* 0x0000000c0458723c */ /* 0x040ff00000041858 */
[----:B------:R-:W-:Y:S01]  /*12f30*/  HMMA.16816.F32.BF16 R92, R4, R14, R92 ;  /* 0x0000000e045c723c */ /* 0x000fe2000004185c */
[----:B------:R-:W2:Y:S01]  /*12f40*/  LDSM.16.MT88.4 R12, [R215+0xe800] ;  /* 0x00e80000d70c783b */ /* 0x000ea20000004200 */
[----:B------:R-:W-:-:S02]  /*12f50*/  IMAD.MOV.U32 R63, RZ, RZ, R165 ;  /* 0x000000ffff3f7224 */ /* 0x000fc400078e00a5 */
[----:B------:R-:W-:Y:S02]  /*12f60*/  IMAD.MOV.U32 R165, RZ, RZ, R167 ;  /* 0x000000ffffa57224 */ /* 0x000fe400078e00a7 */
[----:B------:R-:W-:Y:S02]  /*12f70*/  IMAD.MOV.U32 R167, RZ, RZ, R55 ;  /* 0x000000ffffa77224 */ /* 0x000fe400078e0037 */
[----:B------:R-:W-:Y:S01]  /*12f80*/  IMAD.MOV.U32 R55, RZ, RZ, R207 ;  /* 0x000000ffff377224 */ /* 0x000fe200078e00cf */
[----:B------:R-:W-:Y:S01]  /*12f90*/  MOV R164, R166 ;  /* 0x000000a600a47202 */ /* 0x000fe20000000f00 */
[----:B------:R-:W-:Y:S01]  /*12fa0*/  IMAD.MOV.U32 R62, RZ, RZ, R3 ;  /* 0x000000ffff3e7224 */ /* 0x000fe200078e0003 */
[----:B------:R-:W-:Y:S01]  /*12fb0*/  MOV R166, R0 ;  /* 0x0000000000a67202 */ /* 0x000fe20000000f00 */
[----:B------:R-:W-:Y:S02]  /*12fc0*/  FFMA.FTZ R3, R208, c[0x0][0x23c], -R2 ;  /* 0x00008f00d0037a23 */ /* 0x000fe40000010802 */
[----:B------:R-:W-:Y:S01]  /*12fd0*/  FFMA.FTZ R0, R55, R20, R128 ;  /* 0x0000001437007223 */ /* 0x000fe20000010080 */
[-C--:B-1----:R-:W-:Y:S01]  /*12fe0*/  HMMA.16816.F32.BF16 R64, R8, R16.reuse, R48 ;  /* 0x000000100840723c */ /* 0x082fe20000041830 */
[----:B------:R1:W-:Y:S07]  /*12ff0*/  MUFU.EX2 R55, R3 ;  /* 0x0000000300377308 */ /* 0x0003ee0000000800 */
[----:B------:R-:W-:Y:S07]  /*13000*/  HMMA.16816.F32.BF16 R104, R4, R16, R104 ;  /* 0x000000100468723c */ /* 0x000fee0000041868 */
[----:B------:R-:W-:-:S02]  /*13010*/  IMAD.MOV.U32 R17, RZ, RZ, R137 ;  /* 0x000000ffff117224 */ /* 0x000fc400078e0089 */
[----:B-1----:R-:W-:Y:S02]  /*13020*/  FADD.FTZ R3, R129, R0 ;  /* 0x0000000081037221 */ /* 0x002fe40000010000 */
[----:B------:R-:W-:Y:S01]  /*13030*/  FFMA.FTZ R0, R136, c[0x0][0x23c], -R2 ;  /* 0x00008f0088007a23 */ /* 0x000fe20000010802 */
[----:B--2---:R-:W-:Y:S01]  /*13040*/  HMMA.16816.F32.BF16 R120, R4, R12, R120 ;  /* 0x0000000c0478723c */ /* 0x004fe20000041878 */
[----:B------:R-:W-:-:S07]  /*13050*/  IMAD.MOV.U32 R137, RZ, RZ, R209 ;  /* 0x000000ffff897224 */ /* 0x000fce00078e00d1 */
[----:B------:R-:W-:Y:S08]  /*13060*/  HMMA.16816.F32.BF16 R124, R4, R14, R124 ;  /* 0x0000000e047c723c */ /* 0x000ff0000004187c */
[C---:B------:R-:W-:Y:S08]  /*13070*/  HMMA.16816.F32.BF16 R48, R8.reuse, R12, R112 ;  /* 0x0000000c0830723c */ /* 0x040ff00000041870 */
[----:B------:R-:W-:Y:S01]  /*13080*/  HMMA.16816.F32.BF16 R32, R8, R14, R32 ;  /* 0x0000000e0820723c */ /* 0x000fe20000041820 */
[----:B------:R-:W1:Y:S01]  /*13090*/  LDSM.16.MT88.4 R12, [R213+0xd000] ;  /* 0x00d00000d50c783b */ /* 0x000e620000004200 */
[----:B------:R2:W-:Y:S06]  /*130a0*/  MUFU.EX2 R136, R0 ;  /* 0x0000000000887308 */ /* 0x0005ec0000000800 */
[----:B------:R-:W-:Y:S07]  /*130b0*/  HMMA.16816.F32.BF16 R108, R4, R18, R108 ;  /* 0x00000012046c723c */ /* 0x000fee000004186c */
[----:B------:R-:W-:Y:S01]  /*130c0*/  MOV R7, R211 ;  /* 0x000000d300077202 */ /* 0x000fe20000000f00 */
[----:B--2---:R-:W-:-:S02]  /*130d0*/  FFMA.FTZ R0, R137, c[0x0][0x23c], -R2 ;  /* 0x00008f0089007a23 */ /* 0x004fc40000010802 */
[----:B------:R-:W-:Y:S02]  /*130e0*/  IMAD.MOV.U32 R6, RZ, RZ, R210 ;  /* 0x000000ffff067224 */ /* 0x000fe400078e00d2 */
[----:B------:R2:W-:Y:S01]  /*130f0*/  MUFU.EX2 R137, R0 ;  /* 0x0000000000897308 */ /* 0x0005e20000000800 */
[----:B------:R-:W-:Y:S01]  /*13100*/  FADD.FTZ R4, R243, R31 ;  /* 0x0000001ff3047221 */ /* 0x000fe20000010000 */
[----:B------:R-:W-:Y:S01]  /*13110*/  MOV R60, R139 ;  /* 0x0000008b003c7202 */ /* 0x000fe20000000f00 */
[----:B------:R-:W-:Y:S01]  /*13120*/  FADD.FTZ R31, R130, R3 ;  /* 0x00000003821f7221 */ /* 0x000fe20000010000 */
[----:B------:R-:W-:Y:S01]  /*13130*/  MOV R16, R138 ;  /* 0x0000008a00107202 */ /* 0x000fe20000000f00 */
[----:B------:R-:W-:Y:S02]  /*13140*/  IMAD.MOV.U32 R61, RZ, RZ, R204 ;  /* 0x000000ffff3d7224 */ /* 0x000fe400078e00cc */
[----:B------:R-:W-:Y:S01]  /*13150*/  FADD.FTZ R3, R6, R36 ;  /* 0x0000002406037221 */ /* 0x000fe20000010000 */
[----:B------:R-:W-:Y:S01]  /*13160*/  MUFU.EX2 R209, R231 ;  /* 0x000000e700d17308 */ /* 0x000fe20000000800 */
[----:B--2---:R-:W-:-:S07]  /*13170*/  FFMA.FTZ R0, R7, c[0x0][0x23c], -R2 ;  /* 0x00008f0007007a23 */ /* 0x004fce0000010802 */
        /* <DEDUP_REMOVED lines=8> */
[----:B------:R-:W2:Y:S08]  /*13200*/  MUFU.EX2 R139, R23 ;  /* 0x00000017008b7308 */ /* 0x000eb00000000800 */
[----:B------:R-:W-:Y:S08]  /*13210*/  MUFU.EX2 R206, R22 ;  /* 0x0000001600ce7308 */ /* 0x000ff00000000800 */
[----:B------:R-:W3:Y:S08]  /*13220*/  MUFU.EX2 R208, R25 ;  /* 0x0000001900d07308 */ /* 0x000ef00000000800 */
[----:B------:R-:W4:Y:S01]  /*13230*/  MUFU.EX2 R36, R0 ;  /* 0x0000000000247308 */ /* 0x000f220000000800 */
[----:B------:R-:W-:Y:S01]  /*13240*/  FADD.FTZ R5, R131, R30 ;  /* 0x0000001e83057221 */ /* 0x000fe20000010000 */
[----:B------:R-:W-:Y:S01]  /*13250*/  HMMA.16816.F32.BF16 R56, R8, R18, R96 ;  /* 0x000000120838723c */ /* 0x000fe20000041860 */
[----:B------:R-:W-:Y:S01]  /*13260*/  FADD.FTZ R30, R252, R4 ;  /* 0x00000004fc1e7221 */ /* 0x000fe20000010000 */
[----:B--2---:R-:W-:Y:S01]  /*13270*/  F2FP.BF16.PACK_AB R4, R139, R138 ;  /* 0x0000008a8b04723e */ /* 0x004fe200000010ff */
[----:B------:R-:W-:Y:S01]  /*13280*/  FADD.FTZ R28, R242, R5 ;  /* 0x00000005f21c7221 */ /* 0x000fe20000010000 */
[----:B------:R-:W-:-:S02]  /*13290*/  F2FP.BF16.PACK_AB R5, R136, R55 ;  /* 0x000000378805723e */ /* 0x000fc400000010ff */
[----:B---3--:R-:W-:Y:S02]  /*132a0*/  F2FP.BF16.PACK_AB R6, R208, R206 ;  /* 0x000000ced006723e */ /* 0x008fe400000010ff */
[----:B------:R-:W-:Y:S02]  /*132b0*/  F2FP.BF16.PACK_AB R8, R209, R205 ;  /* 0x000000cdd108723e */ /* 0x000fe400000010ff */
[----:B------:R-:W-:Y:S02]  /*132c0*/  F2FP.BF16.PACK_AB R9, R207, R204 ;  /* 0x000000cccf09723e */ /* 0x000fe400000010ff */
[----:B------:R-:W-:Y:S02]  /*132d0*/  F2FP.BF16.PACK_AB R10, R241, R211 ;  /* 0x000000d3f10a723e */ /* 0x000fe400000010ff */
[----:B------:R-:W-:Y:S02]  /*132e0*/  F2FP.BF16.PACK_AB R11, R231, R210 ;  /* 0x000000d2e70b723e */ /* 0x000fe400000010ff */
[----:B----4-:R-:W-:Y:S01]  /*132f0*/  F2FP.BF16.PACK_AB R7, R36, R137 ;  /* 0x000000892407723e */ /* 0x010fe200000010ff */
[----:B------:R-:W-:Y:S01]  /*13300*/  FADD.FTZ R29, R21, R3 ;  /* 0x00000003151d7221 */ /* 0x000fe20000010000 */
[----:B------:R-:W-:Y:S01]  /*13310*/  MOV R24, R60 ;  /* 0x0000003c00187202 */ /* 0x000fe20000000f00 */
[----:B------:R-:W-:Y:S01]  /*13320*/  IMAD.MOV.U32 R27, RZ, RZ, R16 ;  /* 0x000000ffff1b7224 */ /* 0x000fe200078e0010 */
[----:B------:R-:W-:Y:S01]  /*13330*/  MOV R243, R63 ;  /* 0x0000003f00f37202 */ /* 0x000fe20000000f00 */
[----:B------:R-:W-:Y:S01]  /*13340*/  IMAD.MOV.U32 R26, RZ, RZ, R17 ;  /* 0x000000ffff1a7224 */ /* 0x000fe200078e0011 */
[----:B------:R-:W2:Y:S01]  /*13350*/  LDSM.16.MT88.4 R20, [R214+0xd000] ;  /* 0x00d00000d614783b */ /* 0x000ea20000004200 */
[----:B------:R-:W-:Y:S01]  /*13360*/  IMAD.MOV.U32 R25, RZ, RZ, R61 ;  /* 0x000000ffff197224 */ /* 0x000fe200078e003d */
[-C--:B-1----:R-:W-:Y:S01]  /*13370*/  HMMA.16816.F32.BF16 R168, R8, R12.reuse, R168 ;  /* 0x0000000c08a8723c */ /* 0x082fe200000418a8 */
[----:B------:R-:W-:Y:S01]  /*13380*/  IMAD.MOV.U32 R129, RZ, RZ, R62 ;  /* 0x000000ffff817224 */ /* 0x000fe200078e003e */
[----:B------:R-:W1:Y:S06]  /*13390*/  LDSM.16.MT88.4 R16, [R216+0xd000] ;  /* 0x00d00000d810783b */ /* 0x000e6c0000004200 */
[C---:B------:R-:W-:Y:S08]  /*133a0*/  HMMA.16816.F32.BF16 R172, R4.reuse, R12, R172 ;  /* 0x0000000c04ac723c */ /* 0x040ff000000418ac */
[-C--:B------:R-:W-:Y:S08]  /*133b0*/  HMMA.16816.F32.BF16 R180, R4, R14.reuse, R180 ;  /* 0x0000000e04b4723c */ /* 0x080ff000000418b4 */
[C---:B------:R-:W-:Y:S01]  /*133c0*/  HMMA.16816.F32.BF16 R60, R8.reuse, R14, R116 ;  /* 0x0000000e083c723c */ /* 0x040fe20000041874 */
[----:B------:R-:W3:Y:S07]  /*133d0*/  LDSM.16.MT88.4 R12, [R215+0xd000] ;  /* 0x00d00000d70c783b */ /* 0x000eee0000004200 */
[-C--:B--2---:R-:W-:Y:S08]  /*133e0*/  HMMA.16816.F32.BF16 R160, R8, R20.reuse, R160 ;  /* 0x0000001408a0723c */ /* 0x084ff000000418a0 */
[C---:B------:R-:W-:Y:S08]  /*133f0*/  HMMA.16816.F32.BF16 R176, R4.reuse, R20, R176 ;  /* 0x0000001404b0723c */ /* 0x040ff000000418b0 */
[-C--:B------:R-:W-:Y:S08]  /*13400*/  HMMA.16816.F32.BF16 R188, R4, R22.reuse, R188 ;  /* 0x0000001604bc723c */ /* 0x080ff000000418bc */
[C---:B------:R-:W-:Y:S08]  /*13410*/  HMMA.16816.F32.BF16 R112, R8.reuse, R22, R156 ;  /* 0x000000160870723c */ /* 0x040ff0000004189c */
[-C--:B-1----:R-:W-:Y:S08]  /*13420*/  HMMA.16816.F32.BF16 R152, R8, R16.reuse, R152 ;  /* 0x000000100898723c */ /* 0x082ff00000041898 */
[C---:B------:R-:W-:Y:S08]  /*13430*/  HMMA.16816.F32.BF16 R184, R4.reuse, R16, R184 ;  /* 0x0000001004b8723c */ /* 0x040ff000000418b8 */
[-C--:B------:R-:W-:Y:S08]  /*13440*/  HMMA.16816.F32.BF16 R196, R4, R18.reuse, R196 ;  /* 0x0000001204c4723c */ /* 0x080ff000000418c4 */
[C---:B------:R-:W-:Y:S08]  /*13450*/  HMMA.16816.F32.BF16 R20, R8.reuse, R18, R100 ;  /* 0x000000120814723c */ /* 0x040ff00000041864 */
[----:B---3--:R-:W-:Y:S01]  /*13460*/  HMMA.16816.F32.BF16 R16, R8, R14, R80 ;  /* 0x0000000e0810723c */ /* 0x008fe20000041850 */
[----:B------:R-:W-:-:S02]  /*13470*/  IMAD.MOV.U32 R130, RZ, RZ, R146 ;  /* 0x000000ffff827224 */ /* 0x000fc400078e0092 */
        /* <DEDUP_REMOVED lines=8> */
[----:B------:R-:W-:-:S02]  /*13500*/  IMAD.MOV.U32 R131, RZ, RZ, R24 ;  /* 0x000000ffff837224 */ /* 0x000fc400078e0018 */
[----:B------:R-:W-:Y:S02]  /*13510*/  IMAD.MOV.U32 R130, RZ, RZ, R26 ;  /* 0x000000ffff827224 */ /* 0x000fe400078e001a */
        /* <DEDUP_REMOVED lines=10> */
[----:B------:R-:W-:Y:S01]  /*135c0*/  IMAD.MOV.U32 R113, RZ, RZ, R22 ;  /* 0x000000ffff717224 */ /* 0x000fe200078e0016 */
[----:B------:R-:W-:Y:S01]  /*135d0*/  MOV R81, R18 ;  /* 0x0000001200517202 */ /* 0x000fe20000000f00 */
[----:B------:R-:W-:Y:S01]  /*135e0*/  IMAD.MOV.U32 R83, RZ, RZ, R16 ;  /* 0x000000ffff537224 */ /* 0x000fe200078e0010 */
[----:B------:R-:W2:Y:S01]  /*135f0*/  LDSM.16.MT88.4 R20, [R214+0xf000] ;  /* 0x00f00000d614783b */ /* 0x000ea20000004200 */
[----:B------:R-:W-:-:S02]  /*13600*/  IMAD.MOV.U32 R82, RZ, RZ, R17 ;  /* 0x000000ffff527224 */ /* 0x000fc400078e0011 */
[----:B------:R-:W-:Y:S01]  /*13610*/  IMAD.MOV.U32 R80, RZ, RZ, R19 ;  /* 0x000000ffff507224 */ /* 0x000fe200078e0013 */
[C---:B------:R-:W-:Y:S01]  /*13620*/  HMMA.16816.F32.BF16 R192, R4.reuse, R12, R192 ;  /* 0x0000000c04c0723c */ /* 0x040fe200000418c0 */
[----:B------:R-:W3:Y:S07]  /*13630*/  LDSM.16.MT88.4 R16, [R216+0xf000] ;  /* 0x00f00000d810783b */ /* 0x000eee0000004200 */
[C---:B------:R-:W-:Y:S01]  /*13640*/  HMMA.16816.F32.BF16 R200, R4.reuse, R14, R200 ;  /* 0x0000000e04c8723c */ /* 0x040fe200000418c8 */
[----:B------:R-:W4:Y:S07]  /*13650*/  LDSM.16.MT88.4 R12, [R215+0xf000] ;  /* 0x00f00000d70c783b */ /* 0x000f2e0000004200 */
[-C--:B-1----:R-:W-:Y:S08]  /*13660*/  HMMA.16816.F32.BF16 R72, R4, R24.reuse, R72 ;  /* 0x000000180448723c */ /* 0x082ff00000041848 */
[C---:B------:R-:W-:Y:S01]  /*13670*/  HMMA.16816.F32.BF16 R100, R8.reuse, R24, R140 ;  /* 0x000000180864723c */ /* 0x040fe2000004188c */
[----:B------:R1:W-:Y:S01]  /*13680*/  MUFU.EX2 R25, R0 ;  /* 0x0000000000197308 */ /* 0x0003e20000000800 */
[----:B------:R-:W-:Y:S06]  /*13690*/  LDSM.16.MT88.4 R140, [R215+0xd800] ;  /* 0x00d80000d78c783b */ /* 0x000fec0000004200 */
[----:B------:R-:W-:Y:S01]  /*136a0*/  HMMA.16816.F32.BF16 R244, R8, R26, R244 ;  /* 0x0000001a08f4723c */ /* 0x000fe200000418f4 */
[----:B-1----:R-:W-:-:S07]  /*136b0*/  FFMA.FTZ R0, R252, c[0x0][0x23c], -R2 ;  /* 0x00008f00fc007a23 */ /* 0x002fce0000010802 */
[C---:B--2---:R-:W-:Y:S08]  /*136c0*/  HMMA.16816.F32.BF16 R248, R8.reuse, R20, R248 ;  /* 0x0000001408f8723c */ /* 0x044ff000000418f8 */
[C---:B------:R-:W-:Y:S08]  /*136d0*/  HMMA.16816.F32.BF16 R116, R8.reuse, R22, R68 ;  /* 0x000000160874723c */ /* 0x040ff00000041844 */
[C---:B---3--:R-:W-:Y:S08]  /*136e0*/  HMMA.16816.F32.BF16 R64, R8.reuse, R16, R64 ;  /* 0x000000100840723c */ /* 0x048ff00000041840 */
[C---:B------:R-:W-:Y:S08]  /*136f0*/  HMMA.16816.F32.BF16 R56, R8.reuse, R18, R56 ;  /* 0x000000120838723c */ /* 0x040ff00000041838 */
[C---:B----4-:R-:W-:Y:S08]  /*13700*/  HMMA.16816.F32.BF16 R48, R8.reuse, R12, R48 ;  /* 0x0000000c0830723c */ /* 0x050ff00000041830 */
[----:B------:R-:W-:Y:S01]  /*13710*/  HMMA.16816.F32.BF16 R32, R8, R14, R32 ;  /* 0x0000000e0820723c */ /* 0x000fe20000041820 */
[----:B------:R1:W-:Y:S07]  /*13720*/  MUFU.EX2 R9, R0 ;  /* 0x0000000000097308 */ /* 0x0003ee0000000800 */
[----:B------:R-:W-:Y:S01]  /*13730*/  HMMA.16816.F32.BF16 R88, R4, R20, R88 ;  /* 0x000000140458723c */ /* 0x000fe20000041858 */
[----:B------:R2:W-:Y:S01]  /*13740*/  MUFU.EX2 R20, R3 ;  /* 0x0000000300147308 */ /* 0x0005e20000000800 */
[----:B-1----:R-:W-:-:S06]  /*13750*/  FFMA.FTZ R0, R130, c[0x0][0x23c], -R2 ;  /* 0x00008f0082007a23 */ /* 0x002fcc0000010802 */
[----:B------:R-:W-:Y:S01]  /*13760*/  HMMA.16816.F32.BF16 R76, R4, R26, R76 ;  /* 0x0000001a044c723c */ /* 0x000fe2000004184c */
[----:B------:R1:W-:Y:S01]  /*13770*/  MUFU.EX2 R10, R0 ;  /* 0x00000000000a7308 */ /* 0x0003e20000000800 */
[----:B--2---:R-:W-:-:S06]  /*13780*/  FFMA.FTZ R3, R131, c[0x0][0x23c], -R2 ;  /* 0x00008f0083037a23 */ /* 0x004fcc0000010802 */
[C---:B------:R-:W-:Y:S08]  /*13790*/  HMMA.16816.F32.BF16 R92, R4.reuse, R22, R92 ;  /* 0x00000016045c723c */ /* 0x040ff0000004185c */
[----:B------:R-:W-:Y:S01]  /*137a0*/  HMMA.16816.F32.BF16 R104, R4, R16, R104 ;  /* 0x000000100468723c */ /* 0x000fe20000041868 */
[----:B-1----:R-:W-:-:S07]  /*137b0*/  FADD.FTZ R0, R129, R31 ;  /* 0x0000001f81007221 */ /* 0x002fce0000010000 */
[----:B------:R-:W-:Y:S01]  /*137c0*/  HMMA.16816.F32.BF16 R108, R4, R18, R108 ;  /* 0x00000012046c723c */ /* 0x000fe2000004186c */
[----:B------:R-:W-:-:S07]  /*137d0*/  FADD.FTZ R0, R37, R0 ;  /* 0x0000000025007221 */ /* 0x000fce0000010000 */
[----:B------:R-:W-:Y:S01]  /*137e0*/  HMMA.16816.F32.BF16 R120, R4, R12, R120 ;  /* 0x0000000c0478723c */ /* 0x000fe20000041878 */
[----:B------:R-:W-:-:S07]  /*137f0*/  FADD.FTZ R0, R38, R0 ;  /* 0x0000000026007221 */ /* 0x000fce0000010000 */
[----:B------:R-:W-:Y:S07]  /*13800*/  HMMA.16816.F32.BF16 R84, R4, R14, R124 ;  /* 0x0000000e0454723c */ /* 0x000fee000004187c */
[----:B------:R-:W-:Y:S02]  /*13810*/  FFMA.FTZ R5, R243, c[0x0][0x23c], -R2 ;  /* 0x00008f00f3057a23 */ /* 0x000fe40000010802 */
[----:B------:R-:W-:Y:S02]  /*13820*/  FADD.FTZ R2, R39, R28 ;  /* 0x0000001c27027221 */ /* 0x000fe40000010000 */
[----:B------:R-:W-:-:S02]  /*13830*/  FADD.FTZ R4, R45, R29 ;  /* 0x0000001d2d047221 */ /* 0x000fc40000010000 */
[----:B------:R-:W-:Y:S02]  /*13840*/  FADD.FTZ R2, R41, R2 ;  /* 0x0000000229027221 */ /* 0x000fe40000010000 */
[----:B------:R-:W-:Y:S01]  /*13850*/  FADD.FTZ R4, R52, R4 ;  /* 0x0000000434047221 */ /* 0x000fe20000010000 */
[----:B------:R1:W-:Y:S01]  /*13860*/  MUFU.EX2 R11, R3 ;  /* 0x00000003000b7308 */ /* 0x0003e20000000800 */
        /* <DEDUP_REMOVED lines=8> */
[----:B------:R-:W-:-:S02]  /*138f0*/  IMAD.MOV.U32 R71, RZ, RZ, R80 ;  /* 0x000000ffff477224 */ /* 0x000fc400078e0050 */
[----:B------:R-:W-:Y:S01]  /*13900*/  IMAD.MOV.U32 R29, RZ, RZ, R114 ;  /* 0x000000ffff1d7224 */ /* 0x000fe200078e0072 */
[----:B------:R-:W-:Y:S01]  /*13910*/  LDSM.16.MT88.4 R80, [R213+0xf800] ;  /* 0x00f80000d550783b */ /* 0x000fe20000004200 */
[----:B------:R-:W-:Y:S02]  /*13920*/  IMAD.MOV.U32 R40, RZ, RZ, R99 ;  /* 0x000000ffff287224 */ /* 0x000fe400078e0063 */
[----:B------:R-:W-:Y:S01]  /*13930*/  IMAD.MOV.U32 R41, RZ, RZ, R98 ;  /* 0x000000ffff297224 */ /* 0x000fe200078e0062 */
[----:B------:R-:W-:Y:S01]  /*13940*/  MUFU.EX2 R17, R164 ;  /* 0x000000a400117308 */ /* 0x000fe20000000800 */
[----:B-1----:R-:W-:Y:S01]  /*13950*/  FADD.FTZ R3, R42, R30 ;  /* 0x0000001e2a037221 */ /* 0x002fe20000010000 */
[----:B------:R-:W-:Y:S01]  /*13960*/  MOV R42, R97 ;  /* 0x00000061002a7202 */ /* 0x000fe20000000f00 */
[----:B------:R-:W-:Y:S02]  /*13970*/  IMAD.MOV.U32 R30, RZ, RZ, R113 ;  /* 0x000000ffff1e7224 */ /* 0x000fe400078e0071 */
[----:B------:R-:W-:Y:S01]  /*13980*/  IMAD.MOV.U32 R43, RZ, RZ, R96 ;  /* 0x000000ffff2b7224 */ /* 0x000fe200078e0060 */
[----:B------:R-:W-:Y:S01]  /*13990*/  LDSM.16.MT88.4 R112, [R216+0xf800] ;  /* 0x00f80000d870783b */ /* 0x000fe20000004200 */
[----:B------:R-:W-:Y:S01]  /*139a0*/  FADD.FTZ R26, R54, R4 ;  /* 0x00000004361a7221 */ /* 0x000fe20000010000 */
[----:B------:R-:W-:Y:S02]  /*139b0*/  MUFU.EX2 R21, R165 ;  /* 0x000000a500157308 */ /* 0x000fe40000000800 */
[----:B--2---:R-:W-:Y:S04]  /*139c0*/  LDSM.16.MT88.4 R156, [R214+0xd800] ;  /* 0x00d80000d69c783b */ /* 0x004fe80000004200 */
[----:B------:R-:W-:Y:S02]  /*139d0*/  LDSM.16.MT88.4 R96, [R214+0xf800] ;  /* 0x00f80000d660783b */ /* 0x000fe40000004200 */
        /* <DEDUP_REMOVED lines=9> */
[----:B-----5:R-:W5:Y:S03]  /*13a70*/  LDSM.16.MT88.4 R4, [R215+0xf800] ;  /* 0x00f80000d704783b */ /* 0x020f660000004200 */
[----:B------:R-:W1:Y:S01]  /*13a80*/  MUFU.EX2 R24, R242 ;  /* 0x000000f200187308 */ /* 0x000e620000000800 */
[----:B------:R-:W-:Y:S01]  /*13a90*/  FADD.FTZ R3, R44, R3 ;  /* 0x000000032c037221 */ /* 0x000fe20000010000 */
[----:B--2---:R-:W-:Y:S01]  /*13aa0*/  F2FP.BF16.PACK_AB R124, R16, R12 ;  /* 0x0000000c107c723e */ /* 0x004fe200000010ff */
[----:B------:R-:W-:Y:S01]  /*13ab0*/  IMAD.MOV.U32 R243, RZ, RZ, R128 ;  /* 0x000000fffff37224 */ /* 0x000fe200078e0080 */
[----:B----4-:R-:W-:-:S02]  /*13ac0*/  F2FP.BF16.PACK_AB R126, R13, R19 ;  /* 0x000000130d7e723e */ /* 0x010fc400000010ff */
[----:B------:R-:W-:Y:S02]  /*13ad0*/  F2FP.BF16.PACK_AB R125, R10, R9 ;  /* 0x000000090a7d723e */ /* 0x000fe400000010ff */
[----:B-1----:R-:W-:Y:S01]  /*13ae0*/  F2FP.BF16.PACK_AB R127, R8, R11 ;  /* 0x0000000b087f723e */ /* 0x002fe200000010ff */
[----:B------:R-:W-:Y:S01]  /*13af0*/  FADD.FTZ R3, R46, R3 ;  /* 0x000000032e037221 */ /* 0x000fe20000010000 */
[----:B------:R-:W-:Y:S02]  /*13b00*/  F2FP.BF16.PACK_AB R128, R20, R22 ;  /* 0x000000161480723e */ /* 0x000fe400000010ff */
[----:B------:R-:W-:Y:S02]  /*13b10*/  F2FP.BF16.PACK_AB R129, R21, R17 ;  /* 0x000000111581723e */ /* 0x000fe400000010ff */
[----:B------:R-:W-:Y:S02]  /*13b20*/  F2FP.BF16.PACK_AB R131, R23, R18 ;  /* 0x000000121783723e */ /* 0x000fe400000010ff */
[----:B------:R-:W-:Y:S01]  /*13b30*/  F2FP.BF16.PACK_AB R130, R25, R24 ;  /* 0x000000181982723e */ /* 0x000fe200000010ff */
[----:B------:R-:W-:Y:S01]  /*13b40*/  FADD.FTZ R15, R53, R3 ;  /* 0x00000003350f7221 */ /* 0x000fe20000010000 */
[----:B------:R-:W-:Y:S01]  /*13b50*/  HMMA.16816.F32.BF16 R172, R124, R164, R172 ;  /* 0x000000a47cac723c */ /* 0x000fe200000418ac */
[----:B------:R-:W-:-:S02]  /*13b60*/  FADD.FTZ R14, R47, R2 ;  /* 0x000000022f0e7221 */ /* 0x000fc40000010000 */
[----:B------:R-:W-:-:S05]  /*13b70*/  FADD.FTZ R0, R243, R0 ;  /* 0x00000000f3007221 */ /* 0x000fca0000010000 */
[----:B------:R-:W-:Y:S01]  /*13b80*/  HMMA.16816.F32.BF16 R180, R124, R166, R180 ;  /* 0x000000a67cb4723c */ /* 0x000fe200000418b4 */
[----:B------:R-:W-:Y:S02]  /*13b90*/  FADD.FTZ R3, R205, R26 ;  /* 0x0000001acd037221 */ /* 0x000fe40000010000 */
[----:B------:R-:W-:-:S05]  /*13ba0*/  FADD.FTZ R2, R204, R15 ;  /* 0x0000000fcc027221 */ /* 0x000fca0000010000 */
        /* <DEDUP_REMOVED lines=12> */
[----:B-----5:R-:W-:Y:S01]  /*13c70*/  HMMA.16816.F32.BF16 R120, R124, R4, R120 ;  /* 0x000000047c78723c */ /* 0x020fe20000041878 */
[----:B------:R-:W-:-:S07]  /*13c80*/  FADD.FTZ R2, R207, R2 ;  /* 0x00000002cf027221 */ /* 0x000fce0000010000 */
[----:B------:R-:W-:Y:S08]  /*13c90*/  HMMA.16816.F32.BF16 R124, R124, R6, R84 ;  /* 0x000000067c7c723c */ /* 0x000ff00000041854 */
[C---:B------:R-:W-:Y:S08]  /*13ca0*/  HMMA.16816.F32.BF16 R144, R128.reuse, R140, R144 ;  /* 0x0000008c8090723c */ /* 0x040ff00000041890 */
        /* <DEDUP_REMOVED lines=43> */
[----:B------:R-:W-:Y:S01]  /*13f60*/  FADD.FTZ R2, R13, R2 ;  /* 0x000000020d027221 */ /* 0x000fe20000010000 */
[----:B------:R1:W-:Y:S04]  /*13f70*/  STL [R1+0x38], R4 ;  /* 0x0000380401007387 */ /* 0x0003e80000100800 */
[----:B------:R1:W-:Y:S04]  /*13f80*/  STL [R1+0x3c], R3 ;  /* 0x00003c0301007387 */ /* 0x0003e80000100800 */
[----:B------:R1:W-:Y:S04]  /*13f90*/  STL [R1+0x44], R0 ;  /* 0x0000440001007387 */ /* 0x0003e80000100800 */
[----:B------:R1:W-:Y:S02]  /*13fa0*/  STL [R1+0x40], R2 ;  /* 0x0000400201007387 */ /* 0x0003e40000100800 */
.L_x_478:
[----:B------:R-:W-:-:S06]  /*13fb0*/  UISETP.GT.AND UP0, UPT, UR15, UR9, UPT ;  /* 0x000000090f00728c */ /* 0x000fcc000bf04270 */
[----:B------:R-:W-:-:S13]  /*13fc0*/  PLOP3.LUT P0, PT, PT, PT, UP0, 0x80, 0x0 ;  /* 0x000000000000781c */ /* 0x000fda0003f0f008 */
[----:B------:R-:W-:Y:S05]  /*13fd0*/  @!P0 BRA `(.L_x_481) ;  /* 0x0000573000008947 */ /* 0x000fea0003800000 */
[----:B------:R-:W2:Y:S01]  /*13fe0*/  LDL.LU.64 R6, [R1+0x70] ;  /* 0x0000700001067983 */ /* 0x000ea20000300a00 */
[----:B------:R-:W-:Y:S01]  /*13ff0*/  USHF.L.U64.HI UR6, UR4, 0x5, UR5 ;  /* 0x0000000504067899 */ /* 0x000fe20008010205 */
[----:B------:R-:W-:Y:S01]  /*14000*/  MOV R136, R133 ;  /* 0x0000008500887202 */ /* 0x000fe20000000f00 */
[----:B------:R-:W-:Y:S01]  /*14010*/  USHF.L.U32 UR7, UR4, 0x5, URZ ;  /* 0x0000000504077899 */ /* 0x000fe2000800063f */
[----:B-1----:R-:W2:Y:S01]  /*14020*/  LDL.LU.64 R4, [R1+0x78] ;  /* 0x0000780001047983 */ /* 0x002ea20000300a00 */
[----:B------:R-:W-:Y:S01]  /*14030*/  MOV R3, R135 ;  /* 0x0000008700037202 */ /* 0x000fe20000000f00 */
[----:B------:R-:W-:Y:S01]  /*14040*/  IMAD.MOV.U32 R138, RZ, RZ, R132 ;  /* 0x000000ffff8a7224 */ /* 0x000fe200078e0084 */
[----:B------:R-:W-:Y:S01]  /*14050*/  MOV R137, R134 ;  /* 0x0000008600897202 */ /* 0x000fe20000000f00 */
[----:B------:R-:W-:Y:S02]  /*14060*/  ULDC.64 UR4, c[0x0][0x1a0] ;  /* 0x0000680000047ab9 */ /* 0x000fe40000000a00 */
[----:B------:R-:W-:-:S02]  /*14070*/  USHF.L.U64.HI UR8, UR4, 0x5, UR5 ;  /* 0x0000000504087899 */ /* 0x000fc40008010205 */
[----:B------:R-:W-:Y:S01]  /*14080*/  USHF.L.U32 UR13, UR4, 0x5, URZ ;  /* 0x00000005040d7899 */ /* 0x000fe2000800063f */
[----:B--2---:R-:W-:-:S05]  /*14090*/  IMAD.MOV.U32 R5, RZ, RZ, R7 ;  /* 0x000000ffff057224 */ /* 0x004fca00078e0007 */
[----:B------:R1:W-:Y:S01]  /*140a0*/  STL.64 [R1+0x48], R4 ;  /* 0x0000480401007387 */ /* 0x0003e20000100a00 */
[----:B------:R-:W-:Y:S05]  /*140b0*/  BRA `(.L_x_482) ;  /* 0x0000023000007947 */ /* 0x000fea0003800000 */
.L_x_484:
        /* <DEDUP_REMOVED lines=35> */
.L_x_482:
[----:B------:R-:W2:Y:S01]  /*142f0*/  LDL.64 R6, [R1+0x48] ;  /* 0x0000480001067983 */ /* 0x000ea20000100a00 */
[----:B------:R-:W-:Y:S01]  /*14300*/  UIADD3 UR14, UR15, -0x1, URZ ;  /* 0xffffffff0f0e7890 */ /* 0x000fe2000fffe03f */
[----:B------:R-:W-:Y:S04]  /*14310*/  DEPBAR.LE SB0, 0x0 ;  /* 0x000080000000791a */ /* 0x000fe80000000000 */
[----:B------:R-:W-:Y:S01]  /*14320*/  BAR.SYNC.DEFER_BLOCKING 0x0 ;  /* 0x0000000000007b1d */ /* 0x000fe20000010000 */
[----:B-1----:R-:W-:Y:S01]  /*14330*/  MOV R4, UR14 ;  /* 0x0000000e00047c02 */ /* 0x002fe20008000f00 */
[----:B------:R-:W-:Y:S02]  /*14340*/  USHF.R.S32.HI UR5, URZ, 0x1f, UR14 ;  /* 0x0000001f3f057899 */ /* 0x000fe4000801140e */
[----:B------:R-:W-:Y:S02]  /*14350*/  UIMAD UR4, UR12, UR14, URZ ;  /* 0x0000000e0c0472a4 */ /* 0x000fe4000f8e023f */
        /* <DEDUP_REMOVED lines=12> */
[----:B------:R-:W-:Y:S04]  /*14420*/  IADD3 R4, P0, R6, UR13, RZ ;  /* 0x0000000d06047c10 */ /* 0x000fe8000ff1e0ff */
[----:B------:R-:W-:Y:S01]  /*14430*/  IADD3.X R5, R7, UR8, RZ, P0, !PT ;  /* 0x0000000807057c10 */ /* 0x000fe200087fe4ff */
[----:B------:R1:W-:Y:S01]  /*14440*/  LDGSTS.E.BYPASS.LTC128B.128 [R233+0xe000], [R8.64+0x80] ;  /* 0x0e00008008e97fae */ /* 0x0003e2000b901d52 */
[----:B------:R-:W-:Y:S04]  /*14450*/  IADD3 R10, P0, R4, UR13, RZ ;  /* 0x0000000d040a7c10 */ /* 0x000fe8000ff1e0ff */
[----:B------:R-:W-:Y:S02]  /*14460*/  IADD3.X R11, R5, UR8, RZ, P0, !PT ;  /* 0x00000008050b7c10 */ /* 0x000fe400087fe4ff */
[----:B------:R-:W-:Y:S01]  /*14470*/  PLOP3.LUT P0, PT, PT, PT, UP0, 0x80, 0x0 ;  /* 0x000000000000781c */ /* 0x000fe20003f0f008 */
[----:B------:R2:W-:Y:S08]  /*14480*/  LDGSTS.E.BYPASS.LTC128B.128 [R233+0xc800], [R6.64] ;  /* 0x0c80000006e97fae */ /* 0x0005f0000b901d52 */
[----:B------:R2:W-:Y:S08]  /*14490*/  LDGSTS.E.BYPASS.LTC128B.128 [R233+0xe800], [R6.64+0x80] ;  /* 0x0e80008006e97fae */ /* 0x0005f0000b901d52 */
[----:B------:R2:W-:Y:S08]  /*144a0*/  LDGSTS.E.BYPASS.LTC128B.128 [R233+0xd000], [R4.64] ;  /* 0x0d00000004e97fae */ /* 0x0005f0000b901d52 */
[----:B------:R2:W-:Y:S08]  /*144b0*/  LDGSTS.E.BYPASS.LTC128B.128 [R233+0xf000], [R4.64+0x80] ;  /* 0x0f00008004e97fae */ /* 0x0005f0000b901d52 */
[----:B------:R1:W-:Y:S08]  /*144c0*/  LDGSTS.E.BYPASS.LTC128B.128 [R233+0xd800], [R10.64] ;  /* 0x0d8000000ae97fae */ /* 0x0003f0000b901d52 */
[----:B------:R1:W-:Y:S08]  /*144d0*/  LDGSTS.E.BYPASS.LTC128B.128 [R233+0xf800], [R10.64+0x80] ;  /* 0x0f8000800ae97fae */ /* 0x0003f0000b901d52 */
[----:B-----5:R-:W-:Y:S08]  /*144e0*/  LDSM.16.M88.4 R64, [R219] ;  /* 0x00000000db40783b */ /* 0x020ff00000000200 */
[----:B------:R-:W2:Y:S08]  /*144f0*/  LDSM.16.M88.4 R16, [R212+0x8000] ;  /* 0x00800000d410783b */ /* 0x000eb00000000200 */
[----:B------:R-:W1:Y:S08]  /*14500*/  LDSM.16.M88.4 R60, [R219+0x2000] ;  /* 0x00200000db3c783b */ /* 0x000e700000000200 */
[----:B------:R-:W3:Y:S08]  /*14510*/  LDSM.16.M88.4 R32, [R212+0x8800] ;  /* 0x00880000d420783b */ /* 0x000ef00000000200 */
[----:B------:R-:W0:Y:S08]  /*14520*/  LDGDEPBAR ;  /* 0x00000000000079af */ /* 0x000e300000000000 */
[----:B------:R-:W4:Y:S01]  /*14530*/  LDSM.16.M88.4 R48, [R212+0x9000] ;  /* 0x00900000d430783b */ /* 0x000f220000000200 */
[-C--:B--2---:R-:W-:Y:S07]  /*14540*/  HMMA.16816.F32.BF16 R4, R64, R16.reuse, RZ ;  /* 0x000000104004723c */ /* 0x084fee00000418ff */
[----:B------:R-:W2:Y:S01]  /*14550*/  LDSM.16.M88.4 R132, [R212+0x9800] ;  /* 0x00980000d484783b */ /* 0x000ea20000000200 */
[C---:B-1----:R-:W-:Y:S07]  /*14560*/  HMMA.16816.F32.BF16 R8, R60.reuse, R16, RZ ;  /* 0x000000103c08723c */ /* 0x042fee00000418ff */
[----:B------:R-:W-:Y:S01]  /*14570*/  LDSM.16.M88.4 R204, [R220] ;  /* 0x00000000dccc783b */ /* 0x000fe20000000200 */
[-C--:B------:R-:W-:Y:S07]  /*14580*/  HMMA.16816.F32.BF16 R12, R60, R18.reuse, RZ ;  /* 0x000000123c0c723c */ /* 0x080fee00000418ff */
[----:B------:R-:W-:Y:S01]  /*14590*/  LDSM.16.M88.4 R208, [R220+0x2000] ;  /* 0x00200000dcd0783b */ /* 0x000fe20000000200 */
        /* <DEDUP_REMOVED lines=9> */
[-C--:B--2---:R-:W-:Y:S08]  /*14630*/  HMMA.16816.F32.BF16 R52, R64, R132.reuse, RZ ;  /* 0x000000844034723c */ /* 0x084ff000000418ff */
        /* <DEDUP_REMOVED lines=24> */
[----:B------:R-:W-:Y:S08]  /*147c0*/  LDSM.16.M88.4 R132, [R222] ;  /* 0x00000000de84783b */ /* 0x000ff00000000200 */
        /* <DEDUP_REMOVED lines=21> */
[----:B------:R-:W-:Y:S08]  /*14920*/  LDSM.16.M88.4 R132, [R221] ;  /* 0x00000000dd84783b */ /* 0x000ff00000000200 */
        /* <DEDUP_REMOVED lines=21> */
[----:B------:R-:W-:Y:S08]  /*14a80*/  LDSM.16.M88.4 R132, [R219+0x4000] ;  /* 0x00400000db84783b */ /* 0x000ff00000000200 */
        /* <DEDUP_REMOVED lines=82> */
[----:B------:R-:W-:Y:S02]  /*14fb0*/  FMUL.FTZ R13, R13, c[0x0][0x2ec] ;  /* 0x0000bb000d0d7a20 */ /* 0x000fe40000410000 */
[----:B------:R-:W-:Y:S02]  /*14fc0*/  FMUL.FTZ R14, R14, c[0x0][0x2ec] ;  /* 0x0000bb000e0e7a20 */ /* 0x000fe40000410000 */
[----:B------:R-:W-:Y:S01]  /*14fd0*/  FMUL.FTZ R18, R18, c[0x0][0x2ec] ;  /* 0x0000bb0012127a20 */ /* 0x000fe20000410000 */
[----:B-1----:R1:W-:Y:S01]  /*14fe0*/  STL [R1+0xc], R0 ;  /* 0x00000c0001007387 */ /* 0x0023e20000100800 */
[----:B------:R-:W-:Y:S02]  /*14ff0*/  FMUL.FTZ R15, R15, c[0x0][0x2ec] ;  /* 0x0000bb000f0f7a20 */ /* 0x000fe40000410000 */
[----:B------:R-:W-:Y:S01]  /*15000*/  MUFU.TANH R249, R18 ;  /* 0x0000001200f97308 */ /* 0x000fe20000002400 */
[----:B------:R-:W-:Y:S02]  /*15010*/  FMUL.FTZ R16, R16, c[0x0][0x2ec] ;  /* 0x0000bb0010107a20 */ /* 0x000fe40000410000 */
[----:B------:R-:W-:Y:S01]  /*15020*/  FMUL.FTZ R19, R19, c[0x0][0x2ec] ;  /* 0x0000bb0013137a20 */ /* 0x000fe20000410000 */
[----:B--2---:R2:W-:Y:S06]  /*15030*/  STL [R1+0x10], R2 ;  /* 0x0000100201007387 */ /* 0x0045ec0000100800 */
[----:B------:R3:W-:Y:S10]  /*15040*/  MUFU.TANH R252, R16 ;  /* 0x0000001000fc7308 */ /* 0x0007f40000002400 */
[----:B------:R-:W-:Y:S10]  /*15050*/  MUFU.TANH R247, R19 ;  /* 0x0000001300f77308 */ /* 0x000ff40000002400 */
[----:B-1----:R-:W1:Y:S01]  /*15060*/  MUFU.TANH R0, R6 ;  /* 0x0000000600007308 */ /* 0x002e620000002400 */
[----:B---3--:R-:W-:Y:S09]  /*15070*/  FMUL.FTZ R16, R17, c[0x0][0x2ec] ;  /* 0x0000bb0011107a20 */ /* 0x008ff20000410000 */
[----:B--2---:R2:W3:Y:S10]  /*15080*/  MUFU.TANH R2, R7 ;  /* 0x0000000700027308 */ /* 0x0044f40000002400 */
[----:B------:R-:W-:Y:S01]  /*15090*/  MUFU.TANH R16, R16 ;  /* 0x0000001000107308 */ /* 0x000fe20000002400 */
[----:B-1----:R1:W-:Y:S04]  /*150a0*/  STL [R1+0x8], R0 ;  /* 0x0000080001007387 */ /* 0x0023e80000100800 */
[----:B--2---:R-:W2:Y:S08]  /*150b0*/  LDSM.16.M88.4 R4, [R217+0x2800] ;  /* 0x00280000d904783b */ /* 0x004eb00000000200 */
[----:B---3--:R3:W-:Y:S01]  /*150c0*/  STL [R1+0x14], R2 ;  /* 0x0000140201007387 */ /* 0x0087e20000100800 */
[----:B-1----:R-:W1:Y:S10]  /*150d0*/  MUFU.TANH R0, R8 ;  /* 0x0000000800007308 */ /* 0x002e740000002400 */
[----:B---3--:R-:W3:Y:S01]  /*150e0*/  MUFU.TANH R2, R9 ;  /* 0x0000000900027308 */ /* 0x008ee20000002400 */
[----:B-1----:R1:W-:Y:S01]  /*150f0*/  STL [R1+0x4], R0 ;  /* 0x0000040001007387 */ /* 0x0023e20000100800 */
[-C--:B--2---:R-:W-:Y:S08]  /*15100*/  HMMA.16816.F32.BF16 R20, R132, R4.reuse, R20 ;  /* 0x000000048414723c */ /* 0x084ff00000041814 */
[C---:B------:R-:W-:Y:S08]  /*15110*/  HMMA.16816.F32.BF16 R24, R208.reuse, R4, R24 ;  /* 0x00000004d018723c */ /* 0x040ff00000041818 */
[-C--:B------:R-:W-:Y:S01]  /*15120*/  HMMA.16816.F32.BF16 R28, R208, R6.reuse, R28 ;  /* 0x00000006d01c723c */ /* 0x080fe2000004181c */
[----:B---3--:R2:W-:Y:S01]  /*15130*/  STL [R1+0x20], R2 ;  /* 0x0000200201007387 */ /* 0x0085e20000100800 */
[----:B-1----:R-:W1:Y:S06]  /*15140*/  MUFU.TANH R0, R10 ;  /* 0x0000000a00007308 */ /* 0x002e6c0000002400 */
[C---:B------:R-:W-:Y:S01]  /*15150*/  HMMA.16816.F32.BF16 R32, R132.reuse, R6, R32 ;  /* 0x000000068420723c */ /* 0x040fe20000041820 */
[----:B------:R-:W3:Y:S03]  /*15160*/  LDSM.16.M88.4 R4, [R217+0x3000] ;  /* 0x00300000d904783b */ /* 0x000ee60000000200 */
[----:B------:R-:W-:Y:S02]  /*15170*/  FMUL.FTZ R20, R20, c[0x0][0x2ec] ;  /* 0x0000bb0014147a20 */ /* 0x000fe40000410000 */
[----:B------:R-:W-:Y:S02]  /*15180*/  FMUL.FTZ R21, R21, c[0x0][0x2ec] ;  /* 0x0000bb0015157a20 */ /* 0x000fe40000410000 */
[----:B------:R-:W-:Y:S01]  /*15190*/  FMUL.FTZ R27, R27, c[0x0][0x2ec] ;  /* 0x0000bb001b1b7a20 */ /* 0x000fe20000410000 */
[----:B------:R-:W-:Y:S03]  /*151a0*/  MUFU.TANH R243, R20 ;  /* 0x0000001400f37308 */ /* 0x000fe60000002400 */
[----:B------:R-:W-:Y:S02]  /*151b0*/  FMUL.FTZ R23, R23, c[0x0][0x2ec] ;  /* 0x0000bb0017177a20 */ /* 0x000fe40000410000 */
[----:B------:R-:W-:Y:S02]  /*151c0*/  FMUL.FTZ R25, R25, c[0x0][0x2ec] ;  /* 0x0000bb0019197a20 */ /* 0x000fe40000410000 */
[----:B------:R-:W-:Y:S02]  /*151d0*/  FMUL.FTZ R31, R31, c[0x0][0x2ec] ;  /* 0x0000bb001f1f7a20 */ /* 0x000fe40000410000 */
[----:B------:R-:W-:Y:S01]  /*151e0*/  FMUL.FTZ R22, R22, c[0x0][0x2ec] ;  /* 0x0000bb0016167a20 */ /* 0x000fe20000410000 */
[----:B--2---:R-:W2:Y:S01]  /*151f0*/  MUFU.TANH R2, R11 ;  /* 0x0000000b00027308 */ /* 0x004ea20000002400 */
[----:B------:R-:W-:Y:S02]  /*15200*/  FMUL.FTZ R24, R24, c[0x0][0x2ec] ;  /* 0x0000bb0018187a20 */ /* 0x000fe40000410000 */
[----:B------:R-:W-:Y:S01]  /*15210*/  FMUL.FTZ R26, R26, c[0x0][0x2ec] ;  /* 0x0000bb001a1a7a20 */ /* 0x000fe20000410000 */
[----:B-1----:R1:W-:Y:S01]  /*15220*/  STL [R1], R0 ;  /* 0x0000000001007387 */ /* 0x0023e20000100800 */
[----:B------:R-:W-:Y:S02]  /*15230*/  FMUL.FTZ R34, R34, c[0x0][0x2ec] ;  /* 0x0000bb0022227a20 */ /* 0x000fe40000410000 */
[----:B------:R-:W-:Y:S02]  /*15240*/  FMUL.FTZ R35, R35, c[0x0][0x2ec] ;  /* 0x0000bb0023237a20 */ /* 0x000fe40000410000 */
[----:B------:R-:W-:Y:S01]  /*15250*/  FMUL.FTZ R28, R28, c[0x0][0x2ec] ;  /* 0x0000bb001c1c7a20 */ /* 0x000fe20000410000 */
[----:B------:R-:W-:Y:S01]  /*15260*/  MUFU.TANH R244, R21 ;  /* 0x0000001500f47308 */ /* 0x000fe20000002400 */
[----:B------:R-:W-:Y:S02]  /*15270*/  FMUL.FTZ R29, R29, c[0x0][0x2ec] ;  /* 0x0000bb001d1d7a20 */ /* 0x000fe40000410000 */
[----:B------:R-:W-:Y:S07]  /*15280*/  FMUL.FTZ R30, R30, c[0x0][0x2ec] ;  /* 0x0000bb001e1e7a20 */ /* 0x000fee0000410000 */
[----:B------:R4:W-:Y:S01]  /*15290*/  MUFU.TANH R246, R23 ;  /* 0x0000001700f67308 */ /* 0x0009e20000002400 */
[-C--:B---3--:R-:W-:Y:S01]  /*152a0*/  HMMA.16816.F32.BF16 R36, R132, R4.reuse, R36 ;  /* 0x000000048424723c */ /* 0x088fe20000041824 */
[----:B--2---:R2:W-:Y:S08]  /*152b0*/  STL [R1+0x34], R2 ;  /* 0x0000340201007387 */ /* 0x0045f00000100800 */
[----:B-1----:R-:W1:Y:S01]  /*152c0*/  MUFU.TANH R0, R12 ;  /* 0x0000000c00007308 */ /* 0x002e620000002400 */
[C---:B------:R-:W-:Y:S08]  /*152d0*/  HMMA.16816.F32.BF16 R40, R208.reuse, R4, R40 ;  /* 0x00000004d028723c */ /* 0x040ff00000041828 */
[-C--:B------:R-:W-:Y:S01]  /*152e0*/  HMMA.16816.F32.BF16 R44, R208, R6.reuse, R44 ;  /* 0x00000006d02c723c */ /* 0x080fe2000004182c */
[----:B------:R-:W-:Y:S03]  /*152f0*/  MUFU.TANH R12, R15 ;  /* 0x0000000f000c7308 */ /* 0x000fe60000002400 */
[----:B----4-:R-:W-:Y:S02]  /*15300*/  FMUL.FTZ R23, R33, c[0x0][0x2ec] ;  /* 0x0000bb0021177a20 */ /* 0x010fe40000410000 */
[----:B------:R-:W-:Y:S02]  /*15310*/  FMUL.FTZ R21, R36, c[0x0][0x2ec] ;  /* 0x0000bb0024157a20 */ /* 0x000fe40000410000 */
[C---:B------:R-:W-:Y:S01]  /*15320*/  HMMA.16816.F32.BF16 R48, R132.reuse, R6, R48 ;  /* 0x000000068430723c */ /* 0x040fe20000041830 */
[----:B------:R-:W3:Y:S01]  /*15330*/  LDSM.16.M88.4 R4, [R217+0x3800] ;  /* 0x00380000d904783b */ /* 0x000ee20000000200 */
[----:B------:R-:W-:Y:S04]  /*15340*/  DEPBAR.LE SB0, 0x0 ;  /* 0x000080000000791a */ /* 0x000fe80000000000 */
[----:B--2---:R-:W2:Y:S01]  /*15350*/  MUFU.TANH R2, R13 ;  /* 0x0000000d00027308 */ /* 0x004ea20000002400 */
[----:B------:R-:W-:Y:S02]  /*15360*/  FMUL.FTZ R20, R37, c[0x0][0x2ec] ;  /* 0x0000bb0025147a20 */ /* 0x000fe40000410000 */
[----:B-1----:R1:W-:Y:S03]  /*15370*/  STL [R1+0x18], R0 ;  /* 0x0000180001007387 */ /* 0x0023e60000100800 */
[----:B------:R-:W-:Y:S02]  /*15380*/  FMUL.FTZ R41, R41, c[0x0][0x2ec] ;  /* 0x0000bb0029297a20 */ /* 0x000fe40000410000 */
[----:B------:R-:W-:Y:S02]  /*15390*/  FMUL.FTZ R42, R42, c[0x0][0x2ec] ;  /* 0x0000bb002a2a7a20 */ /* 0x000fe40000410000 */
[----:B------:R4:W-:Y:S01]  /*153a0*/  MUFU.TANH R251, R25 ;  /* 0x0000001900fb7308 */ /* 0x0009e20000002400 */
        /* <DEDUP_REMOVED lines=8> */
[----:B--2---:R2:W-:Y:S01]  /*15430*/  STL [R1+0x1c], R2 ;  /* 0x00001c0201007387 */ /* 0x0045e20000100800 */
[----:B------:R-:W-:Y:S02]  /*15440*/  FMUL.FTZ R43, R43, c[0x0][0x2ec] ;  /* 0x0000bb002b2b7a20 */ /* 0x000fe40000410000 */
[----:B------:R-:W-:Y:S02]  /*15450*/  FMUL.FTZ R44, R44, c[0x0][0x2ec] ;  /* 0x0000bb002c2c7a20 */ /* 0x000fe40000410000 */
[----:B------:R-:W-:Y:S01]  /*15460*/  FMUL.FTZ R45, R45, c[0x0][0x2ec] ;  /* 0x0000bb002d2d7a20 */ /* 0x000fe20000410000 */
[----:B-1----:R-:W1:Y:S01]  /*15470*/  MUFU.TANH R0, R14 ;  /* 0x0000000e00007308 */ /* 0x002e620000002400 */
[----:B------:R-:W-:Y:S02]  /*15480*/  FMUL.FTZ R46, R46, c[0x0][0x2ec] ;  /* 0x0000bb002e2e7a20 */ /* 0x000fe40000410000 */
[----:B------:R-:W-:Y:S01]  /*15490*/  FMUL.FTZ R47, R47, c[0x0][0x2ec] ;  /* 0x0000bb002f2f7a20 */ /* 0x000fe20000410000 */
[-C--:B---3--:R-:W-:Y:S06]  /*154a0*/  HMMA.16816.F32.BF16 R52, R132, R4.reuse, R52 ;  /* 0x000000048434723c */ /* 0x088fec0000041834 */
[----:B------:R-:W3:Y:S01]  /*154b0*/  MUFU.TANH R27, R31 ;  /* 0x0000001f001b7308 */ /* 0x000ee20000002400 */
[----:B----4-:R-:W-:Y:S01]  /*154c0*/  FMUL.FTZ R25, R32, c[0x0][0x2ec] ;  /* 0x0000bb0020197a20 */ /* 0x010fe20000410000 */
[C---:B------:R-:W-:Y:S08]  /*154d0*/  HMMA.16816.F32.BF16 R56, R208.reuse, R4, R56 ;  /* 0x00000004d038723c */ /* 0x040ff00000041838 */
[----:B------:R4:W2:Y:S01]  /*154e0*/  MUFU.TANH R242, R34 ;  /* 0x0000002200f27308 */ /* 0x0008a20000002400 */
[-C--:B------:R-:W-:Y:S01]  /*154f0*/  HMMA.16816.F32.BF16 R60, R208, R6.reuse, R60 ;  /* 0x00000006d03c723c */ /* 0x080fe2000004183c */
[----:B-1----:R1:W-:Y:S07]  /*15500*/  STL [R1+0x30], R0 ;  /* 0x0000300001007387 */ /* 0x0023ee0000100800 */
[----:B------:R-:W-:Y:S01]  /*15510*/  HMMA.16816.F32.BF16 R64, R132, R6, R64 ;  /* 0x000000068440723c */ /* 0x000fe20000041840 */
[----:B------:R1:W1:Y:S03]  /*15520*/  MUFU.TANH R205, R35 ;  /* 0x0000002300cd7308 */ /* 0x0002660000002400 */
[----:B------:R-:W-:Y:S02]  /*15530*/  FMUL.FTZ R15, R52, c[0x0][0x2ec] ;  /* 0x0000bb00340f7a20 */ /* 0x000fe40000410000 */
[----:B------:R-:W-:Y:S02]  /*15540*/  FMUL.FTZ R14, R53, c[0x0][0x2ec] ;  /* 0x0000bb00350e7a20 */ /* 0x000fe40000410000 */
[----:B------:R-:W-:Y:S03]  /*15550*/  FMUL.FTZ R33, R55, c[0x0][0x2ec] ;  /* 0x0000bb0037217a20 */ /* 0x000fe60000410000 */
[----:B------:R-:W2:Y:S01]  /*15560*/  MUFU.TANH R241, R41 ;  /* 0x0000002900f17308 */ /* 0x000ea20000002400 */
[----:B------:R-:W-:Y:S02]  /*15570*/  FMUL.FTZ R50, R57, c[0x0][0x2ec] ;  /* 0x0000bb0039327a20 */ /* 0x000fe40000410000 */
[----:B------:R-:W-:Y:S02]  /*15580*/  FMUL.FTZ R58, R58, c[0x0][0x2ec] ;  /* 0x0000bb003a3a7a20 */ /* 0x000fe40000410000 */
[----:B----4-:R-:W-:Y:S02]  /*15590*/  FMUL.FTZ R34, R54, c[0x0][0x2ec] ;  /* 0x0000bb0036227a20 */ /* 0x010fe40000410000 */
[----:B------:R-:W-:Y:S02]  /*155a0*/  FMUL.FTZ R59, R59, c[0x0][0x2ec] ;  /* 0x0000bb003b3b7a20 */ /* 0x000fe40000410000 */
[----:B------:R-:W-:Y:S01]  /*155b0*/  FMUL.FTZ R49, R60, c[0x0][0x2ec] ;  /* 0x0000bb003c317a20 */ /* 0x000fe20000410000 */
[----:B------:R4:W2:Y:S01]  /*155c0*/  MUFU.TANH R41, R42 ;  /* 0x0000002a00297308 */ /* 0x0008a20000002400 */
[----:B------:R-:W-:Y:S02]  /*155d0*/  FMUL.FTZ R48, R61, c[0x0][0x2ec] ;  /* 0x0000bb003d307a20 */ /* 0x000fe40000410000 */
[----:B------:R-:W-:Y:S02]  /*155e0*/  FMUL.FTZ R62, R62, c[0x0][0x2ec] ;  /* 0x0000bb003e3e7a20 */ /* 0x000fe40000410000 */
[----:B-1----:R-:W-:Y:S02]  /*155f0*/  FMUL.FTZ R35, R51, c[0x0][0x2ec] ;  /* 0x0000bb0033237a20 */ /* 0x002fe40000410000 */
[----:B------:R-:W-:Y:S02]  /*15600*/  FMUL.FTZ R51, R56, c[0x0][0x2ec] ;  /* 0x0000bb0038337a20 */ /* 0x000fe40000410000 */
[----:B------:R-:W-:Y:S01]  /*15610*/  FMUL.FTZ R63, R63, c[0x0][0x2ec] ;  /* 0x0000bb003f3f7a20 */ /* 0x000fe20000410000 */
[----:B------:R1:W1:Y:S01]  /*15620*/  MUFU.TANH R245, R22 ;  /* 0x0000001600f57308 */ /* 0x0002620000002400 */
[----:B------:R-:W-:Y:S02]  /*15630*/  FMUL.FTZ R13, R64, c[0x0][0x2ec] ;  /* 0x0000bb00400d7a20 */ /* 0x000fe40000410000 */
[----:B------:R-:W-:Y:S02]  /*15640*/  FMUL.FTZ R31, R65, c[0x0][0x2ec] ;  /* 0x0000bb00411f7a20 */ /* 0x000fe40000410000 */
[----:B------:R-:W-:Y:S05]  /*15650*/  FMUL.FTZ R32, R66, c[0x0][0x2ec] ;  /* 0x0000bb0042207a20 */ /* 0x000fea0000410000 */
[----:B------:R1:W1:Y:S01]  /*15660*/  MUFU.TANH R248, R24 ;  /* 0x0000001800f87308 */ /* 0x0002620000002400 */
[----:B----4-:R-:W-:Y:S09]  /*15670*/  FMUL.FTZ R42, R67, c[0x0][0x2ec] ;  /* 0x0000bb00432a7a20 */ /* 0x010ff20000410000 */
        /* <DEDUP_REMOVED lines=8> */
[----:B------:R4:W1:Y:S10]  /*15700*/  MUFU.TANH R139, R38 ;  /* 0x00000026008b7308 */ /* 0x0008740000002400 */
[----:B------:R-:W1:Y:S10]  /*15710*/  MUFU.TANH R39, R39 ;  /* 0x0000002700277308 */ /* 0x000e740000002400 */
        /* <DEDUP_REMOVED lines=25> */
[----:B------:R-:W1:Y:S02]  /*158b0*/  MUFU.TANH R42, R42 ;  /* 0x0000002a002a7308 */ /* 0x000e640000002400 */
[----:B-1234-:R-:W-:-:S05]  /*158c0*/  @P0 BRA `(.L_x_484) ;  /* 0xffffe7f000000947 */ /* 0x01efca000383ffff */
.L_x_483:
[----:B-1----:R-:W2:Y:S01]  /*158d0*/  LDL.LU R4, [R1+0x20] ;  /* 0x0000200001047983 */ /* 0x002ea20000300800 */
[----:B------:R-:W-:Y:S01]  /*158e0*/  IMAD.MOV.U32 R43, RZ, RZ, R24 ;  /* 0x000000ffff2b7224 */ /* 0x000fe200078e0018 */
[----:B------:R-:W-:Y:S01]  /*158f0*/  MOV R40, R12 ;  /* 0x0000000c00287202 */ /* 0x000fe20000000f00 */
[----:B------:R-:W-:Y:S01]  /*15900*/  IMAD.U32 R0, RZ, RZ, UR14 ;  /* 0x0000000eff007e24 */ /* 0x000fe2000f8e00ff */
[----:B------:R-:W3:Y:S01]  /*15910*/  LDL.LU R10, [R1+0x1c] ;  /* 0x00001c00010a7983 */ /* 0x000ee20000300800 */
[----:B------:R-:W-:Y:S01]  /*15920*/  MOV R54, R28 ;  /* 0x0000001c00367202 */ /* 0x000fe20000000f00 */
[----:B------:R-:W-:Y:S01]  /*15930*/  IMAD.MOV.U32 R52, RZ, RZ, R29 ;  /* 0x000000ffff347224 */ /* 0x000fe200078e001d */
[----:B------:R-:W-:Y:S01]  /*15940*/  MOV R45, R43 ;  /* 0x0000002b002d7202 */ /* 0x000fe20000000f00 */
[----:B------:R-:W4:Y:S01]  /*15950*/  LDL.LU R9, [R1+0x34] ;  /* 0x0000340001097983 */ /* 0x000f220000300800 */
[----:B------:R-:W-:Y:S01]  /*15960*/  IMAD.MOV.U32 R43, RZ, RZ, R27 ;  /* 0x000000ffff2b7224 */ /* 0x000fe200078e001b */
[----:B------:R-:W-:Y:S01]  /*15970*/  LOP3.LUT R231, R231, 0xfffffffb, RZ, 0xc0, !PT ;  /* 0xfffffffbe7e77812 */ /* 0x000fe200078ec0ff */
[----:B------:R-:W-:Y:S01]  /*15980*/  IMAD.MOV.U32 R46, RZ, RZ, R40 ;  /* 0x000000ffff2e7224 */ /* 0x000fe200078e0028 */
[----:B------:R-:W2:Y:S01]  /*15990*/  LDL.LU R8, [R1+0x30] ;  /* 0x0000300001087983 */ /* 0x000ea20000300800 */
[----:B------:R-:W-:Y:S01]  /*159a0*/  IMAD.MOV.U32 R40, RZ, RZ, R26 ;  /* 0x000000ffff287224 */ /* 0x000fe200078e001a */
[----:B------:R-:W-:Y:S01]  /*159b0*/  UISETP.GT.AND UP0, UPT, UR14, UR9, UPT ;  /* 0x000000090e00728c */ /* 0x000fe2000bf04270 */
[----:B------:R-:W-:Y:S01]  /*159c0*/  IMAD.MOV.U32 R60, RZ, RZ, R45 ;  /* 0x000000ffff3c7224 */ /* 0x000fe200078e002d */
[----:B------:R-:W2:Y:S01]  /*159d0*/  LDL.LU R7, [R1+0x8] ;  /* 0x0000080001077983 */ /* 0x000ea20000300800 */
[----:B------:R-:W-:Y:S01]  /*159e0*/  IMAD.MOV.U32 R57, RZ, RZ, R46 ;  /* 0x000000ffff397224 */ /* 0x000fe200078e002e */
[----:B------:R-:W-:Y:S02]  /*159f0*/  UMOV UR15, UR14 ;  /* 0x0000000e000f7c82 */ /* 0x000fe40008000000 */
[----:B------:R-:W2:Y:S01]  /*15a00*/  LDL.LU R6, [R1+0x14] ;  /* 0x0000140001067983 */ /* 0x000ea20000300800 */
[----:B------:R-:W-:Y:S01]  /*15a10*/  MOV R65, R60 ;  /* 0x0000003c00417202 */ /* 0x000fe20000000f00 */
[----:B------:R-:W-:Y:S02]  /*15a20*/  IMAD.MOV.U32 R60, RZ, RZ, R43 ;  /* 0x000000ffff3c7224 */ /* 0x000fe400078e002b */
[----:B------:R-:W2:Y:S04]  /*15a30*/  LDL.LU R2, [R1+0x18] ;  /* 0x0000180001027983 */ /* 0x000ea80000300800 */
[----:B------:R-:W2:Y:S04]  /*15a40*/  LDL.LU R5, [R1+0xc] ;  /* 0x00000c0001057983 */ /* 0x000ea80000300800 */
        /* <DEDUP_REMOVED lines=9> */
[----:B------:R-:W2:Y:S04]  /*15ae0*/  LDL.LU R24, [R1+0x4] ;  /* 0x0000040001187983 */ /* 0x000ea80000300800 */
[----:B------:R-:W2:Y:S04]  /*15af0*/  LDL.LU R44, [R1] ;  /* 0x00000000012c7983 */ /* 0x000ea80000300800 */
[----:B------:R-:W1:Y:S02]  /*15b00*/  S2R R11, SR_TID.X ;  /* 0x00000000000b7919 */ /* 0x000e640000002100 */
[----:B-1----:R-:W-:Y:S05]  /*15b10*/  IMAD.SHL.U32 R11, R11, 0x2, RZ ;  /* 0x000000020b0b7824 */ /* 0x002fea00078e00ff */
[----:B------:R-:W-:Y:S05]  /*15b20*/  LOP3.LUT R11, R11, 0x6, RZ, 0xc0, !PT ;  /* 0x000000060b0b7812 */ /* 0x000fea00078ec0ff */
[----:B------:R-:W-:Y:S05]  /*15b30*/  IMAD R0, R0, 0x40, R11 ;  /* 0x0000004000007824 */ /* 0x000fea00078e020b */
[C---:B------:R-:W-:Y:S02]  /*15b40*/  ISETP.GE.AND P4, PT, R0.reuse, R236, PT ;  /* 0x000000ec0000720c */ /* 0x040fe40003f86270 */
[C---:B------:R-:W-:Y:S02]  /*15b50*/  ISETP.GE.AND P5, PT, R0.reuse, R235, PT ;  /* 0x000000eb0000720c */ /* 0x040fe40003fa6270 */
[C---:B------:R-:W-:Y:S02]  /*15b60*/  ISETP.GE.OR P4, PT, R0.reuse, R240, !P4 ;  /* 0x000000f00000720c */ /* 0x040fe40006786670 */
[C---:B------:R-:W-:Y:S01]  /*15b70*/  ISETP.GE.OR P5, PT, R0.reuse, R239, !P5 ;  /* 0x000000ef0000720c */ /* 0x040fe20006fa6670 */
[----:B---3--:R-:W-:Y:S02]  /*15b80*/  IMAD.MOV.U32 R47, RZ, RZ, R10 ;  /* 0x000000ffff2f7224 */ /* 0x008fe400078e000a */
[----:B------:R-:W-:Y:S02]  /*15b90*/  IMAD.MOV.U32 R10, RZ, RZ, R22 ;  /* 0x000000ffff0a7224 */ /* 0x000fe400078e0016 */
[----:B----4-:R-:W-:Y:S02]  /*15ba0*/  IMAD.MOV.U32 R30, RZ, RZ, R9 ;  /* 0x000000ffff1e7224 */ /* 0x010fe400078e0009 */
[----:B------:R-:W-:Y:S01]  /*15bb0*/  IMAD.MOV.U32 R67, RZ, RZ, R10 ;  /* 0x000000ffff437224 */ /* 0x000fe200078e000a */
[C---:B------:R-:W-:Y:S01]  /*15bc0*/  IADD3 R10, R0.reuse, 0x28, RZ ;  /* 0x00000028000a7810 */ /* 0x040fe20007ffe0ff */
[----:B--2---:R-:W-:Y:S02]  /*15bd0*/  IMAD.MOV.U32 R36, RZ, RZ, R8 ;  /* 0x000000ffff247224 */ /* 0x004fe400078e0008 */
[----:B------:R-:W-:Y:S02]  /*15be0*/  IMAD.MOV.U32 R8, RZ, RZ, R18 ;  /* 0x000000ffff087224 */ /* 0x000fe400078e0012 */
[----:B------:R-:W2:Y:S01]  /*15bf0*/  LDL.LU R18, [R1+0x10] ;  /* 0x0000100001127983 */ /* 0x000ea20000300800 */
[----:B------:R-:W-:Y:S02]  /*15c00*/  IMAD.MOV.U32 R12, RZ, RZ, R7 ;  /* 0x000000ffff0c7224 */ /* 0x000fe400078e0007 */
[----:B------:R-:W-:Y:S02]  /*15c10*/  IMAD.MOV.U32 R53, RZ, RZ, R36 ;  /* 0x000000ffff357224 */ /* 0x000fe400078e0024 */
[----:B------:R-:W-:Y:S01]  /*15c20*/  IMAD.MOV.U32 R9, RZ, RZ, R6 ;  /* 0x000000ffff097224 */ /* 0x000fe200078e0006 */
[C---:B------:R-:W-:Y:S01]  /*15c30*/  IADD3 R6, R0.reuse, 0x9, RZ ;  /* 0x0000000900067810 */ /* 0x040fe20007ffe0ff */
[----:B------:R-:W-:Y:S01]  /*15c40*/  IMAD.MOV.U32 R55, RZ, RZ, R30 ;  /* 0x000000ffff377224 */ /* 0x000fe200078e001e */
[----:B------:R-:W-:Y:S01]  /*15c50*/  MOV R56, R53 ;  /* 0x0000003500387202 */ /* 0x000fe20000000f00 */
[----:B------:R-:W-:Y:S01]  /*15c60*/  IMAD.MOV.U32 R7, RZ, RZ, R2 ;  /* 0x000000ffff077224 */ /* 0x000fe200078e0002 */
[----:B------:R-:W-:Y:S01]  /*15c70*/  IADD3 R2, R0, 0x1, RZ ;  /* 0x0000000100027810 */ /* 0x000fe20007ffe0ff */
[----:B------:R-:W-:Y:S01]  /*15c80*/  IMAD.MOV.U32 R53, RZ, RZ, R38 ;  /* 0x000000ffff357224 */ /* 0x000fe200078e0026 */
[----:B------:R-:W-:Y:S01]  /*15c90*/  FSEL R11, R5, -INF , !P4 ;  /* 0xff800000050b7808 */ /* 0x000fe20006000000 */
[----:B------:R-:W-:Y:S01]  /*15ca0*/  IMAD.MOV.U32 R61, RZ, RZ, R55 ;  /* 0x000000ffff3d7224 */ /* 0x000fe200078e0037 */
[C---:B------:R-:W-:Y:S01]  /*15cb0*/  ISETP.GE.AND P0, PT, R2.reuse, R236, PT ;  /* 0x000000ec0200720c */ /* 0x040fe20003f06270 */
[----:B------:R-:W-:Y:S01]  /*15cc0*/  IMAD.MOV.U32 R55, RZ, RZ, R8 ;  /* 0x000000ffff377224 */ /* 0x000fe200078e0008 */
[C---:B------:R-:W-:Y:S01]  /*15cd0*/  ISETP.GE.AND P3, PT, R2.reuse, R235, PT ;  /* 0x000000eb0200720c */ /* 0x040fe20003f66270 */
[----:B------:R-:W-:Y:S01]  /*15ce0*/  IMAD.MOV.U32 R36, RZ, RZ, R4 ;  /* 0x000000ffff247224 */ /* 0x000fe200078e0004 */
[C---:B------:R-:W-:Y:S01]  /*15cf0*/  ISETP.GE.AND P1, PT, R2.reuse, R234, PT ;  /* 0x000000ea0200720c */ /* 0x040fe20003f26270 */
[----:B------:R-:W-:Y:S01]  /*15d00*/  IMAD.MOV.U32 R64, RZ, RZ, R55 ;  /* 0x000000ffff407224 */ /* 0x000fe200078e0037 */
[C---:B------:R-:W-:Y:S01]  /*15d10*/  ISETP.GE.AND P2, PT, R2.reuse, R232, PT ;  /* 0x000000e80200720c */ /* 0x040fe20003f46270 */
[----:B------:R-:W-:Y:S01]  /*15d20*/  IMAD.MOV.U32 R55, RZ, RZ, R41 ;  /* 0x000000ffff377224 */ /* 0x000fe200078e0029 */
[C---:B------:R-:W-:Y:S01]  /*15d30*/  ISETP.GE.OR P0, PT, R2.reuse, R240, !P0 ;  /* 0x000000f00200720c */ /* 0x040fe20004706670 */
[----:B------:R-:W-:Y:S01]  /*15d40*/  IMAD.MOV.U32 R66, RZ, RZ, R61 ;  /* 0x000000ffff427224 */ /* 0x000fe200078e003d */
[C---:B------:R-:W-:Y:S01]  /*15d50*/  ISETP.GE.OR P3, PT, R2.reuse, R239, !P3 ;  /* 0x000000ef0200720c */ /* 0x040fe20005f66670 */
[----:B------:R-:W-:Y:S01]  /*15d60*/  IMAD.MOV.U32 R61, RZ, RZ, R40 ;  /* 0x000000ffff3d7224 */ /* 0x000fe200078e0028 */
[C---:B------:R-:W-:Y:S02]  /*15d70*/  ISETP.GE.OR P1, PT, R2.reuse, R238, !P1 ;  /* 0x000000ee0200720c */ /* 0x040fe40004f26670 */
[-C--:B------:R-:W-:Y:S02]  /*15d80*/  ISETP.GE.OR P6, PT, R2, R237.reuse, !P2 ;  /* 0x000000ed0200720c */ /* 0x080fe400057c6670 */
[C---:B------:R-:W-:Y:S02]  /*15d90*/  ISETP.GE.AND P2, PT, R0.reuse, R234, PT ;  /* 0x000000ea0000720c */ /* 0x040fe40003f46270 */
[C---:B------:R-:W-:Y:S02]  /*15da0*/  IADD3 R2, R0.reuse, 0x8, RZ ;  /* 0x0000000800027810 */ /* 0x040fe40007ffe0ff */
[C---:B------:R-:W-:Y:S02]  /*15db0*/  ISETP.GE.OR P2, PT, R0.reuse, R238, !P2 ;  /* 0x000000ee0000720c */ /* 0x040fe40005746670 */
[C---:B------:R-:W-:Y:S02]  /*15dc0*/  IADD3 R5, R0.reuse, 0x10, RZ ;  /* 0x0000001000057810 */ /* 0x040fe40007ffe0ff */
[----:B------:R-:W-:Y:S02]  /*15dd0*/  ISETP.GE.AND P4, PT, R0, R232, PT ;  /* 0x000000e80000720c */ /* 0x000fe40003f86270 */
[----:B------:R-:W-:Y:S02]  /*15de0*/  FSEL R12, R12, -INF , !P5 ;  /* 0xff8000000c0c7808 */ /* 0x000fe40006800000 */
[----:B------:R-:W-:Y:S02]  /*15df0*/  ISETP.GE.AND P5, PT, R2, R236, PT ;  /* 0x000000ec0200720c */ /* 0x000fe40003fa6270 */
[----:B------:R-:W-:Y:S02]  /*15e00*/  ISETP.GE.OR P4, PT, R0, R237, !P4 ;  /* 0x000000ed0000720c */ /* 0x000fe40006786670 */
[----:B------:R-:W-:Y:S02]  /*15e10*/  ISETP.GE.OR P5, PT, R2, R240, !P5 ;  /* 0x000000f00200720c */ /* 0x000fe40006fa6670 */
[----:B------:R-:W-:Y:S02]  /*15e20*/  IADD3 R8, R0, 0x20, RZ ;  /* 0x0000002000087810 */ /* 0x000fe40007ffe0ff */
[----:B------:R-:W-:Y:S02]  /*15e30*/  FSEL R22, R252, -INF , !P5 ;  /* 0xff800000fc167808 */ /* 0x000fe40006800000 */
[----:B------:R-:W-:Y:S02]  /*15e40*/  FSEL R24, R24, -INF , !P2 ;  /* 0xff80000018187808 */ /* 0x000fe40005000000 */
[----:B------:R-:W-:Y:S02]  /*15e50*/  ISETP.GE.AND P2, PT, R6, R236, PT ;  /* 0x000000ec0600720c */ /* 0x000fe40003f46270 */
[----:B------:R-:W-:Y:S02]  /*15e60*/  FSEL R44, R44, -INF , !P4 ;  /* 0xff8000002c2c7808 */ /* 0x000fe40006000000 */
[----:B------:R-:W-:Y:S02]  /*15e70*/  ISETP.GE.OR P2, PT, R6, R240, !P2 ;  /* 0x000000f00600720c */ /* 0x000fe40005746670 */
[----:B------:R-:W-:Y:S02]  /*15e80*/  ISETP.GE.AND P4, PT, R2, R235, PT ;  /* 0x000000eb0200720c */ /* 0x000fe40003f86270 */
[----:B------:R-:W-:Y:S02]  /*15e90*/  FSEL R28, R16, -INF , !P2 ;  /* 0xff800000101c7808 */ /* 0x000fe40005000000 */
[----:B------:R-:W-:Y:S02]  /*15ea0*/  FSEL R16, R9, -INF , !P3 ;  /* 0xff80000009107808 */ /* 0x000fe40005800000 */
[----:B------:R-:W-:Y:S02]  /*15eb0*/  IADD3 R9, R0, 0x19, RZ ;  /* 0x0000001900097810 */ /* 0x000fe40007ffe0ff */
[C---:B------:R-:W-:Y:S02]  /*15ec0*/  ISETP.GE.AND P2, PT, R5.reuse, R236, PT ;  /* 0x000000ec0500720c */ /* 0x040fe40003f46270 */
[C---:B------:R-:W-:Y:S02]  /*15ed0*/  ISETP.GE.AND P5, PT, R2.reuse, R232, PT ;  /* 0x000000e80200720c */ /* 0x040fe40003fa6270 */
[----:B------:R-:W-:Y:S02]  /*15ee0*/  ISETP.GE.OR P2, PT, R5, R240, !P2 ;  /* 0x000000f00500720c */ /* 0x000fe40005746670 */
[C---:B------:R-:W-:Y:S02]  /*15ef0*/  ISETP.GE.OR P4, PT, R2.reuse, R239, !P4 ;  /* 0x000000ef0200720c */ /* 0x040fe40006786670 */
[----:B------:R-:W-:Y:S02]  /*15f00*/  ISETP.GE.OR P5, PT, R2, R237, !P5 ;  /* 0x000000ed0200720c */ /* 0x000fe40006fa6670 */
[----:B------:R-:W-:Y:S02]  /*15f10*/  FSEL R27, R243, -INF , !P2 ;  /* 0xff800000f31b7808 */ /* 0x000fe40005000000 */
[----:B------:R-:W-:Y:S02]  /*15f20*/  FSEL R29, R249, -INF , !P4 ;  /* 0xff800000f91d7808 */ /* 0x000fe40006000000 */
[----:B------:R-:W-:Y:S02]  /*15f30*/  ISETP.GE.AND P2, PT, R6, R235, PT ;  /* 0x000000eb0600720c */ /* 0x000fe40003f46270 */
[----:B------:R-:W-:Y:S02]  /*15f40*/  IADD3 R4, R0, 0x11, RZ ;  /* 0x0000001100047810 */ /* 0x000fe40007ffe0ff */
[----:B------:R-:W-:Y:S02]  /*15f50*/  ISETP.GE.OR P2, PT, R6, R239, !P2 ;  /* 0x000000ef0600720c */ /* 0x000fe40005746670 */
[----:B------:R-:W-:Y:S02]  /*15f60*/  FSEL R36, R36, -INF , !P1 ;  /* 0xff80000024247808 */ /* 0x000fe40004800000 */
[----:B------:R-:W-:Y:S02]  /*15f70*/  FSEL R30, R247, -INF , !P2 ;  /* 0xff800000f71e7808 */ /* 0x000fe40005000000 */
[C---:B------:R-:W-:Y:S02]  /*15f80*/  ISETP.GE.AND P2, PT, R6.reuse, R234, PT ;  /* 0x000000ea0600720c */ /* 0x040fe40003f46270 */
[C---:B------:R-:W-:Y:S02]  /*15f90*/  ISETP.GE.AND P1, PT, R9.reuse, R236, PT ;  /* 0x000000ec0900720c */ /* 0x040fe40003f26270 */
[----:B------:R-:W-:Y:S02]  /*15fa0*/  ISETP.GE.OR P2, PT, R6, R238, !P2 ;  /* 0x000000ee0600720c */ /* 0x000fe40005746670 */
[C---:B------:R-:W-:Y:S02]  /*15fb0*/  ISETP.GE.AND P3, PT, R4.reuse, R236, PT ;  /* 0x000000ec0400720c */ /* 0x040fe40003f66270 */
[-C--:B------:R-:W-:Y:S02]  /*15fc0*/  ISETP.GE.OR P1, PT, R9, R240.reuse, !P1 ;  /* 0x000000f00900720c */ /* 0x080fe40004f26670 */
[----:B------:R-:W-:Y:S02]  /*15fd0*/  ISETP.GE.OR P3, PT, R4, R240, !P3 ;  /* 0x000000f00400720c */ /* 0x000fe40005f66670 */
[----:B------:R-:W-:Y:S02]  /*15fe0*/  FSEL R23, R23, -INF , !P1 ;  /* 0xff80000017177808 */ /* 0x000fe40004800000 */
[----:B------:R-:W-:Y:S02]  /*15ff0*/  FSEL R26, R244, -INF , !P3 ;  /* 0xff800000f41a7808 */ /* 0x000fe40005800000 */
[----:B------:R-:W-:Y:S02]  /*16000*/  ISETP.GE.AND P3, PT, R5, R235, PT ;  /* 0x000000eb0500720c */ /* 0x000fe40003f66270 */
[----:B------:R-:W-:Y:S02]  /*16010*/  @P6 LOP3.LUT R231, R231, 0x4, RZ, 0xfc, !PT ;  /* 0x00000004e7e76812 */ /* 0x000fe400078efcff */
[C---:B------:R-:W-:Y:S02]  /*16020*/  ISETP.GE.AND P6, PT, R5.reuse, R232, PT ;  /* 0x000000e80500720c */ /* 0x040fe40003fc6270 */
[C---:B------:R-:W-:Y:S02]  /*16030*/  ISETP.GE.AND P1, PT, R8.reuse, R236, PT ;  /* 0x000000ec0800720c */ /* 0x040fe40003f26270 */
[C---:B------:R-:W-:Y:S02]  /*16040*/  ISETP.GE.OR P3, PT, R5.reuse, R239, !P3 ;  /* 0x000000ef0500720c */ /* 0x040fe40005f66670 */
[----:B------:R-:W-:Y:S02]  /*16050*/  ISETP.GE.OR P6, PT, R5, R237, !P6 ;  /* 0x000000ed0500720c */ /* 0x000fe400077c6670 */
[----:B------:R-:W-:Y:S02]  /*16060*/  ISETP.GE.OR P1, PT, R8, R240, !P1 ;  /* 0x000000f00800720c */ /* 0x000fe40004f26670 */
[----:B------:R-:W-:Y:S02]  /*16070*/  LOP3.LUT R231, R231, 0xfffffffd, RZ, 0xc0, !PT ;  /* 0xfffffffde7e77812 */ /* 0x000fe400078ec0ff */
[----:B------:R-:W-:Y:S02]  /*16080*/  FSEL R21, R21, -INF , !P1 ;  /* 0xff80000015157808 */ /* 0x000fe40004800000 */
[----:B------:R-:W-:Y:S02]  /*16090*/  FSEL R46, R245, -INF , !P3 ;  /* 0xff800000f52e7808 */ /* 0x000fe40005800000 */
[C---:B------:R-:W-:Y:S02]  /*160a0*/  ISETP.GE.AND P3, PT, R4.reuse, R235, PT ;  /* 0x000000eb0400720c */ /* 0x040fe40003f66270 */
[----:B------:R-:W-:Y:S02]  /*160b0*/  @P5 LOP3.LUT R231, R231, 0x2, RZ, 0xfc, !PT ;  /* 0x00000002e7e75812 */ /* 0x000fe400078efcff */
[CC--:B------:R-:W-:Y:S02]  /*160c0*/  ISETP.GE.AND P5, PT, R4.reuse, R232.reuse, PT ;  /* 0x000000e80400720c */ /* 0x0c0fe40003fa6270 */
[C---:B------:R-:W-:Y:S02]  /*160d0*/  ISETP.GE.OR P3, PT, R4.reuse, R239, !P3 ;  /* 0x000000ef0400720c */ /* 0x040fe40005f66670 */
[-C--:B------:R-:W-:Y:S02]  /*160e0*/  ISETP.GE.OR P5, PT, R4, R237.reuse, !P5 ;  /* 0x000000ed0400720c */ /* 0x080fe40006fa6670 */
[----:B------:R-:W-:Y:S02]  /*160f0*/  LOP3.LUT R231, R231, 0xfffffffe, RZ, 0xc0, !PT ;  /* 0xfffffffee7e77812 */ /* 0x000fe400078ec0ff */
[----:B------:R-:W-:Y:S02]  /*16100*/  FSEL R45, R246, -INF , !P3 ;  /* 0xff800000f62d7808 */ /* 0x000fe40005800000 */
[----:B------:R-:W-:Y:S02]  /*16110*/  ISETP.GE.AND P3, PT, R9, R232, PT ;  /* 0x000000e80900720c */ /* 0x000fe40003f66270 */
[----:B------:R-:W-:Y:S02]  /*16120*/  FSEL R47, R47, -INF , !P2 ;  /* 0xff8000002f2f7808 */ /* 0x000fe40005000000 */
[----:B------:R-:W-:Y:S02]  /*16130*/  ISETP.GE.OR P3, PT, R9, R237, !P3 ;  /* 0x000000ed0900720c */ /* 0x000fe40005f66670 */
[----:B--2---:R-:W-:Y:S02]  /*16140*/  FSEL R18, R18, -INF , !P0 ;  /* 0xff80000012127808 */ /* 0x004fe40004000000 */
[C---:B------:R-:W-:Y:S04]  /*16150*/  ISETP.GE.AND P0, PT, R2.reuse, R234, PT ;  /* 0x000000ea0200720c */ /* 0x040fe80003f06270 */
[----:B------:R-:W-:Y:S02]  /*16160*/  ISETP.GE.OR P0, PT, R2, R238, !P0 ;  /* 0x000000ee0200720c */ /* 0x000fe40004706670 */
[----:B------:R-:W-:Y:S02]  /*16170*/  IADD3 R2, R0, 0x18, RZ ;  /* 0x0000001800027810 */ /* 0x000fe40007ffe0ff */
[----:B------:R-:W-:Y:S02]  /*16180*/  FSEL R38, R7, -INF , !P0 ;  /* 0xff80000007267808 */ /* 0x000fe40004000000 */
[C---:B------:R-:W-:Y:S02]  /*16190*/  ISETP.GE.AND P0, PT, R5.reuse, R234, PT ;  /* 0x000000ea0500720c */ /* 0x040fe40003f06270 */
[C---:B------:R-:W-:Y:S02]  /*161a0*/  ISETP.GE.AND P4, PT, R2.reuse, R236, PT ;  /* 0x000000ec0200720c */ /* 0x040fe40003f86270 */
[----:B------:R-:W-:Y:S02]  /*161b0*/  ISETP.GE.OR P0, PT, R5, R238, !P0 ;  /* 0x000000ee0500720c */ /* 0x000fe40004706670 */
[----:B------:R-:W-:Y:S02]  /*161c0*/  ISETP.GE.OR P4, PT, R2, R240, !P4 ;  /* 0x000000f00200720c */ /* 0x000fe40006786670 */
[----:B------:R-:W-:Y:S02]  /*161d0*/  FSEL R248, R248, -INF , !P0 ;  /* 0xff800000f8f87808 */ /* 0x000fe40004000000 */
[----:B------:R-:W-:Y:S02]  /*161e0*/  ISETP.GE.AND P0, PT, R9, R235, PT ;  /* 0x000000eb0900720c */ /* 0x000fe40003f06270 */
[----:B------:R-:W-:Y:S02]  /*161f0*/  FSEL R25, R25, -INF , !P4 ;  /* 0xff80000019197808 */ /* 0x000fe40006000000 */
[----:B------:R-:W-:Y:S02]  /*16200*/  ISETP.GE.OR P0, PT, R9, R239, !P0 ;  /* 0x000000ef0900720c */ /* 0x000fe40004706670 */
[----:B------:R-:W-:Y:S02]  /*16210*/  ISETP.GE.AND P4, PT, R6, R232, PT ;  /* 0x000000e80600720c */ /* 0x000fe40003f86270 */
[----:B------:R-:W-:Y:S02]  /*16220*/  FSEL R41, R205, -INF , !P0 ;  /* 0xff800000cd297808 */ /* 0x000fe40004000000 */
[----:B------:R-:W-:Y:S02]  /*16230*/  ISETP.GE.AND P0, PT, R10, R236, PT ;  /* 0x000000ec0a00720c */ /* 0x000fe40003f06270 */
[----:B------:R-:W-:Y:S02]  /*16240*/  ISETP.GE.OR P4, PT, R6, R237, !P4 ;  /* 0x000000ed0600720c */ /* 0x000fe40006786670 */
[----:B------:R-:W-:Y:S02]  /*16250*/  ISETP.GE.OR P0, PT, R10, R240, !P0 ;  /* 0x000000f00a00720c */ /* 0x000fe40004706670 */
[----:B------:R-:W-:Y:S02]  /*16260*/  IADD3 R6, R0, 0x29, RZ ;  /* 0x0000002900067810 */ /* 0x000fe40007ffe0ff */
[----:B------:R-:W-:Y:S02]  /*16270*/  FSEL R19, R19, -INF , !P0 ;  /* 0xff80000013137808 */ /* 0x000fe40004000000 */
[----:B------:R-:W-:Y:S02]  /*16280*/  ISETP.GE.AND P0, PT, R8, R235, PT ;  /* 0x000000eb0800720c */ /* 0x000fe40003f06270 */
[----:B------:R-:W-:Y:S02]  /*16290*/  IADD3 R7, R0, 0x21, RZ ;  /* 0x0000002100077810 */ /* 0x000fe40007ffe0ff */
[----:B------:R-:W-:Y:S02]  /*162a0*/  ISETP.GE.OR P0, PT, R8, R239, !P0 ;  /* 0x000000ef0800720c */ /* 0x000fe40004706670 */
[----:B------:R-:W-:Y:S02]  /*162b0*/  IADD3 R5, R0, 0x30, RZ ;  /* 0x0000003000057810 */ /* 0x000fe40007ffe0ff */
[----:B------:R-:W-:Y:S02]  /*162c0*/  FSEL R40, R139, -INF , !P0 ;  /* 0xff8000008b287808 */ /* 0x000fe40004000000 */
[----:B------:R-:W-:Y:S02]  /*162d0*/  ISETP.GE.AND P0, PT, R6, R236, PT ;  /* 0x000000ec0600720c */ /* 0x000fe40003f06270 */
[----:B------:R-:W-:Y:S02]  /*162e0*/  ISETP.GE.AND P1, PT, R2, R235, PT ;  /* 0x000000eb0200720c */ /* 0x000fe40003f26270 */
[----:B------:R-:W-:Y:S02]  /*162f0*/  ISETP.GE.OR P0, PT, R6, R240, !P0 ;  /* 0x000000f00600720c */ /* 0x000fe40004706670 */
[----:B------:R-:W-:Y:S02]  /*16300*/  ISETP.GE.OR P1, PT, R2, R239, !P1 ;  /* 0x000000ef0200720c */ /* 0x000fe40004f26670 */
[----:B------:R-:W-:Y:S02]  /*16310*/  FSEL R17, R17, -INF , !P0 ;  /* 0xff80000011117808 */ /* 0x000fe40004000000 */
[C---:B------:R-:W-:Y:S02]  /*16320*/  ISETP.GE.AND P0, PT, R7.reuse, R235, PT ;  /* 0x000000eb0700720c */ /* 0x040fe40003f06270 */
[----:B------:R-:W-:Y:S02]  /*16330*/  FSEL R43, R242, -INF , !P1 ;  /* 0xff800000f22b7808 */ /* 0x000fe40004800000 */
[----:B------:R-:W-:Y:S02]  /*16340*/  ISETP.GE.OR P0, PT, R7, R239, !P0 ;  /* 0x000000ef0700720c */ /* 0x000fe40004706670 */
[C---:B------:R-:W-:Y:S02]  /*16350*/  ISETP.GE.AND P1, PT, R4.reuse, R234, PT ;  /* 0x000000ea0400720c */ /* 0x040fe40003f26270 */
[----:B------:R-:W-:Y:S02]  /*16360*/  FSEL R39, R39, -INF , !P0 ;  /* 0xff80000027277808 */ /* 0x000fe40004000000 */
[C---:B------:R-:W-:Y:S02]  /*16370*/  ISETP.GE.AND P0, PT, R5.reuse, R236, PT ;  /* 0x000000ec0500720c */ /* 0x040fe40003f06270 */
[----:B------:R-:W-:Y:S02]  /*16380*/  ISETP.GE.OR P1, PT, R4, R238, !P1 ;  /* 0x000000ee0400720c */ /* 0x000fe40004f26670 */
[----:B------:R-:W-:Y:S02]  /*16390*/  ISETP.GE.OR P0, PT, R5, R240, !P0 ;  /* 0x000000f00500720c */ /* 0x000fe40004706670 */
[----:B------:R-:W-:Y:S02]  /*163a0*/  IADD3 R4, R0, 0x31, RZ ;  /* 0x0000003100047810 */ /* 0x000fe40007ffe0ff */
[----:B------:R-:W-:Y:S02]  /*163b0*/  FSEL R15, R15, -INF , !P0 ;  /* 0xff8000000f0f7808 */ /* 0x000fe40004000000 */
[C---:B------:R-:W-:Y:S02]  /*163c0*/  ISETP.GE.AND P0, PT, R10.reuse, R235, PT ;  /* 0x000000eb0a00720c */ /* 0x040fe40003f06270 */
[----:B------:R-:W-:Y:S02]  /*163d0*/  FSEL R251, R251, -INF , !P1 ;  /* 0xff800000fbfb7808 */ /* 0x000fe40004800000 */
[----:B------:R-:W-:Y:S02]  /*163e0*/  ISETP.GE.OR P0, PT, R10, R239, !P0 ;  /* 0x000000ef0a00720c */ /* 0x000fe40004706670 */
[----:B------:R-:W-:Y:S02]  /*163f0*/  ISETP.GE.AND P1, PT, R2, R234, PT ;  /* 0x000000ea0200720c */ /* 0x000fe40003f26270 */
[----:B------:R-:W-:Y:S02]  /*16400*/  FSEL R37, R37, -INF , !P0 ;  /* 0xff80000025257808 */ /* 0x000fe40004000000 */
[C---:B------:R-:W-:Y:S02]  /*16410*/  ISETP.GE.AND P0, PT, R4.reuse, R236, PT ;  /* 0x000000ec0400720c */ /* 0x040fe40003f06270 */
[----:B------:R-:W-:Y:S02]  /*16420*/  @P4 LOP3.LUT R231, R231, 0x1, RZ, 0xfc, !PT ;  /* 0x00000001e7e74812 */ /* 0x000fe400078efcff */
[----:B------:R-:W-:Y:S02]  /*16430*/  ISETP.GE.OR P0, PT, R4, R240, !P0 ;  /* 0x000000f00400720c */ /* 0x000fe40004706670 */
[----:B------:R-:W-:Y:S02]  /*16440*/  ISETP.GE.AND P4, PT, R2, R232, PT ;  /* 0x000000e80200720c */ /* 0x000fe40003f86270 */
[----:B------:R-:W-:Y:S02]  /*16450*/  FSEL R14, R14, -INF , !P0 ;  /* 0xff8000000e0e7808 */ /* 0x000fe40004000000 */
[----:B------:R-:W-:Y:S02]  /*16460*/  ISETP.GE.AND P0, PT, R6, R235, PT ;  /* 0x000000eb0600720c */ /* 0x000fe40003f06270 */
[----:B------:R-:W-:Y:S02]  /*16470*/  ISETP.GE.OR P1, PT, R2, R238, !P1 ;  /* 0x000000ee0200720c */ /* 0x000fe40004f26670 */
[----:B------:R-:W-:Y:S02]  /*16480*/  ISETP.GE.OR P0, PT, R6, R239, !P0 ;  /* 0x000000ef0600720c */ /* 0x000fe40004706670 */
[----:B------:R-:W-:Y:S02]  /*16490*/  ISETP.GE.OR P4, PT, R2, R237, !P4 ;  /* 0x000000ed0200720c */ /* 0x000fe40006786670 */
[----:B------:R-:W-:Y:S02]  /*164a0*/  FSEL R35, R35, -INF , !P0 ;  /* 0xff80000023237808 */ /* 0x000fe40004000000 */
[----:B------:R-:W-:Y:S02]  /*164b0*/  ISETP.GE.AND P0, PT, R7, R234, PT ;  /* 0x000000ea0700720c */ /* 0x000fe40003f06270 */
[C---:B------:R-:W-:Y:S02]  /*164c0*/  IADD3 R2, R0.reuse, 0x38, RZ ;  /* 0x0000003800027810 */ /* 0x040fe40007ffe0ff */
[----:B------:R-:W-:Y:S02]  /*164d0*/  LOP3.LUT R231, R231, 0xffffffef, RZ, 0xc0, !PT ;  /* 0xffffffefe7e77812 */ /* 0x000fe400078ec0ff */
[----:B------:R-:W-:Y:S02]  /*164e0*/  IADD3 R0, R0, 0x39, RZ ;  /* 0x0000003900007810 */ /* 0x000fe40007ffe0ff */
[----:B------:R-:W-:Y:S02]  /*164f0*/  @P6 LOP3.LUT R231, R231, 0x10, RZ, 0xfc, !PT ;  /* 0x00000010e7e76812 */ /* 0x000fe400078efcff */
[----:B------:R-:W-:Y:S02]  /*16500*/  ISETP.GE.OR P6, PT, R7, R238, !P0 ;  /* 0x000000ee0700720c */ /* 0x000fe400047c6670 */
        /* <DEDUP_REMOVED lines=8> */
[----:B------:R-:W-:Y:S02]  /*16590*/  FSEL R247, R241, -INF , !P6 ;  /* 0xff800000f1f77808 */ /* 0x000fe40007000000 */
[----:B------:R-:W-:Y:S02]  /*165a0*/  FSEL R34, R34, -INF , !P0 ;  /* 0xff80000022227808 */ /* 0x000fe40004000000 */
[C---:B------:R-:W-:Y:S02]  /*165b0*/  ISETP.GE.AND P0, PT, R0.reuse, R236, PT ;  /* 0x000000ec0000720c */ /* 0x040fe40003f06270 */
[----:B------:R-:W-:Y:S02]  /*165c0*/  LOP3.LUT R231, R231, 0xffffffdf, RZ, 0xc0, !PT ;  /* 0xffffffdfe7e77812 */ /* 0x000fe400078ec0ff */
[----:B------:R-:W-:Y:S02]  /*165d0*/  ISETP.GE.OR P0, PT, R0, R240, !P0 ;  /* 0x000000f00000720c */ /* 0x000fe40004706670 */
[----:B------:R-:W-:Y:S02]  /*165e0*/  @P5 LOP3.LUT R231, R231, 0x20, RZ, 0xfc, !PT ;  /* 0x00000020e7e75812 */ /* 0x000fe400078efcff */
        /* <DEDUP_REMOVED lines=9> */
[----:B------:R-:W-:Y:S02]  /*16680*/  FSEL R242, R67, -INF , !P1 ;  /* 0xff80000043f27808 */ /* 0x000fe40004800000 */
[----:B------:R-:W-:Y:S02]  /*16690*/  FSEL R33, R33, -INF , !P0 ;  /* 0xff80000021217808 */ /* 0x000fe40004000000 */
[-C--:B------:R-:W-:Y:S02]  /*166a0*/  ISETP.GE.AND P0, PT, R6, R234.reuse, PT ;  /* 0x000000ea0600720c */ /* 0x080fe40003f06270 */
[----:B------:R-:W-:Y:S02]  /*166b0*/  ISETP.GE.AND P1, PT, R8, R234, PT ;  /* 0x000000ea0800720c */ /* 0x000fe40003f26270 */
        /* <DEDUP_REMOVED lines=9> */
[----:B------:R-:W-:Y:S02]  /*16750*/  LOP3.LUT P6, RZ, R231, 0x2, RZ, 0xc0, !PT ;  /* 0x00000002e7ff7812 */ /* 0x000fe400078cc0ff */
[----:B------:R-:W-:Y:S02]  /*16760*/  ISETP.GE.OR P0, PT, R5, R238, !P0 ;  /* 0x000000ee0500720c */ /* 0x000fe40004706670 */
[----:B------:R-:W-:Y:S02]  /*16770*/  FSEL R56, R56, -INF , !P6 ;  /* 0xff80000038387808 */ /* 0x000fe40007000000 */
[----:B------:R-:W-:Y:S02]  /*16780*/  FSEL R244, R51, -INF , !P0 ;  /* 0xff80000033f47808 */ /* 0x000fe40004000000 */
[C---:B------:R-:W-:Y:S02]  /*16790*/  ISETP.GE.AND P0, PT, R0.reuse, R235, PT ;  /* 0x000000eb0000720c */ /* 0x040fe40003f06270 */
[----:B------:R-:W-:Y:S02]  /*167a0*/  LOP3.LUT P6, RZ, R231, 0x10, RZ, 0xc0, !PT ;  /* 0x00000010e7ff7812 */ /* 0x000fe400078cc0ff */
[----:B------:R-:W-:Y:S02]  /*167b0*/  ISETP.GE.OR P0, PT, R0, R239, !P0 ;  /* 0x000000ef0000720c */ /* 0x000fe40004706670 */
[----:B------:R-:W-:Y:S02]  /*167c0*/  FSEL R209, R65, -INF , !P6 ;  /* 0xff80000041d17808 */ /* 0x000fe40007000000 */
[----:B------:R-:W-:Y:S02]  /*167d0*/  FSEL R31, R42, -INF , !P0 ;  /* 0xff8000002a1f7808 */ /* 0x000fe40004000000 */
[----:B------:R-:W-:Y:S02]  /*167e0*/  ISETP.GE.AND P0, PT, R4, R234, PT ;  /* 0x000000ea0400720c */ /* 0x000fe40003f06270 */
[----:B------:R-:W-:Y:S02]  /*167f0*/  ISETP.GE.AND P6, PT, R6, R232, PT ;  /* 0x000000e80600720c */ /* 0x000fe40003fc6270 */
[----:B------:R-:W-:Y:S02]  /*16800*/  ISETP.GE.OR P0, PT, R4, R238, !P0 ;  /* 0x000000ee0400720c */ /* 0x000fe40004706670 */
[-C--:B------:R-:W-:Y:S02]  /*16810*/  ISETP.GE.OR P6, PT, R6, R237.reuse, !P6 ;  /* 0x000000ed0600720c */ /* 0x080fe400077c6670 */
[----:B------:R-:W-:Y:S02]  /*16820*/  FSEL R243, R50, -INF , !P0 ;  /* 0xff80000032f37808 */ /* 0x000fe40004000000 */
[----:B------:R-:W-:Y:S02]  /*16830*/  ISETP.GE.AND P0, PT, R2, R234, PT ;  /* 0x000000ea0200720c */ /* 0x000fe40003f06270 */
[----:B------:R-:W-:Y:S02]  /*16840*/  FMNMX.FTZ R6, R12, R136, !PT ;  /* 0x000000880c067209 */ /* 0x000fe40007810000 */
[----:B------:R-:W-:Y:S02]  /*16850*/  ISETP.GE.OR P0, PT, R2, R238, !P0 ;  /* 0x000000ee0200720c */ /* 0x000fe40004706670 */
[----:B------:R-:W-:Y:S02]  /*16860*/  FSEL R249, R204, -INF , !P1 ;  /* 0xff800000ccf97808 */ /* 0x000fe40004800000 */
[----:B------:R-:W-:Y:S02]  /*16870*/  FSEL R241, R49, -INF , !P0 ;  /* 0xff80000031f17808 */ /* 0x000fe40004000000 */
[C---:B------:R-:W-:Y:S02]  /*16880*/  ISETP.GE.AND P0, PT, R0.reuse, R234, PT ;  /* 0x000000ea0000720c */ /* 0x040fe40003f06270 */
[----:B------:R-:W-:Y:S02]  /*16890*/  ISETP.GE.AND P1, PT, R7, R232, PT ;  /* 0x000000e80700720c */ /* 0x000fe40003f26270 */
[----:B------:R-:W-:Y:S02]  /*168a0*/  ISETP.GE.OR P0, PT, R0, R238, !P0 ;  /* 0x000000ee0000720c */ /* 0x000fe40004706670 */
[----:B------:R-:W-:Y:S02]  /*168b0*/  FMNMX.FTZ R6, R16, R6, !PT ;  /* 0x0000000610067209 */ /* 0x000fe40007810000 */
[----:B------:R-:W-:Y:S02]  /*168c0*/  FSEL R211, R48, -INF , !P0 ;  /* 0xff80000030d37808 */ /* 0x000fe40004000000 */
[----:B------:R-:W-:Y:S02]  /*168d0*/  LOP3.LUT P0, RZ, R231, 0x1, RZ, 0xc0, !PT ;  /* 0x00000001e7ff7812 */ /* 0x000fe4000780c0ff */
[----:B------:R-:W-:Y:S02]  /*168e0*/  ISETP.GE.OR P1, PT, R7, R237, !P1 ;  /* 0x000000ed0700720c */ /* 0x000fe40004f26670 */
[----:B------:R-:W-:Y:S02]  /*168f0*/  FSEL R57, R57, -INF , !P0 ;  /* 0xff80000039397808 */ /* 0x000fe40004000000 */
[C---:B------:R-:W-:Y:S02]  /*16900*/  ISETP.GE.AND P0, PT, R10.reuse, R232, PT ;  /* 0x000000e80a00720c */ /* 0x040fe40003f06270 */
[----:B------:R-:W-:Y:S02]  /*16910*/  FMNMX.FTZ R7, R11, R3, !PT ;  /* 0x000000030b077209 */ /* 0x000fe40007810000 */
[----:B------:R-:W-:Y:S02]  /*16920*/  ISETP.GE.OR P0, PT, R10, R237, !P0 ;  /* 0x000000ed0a00720c */ /* 0x000fe40004706670 */
[----:B------:R-:W-:Y:S02]  /*16930*/  FMNMX.FTZ R6, R29, R6, !PT ;  /* 0x000000061d067209 */ /* 0x000fe40007810000 */
[----:B------:R-:W-:Y:S02]  /*16940*/  P2R R8, PR, RZ, 0x1 ;  /* 0x00000001ff087803 */ /* 0x000fe40000000000 */
[C---:B------:R-:W-:Y:S02]  /*16950*/  ISETP.GE.AND P0, PT, R5.reuse, R232, PT ;  /* 0x000000e80500720c */ /* 0x040fe40003f06270 */
        /* <DEDUP_REMOVED lines=18> */
[----:B------:R-:W-:Y:S02]  /*16a80*/  FMNMX.FTZ R5, R249, R5, !PT ;  /* 0x00000005f9057209 */ /* 0x000fe40007810000 */
[----:B------:R-:W-:Y:S02]  /*16a90*/  ISETP.GE.AND P4, PT, R4, R232, PT ;  /* 0x000000e80400720c */ /* 0x000fe40003f86270 */
[----:B------:R-:W-:Y:S02]  /*16aa0*/  FMNMX.FTZ R5, R247, R5, !PT ;  /* 0x00000005f7057209 */ /* 0x000fe40007810000 */
[----:B------:R-:W-:Y:S02]  /*16ab0*/  FMNMX.FTZ R7, R26, R7, !PT ;  /* 0x000000071a077209 */ /* 0x000fe40007810000 */
[----:B------:R-:W-:Y:S02]  /*16ac0*/  FMNMX.FTZ R6, R41, R6, !PT ;  /* 0x0000000629067209 */ /* 0x000fe40007810000 */
[----:B------:R-:W-:Y:S02]  /*16ad0*/  LOP3.LUT P5, RZ, R231, 0x4, RZ, 0xc0, !PT ;  /* 0x00000004e7ff7812 */ /* 0x000fe400078ac0ff */
[----:B------:R-:W-:Y:S02]  /*16ae0*/  ISETP.GE.OR P4, PT, R4, R237, !P4 ;  /* 0x000000ed0400720c */ /* 0x000fe40006786670 */
[----:B------:R-:W-:Y:S02]  /*16af0*/  FMNMX.FTZ R4, R246, R5, !PT ;  /* 0x00000005f6047209 */ /* 0x000fe40007810000 */
[----:B------:R-:W-:Y:S02]  /*16b00*/  FMNMX.FTZ R135, R25, R7, !PT ;  /* 0x0000000719877209 */ /* 0x000fe40007810000 */
[----:B------:R-:W-:Y:S02]  /*16b10*/  FMNMX.FTZ R6, R40, R6, !PT ;  /* 0x0000000628067209 */ /* 0x000fe40007810000 */
[----:B------:R-:W-:Y:S02]  /*16b20*/  FSEL R42, R66, -INF , !P5 ;  /* 0xff800000422a7808 */ /* 0x000fe40006800000 */
[----:B------:R-:W-:Y:S02]  /*16b30*/  FMNMX.FTZ R4, R245, R4, !PT ;  /* 0x00000004f5047209 */ /* 0x000fe40007810000 */
[----:B------:R-:W-:Y:S02]  /*16b40*/  LOP3.LUT P5, RZ, R231, 0x20, RZ, 0xc0, !PT ;  /* 0x00000020e7ff7812 */ /* 0x000fe400078ac0ff */
[----:B------:R-:W-:Y:S02]  /*16b50*/  FMNMX.FTZ R135, R23, R135, !PT ;  /* 0x0000008717877209 */ /* 0x000fe40007810000 */
[----:B------:R-:W-:Y:S02]  /*16b60*/  FMNMX.FTZ R6, R39, R6, !PT ;  /* 0x0000000627067209 */ /* 0x000fe40007810000 */
[----:B------:R-:W-:Y:S02]  /*16b70*/  FMNMX.FTZ R5, R244, R4, !PT ;  /* 0x00000004f4057209 */ /* 0x000fe40007810000 */
[----:B------:R-:W-:Y:S02]  /*16b80*/  FSEL R210, R64, -INF , !P5 ;  /* 0xff80000040d27808 */ /* 0x000fe40006800000 */
[C---:B------:R-:W-:Y:S02]  /*16b90*/  ISETP.GE.AND P5, PT, R2.reuse, R232, PT ;  /* 0x000000e80200720c */ /* 0x040fe40003fa6270 */
        /* <DEDUP_REMOVED lines=18> */
[----:B------:R-:W-:Y:S01]  /*16cc0*/  FSEL R139, R60, -INF , !P3 ;  /* 0xff8000003c8b7808 */ /* 0x000fe20005800000 */
[----:B------:R-:W2:Y:S01]  /*16cd0*/  SHFL.BFLY PT, R6, R4, 0x2, 0x1f ;  /* 0x0c401f0004067f89 */ /* 0x000ea200000e0000 */
[----:B------:R-:W-:Y:S02]  /*16ce0*/  FMNMX.FTZ R135, R9, R135, !PT ;  /* 0x0000008709877209 */ /* 0x000fe40007810000 */
[C---:B------:R-:W-:Y:S02]  /*16cf0*/  ISETP.GE.AND P3, PT, R0.reuse, R232, PT ;  /* 0x000000e80000720c */ /* 0x040fe40003f66270 */
[----:B------:R-:W-:Y:S02]  /*16d00*/  FSEL R51, R55, -INF , !P2 ;  /* 0xff80000037337808 */ /* 0x000fe40005000000 */
[----:B------:R-:W-:Y:S01]  /*16d10*/  ISETP.GE.OR P3, PT, R0, R237, !P3 ;  /* 0x000000ed0000720c */ /* 0x000fe20005f66670 */
[----:B------:R-:W3:Y:S01]  /*16d20*/  SHFL.BFLY PT, R7, R135, 0x2, 0x1f ;  /* 0x0c401f0087077f89 */ /* 0x000ee200000e0000 */
[----:B------:R-:W-:Y:S02]  /*16d30*/  FSEL R55, R54, -INF , !P1 ;  /* 0xff80000036377808 */ /* 0x000fe40004800000 */
[----:B------:R-:W-:Y:S02]  /*16d40*/  ISETP.NE.AND P2, PT, R8, RZ, PT ;  /* 0x000000ff0800720c */ /* 0x000fe40003f45270 */
[----:B-1----:R-:W-:Y:S02]  /*16d50*/  FMNMX.FTZ R2, R2, R5, !PT ;  /* 0x0000000502027209 */ /* 0x002fe40007810000 */
[----:B------:R-:W-:Y:S02]  /*16d60*/  FMNMX.FTZ R5, R44, R138, !PT ;  /* 0x0000008a2c057209 */ /* 0x000fe40007810000 */
[----:B------:R-:W-:Y:S01]  /*16d70*/  FSEL R67, R53, -INF , !P2 ;  /* 0xff80000035437808 */ /* 0x000fe20005000000 */
[----:B------:R-:W1:Y:S01]  /*16d80*/  SHFL.BFLY PT, R134, R2, 0x1, 0x1f ;  /* 0x0c201f0002867f89 */ /* 0x000e6200000e0000 */
[----:B------:R-:W-:Y:S02]  /*16d90*/  FMNMX.FTZ R5, R42, R5, !PT ;  /* 0x000000052a057209 */ /* 0x000fe40007810000 */
[----:B------:R-:W-:Y:S02]  /*16da0*/  FSEL R66, R52, -INF , !P6 ;  /* 0xff80000034427808 */ /* 0x000fe40007000000 */
[----:B------:R-:W-:Y:S02]  /*16db0*/  FMNMX.FTZ R5, R56, R5, !PT ;  /* 0x0000000538057209 */ /* 0x000fe40007810000 */
[----:B--2---:R-:W-:Y:S02]  /*16dc0*/  FMNMX.FTZ R4, R4, R6, !PT ;  /* 0x0000000604047209 */ /* 0x004fe40007810000 */
[----:B------:R-:W-:Y:S02]  /*16dd0*/  FMNMX.FTZ R0, R57, R5, !PT ;  /* 0x0000000539007209 */ /* 0x000fe40007810000 */
[----:B------:R-:W-:Y:S01]  /*16de0*/  FSEL R219, R58, -INF , !P0 ;  /* 0xff8000003adb7808 */ /* 0x000fe20004000000 */
[----:B------:R-:W2:Y:S01]  /*16df0*/  SHFL.BFLY PT, R133, R4, 0x1, 0x1f ;  /* 0x0c201f0004857f89 */ /* 0x000ea200000e0000 */
[----:B------:R-:W-:Y:S02]  /*16e00*/  FMNMX.FTZ R0, R209, R0, !PT ;  /* 0x00000000d1007209 */ /* 0x000fe40007810000 */
[----:B---3--:R-:W-:Y:S02]  /*16e10*/  FMNMX.FTZ R135, R135, R7, !PT ;  /* 0x0000000787877209 */ /* 0x008fe40007810000 */
[----:B------:R-:W-:Y:S02]  /*16e20*/  FMNMX.FTZ R0, R210, R0, !PT ;  /* 0x00000000d2007209 */ /* 0x000fe40007810000 */
[----:B------:R-:W-:Y:S01]  /*16e30*/  FSEL R218, R59, -INF , !P4 ;  /* 0xff8000003bda7808 */ /* 0x000fe20006000000 */
[----:B------:R-:W3:Y:S01]  /*16e40*/  SHFL.BFLY PT, R6, R135, 0x1, 0x1f ;  /* 0x0c201f0087067f89 */ /* 0x000ee200000e0000 */
[----:B------:R-:W-:Y:S02]  /*16e50*/  FMNMX.FTZ R0, R208, R0, !PT ;  /* 0x00000000d0007209 */ /* 0x000fe40007810000 */
[----:B------:R-:W-:Y:S02]  /*16e60*/  FSEL R217, R62, -INF , !P5 ;  /* 0xff8000003ed97808 */ /* 0x000fe40006800000 */
[----:B------:R-:W-:Y:S02]  /*16e70*/  FMNMX.FTZ R0, R139, R0, !PT ;  /* 0x000000008b007209 */ /* 0x000fe40007810000 */
[----:B-1----:R-:W-:Y:S02]  /*16e80*/  FMNMX.FTZ R134, R2, R134, !PT ;  /* 0x0000008602867209 */ /* 0x002fe40007810000 */
[----:B------:R-:W-:Y:S02]  /*16e90*/  FMNMX.FTZ R0, R51, R0, !PT ;  /* 0x0000000033007209 */ /* 0x000fe40007810000 */
[----:B------:R-:W-:Y:S02]  /*16ea0*/  FSETP.NEU.FTZ.AND P0, PT, R134, -INF , PT ;  /* 0xff8000008600780b */ /* 0x000fe40003f1d000 */
[----:B------:R-:W-:Y:S02]  /*16eb0*/  FMNMX.FTZ R0, R55, R0, !PT ;  /* 0x0000000037007209 */ /* 0x000fe40007810000 */
[----:B--2---:R-:W-:Y:S02]  /*16ec0*/  FMNMX.FTZ R133, R4, R133, !PT ;  /* 0x0000008504857209 */ /* 0x004fe40007810000 */
[----:B------:R-:W-:Y:S02]  /*16ed0*/  FMNMX.FTZ R0, R67, R0, !PT ;  /* 0x0000000043007209 */ /* 0x000fe40007810000 */
[C---:B------:R-:W-:Y:S01]  /*16ee0*/  FSETP.NEU.FTZ.AND P1, PT, R133.reuse, -INF , PT ;  /* 0xff8000008500780b */ /* 0x040fe20003f3d000 */
[----:B------:R-:W-:Y:S01]  /*16ef0*/  FMUL.FTZ R7, R133, c[0x0][0x23c] ;  /* 0x00008f0085077a20 */ /* 0x000fe20000410000 */
[----:B------:R-:W-:Y:S02]  /*16f00*/  FMNMX.FTZ R4, R66, R0, !PT ;  /* 0x0000000042047209 */ /* 0x000fe40007810000 */
[----:B---3--:R-:W-:Y:S02]  /*16f10*/  FMNMX.FTZ R135, R135, R6, !PT ;  /* 0x0000000687877209 */ /* 0x008fe40007810000 */
[----:B------:R-:W-:Y:S02]  /*16f20*/  FSEL R0, R133, RZ, P1 ;  /* 0x000000ff85007208 */ /* 0x000fe40000800000 */
[----:B------:R-:W-:Y:S02]  /*16f30*/  FMNMX.FTZ R6, R219, R4, !PT ;  /* 0x00000004db067209 */ /* 0x000fe40007810000 */
[C---:B------:R-:W-:Y:S01]  /*16f40*/  FSETP.NEU.FTZ.AND P2, PT, R135.reuse, -INF , PT ;  /* 0xff8000008700780b */ /* 0x040fe20003f5d000 */
[----:B------:R-:W-:Y:S01]  /*16f50*/  FADD.FTZ R5, -R0, R136 ;  /* 0x0000008800057221 */ /* 0x000fe20000010100 */
[----:B------:R-:W-:Y:S01]  /*16f60*/  FMNMX.FTZ R0, R218, R6, !PT ;  /* 0x00000006da007209 */ /* 0x000fe20007810000 */
[----:B------:R-:W-:Y:S01]  /*16f70*/  FMUL.FTZ R6, R135, c[0x0][0x23c] ;  /* 0x00008f0087067a20 */ /* 0x000fe20000410000 */
[----:B------:R-:W-:Y:S02]  /*16f80*/  FSEL R7, R7, RZ, P1 ;  /* 0x000000ff07077208 */ /* 0x000fe40000800000 */
[----:B------:R-:W-:Y:S02]  /*16f90*/  FSEL R2, R135, RZ, P2 ;  /* 0x000000ff87027208 */ /* 0x000fe40001000000 */
[----:B------:R-:W-:Y:S01]  /*16fa0*/  FSEL R6, R6, RZ, P2 ;  /* 0x000000ff06067208 */ /* 0x000fe20001000000 */
[----:B------:R-:W-:Y:S01]  /*16fb0*/  FFMA.FTZ R224, R33, c[0x0][0x23c], -R7 ;  /* 0x00008f0021e07a23 */ /* 0x000fe20000010807 */
[----:B------:R-:W-:Y:S01]  /*16fc0*/  FMNMX.FTZ R0, R217, R0, !PT ;  /* 0x00000000d9007209 */ /* 0x000fe20007810000 */
[----:B------:R-:W-:Y:S01]  /*16fd0*/  FADD.FTZ R4, -R2, R3 ;  /* 0x0000000302047221 */ /* 0x000fe20000010100 */
[----:B------:R-:W-:Y:S01]  /*16fe0*/  FSEL R136, R63, -INF , !P3 ;  /* 0xff8000003f887808 */ /* 0x000fe20005800000 */
[--C-:B------:R-:W-:Y:S01]  /*16ff0*/  FFMA.FTZ R8, R11, c[0x0][0x23c], -R6.reuse ;  /* 0x00008f000b087a23 */ /* 0x100fe20000010806 */
[----:B------:R-:W-:Y:S01]  /*17000*/  FSEL R2, R134, RZ, P0 ;  /* 0x000000ff86027208 */ /* 0x000fe20000000000 */
[--C-:B------:R-:W-:Y:S01]  /*17010*/  FFMA.FTZ R222, R9, c[0x0][0x23c], -R6.reuse ;  /* 0x00008f0009de7a23 */ /* 0x100fe20000010806 */
[----:B------:R-:W-:Y:S01]  /*17020*/  FMNMX.FTZ R0, R136, R0, !PT ;  /* 0x0000000088007209 */ /* 0x000fe20007810000 */
[----:B------:R1:W-:Y:S01]  /*17030*/  MUFU.EX2 R11, R8 ;  /* 0x00000008000b7308 */ /* 0x0003e20000000800 */
[--C-:B------:R-:W-:Y:S02]  /*17040*/  FFMA.FTZ R58, R25, c[0x0][0x23c], -R6.reuse ;  /* 0x00008f00193a7a23 */ /* 0x100fe40000010806 */
[----:B------:R-:W-:Y:S02]  /*17050*/  FADD.FTZ R3, -R2, R137 ;  /* 0x0000008902037221 */ /* 0x000fe40000010100 */
[----:B------:R-:W2:Y:S01]  /*17060*/  SHFL.BFLY PT, R2, R0, 0x2, 0x1f ;  /* 0x0c401f0000027f89 */ /* 0x000ea200000e0000 */
[----:B------:R-:W-:Y:S02]  /*17070*/  FMUL.FTZ R137, R134, c[0x0][0x23c] ;  /* 0x00008f0086897a20 */ /* 0x000fe40000410000 */
[--C-:B------:R-:W-:Y:S02]  /*17080*/  FFMA.FTZ R59, R23, c[0x0][0x23c], -R6.reuse ;  /* 0x00008f00173b7a23 */ /* 0x100fe40000010806 */
[--C-:B------:R-:W-:Y:S01]  /*17090*/  FFMA.FTZ R25, R19, c[0x0][0x23c], -R6.reuse ;  /* 0x00008f0013197a23 */ /* 0x100fe20000010806 */
[----:B------:R-:W-:Y:S01]  /*170a0*/  FSEL R137, R137, RZ, P0 ;  /* 0x000000ff89897208 */ /* 0x000fe20000000000 */
[--C-:B------:R-:W-:Y:S02]  /*170b0*/  FFMA.FTZ R223, R13, c[0x0][0x23c], -R6.reuse ;  /* 0x00008f000ddf7a23 */ /* 0x100fe40000010806 */
[--C-:B------:R-:W-:Y:S02]  /*170c0*/  FFMA.FTZ R60, R27, c[0x0][0x23c], -R6.reuse ;  /* 0x00008f001b3c7a23 */ /* 0x100fe40000010806 */
[--C-:B------:R-:W-:Y:S02]  /*170d0*/  FFMA.FTZ R27, R14, c[0x0][0x23c], -R6.reuse ;  /* 0x00008f000e1b7a23 */ /* 0x100fe40000010806 */
[--C-:B------:R-:W-:Y:S02]  /*170e0*/  FFMA.FTZ R61, R26, c[0x0][0x23c], -R6.reuse ;  /* 0x00008f001a3d7a23 */ /* 0x100fe40000010806 */
[--C-:B------:R-:W-:Y:S02]  /*170f0*/  FFMA.FTZ R212, R15, c[0x0][0x23c], -R6.reuse ;  /* 0x00008f000fd47a23 */ /* 0x100fe40000010806 */
[--C-:B------:R-:W-:Y:S02]  /*17100*/  FFMA.FTZ R62, R21, c[0x0][0x23c], -R6.reuse ;  /* 0x00008f00153e7a23 */ /* 0x100fe40000010806 */
[--C-:B-1----:R-:W-:Y:S02]  /*17110*/  FFMA.FTZ R8, R12, c[0x0][0x23c], -R7.reuse ;  /* 0x00008f000c087a23 */ /* 0x102fe40000010807 */
[--C-:B------:R-:W-:Y:S02]  /*17120*/  FFMA.FTZ R63, R20, c[0x0][0x23c], -R6.reuse ;  /* 0x00008f00143f7a23 */ /* 0x100fe40000010806 */
[----:B------:R1:W-:Y:S01]  /*17130*/  MUFU.EX2 R10, R8 ;  /* 0x00000008000a7308 */ /* 0x0003e20000000800 */
[----:B--2---:R-:W-:Y:S01]  /*17140*/  FMNMX.FTZ R0, R0, R2, !PT ;  /* 0x0000000200007209 */ /* 0x004fe20007810000 */
[--C-:B------:R-:W-:Y:S02]  /*17150*/  FFMA.FTZ R2, R28, c[0x0][0x23c], -R6.reuse ;  /* 0x00008f001c027a23 */ /* 0x100fe40000010806 */
[--C-:B------:R-:W-:Y:S02]  /*17160*/  FFMA.FTZ R54, R17, c[0x0][0x23c], -R6.reuse ;  /* 0x00008f0011367a23 */ /* 0x100fe40000010806 */
[----:B------:R-:W-:Y:S02]  /*17170*/  FMUL.FTZ R3, R3, c[0x0][0x23c] ;  /* 0x00008f0003037a20 */ /* 0x000fe40000410000 */
[--C-:B------:R-:W-:Y:S02]  /*17180*/  FFMA.FTZ R221, R32, c[0x0][0x23c], -R7.reuse ;  /* 0x00008f0020dd7a23 */ /* 0x100fe40000010807 */
[--C-:B------:R-:W-:Y:S02]  /*17190*/  FFMA.FTZ R12, R37, c[0x0][0x23c], -R7.reuse ;  /* 0x00008f00250c7a23 */ /* 0x100fe40000010807 */
[--C-:B------:R-:W-:Y:S02]  /*171a0*/  FFMA.FTZ R26, R34, c[0x0][0x23c], -R7.reuse ;  /* 0x00008f00221a7a23 */ /* 0x100fe40000010807 */
[--C-:B------:R-:W-:Y:S02]  /*171b0*/  FFMA.FTZ R43, R43, c[0x0][0x23c], -R7.reuse ;  /* 0x00008f002b2b7a23 */ /* 0x100fe40000010807 */
[--C-:B------:R-:W-:Y:S02]  /*171c0*/  FFMA.FTZ R41, R41, c[0x0][0x23c], -R7.reuse ;  /* 0x00008f0029297a23 */ /* 0x100fe40000010807 */
[--C-:B------:R-:W-:Y:S02]  /*171d0*/  FFMA.FTZ R40, R40, c[0x0][0x23c], -R7.reuse ;  /* 0x00008f0028287a23 */ /* 0x100fe40000010807 */
[--C-:B------:R-:W-:Y:S02]  /*171e0*/  FFMA.FTZ R220, R31, c[0x0][0x23c], -R7.reuse ;  /* 0x00008f001fdc7a23 */ /* 0x100fe40000010807 */
[--C-:B------:R-:W-:Y:S02]  /*171f0*/  FFMA.FTZ R46, R46, c[0x0][0x23c], -R7.reuse ;  /* 0x00008f002e2e7a23 */ /* 0x100fe40000010807 */
[--C-:B-1----:R-:W-:Y:S02]  /*17200*/  FFMA.FTZ R8, R18, c[0x0][0x23c], -R6.reuse ;  /* 0x00008f0012087a23 */ /* 0x102fe40000010806 */
[----:B------:R-:W2:Y:S01]  /*17210*/  LDL.LU R18, [R1+0x38] ;  /* 0x0000380001127983 */ /* 0x000ea20000300800 */
[--C-:B------:R-:W-:Y:S01]  /*17220*/  FFMA.FTZ R45, R45, c[0x0][0x23c], -R7.reuse ;  /* 0x00008f002d2d7a23 */ /* 0x100fe20000010807 */
[----:B------:R1:W-:Y:S01]  /*17230*/  MUFU.EX2 R206, R8 ;  /* 0x0000000800ce7308 */ /* 0x0003e20000000800 */
[--C-:B------:R-:W-:Y:S02]  /*17240*/  FFMA.FTZ R28, R39, c[0x0][0x23c], -R7.reuse ;  /* 0x00008f00271c7a23 */ /* 0x100fe40000010807 */
[----:B------:R-:W-:Y:S02]  /*17250*/  FFMA.FTZ R13, R35, c[0x0][0x23c], -R7 ;  /* 0x00008f00230d7a23 */ /* 0x000fe40000010807 */
[----:B------:R-:W-:Y:S06]  /*17260*/  FFMA.FTZ R243, R243, c[0x0][0x23c], -R137 ;  /* 0x00008f00f3f37a23 */ /* 0x000fec0000010889 */
[----:B------:R-:W-:Y:S01]  /*17270*/  MUFU.EX2 R243, R243 ;  /* 0x000000f300f37308 */ /* 0x000fe20000000800 */
[--C-:B-1----:R-:W-:Y:S09]  /*17280*/  FFMA.FTZ R8, R16, c[0x0][0x23c], -R7.reuse ;  /* 0x00008f0010087a23 */ /* 0x102ff20000010807 */
[----:B------:R1:W-:Y:S02]  /*17290*/  MUFU.EX2 R207, R8 ;  /* 0x0000000800cf7308 */ /* 0x0003e40000000800 */
[----:B-1----:R-:W-:Y:S08]  /*172a0*/  FFMA.FTZ R8, R22, c[0x0][0x23c], -R6 ;  /* 0x00008f0016087a23 */ /* 0x002ff00000010806 */
[----:B------:R1:W-:Y:S01]  /*172b0*/  MUFU.EX2 R22, R2 ;  /* 0x0000000200167308 */ /* 0x0003e20000000800 */
[--C-:B------:R-:W-:Y:S09]  /*172c0*/  FFMA.FTZ R6, R29, c[0x0][0x23c], -R7.reuse ;  /* 0x00008f001d067a23 */ /* 0x100ff20000010807 */
[----:B------:R-:W-:Y:S10]  /*172d0*/  MUFU.EX2 R50, R8 ;  /* 0x0000000800327308 */ /* 0x000ff40000000800 */
[----:B------:R3:W-:Y:S01]  /*172e0*/  MUFU.EX2 R14, R6 ;  /* 0x00000006000e7308 */ /* 0x0007e20000000800 */
[----:B-1----:R-:W1:Y:S01]  /*172f0*/  SHFL.BFLY PT, R2, R0, 0x1, 0x1f ;  /* 0x0c201f0000027f89 */ /* 0x002e6200000e0000 */
[----:B---3--:R-:W-:Y:S01]  /*17300*/  FFMA.FTZ R6, R30, c[0x0][0x23c], -R7 ;  /* 0x00008f001e067a23 */ /* 0x008fe20000010807 */
[----:B------:R-:W-:Y:S02]  /*17310*/  MOV R30, R67 ;  /* 0x00000043001e7202 */ /* 0x000fe40000000f00 */
[----:B-1----:R-:W-:Y:S01]  /*17320*/  FMNMX.FTZ R132, R0, R2, !PT ;  /* 0x0000000200847209 */ /* 0x002fe20007810000 */
[--C-:B------:R-:W-:Y:S04]  /*17330*/  FFMA.FTZ R0, R36, c[0x0][0x23c], -R137.reuse ;  /* 0x00008f0024007a23 */ /* 0x100fe80000010889 */
[----:B------:R1:W-:Y:S01]  /*17340*/  MUFU.EX2 R23, R6 ;  /* 0x0000000600177308 */ /* 0x0003e20000000800 */
[--C-:B------:R-:W-:Y:S01]  /*17350*/  FFMA.FTZ R2, R38, c[0x0][0x23c], -R137.reuse ;  /* 0x00008f0026027a23 */ /* 0x100fe20000010889 */
[----:B------:R-:W-:Y:S08]  /*17360*/  FSETP.NEU.FTZ.AND P0, PT, R132, -INF , PT ;  /* 0xff8000008400780b */ /* 0x000ff00003f1d000 */
[----:B------:R3:W-:Y:S10]  /*17370*/  MUFU.EX2 R205, R0 ;  /* 0x0000000000cd7308 */ /* 0x0007f40000000800 */
[----:B------:R-:W-:Y:S01]  /*17380*/  MUFU.EX2 R9, R2 ;  /* 0x0000000200097308 */ /* 0x000fe20000000800 */
[--C-:B-1----:R-:W-:Y:S09]  /*17390*/  FFMA.FTZ R6, R24, c[0x0][0x23c], -R137.reuse ;  /* 0x00008f0018067a23 */ /* 0x102ff20000010889 */
[----:B------:R-:W-:Y:S01]  /*173a0*/  MUFU.EX2 R204, R6 ;  /* 0x0000000600cc7308 */ /* 0x000fe20000000800 */
[----:B---3--:R-:W-:Y:S05]  /*173b0*/  FSEL R0, R132, RZ, P0 ;  /* 0x000000ff84007208 */ /* 0x008fea0000000000 */
[----:B------:R-:W-:Y:S02]  /*173c0*/  FADD.FTZ R8, -R0, R138 ;  /* 0x0000008a00087221 */ /* 0x000fe40000010100 */
[----:B------:R-:W-:Y:S02]  /*173d0*/  FMUL.FTZ R0, R4, c[0x0][0x23c] ;  /* 0x00008f0004007a20 */ /* 0x000fe40000410000 */
[----:B------:R-:W-:Y:S02]  /*173e0*/  FMUL.FTZ R138, R132, c[0x0][0x23c] ;  /* 0x00008f00848a7a20 */ /* 0x000fe40000410000 */
[----:B------:R1:W3:Y:S03]  /*173f0*/  MUFU.EX2 R2, R0 ;  /* 0x0000000000027308 */ /* 0x0002e60000000800 */
[----:B------:R-:W-:Y:S02]  /*17400*/  FSEL R138, R138, RZ, P0 ;  /* 0x000000ff8a8a7208 */ /* 0x000fe40000000000 */
[----:B------:R-:W-:Y:S01]  /*17410*/  PLOP3.LUT P0, PT, PT, PT, UP0, 0x80, 0x0 ;  /* 0x000000000000781c */ /* 0x000fe20003f0f008 */
[----:B-1----:R-:W-:Y:S02]  /*17420*/  FFMA.FTZ R0, R47, c[0x0][0x23c], -R137 ;  /* 0x00008f002f007a23 */ /* 0x002fe40000010889 */
[C---:B---3--:R-:W-:Y:S02]  /*17430*/  FMUL.FTZ R48, R2.reuse, R148 ;  /* 0x0000009402307220 */ /* 0x048fe40000410000 */
[----:B------:R1:W-:Y:S01]  /*17440*/  MUFU.EX2 R29, R0 ;  /* 0x00000000001d7308 */ /* 0x0003e20000000800 */
[C---:B------:R-:W-:Y:S02]  /*17450*/  FMUL.FTZ R49, R2.reuse, R149 ;  /* 0x0000009502317220 */ /* 0x040fe40000410000 */
[C---:B------:R-:W-:Y:S01]  /*17460*/  FMUL.FTZ R4, R2.reuse, R168 ;  /* 0x000000a802047220 */ /* 0x040fe20000410000 */
[----:B------:R-:W-:Y:S01]  /*17470*/  MOV R168, R30 ;  /* 0x0000001e00a87202 */ /* 0x000fe20000000f00 */
[C---:B------:R-:W-:Y:S02]  /*17480*/  FMUL.FTZ R16, R2.reuse, R164 ;  /* 0x000000a402107220 */ /* 0x040fe40000410000 */
[C---:B------:R-:W-:Y:S01]  /*17490*/  FMUL.FTZ R17, R2.reuse, R165 ;  /* 0x000000a502117220 */ /* 0x040fe20000410000 */
[----:B------:R-:W-:Y:S01]  /*174a0*/  MOV R165, R27 ;  /* 0x0000001b00a57202 */ /* 0x000fe20000000f00 */
[C---:B------:R-:W-:Y:S02]  /*174b0*/  FMUL.FTZ R20, R2.reuse, R160 ;  /* 0x000000a002147220 */ /* 0x040fe40000410000 */
[C---:B------:R-:W-:Y:S02]  /*174c0*/  FMUL.FTZ R21, R2.reuse, R161 ;  /* 0x000000a102157220 */ /* 0x040fe40000410000 */
[C---:B------:R-:W-:Y:S02]  /*174d0*/  FMUL.FTZ R32, R2.reuse, R156 ;  /* 0x0000009c02207220 */ /* 0x040fe40000410000 */
[C---:B------:R-:W-:Y:S02]  /*174e0*/  FMUL.FTZ R33, R2.reuse, R157 ;  /* 0x0000009d02217220 */ /* 0x040fe40000410000 */
[C---:B------:R-:W-:Y:S02]  /*174f0*/  FMUL.FTZ R36, R2.reuse, R152 ;  /* 0x0000009802247220 */ /* 0x040fe40000410000 */
[C---:B------:R-:W-:Y:S02]  /*17500*/  FMUL.FTZ R37, R2.reuse, R153 ;  /* 0x0000009902257220 */ /* 0x040fe40000410000 */
[C---:B------:R-:W-:Y:S01]  /*17510*/  FMUL.FTZ R52, R2.reuse, R144 ;  /* 0x0000009002347220 */ /* 0x040fe20000410000 */
[----:B------:R-:W-:Y:S01]  /*17520*/  F2FP.BF16.PACK_AB R144, R205, R204 ;  /* 0x000000cccd90723e */ /* 0x000fe200000010ff */
[----:B------:R-:W-:Y:S02]  /*17530*/  FMUL.FTZ R53, R2, R145 ;  /* 0x0000009102357220 */ /* 0x000fe40000410000 */
[--C-:B-1----:R-:W-:Y:S02]  /*17540*/  FFMA.FTZ R0, R44, c[0x0][0x23c], -R138.reuse ;  /* 0x00008f002c007a23 */ /* 0x102fe4000001088a */
[----:B------:R-:W-:Y:S01]  /*17550*/  FMUL.FTZ R64, R2, R140 ;  /* 0x0000008c02407220 */ /* 0x000fe20000410000 */
[----:B------:R-:W-:Y:S01]  /*17560*/  F2FP.BF16.PACK_AB R140, R206, R11 ;  /* 0x0000000bce8c723e */ /* 0x000fe200000010ff */
        /* <DEDUP_REMOVED lines=14> */
[----:B-1----:R-:W-:Y:S02]  /*17650*/  FFMA.FTZ R0, R42, c[0x0][0x23c], -R138 ;  /* 0x00008f002a007a23 */ /* 0x002fe4000001088a */
[C---:B------:R-:W-:Y:S02]  /*17660*/  FMUL.FTZ R113, R2.reuse, R113 ;  /* 0x0000007102717220 */ /* 0x040fe40000410000 */
[----:B------:R1:W3:Y:S01]  /*17670*/  MUFU.EX2 R15, R0 ;  /* 0x00000000000f7308 */ /* 0x0002e20000000800 */
[C---:B------:R-:W-:Y:S02]  /*17680*/  FMUL.FTZ R116, R2.reuse, R116 ;  /* 0x0000007402747220 */ /* 0x040fe40000410000 */
[C---:B------:R-:W-:Y:S02]  /*17690*/  FMUL.FTZ R117, R2.reuse, R117 ;  /* 0x0000007502757220 */ /* 0x040fe40000410000 */
[C---:B------:R-:W-:Y:S02]  /*176a0*/  FMUL.FTZ R128, R2.reuse, R128 ;  /* 0x0000008002807220 */ /* 0x040fe40000410000 */
[C---:B------:R-:W-:Y:S02]  /*176b0*/  FMUL.FTZ R129, R2.reuse, R129 ;  /* 0x0000008102817220 */ /* 0x040fe40000410000 */
[----:B------:R-:W-:Y:S02]  /*176c0*/  IMAD.MOV.U32 R161, RZ, RZ, R22 ;  /* 0x000000ffffa17224 */ /* 0x000fe400078e0016 */
[----:B------:R-:W-:Y:S02]  /*176d0*/  IMAD.MOV.U32 R164, RZ, RZ, R26 ;  /* 0x000000ffffa47224 */ /* 0x000fe400078e001a */
[----:B------:R-:W-:Y:S02]  /*176e0*/  IMAD.MOV.U32 R160, RZ, RZ, R23 ;  /* 0x000000ffffa07224 */ /* 0x000fe400078e0017 */
[----:B------:R-:W-:Y:S02]  /*176f0*/  IMAD.MOV.U32 R153, RZ, RZ, R50 ;  /* 0x000000ffff997224 */ /* 0x000fe400078e0032 */
[----:B-1----:R-:W-:Y:S02]  /*17700*/  FMUL.FTZ R0, R5, c[0x0][0x23c] ;  /* 0x00008f0005007a20 */ /* 0x002fe40000410000 */
[----:B------:R-:W-:Y:S02]  /*17710*/  FMUL.FTZ R5, R2, R169 ;  /* 0x000000a902057220 */ /* 0x000fe40000410000 */
[----:B---3--:R-:W-:Y:S02]  /*17720*/  IMAD.MOV.U32 R152, RZ, RZ, R15 ;  /* 0x000000ffff987224 */ /* 0x008fe400078e000f */
[----:B------:R-:W1:Y:S01]  /*17730*/  MUFU.EX2 R0, R0 ;  /* 0x0000000000007308 */ /* 0x000e620000000800 */
[----:B------:R-:W-:Y:S02]  /*17740*/  IMAD.MOV.U32 R15, RZ, RZ, R51 ;  /* 0x000000ffff0f7224 */ /* 0x000fe400078e0033 */
[----:B------:R-:W-:Y:S01]  /*17750*/  F2FP.BF16.PACK_AB R145, R152, R252 ;  /* 0x000000fc9891723e */ /* 0x000fe200000010ff */
[C---:B-1----:R-:W-:Y:S02]  /*17760*/  FMUL.FTZ R22, R0.reuse, R162 ;  /* 0x000000a200167220 */ /* 0x042fe40000410000 */
[----:B------:R-:W-:Y:S02]  /*17770*/  FMUL.FTZ R23, R0, R163 ;  /* 0x000000a300177220 */ /* 0x000fe40000410000 */
[----:B------:R-:W-:Y:S02]  /*17780*/  IMAD.MOV.U32 R163, RZ, RZ, R15 ;  /* 0x000000ffffa37224 */ /* 0x000fe400078e000f */
[----:B------:R-:W-:Y:S02]  /*17790*/  IMAD.MOV.U32 R15, RZ, RZ, R25 ;  /* 0x000000ffff0f7224 */ /* 0x000fe400078e0019 */
[----:B------:R-:W1:Y:S01]  /*177a0*/  LDSM.16.MT88.4 R24, [R213+0xc000] ;  /* 0x00c00000d518783b */ /* 0x000e620000004200 */
[----:B--2---:R-:W-:Y:S02]  /*177b0*/  FFMA.FTZ R157, R2, R18, R11 ;  /* 0x00000012029d7223 */ /* 0x004fe4000001000b */
[----:B------:R2:W3:Y:S01]  /*177c0*/  MUFU.EX2 R2, R3 ;  /* 0x0000000300027308 */ /* 0x0004e20000000800 */
[C---:B------:R-:W-:Y:S02]  /*177d0*/  FMUL.FTZ R50, R0.reuse, R150 ;  /* 0x0000009600327220 */ /* 0x040fe40000410000 */
[C---:B------:R-:W-:Y:S02]  /*177e0*/  FMUL.FTZ R51, R0.reuse, R151 ;  /* 0x0000009700337220 */ /* 0x040fe40000410000 */
[C---:B------:R-:W-:Y:S01]  /*177f0*/  FMUL.FTZ R18, R0.reuse, R166 ;  /* 0x000000a600127220 */ /* 0x040fe20000410000 */
[----:B------:R-:W-:Y:S01]  /*17800*/  LDSM.16.MT88.4 R148, [R215+0xc000] ;  /* 0x00c00000d794783b */ /* 0x000fe20000004200 */
[C---:B------:R-:W-:Y:S01]  /*17810*/  FMUL.FTZ R19, R0.reuse, R167 ;  /* 0x000000a700137220 */ /* 0x040fe20000410000 */
[----:B------:R-:W-:Y:S01]  /*17820*/  MOV R167, R29 ;  /* 0x0000001d00a77202 */ /* 0x000fe20000000f00 */
[C---:B------:R-:W-:Y:S02]  /*17830*/  FMUL.FTZ R34, R0.reuse, R158 ;  /* 0x0000009e00227220 */ /* 0x040fe40000410000 */
[----:B------:R-:W-:Y:S02]  /*17840*/  IMAD.MOV.U32 R158, RZ, RZ, R9 ;  /* 0x000000ffff9e7224 */ /* 0x000fe400078e0009 */
[C---:B------:R-:W-:Y:S02]  /*17850*/  FMUL.FTZ R35, R0.reuse, R159 ;  /* 0x0000009f00237220 */ /* 0x040fe40000410000 */
[----:B------:R-:W-:Y:S02]  /*17860*/  IMAD.MOV.U32 R159, RZ, RZ, R14 ;  /* 0x000000ffff9f7224 */ /* 0x000fe400078e000e */
[C---:B------:R-:W-:Y:S02]  /*17870*/  FMUL.FTZ R67, R0.reuse, R143 ;  /* 0x0000008f00437220 */ /* 0x040fe40000410000 */
[----:B------:R-:W-:Y:S01]  /*17880*/  FMUL.FTZ R70, R0, R70 ;  /* 0x0000004600467220 */ /* 0x000fe20000410000 */
[----:B------:R-:W-:Y:S01]  /*17890*/  F2FP.BF16.PACK_AB R143, R160, R159 ;  /* 0x0000009fa08f723e */ /* 0x000fe200000010ff */
[C---:B------:R-:W-:Y:S02]  /*178a0*/  FMUL.FTZ R71, R0.reuse, R71 ;  /* 0x0000004700477220 */ /* 0x040fe40000410000 */
[C---:B------:R-:W-:Y:S01]  /*178b0*/  FMUL.FTZ R82, R0.reuse, R82 ;  /* 0x0000005200527220 */ /* 0x040fe20000410000 */
[----:B--2---:R-:W2:Y:S01]  /*178c0*/  LDL.LU R3, [R1+0x3c] ;  /* 0x00003c0001037983 */ /* 0x004ea20000300800 */
        /* <DEDUP_REMOVED lines=12> */
[----:B------:R-:W-:Y:S01]  /*17990*/  MOV R170, R60 ;  /* 0x0000003c00aa7202 */ /* 0x000fe20000000f00 */
[C---:B------:R-:W-:Y:S02]  /*179a0*/  FMUL.FTZ R7, R0.reuse, R171 ;  /* 0x000000ab00077220 */ /* 0x040fe40000410000 */
[----:B------:R-:W-:Y:S02]  /*179b0*/  IMAD.MOV.U32 R29, RZ, RZ, R66 ;  /* 0x000000ffff1d7224 */ /* 0x000fe400078e0042 */
[C---:B------:R-:W-:Y:S01]  /*179c0*/  FMUL.FTZ R66, R0.reuse, R142 ;  /* 0x0000008e00427220 */ /* 0x040fe20000410000 */
[----:B------:R-:W-:Y:S01]  /*179d0*/  F2FP.BF16.PACK_AB R142, R161, R153 ;  /* 0x00000099a18e723e */ /* 0x000fe200000010ff */
[----:B------:R-:W-:Y:S01]  /*179e0*/  IMAD.MOV.U32 R9, RZ, RZ, R55 ;  /* 0x000000ffff097224 */ /* 0x000fe200078e0037 */
[----:B------:R-:W-:Y:S01]  /*179f0*/  MUFU.EX2 R170, R170 ;  /* 0x000000aa00aa7308 */ /* 0x000fe20000000800 */
[C---:B------:R-:W-:Y:S02]  /*17a00*/  FMUL.FTZ R55, R0.reuse, R147 ;  /* 0x0000009300377220 */ /* 0x040fe40000410000 */
[----:B------:R-:W-:Y:S02]  /*17a10*/  IMAD.MOV.U32 R14, RZ, RZ, R54 ;  /* 0x000000ffff0e7224 */ /* 0x000fe400078e0036 */
[-C--:B-1----:R-:W-:Y:S01]  /*17a20*/  HMMA.16816.F32.BF16 R4, R140, R24.reuse, R4 ;  /* 0x000000188c04723c */ /* 0x082fe20000041804 */
[C---:B------:R-:W-:Y:S01]  /*17a30*/  FMUL.FTZ R54, R0.reuse, R146 ;  /* 0x0000009200367220 */ /* 0x040fe20000410000 */
[----:B------:R-:W-:Y:S01]  /*17a40*/  F2FP.BF16.PACK_AB R146, R167, R158 ;  /* 0x0000009ea792723e */ /* 0x000fe200000010ff */
[C---:B------:R-:W-:Y:S02]  /*17a50*/  FMUL.FTZ R38, R0.reuse, R154 ;  /* 0x0000009a00267220 */ /* 0x040fe40000410000 */
[C---:B------:R-:W-:Y:S02]  /*17a60*/  FMUL.FTZ R39, R0.reuse, R155 ;  /* 0x0000009b00277220 */ /* 0x040fe40000410000 */
[C---:B------:R-:W-:Y:S02]  /*17a70*/  FMUL.FTZ R130, R0.reuse, R130 ;  /* 0x0000008200827220 */ /* 0x040fe40000410000 */
[----:B------:R-:W-:Y:S03]  /*17a80*/  FMUL.FTZ R131, R0, R131 ;  /* 0x0000008300837220 */ /* 0x000fe60000410000 */
[----:B------:R-:W-:Y:S02]  /*17a90*/  IMAD.MOV.U32 R166, RZ, RZ, R212 ;  /* 0x000000ffffa67224 */ /* 0x000fe400078e00d4 */
[----:B------:R-:W-:Y:S02]  /*17aa0*/  IMAD.MOV.U32 R171, RZ, RZ, R9 ;  /* 0x000000ffffab7224 */ /* 0x000fe400078e0009 */
[C---:B---3--:R-:W-:Y:S02]  /*17ab0*/  FMUL.FTZ R9, R2.reuse, R173 ;  /* 0x000000ad02097220 */ /* 0x048fe40000410000 */
[----:B------:R-:W-:Y:S02]  /*17ac0*/  IMAD.MOV.U32 R169, RZ, RZ, R29 ;  /* 0x000000ffffa97224 */ /* 0x000fe400078e001d */
[C---:B------:R-:W-:Y:S02]  /*17ad0*/  FMUL.FTZ R29, R2.reuse, R189 ;  /* 0x000000bd021d7220 */ /* 0x040fe40000410000 */
[C---:B------:R-:W-:Y:S02]  /*17ae0*/  FMUL.FTZ R44, R2.reuse, R196 ;  /* 0x000000c4022c7220 */ /* 0x040fe40000410000 */
[----:B------:R-:W-:Y:S02]  /*17af0*/  IMAD.MOV.U32 R155, RZ, RZ, R63 ;  /* 0x000000ffff9b7224 */ /* 0x000fe400078e003f */
[----:B------:R-:W-:Y:S02]  /*17b00*/  IMAD.MOV.U32 R154, RZ, RZ, R62 ;  /* 0x000000ffff9a7224 */ /* 0x000fe400078e003e */
[C---:B------:R-:W-:Y:S02]  /*17b10*/  FMUL.FTZ R60, R2.reuse, R200 ;  /* 0x000000c8023c7220 */ /* 0x040fe40000410000 */
        /* <DEDUP_REMOVED lines=19> */
[----:B--2---:R-:W-:Y:S02]  /*17c50*/  FFMA.FTZ R156, R0, R3, R10 ;  /* 0x00000003009c7223 */ /* 0x004fe4000001000a */
[----:B------:R-:W-:Y:S02]  /*17c60*/  FFMA.FTZ R3, R56, c[0x0][0x23c], -R138 ;  /* 0x00008f0038037a23 */ /* 0x000fe4000001088a */
        /* <DEDUP_REMOVED lines=8> */
[----:B------:R-:W1:Y:S01]  /*17cf0*/  MUFU.EX2 R212, R3 ;  /* 0x0000000300d47308 */ /* 0x000e620000000800 */
[C---:B--2---:R-:W-:Y:S02]  /*17d00*/  FMUL.FTZ R10, R0.reuse, R174 ;  /* 0x000000ae000a7220 */ /* 0x044fe40000410000 */
[----:B------:R-:W-:Y:S02]  /*17d10*/  FMUL.FTZ R11, R0, R175 ;  /* 0x000000af000b7220 */ /* 0x000fe40000410000 */
[----:B------:R-:W-:Y:S02]  /*17d20*/  IMAD.MOV.U32 R175, RZ, RZ, R12 ;  /* 0x000000ffffaf7224 */ /* 0x000fe400078e000c */
[----:B------:R-:W-:Y:S02]  /*17d30*/  FMUL.FTZ R12, R2, R180 ;  /* 0x000000b4020c7220 */ /* 0x000fe40000410000 */
[----:B------:R-:W-:Y:S02]  /*17d40*/  IMAD.MOV.U32 R180, RZ, RZ, R41 ;  /* 0x000000ffffb47224 */ /* 0x000fe400078e0029 */
[C---:B------:R-:W-:Y:S02]  /*17d50*/  FMUL.FTZ R30, R0.reuse, R190 ;  /* 0x000000be001e7220 */ /* 0x040fe40000410000 */
[C---:B------:R-:W-:Y:S02]  /*17d60*/  FMUL.FTZ R31, R0.reuse, R191 ;  /* 0x000000bf001f7220 */ /* 0x040fe40000410000 */
[C---:B------:R-:W-:Y:S01]  /*17d70*/  FMUL.FTZ R46, R0.reuse, R198 ;  /* 0x000000c6002e7220 */ /* 0x040fe20000410000 */
[----:B------:R-:W-:Y:S01]  /*17d80*/  MUFU.EX2 R180, R180 ;  /* 0x000000b400b47308 */ /* 0x000fe20000000800 */
[----:B------:R-:W-:Y:S02]  /*17d90*/  FMUL.FTZ R47, R0, R199 ;  /* 0x000000c7002f7220 */ /* 0x000fe40000410000 */
[----:B------:R-:W-:Y:S01]  /*17da0*/  IMAD.MOV.U32 R174, RZ, RZ, R45 ;  /* 0x000000ffffae7224 */ /* 0x000fe200078e002d */
[----:B-1----:R-:W-:Y:S01]  /*17db0*/  F2FP.BF16.PACK_AB R147, R212, R162 ;  /* 0x000000a2d493723e */ /* 0x002fe200000010ff */
[----:B------:R-:W-:Y:S02]  /*17dc0*/  FMUL.FTZ R45, R2, R197 ;  /* 0x000000c5022d7220 */ /* 0x000fe40000410000 */
[C---:B------:R-:W-:Y:S02]  /*17dd0*/  FMUL.FTZ R62, R0.reuse, R202 ;  /* 0x000000ca003e7220 */ /* 0x040fe40000410000 */
[----:B------:R-:W-:Y:S01]  /*17de0*/  FMUL.FTZ R63, R0, R203 ;  /* 0x000000cb003f7220 */ /* 0x000fe20000410000 */
[----:B------:R-:W-:Y:S01]  /*17df0*/  MUFU.EX2 R174, R174 ;  /* 0x000000ae00ae7308 */ /* 0x000fe20000000800 */
[C---:B------:R-:W-:Y:S01]  /*17e00*/  HMMA.16816.F32.BF16 R8, R144.reuse, R24, R8 ;  /* 0x000000189008723c */ /* 0x040fe20000041808 */
[----:B------:R-:W-:Y:S02]  /*17e10*/  IMAD.MOV.U32 R3, RZ, RZ, R13 ;  /* 0x000000ffff037224 */ /* 0x000fe400078e000d */
[----:B------:R-:W-:Y:S02]  /*17e20*/  FMUL.FTZ R13, R2, R181 ;  /* 0x000000b5020d7220 */ /* 0x000fe40000410000 */
[----:B------:R-:W-:Y:S01]  /*17e30*/  IMAD.MOV.U32 R181, RZ, RZ, R14 ;  /* 0x000000ffffb57224 */ /* 0x000fe200078e000e */
[----:B------:R-:W-:Y:S01]  /*17e40*/  MOV R190, R3 ;  /* 0x0000000300be7202 */ /* 0x000fe20000000f00 */
[C---:B------:R-:W-:Y:S02]  /*17e50*/  FMUL.FTZ R14, R0.reuse, R182 ;  /* 0x000000b6000e7220 */ /* 0x040fe40000410000 */
[----:B------:R-:W-:Y:S01]  /*17e60*/  IMAD.MOV.U32 R182, RZ, RZ, R15 ;  /* 0x000000ffffb67224 */ /* 0x000fe200078e000f */
[----:B------:R-:W-:Y:S02]  /*17e70*/  MUFU.EX2 R200, R190 ;  /* 0x000000be00c87308 */ /* 0x000fe40000000800 */
[----:B------:R-:W-:Y:S02]  /*17e80*/  FMUL.FTZ R15, R0, R183 ;  /* 0x000000b7000f7220 */ /* 0x000fe40000410000 */
[----:B------:R-:W-:Y:S02]  /*17e90*/  IMAD.MOV.U32 R183, RZ, RZ, R40 ;  /* 0x000000ffffb77224 */ /* 0x000fe400078e0028 */
[C---:B------:R-:W-:Y:S02]  /*17ea0*/  FMUL.FTZ R25, R2.reuse, R177 ;  /* 0x000000b102197220 */ /* 0x040fe40000410000 */
[----:B------:R-:W-:Y:S01]  /*17eb0*/  IMAD.MOV.U32 R177, RZ, RZ, R58 ;  /* 0x000000ffffb17224 */ /* 0x000fe200078e003a */
[-C--:B------:R-:W-:Y:S01]  /*17ec0*/  HMMA.16816.F32.BF16 R12, R144, R26.reuse, R12 ;  /* 0x0000001a900c723c */ /* 0x080fe2000004180c */
[C---:B------:R-:W-:Y:S01]  /*17ed0*/  FMUL.FTZ R24, R2.reuse, R176 ;  /* 0x000000b002187220 */ /* 0x040fe20000410000 */
[----:B------:R-:W-:Y:S01]  /*17ee0*/  MOV R176, R28 ;  /* 0x0000001c00b07202 */ /* 0x000fe20000000f00 */
[----:B------:R-:W-:Y:S02]  /*17ef0*/  FMUL.FTZ R28, R2, R188 ;  /* 0x000000bc021c7220 */ /* 0x000fe40000410000 */
[C---:B------:R-:W-:Y:S01]  /*17f00*/  FMUL.FTZ R74, R0.reuse, R74 ;  /* 0x0000004a004a7220 */ /* 0x040fe20000410000 */
[----:B------:R-:W-:Y:S01]  /*17f10*/  MUFU.EX2 R177, R177 ;  /* 0x000000b100b17308 */ /* 0x000fe20000000800 */
[C---:B------:R-:W-:Y:S01]  /*17f20*/  FMUL.FTZ R75, R0.reuse, R75 ;  /* 0x0000004b004b7220 */ /* 0x040fe20000410000 */
[C---:B------:R-:W-:Y:S01]  /*17f30*/  HMMA.16816.F32.BF16 R16, R140.reuse, R26, R16 ;  /* 0x0000001a8c10723c */ /* 0x040fe20000041810 */
[C---:B------:R-:W-:Y:S03]  /*17f40*/  FMUL.FTZ R78, R0.reuse, R78 ;  /* 0x0000004e004e7220 */ /* 0x040fe60000410000 */
[C---:B------:R-:W-:Y:S02]  /*17f50*/  FMUL.FTZ R79, R0.reuse, R79 ;  /* 0x0000004f004f7220 */ /* 0x040fe40000410000 */
[C---:B------:R-:W-:Y:S02]  /*17f60*/  FMUL.FTZ R90, R0.reuse, R90 ;  /* 0x0000005a005a7220 */ /* 0x040fe40000410000 */
[C---:B------:R-:W-:Y:S04]  /*17f70*/  FMUL.FTZ R26, R0.reuse, R178 ;  /* 0x000000b2001a7220 */ /* 0x040fe80000410000 */
[----:B------:R-:W-:Y:S02]  /*17f80*/  IMAD.MOV.U32 R178, RZ, RZ, R43 ;  /* 0x000000ffffb27224 */ /* 0x000fe400078e002b */
[----:B------:R-:W1:Y:S01]  /*17f90*/  LDSM.16.MT88.4 R40, [R214+0xc000] ;  /* 0x00c00000d628783b */ /* 0x000e620000004200 */
[C---:B------:R-:W-:Y:S01]  /*17fa0*/  FMUL.FTZ R27, R0.reuse, R179 ;  /* 0x000000b3001b7220 */ /* 0x040fe20000410000 */
[----:B------:R-:W-:Y:S01]  /*17fb0*/  MOV R179, R59 ;  /* 0x0000003b00b37202 */ /* 0x000fe20000000f00 */
[C---:B------:R-:W-:Y:S01]  /*17fc0*/  FMUL.FTZ R91, R0.reuse, R91 ;  /* 0x0000005b005b7220 */ /* 0x040fe20000410000 */
[----:B------:R-:W-:Y:S01]  /*17fd0*/  MUFU.EX2 R178, R178 ;  /* 0x000000b200b27308 */ /* 0x000fe20000000800 */
[C---:B------:R-:W-:Y:S02]  /*17fe0*/  FMUL.FTZ R94, R0.reuse, R94 ;  /* 0x0000005e005e7220 */ /* 0x040fe40000410000 */
[C---:B------:R-:W-:Y:S01]  /*17ff0*/  FMUL.FTZ R95, R0.reuse, R95 ;  /* 0x0000005f005f7220 */ /* 0x040fe20000410000 */
[----:B------:R-:W2:Y:S01]  /*18000*/  LDSM.16.MT88.4 R56, [R216+0xc000] ;  /* 0x00c00000d838783b */ /* 0x000ea20000004200 */
[C---:B------:R-:W-:Y:S02]  /*18010*/  FMUL.FTZ R106, R0.reuse, R106 ;  /* 0x0000006a006a7220 */ /* 0x040fe40000410000 */
[C---:B------:R-:W-:Y:S02]  /*18020*/  FMUL.FTZ R107, R0.reuse, R107 ;  /* 0x0000006b006b7220 */ /* 0x040fe40000410000 */
[C---:B------:R-:W-:Y:S01]  /*18030*/  FMUL.FTZ R110, R0.reuse, R110 ;  /* 0x0000006e006e7220 */ /* 0x040fe20000410000 */
[----:B------:R-:W-:Y:S01]  /*18040*/  MUFU.EX2 R179, R179 ;  /* 0x000000b300b37308 */ /* 0x000fe20000000800 */
[C---:B------:R-:W-:Y:S02]  /*18050*/  FMUL.FTZ R111, R0.reuse, R111 ;  /* 0x0000006f006f7220 */ /* 0x040fe40000410000 */
[C---:B------:R-:W-:Y:S02]  /*18060*/  FMUL.FTZ R122, R0.reuse, R122 ;  /* 0x0000007a007a7220 */ /* 0x040fe40000410000 */
[----:B------:R-:W-:Y:S02]  /*18070*/  FMUL.FTZ R123, R0, R123 ;  /* 0x0000007b007b7220 */ /* 0x000fe40000410000 */
[----:B------:R-:W-:Y:S02]  /*18080*/  FFMA.FTZ R3, R248, c[0x0][0x23c], -R137 ;  /* 0x00008f00f8037a23 */ /* 0x000fe40000010889 */
[C---:B------:R-:W-:Y:S01]  /*18090*/  FMUL.FTZ R126, R0.reuse, R126 ;  /* 0x0000007e007e7220 */ /* 0x040fe20000410000 */
[----:B------:R-:W-:Y:S01]  /*180a0*/  MUFU.EX2 R248, R224 ;  /* 0x000000e000f87308 */ /* 0x000fe20000000800 */
[----:B------:R-:W-:Y:S02]  /*180b0*/  FMUL.FTZ R127, R0, R127 ;  /* 0x0000007f007f7220 */ /* 0x000fe40000410000 */
[----:B------:R-:W-:Y:S02]  /*180c0*/  IMAD.MOV.U32 R198, RZ, RZ, R171 ;  /* 0x000000ffffc67224 */ /* 0x000fe400078e00ab */
[----:B------:R-:W-:Y:S02]  /*180d0*/  IMAD.MOV.U32 R189, RZ, RZ, R175 ;  /* 0x000000ffffbd7224 */ /* 0x000fe400078e00af */
[----:B------:R-:W-:Y:S02]  /*180e0*/  IMAD.MOV.U32 R196, RZ, RZ, R176 ;  /* 0x000000ffffc47224 */ /* 0x000fe400078e00b0 */
[----:B------:R-:W-:Y:S01]  /*180f0*/  IMAD.MOV.U32 R191, RZ, RZ, R168 ;  /* 0x000000ffffbf7224 */ /* 0x000fe200078e00a8 */
[----:B------:R3:W-:Y:S01]  /*18100*/  MUFU.EX2 R171, R3 ;  /* 0x0000000300ab7308 */ /* 0x0007e20000000800 */
[----:B------:R-:W-:Y:S02]  /*18110*/  IMAD.MOV.U32 R197, RZ, RZ, R181 ;  /* 0x000000ffffc57224 */ /* 0x000fe400078e00b5 */
[----:B------:R-:W-:Y:S02]  /*18120*/  IMAD.MOV.U32 R181, RZ, RZ, R153 ;  /* 0x000000ffffb57224 */ /* 0x000fe400078e0099 */
[----:B------:R-:W-:Y:S01]  /*18130*/  FFMA.FTZ R153, R245, c[0x0][0x23c], -R137 ;  /* 0x00008f00f5997a23 */ /* 0x000fe20000010889 */
[-C--:B-1----:R-:W-:Y:S01]  /*18140*/  HMMA.16816.F32.BF16 R20, R140, R40.reuse, R20 ;  /* 0x000000288c14723c */ /* 0x082fe20000041814 */
[----:B------:R-:W-:Y:S02]  /*18150*/  IMAD.MOV.U32 R199, RZ, RZ, R197 ;  /* 0x000000ffffc77224 */ /* 0x000fe400078e00c5 */
[----:B------:R-:W-:Y:S01]  /*18160*/  IMAD.MOV.U32 R197, RZ, RZ, R155 ;  /* 0x000000ffffc57224 */ /* 0x000fe200078e009b */
[----:B------:R-:W-:Y:S01]  /*18170*/  MUFU.EX2 R201, R153 ;  /* 0x0000009900c97308 */ /* 0x000fe20000000800 */
[----:B------:R-:W-:Y:S02]  /*18180*/  IMAD.MOV.U32 R188, RZ, RZ, R182 ;  /* 0x000000ffffbc7224 */ /* 0x000fe400078e00b6 */
[----:B------:R-:W-:Y:S01]  /*18190*/  IMAD.MOV.U32 R182, RZ, RZ, R152 ;  /* 0x000000ffffb67224 */ /* 0x000fe200078e0098 */
[C---:B------:R-:W-:Y:S01]  /*181a0*/  HMMA.16816.F32.BF16 R24, R144.reuse, R40, R24 ;  /* 0x000000289018723c */ /* 0x040fe20000041818 */
[--C-:B------:R-:W-:Y:S05]  /*181b0*/  FFMA.FTZ R152, R249, c[0x0][0x23c], -R137.reuse ;  /* 0x00008f00f9987a23 */ /* 0x100fea0000010889 */
[----:B------:R-:W-:Y:S01]  /*181c0*/  MUFU.EX2 R249, R223 ;  /* 0x000000df00f97308 */ /* 0x000fe20000000800 */
[C---:B------:R-:W-:Y:S01]  /*181d0*/  FMUL.FTZ R40, R2.reuse, R184 ;  /* 0x000000b802287220 */ /* 0x040fe20000410000 */
[-C--:B------:R-:W-:Y:S01]  /*181e0*/  HMMA.16816.F32.BF16 R28, R144, R42.reuse, R28 ;  /* 0x0000002a901c723c */ /* 0x080fe2000004181c */
[----:B------:R-:W-:Y:S03]  /*181f0*/  FMUL.FTZ R41, R2, R185 ;  /* 0x000000b902297220 */ /* 0x000fe60000410000 */
[----:B---3--:R-:W-:Y:S01]  /*18200*/  FFMA.FTZ R3, R251, c[0x0][0x23c], -R137 ;  /* 0x00008f00fb037a23 */ /* 0x008fe20000010889 */
[----:B------:R-:W-:Y:S03]  /*18210*/  MOV R184, R169 ;  /* 0x000000a900b87202 */ /* 0x000fe60000000f00 */
[C---:B------:R-:W-:Y:S01]  /*18220*/  HMMA.16816.F32.BF16 R32, R140.reuse, R42, R32 ;  /* 0x0000002a8c20723c */ /* 0x040fe20000041820 */
[----:B------:R-:W-:Y:S06]  /*18230*/  MUFU.EX2 R251, R220 ;  /* 0x000000dc00fb7308 */ /* 0x000fec0000000800 */
[C---:B------:R-:W-:Y:S01]  /*18240*/  FMUL.FTZ R42, R0.reuse, R186 ;  /* 0x000000ba002a7220 */ /* 0x040fe20000410000 */
[-C--:B--2---:R-:W-:Y:S01]  /*18250*/  HMMA.16816.F32.BF16 R36, R140, R56.reuse, R36 ;  /* 0x000000388c24723c */ /* 0x084fe20000041824 */
[----:B------:R-:W-:Y:S02]  /*18260*/  FMUL.FTZ R43, R0, R187 ;  /* 0x000000bb002b7220 */ /* 0x000fe40000410000 */
[----:B------:R-:W-:Y:S01]  /*18270*/  MUFU.EX2 R245, R164 ;  /* 0x000000a400f57308 */ /* 0x000fe20000000800 */
[----:B------:R-:W-:Y:S04]  /*18280*/  IMAD.MOV.U32 R187, RZ, RZ, R163 ;  /* 0x000000ffffbb7224 */ /* 0x000fe800078e00a3 */
[C---:B------:R-:W-:Y:S05]  /*18290*/  HMMA.16816.F32.BF16 R40, R144.reuse, R56, R40 ;  /* 0x000000389028723c */ /* 0x040fea0000041828 */
[----:B------:R1:W-:Y:S02]  /*182a0*/  MUFU.EX2 R175, R3 ;  /* 0x0000000300af7308 */ /* 0x0003e40000000800 */
[C---:B------:R-:W-:Y:S01]  /*182b0*/  FMUL.FTZ R56, R2.reuse, R192 ;  /* 0x000000c002387220 */ /* 0x040fe20000410000 */
[-C--:B------:R-:W-:Y:S01]  /*182c0*/  HMMA.16816.F32.BF16 R44, R144, R58.reuse, R44 ;  /* 0x0000003a902c723c */ /* 0x080fe2000004182c */
[----:B------:R-:W-:Y:S03]  /*182d0*/  IMAD.MOV.U32 R192, RZ, RZ, R183 ;  /* 0x000000ffffc07224 */ /* 0x000fe600078e00b7 */
[----:B------:R-:W-:Y:S01]  /*182e0*/  FMUL.FTZ R57, R2, R193 ;  /* 0x000000c102397220 */ /* 0x000fe20000410000 */
[----:B------:R-:W-:Y:S01]  /*182f0*/  MOV R193, R154 ;  /* 0x0000009a00c17202 */ /* 0x000fe20000000f00 */
[----:B------:R-:W-:Y:S01]  /*18300*/  FADD.FTZ R154, R206, R157 ;  /* 0x0000009dce9a7221 */ /* 0x000fe20000010000 */
[----:B------:R-:W-:Y:S01]  /*18310*/  MUFU.EX2 R197, R197 ;  /* 0x000000c500c57308 */ /* 0x000fe20000000800 */
[C---:B------:R-:W-:Y:S07]  /*18320*/  HMMA.16816.F32.BF16 R48, R140.reuse, R58, R48 ;  /* 0x0000003a8c30723c */ /* 0x040fee0000041830 */
[C---:B------:R-:W-:Y:S01]  /*18330*/  FMUL.FTZ R58, R0.reuse, R194 ;  /* 0x000000c2003a7220 */ /* 0x040fe20000410000 */
[-C--:B------:R-:W-:Y:S01]  /*18340*/  HMMA.16816.F32.BF16 R52, R140, R148.reuse, R52 ;  /* 0x000000948c34723c */ /* 0x080fe20000041834 */
[----:B------:R-:W-:Y:S01]  /*18350*/  FMUL.FTZ R59, R0, R195 ;  /* 0x000000c3003b7220 */ /* 0x000fe20000410000 */
[----:B------:R-:W-:Y:S02]  /*18360*/  MUFU.EX2 R194, R193 ;  /* 0x000000c100c27308 */ /* 0x000fe40000000800 */
[--C-:B-1----:R-:W-:Y:S04]  /*18370*/  FFMA.FTZ R3, R250, c[0x0][0x23c], -R137.reuse ;  /* 0x00008f00fa037a23 */ /* 0x102fe80000010889 */
[C---:B------:R-:W-:Y:S04]  /*18380*/  HMMA.16816.F32.BF16 R56, R144.reuse, R148, R56 ;  /* 0x000000949038723c */ /* 0x040fe80000041838 */
[----:B------:R-:W-:Y:S04]  /*18390*/  MUFU.EX2 R250, R221 ;  /* 0x000000dd00fa7308 */ /* 0x000fe80000000800 */
[-C--:B------:R-:W-:Y:S06]  /*183a0*/  HMMA.16816.F32.BF16 R60, R144, R150.reuse, R60 ;  /* 0x00000096903c723c */ /* 0x080fec000004183c */
[----:B------:R1:W-:Y:S02]  /*183b0*/  MUFU.EX2 R176, R3 ;  /* 0x0000000300b07308 */ /* 0x0003e40000000800 */
[C---:B------:R-:W-:Y:S01]  /*183c0*/  HMMA.16816.F32.BF16 R64, R140.reuse, R150, R64 ;  /* 0x000000968c40723c */ /* 0x040fe20000041840 */
[----:B------:R-:W2:Y:S07]  /*183d0*/  LDSM.16.MT88.4 R148, [R213+0xe000] ;  /* 0x00e00000d594783b */ /* 0x000eae0000004200 */
[----:B------:R-:W-:Y:S10]  /*183e0*/  MUFU.EX2 R193, R192 ;  /* 0x000000c000c17308 */ /* 0x000ff40000000800 */
[----:B------:R-:W-:Y:S01]  /*183f0*/  MUFU.EX2 R192, R152 ;  /* 0x0000009800c07308 */ /* 0x000fe20000000800 */
[--C-:B-1----:R-:W-:Y:S02]  /*18400*/  FFMA.FTZ R3, R242, c[0x0][0x23c], -R137.reuse ;  /* 0x00008f00f2037a23 */ /* 0x102fe40000010889 */
[--C-:B------:R-:W-:Y:S07]  /*18410*/  FFMA.FTZ R242, R241, c[0x0][0x23c], -R137.reuse ;  /* 0x00008f00f1f27a23 */ /* 0x100fee0000010889 */
[----:B------:R1:W-:Y:S10]  /*18420*/  MUFU.EX2 R186, R3 ;  /* 0x0000000300ba7308 */ /* 0x0003f40000000800 */
[----:B------:R-:W-:Y:S01]  /*18430*/  MUFU.EX2 R196, R196 ;  /* 0x000000c400c47308 */ /* 0x000fe20000000800 */
[-C--:B--2---:R-:W-:Y:S09]  /*18440*/  HMMA.16816.F32.BF16 R68, R140, R148.reuse, R68 ;  /* 0x000000948c44723c */ /* 0x084ff20000041844 */
[----:B------:R-:W-:Y:S01]  /*18450*/  MUFU.EX2 R188, R188 ;  /* 0x000000bc00bc7308 */ /* 0x000fe20000000800 */
[C---:B------:R-:W-:Y:S02]  /*18460*/  HMMA.16816.F32.BF16 R72, R144.reuse, R148, R72 ;  /* 0x000000949048723c */ /* 0x040fe40000041848 */
[--C-:B-1----:R-:W-:Y:S06]  /*18470*/  FFMA.FTZ R3, R209, c[0x0][0x23c], -R138.reuse ;  /* 0x00008f00d1037a23 */ /* 0x102fec000001088a */
[-C--:B------:R-:W-:Y:S01]  /*18480*/  HMMA.16816.F32.BF16 R76, R144, R150.reuse, R76 ;  /* 0x00000096904c723c */ /* 0x080fe2000004184c */
[----:B------:R1:W-:Y:S07]  /*18490*/  MUFU.EX2 R169, R3 ;  /* 0x0000000300a97308 */ /* 0x0003ee0000000800 */
[C---:B------:R-:W-:Y:S01]  /*184a0*/  HMMA.16816.F32.BF16 R80, R140.reuse, R150, R80 ;  /* 0x000000968c50723c */ /* 0x040fe20000041850 */
[----:B------:R-:W2:Y:S02]  /*184b0*/  LDSM.16.MT88.4 R148, [R214+0xe000] ;  /* 0x00e00000d694783b */ /* 0x000ea40000004200 */
[----:B------:R-:W-:Y:S10]  /*184c0*/  MUFU.EX2 R199, R199 ;  /* 0x000000c700c77308 */ /* 0x000ff40000000800 */
[----:B------:R-:W-:Y:S01]  /*184d0*/  MUFU.EX2 R189, R189 ;  /* 0x000000bd00bd7308 */ /* 0x000fe20000000800 */
[--C-:B-1----:R-:W-:Y:S09]  /*184e0*/  FFMA.FTZ R3, R210, c[0x0][0x23c], -R138.reuse ;  /* 0x00008f00d2037a23 */ /* 0x102ff2000001088a */
[----:B------:R1:W-:Y:S10]  /*184f0*/  MUFU.EX2 R163, R3 ;  /* 0x0000000300a37308 */ /* 0x0003f40000000800 */
[----:B------:R-:W-:Y:S01]  /*18500*/  MUFU.EX2 R242, R242 ;  /* 0x000000f200f27308 */ /* 0x000fe20000000800 */
[-C--:B--2---:R-:W-:Y:S01]  /*18510*/  HMMA.16816.F32.BF16 R84, R140, R148.reuse, R84 ;  /* 0x000000948c54723c */ /* 0x084fe20000041854 */
[--C-:B-1----:R-:W-:Y:S07]  /*18520*/  FFMA.FTZ R3, R208, c[0x0][0x23c], -R138.reuse ;  /* 0x00008f00d0037a23 */ /* 0x102fee000001088a */
[C---:B------:R-:W-:Y:S01]  /*18530*/  HMMA.16816.F32.BF16 R88, R144.reuse, R148, R88 ;  /* 0x000000949058723c */ /* 0x040fe20000041858 */
[----:B------:R1:W-:Y:S07]  /*18540*/  MUFU.EX2 R168, R3 ;  /* 0x0000000300a87308 */ /* 0x0003ee0000000800 */
[-C--:B------:R-:W-:Y:S08]  /*18550*/  HMMA.16816.F32.BF16 R92, R144, R150.reuse, R92 ;  /* 0x00000096905c723c */ /* 0x080ff0000004185c */
[C---:B------:R-:W-:Y:S01]  /*18560*/  HMMA.16816.F32.BF16 R96, R140.reuse, R150, R96 ;  /* 0x000000968c60723c */ /* 0x040fe20000041860 */
[----:B------:R-:W2:Y:S03]  /*18570*/  LDSM.16.MT88.4 R148, [R216+0xe000] ;  /* 0x00e00000d894783b */ /* 0x000ea60000004200 */
[----:B-1----:R-:W-:Y:S02]  /*18580*/  FFMA.FTZ R3, R139, c[0x0][0x23c], -R138 ;  /* 0x00008f008b037a23 */ /* 0x002fe4000001088a */
[--C-:B------:R-:W-:Y:S02]  /*18590*/  FFMA.FTZ R139, R247, c[0x0][0x23c], -R137.reuse ;  /* 0x00008f00f78b7a23 */ /* 0x100fe40000010889 */
[----:B------:R-:W-:Y:S10]  /*185a0*/  MUFU.EX2 R247, R165 ;  /* 0x000000a500f77308 */ /* 0x000ff40000000800 */
[----:B------:R1:W-:Y:S10]  /*185b0*/  MUFU.EX2 R185, R3 ;  /* 0x0000000300b97308 */ /* 0x0003f40000000800 */
[----:B------:R3:W-:Y:S01]  /*185c0*/  MUFU.EX2 R195, R139 ;  /* 0x0000008b00c37308 */ /* 0x0007e20000000800 */
[-C--:B--2---:R-:W-:Y:S08]  /*185d0*/  HMMA.16816.F32.BF16 R100, R140, R148.reuse, R100 ;  /* 0x000000948c64723c */ /* 0x084ff00000041864 */
[C---:B------:R-:W-:Y:S01]  /*185e0*/  HMMA.16816.F32.BF16 R104, R144.reuse, R148, R104 ;  /* 0x000000949068723c */ /* 0x040fe20000041868 */
[--C-:B-1----:R-:W-:Y:S03]  /*185f0*/  FFMA.FTZ R3, R246, c[0x0][0x23c], -R137.reuse ;  /* 0x00008f00f6037a23 */ /* 0x102fe60000010889 */
[--C-:B------:R-:W-:Y:S01]  /*18600*/  FFMA.FTZ R246, R244, c[0x0][0x23c], -R137.reuse ;  /* 0x00008f00f4f67a23 */ /* 0x100fe20000010889 */
[----:B------:R1:W-:Y:S01]  /*18610*/  MUFU.EX2 R190, R3 ;  /* 0x0000000300be7308 */ /* 0x0003e20000000800 */
[----:B------:R-:W-:Y:S02]  /*18620*/  FFMA.FTZ R137, R211, c[0x0][0x23c], -R137 ;  /* 0x00008f00d3897a23 */ /* 0x000fe40000010889 */
[-C--:B------:R-:W-:Y:S01]  /*18630*/  HMMA.16816.F32.BF16 R108, R144, R150.reuse, R108 ;  /* 0x00000096906c723c */ /* 0x080fe2000004186c */
[----:B---3--:R-:W-:Y:S06]  /*18640*/  FADD.FTZ R139, R181, R154 ;  /* 0x0000009ab58b7221 */ /* 0x008fec0000010000 */
[----:B------:R-:W-:Y:S01]  /*18650*/  MUFU.EX2 R244, R166 ;  /* 0x000000a600f47308 */ /* 0x000fe20000000800 */
[C---:B------:R-:W-:Y:S01]  /*18660*/  HMMA.16816.F32.BF16 R112, R140.reuse, R150, R112 ;  /* 0x000000968c70723c */ /* 0x040fe20000041870 */
[----:B------:R-:W2:Y:S03]  /*18670*/  LDSM.16.MT88.4 R148, [R215+0xe000] ;  /* 0x00e00000d794783b */ /* 0x000ea60000004200 */
[----:B------:R-:W-:Y:S05]  /*18680*/  FADD.FTZ R161, R161, R139 ;  /* 0x0000008ba1a17221 */ /* 0x000fea0000010000 */
[----:B------:R-:W3:Y:S03]  /*18690*/  MUFU.EX2 R241, R137 ;  /* 0x0000008900f17308 */ /* 0x000ee60000000800 */
[----:B-1----:R-:W-:Y:S04]  /*186a0*/  FADD.FTZ R3, R159, R156 ;  /* 0x0000009c9f037221 */ /* 0x002fe80000010000 */
[----:B------:R-:W-:Y:S03]  /*186b0*/  FADD.FTZ R160, R160, R3 ;  /* 0x00000003a0a07221 */ /* 0x000fe60000010000 */
[----:B------:R-:W1:Y:S01]  /*186c0*/  MUFU.EX2 R246, R246 ;  /* 0x000000f600f67308 */ /* 0x000e620000000800 */
[----:B---3--:R-:W-:Y:S01]  /*186d0*/  F2FP.BF16.PACK_AB R206, R241, R242 ;  /* 0x000000f2f1ce723e */ /* 0x008fe200000010ff */
[-C--:B--2---:R-:W-:Y:S08]  /*186e0*/  HMMA.16816.F32.BF16 R116, R140, R148.reuse, R116 ;  /* 0x000000948c74723c */ /* 0x084ff00000041874 */
[C---:B------:R-:W-:Y:S01]  /*186f0*/  HMMA.16816.F32.BF16 R120, R144.reuse, R148, R120 ;  /* 0x000000949078723c */ /* 0x040fe20000041878 */
[----:B------:R-:W2:Y:S04]  /*18700*/  LDL.LU R148, [R1+0x40] ;  /* 0x0000400001947983 */ /* 0x000ea80000300800 */
[----:B------:R-:W3:Y:S02]  /*18710*/  LDL.LU R183, [R1+0x44] ;  /* 0x0000440001b77983 */ /* 0x000ee40000300800 */
[----:B------:R-:W-:Y:S01]  /*18720*/  F2FP.BF16.PACK_AB R149, R163, R169 ;  /* 0x000000a9a395723e */ /* 0x000fe200000010ff */
[-C--:B------:R-:W-:Y:S01]  /*18730*/  HMMA.16816.F32.BF16 R124, R144, R150.reuse, R124 ;  /* 0x00000096907c723c */ /* 0x080fe2000004187c */
[----:B------:R-:W4:Y:S07]  /*18740*/  LDSM.16.MT88.4 R144, [R213+0xc800] ;  /* 0x00c80000d590783b */ /* 0x000f2e0000004200 */
[----:B------:R-:W-:Y:S01]  /*18750*/  HMMA.16816.F32.BF16 R128, R140, R150, R128 ;  /* 0x000000968c80723c */ /* 0x000fe20000041880 */
[----:B------:R1:W5:Y:S04]  /*18760*/  LDL.LU R224, [R1+0xb4] ;  /* 0x0000b40001e07983 */ /* 0x0003680000300800 */
[----:B------:R1:W5:Y:S02]  /*18770*/  LDL.LU R223, [R1+0xb0] ;  /* 0x0000b00001df7983 */ /* 0x0003640000300800 */
[----:B------:R-:W-:Y:S02]  /*18780*/  F2FP.BF16.PACK_AB R140, R173, R170 ;  /* 0x000000aaad8c723e */ /* 0x000fe400000010ff */
[----:B------:R-:W-:Y:S03]  /*18790*/  F2FP.BF16.PACK_AB R141, R174, R172 ;  /* 0x000000acae8d723e */ /* 0x000fe600000010ff */
[----:B------:R-:W-:Y:S02]  /*187a0*/  F2FP.BF16.PACK_AB R142, R179, R177 ;  /* 0x000000b1b38e723e */ /* 0x000fe400000010ff */
[----:B------:R-:W-:Y:S02]  /*187b0*/  F2FP.BF16.PACK_AB R143, R180, R178 ;  /* 0x000000b2b48f723e */ /* 0x000fe400000010ff */
[----:B------:R-:W-:Y:S02]  /*187c0*/  F2FP.BF16.PACK_AB R150, R186, R176 ;  /* 0x000000b0ba96723e */ /* 0x000fe400000010ff */
[----:B------:R-:W-:Y:S03]  /*187d0*/  F2FP.BF16.PACK_AB R151, R185, R168 ;  /* 0x000000a8b997723e */ /* 0x000fe600000010ff */
[-C--:B----4-:R-:W-:Y:S01]  /*187e0*/  HMMA.16816.F32.BF16 R4, R140, R144.reuse, R4 ;  /* 0x000000908c04723c */ /* 0x090fe20000041804 */
[----:B--2---:R-:W-:Y:S01]  /*187f0*/  FFMA.FTZ R2, R2, R148, R204 ;  /* 0x0000009402027223 */ /* 0x004fe200000100cc */
[----:B------:R-:W-:Y:S02]  /*18800*/  F2FP.BF16.PACK_AB R148, R175, R171 ;  /* 0x000000abaf94723e */ /* 0x000fe400000010ff */
[----:B-1----:R-:W-:Y:S01]  /*18810*/  F2FP.BF16.PACK_AB R204, R243, R246 ;  /* 0x000000f6f3cc723e */ /* 0x002fe200000010ff */
[----:B------:R-:W-:Y:S02]  /*18820*/  FADD.FTZ R155, R205, R2 ;  /* 0x00000002cd9b7221 */ /* 0x000fe40000010000 */
[----:B---3--:R-:W-:Y:S02]  /*18830*/  FFMA.FTZ R0, R0, R183, R252 ;  /* 0x000000b700007223 */ /* 0x008fe400000100fc */
[C---:B------:R-:W-:Y:S01]  /*18840*/  HMMA.16816.F32.BF16 R8, R148.reuse, R144, R8 ;  /* 0x000000909408723c */ /* 0x040fe20000041808 */
[----:B------:R1:W-:Y:S02]  /*18850*/  MUFU.EX2 R252, R222 ;  /* 0x000000de00fc7308 */ /* 0x0003e40000000800 */
[----:B------:R-:W-:Y:S02]  /*18860*/  FADD.FTZ R0, R182, R0 ;  /* 0x00000000b6007221 */ /* 0x000fe40000010000 */
[----:B------:R-:W-:Y:S02]  /*18870*/  FFMA.FTZ R2, R187, c[0x0][0x23c], -R138 ;  /* 0x00008f00bb027a23 */ /* 0x000fe4000001088a */
[----:B------:R-:W-:Y:S01]  /*18880*/  FADD.FTZ R162, R162, R0 ;  /* 0x00000000a2a27221 */ /* 0x000fe20000010000 */
[-C--:B------:R-:W-:Y:S01]  /*18890*/  HMMA.16816.F32.BF16 R12, R148, R146.reuse, R12 ;  /* 0x00000092940c723c */ /* 0x080fe2000004180c */
[----:B------:R-:W-:Y:S02]  /*188a0*/  FFMA.FTZ R0, R219, c[0x0][0x23c], -R138 ;  /* 0x00008f00db007a23 */ /* 0x000fe4000001088a */
[----:B------:R2:W-:Y:S01]  /*188b0*/  MUFU.EX2 R187, R2 ;  /* 0x0000000200bb7308 */ /* 0x0005e20000000800 */
[----:B------:R-:W-:Y:S04]  /*188c0*/  FADD.FTZ R3, R212, R162 ;  /* 0x000000a2d4037221 */ /* 0x000fe80000010000 */
[C---:B------:R-:W-:Y:S01]  /*188d0*/  HMMA.16816.F32.BF16 R16, R140.reuse, R146, R16 ;  /* 0x000000928c10723c */ /* 0x040fe20000041810 */
[----:B------:R-:W3:Y:S03]  /*188e0*/  LDSM.16.MT88.4 R144, [R214+0xc800] ;  /* 0x00c80000d690783b */ /* 0x000ee60000004200 */
[----:B------:R-:W-:Y:S01]  /*188f0*/  FADD.FTZ R3, R169, R3 ;  /* 0x00000003a9037221 */ /* 0x000fe20000010000 */
[----:B------:R4:W-:Y:S04]  /*18900*/  MUFU.EX2 R210, R0 ;  /* 0x0000000000d27308 */ /* 0x0009e80000000800 */
[----:B-1----:R1:W5:Y:S04]  /*18910*/  LDL.LU R222, [R1+0xac] ;  /* 0x0000ac0001de7983 */ /* 0x0023680000300800 */
[----:B------:R1:W5:Y:S04]  /*18920*/  LDL.LU R221, [R1+0xa8] ;  /* 0x0000a80001dd7983 */ /* 0x0003680000300800 */
[----:B------:R1:W5:Y:S01]  /*18930*/  LDL.LU R220, [R1+0xa4] ;  /* 0x0000a40001dc7983 */ /* 0x0003620000300800 */
[--C-:B--2---:R-:W-:Y:S03]  /*18940*/  FFMA.FTZ R2, R198, c[0x0][0x23c], -R138.reuse ;  /* 0x00008f00c6027a23 */ /* 0x104fe6000001088a */
[----:B------:R1:W5:Y:S01]  /*18950*/  LDL.LU R219, [R1+0xa0] ;  /* 0x0000a00001db7983 */ /* 0x0003620000300800 */
[----:B------:R2:W-:Y:S01]  /*18960*/  MUFU.EX2 R198, R2 ;  /* 0x0000000200c67308 */ /* 0x0005e20000000800 */
[--C-:B----4-:R-:W-:Y:S02]  /*18970*/  FFMA.FTZ R0, R218, c[0x0][0x23c], -R138.reuse ;  /* 0x00008f00da007a23 */ /* 0x110fe4000001088a */
[----:B------:R1:W5:Y:S07]  /*18980*/  LDL.LU R218, [R1+0x9c] ;  /* 0x00009c0001da7983 */ /* 0x00036e0000300800 */
[----:B------:R4:W1:Y:S01]  /*18990*/  MUFU.EX2 R211, R0 ;  /* 0x0000000000d37308 */ /* 0x0008620000000800 */
[-C--:B---3--:R-:W-:Y:S01]  /*189a0*/  HMMA.16816.F32.BF16 R20, R140, R144.reuse, R20 ;  /* 0x000000908c14723c */ /* 0x088fe20000041814 */
[--C-:B--2---:R-:W-:Y:S07]  /*189b0*/  FFMA.FTZ R2, R191, c[0x0][0x23c], -R138.reuse ;  /* 0x00008f00bf027a23 */ /* 0x104fee000001088a */
[C---:B------:R-:W-:Y:S01]  /*189c0*/  HMMA.16816.F32.BF16 R24, R148.reuse, R144, R24 ;  /* 0x000000909418723c */ /* 0x040fe20000041818 */
[----:B------:R2:W-:Y:S07]  /*189d0*/  MUFU.EX2 R191, R2 ;  /* 0x0000000200bf7308 */ /* 0x0005ee0000000800 */
[-C--:B------:R-:W-:Y:S01]  /*189e0*/  HMMA.16816.F32.BF16 R28, R148, R146.reuse, R28 ;  /* 0x00000092941c723c */ /* 0x080fe2000004181c */
[--C-:B----4-:R-:W-:Y:S02]  /*189f0*/  FFMA.FTZ R0, R217, c[0x0][0x23c], -R138.reuse ;  /* 0x00008f00d9007a23 */ /* 0x110fe4000001088a */
[----:B------:R3:W5:Y:S01]  /*18a00*/  LDL.LU R217, [R1+0x98] ;  /* 0x0000980001d97983 */ /* 0x0007620000300800 */
[----:B-1----:R-:W-:Y:S01]  /*18a10*/  F2FP.BF16.PACK_AB R205, R211, R210 ;  /* 0x000000d2d3cd723e */ /* 0x002fe200000010ff */
[----:B------:R1:W-:Y:S02]  /*18a20*/  MUFU.EX2 R209, R0 ;  /* 0x0000000000d17308 */ /* 0x0003e40000000800 */
[----:B------:R3:W5:Y:S01]  /*18a30*/  LDL.LU R212, [R1+0x94] ;  /* 0x0000940001d47983 */ /* 0x0007620000300800 */
[C---:B------:R-:W-:Y:S03]  /*18a40*/  HMMA.16816.F32.BF16 R32, R140.reuse, R146, R32 ;  /* 0x000000928c20723c */ /* 0x040fe60000041820 */
[----:B------:R-:W4:Y:S01]  /*18a50*/  LDSM.16.MT88.4 R144, [R216+0xc800] ;  /* 0x00c80000d890783b */ /* 0x000f220000004200 */
[--C-:B--2---:R-:W-:Y:S02]  /*18a60*/  FFMA.FTZ R2, R184, c[0x0][0x23c], -R138.reuse ;  /* 0x00008f00b8027a23 */ /* 0x104fe4000001088a */
[----:B------:R-:W-:Y:S02]  /*18a70*/  FFMA.FTZ R138, R136, c[0x0][0x23c], -R138 ;  /* 0x00008f00888a7a23 */ /* 0x000fe4000001088a */
[----:B------:R2:W-:Y:S01]  /*18a80*/  MUFU.EX2 R202, R2 ;  /* 0x0000000200ca7308 */ /* 0x0005e20000000800 */
[----:B-1----:R-:W-:Y:S04]  /*18a90*/  FADD.FTZ R0, R172, R160 ;  /* 0x000000a0ac007221 */ /* 0x002fe80000010000 */
[----:B------:R-:W-:Y:S05]  /*18aa0*/  FADD.FTZ R136, R174, R0 ;  /* 0x00000000ae887221 */ /* 0x000fea0000010000 */
[----:B------:R1:W1:Y:S01]  /*18ab0*/  MUFU.EX2 R208, R138 ;  /* 0x0000008a00d07308 */ /* 0x0002620000000800 */
[----:B------:R-:W-:Y:S04]  /*18ac0*/  FADD.FTZ R0, R163, R3 ;  /* 0x00000003a3007221 */ /* 0x000fe80000010000 */
[----:B------:R-:W-:Y:S02]  /*18ad0*/  FADD.FTZ R0, R168, R0 ;  /* 0x00000000a8007221 */ /* 0x000fe40000010000 */
[----:B--2---:R-:W-:Y:S02]  /*18ae0*/  FADD.FTZ R2, R158, R155 ;  /* 0x0000009b9e027221 */ /* 0x004fe40000010000 */
[----:B------:R-:W-:Y:S01]  /*18af0*/  LDSM.16.MT88.4 R152, [R214+0xd000] ;  /* 0x00d00000d698783b */ /* 0x000fe20000004200 */
[-C--:B----4-:R-:W-:Y:S01]  /*18b00*/  HMMA.16816.F32.BF16 R36, R140, R144.reuse, R36 ;  /* 0x000000908c24723c */ /* 0x090fe20000041824 */
[----:B------:R-:W-:Y:S02]  /*18b10*/  FADD.FTZ R139, R167, R2 ;  /* 0x00000002a78b7221 */ /* 0x000fe40000010000 */
[----:B------:R-:W-:Y:S02]  /*18b20*/  FADD.FTZ R2, R170, R161 ;  /* 0x000000a1aa027221 */ /* 0x000fe40000010000 */
[----:B------:R-:W-:Y:S02]  /*18b30*/  FADD.FTZ R139, R171, R139 ;  /* 0x0000008bab8b7221 */ /* 0x000fe40000010000 */
[----:B------:R-:W-:Y:S01]  /*18b40*/  LDSM.16.MT88.4 R156, [R216+0xd000] ;  /* 0x00d00000d89c783b */ /* 0x000fe20000004200 */
[C---:B------:R-:W-:Y:S01]  /*18b50*/  HMMA.16816.F32.BF16 R40, R148.reuse, R144, R40 ;  /* 0x000000909428723c */ /* 0x040fe20000041828 */
[----:B------:R-:W-:Y:S03]  /*18b60*/  FADD.FTZ R137, R173, R2 ;  /* 0x00000002ad897221 */ /* 0x000fe60000010000 */
[----:B------:R-:W-:Y:S01]  /*18b70*/  FADD.FTZ R2, R175, R139 ;  /* 0x0000008baf027221 */ /* 0x000fe20000010000 */
[----:B-1----:R-:W-:Y:S01]  /*18b80*/  F2FP.BF16.PACK_AB R138, R252, R249 ;  /* 0x000000f9fc8a723e */ /* 0x002fe200000010ff */
[----:B------:R-:W-:Y:S01]  /*18b90*/  FADD.FTZ R3, R177, R137 ;  /* 0x00000089b1037221 */ /* 0x000fe20000010000 */
[----:B------:R-:W-:Y:S01]  /*18ba0*/  LDSM.16.MT88.4 R164, [R213+0xd800] ;  /* 0x00d80000d5a4783b */ /* 0x000fe20000004200 */
[-C--:B------:R-:W-:Y:S01]  /*18bb0*/  HMMA.16816.F32.BF16 R44, R148, R146.reuse, R44 ;  /* 0x00000092942c723c */ /* 0x080fe2000004182c */
[----:B------:R-:W-:Y:S03]  /*18bc0*/  F2FP.BF16.PACK_AB R137, R248, R245 ;  /* 0x000000f5f889723e */ /* 0x000fe600000010ff */
[----:B------:R-:W-:Y:S01]  /*18bd0*/  F2FP.BF16.PACK_AB R139, R251, R250 ;  /* 0x000000fafb8b723e */ /* 0x000fe200000010ff */
[----:B------:R-:W-:Y:S01]  /*18be0*/  FADD.FTZ R184, R179, R3 ;  /* 0x00000003b3b87221 */ /* 0x000fe20000010000 */
[----:B------:R-:W-:Y:S01]  /*18bf0*/  F2FP.BF16.PACK_AB R207, R208, R209 ;  /* 0x000000d1d0cf723e */ /* 0x000fe200000010ff */
[----:B------:R-:W-:Y:S01]  /*18c00*/  FADD.FTZ R2, R176, R2 ;  /* 0x00000002b0027221 */ /* 0x000fe20000010000 */
        /* <DEDUP_REMOVED lines=34> */
[-C--:B------:R-:W-:Y:S03]  /*18e30*/  F2FP.BF16.PACK_AB R147, R202, R191.reuse ;  /* 0x000000bfca93723e */ /* 0x080fe600000010ff */
        /* <DEDUP_REMOVED lines=37> */
[-C--:B------:R-:W-:Y:S07]  /*19090*/  HMMA.16816.F32.BF16 R124, R144, R154.reuse, R124 ;  /* 0x0000009a907c723c */ /* 0x080fee000004187c */
[----:B------:R-:W-:Y:S01]  /*190a0*/  FADD.FTZ R144, R178, R136 ;  /* 0x00000088b2907221 */ /* 0x000fe20000010000 */
[----:B------:R-:W-:Y:S01]  /*190b0*/  HMMA.16816.F32.BF16 R128, R140, R154, R128 ;  /* 0x0000009a8c80723c */ /* 0x000fe20000041880 */
[----:B------:R-:W-:Y:S01]  /*190c0*/  F2FP.BF16.PACK_AB R136, R247, R244 ;  /* 0x000000f4f788723e */ /* 0x000fe200000010ff */
[----:B------:R-:W2:Y:S02]  /*190d0*/  LDSM.16.MT88.4 R140, [R215+0xd800] ;  /* 0x00d80000d78c783b */ /* 0x000ea40000004200 */
        /* <DEDUP_REMOVED lines=14> */
[----:B------:R-:W-:Y:S01]  /*191c0*/  IMAD.MOV.U32 R21, RZ, RZ, R200 ;  /* 0x000000ffff157224 */ /* 0x000fe200078e00c8 */
[----:B------:R-:W-:Y:S01]  /*191d0*/  MOV R27, R191 ;  /* 0x000000bf001b7202 */ /* 0x000fe20000000f00 */
[----:B------:R-:W-:Y:S04]  /*191e0*/  IMAD.MOV.U32 R26, RZ, RZ, R190 ;  /* 0x000000ffff1a7224 */ /* 0x000fe800078e00be */
[----:B------:R-:W-:Y:S02]  /*191f0*/  IMAD.MOV.U32 R25, RZ, RZ, R189 ;  /* 0x000000ffff197224 */ /* 0x000fe400078e00bd */
[----:B------:R-:W-:Y:S02]  /*19200*/  IMAD.MOV.U32 R24, RZ, RZ, R188 ;  /* 0x000000ffff187224 */ /* 0x000fe400078e00bc */
[-C--:B------:R-:W-:Y:S07]  /*19210*/  HMMA.16816.F32.BF16 R188, R204, R158.reuse, R28 ;  /* 0x0000009eccbc723c */ /* 0x080fee000004181c */
[----:B------:R-:W-:Y:S01]  /*19220*/  IMAD.MOV.U32 R31, RZ, RZ, R198 ;  /* 0x000000ffff1f7224 */ /* 0x000fe200078e00c6 */
[C---:B------:R-:W-:Y:S01]  /*19230*/  HMMA.16816.F32.BF16 R156, R136.reuse, R158, R32 ;  /* 0x0000009e889c723c */ /* 0x040fe20000041820 */
[----:B------:R-:W-:Y:S03]  /*19240*/  IMAD.MOV.U32 R30, RZ, RZ, R195 ;  /* 0x000000ffff1e7224 */ /* 0x000fe600078e00c3 */
[----:B------:R-:W-:Y:S01]  /*19250*/  MOV R28, R197 ;  /* 0x000000c5001c7202 */ /* 0x000fe20000000f00 */
[----:B------:R-:W-:Y:S02]  /*19260*/  IMAD.MOV.U32 R29, RZ, RZ, R196 ;  /* 0x000000ffff1d7224 */ /* 0x000fe400078e00c4 */
[----:B------:R-:W-:Y:S01]  /*19270*/  IMAD.MOV.U32 R35, RZ, RZ, R187 ;  /* 0x000000ffff237224 */ /* 0x000fe200078e00bb */
[-C--:B-1----:R-:W-:Y:S01]  /*19280*/  HMMA.16816.F32.BF16 R152, R136, R148.reuse, R36 ;  /* 0x000000948898723c */ /* 0x082fe20000041824 */
[----:B------:R-:W-:Y:S03]  /*19290*/  IMAD.MOV.U32 R32, RZ, RZ, R194 ;  /* 0x000000ffff207224 */ /* 0x000fe600078e00c2 */
[----:B------:R-:W-:Y:S01]  /*192a0*/  MOV R34, R192 ;  /* 0x000000c000227202 */ /* 0x000fe20000000f00 */
[----:B------:R-:W-:Y:S02]  /*192b0*/  IMAD.MOV.U32 R33, RZ, RZ, R193 ;  /* 0x000000ffff217224 */ /* 0x000fe400078e00c1 */
[----:B------:R-:W-:Y:S02]  /*192c0*/  IMAD.MOV.U32 R39, RZ, RZ, R184 ;  /* 0x000000ffff277224 */ /* 0x000fe400078e00b8 */
[----:B------:R-:W-:Y:S03]  /*192d0*/  IMAD.MOV.U32 R37, RZ, RZ, R186 ;  /* 0x000000ffff257224 */ /* 0x000fe600078e00ba */
[----:B------:R-:W-:Y:S02]  /*192e0*/  IMAD.MOV.U32 R38, RZ, RZ, R185 ;  /* 0x000000ffff267224 */ /* 0x000fe400078e00b9 */
[C---:B------:R-:W-:Y:S01]  /*192f0*/  HMMA.16816.F32.BF16 R184, R204.reuse, R148, R40 ;  /* 0x00000094ccb8723c */ /* 0x040fe20000041828 */
[----:B------:R-:W-:Y:S02]  /*19300*/  FADD.FTZ R2, R37, R2 ;  /* 0x0000000225027221 */ /* 0x000fe40000010000 */
[----:B------:R-:W-:Y:S02]  /*19310*/  FADD.FTZ R0, R38, R0 ;  /* 0x0000000026007221 */ /* 0x000fe40000010000 */
[----:B------:R-:W-:Y:S02]  /*19320*/  FADD.FTZ R2, R34, R2 ;  /* 0x0000000222027221 */ /* 0x000fe40000010000 */
[----:B------:R-:W-:Y:S01]  /*19330*/  FADD.FTZ R0, R35, R0 ;  /* 0x0000000023007221 */ /* 0x000fe20000010000 */
[-C--:B------:R-:W-:Y:S01]  /*19340*/  HMMA.16816.F32.BF16 R196, R204, R150.reuse, R44 ;  /* 0x00000096ccc4723c */ /* 0x080fe2000004182c */
[----:B------:R-:W-:Y:S07]  /*19350*/  FADD.FTZ R3, R33, R3 ;  /* 0x0000000321037221 */ /* 0x000fee0000010000 */
[C---:B------:R-:W-:Y:S08]  /*19360*/  HMMA.16816.F32.BF16 R148, R136.reuse, R150, R48 ;  /* 0x000000968894723c */ /* 0x040ff00000041830 */
[-C--:B--2---:R-:W-:Y:S08]  /*19370*/  HMMA.16816.F32.BF16 R144, R136, R140.reuse, R52 ;  /* 0x0000008c8890723c */ /* 0x084ff00000041834 */
[C---:B------:R-:W-:Y:S08]  /*19380*/  HMMA.16816.F32.BF16 R192, R204.reuse, R140, R56 ;  /* 0x0000008cccc0723c */ /* 0x040ff00000041838 */
[-C--:B------:R-:W-:Y:S08]  /*19390*/  HMMA.16816.F32.BF16 R200, R204, R142.reuse, R60 ;  /* 0x0000008eccc8723c */ /* 0x080ff0000004183c */
[C---:B------:R-:W-:Y:S08]  /*193a0*/  HMMA.16816.F32.BF16 R140, R136.reuse, R142, R64 ;  /* 0x0000008e888c723c */ /* 0x040ff00000041840 */
[-C--:B------:R-:W-:Y:S08]  /*193b0*/  HMMA.16816.F32.BF16 R68, R136, R4.reuse, R68 ;  /* 0x000000048844723c */ /* 0x080ff00000041844 */
[C---:B------:R-:W-:Y:S07]  /*193c0*/  HMMA.16816.F32.BF16 R72, R204.reuse, R4, R72 ;  /* 0x00000004cc48723c */ /* 0x040fee0000041848 */
[----:B------:R-:W-:Y:S01]  /*193d0*/  FADD.FTZ R5, R30, R2 ;  /* 0x000000021e057221 */ /* 0x000fe20000010000 */
[-C--:B------:R-:W-:Y:S01]  /*193e0*/  HMMA.16816.F32.BF16 R76, R204, R6.reuse, R76 ;  /* 0x00000006cc4c723c */ /* 0x080fe2000004184c */
[----:B------:R-:W-:Y:S07]  /*193f0*/  FADD.FTZ R4, R32, R39 ;  /* 0x0000002720047221 */ /* 0x000fee0000010000 */
        /* <DEDUP_REMOVED lines=37> */
[----:B------:R1:W-:Y:S01]  /*19650*/  STL [R1+0x3c], R3 ;  /* 0x00003c0301007387 */ /* 0x0003e20000100800 */
[C---:B------:R-:W-:Y:S01]  /*19660*/  HMMA.16816.F32.BF16 R120, R204.reuse, R16, R120 ;  /* 0x00000010cc78723c */ /* 0x040fe20000041878 */
[----:B------:R-:W-:Y:S05]  /*19670*/  FADD.FTZ R2, R241, R2 ;  /* 0x00000002f1027221 */ /* 0x000fea0000010000 */
[----:B------:R3:W-:Y:S02]  /*19680*/  STL [R1+0x40], R2 ;  /* 0x0000400201007387 */ /* 0x0007e40000100800 */
[-C--:B------:R-:W-:Y:S02]  /*19690*/  HMMA.16816.F32.BF16 R124, R204, R18.reuse, R124 ;  /* 0x00000012cc7c723c */ /* 0x080fe4000004187c */
[----:B------:R3:W-:Y:S06]  /*196a0*/  STL [R1+0x44], R0 ;  /* 0x0000440001007387 */ /* 0x0007ec0000100800 */
[----:B------:R-:W-:Y:S07]  /*196b0*/  HMMA.16816.F32.BF16 R128, R136, R18, R128 ;  /* 0x000000128880723c */ /* 0x000fee0000041880 */
[----:B------:R-:W-:Y:S01]  /*196c0*/  IMAD.MOV.U32 R136, RZ, RZ, R133 ;  /* 0x000000ffff887224 */ /* 0x000fe200078e0085 */
[----:B------:R-:W-:Y:S01]  /*196d0*/  MOV R138, R132 ;  /* 0x00000084008a7202 */ /* 0x000fe20000000f00 */
[----:B-1----:R-:W-:Y:S03]  /*196e0*/  IMAD.MOV.U32 R3, RZ, RZ, R135 ;  /* 0x000000ffff037224 */ /* 0x002fe600078e0087 */
[----:B------:R-:W-:Y:S01]  /*196f0*/  IMAD.MOV.U32 R137, RZ, RZ, R134 ;  /* 0x000000ffff897224 */ /* 0x000fe200078e0086 */
[----:B---3-5:R-:W-:-:S05]  /*19700*/  @P0 BRA `(.L_x_482) ;  /* 0xffffabe000000947 */ /* 0x028fca000383ffff */
.L_x_481:
[----:B-1----:R-:W2:Y:S01]  /*19710*/  LDL.LU R2, [R1+0x38] ;  /* 0x0000380001027983 */ /* 0x002ea20000300800 */
        /* <DEDUP_REMOVED lines=439> */
.L_x_486:
[----:B--234-:R-:W-:Y:S05]  /*1b290*/  BSYNC B0 ;  /* 0x0000000000007941 */ /* 0x01cfea0003800000 */
.L_x_485:
        /* <DEDUP_REMOVED lines=27> */
.L_x_488:
[----:B-1----:R-:W-:Y:S05]  /*1b450*/  BSYNC B0 ;  /* 0x0000000000007941 */ /* 0x002fea0003800000 */
.L_x_487:
        /* <DEDUP_REMOVED lines=16> */
.L_x_490:
[----:B------:R-:W-:Y:S05]  /*1b560*/  BSYNC B0 ;  /* 0x0000000000007941 */ /* 0x000fea0003800000 */
.L_x_489:
        /* <DEDUP_REMOVED lines=16> */
.L_x_492:
[----:B------:R-:W-:Y:S05]  /*1b670*/  BSYNC B0 ;  /* 0x0000000000007941 */ /* 0x000fea0003800000 */
.L_x_491:
        /* <DEDUP_REMOVED lines=16> */
.L_x_494:
[----:B------:R-:W-:Y:S05]  /*1b780*/  BSYNC B0 ;  /* 0x0000000000007941 */ /* 0x000fea0003800000 */
.L_x_493:
        /* <DEDUP_REMOVED lines=16> */
.L_x_496:
[----:B------:R-:W-:Y:S05]  /*1b890*/  BSYNC B0 ;  /* 0x0000000000007941 */ /* 0x000fea0003800000 */
.L_x_495:
        /* <DEDUP_REMOVED lines=16> */
.L_x_498:
[----:B------:R-:W-:Y:S05]  /*1b9a0*/  BSYNC B0 ;  /* 0x0000000000007941 */ /* 0x000fea0003800000 */
.L_x_497:
        /* <DEDUP_REMOVED lines=16> */
.L_x_500:
[----:B------:R-:W-:Y:S05]  /*1bab0*/  BSYNC B0 ;  /* 0x0000000000007941 */ /* 0x000fea0003800000 */
.L_x_499:
        /* <DEDUP_REMOVED lines=16> */
.L_x_501:
        /* <DEDUP_REMOVED lines=12> */
.L_x_2381:


//--------------------- .text._ZN5flash16flash_fwd_kernelI23Flash_fwd_kernel_traitsILi128ELi128ELi64ELi4ELb0ELb0EN7cutlass10bfloat16_tE19Flash_kernel_traitsILi128ELi128ELi64ELi4ES3_EELb0ELb0ELb1ELb0ELb0ELb0ELb0ELb0EEEvNS_16Flash_fwd_paramsE --------------------------
	.section	.text._ZN5flash16flash_fwd_kernelI23Flash_fwd_kernel_traitsILi128ELi128ELi64ELi4ELb0ELb0EN7cutlass10bfloat16_tE19Flash_kernel_traitsILi128ELi128ELi64ELi4ES3_EELb0ELb0ELb1ELb0ELb0ELb0ELb0ELb0EEEvNS_16Flash_fwd_paramsE,"ax",@progbits
	.sectioninfo	@"SHI_REGISTERS=255"
	.align	128
        .global         _ZN5flash16flash_fwd_kernelI23Flash_fwd_kernel_traitsILi128ELi128ELi64ELi4ELb0ELb0EN7cutlass10bfloat16_tE19Flash_kernel_traitsILi128ELi128ELi64ELi4ES3_EELb0ELb0ELb1ELb0ELb0ELb0ELb0ELb0EEEvNS_16Flash_fwd_paramsE
        .type           _ZN5flash16flash_fwd_kernelI23Flash_fwd_kernel_traitsILi128ELi128ELi64ELi4ELb0ELb0EN7cutlass10bfloat16_tE19Flash_kernel_traitsILi128ELi128ELi64ELi4ES3_EELb0ELb0ELb1ELb0ELb0ELb0ELb0ELb0EEEvNS_16Flash_fwd_paramsE,@function
        .size           _ZN5flash16flash_fwd_kernelI23Flash_fwd_kernel_traitsILi128ELi128ELi64ELi4ELb0ELb0EN7cutlass10bfloat16_tE19Flash_kernel_traitsILi128ELi128ELi64ELi4ES3_EELb0ELb0ELb1ELb0ELb0ELb0ELb0ELb0EEEvNS_16Flash_fwd_paramsE,(.L_x_2382 - _ZN5flash16flash_fwd_kernelI23Flash_fwd_kernel_traitsILi128ELi128ELi64ELi4ELb0ELb0EN7cutlass10bfloat16_tE19Flash_kernel_traitsILi128ELi128ELi64ELi4ES3_EELb0ELb0ELb1ELb0ELb0ELb0ELb0ELb0EEEvNS_16Flash_fwd_paramsE)
        .other          _ZN5flash16flash_fwd_kernelI23Flash_fwd_kernel_traitsILi128ELi128ELi64ELi4ELb0ELb0EN7cutlass10bfloat16_tE19Flash_kernel_traitsILi128ELi128ELi64ELi4ES3_EELb0ELb0ELb1ELb0ELb0ELb0ELb0ELb0EEEvNS_16Flash_fwd_paramsE,@"STO_CUDA_ENTRY STV_DEFAULT"
_ZN5flash16flash_fwd_kernelI23Flash_fwd_kernel_traitsILi128ELi128ELi64ELi4ELb0ELb0EN7cutlass10bfloat16_tE19Flash_kernel_traitsILi128ELi128ELi64ELi4ES3_EELb0ELb0ELb1ELb0ELb0ELb0ELb0ELb0EEEvNS_16Flash_fwd_paramsE:
.text._ZN5flash16flash_fwd_kernelI23Flash_fwd_kernel_traitsILi128ELi128ELi64ELi4ELb0ELb0EN7cutlass10bfloat16_tE19Flash_kernel_traitsILi128ELi128ELi64ELi4ES3_EELb0ELb0ELb1ELb0ELb0ELb0ELb0ELb0EEEvNS_16Flash_fwd_paramsE:
        /* <DEDUP_REMOVED lines=56> */
.L_x_502:
[----:B------:R-:W-:Y:S02]  /*0380*/  ULDC UR6, c[0x0][0x218] ;  /* 0x0000860000067ab9 */ /* 0x000fe40000000800 */
.L_x_503:
        /* <DEDUP_REMOVED lines=52> */
[----:B------:R-:W-:Y:S01]  /*06d0*/  IMAD.U32 R6, RZ, RZ, UR14 ;  /* 0x0000000eff067e24 */ /* 0x000fe2000f8e00ff */
[----:B------:R-:W-:Y:S01]  /*06e0*/  ULDC.U8 UR16, c[0x0][0x328] ;  /* 0x0000ca0000107ab9 */ /* 0x000fe20000000000 */
        /* <DEDUP_REMOVED lines=9> */
[----:B------:R-:W-:Y:S01]  /*0780*/  @!UP0 UIMAD.WIDE.U32 UR20, UR12, UR6, URZ ;  /* 0x000000060c1482a5 */ /* 0x000fe2000f8e003f */
[----:B------:R-:W-:Y:S01]  /*0790*/  IMAD.SHL.U32 R14, R15, 0x8, RZ ;  /* 0x000000080f0e7824 */ /* 0x000fe200078e00ff */
[----:B------:R-:W-:-:S02]  /*07a0*/  ULDC.64 UR4, c[0x0][0x1f0] ;  /* 0x00007c0000047ab9 */ /* 0x000fc40000000a00 */
[----:B------:R-:W-:Y:S01]  /*07b0*/  UIMAD UR4, UR9, UR4, URZ ;  /* 0x00000004090472a4 */ /* 0x000fe2000f8e023f */
[----:B------:R-:W-:Y:S01]  /*07c0*/  IMAD.WIDE R6, R6, 0x80, R8 ;  /* 0x0000008006067825 */ /* 0x000fe200078e0208 */
[----:B------:R-:W-:Y:S01]  /*07d0*/  @!UP0 UIMAD UR9, UR10, UR6, URZ ;  /* 0x000000060a0982a4 */ /* 0x000fe2000f8e023f */
[----:B------:R-:W-:Y:S01]  /*07e0*/  IADD3 R23, R14, 0x40, RZ ;  /* 0x000000400e177810 */ /* 0x000fe20007ffe0ff */
[----:B------:R-:W-:Y:S02]  /*07f0*/  UIMAD UR5, UR13, UR5, UR4 ;  /* 0x000000050d0572a4 */ /* 0x000fe4000f8e0204 */
[----:B------:R-:W-:Y:S02]  /*0800*/  ULDC.U8 UR10, c[0x0][0x329] ;  /* 0x0000ca40000a7ab9 */ /* 0x000fe40000000000 */
[----:B------:R-:W-:Y:S02]  /*0810*/  UISETP.NE.AND UP1, UPT, UR10, URZ, UPT ;  /* 0x0000003f0a00728c */ /* 0x000fe4000bf25270 */
[----:B------:R-:W-:-:S02]  /*0820*/  @!UP0 UIMAD UR9, UR12, UR7, UR9 ;  /* 0x000000070c0982a4 */ /* 0x000fc4000f8e0209 */
[----:B------:R-:W-:Y:S02]  /*0830*/  UISETP.NE.OR UP3, UPT, UR10, URZ, !UP2 ;  /* 0x0000003f0a00728c */ /* 0x000fe4000d765670 */
[----:B------:R-:W-:Y:S02]  /*0840*/  ULDC UR7, c[0x0][0x214] ;  /* 0x0000850000077ab9 */ /* 0x000fe40000000800 */
[----:B------:R-:W-:Y:S02]  /*0850*/  ULDC UR6, c[0x0][0x234] ;  /* 0x00008d0000067ab9 */ /* 0x000fe40000000800 */
[----:B------:R-:W-:Y:S02]  /*0860*/  ULDC UR4, c[0x0][0x1c0] ;  /* 0x0000700000047ab9 */ /* 0x000fe40000000800 */
[----:B------:R-:W-:Y:S02]  /*0870*/  @UP1 ULDC UR16, c[0x0][0x210] ;  /* 0x0000840000101ab9 */ /* 0x000fe40000000800 */
[----:B------:R-:W-:-:S02]  /*0880*/  @UP1 UIMAD UR16, UR16, UR7, URZ ;  /* 0x00000007101012a4 */ /* 0x000fc4000f8e023f */
[----:B------:R-:W-:Y:S02]  /*0890*/  @!UP1 USEL UR16, UR7, UR6, !UP2 ;  /* 0x0000000607109287 */ /* 0x000fe4000d000000 */
[----:B------:R-:W-:Y:S02]  /*08a0*/  @UP0 UMOV UR10, UR22 ;  /* 0x00000016000a0c82 */ /* 0x000fe40008000000 */
[----:B------:R-:W-:Y:S02]  /*08b0*/  @UP1 UMOV UR22, 0x1 ;  /* 0x0000000100161882 */ /* 0x000fe40000000000 */
[----:B------:R-:W-:Y:S02]  /*08c0*/  @!UP1 UIMAD UR22, UR16, UR4, URZ ;  /* 0x00000004101692a4 */ /* 0x000fe4000f8e023f */
[----:B------:R-:W-:Y:S02]  /*08d0*/  @!UP0 UMOV UR10, UR20 ;  /* 0x00000014000a8c82 */ /* 0x000fe40008000000 */
[----:B------:R-:W-:Y:S01]  /*08e0*/  @!UP0 UIADD3 UR8, UR21, UR9, URZ ;  /* 0x0000000915088290 */ /* 0x000fe2000fffe03f */
[----:B------:R-:W-:Y:S01]  /*08f0*/  IADD3 R2, P0, R14, UR10, RZ ;  /* 0x0000000a0e027c10 */ /* 0x000fe2000ff1e0ff */
[----:B------:R-:W-:-:S02]  /*0900*/  UIADD3 UR17, -UR15, UR17, URZ ;  /* 0x000000110f117290 */ /* 0x000fc4000fffe13f */
[----:B------:R-:W-:Y:S02]  /*0910*/  @!UP3 UIMAD UR20, UR12, UR7, URZ ;  /* 0x000000070c14b2a4 */ /* 0x000fe4000f8e023f */
[----:B------:R-:W-:Y:S01]  /*0920*/  UIMAD UR22, UR12, UR22, URZ ;  /* 0x000000160c1672a4 */ /* 0x000fe2000f8e023f */
[----:B------:R-:W-:Y:S01]  /*0930*/  LEA.HI.X.SX32 R3, R14, UR8, 0x1, P0 ;  /* 0x000000080e037c11 */ /* 0x000fe200080f0eff */
[----:B------:R-:W-:Y:S01]  /*0940*/  @!UP3 USEL UR20, UR20, UR11, !UP0 ;  /* 0x0000000b1414b287 */ /* 0x000fe2000c000000 */
[----:B------:R-:W-:Y:S01]  /*0950*/  ISETP.GE.AND P0, PT, R8, UR17, PT ;  /* 0x0000001108007c0c */ /* 0x000fe2000bf06270 */
[----:B------:R-:W-:Y:S02]  /*0960*/  USEL UR22, UR22, URZ, UP3 ;  /* 0x0000003f16167287 */ /* 0x000fe40009800000 */
[----:B------:R-:W-:Y:S01]  /*0970*/  @UP1 ULDC UR23, c[0x0][0x210] ;  /* 0x0000840000171ab9 */ /* 0x000fe20000000800 */
[----:B-1----:R-:W-:Y:S01]  /*0980*/  IMAD.WIDE.U32 R12, R12, c[0x0][0x1f0], R2 ;  /* 0x00007c000c0c7a25 */ /* 0x002fe200078e0002 */
[----:B------:R-:W-:-:S02]  /*0990*/  @!UP1 UMOV UR23, 0x1 ;  /* 0x0000000100179882 */ /* 0x000fc40000000000 */
[----:B------:R-:W-:Y:S02]  /*09a0*/  UIMAD UR13, UR13, UR16, UR22 ;  /* 0x000000100d0d72a4 */ /* 0x000fe4000f8e0216 */
[----:B------:R-:W-:Y:S01]  /*09b0*/  UIMAD UR15, UR15, UR23, URZ ;  /* 0x000000170f0f72a4 */ /* 0x000fe2000f8e023f */
[----:B------:R-:W-:Y:S01]  /*09c0*/  IADD3 R11, R13, UR5, RZ ;  /* 0x000000050d0b7c10 */ /* 0x000fe2000fffe0ff */
[----:B------:R-:W-:Y:S02]  /*09d0*/  UMOV UR24, URZ ;  /* 0x0000003f00187c82 */ /* 0x000fe40008000000 */
[----:B------:R-:W-:Y:S02]  /*09e0*/  @!UP3 UMOV UR24, UR20 ;  /* 0x000000140018bc82 */ /* 0x000fe40008000000 */
[----:B------:R-:W-:Y:S02]  /*09f0*/  UMOV UR25, URZ ;  /* 0x0000003f00197c82 */ /* 0x000fe40008000000 */
[----:B------:R-:W-:-:S02]  /*0a00*/  USHF.R.S32.HI UR6, URZ, 0x1f, UR13 ;  /* 0x0000001f3f067899 */ /* 0x000fc4000801140d */
[----:B------:R-:W-:Y:S02]  /*0a10*/  @!UP3 USHF.R.S32.HI UR25, URZ, 0x1f, UR20 ;  /* 0x0000001f3f19b899 */ /* 0x000fe40008011414 */
        /* <DEDUP_REMOVED lines=15> */
.L_x_506:
[----:B------:R-:W-:Y:S05]  /*0b10*/  BSYNC B0 ;  /* 0x0000000000007941 */ /* 0x000fea0003800000 */
.L_x_505:
        /* <DEDUP_REMOVED lines=18> */
.L_x_508:
[----:B------:R-:W-:Y:S05]  /*0c40*/  BSYNC B0 ;  /* 0x0000000000007941 */ /* 0x000fea0003800000 */
.L_x_507:
        /* <DEDUP_REMOVED lines=18> */
.L_x_510:
[----:B------:R-:W-:Y:S05]  /*0d70*/  BSYNC B0 ;  /* 0x0000000000007941 */ /* 0x000fea0003800000 */
.L_x_509:
        /* <DEDUP_REMOVED lines=18> */
.L_x_512:
[----:B------:R-:W-:Y:S05]  /*0ea0*/  BSYNC B0 ;  /* 0x0000000000007941 */ /* 0x000fea0003800000 */
.L_x_511:
        /* <DEDUP_REMOVED lines=18> */
.L_x_514:
[----:B------:R-:W-:Y:S05]  /*0fd0*/  BSYNC B0 ;  /* 0x0000000000007941 */ /* 0x000fea0003800000 */
.L_x_513:
        /* <DEDUP_REMOVED lines=18> */
.L_x_516:
[----:B------:R-:W-:Y:S05]  /*1100*/  BSYNC B0 ;  /* 0x0000000000007941 */ /* 0x000fea0003800000 */
.L_x_515:
        /* <DEDUP_REMOVED lines=18> */
.L_x_518:
[----:B------:R-:W-:Y:S05]  /*1230*/  BSYNC B0 ;  /* 0x0000000000007941 */ /* 0x000fea0003800000 */
.L_x_517:
        /* <DEDUP_REMOVED lines=18> */
.L_x_520:
[----:B------:R-:W-:Y:S05]  /*1360*/  BSYNC B0 ;  /* 0x0000000000007941 */ /* 0x000fea0003800000 */
.L_x_519:
        /* <DEDUP_REMOVED lines=67> */
.L_x_504:
        /* <DEDUP_REMOVED lines=32> */
.L_x_521:
        /* <DEDUP_REMOVED lines=19> */
[----:B------:R-:W-:Y:S01]  /*1ad0*/  IMAD.HI.U32 R0, R3, R0, R2 ;  /* 0x0000000003007227 */ /* 0x000fe200078e0002 */
[----:B------:R-:W-:-:S05]  /*1ae0*/  MOV R3, R5 ;  /* 0x0000000500037202 */ /* 0x000fca0000000f00 */
[----:B------:R-:W-:-:S04]  /*1af0*/  IMAD.HI.U32 R0, R0, R3, RZ ;  /* 0x0000000300007227 */ /* 0x000fc800078e00ff */
[----:B------:R-:W-:-:S04]  /*1b00*/  IMAD.MOV R2, RZ, RZ, -R0 ;  /* 0x000000ffff027224 */ /* 0x000fc800078e0a00 */
[----:B------:R-:W-:-:S05]  /*1b10*/  IMAD R2, R4, R2, R3 ;  /* 0x0000000204027224 */ /* 0x000fca00078e0203 */
[----:B------:R-:W-:-:S13]  /*1b20*/  ISETP.GT.U32.AND P2, PT, R4, R2, PT ;  /* 0x000000020400720c */ /* 0x000fda0003f44070 */
[----:B------:R-:W-:Y:S01]  /*1b30*/  @!P2 IMAD.IADD R2, R2, 0x1, -R4 ;  /* 0x000000010202a824 */ /* 0x000fe200078e0a04 */
[----:B------:R-:W-:Y:S02]  /*1b40*/  @!P2 IADD3 R0, R0, 0x1, RZ ;  /* 0x000000010000a810 */ /* 0x000fe40007ffe0ff */
[----:B------:R-:W-:Y:S02]  /*1b50*/  ISETP.NE.AND P2, PT, RZ, c[0x0][0x1c8], PT ;  /* 0x00007200ff007a0c */ /* 0x000fe40003f45270 */
[----:B------:R-:W-:-:S13]  /*1b60*/  ISETP.GE.U32.AND P3, PT, R2, R4, PT ;  /* 0x000000040200720c */ /* 0x000fda0003f66070 */
[----:B------:R-:W-:-:S04]  /*1b70*/  @P3 IADD3 R0, R0, 0x1, RZ ;  /* 0x0000000100003810 */ /* 0x000fc80007ffe0ff */
        /* <DEDUP_REMOVED lines=15> */
.L_x_522:
[----:B------:R-:W-:Y:S01]  /*1c70*/  SHF.R.S32.HI R12, RZ, 0x1f, R25 ;  /* 0x0000001fff0c7819 */ /* 0x000fe20000011419 */
[----:B------:R-:W1:Y:S01]  /*1c80*/  S2R R16, SR_CTAID.Z ;  /* 0x0000000000107919 */ /* 0x000e620000002700 */
[----:B------:R-:W-:Y:S01]  /*1c90*/  ULDC.64 UR4, c[0x0][0x1a8] ;  /* 0x00006a0000047ab9 */ /* 0x000fe20000000a00 */
[----:B------:R-:W-:Y:S01]  /*1ca0*/  IMAD.U32 R7, RZ, RZ, UR14 ;  /* 0x0000000eff077e24 */ /* 0x000fe2000f8e00ff */
[CC--:B------:R-:W-:Y:S01]  /*1cb0*/  LEA.HI R2, R12.reuse, R25.reuse, RZ, 0x3 ;  /* 0x000000190c027211 */ /* 0x0c0fe200078f18ff */
[----:B------:R-:W-:Y:S01]  /*1cc0*/  UIMAD UR4, UR22, UR4, URZ ;  /* 0x00000004160472a4 */ /* 0x000fe2000f8e023f */
[----:B------:R-:W-:Y:S01]  /*1cd0*/  LEA.HI R21, R12, R25, RZ, 0x4 ;  /* 0x000000190c157211 */ /* 0x000fe200078f20ff */
[----:B------:R-:W-:Y:S01]  /*1ce0*/  BSSY B0, `(.L_x_523) ;  /* 0x0000058000007945 */ /* 0x000fe20003800000 */
[----:B------:R-:W-:Y:S01]  /*1cf0*/  SHF.R.S32.HI R14, RZ, 0x3, R2 ;  /* 0x00000003ff0e7819 */ /* 0x000fe20000011402 */
[----:B------:R-:W-:Y:S01]  /*1d00*/  UIMAD UR4, UR13, UR5, UR4 ;  /* 0x000000050d0472a4 */ /* 0x000fe2000f8e0204 */
[----:B------:R-:W-:-:S02]  /*1d10*/  LOP3.LUT R2, R2, 0xfffffff8, RZ, 0xc0, !PT ;  /* 0xfffffff802027812 */ /* 0x000fc400078ec0ff */
[----:B------:R-:W-:Y:S01]  /*1d20*/  LOP3.LUT R3, R21, 0xfffffff0, RZ, 0xc0, !PT ;  /* 0xfffffff015037812 */ /* 0x000fe200078ec0ff */
[----:B------:R-:W-:Y:S01]  /*1d30*/  IMAD.SHL.U32 R4, R14, 0x40, RZ ;  /* 0x000000400e047824 */ /* 0x000fe200078e00ff */
[----:B------:R-:W-:Y:S01]  /*1d40*/  LEA.HI R6, R12, R25, RZ, 0x6 ;  /* 0x000000190c067211 */ /* 0x000fe200078f30ff */
[C---:B------:R-:W-:Y:S01]  /*1d50*/  IMAD.IADD R22, R25.reuse, 0x1, -R2 ;  /* 0x0000000119167824 */ /* 0x040fe200078e0a02 */
[----:B------:R-:W-:Y:S01]  /*1d60*/  SHF.R.S32.HI R15, RZ, 0x1f, R14 ;  /* 0x0000001fff0f7819 */ /* 0x000fe2000001140e */
[----:B------:R-:W-:Y:S01]  /*1d70*/  IMAD.IADD R2, R25, 0x1, -R3 ;  /* 0x0000000119027824 */ /* 0x000fe200078e0a03 */
[----:B------:R-:W-:Y:S01]  /*1d80*/  LOP3.LUT R3, R4, 0x1c0, RZ, 0xc0, !PT ;  /* 0x000001c004037812 */ /* 0x000fe200078ec0ff */
[----:B------:R-:W-:Y:S02]  /*1d90*/  IMAD.SHL.U32 R178, R22, 0x8, RZ ;  /* 0x0000000816b27824 */ /* 0x000fe400078e00ff */
[----:B------:R-:W-:Y:S01]  /*1da0*/  IMAD R11, R15, c[0x0][0x1a0], RZ ;  /* 0x000068000f0b7a24 */ /* 0x000fe200078e02ff */
[----:B------:R-:W-:-:S02]  /*1db0*/  SHF.R.S32.HI R5, RZ, 0x1f, R2 ;  /* 0x0000001fff057819 */ /* 0x000fc40000011402 */
[----:B------:R-:W-:Y:S02]  /*1dc0*/  LOP3.LUT R4, R3, 0x38, R178, 0xf8, !PT ;  /* 0x0000003803047812 */ /* 0x000fe400078ef8b2 */
[----:B------:R-:W-:Y:S02]  /*1dd0*/  SHF.R.U32.HI R3, RZ, 0x3, R3 ;  /* 0x00000003ff037819 */ /* 0x000fe40000011603 */
[----:B------:R-:W-:Y:S01]  /*1de0*/  LEA.HI R24, R5, R2, RZ, 0x3 ;  /* 0x0000000205187211 */ /* 0x000fe200078f18ff */
[----:B------:R-:W-:Y:S01]  /*1df0*/  IMAD.SHL.U32 R5, R6, 0x8, RZ ;  /* 0x0000000806057824 */ /* 0x000fe200078e00ff */
[----:B------:R-:W-:Y:S01]  /*1e00*/  LOP3.LUT R4, R4, R3, RZ, 0x3c, !PT ;  /* 0x0000000304047212 */ /* 0x000fe200078e3cff */
[----:B------:R-:W-:Y:S01]  /*1e10*/  IMAD.WIDE R6, R7, 0x80, R14 ;  /* 0x0000008007067825 */ /* 0x000fe200078e020e */
[----:B------:R-:W-:Y:S02]  /*1e20*/  LOP3.LUT R3, R24, 0xfffffff8, RZ, 0xc0, !PT ;  /* 0xfffffff818037812 */ /* 0x000fe400078ec0ff */
[----:B------:R-:W-:-:S02]  /*1e30*/  SHF.R.S32.HI R179, RZ, 0x1f, R178 ;  /* 0x0000001fffb37819 */ /* 0x000fc400000114b2 */
        /* <DEDUP_REMOVED lines=11> */
[----:B------:R-:W-:-:S03]  /*1ef0*/  IMAD.WIDE.U32 R4, R14, c[0x0][0x1a0], R178 ;  /* 0x000068000e047a25 */ /* 0x000fc600078e00b2 */
[----:B------:R-:W-:Y:S01]  /*1f00*/  IADD3.X R9, R9, UR7, R10, P0, !PT ;  /* 0x0000000709097c10 */ /* 0x000fe200087fe40a */
[----:B-1----:R-:W-:Y:S01]  /*1f10*/  IMAD.WIDE.U32 R16, R16, c[0x0][0x1a8], R2 ;  /* 0x00006a0010107a25 */ /* 0x002fe200078e0002 */
[----:B------:R-:W-:Y:S02]  /*1f20*/  SHF.R.S32.HI R3, RZ, 0x1f, R0 ;  /* 0x0000001fff037819 */ /* 0x000fe40000011400 */
[----:B------:R-:W-:Y:S01]  /*1f30*/  IADD3 R2, P0, R4, UR26, RZ ;  /* 0x0000001a04027c10 */ /* 0x000fe2000ff1e0ff */
[----:B------:R-:W-:Y:S01]  /*1f40*/  IMAD R10, R14, c[0x0][0x1a4], R11 ;  /* 0x000069000e0a7a24 */ /* 0x000fe200078e020b */
[----:B------:R-:W-:Y:S01]  /*1f50*/  IADD3 R13, R17, UR4, RZ ;  /* 0x00000004110d7c10 */ /* 0x000fe2000fffe0ff */
[----:B------:R-:W-:Y:S01]  /*1f60*/  IMAD R11, R3, c[0x0][0x1b0], RZ ;  /* 0x00006c00030b7a24 */ /* 0x000fe200078e02ff */
[----:B------:R-:W-:Y:S01]  /*1f70*/  R2P PR, R23, 0x6 ;  /* 0x0000000617007804 */ /* 0x000fe20000000000 */
[----:B------:R-:W-:Y:S01]  /*1f80*/  IMAD R4, R3, c[0x0][0x1b8], RZ ;  /* 0x00006e0003047a24 */ /* 0x000fe200078e02ff */
[----:B------:R-:W-:Y:S01]  /*1f90*/  IADD3.X R3, R5, UR23, R10, P0, !PT ;  /* 0x0000001705037c10 */ /* 0x000fe200087fe40a */
[----:B------:R-:W-:Y:S01]  /*1fa0*/  IMAD R11, R0, c[0x0][0x1b4], R11 ;  /* 0x00006d00000b7a24 */ /* 0x000fe200078e020b */
[----:B------:R-:W-:Y:S01]  /*1fb0*/  ISETP.GE.AND P0, PT, R14, UR6, PT ;  /* 0x000000060e007c0c */ /* 0x000fe2000bf06270 */
[----:B------:R-:W-:-:S02]  /*1fc0*/  IMAD R5, R0, c[0x0][0x1bc], R4 ;  /* 0x00006f0000057a24 */ /* 0x000fc400078e0204 */
        /* <DEDUP_REMOVED lines=10> */
[----:B------:R-:W-:-:S02]  /*2070*/  IMAD.MOV.U32 R3, RZ, RZ, 0x20 ;  /* 0x00000020ff037424 */ /* 0x000fc400078e00ff */
[----:B------:R-:W-:Y:S01]  /*2080*/  IMAD.IADD R20, R25, 0x1, -R0 ;  /* 0x0000000119147824 */ /* 0x000fe200078e0a00 */
[----:B------:R2:W-:Y:S01]  /*2090*/  STL [R1+0x40], R171 ;  /* 0x000040ab01007387 */ /* 0x0005e20000100800 */
[----:B------:R-:W-:Y:S01]  /*20a0*/  IMAD.SHL.U32 R243, R243, 0x2, RZ ;  /* 0x00000002f3f37824 */ /* 0x000fe200078e00ff */
[----:B------:R-:W-:Y:S02]  /*20b0*/  SEL R4, R4, 0xfffffff0, !P1 ;  /* 0xfffffff004047807 */ /* 0x000fe40004800000 */
[----:B------:R2:W-:Y:S01]  /*20c0*/  STL [R1+0x2c], R29 ;  /* 0x00002c1d01007387 */ /* 0x0005e20000100800 */
[----:B------:R-:W-:-:S03]  /*20d0*/  SEL R2, R3, 0xffffffe0, !P2 ;  /* 0xffffffe003027807 */ /* 0x000fc60005000000 */
[----:B------:R2:W-:Y:S01]  /*20e0*/  STL [R1+0x5c], R33 ;  /* 0x00005c2101007387 */ /* 0x0005e20000100800 */
[----:B------:R-:W-:Y:S05]  /*20f0*/  @P0 BRA `(.L_x_524) ;  /* 0x0000016000000947 */ /* 0x000fea0003800000 */
[----:B------:R-:W-:Y:S01]  /*2100*/  ISETP.GE.AND P2, PT, R178, c[0x0][0x220], PT ;  /* 0x00008800b2007a0c */ /* 0x000fe20003f46270 */
[----:B------:R-:W-:Y:S01]  /*2110*/  IMAD R0, R7, c[0x0][0x190], RZ ;  /* 0x0000640007007a24 */ /* 0x000fe200078e02ff */
[----:B------:R-:W-:Y:S01]  /*2120*/  ISETP.GE.AND P1, PT, R171, c[0x0][0x220], PT ;  /* 0x00008800ab007a0c */ /* 0x000fe20003f26270 */
[----:B------:R-:W-:Y:S02]  /*2130*/  IMAD.MOV.U32 R12, RZ, RZ, R16 ;  /* 0x000000ffff0c7224 */ /* 0x000fe400078e0010 */
[C---:B------:R-:W-:Y:S02]  /*2140*/  IMAD R0, R6.reuse, c[0x0][0x194], R0 ;  /* 0x0000650006007a24 */ /* 0x040fe400078e0200 */
        /* <DEDUP_REMOVED lines=17> */
.L_x_524:
[----:B------:R-:W-:Y:S05]  /*2260*/  BSYNC B0 ;  /* 0x0000000000007941 */ /* 0x000fea0003800000 */
.L_x_523:
[----:B------:R-:W-:Y:S01]  /*2270*/  IADD3 R19, R14, 0x10, RZ ;  /* 0x000000100e137810 */ /* 0x000fe20007ffe0ff */
[----:B------:R-:W-:Y:S03]  /*2280*/  BSSY B0, `(.L_x_525) ;  /* 0x000001c000007945 */ /* 0x000fe60003800000 */
[----:B------:R-:W-:-:S13]  /*2290*/  ISETP.GE.AND P0, PT, R19, UR6, PT ;  /* 0x0000000613007c0c */ /* 0x000fda000bf06270 */
[----:B------:R-:W-:Y:S05]  /*22a0*/  @P0 BRA `(.L_x_526) ;  /* 0x0000019000000947 */ /* 0x000fea0003800000 */
[----:B------:R-:W-:Y:S01]  /*22b0*/  IADD3 R0, P0, R6, 0x10, RZ ;  /* 0x0000001006007810 */ /* 0x000fe20007f1e0ff */
[----:B-1----:R-:W-:Y:S01]  /*22c0*/  IMAD.MOV.U32 R8, RZ, RZ, R16 ;  /* 0x000000ffff087224 */ /* 0x002fe200078e0010 */
        /* <DEDUP_REMOVED lines=23> */
.L_x_526:
[----:B------:R-:W-:Y:S05]  /*2440*/  BSYNC B0 ;  /* 0x0000000000007941 */ /* 0x000fea0003800000 */
.L_x_525:
        /* <DEDUP_REMOVED lines=29> */
.L_x_528:
[----:B------:R-:W-:Y:S05]  /*2620*/  BSYNC B0 ;  /* 0x0000000000007941 */ /* 0x000fea0003800000 */
.L_x_527:
        /* <DEDUP_REMOVED lines=29> */
.L_x_530:
[----:B------:R-:W-:Y:S05]  /*2800*/  BSYNC B0 ;  /* 0x0000000000007941 */ /* 0x000fea0003800000 */
.L_x_529:
        /* <DEDUP_REMOVED lines=29> */
.L_x_532:
[----:B------:R-:W-:Y:S05]  /*29e0*/  BSYNC B0 ;  /* 0x0000000000007941 */ /* 0x000fea0003800000 */
.L_x_531:
        /* <DEDUP_REMOVED lines=29> */
.L_x_534:
[----:B------:R-:W-:Y:S05]  /*2bc0*/  BSYNC B0 ;  /* 0x0000000000007941 */ /* 0x000fea0003800000 */
.L_x_533:
        /* <DEDUP_REMOVED lines=29> */
.L_x_536:
[----:B------:R-:W-:Y:S05]  /*2da0*/  BSYNC B0 ;  /* 0x0000000000007941 */ /* 0x000fea0003800000 */
.L_x_535:
[----:B------:R-:W-:Y:S01]  /*2db0*/  IADD3 R0, R14, 0x70, RZ ;  /* 0x000000700e007810 */ /* 0x000fe20007ffe0ff */
[----:B------:R-:W-:Y:S01]  /*2dc0*/  UMOV UR13, 0x6 ;  /* 0x00000006000d7882 */ /* 0x000fe20000000000 */
[----:B------:R-:W-:Y:S01]  /*2dd0*/  BSSY B0, `(.L_x_537) ;  /* 0x000001f000007945 */ /* 0x000fe20003800000 */
[----:B------:R-:W-:Y:S01]  /*2de0*/  ULDC.64 UR4, c[0x0][0x198] ;  /* 0x0000660000047ab9 */ /* 0x000fe20000000a00 */
[----:B------:R-:W-:Y:S01]  /*2df0*/  ISETP.GE.AND P0, PT, R0, UR6, PT ;  /* 0x0000000600007c0c */ /* 0x000fe2000bf06270 */
[----:B------:R-:W-:Y:S02]  /*2e00*/  USHF.L.U64.HI UR24, UR4, UR13, UR5 ;  /* 0x0000000d04187299 */ /* 0x000fe40008010205 */
[----:B------:R-:W-:-:S10]  /*2e10*/  USHF.L.U32 UR25, UR4, 0x6, URZ ;  /* 0x0000000604197899 */ /* 0x000fd4000800063f */
[----:B------:R-:W-:Y:S05]  /*2e20*/  @P0 BRA `(.L_x_538) ;  /* 0x0000019000000947 */ /* 0x000fea0003800000 */
[----:B------:R-:W-:Y:S02]  /*2e30*/  IADD3 R0, P0, R6, 0x70, RZ ;  /* 0x0000007006007810 */ /* 0x000fe40007f1e0ff */
[----:B------:R-:W-:-:S03]  /*2e40*/  ISETP.GE.AND P1, PT, R178, c[0x0][0x220], PT ;  /* 0x00008800b2007a0c */ /* 0x000fc60003f26270 */
[----:B------:R-:W-:Y:S01]  /*2e50*/  IMAD.X R6, RZ, RZ, R7, P0 ;  /* 0x000000ffff067224 */ /* 0x000fe200000e0607 */
[----:B------:R-:W-:Y:S02]  /*2e60*/  MOV R7, R13 ;  /* 0x0000000d00077202 */ /* 0x000fe40000000f00 */
[----:B------:R-:W-:Y:S01]  /*2e70*/  ISETP.GE.AND P0, PT, R171, c[0x0][0x220], PT ;  /* 0x00008800ab007a0c */ /* 0x000fe20003f06270 */
[----:B------:R-:W-:Y:S02]  /*2e80*/  IMAD R3, R6, c[0x0][0x190], RZ ;  /* 0x0000640006037a24 */ /* 0x000fe400078e02ff */
[----:B------:R-:W-:-:S04]  /*2e90*/  IMAD.MOV.U32 R6, RZ, RZ, R16 ;  /* 0x000000ffff067224 */ /* 0x000fc800078e0010 */
[C---:B-1----:R-:W-:Y:S01]  /*2ea0*/  IMAD.WIDE.U32 R8, R0.reuse, c[0x0][0x190], R6 ;  /* 0x0000640000087a25 */ /* 0x042fe200078e0006 */
        /* <DEDUP_REMOVED lines=17> */
.L_x_538:
[----:B------:R-:W-:Y:S05]  /*2fc0*/  BSYNC B0 ;  /* 0x0000000000007941 */ /* 0x000fea0003800000 */
.L_x_537:
[----:B------:R-:W-:Y:S01]  /*2fd0*/  IMAD.MOV.U32 R176, RZ, RZ, R32 ;  /* 0x000000ffffb07224 */ /* 0x000fe200078e0020 */
[----:B------:R-:W-:Y:S01]  /*2fe0*/  UIADD3 UR23, UR8, -0x1, URZ ;  /* 0xffffffff08177890 */ /* 0x000fe2000fffe03f */
        /* <DEDUP_REMOVED lines=9> */
[----:B-1----:R-:W-:Y:S01]  /*3080*/  IMAD.WIDE.U32 R6, R170, UR23, R176 ;  /* 0x00000017aa067c25 */ /* 0x002fe2000f8e00b0 */
        /* <DEDUP_REMOVED lines=20> */
.L_x_540:
[----:B------:R-:W-:Y:S05]  /*31d0*/  BSYNC B0 ;  /* 0x0000000000007941 */ /* 0x000fea0003800000 */
.L_x_539:
        /* <DEDUP_REMOVED lines=10> */
[C---:B-1----:R-:W-:Y:S01]  /*3280*/  @!P1 LEA R10, P2, R0.reuse, c[0x0][0x168], 0x1 ;  /* 0x00005a00000a9a11 */ /* 0x042fe200078408ff */
        /* <DEDUP_REMOVED lines=14> */
.L_x_542:
[----:B------:R-:W-:Y:S05]  /*3370*/  BSYNC B0 ;  /* 0x0000000000007941 */ /* 0x000fea0003800000 */
.L_x_541:
[----:B------:R-:W-:Y:S01]  /*3380*/  ISETP.GE.AND P0, PT, R18, UR22, PT ;  /* 0x0000001612007c0c */ /* 0x000fe2000bf06270 */
[----:B------:R-:W-:-:S12]  /*3390*/  BSSY B0, `(.L_x_543) ;  /* 0x0000017000007945 */ /* 0x000fd80003800000 */
        /* <DEDUP_REMOVED lines=22> */
.L_x_544:
[----:B------:R-:W-:Y:S05]  /*3500*/  BSYNC B0 ;  /* 0x0000000000007941 */ /* 0x000fea0003800000 */
.L_x_543:
[----:B------:R-:W-:Y:S01]  /*3510*/  ISETP.GE.AND P0, PT, R5, UR22, PT ;  /* 0x0000001605007c0c */ /* 0x000fe2000bf06270 */
[----:B------:R-:W-:Y:S01]  /*3520*/  ULDC.64 UR4, c[0x0][0x1a0] ;  /* 0x0000680000047ab9 */ /* 0x000fe20000000a00 */
[----:B------:R-:W-:Y:S01]  /*3530*/  BSSY B0, `(.L_x_545) ;  /* 0x000001b000007945 */ /* 0x000fe20003800000 */
[----:B------:R-:W-:Y:S02]  /*3540*/  USHF.L.U64.HI UR13, UR4, UR13, UR5 ;  /* 0x0000000d040d7299 */ /* 0x000fe40008010205 */
[----:B------:R-:W-:-:S08]  /*3550*/  USHF.L.U32 UR20, UR4, 0x6, URZ ;  /* 0x0000000604147899 */ /* 0x000fd0000800063f */
        /* <DEDUP_REMOVED lines=24> */
.L_x_546:
[----:B------:R-:W-:Y:S05]  /*36e0*/  BSYNC B0 ;  /* 0x0000000000007941 */ /* 0x000fea0003800000 */
.L_x_545:
[----:B------:R-:W0:Y:S01]  /*36f0*/  LDGDEPBAR ;  /* 0x00000000000079af */ /* 0x000e220000000000 */
[----:B------:R-:W-:Y:S01]  /*3700*/  ISETP.GE.AND P0, PT, R14, UR22, PT ;  /* 0x000000160e007c0c */ /* 0x000fe2000bf06270 */
[----:B-1----:R-:W-:Y:S01]  /*3710*/  IMAD.MOV.U32 R10, RZ, RZ, R28 ;  /* 0x000000ffff0a7224 */ /* 0x002fe200078e001c */
[----:B------:R-:W-:Y:S01]  /*3720*/  UIMAD UR5, UR13, UR23, URZ ;  /* 0x000000170d0572a4 */ /* 0x000fe2000f8e023f */
[----:B------:R-:W-:Y:S01]  /*3730*/  IMAD.MOV.U32 R11, RZ, RZ, R29 ;  /* 0x000000ffff0b7224 */ /* 0x000fe200078e001d */
[----:B------:R-:W-:Y:S01]  /*3740*/  SHF.R.S32.HI R0, RZ, 0x1f, R20 ;  /* 0x0000001fff007819 */ /* 0x000fe20000011414 */
[----:B------:R-:W-:Y:S01]  /*3750*/  IMAD.MOV.U32 R10, RZ, RZ, R26 ;  /* 0x000000ffff0a7224 */ /* 0x000fe200078e001a */
[----:B------:R-:W-:Y:S01]  /*3760*/  UIMAD UR5, UR21, UR20, UR5 ;  /* 0x00000014150572a4 */ /* 0x000fe2000f8e0205 */
[----:B----4-:R-:W-:Y:S01]  /*3770*/  IMAD.U32 R6, RZ, RZ, UR23 ;  /* 0x00000017ff067e24 */ /* 0x010fe2000f8e00ff */
[----:B------:R-:W-:Y:S01]  /*3780*/  LEA.HI R0, R0, R20, RZ, 0x2 ;  /* 0x0000001400007211 */ /* 0x000fe200078f10ff */
[----:B------:R-:W-:Y:S01]  /*3790*/  IMAD.SHL.U32 R25, R25, 0x2, RZ ;  /* 0x0000000219197824 */ /* 0x000fe200078e00ff */
[----:B------:R1:W-:Y:S01]  /*37a0*/  STL.64 [R1+0x28], R10 ;  /* 0x0000280a01007387 */ /* 0x0003e20000100a00 */
[----:B------:R-:W-:Y:S01]  /*37b0*/  IMAD.WIDE.U32 R6, R6, UR20, R10 ;  /* 0x0000001406067c25 */ /* 0x000fe2000f8e000a */
[----:B------:R-:W-:Y:S01]  /*37c0*/  BSSY B0, `(.L_x_547) ;  /* 0x000001a000007945 */ /* 0x000fe20003800000 */
[----:B------:R-:W-:-:S02]  /*37d0*/  SHF.R.S32.HI R157, RZ, 0x2, R0 ;  /* 0x00000002ff9d7819 */ /* 0x000fc40000011400 */
[----:B------:R-:W-:Y:S02]  /*37e0*/  LOP3.LUT R158, R25, 0x6, RZ, 0xc0, !PT ;  /* 0x00000006199e7812 */ /* 0x000fe400078ec0ff */
[----:B------:R-:W-:Y:S01]  /*37f0*/  IADD3 R9, R7, UR5, RZ ;  /* 0x0000000507097c10 */ /* 0x000fe2000fffe0ff */
[----:B------:R-:W-:-:S04]  /*3800*/  DEPBAR.LE SB0, 0x0 ;  /* 0x000080000000791a */ /* 0x000fc80000000000 */
[----:B------:R-:W-:Y:S06]  /*3810*/  BAR.SYNC.DEFER_BLOCKING 0x0 ;  /* 0x0000000000007b1d */ /* 0x000fec0000010000 */
[----:B------:R1:W-:Y:S04]  /*3820*/  @P0 STS.128 [R243+0xc000], RZ ;  /* 0x00c000fff3000388 */ /* 0x0003e80000000c00 */
[----:B------:R1:W-:Y:S01]  /*3830*/  @P0 STS.128 [R243+0xe000], RZ ;  /* 0x00e000fff3000388 */ /* 0x0003e20000000c00 */
[----:B------:R-:W-:Y:S05]  /*3840*/  @P0 BRA `(.L_x_548) ;  /* 0x0000011000000947 */ /* 0x000fea0003800000 */
[----:B------:R-:W-:Y:S02]  /*3850*/  ISETP.GE.AND P1, PT, R178, c[0x0][0x220], PT ;  /* 0x00008800b2007a0c */ /* 0x000fe40003f26270 */
[----:B------:R-:W-:-:S11]  /*3860*/  ISETP.GE.AND P0, PT, R171, c[0x0][0x220], PT ;  /* 0x00008800ab007a0c */ /* 0x000fd60003f06270 */
        /* <DEDUP_REMOVED lines=15> */
.L_x_548:
[----:B------:R-:W-:Y:S05]  /*3960*/  BSYNC B0 ;  /* 0x0000000000007941 */ /* 0x000fea0003800000 */
.L_x_547:
[----:B------:R-:W-:Y:S01]  /*3970*/  ISETP.GE.AND P0, PT, R19, UR22, PT ;  /* 0x0000001613007c0c */ /* 0x000fe2000bf06270 */
[----:B------:R-:W-:Y:S01]  /*3980*/  ULDC UR5, c[0x0][0x1a4] ;  /* 0x0000690000057ab9 */ /* 0x000fe20000000800 */
[----:B------:R-:W-:Y:S01]  /*3990*/  BSSY B0, `(.L_x_549) ;  /* 0x0000019000007945 */ /* 0x000fe20003800000 */
[----:B------:R-:W-:Y:S02]  /*39a0*/  USHF.L.U32 UR21, UR4, 0x4, URZ ;  /* 0x0000000404157899 */ /* 0x000fe4000800063f */
[----:B------:R-:W-:-:S08]  /*39b0*/  USHF.L.U64.HI UR10, UR4, UR10, UR5 ;  /* 0x0000000a040a7299 */ /* 0x000fd00008010205 */
[----:B------:R4:W-:Y:S04]  /*39c0*/  @P0 STS.128 [R243+0xc800], RZ ;  /* 0x00c800fff3000388 */ /* 0x0009e80000000c00 */
[----:B------:R4:W-:Y:S01]  /*39d0*/  @P0 STS.128 [R243+0xe800], RZ ;  /* 0x00e800fff3000388 */ /* 0x0009e20000000c00 */
        /* <DEDUP_REMOVED lines=20> */
.L_x_550:
[----:B------:R-:W-:Y:S05]  /*3b20*/  BSYNC B0 ;  /* 0x0000000000007941 */ /* 0x000fea0003800000 */
.L_x_549:
        /* <DEDUP_REMOVED lines=26> */
.L_x_552:
[----:B------:R-:W-:Y:S05]  /*3cd0*/  BSYNC B0 ;  /* 0x0000000000007941 */ /* 0x000fea0003800000 */
.L_x_551:
[----:B------:R-:W-:Y:S01]  /*3ce0*/  ISETP.GE.AND P0, PT, R5, UR22, PT ;  /* 0x0000001605007c0c */ /* 0x000fe2000bf06270 */
[----:B------:R-:W-:-:S12]  /*3cf0*/  BSSY B0, `(.L_x_553) ;  /* 0x000001b000007945 */ /* 0x000fd80003800000 */
[----:B------:R1:W-:Y:S04]  /*3d00*/  @P0 STS.128 [R243+0xd800], RZ ;  /* 0x00d800fff3000388 */ /* 0x0003e80000000c00 */
[----:B------:R1:W-:Y:S01]  /*3d10*/  @P0 STS.128 [R243+0xf800], RZ ;  /* 0x00f800fff3000388 */ /* 0x0003e20000000c00 */
[----:B------:R-:W-:Y:S05]  /*3d20*/  @P0 BRA `(.L_x_554) ;  /* 0x0000017000000947 */ /* 0x000fea0003800000 */
[----:B------:R-:W-:Y:S01]  /*3d30*/  ISETP.GE.AND P1, PT, R178, c[0x0][0x220], PT ;  /* 0x00008800b2007a0c */ /* 0x000fe20003f26270 */
[----:B------:R-:W-:Y:S01]  /*3d40*/  IMAD.MOV.U32 R0, RZ, RZ, c[0x0][0x1a0] ;  /* 0x00006800ff007624 */ /* 0x000fe200078e00ff */
[----:B------:R-:W-:Y:S01]  /*3d50*/  ULDC UR4, c[0x0][0x1a4] ;  /* 0x0000690000047ab9 */ /* 0x000fe20000000800 */
[----:B------:R-:W-:Y:S01]  /*3d60*/  IMAD.MOV.U32 R8, RZ, RZ, R6 ;  /* 0x000000ffff087224 */ /* 0x000fe200078e0006 */
[----:B------:R-:W-:Y:S01]  /*3d70*/  UIMAD UR4, UR4, 0x30, URZ ;  /* 0x00000030040478a4 */ /* 0x000fe2000f8e023f */
[----:B------:R-:W-:-:S02]  /*3d80*/  ISETP.GE.AND P0, PT, R171, c[0x0][0x220], PT ;  /* 0x00008800ab007a0c */ /* 0x000fc40003f06270 */
        /* <DEDUP_REMOVED lines=17> */
.L_x_554:
[----:B------:R-:W-:Y:S05]  /*3ea0*/  BSYNC B0 ;  /* 0x0000000000007941 */ /* 0x000fea0003800000 */
.L_x_553:
[----:B-1----:R-:W-:Y:S01]  /*3eb0*/  SHF.R.S32.HI R7, RZ, 0x4, R21 ;  /* 0x00000004ff077819 */ /* 0x002fe20000011415 */
[C---:B------:R-:W-:Y:S01]  /*3ec0*/  IMAD.SHL.U32 R6, R22.reuse, 0x40, RZ ;  /* 0x0000004016067824 */ /* 0x040fe200078e00ff */
[----:B------:R-:W-:Y:S01]  /*3ed0*/  R2P PR, R22, 0x6 ;  /* 0x0000000616007804 */ /* 0x000fe20000000000 */
[----:B------:R-:W-:Y:S01]  /*3ee0*/  IMAD.SHL.U32 R3, R23, 0x40, RZ ;  /* 0x0000004017037824 */ /* 0x000fe200078e00ff */
[----:B------:R-:W-:Y:S01]  /*3ef0*/  LEA.HI R0, R21, R7, RZ, 0x1 ;  /* 0x0000000715007211 */ /* 0x000fe200078f08ff */
[----:B------:R-:W-:Y:S01]  /*3f00*/  IMAD.SHL.U32 R8, R24, 0x40, RZ ;  /* 0x0000004018087824 */ /* 0x000fe200078e00ff */
[----:B------:R-:W-:Y:S01]  /*3f10*/  UIADD3 UR22, UR16, 0x1, -UR17 ;  /* 0x0000000110167890 */ /* 0x000fe2000fffe811 */
[----:B------:R-:W-:Y:S01]  /*3f20*/  IMAD.SHL.U32 R5, R14, 0x8, RZ ;  /* 0x000000080e057824 */ /* 0x000fe200078e00ff */
[----:B------:R-:W-:Y:S01]  /*3f30*/  LOP3.LUT R0, R0, 0xfffffffe, RZ, 0xc0, !PT ;  /* 0xfffffffe00007812 */ /* 0x000fe200078ec0ff */
[----:B------:R-:W-:Y:S01]  /*3f40*/  ULDC UR5, c[0x0][0x2e4] ;  /* 0x0000b90000057ab9 */ /* 0x000fe20000000800 */
[----:B------:R-:W-:Y:S01]  /*3f50*/  LOP3.LUT R3, R3, 0x1c0, RZ, 0xc0, !PT ;  /* 0x000001c003037812 */ /* 0x000fe200078ec0ff */
[----:B------:R-:W-:Y:S01]  /*3f60*/  ULDC UR4, c[0x0][0x2e8] ;  /* 0x0000ba0000047ab9 */ /* 0x000fe20000000800 */
[----:B------:R-:W-:Y:S01]  /*3f70*/  LOP3.LUT R169, R8, 0xfffffe00, RZ, 0xc0, !PT ;  /* 0xfffffe0008a97812 */ /* 0x000fe200078ec0ff */
[----:B------:R-:W-:Y:S01]  /*3f80*/  IMAD.IADD R7, R7, 0x1, -R0 ;  /* 0x0000000107077824 */ /* 0x000fe200078e0a00 */
[----:B------:R-:W-:Y:S01]  /*3f90*/  LOP3.LUT R0, R6, 0x1c0, RZ, 0xc0, !PT ;  /* 0x000001c006007812 */ /* 0x000fe200078ec0ff */
[----:B------:R-:W-:Y:S01]  /*3fa0*/  UIADD3 UR5, UR16, -UR5, -UR17 ;  /* 0x8000000510057290 */ /* 0x000fe2000fffe811 */
[----:B------:R-:W0:Y:S01]  /*3fb0*/  LDGDEPBAR ;  /* 0x00000000000079af */ /* 0x000e220000000000 */
[----:B------:R-:W-:Y:S01]  /*3fc0*/  IMAD.SHL.U32 R6, R7, 0x8, RZ ;  /* 0x0000000807067824 */ /* 0x000fe200078e00ff */
[----:B------:R-:W-:Y:S01]  /*3fd0*/  LOP3.LUT R8, R0, 0x8, R5, 0xf8, !PT ;  /* 0x0000000800087812 */ /* 0x000fe200078ef805 */
[----:B------:R-:W-:Y:S01]  /*3fe0*/  UIADD3 UR4, UR22, UR4, URZ ;  /* 0x0000000416047290 */ /* 0x000fe2000fffe03f */
[----:B------:R-:W-:Y:S01]  /*3ff0*/  SHF.R.U32.HI R0, RZ, 0x3, R0 ;  /* 0x00000003ff007819 */ /* 0x000fe20000011600 */
[----:B------:R-:W-:Y:S01]  /*4000*/  UISETP.GT.AND UP0, UPT, UR23, UR9, UPT ;  /* 0x000000091700728c */ /* 0x000fe2000bf04270 */
[----:B------:R-:W-:-:S02]  /*4010*/  LOP3.LUT R6, R3, 0x8, R6, 0xf8, !PT ;  /* 0x0000000803067812 */ /* 0x000fc400078ef806 */
[----:B------:R-:W-:Y:S01]  /*4020*/  SHF.R.U32.HI R5, RZ, 0x3, R3 ;  /* 0x00000003ff057819 */ /* 0x000fe20000011603 */
[----:B------:R-:W-:Y:S01]  /*4030*/  IMAD R3, R156, 0x400, R169 ;  /* 0x000004009c037824 */ /* 0x000fe200078e02a9 */
[----:B------:R-:W-:Y:S02]  /*4040*/  LOP3.LUT R0, R8, R0, RZ, 0x3c, !PT ;  /* 0x0000000008007212 */ /* 0x000fe400078e3cff */
[----:B------:R-:W-:-:S03]  /*4050*/  LOP3.LUT R168, R6, R5, RZ, 0x3c, !PT ;  /* 0x0000000506a87212 */ /* 0x000fc600078e3cff */
[----:B------:R-:W-:Y:S02]  /*4060*/  IMAD R0, R7, 0x200, R0 ;  /* 0x0000020007007824 */ /* 0x000fe400078e0200 */
[----:B------:R-:W-:Y:S02]  /*4070*/  IMAD.IADD R3, R168, 0x1, R3 ;  /* 0x00000001a8037824 */ /* 0x000fe400078e0203 */
[----:B------:R-:W-:Y:S02]  /*4080*/  IMAD.SHL.U32 R224, R0, 0x2, RZ ;  /* 0x0000000200e07824 */ /* 0x000fe400078e00ff */
[----:B------:R-:W-:Y:S01]  /*4090*/  IMAD.SHL.U32 R231, R3, 0x2, RZ ;  /* 0x0000000203e77824 */ /* 0x000fe200078e00ff */
[----:B------:R-:W-:Y:S02]  /*40a0*/  LEA R3, R156, UR15, 0x4 ;  /* 0x0000000f9c037c11 */ /* 0x000fe4000f8e20ff */
[----:B--2---:R-:W-:Y:S01]  /*40b0*/  LDSM.16.M88.4 R24, [R224+0x8000] ;  /* 0x00800000e018783b */ /* 0x004fe20000000200 */
[----:B------:R-:W-:Y:S01]  /*40c0*/  IADD3 R0, R224, 0x8000, RZ ;  /* 0x00008000e0007810 */ /* 0x000fe20007ffe0ff */
[----:B------:R-:W-:Y:S01]  /*40d0*/  IMAD R232, R4, 0x2, R231 ;  /* 0x0000000204e87824 */ /* 0x000fe200078e02e7 */
[----:B------:R-:W-:Y:S01]  /*40e0*/  IADD3 R235, R224, 0x8020, RZ ;  /* 0x00008020e0eb7810 */ /* 0x000fe20007ffe0ff */
[----:B------:R-:W1:Y:S01]  /*40f0*/  LDSM.16.M88.4 R12, [R231+0x2000] ;  /* 0x00200000e70c783b */ /* 0x000e620000000200 */
[----:B------:R-:W-:Y:S01]  /*4100*/  @P1 IADD3 R235, R0, -0x20, RZ ;  /* 0xffffffe000eb1810 */ /* 0x000fe20007ffe0ff */
[----:B------:R-:W-:-:S02]  /*4110*/  IMAD.MOV.U32 R0, RZ, RZ, 0x40 ;  /* 0x00000040ff007424 */ /* 0x000fc400078e00ff */
[----:B------:R-:W2:Y:S01]  /*4120*/  LDSM.16.M88.4 R36, [R224+0x8800] ;  /* 0x00880000e024783b */ /* 0x000ea20000000200 */
[C---:B------:R-:W-:Y:S01]  /*4130*/  IMAD R234, R2.reuse, 0x2, R231 ;  /* 0x0000000202ea7824 */ /* 0x040fe200078e02e7 */
[----:B------:R-:W-:Y:S01]  /*4140*/  IADD3 R242, R235, 0x800, RZ ;  /* 0x00000800ebf27810 */ /* 0x000fe20007ffe0ff */
[----:B------:R-:W-:Y:S01]  /*4150*/  IMAD R233, R2, 0x2, R232 ;  /* 0x0000000202e97824 */ /* 0x000fe200078e02e8 */
[----:B------:R-:W5:Y:S01]  /*4160*/  LDSM.16.M88.4 R32, [R224+0x9000] ;  /* 0x00900000e020783b */ /* 0x000f620000000200 */
[----:B------:R-:W-:Y:S01]  /*4170*/  SEL R0, R0, 0xffffffc0, !P2 ;  /* 0xffffffc000007807 */ /* 0x000fe20005000000 */
[----:B------:R-:W-:Y:S01]  /*4180*/  IMAD.IADD R3, R157, 0x1, R3 ;  /* 0x000000019d037824 */ /* 0x000fe200078e0203 */
[C---:B------:R-:W-:Y:S01]  /*4190*/  IADD3 R241, R235.reuse, 0x1000, RZ ;  /* 0x00001000ebf17810 */ /* 0x040fe20007ffe0ff */
[----:B------:R-:W3:Y:S01]  /*41a0*/  LDSM.16.M88.4 R28, [R224+0x9800] ;  /* 0x00980000e01c783b */ /* 0x000ee20000000200 */
[----:B------:R-:W-:Y:S01]  /*41b0*/  IADD3 R240, R235, 0x1800, RZ ;  /* 0x00001800ebf07810 */ /* 0x000fe20007ffe0ff */
[----:B------:R-:W-:Y:S01]  /*41c0*/  IMAD.IADD R230, R224, 0x1, R0 ;  /* 0x00000001e0e67824 */ /* 0x000fe200078e0200 */
[----:B------:R-:W-:Y:S01]  /*41d0*/  IADD3 R7, R3, 0x8, RZ ;  /* 0x0000000803077810 */ /* 0x000fe20007ffe0ff */
[----:B------:R-:W4:Y:S01]  /*41e0*/  LDSM.16.M88.4 R16, [R231] ;  /* 0x00000000e710783b */ /* 0x000f220000000200 */
[----:B------:R-:W-:Y:S01]  /*41f0*/  IMAD.IADD R229, R0, 0x1, R235 ;  /* 0x0000000100e57824 */ /* 0x000fe200078e02eb */
[----:B------:R-:W-:-:S02]  /*4200*/  SHF.R.S32.HI R0, RZ, 0x1f, R156 ;  /* 0x0000001fff007819 */ /* 0x000fc4000001149c */
[----:B------:R-:W-:Y:S01]  /*4210*/  LDSM.16.M88.4 R56, [R235+0x1800] ;  /* 0x00180000eb38783b */ /* 0x000fe20000000200 */
[----:B------:R-:W-:Y:S02]  /*4220*/  IADD3 R6, R3, 0x40, RZ ;  /* 0x0000004003067810 */ /* 0x000fe40007ffe0ff */
[----:B------:R-:W-:Y:S01]  /*4230*/  LEA.HI R0, R0, R156, RZ, 0x2 ;  /* 0x0000009c00007211 */ /* 0x000fe200078f10ff */
[----:B------:R-:W3:Y:S01]  /*4240*/  LDSM.16.M88.4 R20, [R232] ;  /* 0x00000000e814783b */ /* 0x000ee20000000200 */
[C---:B------:R-:W-:Y:S02]  /*4250*/  IADD3 R239, R235.reuse, 0x2000, RZ ;  /* 0x00002000ebef7810 */ /* 0x040fe40007ffe0ff */
[----:B------:R-:W-:Y:S01]  /*4260*/  LOP3.LUT R5, R0, 0xfffffffc, RZ, 0xc0, !PT ;  /* 0xfffffffc00057812 */ /* 0x000fe200078ec0ff */
[----:B------:R-:W3:Y:S01]  /*4270*/  LDSM.16.M88.4 R48, [R235+0x800] ;  /* 0x00080000eb30783b */ /* 0x000ee20000000200 */
[----:B------:R-:W-:Y:S01]  /*4280*/  IMAD.U32 R0, RZ, RZ, UR23 ;  /* 0x00000017ff007e24 */ /* 0x000fe2000f8e00ff */
[----:B------:R-:W-:-:S02]  /*4290*/  IADD3 R238, R235, 0x2800, RZ ;  /* 0x00002800ebee7810 */ /* 0x000fc40007ffe0ff */
[----:B------:R-:W3:Y:S01]  /*42a0*/  LDSM.16.M88.4 R8, [R232+0x2000] ;  /* 0x00200000e808783b */ /* 0x000ee20000000200 */
[----:B------:R-:W-:Y:S01]  /*42b0*/  IMAD.IADD R5, R156, 0x1, -R5 ;  /* 0x000000019c057824 */ /* 0x000fe200078e0a05 */
[C---:B------:R-:W-:Y:S01]  /*42c0*/  IADD3 R237, R235.reuse, 0x3000, RZ ;  /* 0x00003000ebed7810 */ /* 0x040fe20007ffe0ff */
[----:B------:R-:W-:Y:S01]  /*42d0*/  IMAD R0, R0, 0x40, R158 ;  /* 0x0000004000007824 */ /* 0x000fe200078e029e */
[----:B------:R-:W4:Y:S01]  /*42e0*/  LDSM.16.M88.4 R44, [R235] ;  /* 0x00000000eb2c783b */ /* 0x000f220000000200 */
[----:B------:R-:W-:Y:S01]  /*42f0*/  IADD3 R236, R235, 0x3800, RZ ;  /* 0x00003800ebec7810 */ /* 0x000fe20007ffe0ff */
[C---:B-1----:R-:W-:Y:S02]  /*4300*/  HMMA.16816.F32.BF16 R88, R12.reuse, R24, RZ ;  /* 0x000000180c58723c */ /* 0x042fe400000418ff */
[----:B------:R-:W1:Y:S04]  /*4310*/  LDSM.16.M88.4 R52, [R235+0x1000] ;  /* 0x00100000eb34783b */ /* 0x000e680000000200 */
[----:B------:R3:W-:Y:S02]  /*4320*/  STL [R1+0x68], R5 ;  /* 0x0000680501007387 */ /* 0x0007e40000100800 */
[C---:B------:R-:W-:Y:S08]  /*4330*/  HMMA.16816.F32.BF16 R84, R12.reuse, R26, RZ ;  /* 0x0000001a0c54723c */ /* 0x040ff000000418ff */
[C---:B--2---:R-:W-:Y:S08]  /*4340*/  HMMA.16816.F32.BF16 R80, R12.reuse, R36, RZ ;  /* 0x000000240c50723c */ /* 0x044ff000000418ff */
[----:B-----5:R-:W-:Y:S01]  /*4350*/  HMMA.16816.F32.BF16 R72, R12, R32, RZ ;  /* 0x000000200c48723c */ /* 0x020fe200000418ff */
[----:B---3--:R-:W-:-:S07]  /*4360*/  IADD3 R5, R3, 0x48, RZ ;  /* 0x0000004803057810 */ /* 0x008fce0007ffe0ff */
[C---:B------:R-:W-:Y:S08]  /*4370*/  HMMA.16816.F32.BF16 R64, R12.reuse, R28, RZ ;  /* 0x0000001c0c40723c */ /* 0x040ff000000418ff */
[C---:B------:R-:W-:Y:S08]  /*4380*/  HMMA.16816.F32.BF16 R76, R12.reuse, R38, RZ ;  /* 0x000000260c4c723c */ /* 0x040ff000000418ff */
[C---:B------:R-:W-:Y:S08]  /*4390*/  HMMA.16816.F32.BF16 R68, R12.reuse, R34, RZ ;  /* 0x000000220c44723c */ /* 0x040ff000000418ff */
[----:B------:R-:W-:Y:S08]  /*43a0*/  HMMA.16816.F32.BF16 R60, R12, R30, RZ ;  /* 0x0000001e0c3c723c */ /* 0x000ff000000418ff */
[C---:B----4-:R-:W-:Y:S08]  /*43b0*/  HMMA.16816.F32.BF16 R12, R16.reuse, R28, RZ ;  /* 0x0000001c100c723c */ /* 0x050ff000000418ff */
[C---:B------:R-:W-:Y:S08]  /*43c0*/  HMMA.16816.F32.BF16 R40, R16.reuse, R36, RZ ;  /* 0x000000241028723c */ /* 0x040ff000000418ff */
[C---:B------:R-:W-:Y:S08]  /*43d0*/  HMMA.16816.F32.BF16 R92, R16.reuse, R24, RZ ;  /* 0x00000018105c723c */ /* 0x040ff000000418ff */
[C---:B------:R-:W-:Y:S08]  /*43e0*/  HMMA.16816.F32.BF16 R104, R16.reuse, R26, RZ ;  /* 0x0000001a1068723c */ /* 0x040ff000000418ff */
[----:B------:R-:W-:Y:S01]  /*43f0*/  HMMA.16816.F32.BF16 R100, R16, R38, RZ ;  /* 0x000000261064723c */ /* 0x000fe200000418ff */
[----:B------:R-:W-:Y:S07]  /*4400*/  LDSM.16.M88.4 R36, [R230+0x8800] ;  /* 0x00880000e624783b */ /* 0x000fee0000000200 */
[----:B------:R-:W-:Y:S01]  /*4410*/  HMMA.16816.F32.BF16 R136, R20, R56, R12 ;  /* 0x000000381488723c */ /* 0x000fe2000004180c */
[----:B------:R-:W2:Y:S07]  /*4420*/  LDSM.16.M88.4 R12, [R234+0x2000] ;  /* 0x00200000ea0c783b */ /* 0x000eae0000000200 */
[C---:B------:R-:W-:Y:S08]  /*4430*/  HMMA.16816.F32.BF16 R24, R16.reuse, R32, RZ ;  /* 0x000000201018723c */ /* 0x040ff000000418ff */
[C---:B------:R-:W-:Y:S01]  /*4440*/  HMMA.16816.F32.BF16 R108, R16.reuse, R34, RZ ;  /* 0x00000022106c723c */ /* 0x040fe200000418ff */
[----:B------:R-:W-:Y:S07]  /*4450*/  LDSM.16.M88.4 R32, [R230+0x9000] ;  /* 0x00900000e620783b */ /* 0x000fee0000000200 */
[----:B------:R-:W-:Y:S01]  /*4460*/  HMMA.16816.F32.BF16 R96, R16, R30, RZ ;  /* 0x0000001e1060723c */ /* 0x000fe200000418ff */
[----:B------:R-:W-:Y:S04]  /*4470*/  LDSM.16.M88.4 R28, [R230+0x9800] ;  /* 0x00980000e61c783b */ /* 0x000fe80000000200 */
[----:B------:R-:W-:Y:S03]  /*4480*/  LDSM.16.M88.4 R16, [R234] ;  /* 0x00000000ea10783b */ /* 0x000fe60000000200 */
[-C--:B------:R-:W-:Y:S01]  /*4490*/  HMMA.16816.F32.BF16 R124, R20, R48.reuse, R40 ;  /* 0x00000030147c723c */ /* 0x080fe20000041828 */
[----:B------:R-:W3:Y:S07]  /*44a0*/  LDSM.16.M88.4 R40, [R230+0x8000] ;  /* 0x00800000e628783b */ /* 0x000eee0000000200 */
[C---:B------:R-:W-:Y:S08]  /*44b0*/  HMMA.16816.F32.BF16 R80, R8.reuse, R48, R80 ;  /* 0x000000300850723c */ /* 0x040ff00000041850 */
[C---:B------:R-:W-:Y:S08]  /*44c0*/  HMMA.16816.F32.BF16 R112, R8.reuse, R44, R88 ;  /* 0x0000002c0870723c */ /* 0x040ff00000041858 */
[C---:B-1----:R-:W-:Y:S01]  /*44d0*/  HMMA.16816.F32.BF16 R144, R8.reuse, R52, R72 ;  /* 0x000000340890723c */ /* 0x042fe20000041848 */
[----:B------:R-:W-:Y:S07]  /*44e0*/  LDSM.16.M88.4 R72, [R229+0x1800] ;  /* 0x00180000e548783b */ /* 0x000fee0000000200 */
[C---:B------:R-:W-:Y:S08]  /*44f0*/  HMMA.16816.F32.BF16 R132, R8.reuse, R56, R64 ;  /* 0x000000380884723c */ /* 0x040ff00000041840 */
[C---:B------:R-:W-:Y:S08]  /*4500*/  HMMA.16816.F32.BF16 R152, R8.reuse, R46, R84 ;  /* 0x0000002e0898723c */ /* 0x040ff00000041854 */
[C---:B------:R-:W-:Y:S08]  /*4510*/  HMMA.16816.F32.BF16 R148, R8.reuse, R50, R76 ;  /* 0x000000320894723c */ /* 0x040ff0000004184c */
[C---:B------:R-:W-:Y:S08]  /*4520*/  HMMA.16816.F32.BF16 R140, R8.reuse, R54, R68 ;  /* 0x00000036088c723c */ /* 0x040ff00000041844 */
[----:B------:R-:W-:Y:S01]  /*4530*/  HMMA.16816.F32.BF16 R120, R8, R58, R60 ;  /* 0x0000003a0878723c */ /* 0x000fe2000004183c */
[----:B------:R-:W-:Y:S07]  /*4540*/  LDSM.16.M88.4 R8, [R233+0x2000] ;  /* 0x00200000e908783b */ /* 0x000fee0000000200 */
[C---:B------:R-:W-:Y:S08]  /*4550*/  HMMA.16816.F32.BF16 R116, R20.reuse, R44, R92 ;  /* 0x0000002c1474723c */ /* 0x040ff0000004185c */
[C---:B------:R-:W-:Y:S01]  /*4560*/  HMMA.16816.F32.BF16 R92, R20.reuse, R46, R104 ;  /* 0x0000002e145c723c */ /* 0x040fe20000041868 */
[----:B------:R-:W-:Y:S07]  /*4570*/  LDSM.16.M88.4 R44, [R229+0x800] ;  /* 0x00080000e52c783b */ /* 0x000fee0000000200 */
[C---:B------:R-:W-:Y:S01]  /*4580*/  HMMA.16816.F32.BF16 R128, R20.reuse, R52, R24 ;  /* 0x000000341480723c */ /* 0x040fe20000041818 */
[----:B------:R-:W-:Y:S07]  /*4590*/  LDSM.16.M88.4 R24, [R229] ;  /* 0x00000000e518783b */ /* 0x000fee0000000200 */
[C---:B------:R-:W-:Y:S01]  /*45a0*/  HMMA.16816.F32.BF16 R100, R20.reuse, R50, R100 ;  /* 0x000000321464723c */ /* 0x040fe20000041864 */
[----:B------:R-:W-:Y:S07]  /*45b0*/  LDSM.16.M88.4 R48, [R229+0x1000] ;  /* 0x00100000e530783b */ /* 0x000fee0000000200 */
[C---:B------:R-:W-:Y:S08]  /*45c0*/  HMMA.16816.F32.BF16 R108, R20.reuse, R54, R108 ;  /* 0x00000036146c723c */ /* 0x040ff0000004186c */
[----:B------:R-:W-:Y:S01]  /*45d0*/  HMMA.16816.F32.BF16 R88, R20, R58, R96 ;  /* 0x0000003a1458723c */ /* 0x000fe20000041860 */
[----:B------:R-:W1:Y:S07]  /*45e0*/  LDSM.16.M88.4 R20, [R233] ;  /* 0x00000000e914783b */ /* 0x000e6e0000000200 */
[C---:B--2---:R-:W-:Y:S08]  /*45f0*/  HMMA.16816.F32.BF16 R76, R12.reuse, R36, R80 ;  /* 0x000000240c4c723c */ /* 0x044ff00000041850 */
[C---:B---3--:R-:W-:Y:S08]  /*4600*/  HMMA.16816.F32.BF16 R84, R12.reuse, R40, R112 ;  /* 0x000000280c54723c */ /* 0x048ff00000041870 */
        /* <DEDUP_REMOVED lines=9> */
[C---:B------:R-:W-:Y:S01]  /*46a0*/  HMMA.16816.F32.BF16 R92, R16.reuse, R36, R124 ;  /* 0x00000024105c723c */ /* 0x040fe2000004187c */
[----:B------:R-:W-:Y:S07]  /*46b0*/  LDSM.16.M88.4 R36, [R224+0xa000] ;  /* 0x00a00000e024783b */ /* 0x000fee0000000200 */
[C---:B------:R-:W-:Y:S08]  /*46c0*/  HMMA.16816.F32.BF16 R100, R16.reuse, R32, R128 ;  /* 0x000000201064723c */ /* 0x040ff00000041880 */
[----:B------:R-:W-:Y:S01]  /*46d0*/  HMMA.16816.F32.BF16 R108, R16, R34, R108 ;  /* 0x00000022106c723c */ /* 0x000fe2000004186c */
[----:B------:R-:W-:Y:S07]  /*46e0*/  LDSM.16.M88.4 R32, [R224+0xa800] ;  /* 0x00a80000e020783b */ /* 0x000fee0000000200 */
[----:B-1----:R-:W-:Y:S01]  /*46f0*/  HMMA.16816.F32.BF16 R112, R20, R24, R12 ;  /* 0x000000181470723c */ /* 0x002fe2000004180c */
[----:B------:R-:W1:Y:S07]  /*4700*/  LDSM.16.M88.4 R12, [R231+0x6000] ;  /* 0x00600000e70c783b */ /* 0x000e6e0000000200 */
[C---:B------:R-:W-:Y:S08]  /*4710*/  HMMA.16816.F32.BF16 R152, R16.reuse, R28, R136 ;  /* 0x0000001c1098723c */ /* 0x040ff00000041888 */
[----:B------:R-:W-:Y:S01]  /*4720*/  HMMA.16816.F32.BF16 R148, R16, R30, R88 ;  /* 0x0000001e1094723c */ /* 0x000fe20000041858 */
[----:B------:R-:W2:Y:S04]  /*4730*/  LDSM.16.M88.4 R28, [R224+0xb000] ;  /* 0x00b00000e01c783b */ /* 0x000ea80000000200 */
[----:B------:R-:W-:Y:S03]  /*4740*/  LDSM.16.M88.4 R16, [R231+0x4000] ;  /* 0x00400000e710783b */ /* 0x000fe60000000200 */
[C---:B------:R-:W-:Y:S08]  /*4750*/  HMMA.16816.F32.BF16 R144, R8.reuse, R24, R84 ;  /* 0x000000180890723c */ /* 0x040ff00000041854 */
[-C--:B------:R-:W-:Y:S08]  /*4760*/  HMMA.16816.F32.BF16 R140, R8, R26.reuse, R80 ;  /* 0x0000001a088c723c */ /* 0x080ff00000041850 */
[----:B------:R-:W-:Y:S01]  /*4770*/  HMMA.16816.F32.BF16 R104, R20, R26, R40 ;  /* 0x0000001a1468723c */ /* 0x000fe20000041828 */
[----:B------:R-:W3:Y:S04]  /*4780*/  LDSM.16.M88.4 R24, [R224+0xb800] ;  /* 0x00b80000e018783b */ /* 0x000ee80000000200 */
[----:B------:R-:W-:Y:S03]  /*4790*/  LDSM.16.M88.4 R40, [R235+0x3000] ;  /* 0x00300000eb28783b */ /* 0x000fe60000000200 */
[C---:B------:R-:W-:Y:S08]  /*47a0*/  HMMA.16816.F32.BF16 R128, R8.reuse, R48, R64 ;  /* 0x000000300880723c */ /* 0x040ff00000041840 */
[C---:B------:R-:W-:Y:S08]  /*47b0*/  HMMA.16816.F32.BF16 R124, R8.reuse, R50, R60 ;  /* 0x00000032087c723c */ /* 0x040ff0000004183c */
[C---:B------:R-:W-:Y:S08]  /*47c0*/  HMMA.16816.F32.BF16 R120, R8.reuse, R72, R56 ;  /* 0x000000480878723c */ /* 0x040ff00000041838 */
[C---:B------:R-:W-:Y:S08]  /*47d0*/  HMMA.16816.F32.BF16 R136, R8.reuse, R44, R76 ;  /* 0x0000002c0888723c */ /* 0x040ff0000004184c */
[C---:B------:R-:W-:Y:S01]  /*47e0*/  HMMA.16816.F32.BF16 R132, R8.reuse, R46, R68 ;  /* 0x0000002e0884723c */ /* 0x040fe20000041844 */
[----:B------:R-:W-:Y:S07]  /*47f0*/  LDSM.16.M88.4 R68, [R235+0x3800] ;  /* 0x00380000eb44783b */ /* 0x000fee0000000200 */
[----:B------:R-:W-:Y:S01]  /*4800*/  HMMA.16816.F32.BF16 R116, R8, R74, R52 ;  /* 0x0000004a0874723c */ /* 0x000fe20000041834 */
[----:B------:R-:W-:Y:S07]  /*4810*/  LDSM.16.M88.4 R8, [R232+0x6000] ;  /* 0x00600000e808783b */ /* 0x000fee0000000200 */
[C---:B------:R-:W-:Y:S08]  /*4820*/  HMMA.16816.F32.BF16 R84, R20.reuse, R48, R100 ;  /* 0x000000301454723c */ /* 0x040ff00000041864 */
[C---:B------:R-:W-:Y:S01]  /*4830*/  HMMA.16816.F32.BF16 R80, R20.reuse, R50, R108 ;  /* 0x000000321450723c */ /* 0x040fe2000004186c */
[----:B------:R-:W4:Y:S07]  /*4840*/  LDSM.16.M88.4 R48, [R235+0x2000] ;  /* 0x00200000eb30783b */ /* 0x000f2e0000000200 */
[C---:B------:R-:W-:Y:S08]  /*4850*/  HMMA.16816.F32.BF16 R92, R20.reuse, R44, R92 ;  /* 0x0000002c145c723c */ /* 0x040ff0000004185c */
[C---:B------:R-:W-:Y:S01]  /*4860*/  HMMA.16816.F32.BF16 R88, R20.reuse, R46, R96 ;  /* 0x0000002e1458723c */ /* 0x040fe20000041860 */
[----:B------:R-:W5:Y:S07]  /*4870*/  LDSM.16.M88.4 R44, [R235+0x2800] ;  /* 0x00280000eb2c783b */ /* 0x000f6e0000000200 */
[C---:B------:R-:W-:Y:S08]  /*4880*/  HMMA.16816.F32.BF16 R76, R20.reuse, R72, R152 ;  /* 0x00000048144c723c */ /* 0x040ff00000041898 */
[----:B------:R-:W-:Y:S08]  /*4890*/  HMMA.16816.F32.BF16 R72, R20, R74, R148 ;  /* 0x0000004a1448723c */ /* 0x000ff00000041894 */
[C---:B-1----:R-:W-:Y:S08]  /*48a0*/  HMMA.16816.F32.BF16 R64, R12.reuse, R36, R144 ;  /* 0x000000240c40723c */ /* 0x042ff00000041890 */
[C---:B--2---:R-:W-:Y:S08]  /*48b0*/  HMMA.16816.F32.BF16 R20, R12.reuse, R28, R128 ;  /* 0x0000001c0c14723c */ /* 0x044ff00000041880 */
[C---:B------:R-:W-:Y:S08]  /*48c0*/  HMMA.16816.F32.BF16 R96, R12.reuse, R30, R124 ;  /* 0x0000001e0c60723c */ /* 0x040ff0000004187c */
[C---:B---3--:R-:W-:Y:S08]  /*48d0*/  HMMA.16816.F32.BF16 R108, R12.reuse, R24, R120 ;  /* 0x000000180c6c723c */ /* 0x048ff00000041878 */
[C---:B------:R-:W-:Y:S08]  /*48e0*/  HMMA.16816.F32.BF16 R60, R12.reuse, R38, R140 ;  /* 0x000000260c3c723c */ /* 0x040ff0000004188c */
[C---:B------:R-:W-:Y:S08]  /*48f0*/  HMMA.16816.F32.BF16 R56, R12.reuse, R32, R136 ;  /* 0x000000200c38723c */ /* 0x040ff00000041888 */
[C---:B------:R-:W-:Y:S08]  /*4900*/  HMMA.16816.F32.BF16 R52, R12.reuse, R34, R132 ;  /* 0x000000220c34723c */ /* 0x040ff00000041884 */
[----:B------:R-:W-:Y:S01]  /*4910*/  HMMA.16816.F32.BF16 R120, R12, R26, R116 ;  /* 0x0000001a0c78723c */ /* 0x000fe20000041874 */
[----:B------:R-:W1:Y:S07]  /*4920*/  LDSM.16.M88.4 R12, [R232+0x4000] ;  /* 0x00400000e80c783b */ /* 0x000e6e0000000200 */
[C---:B------:R-:W-:Y:S08]  /*4930*/  HMMA.16816.F32.BF16 R128, R16.reuse, R36, R112 ;  /* 0x000000241080723c */ /* 0x040ff00000041870 */
[C---:B------:R-:W-:Y:S01]  /*4940*/  HMMA.16816.F32.BF16 R124, R16.reuse, R38, R104 ;  /* 0x00000026107c723c */ /* 0x040fe20000041868 */
[----:B------:R-:W-:Y:S07]  /*4950*/  LDSM.16.M88.4 R36, [R230+0xa800] ;  /* 0x00a80000e624783b */ /* 0x000fee0000000200 */
[C---:B------:R-:W-:Y:S08]  /*4960*/  HMMA.16816.F32.BF16 R116, R16.reuse, R32, R92 ;  /* 0x000000201074723c */ /* 0x040ff0000004185c */
[C---:B------:R-:W-:Y:S08]  /*4970*/  HMMA.16816.F32.BF16 R112, R16.reuse, R34, R88 ;  /* 0x000000221070723c */ /* 0x040ff00000041858 */
[C---:B------:R-:W-:Y:S08]  /*4980*/  HMMA.16816.F32.BF16 R104, R16.reuse, R28, R84 ;  /* 0x0000001c1068723c */ /* 0x040ff00000041854 */
[C---:B------:R-:W-:Y:S08]  /*4990*/  HMMA.16816.F32.BF16 R100, R16.reuse, R30, R80 ;  /* 0x0000001e1064723c */ /* 0x040ff00000041850 */
[C---:B------:R-:W-:Y:S08]  /*49a0*/  HMMA.16816.F32.BF16 R28, R16.reuse, R24, R76 ;  /* 0x00000018101c723c */ /* 0x040ff0000004184c */
[----:B------:R-:W-:Y:S01]  /*49b0*/  HMMA.16816.F32.BF16 R92, R16, R26, R72 ;  /* 0x0000001a105c723c */ /* 0x000fe20000041848 */
[----:B------:R-:W-:Y:S04]  /*49c0*/  LDSM.16.M88.4 R24, [R230+0xa000] ;  /* 0x00a00000e618783b */ /* 0x000fe80000000200 */
[----:B------:R-:W-:Y:S03]  /*49d0*/  LDSM.16.M88.4 R16, [R234+0x4000] ;  /* 0x00400000ea10783b */ /* 0x000fe60000000200 */
[C---:B----4-:R-:W-:Y:S08]  /*49e0*/  HMMA.16816.F32.BF16 R32, R8.reuse, R48, R64 ;  /* 0x000000300820723c */ /* 0x050ff00000041840 */
[C---:B------:R-:W-:Y:S01]  /*49f0*/  HMMA.16816.F32.BF16 R76, R8.reuse, R40, R20 ;  /* 0x00000028084c723c */ /* 0x040fe20000041814 */
[----:B------:R-:W2:Y:S07]  /*4a00*/  LDSM.16.M88.4 R20, [R234+0x6000] ;  /* 0x00600000ea14783b */ /* 0x000eae0000000200 */
[C---:B------:R-:W-:Y:S01]  /*4a10*/  HMMA.16816.F32.BF16 R72, R8.reuse, R42, R96 ;  /* 0x0000002a0848723c */ /* 0x040fe20000041860 */
[----:B------:R-:W3:Y:S07]  /*4a20*/  LDSM.16.M88.4 R96, [R230+0xb000] ;  /* 0x00b00000e660783b */ /* 0x000eee0000000200 */
[C---:B------:R-:W-:Y:S01]  /*4a30*/  HMMA.16816.F32.BF16 R64, R8.reuse, R68, R108 ;  /* 0x000000440840723c */ /* 0x040fe2000004186c */
[----:B------:R-:W4:Y:S07]  /*4a40*/  LDSM.16.M88.4 R108, [R230+0xb800] ;  /* 0x00b80000e66c783b */ /* 0x000f2e0000000200 */
[C---:B-----5:R-:W-:Y:S08]  /*4a50*/  HMMA.16816.F32.BF16 R84, R8.reuse, R44, R56 ;  /* 0x0000002c0854723c */ /* 0x060ff00000041838 */
[C---:B------:R-:W-:Y:S08]  /*4a60*/  HMMA.16816.F32.BF16 R88, R8.reuse, R50, R60 ;  /* 0x000000320858723c */ /* 0x040ff0000004183c */
[C---:B------:R-:W-:Y:S08]  /*4a70*/  HMMA.16816.F32.BF16 R80, R8.reuse, R46, R52 ;  /* 0x0000002e0850723c */ /* 0x040ff00000041834 */
[----:B------:R-:W-:Y:S01]  /*4a80*/  HMMA.16816.F32.BF16 R56, R8, R70, R120 ;  /* 0x000000460838723c */ /* 0x000fe20000041878 */
[----:B------:R-:W-:Y:S07]  /*4a90*/  LDSM.16.M88.4 R8, [R233+0x6000] ;  /* 0x00600000e908783b */ /* 0x000fee0000000200 */
[C---:B-1----:R-:W-:Y:S08]  /*4aa0*/  HMMA.16816.F32.BF16 R52, R12.reuse, R48, R128 ;  /* 0x000000300c34723c */ /* 0x042ff00000041880 */
[C---:B------:R-:W-:Y:S08]  /*4ab0*/  HMMA.16816.F32.BF16 R60, R12.reuse, R50, R124 ;  /* 0x000000320c3c723c */ /* 0x040ff0000004187c */
[C---:B------:R-:W-:Y:S08]  /*4ac0*/  HMMA.16816.F32.BF16 R48, R12.reuse, R44, R116 ;  /* 0x0000002c0c30723c */ /* 0x040ff00000041874 */
[C---:B------:R-:W-:Y:S08]  /*4ad0*/  HMMA.16816.F32.BF16 R44, R12.reuse, R46, R112 ;  /* 0x0000002e0c2c723c */ /* 0x040ff00000041870 */
[C---:B------:R-:W-:Y:S08]  /*4ae0*/  HMMA.16816.F32.BF16 R104, R12.reuse, R40, R104 ;  /* 0x000000280c68723c */ /* 0x040ff00000041868 */
[C---:B------:R-:W-:Y:S08]  /*4af0*/  HMMA.16816.F32.BF16 R112, R12.reuse, R42, R100 ;  /* 0x0000002a0c70723c */ /* 0x040ff00000041864 */
[C---:B------:R-:W-:Y:S01]  /*4b00*/  HMMA.16816.F32.BF16 R124, R12.reuse, R68, R28 ;  /* 0x000000440c7c723c */ /* 0x040fe2000004181c */
[----:B------:R-:W1:Y:S07]  /*4b10*/  LDSM.16.M88.4 R28, [R229+0x2000] ;  /* 0x00200000e51c783b */ /* 0x000e6e0000000200 */
[----:B------:R-:W-:Y:S01]  /*4b20*/  HMMA.16816.F32.BF16 R128, R12, R70, R92 ;  /* 0x000000460c80723c */ /* 0x000fe2000004185c */
[----:B------:R-:W5:Y:S07]  /*4b30*/  LDSM.16.M88.4 R12, [R233+0x4000] ;  /* 0x00400000e90c783b */ /* 0x000f6e0000000200 */
[C---:B--2---:R-:W-:Y:S08]  /*4b40*/  HMMA.16816.F32.BF16 R32, R20.reuse, R24, R32 ;  /* 0x000000181420723c */ /* 0x044ff00000041820 */
[C---:B------:R-:W-:Y:S08]  /*4b50*/  HMMA.16816.F32.BF16 R40, R20.reuse, R26, R88 ;  /* 0x0000001a1428723c */ /* 0x040ff00000041858 */
[C---:B------:R-:W-:Y:S08]  /*4b60*/  HMMA.16816.F32.BF16 R84, R20.reuse, R36, R84 ;  /* 0x000000241454723c */ /* 0x040ff00000041854 */
[C---:B------:R-:W-:Y:S08]  /*4b70*/  HMMA.16816.F32.BF16 R80, R20.reuse, R38, R80 ;  /* 0x000000261450723c */ /* 0x040ff00000041850 */
[C---:B---3--:R-:W-:Y:S08]  /*4b80*/  HMMA.16816.F32.BF16 R92, R20.reuse, R96, R76 ;  /* 0x00000060145c723c */ /* 0x048ff0000004184c */
[C---:B------:R-:W-:Y:S08]  /*4b90*/  HMMA.16816.F32.BF16 R100, R20.reuse, R98, R72 ;  /* 0x000000621464723c */ /* 0x040ff00000041848 */
[C---:B----4-:R-:W-:Y:S08]  /*4ba0*/  HMMA.16816.F32.BF16 R120, R20.reuse, R108, R64 ;  /* 0x0000006c1478723c */ /* 0x050ff00000041840 */
[----:B------:R-:W-:Y:S08]  /*4bb0*/  HMMA.16816.F32.BF16 R116, R20, R110, R56 ;  /* 0x0000006e1474723c */ /* 0x000ff00000041838 */
[C---:B------:R-:W-:Y:S08]  /*4bc0*/  HMMA.16816.F32.BF16 R20, R16.reuse, R24, R52 ;  /* 0x000000181014723c */ /* 0x040ff00000041834 */
[----:B------:R-:W-:Y:S08]  /*4bd0*/  HMMA.16816.F32.BF16 R60, R16, R26, R60 ;  /* 0x0000001a103c723c */ /* 0x000ff0000004183c */
[-C--:B-1----:R-:W-:Y:S08]  /*4be0*/  HMMA.16816.F32.BF16 R32, R8, R28.reuse, R32 ;  /* 0x0000001c0820723c */ /* 0x082ff00000041820 */
[----:B-----5:R-:W-:Y:S07]  /*4bf0*/  HMMA.16816.F32.BF16 R24, R12, R28, R20 ;  /* 0x0000001c0c18723c */ /* 0x020fee0000041814 */
[C---:B------:R-:W-:Y:S01]  /*4c00*/  IADD3 R20, R3.reuse, UR5, RZ ;  /* 0x0000000503147c10 */ /* 0x040fe2000fffe0ff */
[----:B------:R-:W-:Y:S01]  /*4c10*/  HMMA.16816.F32.BF16 R48, R16, R36, R48 ;  /* 0x000000241030723c */ /* 0x000fe20000041830 */
[----:B------:R-:W-:-:S02]  /*4c20*/  IADD3 R21, R3, UR4, RZ ;  /* 0x0000000403157c10 */ /* 0x000fc4000fffe0ff */
[----:B------:R-:W-:Y:S02]  /*4c30*/  IMNMX R248, RZ, R20, !PT ;  /* 0x00000014fff87217 */ /* 0x000fe40007800200 */
[----:B------:R-:W-:Y:S02]  /*4c40*/  IMNMX R252, R21, UR16, PT ;  /* 0x0000001015fc7c17 */ /* 0x000fe4000b800200 */
[----:B------:R-:W-:Y:S01]  /*4c50*/  IADD3 R20, R7, UR5, RZ ;  /* 0x0000000507147c10 */ /* 0x000fe2000fffe0ff */
[----:B------:R-:W-:Y:S01]  /*4c60*/  HMMA.16816.F32.BF16 R40, R8, R30, R40 ;  /* 0x0000001e0828723c */ /* 0x000fe20000041828 */
[----:B------:R-:W-:Y:S02]  /*4c70*/  IADD3 R21, R6, UR5, RZ ;  /* 0x0000000506157c10 */ /* 0x000fe4000fffe0ff */
[----:B------:R-:W-:Y:S02]  /*4c80*/  IADD3 R22, R5, UR5, RZ ;  /* 0x0000000505167c10 */ /* 0x000fe4000fffe0ff */
[----:B------:R-:W-:-:S02]  /*4c90*/  IMNMX R247, RZ, R20, !PT ;  /* 0x00000014fff77217 */ /* 0x000fc40007800200 */
[----:B------:R-:W-:Y:S01]  /*4ca0*/  IMNMX R246, RZ, R21, !PT ;  /* 0x00000015fff67217 */ /* 0x000fe20007800200 */
[----:B------:R-:W-:Y:S01]  /*4cb0*/  HMMA.16816.F32.BF16 R28, R12, R30, R60 ;  /* 0x0000001e0c1c723c */ /* 0x000fe2000004183c */
[----:B------:R-:W-:Y:S02]  /*4cc0*/  IMNMX R245, RZ, R22, !PT ;  /* 0x00000016fff57217 */ /* 0x000fe40007800200 */
[----:B------:R-:W1:Y:S01]  /*4cd0*/  LDSM.16.M88.4 R20, [R229+0x2800] ;  /* 0x00280000e514783b */ /* 0x000e620000000200 */
[----:B------:R-:W-:Y:S02]  /*4ce0*/  IADD3 R7, R7, UR4, RZ ;  /* 0x0000000407077c10 */ /* 0x000fe4000fffe0ff */
[----:B------:R-:W-:Y:S02]  /*4cf0*/  IADD3 R3, R0, 0x1, RZ ;  /* 0x0000000100037810 */ /* 0x000fe40007ffe0ff */
[----:B------:R-:W-:Y:S01]  /*4d00*/  IMNMX R251, R7, UR16, PT ;  /* 0x0000001007fb7c17 */ /* 0x000fe2000b800200 */
[----:B------:R-:W-:Y:S01]  /*4d10*/  HMMA.16816.F32.BF16 R44, R16, R38, R44 ;  /* 0x00000026102c723c */ /* 0x000fe2000004182c */
[----:B------:R-:W-:-:S02]  /*4d20*/  IADD3 R6, R6, UR4, RZ ;  /* 0x0000000406067c10 */ /* 0x000fc4000fffe0ff */
[----:B------:R-:W-:Y:S02]  /*4d30*/  IADD3 R5, R5, UR4, RZ ;  /* 0x0000000405057c10 */ /* 0x000fe4000fffe0ff */
[CC--:B------:R-:W-:Y:S02]  /*4d40*/  ISETP.GE.AND P6, PT, R0.reuse, R252.reuse, PT ;  /* 0x000000fc0000720c */ /* 0x0c0fe40003fc6270 */
[C---:B------:R-:W-:Y:S01]  /*4d50*/  ISETP.GE.AND P5, PT, R3.reuse, R252, PT ;  /* 0x000000fc0300720c */ /* 0x040fe20003fa6270 */
[----:B------:R-:W-:Y:S01]  /*4d60*/  HMMA.16816.F32.BF16 R36, R16, R96, R104 ;  /* 0x000000601024723c */ /* 0x000fe20000041868 */
[-C--:B------:R-:W-:Y:S02]  /*4d70*/  ISETP.GE.AND P4, PT, R3, R251.reuse, PT ;  /* 0x000000fb0300720c */ /* 0x080fe40003f86270 */
[----:B------:R-:W-:Y:S02]  /*4d80*/  ISETP.GE.AND P1, PT, R0, R251, PT ;  /* 0x000000fb0000720c */ /* 0x000fe40003f26270 */
[----:B------:R-:W-:-:S02]  /*4d90*/  IMNMX R250, R6, UR16, PT ;  /* 0x0000001006fa7c17 */ /* 0x000fc4000b800200 */
[----:B------:R-:W-:Y:S02]  /*4da0*/  IMNMX R249, R5, UR16, PT ;  /* 0x0000001005f97c17 */ /* 0x000fe4000b800200 */
[CC--:B------:R-:W-:Y:S02]  /*4db0*/  ISETP.LT.OR P5, PT, R3.reuse, R248.reuse, P5 ;  /* 0x000000f80300720c */ /* 0x0c0fe40002fa1670 */
[CC--:B------:R-:W-:Y:S02]  /*4dc0*/  ISETP.LT.OR P4, PT, R3.reuse, R247.reuse, P4 ;  /* 0x000000f70300720c */ /* 0x0c0fe40002781670 */
[C---:B------:R-:W-:Y:S02]  /*4dd0*/  ISETP.LT.OR P6, PT, R0.reuse, R248, P6 ;  /* 0x000000f80000720c */ /* 0x040fe400037c1670 */
[----:B------:R-:W-:Y:S02]  /*4de0*/  ISETP.LT.OR P1, PT, R0, R247, P1 ;  /* 0x000000f70000720c */ /* 0x000fe40000f21670 */
[----:B------:R-:W-:-:S02]  /*4df0*/  ISETP.GE.AND P3, PT, R3, R250, PT ;  /* 0x000000fa0300720c */ /* 0x000fc40003f66270 */
[----:B------:R-:W-:Y:S02]  /*4e00*/  ISETP.GE.AND P0, PT, R3, R249, PT ;  /* 0x000000f90300720c */ /* 0x000fe40003f06270 */
[----:B------:R-:W-:Y:S02]  /*4e10*/  ISETP.GE.AND P2, PT, R0, R250, PT ;  /* 0x000000fa0000720c */ /* 0x000fe40003f46270 */
[----:B------:R-:W-:Y:S02]  /*4e20*/  FSEL R61, R24, -INF , !P6 ;  /* 0xff800000183d7808 */ /* 0x000fe40007000000 */
[----:B------:R-:W-:Y:S01]  /*4e30*/  FSEL R71, R26, -INF , !P1 ;  /* 0xff8000001a477808 */ /* 0x000fe20004800000 */
[----:B-1----:R-:W-:Y:S01]  /*4e40*/  HMMA.16816.F32.BF16 R48, R12, R20, R48 ;  /* 0x000000140c30723c */ /* 0x002fe20000041830 */
[----:B------:R-:W-:Y:S02]  /*4e50*/  FSEL R59, R25, -INF , !P5 ;  /* 0xff800000193b7808 */ /* 0x000fe40006800000 */
[----:B------:R-:W-:-:S02]  /*4e60*/  FSEL R69, R27, -INF , !P4 ;  /* 0xff8000001b457808 */ /* 0x000fc40006000000 */
[----:B------:R-:W1:Y:S01]  /*4e70*/  LDSM.16.M88.4 R24, [R229+0x3000] ;  /* 0x00300000e518783b */ /* 0x000e620000000200 */
[CC--:B------:R-:W-:Y:S02]  /*4e80*/  ISETP.LT.OR P3, PT, R3.reuse, R246.reuse, P3 ;  /* 0x000000f60300720c */ /* 0x0c0fe40001f61670 */
[----:B------:R-:W-:Y:S01]  /*4e90*/  ISETP.LT.OR P0, PT, R3, R245, P0 ;  /* 0x000000f50300720c */ /* 0x000fe20000701670 */
[----:B------:R-:W-:Y:S01]  /*4ea0*/  HMMA.16816.F32.BF16 R52, R12, R22, R44 ;  /* 0x000000160c34723c */ /* 0x000fe2000004182c */
[C---:B------:R-:W-:Y:S02]  /*4eb0*/  ISETP.LT.OR P2, PT, R0.reuse, R246, P2 ;  /* 0x000000f60000720c */ /* 0x040fe40001741670 */
[C---:B------:R-:W-:Y:S02]  /*4ec0*/  IADD3 R3, R0.reuse, 0x8, RZ ;  /* 0x0000000800037810 */ /* 0x040fe40007ffe0ff */
[----:B------:R-:W-:Y:S02]  /*4ed0*/  ISETP.GE.AND P6, PT, R0, R249, PT ;  /* 0x000000f90000720c */ /* 0x000fe40003fc6270 */
[----:B------:R-:W-:Y:S01]  /*4ee0*/  FSEL R89, R32, -INF , !P2 ;  /* 0xff80000020597808 */ /* 0x000fe20005000000 */
[----:B------:R-:W-:Y:S01]  /*4ef0*/  HMMA.16816.F32.BF16 R44, R16, R98, R112 ;  /* 0x00000062102c723c */ /* 0x000fe20000041870 */
[----:B------:R-:W-:-:S02]  /*4f00*/  ISETP.GE.AND P1, PT, R3, R252, PT ;  /* 0x000000fc0300720c */ /* 0x000fc40003f26270 */
[C---:B------:R-:W-:Y:S02]  /*4f10*/  ISETP.GE.AND P2, PT, R3.reuse, R251, PT ;  /* 0x000000fb0300720c */ /* 0x040fe40003f46270 */
[C---:B------:R-:W-:Y:S02]  /*4f20*/  ISETP.LT.OR P6, PT, R0.reuse, R245, P6 ;  /* 0x000000f50000720c */ /* 0x040fe400037c1670 */
[C---:B------:R-:W-:Y:S02]  /*4f30*/  ISETP.LT.OR P1, PT, R3.reuse, R248, P1 ;  /* 0x000000f80300720c */ /* 0x040fe40000f21670 */
[----:B------:R-:W-:Y:S02]  /*4f40*/  ISETP.LT.OR P2, PT, R3, R247, P2 ;  /* 0x000000f70300720c */ /* 0x000fe40001741670 */
[----:B------:R-:W-:Y:S02]  /*4f50*/  IADD3 R5, R0, 0x9, RZ ;  /* 0x0000000900057810 */ /* 0x000fe40007ffe0ff */
[----:B------:R-:W-:-:S02]  /*4f60*/  FSEL R91, R34, -INF , !P6 ;  /* 0xff800000225b7808 */ /* 0x000fc40007000000 */
[----:B------:R-:W-:Y:S02]  /*4f70*/  FSEL R88, R33, -INF , !P3 ;  /* 0xff80000021587808 */ /* 0x000fe40005800000 */
[C---:B------:R-:W-:Y:S02]  /*4f80*/  ISETP.GE.AND P6, PT, R3.reuse, R250, PT ;  /* 0x000000fa0300720c */ /* 0x040fe40003fc6270 */
[----:B------:R-:W-:Y:S02]  /*4f90*/  ISETP.GE.AND P3, PT, R3, R249, PT ;  /* 0x000000f90300720c */ /* 0x000fe40003f66270 */
[----:B------:R-:W-:Y:S02]  /*4fa0*/  FSEL R60, R28, -INF , !P1 ;  /* 0xff8000001c3c7808 */ /* 0x000fe40004800000 */
[----:B------:R-:W-:Y:S02]  /*4fb0*/  FSEL R70, R30, -INF , !P2 ;  /* 0xff8000001e467808 */ /* 0x000fe40005000000 */
[----:B------:R-:W-:-:S02]  /*4fc0*/  FSEL R90, R35, -INF , !P0 ;  /* 0xff800000235a7808 */ /* 0x000fc40004000000 */
[C---:B------:R-:W-:Y:S01]  /*4fd0*/  ISETP.GE.AND P1, PT, R5.reuse, R250, PT ;  /* 0x000000fa0500720c */ /* 0x040fe20003f26270 */
[----:B------:R-:W-:Y:S01]  /*4fe0*/  HMMA.16816.F32.BF16 R32, R8, R20, R84 ;  /* 0x000000140820723c */ /* 0x000fe20000041854 */
[----:B------:R-:W-:Y:S02]  /*4ff0*/  ISETP.GE.AND P2, PT, R5, R249, PT ;  /* 0x000000f90500720c */ /* 0x000fe40003f46270 */
[CC--:B------:R-:W-:Y:S02]  /*5000*/  ISETP.LT.OR P6, PT, R3.reuse, R246.reuse, P6 ;  /* 0x000000f60300720c */ /* 0x0c0fe400037c1670 */
[----:B------:R-:W-:Y:S02]  /*5010*/  ISETP.LT.OR P3, PT, R3, R245, P3 ;  /* 0x000000f50300720c */ /* 0x000fe40001f61670 */
[----:B------:R-:W-:Y:S01]  /*5020*/  IADD3 R3, R0, 0x10, RZ ;  /* 0x0000001000037810 */ /* 0x000fe20007ffe0ff */
[----:B-1----:R-:W-:Y:S01]  /*5030*/  HMMA.16816.F32.BF16 R36, R12, R24, R36 ;  /* 0x000000180c24723c */ /* 0x002fe20000041824 */
[----:B------:R-:W-:-:S02]  /*5040*/  ISETP.LT.OR P1, PT, R5, R246, P1 ;  /* 0x000000f60500720c */ /* 0x000fc40000f21670 */
[C---:B------:R-:W-:Y:S02]  /*5050*/  ISETP.LT.OR P2, PT, R5.reuse, R245, P2 ;  /* 0x000000f50500720c */ /* 0x040fe40001741670 */
[-C--:B------:R-:W-:Y:S02]  /*5060*/  ISETP.GE.AND P5, PT, R5, R252.reuse, PT ;  /* 0x000000fc0500720c */ /* 0x080fe40003fa6270 */
[----:B------:R-:W-:Y:S02]  /*5070*/  ISETP.GE.AND P0, PT, R3, R252, PT ;  /* 0x000000fc0300720c */ /* 0x000fe40003f06270 */
[----:B------:R-:W-:Y:S02]  /*5080*/  ISETP.GE.AND P4, PT, R5, R251, PT ;  /* 0x000000fb0500720c */ /* 0x000fe40003f86270 */
[----:B------:R-:W-:Y:S02]  /*5090*/  FSEL R74, R40, -INF , !P6 ;  /* 0xff800000284a7808 */ /* 0x000fe40007000000 */
[----:B------:R-:W-:-:S02]  /*50a0*/  FSEL R79, R42, -INF , !P3 ;  /* 0xff8000002a4f7808 */ /* 0x000fc40005800000 */
        /* <DEDUP_REMOVED lines=9> */
[C---:B------:R-:W-:Y:S02]  /*5140*/  ISETP.GE.AND P6, PT, R3.reuse, R251, PT ;  /* 0x000000fb0300720c */ /* 0x040fe40003fc6270 */
[C---:B------:R-:W-:Y:S02]  /*5150*/  ISETP.GE.AND P3, PT, R3.reuse, R250, PT ;  /* 0x000000fa0300720c */ /* 0x040fe40003f66270 */
[----:B------:R-:W-:Y:S02]  /*5160*/  ISETP.GE.AND P1, PT, R3, R249, PT ;  /* 0x000000f90300720c */ /* 0x000fe40003f26270 */
[----:B------:R-:W-:-:S02]  /*5170*/  IADD3 R5, R0, 0x11, RZ ;  /* 0x0000001100057810 */ /* 0x000fc40007ffe0ff */
[C---:B------:R-:W-:Y:S02]  /*5180*/  ISETP.LT.OR P6, PT, R3.reuse, R247, P6 ;  /* 0x000000f70300720c */ /* 0x040fe400037c1670 */
[C---:B------:R-:W-:Y:S02]  /*5190*/  ISETP.LT.OR P3, PT, R3.reuse, R246, P3 ;  /* 0x000000f60300720c */ /* 0x040fe40001f61670 */
[----:B------:R-:W-:Y:S02]  /*51a0*/  ISETP.LT.OR P1, PT, R3, R245, P1 ;  /* 0x000000f50300720c */ /* 0x000fe40000f21670 */
[----:B------:R-:W-:Y:S02]  /*51b0*/  FSEL R66, R31, -INF , !P4 ;  /* 0xff8000001f427808 */ /* 0x000fe40006000000 */
[----:B------:R-:W-:Y:S02]  /*51c0*/  FSEL R57, R48, -INF , !P0 ;  /* 0xff80000030397808 */ /* 0x000fe40004000000 */
[----:B------:R-:W-:-:S02]  /*51d0*/  IADD3 R3, R0, 0x18, RZ ;  /* 0x0000001800037810 */ /* 0x000fc40007ffe0ff */
[C---:B------:R-:W-:Y:S02]  /*51e0*/  ISETP.GE.AND P4, PT, R5.reuse, R250, PT ;  /* 0x000000fa0500720c */ /* 0x040fe40003f86270 */
[----:B------:R-:W-:Y:S02]  /*51f0*/  ISETP.GE.AND P0, PT, R5, R249, PT ;  /* 0x000000f90500720c */ /* 0x000fe40003f06270 */
[----:B------:R-:W-:Y:S02]  /*5200*/  FSEL R58, R29, -INF , !P5 ;  /* 0xff8000001d3a7808 */ /* 0x000fe40006800000 */
[----:B------:R-:W-:Y:S01]  /*5210*/  FSEL R64, R50, -INF , !P6 ;  /* 0xff80000032407808 */ /* 0x000fe20007000000 */
[----:B------:R-:W-:Y:S01]  /*5220*/  HMMA.16816.F32.BF16 R28, R8, R24, R92 ;  /* 0x00000018081c723c */ /* 0x000fe2000004185c */
[C---:B------:R-:W-:Y:S02]  /*5230*/  ISETP.GE.AND P2, PT, R5.reuse, R252, PT ;  /* 0x000000fc0500720c */ /* 0x040fe40003f46270 */
[----:B------:R-:W-:-:S02]  /*5240*/  ISETP.GE.AND P5, PT, R5, R251, PT ;  /* 0x000000fb0500720c */ /* 0x000fc40003fa6270 */
[C---:B------:R-:W-:Y:S02]  /*5250*/  ISETP.LT.OR P4, PT, R5.reuse, R246, P4 ;  /* 0x000000f60500720c */ /* 0x040fe40002781670 */
[----:B------:R-:W-:Y:S02]  /*5260*/  ISETP.LT.OR P0, PT, R5, R245, P0 ;  /* 0x000000f50500720c */ /* 0x000fe40000701670 */
[----:B------:R-:W-:Y:S02]  /*5270*/  ISETP.GE.AND P6, PT, R3, R252, PT ;  /* 0x000000fc0300720c */ /* 0x000fe40003fc6270 */
[C---:B------:R-:W-:Y:S02]  /*5280*/  ISETP.LT.OR P2, PT, R5.reuse, R248, P2 ;  /* 0x000000f80500720c */ /* 0x040fe40001741670 */
[----:B------:R-:W-:Y:S02]  /*5290*/  ISETP.LT.OR P5, PT, R5, R247, P5 ;  /* 0x000000f70500720c */ /* 0x000fe40002fa1670 */
[----:B------:R-:W-:-:S02]  /*52a0*/  FSEL R68, R32, -INF , !P3 ;  /* 0xff80000020447808 */ /* 0x000fc40005800000 */
[----:B------:R-:W-:Y:S02]  /*52b0*/  FSEL R73, R34, -INF , !P1 ;  /* 0xff80000022497808 */ /* 0x000fe40004800000 */
[----:B------:R-:W-:Y:S02]  /*52c0*/  ISETP.LT.OR P6, PT, R3, R248, P6 ;  /* 0x000000f80300720c */ /* 0x000fe400037c1670 */
[----:B------:R-:W-:Y:S02]  /*52d0*/  FSEL R65, R33, -INF , !P4 ;  /* 0xff80000021417808 */ /* 0x000fe40006000000 */
[----:B------:R-:W-:Y:S02]  /*52e0*/  FSEL R76, R35, -INF , !P0 ;  /* 0xff800000234c7808 */ /* 0x000fe40004000000 */
[----:B------:R-:W-:Y:S01]  /*52f0*/  IADD3 R5, R0, 0x19, RZ ;  /* 0x0000001900057810 */ /* 0x000fe20007ffe0ff */
[----:B------:R-:W-:Y:S01]  /*5300*/  HMMA.16816.F32.BF16 R32, R16, R108, R124 ;  /* 0x0000006c1020723c */ /* 0x000fe2000004187c */
[----:B------:R-:W-:-:S02]  /*5310*/  FSEL R56, R49, -INF , !P2 ;  /* 0xff80000031387808 */ /* 0x000fc40005000000 */
[----:B------:R-:W-:Y:S02]  /*5320*/  FSEL R52, R52, -INF , !P6 ;  /* 0xff80000034347808 */ /* 0x000fe40007000000 */
[C---:B------:R-:W-:Y:S02]  /*5330*/  ISETP.GE.AND P3, PT, R3.reuse, R251, PT ;  /* 0x000000fb0300720c */ /* 0x040fe40003f66270 */
[CC--:B------:R-:W-:Y:S02]  /*5340*/  ISETP.GE.AND P1, PT, R3.reuse, R250.reuse, PT ;  /* 0x000000fa0300720c */ /* 0x0c0fe40003f26270 */
[----:B------:R-:W-:Y:S02]  /*5350*/  ISETP.GE.AND P2, PT, R3, R249, PT ;  /* 0x000000f90300720c */ /* 0x000fe40003f46270 */
[----:B------:R-:W-:Y:S02]  /*5360*/  ISETP.GE.AND P6, PT, R5, R250, PT ;  /* 0x000000fa0500720c */ /* 0x000fe40003fc6270 */
[----:B------:R-:W-:-:S02]  /*5370*/  FSEL R62, R51, -INF , !P5 ;  /* 0xff800000333e7808 */ /* 0x000fc40006800000 */
[-C--:B------:R-:W-:Y:S01]  /*5380*/  HMMA.16816.F32.BF16 R48, R12, R26.reuse, R44 ;  /* 0x0000001a0c30723c */ /* 0x080fe2000004182c */
[C---:B------:R-:W-:Y:S02]  /*5390*/  ISETP.LT.OR P3, PT, R3.reuse, R247, P3 ;  /* 0x000000f70300720c */ /* 0x040fe40001f61670 */
[CC--:B------:R-:W-:Y:S02]  /*53a0*/  ISETP.LT.OR P1, PT, R3.reuse, R246.reuse, P1 ;  /* 0x000000f60300720c */ /* 0x0c0fe40000f21670 */
[----:B------:R-:W-:Y:S02]  /*53b0*/  ISETP.LT.OR P2, PT, R3, R245, P2 ;  /* 0x000000f50300720c */ /* 0x000fe40001741670 */
[----:B------:R-:W-:Y:S01]  /*53c0*/  ISETP.LT.OR P6, PT, R5, R246, P6 ;  /* 0x000000f60500720c */ /* 0x000fe200037c1670 */
[----:B------:R-:W-:Y:S01]  /*53d0*/  HMMA.16816.F32.BF16 R44, R8, R26, R100 ;  /* 0x0000001a082c723c */ /* 0x000fe20000041864 */
[----:B------:R-:W-:Y:S02]  /*53e0*/  IADD3 R3, R0, 0x20, RZ ;  /* 0x0000002000037810 */ /* 0x000fe40007ffe0ff */
[----:B------:R-:W-:-:S02]  /*53f0*/  FSEL R54, R54, -INF , !P3 ;  /* 0xff80000036367808 */ /* 0x000fc40005800000 */
[----:B------:R-:W-:Y:S02]  /*5400*/  FSEL R63, R40, -INF , !P1 ;  /* 0xff800000283f7808 */ /* 0x000fe40004800000 */
[----:B------:R-:W-:Y:S01]  /*5410*/  FSEL R75, R42, -INF , !P2 ;  /* 0xff8000002a4b7808 */ /* 0x000fe20005000000 */
[----:B-1----:R-:W-:Y:S01]  /*5420*/  HMMA.16816.F32.BF16 R24, R12, R20, R32 ;  /* 0x000000140c18723c */ /* 0x002fe20000041820 */
[----:B------:R-:W-:Y:S02]  /*5430*/  FSEL R67, R41, -INF , !P6 ;  /* 0xff80000029437808 */ /* 0x000fe40007000000 */
[-C--:B------:R-:W-:Y:S02]  /*5440*/  ISETP.GE.AND P5, PT, R5, R252.reuse, PT ;  /* 0x000000fc0500720c */ /* 0x080fe40003fa6270 */
[----:B------:R-:W-:Y:S02]  /*5450*/  ISETP.GE.AND P0, PT, R3, R252, PT ;  /* 0x000000fc0300720c */ /* 0x000fe40003f06270 */
[----:B------:R-:W-:-:S02]  /*5460*/  ISETP.GE.AND P4, PT, R5, R251, PT ;  /* 0x000000fb0500720c */ /* 0x000fc40003f86270 */
[----:B------:R-:W-:Y:S02]  /*5470*/  ISETP.GE.AND P3, PT, R5, R249, PT ;  /* 0x000000f90500720c */ /* 0x000fe40003f66270 */
[C---:B------:R-:W-:Y:S02]  /*5480*/  ISETP.GE.AND P1, PT, R3.reuse, R251, PT ;  /* 0x000000fb0300720c */ /* 0x040fe40003f26270 */
[C---:B------:R-:W-:Y:S02]  /*5490*/  ISETP.GE.AND P2, PT, R3.reuse, R250, PT ;  /* 0x000000fa0300720c */ /* 0x040fe40003f46270 */
[----:B------:R-:W-:Y:S02]  /*54a0*/  ISETP.GE.AND P6, PT, R3, R249, PT ;  /* 0x000000f90300720c */ /* 0x000fe40003fc6270 */
[C---:B------:R-:W-:Y:S02]  /*54b0*/  ISETP.LT.OR P5, PT, R5.reuse, R248, P5 ;  /* 0x000000f80500720c */ /* 0x040fe40002fa1670 */
[----:B------:R-:W-:-:S02]  /*54c0*/  ISETP.LT.OR P4, PT, R5, R247, P4 ;  /* 0x000000f70500720c */ /* 0x000fc40002781670 */
[----:B------:R-:W-:Y:S02]  /*54d0*/  ISETP.LT.OR P3, PT, R5, R245, P3 ;  /* 0x000000f50500720c */ /* 0x000fe40001f61670 */
[C---:B------:R-:W-:Y:S02]  /*54e0*/  ISETP.LT.OR P0, PT, R3.reuse, R248, P0 ;  /* 0x000000f80300720c */ /* 0x040fe40000701670 */
[C---:B------:R-:W-:Y:S02]  /*54f0*/  ISETP.LT.OR P1, PT, R3.reuse, R247, P1 ;  /* 0x000000f70300720c */ /* 0x040fe40000f21670 */
[C---:B------:R-:W-:Y:S02]  /*5500*/  ISETP.LT.OR P2, PT, R3.reuse, R246, P2 ;  /* 0x000000f60300720c */ /* 0x040fe40001741670 */
[----:B------:R-:W-:Y:S02]  /*5510*/  ISETP.LT.OR P6, PT, R3, R245, P6 ;  /* 0x000000f50300720c */ /* 0x000fe400037c1670 */
[----:B------:R-:W-:-:S02]  /*5520*/  IADD3 R5, R0, 0x21, RZ ;  /* 0x0000002100057810 */ /* 0x000fc40007ffe0ff */
[----:B------:R-:W-:Y:S02]  /*5530*/  IADD3 R3, R0, 0x28, RZ ;  /* 0x0000002800037810 */ /* 0x000fe40007ffe0ff */
[----:B------:R-:W-:Y:S02]  /*5540*/  FSEL R77, R43, -INF , !P3 ;  /* 0xff8000002b4d7808 */ /* 0x000fe40005800000 */
[----:B------:R-:W-:Y:S01]  /*5550*/  FSEL R53, R53, -INF , !P5 ;  /* 0xff80000035357808 */ /* 0x000fe20006800000 */
[----:B------:R-:W-:Y:S01]  /*5560*/  HMMA.16816.F32.BF16 R40, R16, R110, R128 ;  /* 0x0000006e1028723c */ /* 0x000fe20000041880 */
[----:B------:R-:W-:Y:S02]  /*5570*/  FSEL R55, R55, -INF , !P4 ;  /* 0xff80000037377808 */ /* 0x000fe40006000000 */
[----:B------:R-:W-:Y:S02]  /*5580*/  FSEL R180, R36, -INF , !P0 ;  /* 0xff80000024b47808 */ /* 0x000fe40004000000 */
[----:B------:R-:W-:-:S02]  /*5590*/  FSEL R174, R38, -INF , !P1 ;  /* 0xff80000026ae7808 */ /* 0x000fc40004800000 */
[C---:B------:R-:W-:Y:S01]  /*55a0*/  ISETP.GE.AND P4, PT, R5.reuse, R252, PT ;  /* 0x000000fc0500720c */ /* 0x040fe20003f86270 */
[C---:B------:R-:W-:Y:S01]  /*55b0*/  HMMA.16816.F32.BF16 R16, R8.reuse, R20, R120 ;  /* 0x000000140810723c */ /* 0x040fe20000041878 */
[C---:B------:R-:W-:Y:S02]  /*55c0*/  ISETP.GE.AND P5, PT, R5.reuse, R251, PT ;  /* 0x000000fb0500720c */ /* 0x040fe40003fa6270 */
[C---:B------:R-:W-:Y:S02]  /*55d0*/  ISETP.GE.AND P3, PT, R5.reuse, R250, PT ;  /* 0x000000fa0500720c */ /* 0x040fe40003f66270 */
[----:B------:R-:W-:Y:S02]  /*55e0*/  ISETP.GE.AND P0, PT, R5, R249, PT ;  /* 0x000000f90500720c */ /* 0x000fe40003f06270 */
[----:B------:R-:W-:Y:S01]  /*55f0*/  ISETP.GE.AND P1, PT, R3, R252, PT ;  /* 0x000000fc0300720c */ /* 0x000fe20003f26270 */
[----:B------:R-:W-:Y:S01]  /*5600*/  HMMA.16816.F32.BF16 R8, R8, R22, R116 ;  /* 0x000000160808723c */ /* 0x000fe20000041874 */
[----:B------:R-:W-:-:S02]  /*5610*/  ISETP.LT.OR P4, PT, R5, R248, P4 ;  /* 0x000000f80500720c */ /* 0x000fc40002781670 */
[C---:B------:R-:W-:Y:S02]  /*5620*/  ISETP.LT.OR P5, PT, R5.reuse, R247, P5 ;  /* 0x000000f70500720c */ /* 0x040fe40002fa1670 */
[C---:B------:R-:W-:Y:S02]  /*5630*/  ISETP.LT.OR P3, PT, R5.reuse, R246, P3 ;  /* 0x000000f60500720c */ /* 0x040fe40001f61670 */
[----:B------:R-:W-:Y:S01]  /*5640*/  ISETP.LT.OR P0, PT, R5, R245, P0 ;  /* 0x000000f50500720c */ /* 0x000fe20000701670 */
[----:B------:R-:W-:Y:S01]  /*5650*/  HMMA.16816.F32.BF16 R12, R12, R22, R40 ;  /* 0x000000160c0c723c */ /* 0x000fe20000041828 */
[----:B------:R-:W-:Y:S02]  /*5660*/  ISETP.LT.OR P1, PT, R3, R248, P1 ;  /* 0x000000f80300720c */ /* 0x000fe40000f21670 */
[----:B------:R-:W-:Y:S02]  /*5670*/  IADD3 R5, R0, 0x29, RZ ;  /* 0x0000002900057810 */ /* 0x000fe40007ffe0ff */
[----:B------:R-:W-:-:S02]  /*5680*/  FSEL R175, R28, -INF , !P2 ;  /* 0xff8000001caf7808 */ /* 0x000fc40005000000 */
[----:B------:R-:W-:Y:S02]  /*5690*/  FSEL R181, R30, -INF , !P6 ;  /* 0xff8000001eb57808 */ /* 0x000fe40007000000 */
[----:B------:R-:W-:Y:S02]  /*56a0*/  FSEL R172, R37, -INF , !P4 ;  /* 0xff80000025ac7808 */ /* 0x000fe40006000000 */
[----:B------:R-:W-:Y:S02]  /*56b0*/  FSEL R166, R39, -INF , !P5 ;  /* 0xff80000027a67808 */ /* 0x000fe40006800000 */
[----:B------:R-:W-:Y:S02]  /*56c0*/  FSEL R167, R29, -INF , !P3 ;  /* 0xff8000001da77808 */ /* 0x000fe40005800000 */
[----:B------:R-:W-:Y:S02]  /*56d0*/  FSEL R173, R31, -INF , !P0 ;  /* 0xff8000001fad7808 */ /* 0x000fe40004000000 */
[----:B------:R-:W-:-:S02]  /*56e0*/  FSEL R162, R48, -INF , !P1 ;  /* 0xff80000030a27808 */ /* 0x000fc40004800000 */
[C---:B------:R-:W-:Y:S02]  /*56f0*/  ISETP.GE.AND P2, PT, R3.reuse, R251, PT ;  /* 0x000000fb0300720c */ /* 0x040fe40003f46270 */
[C---:B------:R-:W-:Y:S02]  /*5700*/  ISETP.GE.AND P6, PT, R3.reuse, R250, PT ;  /* 0x000000fa0300720c */ /* 0x040fe40003fc6270 */
[----:B------:R-:W-:Y:S02]  /*5710*/  ISETP.GE.AND P4, PT, R3, R249, PT ;  /* 0x000000f90300720c */ /* 0x000fe40003f86270 */
[C---:B------:R-:W-:Y:S02]  /*5720*/  ISETP.GE.AND P5, PT, R5.reuse, R252, PT ;  /* 0x000000fc0500720c */ /* 0x040fe40003fa6270 */
[C---:B------:R-:W-:Y:S02]  /*5730*/  ISETP.GE.AND P3, PT, R5.reuse, R251, PT ;  /* 0x000000fb0500720c */ /* 0x040fe40003f66270 */
[----:B------:R-:W-:-:S02]  /*5740*/  ISETP.GE.AND P0, PT, R5, R250, PT ;  /* 0x000000fa0500720c */ /* 0x000fc40003f06270 */
[----:B------:R-:W-:Y:S02]  /*5750*/  ISETP.GE.AND P1, PT, R5, R249, PT ;  /* 0x000000f90500720c */ /* 0x000fe40003f26270 */
[C---:B------:R-:W-:Y:S02]  /*5760*/  ISETP.LT.OR P2, PT, R3.reuse, R247, P2 ;  /* 0x000000f70300720c */ /* 0x040fe40001741670 */
[C---:B------:R-:W-:Y:S02]  /*5770*/  ISETP.LT.OR P6, PT, R3.reuse, R246, P6 ;  /* 0x000000f60300720c */ /* 0x040fe400037c1670 */
[----:B------:R-:W-:Y:S02]  /*5780*/  ISETP.LT.OR P4, PT, R3, R245, P4 ;  /* 0x000000f50300720c */ /* 0x000fe40002781670 */
[C---:B------:R-:W-:Y:S02]  /*5790*/  ISETP.LT.OR P5, PT, R5.reuse, R248, P5 ;  /* 0x000000f80500720c */ /* 0x040fe40002fa1670 */
[----:B------:R-:W-:-:S02]  /*57a0*/  ISETP.LT.OR P3, PT, R5, R247, P3 ;  /* 0x000000f70500720c */ /* 0x000fc40001f61670 */
[C---:B------:R-:W-:Y:S02]  /*57b0*/  ISETP.LT.OR P0, PT, R5.reuse, R246, P0 ;  /* 0x000000f60500720c */ /* 0x040fe40000701670 */
[----:B------:R-:W-:Y:S02]  /*57c0*/  ISETP.LT.OR P1, PT, R5, R245, P1 ;  /* 0x000000f50500720c */ /* 0x000fe40000f21670 */
[C---:B------:R-:W-:Y:S02]  /*57d0*/  IADD3 R3, R0.reuse, 0x30, RZ ;  /* 0x0000003000037810 */ /* 0x040fe40007ffe0ff */
[----:B------:R-:W-:Y:S02]  /*57e0*/  IADD3 R5, R0, 0x31, RZ ;  /* 0x0000003100057810 */ /* 0x000fe40007ffe0ff */
[----:B------:R-:W-:Y:S02]  /*57f0*/  FSEL R159, R50, -INF , !P2 ;  /* 0xff800000329f7808 */ /* 0x000fe40005000000 */
[----:B------:R-:W-:-:S02]  /*5800*/  FSEL R161, R44, -INF , !P6 ;  /* 0xff8000002ca17808 */ /* 0x000fc40007000000 */
[----:B------:R-:W-:Y:S02]  /*5810*/  FSEL R165, R46, -INF , !P4 ;  /* 0xff8000002ea57808 */ /* 0x000fe40006000000 */
[----:B------:R-:W-:Y:S02]  /*5820*/  FSEL R160, R45, -INF , !P0 ;  /* 0xff8000002da07808 */ /* 0x000fe40004000000 */
[----:B------:R-:W-:Y:S02]  /*5830*/  FSEL R163, R47, -INF , !P1 ;  /* 0xff8000002fa37808 */ /* 0x000fe40004800000 */
[C---:B------:R-:W-:Y:S02]  /*5840*/  ISETP.GE.AND P2, PT, R3.reuse, R252, PT ;  /* 0x000000fc0300720c */ /* 0x040fe40003f46270 */
[C---:B------:R-:W-:Y:S02]  /*5850*/  ISETP.GE.AND P6, PT, R3.reuse, R251, PT ;  /* 0x000000fb0300720c */ /* 0x040fe40003fc6270 */
[----:B------:R-:W-:-:S02]  /*5860*/  ISETP.GE.AND P4, PT, R3, R250, PT ;  /* 0x000000fa0300720c */ /* 0x000fc40003f86270 */
[----:B------:R-:W-:Y:S02]  /*5870*/  ISETP.GE.AND P0, PT, R3, R249, PT ;  /* 0x000000f90300720c */ /* 0x000fe40003f06270 */
[----:B------:R-:W-:Y:S02]  /*5880*/  ISETP.GE.AND P1, PT, R5, R252, PT ;  /* 0x000000fc0500720c */ /* 0x000fe40003f26270 */
[C---:B------:R-:W-:Y:S02]  /*5890*/  ISETP.LT.OR P2, PT, R3.reuse, R248, P2 ;  /* 0x000000f80300720c */ /* 0x040fe40001741670 */
[C---:B------:R-:W-:Y:S02]  /*58a0*/  ISETP.LT.OR P6, PT, R3.reuse, R247, P6 ;  /* 0x000000f70300720c */ /* 0x040fe400037c1670 */
[C---:B------:R-:W-:Y:S02]  /*58b0*/  ISETP.LT.OR P4, PT, R3.reuse, R246, P4 ;  /* 0x000000f60300720c */ /* 0x040fe40002781670 */
[----:B------:R-:W-:-:S02]  /*58c0*/  ISETP.LT.OR P0, PT, R3, R245, P0 ;  /* 0x000000f50300720c */ /* 0x000fc40000701670 */
[----:B------:R-:W-:Y:S02]  /*58d0*/  ISETP.LT.OR P1, PT, R5, R248, P1 ;  /* 0x000000f80500720c */ /* 0x000fe40000f21670 */
[----:B------:R-:W-:Y:S02]  /*58e0*/  IADD3 R3, R0, 0x38, RZ ;  /* 0x0000003800037810 */ /* 0x000fe40007ffe0ff */
[----:B------:R-:W-:Y:S02]  /*58f0*/  FSEL R207, R18, -INF , !P0 ;  /* 0xff80000012cf7808 */ /* 0x000fe40004000000 */
[----:B------:R-:W-:Y:S02]  /*5900*/  FSEL R156, R25, -INF , !P1 ;  /* 0xff800000199c7808 */ /* 0x000fe40004800000 */
[C---:B------:R-:W-:Y:S02]  /*5910*/  ISETP.GE.AND P0, PT, R3.reuse, R250, PT ;  /* 0x000000fa0300720c */ /* 0x040fe40003f06270 */
[----:B------:R-:W-:-:S02]  /*5920*/  ISETP.GE.AND P1, PT, R3, R249, PT ;  /* 0x000000f90300720c */ /* 0x000fc40003f26270 */
[----:B------:R-:W-:Y:S02]  /*5930*/  FSEL R158, R26, -INF , !P6 ;  /* 0xff8000001a9e7808 */ /* 0x000fe40007000000 */
[----:B------:R-:W-:Y:S02]  /*5940*/  FSEL R164, R16, -INF , !P4 ;  /* 0xff80000010a47808 */ /* 0x000fe40006000000 */
[C---:B------:R-:W-:Y:S02]  /*5950*/  ISETP.GE.AND P6, PT, R3.reuse, R252, PT ;  /* 0x000000fc0300720c */ /* 0x040fe40003fc6270 */
[C---:B------:R-:W-:Y:S02]  /*5960*/  ISETP.GE.AND P4, PT, R3.reuse, R251, PT ;  /* 0x000000fb0300720c */ /* 0x040fe40003f86270 */
[C---:B------:R-:W-:Y:S02]  /*5970*/  ISETP.LT.OR P0, PT, R3.reuse, R246, P0 ;  /* 0x000000f60300720c */ /* 0x040fe40000701670 */
[----:B------:R-:W-:-:S02]  /*5980*/  ISETP.LT.OR P1, PT, R3, R245, P1 ;  /* 0x000000f50300720c */ /* 0x000fc40000f21670 */
[----:B------:R-:W-:Y:S02]  /*5990*/  IADD3 R0, R0, 0x39, RZ ;  /* 0x0000003900007810 */ /* 0x000fe40007ffe0ff */
[C---:B------:R-:W-:Y:S02]  /*59a0*/  ISETP.LT.OR P6, PT, R3.reuse, R248, P6 ;  /* 0x000000f80300720c */ /* 0x040fe400037c1670 */
[----:B------:R-:W-:Y:S02]  /*59b0*/  ISETP.LT.OR P4, PT, R3, R247, P4 ;  /* 0x000000f70300720c */ /* 0x000fe40002781670 */
[----:B------:R-:W-:Y:S02]  /*59c0*/  FSEL R146, R8, -INF , !P0 ;  /* 0xff80000008927808 */ /* 0x000fe40004000000 */
[----:B------:R-:W-:Y:S02]  /*59d0*/  FSEL R3, R10, -INF , !P1 ;  /* 0xff8000000a037808 */ /* 0x000fe40004800000 */
[----:B------:R-:W-:-:S02]  /*59e0*/  ISETP.GE.AND P0, PT, R0, R249, PT ;  /* 0x000000f90000720c */ /* 0x000fc40003f06270 */
[----:B------:R-:W-:Y:S01]  /*59f0*/  FSEL R138, R49, -INF , !P5 ;  /* 0xff800000318a7808 */ /* 0x000fe20006800000 */
[----:B------:R1:W-:Y:S01]  /*5a00*/  STL [R1+0x8], R3 ;  /* 0x0000080301007387 */ /* 0x0003e20000100800 */
[----:B------:R-:W-:Y:S02]  /*5a10*/  ISETP.LT.OR P0, PT, R0, R245, P0 ;  /* 0x000000f50000720c */ /* 0x000fe40000701670 */
[----:B------:R-:W-:Y:S02]  /*5a20*/  FSEL R144, R51, -INF , !P3 ;  /* 0xff80000033907808 */ /* 0x000fe40005800000 */
[----:B------:R-:W-:Y:S02]  /*5a30*/  FSEL R157, R24, -INF , !P2 ;  /* 0xff800000189d7808 */ /* 0x000fe40005000000 */
[C---:B------:R-:W-:Y:S02]  /*5a40*/  ISETP.GE.AND P5, PT, R5.reuse, R251, PT ;  /* 0x000000fb0500720c */ /* 0x040fe40003fa6270 */
[----:B------:R-:W-:-:S02]  /*5a50*/  ISETP.GE.AND P3, PT, R5, R250, PT ;  /* 0x000000fa0500720c */ /* 0x000fc40003f66270 */
[----:B------:R-:W-:Y:S02]  /*5a60*/  ISETP.GE.AND P2, PT, R5, R249, PT ;  /* 0x000000f90500720c */ /* 0x000fe40003f46270 */
[----:B------:R-:W-:Y:S02]  /*5a70*/  FSEL R244, R11, -INF , !P0 ;  /* 0xff8000000bf47808 */ /* 0x000fe40004000000 */
[----:B------:R-:W-:Y:S02]  /*5a80*/  PLOP3.LUT P0, PT, PT, PT, UP0, 0x80, 0x0 ;  /* 0x000000000000781c */ /* 0x000fe40003f0f008 */
[C---:B------:R-:W-:Y:S02]  /*5a90*/  ISETP.LT.OR P5, PT, R5.reuse, R247, P5 ;  /* 0x000000f70500720c */ /* 0x040fe40002fa1670 */
[C---:B------:R-:W-:Y:S02]  /*5aa0*/  ISETP.LT.OR P3, PT, R5.reuse, R246, P3 ;  /* 0x000000f60500720c */ /* 0x040fe40001f61670 */
[----:B------:R-:W-:-:S02]  /*5ab0*/  ISETP.LT.OR P2, PT, R5, R245, P2 ;  /* 0x000000f50500720c */ /* 0x000fc40001741670 */
[----:B------:R-:W-:Y:S02]  /*5ac0*/  FSEL R139, R27, -INF , !P5 ;  /* 0xff8000001b8b7808 */ /* 0x000fe40006800000 */
[----:B------:R-:W-:Y:S02]  /*5ad0*/  FSEL R147, R17, -INF , !P3 ;  /* 0xff80000011937808 */ /* 0x000fe40005800000 */
[----:B------:R-:W-:Y:S02]  /*5ae0*/  FSEL R189, R19, -INF , !P2 ;  /* 0xff80000013bd7808 */ /* 0x000fe40005000000 */
[C---:B------:R-:W-:Y:S02]  /*5af0*/  ISETP.GE.AND P5, PT, R0.reuse, R252, PT ;  /* 0x000000fc0000720c */ /* 0x040fe40003fa6270 */
[C---:B------:R-:W-:Y:S02]  /*5b00*/  ISETP.GE.AND P3, PT, R0.reuse, R251, PT ;  /* 0x000000fb0000720c */ /* 0x040fe40003f66270 */
[----:B------:R-:W-:-:S02]  /*5b10*/  ISETP.GE.AND P2, PT, R0, R250, PT ;  /* 0x000000fa0000720c */ /* 0x000fc40003f46270 */
[C---:B------:R-:W-:Y:S02]  /*5b20*/  ISETP.LT.OR P5, PT, R0.reuse, R248, P5 ;  /* 0x000000f80000720c */ /* 0x040fe40002fa1670 */
[C---:B------:R-:W-:Y:S02]  /*5b30*/  ISETP.LT.OR P3, PT, R0.reuse, R247, P3 ;  /* 0x000000f70000720c */ /* 0x040fe40001f61670 */
[----:B------:R-:W-:Y:S02]  /*5b40*/  ISETP.LT.OR P2, PT, R0, R246, P2 ;  /* 0x000000f60000720c */ /* 0x000fe40001741670 */
[----:B------:R-:W-:Y:S02]  /*5b50*/  LOP3.LUT R0, R168, R169, RZ, 0xfc, !PT ;  /* 0x000000a9a8007212 */ /* 0x000fe400078efcff */
[----:B------:R-:W-:Y:S02]  /*5b60*/  FSEL R145, R9, -INF , !P2 ;  /* 0xff80000009917808 */ /* 0x000fe40005000000 */
[----:B------:R-:W-:-:S02]  /*5b70*/  FSEL R23, R12, -INF , !P6 ;  /* 0xff8000000c177808 */ /* 0x000fc40007000000 */
[----:B------:R-:W-:Y:S02]  /*5b80*/  FSEL R133, R14, -INF , !P4 ;  /* 0xff8000000e857808 */ /* 0x000fe40006000000 */
[----:B------:R-:W-:Y:S02]  /*5b90*/  FSEL R22, R13, -INF , !P5 ;  /* 0xff8000000d167808 */ /* 0x000fe40006800000 */
[----:B------:R-:W-:Y:S01]  /*5ba0*/  FSEL R132, R15, -INF , !P3 ;  /* 0xff8000000f847808 */ /* 0x000fe20005800000 */
[----:B------:R-:W-:Y:S05]  /*5bb0*/  @!P0 BRA `(.L_x_555) ;  /* 0x000004a000008947 */ /* 0x000fea0003800000 */
[----:B-1----:R-:W-:Y:S01]  /*5bc0*/  UIADD3 UR5, UR8, -0x2, URZ ;  /* 0xfffffffe08057890 */ /* 0x002fe2000fffe03f */
        /* <DEDUP_REMOVED lines=71> */
.L_x_557:
[----:B------:R-:W-:Y:S05]  /*6040*/  BSYNC B0 ;  /* 0x0000000000007941 */ /* 0x000fea0003800000 */
.L_x_556:
[----:B------:R-:W0:Y:S02]  /*6050*/  LDGDEPBAR ;  /* 0x00000000000079af */ /* 0x000e240000000000 */
.L_x_555:
[----:B-1----:R-:W-:Y:S04]  /*6060*/  STL [R1+0xbc], R249 ;  /* 0x0000bcf901007387 */ /* 0x002fe80000100800 */
[----:B------:R-:W-:Y:S04]  /*6070*/  STL [R1+0xb8], R248 ;  /* 0x0000b8f801007387 */ /* 0x000fe80000100800 */
[----:B------:R-:W-:Y:S04]  /*6080*/  STL [R1+0xb4], R247 ;  /* 0x0000b4f701007387 */ /* 0x000fe80000100800 */
[----:B------:R-:W-:Y:S04]  /*6090*/  STL [R1+0xb0], R246 ;  /* 0x0000b0f601007387 */ /* 0x000fe80000100800 */
[----:B------:R-:W-:Y:S04]  /*60a0*/  STL [R1+0xac], R245 ;  /* 0x0000acf501007387 */ /* 0x000fe80000100800 */
[----:B------:R1:W-:Y:S04]  /*60b0*/  STL [R1+0xa8], R243 ;  /* 0x0000a8f301007387 */ /* 0x0003e80000100800 */
[----:B-1----:R-:W2:Y:S01]  /*60c0*/  LDL.LU R243, [R1+0x8] ;  /* 0x0000080001f37983 */ /* 0x002ea20000300800 */
        /* <DEDUP_REMOVED lines=34> */
[----:B------:R-:W-:Y:S01]  /*62f0*/  SHF.L.U32 R225, R0, 0x1, RZ ;  /* 0x0000000100e17819 */ /* 0x000fe200000006ff */
[----:B------:R-:W-:Y:S01]  /*6300*/  STL [R1+0x78], R231 ;  /* 0x000078e701007387 */ /* 0x000fe20000100800 */
[----:B------:R-:W-:-:S02]  /*6310*/  FMNMX.FTZ R137, R156, R137, !PT ;  /* 0x000000899c897209 */ /* 0x000fc40007810000 */
[----:B------:R-:W-:Y:S01]  /*6320*/  LEA R228, R2, R225, 0x1 ;  /* 0x000000e102e47211 */ /* 0x000fe200078e08ff */
[----:B------:R-:W-:Y:S01]  /*6330*/  STL [R1+0x74], R230 ;  /* 0x000074e601007387 */ /* 0x000fe20000100800 */
[----:B------:R-:W-:Y:S01]  /*6340*/  FMNMX.FTZ R137, R23, R137, !PT ;  /* 0x0000008917897209 */ /* 0x000fe20007810000 */
[----:B------:R-:W-:Y:S02]  /*6350*/  IMAD R226, R4, 0x2, R225 ;  /* 0x0000000204e27824 */ /* 0x000fe400078e02e1 */
[----:B------:R-:W-:Y:S01]  /*6360*/  STL [R1+0x70], R229 ;  /* 0x000070e501007387 */ /* 0x000fe20000100800 */
[----:B------:R-:W-:Y:S01]  /*6370*/  FMNMX.FTZ R137, R22, R137, !PT ;  /* 0x0000008916897209 */ /* 0x000fe20007810000 */
[----:B------:R-:W-:Y:S02]  /*6380*/  IMAD R227, R2, 0x2, R226 ;  /* 0x0000000202e37824 */ /* 0x000fe400078e02e2 */
[----:B------:R-:W-:Y:S04]  /*6390*/  STL [R1+0x6c], R224 ;  /* 0x00006ce001007387 */ /* 0x000fe80000100800 */
[----:B------:R-:W1:Y:S04]  /*63a0*/  SHFL.BFLY PT, R5, R137, 0x2, 0x1f ;  /* 0x0c401f0089057f89 */ /* 0x000e6800000e0000 */
[----:B------:R-:W-:Y:S04]  /*63b0*/  LDSM.16.MT88.4 R24, [R226+0xc000] ;  /* 0x00c00000e218783b */ /* 0x000fe80000004200 */
[----:B------:R-:W-:Y:S04]  /*63c0*/  LDSM.16.MT88.4 R40, [R225+0xc000] ;  /* 0x00c00000e128783b */ /* 0x000fe80000004200 */
[----:B------:R-:W-:Y:S04]  /*63d0*/  LDSM.16.MT88.4 R80, [R228+0xe000] ;  /* 0x00e00000e450783b */ /* 0x000fe80000004200 */
[----:B------:R-:W-:Y:S04]  /*63e0*/  LDSM.16.MT88.4 R84, [R227+0xe000] ;  /* 0x00e00000e354783b */ /* 0x000fe80000004200 */
[----:B------:R-:W-:Y:S01]  /*63f0*/  LDSM.16.MT88.4 R44, [R225+0xc800] ;  /* 0x00c80000e12c783b */ /* 0x000fe20000004200 */
[----:B-1----:R-:W-:-:S03]  /*6400*/  FMNMX.FTZ R137, R137, R5, !PT ;  /* 0x0000000589897209 */ /* 0x002fc60007810000 */
[----:B------:R-:W-:Y:S01]  /*6410*/  LDSM.16.MT88.4 R36, [R227+0xc000] ;  /* 0x00c00000e324783b */ /* 0x000fe20000004200 */
        /* <DEDUP_REMOVED lines=21> */
[--C-:B------:R-:W-:Y:S02]  /*6570*/  FFMA.FTZ R5, R61, c[0x0][0x23c], -R20.reuse ;  /* 0x00008f003d057a23 */ /* 0x100fe40000010814 */
[--C-:B------:R-:W-:Y:S02]  /*6580*/  FFMA.FTZ R6, R60, c[0x0][0x23c], -R20.reuse ;  /* 0x00008f003c067a23 */ /* 0x100fe40000010814 */
[----:B------:R1:W-:Y:S01]  /*6590*/  MUFU.EX2 R191, R5 ;  /* 0x0000000500bf7308 */ /* 0x0003e20000000800 */
[----:B------:R-:W3:Y:S01]  /*65a0*/  SHFL.BFLY PT, R8, R136, 0x1, 0x1f ;  /* 0x0c201f0088087f89 */ /* 0x000ee200000e0000 */
[----:B------:R-:W-:-:S06]  /*65b0*/  FFMA.FTZ R2, R180, c[0x0][0x23c], -R20 ;  /* 0x00008f00b4027a23 */ /* 0x000fcc0000010814 */
[----:B------:R4:W-:Y:S01]  /*65c0*/  MUFU.EX2 R183, R6 ;  /* 0x0000000600b77308 */ /* 0x0009e20000000800 */
[----:B-1----:R-:W-:-:S07]  /*65d0*/  FFMA.FTZ R5, R59, c[0x0][0x23c], -R20 ;  /* 0x00008f003b057a23 */ /* 0x002fce0000010814 */
[----:B------:R1:W1:Y:S01]  /*65e0*/  MUFU.EX2 R204, R5 ;  /* 0x0000000500cc7308 */ /* 0x0002620000000800 */
[----:B----4-:R-:W-:Y:S01]  /*65f0*/  FFMA.FTZ R6, R58, c[0x0][0x23c], -R20 ;  /* 0x00008f003a067a23 */ /* 0x010fe20000010814 */
[----:B---3--:R-:W-:-:S06]  /*6600*/  FMNMX.FTZ R136, R136, R8, !PT ;  /* 0x0000000888887209 */ /* 0x008fcc0007810000 */
[----:B------:R3:W4:Y:S01]  /*6610*/  MUFU.EX2 R230, R6 ;  /* 0x0000000600e67308 */ /* 0x0007220000000800 */
[----:B------:R-:W-:Y:S02]  /*6620*/  FSETP.NEU.FTZ.AND P1, PT, R136, -INF , PT ;  /* 0xff8000008800780b */ /* 0x000fe40003f3d000 */
[----:B-1----:R-:W-:Y:S02]  /*6630*/  FMNMX.FTZ R5, R160, R3, !PT ;  /* 0x00000003a0057209 */ /* 0x002fe40007810000 */
[----:B------:R-:W-:Y:S02]  /*6640*/  FMNMX.FTZ R3, R91, R90, !PT ;  /* 0x0000005a5b037209 */ /* 0x000fe40007810000 */
[----:B------:R-:W-:Y:S02]  /*6650*/  FMNMX.FTZ R5, R164, R5, !PT ;  /* 0x00000005a4057209 */ /* 0x000fe40007810000 */
[----:B------:R-:W-:Y:S02]  /*6660*/  FMNMX.FTZ R3, R79, R3, !PT ;  /* 0x000000034f037209 */ /* 0x000fe40007810000 */
[----:B------:R-:W-:Y:S01]  /*6670*/  FMNMX.FTZ R135, R147, R5, !PT ;  /* 0x0000000593877209 */ /* 0x000fe20007810000 */
[--C-:B------:R-:W-:Y:S01]  /*6680*/  FFMA.FTZ R5, R57, c[0x0][0x23c], -R20.reuse ;  /* 0x00008f0039057a23 */ /* 0x100fe20000010814 */
[----:B------:R-:W-:Y:S01]  /*6690*/  FMNMX.FTZ R3, R78, R3, !PT ;  /* 0x000000034e037209 */ /* 0x000fe20007810000 */
[----:B---3--:R-:W-:Y:S01]  /*66a0*/  FFMA.FTZ R6, R53, c[0x0][0x23c], -R20 ;  /* 0x00008f0035067a23 */ /* 0x008fe20000010814 */
[----:B------:R-:W-:Y:S01]  /*66b0*/  FMNMX.FTZ R135, R146, R135, !PT ;  /* 0x0000008792877209 */ /* 0x000fe20007810000 */
[----:B------:R1:W-:Y:S01]  /*66c0*/  MUFU.EX2 R248, R5 ;  /* 0x0000000500f87308 */ /* 0x0003e20000000800 */
[----:B------:R-:W-:-:S02]  /*66d0*/  FMNMX.FTZ R3, R73, R3, !PT ;  /* 0x0000000349037209 */ /* 0x000fc40007810000 */
[----:B------:R-:W-:Y:S02]  /*66e0*/  FMNMX.FTZ R135, R145, R135, !PT ;  /* 0x0000008791877209 */ /* 0x000fe40007810000 */
[----:B------:R-:W-:Y:S02]  /*66f0*/  FMNMX.FTZ R3, R76, R3, !PT ;  /* 0x000000034c037209 */ /* 0x000fe40007810000 */
[----:B------:R-:W-:Y:S01]  /*6700*/  F2FP.BF16.PACK_AB R16, R204, R191 ;  /* 0x000000bfcc10723e */ /* 0x000fe200000010ff */
[----:B------:R-:W3:Y:S01]  /*6710*/  SHFL.BFLY PT, R7, R135, 0x2, 0x1f ;  /* 0x0c401f0087077f89 */ /* 0x000ee200000e0000 */
[----:B------:R-:W-:Y:S01]  /*6720*/  FMNMX.FTZ R3, R75, R3, !PT ;  /* 0x000000034b037209 */ /* 0x000fe20007810000 */
[----:B------:R-:W-:Y:S01]  /*6730*/  MUFU.EX2 R224, R6 ;  /* 0x0000000600e07308 */ /* 0x000fe20000000800 */
[----:B----4-:R-:W-:Y:S01]  /*6740*/  F2FP.BF16.PACK_AB R18, R230, R183 ;  /* 0x000000b7e612723e */ /* 0x010fe200000010ff */
[----:B-1----:R-:W-:Y:S02]  /*6750*/  FFMA.FTZ R5, R56, c[0x0][0x23c], -R20 ;  /* 0x00008f0038057a23 */ /* 0x002fe40000010814 */
[----:B------:R-:W-:Y:S04]  /*6760*/  LDSM.16.MT88.4 R56, [R228+0xc000] ;  /* 0x00c00000e438783b */ /* 0x000fe80000004200 */
[----:B------:R1:W4:Y:S01]  /*6770*/  MUFU.EX2 R192, R5 ;  /* 0x0000000500c07308 */ /* 0x0003220000000800 */
[----:B---3--:R-:W-:-:S02]  /*6780*/  FMNMX.FTZ R135, R135, R7, !PT ;  /* 0x0000000787877209 */ /* 0x008fc40007810000 */
[----:B-1----:R-:W-:Y:S01]  /*6790*/  FMNMX.FTZ R5, R77, R3, !PT ;  /* 0x000000034d057209 */ /* 0x002fe20007810000 */
[----:B------:R-:W-:Y:S02]  /*67a0*/  FFMA.FTZ R3, R52, c[0x0][0x23c], -R20 ;  /* 0x00008f0034037a23 */ /* 0x000fe40000010814 */
[----:B------:R-:W1:Y:S01]  /*67b0*/  SHFL.BFLY PT, R6, R135, 0x1, 0x1f ;  /* 0x0c201f0087067f89 */ /* 0x000e6200000e0000 */
[----:B----4-:R-:W-:Y:S02]  /*67c0*/  F2FP.BF16.PACK_AB R8, R192, R248 ;  /* 0x000000f8c008723e */ /* 0x010fe400000010ff */
[----:B------:R-:W-:Y:S01]  /*67d0*/  FMNMX.FTZ R5, R181, R5, !PT ;  /* 0x00000005b5057209 */ /* 0x000fe20007810000 */
[----:B------:R3:W4:Y:S03]  /*67e0*/  MUFU.EX2 R247, R3 ;  /* 0x0000000300f77308 */ /* 0x0007260000000800 */
[----:B------:R-:W-:-:S04]  /*67f0*/  FMNMX.FTZ R5, R173, R5, !PT ;  /* 0x00000005ad057209 */ /* 0x000fc80007810000 */
[----:B------:R-:W-:-:S04]  /*6800*/  FMNMX.FTZ R5, R165, R5, !PT ;  /* 0x00000005a5057209 */ /* 0x000fc80007810000 */
[----:B------:R-:W-:-:S04]  /*6810*/  FMNMX.FTZ R134, R163, R5, !PT ;  /* 0x00000005a3867209 */ /* 0x000fc80007810000 */
[----:B------:R-:W-:Y:S01]  /*6820*/  FMNMX.FTZ R134, R207, R134, !PT ;  /* 0x00000086cf867209 */ /* 0x000fe20007810000 */
[----:B---3--:R-:W-:Y:S01]  /*6830*/  FMUL.FTZ R3, R136, c[0x0][0x23c] ;  /* 0x00008f0088037a20 */ /* 0x008fe20000410000 */
[----:B----4-:R-:W-:Y:S02]  /*6840*/  F2FP.BF16.PACK_AB R10, R224, R247 ;  /* 0x000000f7e00a723e */ /* 0x010fe400000010ff */
[----:B------:R-:W-:Y:S02]  /*6850*/  FMNMX.FTZ R134, R189, R134, !PT ;  /* 0x00000086bd867209 */ /* 0x000fe40007810000 */
[----:B------:R-:W-:Y:S02]  /*6860*/  FSEL R3, R3, RZ, P1 ;  /* 0x000000ff03037208 */ /* 0x000fe40000800000 */
[----:B-1----:R-:W-:-:S03]  /*6870*/  FMNMX.FTZ R135, R135, R6, !PT ;  /* 0x0000000687877209 */ /* 0x002fc60007810000 */
[--C-:B------:R-:W-:Y:S01]  /*6880*/  FFMA.FTZ R5, R71, c[0x0][0x23c], -R3.reuse ;  /* 0x00008f0047057a23 */ /* 0x100fe20000010803 */
[C---:B------:R-:W-:Y:S01]  /*6890*/  FSETP.NEU.FTZ.AND P1, PT, R135.reuse, -INF , PT ;  /* 0xff8000008700780b */ /* 0x040fe20003f3d000 */
[----:B------:R-:W-:Y:S02]  /*68a0*/  FMUL.FTZ R21, R135, c[0x0][0x23c] ;  /* 0x00008f0087157a20 */ /* 0x000fe40000410000 */
[----:B------:R1:W-:Y:S03]  /*68b0*/  MUFU.EX2 R239, R5 ;  /* 0x0000000500ef7308 */ /* 0x0003e60000000800 */
[----:B------:R-:W-:Y:S01]  /*68c0*/  FSEL R21, R21, RZ, P1 ;  /* 0x000000ff15157208 */ /* 0x000fe20000800000 */
[----:B-1----:R-:W-:-:S04]  /*68d0*/  FFMA.FTZ R5, R69, c[0x0][0x23c], -R3 ;  /* 0x00008f0045057a23 */ /* 0x002fc80000010803 */
[----:B------:R1:W3:Y:S02]  /*68e0*/  MUFU.EX2 R240, R5 ;  /* 0x0000000500f07308 */ /* 0x0002e40000000800 */
[----:B-1----:R-:W-:Y:S01]  /*68f0*/  FFMA.FTZ R5, R70, c[0x0][0x23c], -R3 ;  /* 0x00008f0046057a23 */ /* 0x002fe20000010803 */
[----:B---3--:R-:W-:-:S05]  /*6900*/  F2FP.BF16.PACK_AB R17, R240, R239 ;  /* 0x000000eff011723e */ /* 0x008fca00000010ff */
[----:B------:R1:W-:Y:S01]  /*6910*/  MUFU.EX2 R233, R5 ;  /* 0x0000000500e97308 */ /* 0x0003e20000000800 */
[----:B--2---:R-:W-:-:S04]  /*6920*/  FMNMX.FTZ R134, R243, R134, !PT ;  /* 0x00000086f3867209 */ /* 0x004fc80007810000 */
[----:B------:R-:W-:-:S05]  /*6930*/  FMNMX.FTZ R134, R244, R134, !PT ;  /* 0x00000086f4867209 */ /* 0x000fca0007810000 */
[----:B------:R-:W2:Y:S01]  /*6940*/  SHFL.BFLY PT, R7, R134, 0x2, 0x1f ;  /* 0x0c401f0086077f89 */ /* 0x000ea200000e0000 */
[----:B-1----:R-:W-:-:S04]  /*6950*/  FFMA.FTZ R5, R66, c[0x0][0x23c], -R3 ;  /* 0x00008f0042057a23 */ /* 0x002fc80000010803 */
[----:B------:R1:W3:Y:S01]  /*6960*/  MUFU.EX2 R229, R5 ;  /* 0x0000000500e57308 */ /* 0x0002e20000000800 */
[----:B--2---:R-:W-:Y:S01]  /*6970*/  FMNMX.FTZ R134, R134, R7, !PT ;  /* 0x0000000786867209 */ /* 0x004fe20007810000 */
[----:B-1----:R-:W-:Y:S01]  /*6980*/  FFMA.FTZ R5, R64, c[0x0][0x23c], -R3 ;  /* 0x00008f0040057a23 */ /* 0x002fe20000010803 */
[----:B---3--:R-:W-:-:S05]  /*6990*/  F2FP.BF16.PACK_AB R19, R229, R233 ;  /* 0x000000e9e513723e */ /* 0x008fca00000010ff */
[----:B------:R1:W-:Y:S01]  /*69a0*/  MUFU.EX2 R190, R5 ;  /* 0x0000000500be7308 */ /* 0x0003e20000000800 */
[----:B------:R-:W2:Y:S01]  /*69b0*/  SHFL.BFLY PT, R6, R134, 0x1, 0x1f ;  /* 0x0c201f0086067f89 */ /* 0x000ea200000e0000 */
[C---:B------:R-:W-:Y:S08]  /*69c0*/  HMMA.16816.F32.BF16 R32, R16.reuse, R24, RZ ;  /* 0x000000181020723c */ /* 0x040ff000000418ff */
[----:B------:R-:W-:Y:S01]  /*69d0*/  HMMA.16816.F32.BF16 R100, R16, R80, RZ ;  /* 0x000000501064723c */ /* 0x000fe200000418ff */
[----:B-1----:R-:W-:-:S04]  /*69e0*/  FFMA.FTZ R5, R62, c[0x0][0x23c], -R3 ;  /* 0x00008f003e057a23 */ /* 0x002fc80000010803 */
[----:B------:R1:W3:Y:S03]  /*69f0*/  MUFU.EX2 R193, R5 ;  /* 0x0000000500c17308 */ /* 0x0002e60000000800 */
[----:B------:R-:W-:Y:S01]  /*6a00*/  HMMA.16816.F32.BF16 R92, R16, R84, RZ ;  /* 0x00000054105c723c */ /* 0x000fe200000418ff */
[----:B--2---:R-:W-:-:S04]  /*6a10*/  FMNMX.FTZ R134, R134, R6, !PT ;  /* 0x0000000686867209 */ /* 0x004fc80007810000 */
[C---:B------:R-:W-:Y:S01]  /*6a20*/  FSETP.NEU.FTZ.AND P1, PT, R134.reuse, -INF , PT ;  /* 0xff8000008600780b */ /* 0x040fe20003f3d000 */
[----:B------:R-:W-:Y:S02]  /*6a30*/  FMUL.FTZ R6, R134, c[0x0][0x23c] ;  /* 0x00008f0086067a20 */ /* 0x000fe40000410000 */
[----:B------:R-:W-:Y:S03]  /*6a40*/  HMMA.16816.F32.BF16 R140, R16, R56, RZ ;  /* 0x00000038108c723c */ /* 0x000fe600000418ff */
[----:B------:R-:W-:Y:S01]  /*6a50*/  FSEL R0, R6, RZ, P1 ;  /* 0x000000ff06007208 */ /* 0x000fe20000800000 */
[----:B-1----:R-:W-:Y:S01]  /*6a60*/  FFMA.FTZ R5, R54, c[0x0][0x23c], -R3 ;  /* 0x00008f0036057a23 */ /* 0x002fe20000010803 */
[----:B---3--:R-:W-:-:S03]  /*6a70*/  F2FP.BF16.PACK_AB R9, R193, R190 ;  /* 0x000000bec109723e */ /* 0x008fc600000010ff */
[----:B------:R-:W-:Y:S01]  /*6a80*/  HMMA.16816.F32.BF16 R124, R16, R36, RZ ;  /* 0x00000024107c723c */ /* 0x000fe200000418ff */
[----:B------:R1:W-:Y:S01]  /*6a90*/  MUFU.EX2 R246, R5 ;  /* 0x0000000500f67308 */ /* 0x0003e20000000800 */
[----:B------:R-:W-:-:S07]  /*6aa0*/  FFMA.FTZ R4, R79, c[0x0][0x23c], -R0 ;  /* 0x00008f004f047a23 */ /* 0x000fce0000010800 */
[----:B------:R2:W-:Y:S01]  /*6ab0*/  MUFU.EX2 R220, R4 ;  /* 0x0000000400dc7308 */ /* 0x0005e20000000800 */
[----:B-1----:R-:W-:Y:S02]  /*6ac0*/  FFMA.FTZ R5, R55, c[0x0][0x23c], -R3 ;  /* 0x00008f0037057a23 */ /* 0x002fe40000010803 */
[----:B------:R-:W1:Y:S05]  /*6ad0*/  LDSM.16.MT88.4 R52, [R226+0xc800] ;  /* 0x00c80000e234783b */ /* 0x000e6a0000004200 */
[----:B------:R3:W4:Y:S01]  /*6ae0*/  MUFU.EX2 R221, R5 ;  /* 0x0000000500dd7308 */ /* 0x0007220000000800 */
[----:B--2---:R-:W-:-:S07]  /*6af0*/  FFMA.FTZ R4, R78, c[0x0][0x23c], -R0 ;  /* 0x00008f004e047a23 */ /* 0x004fce0000010800 */
[----:B------:R2:W2:Y:S01]  /*6b00*/  MUFU.EX2 R249, R4 ;  /* 0x0000000400f97308 */ /* 0x0004a20000000800 */
[----:B---3--:R-:W-:Y:S01]  /*6b10*/  FFMA.FTZ R5, R89, c[0x0][0x23c], -R21 ;  /* 0x00008f0059057a23 */ /* 0x008fe20000010815 */
[----:B----4-:R-:W-:-:S06]  /*6b20*/  F2FP.BF16.PACK_AB R11, R221, R246 ;  /* 0x000000f6dd0b723e */ /* 0x010fcc00000010ff */
[----:B------:R3:W-:Y:S01]  /*6b30*/  MUFU.EX2 R237, R5 ;  /* 0x0000000500ed7308 */ /* 0x0007e20000000800 */
[----:B--2---:R-:W-:Y:S01]  /*6b40*/  FFMA.FTZ R4, R67, c[0x0][0x23c], -R21 ;  /* 0x00008f0043047a23 */ /* 0x004fe20000010815 */
[----:B------:R-:W-:-:S06]  /*6b50*/  F2FP.BF16.PACK_AB R15, R249, R220 ;  /* 0x000000dcf90f723e */ /* 0x000fcc00000010ff */
[----:B------:R2:W-:Y:S01]  /*6b60*/  MUFU.EX2 R231, R4 ;  /* 0x0000000400e77308 */ /* 0x0005e20000000800 */
[----:B---3--:R-:W-:Y:S01]  /*6b70*/  FFMA.FTZ R5, R88, c[0x0][0x23c], -R21 ;  /* 0x00008f0058057a23 */ /* 0x008fe20000010815 */
[----:B-1----:R-:W-:Y:S01]  /*6b80*/  HMMA.16816.F32.BF16 R176, R8, R52, R32 ;  /* 0x0000003408b0723c */ /* 0x002fe20000041820 */
[----:B------:R-:W1:Y:S05]  /*6b90*/  LDSM.16.MT88.4 R32, [R228+0xc800] ;  /* 0x00c80000e420783b */ /* 0x000e6a0000004200 */
[----:B------:R3:W4:Y:S01]  /*6ba0*/  MUFU.EX2 R238, R5 ;  /* 0x0000000500ee7308 */ /* 0x0007220000000800 */
[----:B--2---:R-:W-:-:S07]  /*6bb0*/  FFMA.FTZ R4, R73, c[0x0][0x23c], -R0 ;  /* 0x00008f0049047a23 */ /* 0x004fce0000010800 */
[----:B------:R2:W-:Y:S01]  /*6bc0*/  MUFU.EX2 R245, R4 ;  /* 0x0000000400f57308 */ /* 0x0005e20000000800 */
[----:B---3--:R-:W-:Y:S01]  /*6bd0*/  FFMA.FTZ R5, R74, c[0x0][0x23c], -R21 ;  /* 0x00008f004a057a23 */ /* 0x008fe20000010815 */
[----:B----4-:R-:W-:-:S06]  /*6be0*/  F2FP.BF16.PACK_AB R12, R238, R237 ;  /* 0x000000edee0c723e */ /* 0x010fcc00000010ff */
[----:B------:R3:W-:Y:S01]  /*6bf0*/  MUFU.EX2 R232, R5 ;  /* 0x0000000500e87308 */ /* 0x0007e20000000800 */
[----:B--2---:R-:W-:-:S07]  /*6c00*/  FFMA.FTZ R4, R76, c[0x0][0x23c], -R0 ;  /* 0x00008f004c047a23 */ /* 0x004fce0000010800 */
[----:B------:R2:W-:Y:S01]  /*6c10*/  MUFU.EX2 R195, R4 ;  /* 0x0000000400c37308 */ /* 0x0005e20000000800 */
[--C-:B---3--:R-:W-:Y:S01]  /*6c20*/  FFMA.FTZ R5, R72, c[0x0][0x23c], -R21.reuse ;  /* 0x00008f0048057a23 */ /* 0x108fe20000010815 */
[----:B-1----:R-:W-:Y:S06]  /*6c30*/  HMMA.16816.F32.BF16 R140, R8, R32, R140 ;  /* 0x00000020088c723c */ /* 0x002fec000004188c */
[----:B------:R1:W3:Y:S01]  /*6c40*/  MUFU.EX2 R205, R5 ;  /* 0x0000000500cd7308 */ /* 0x0002e20000000800 */
[--C-:B--2---:R-:W-:Y:S02]  /*6c50*/  FFMA.FTZ R4, R75, c[0x0][0x23c], -R0.reuse ;  /* 0x00008f004b047a23 */ /* 0x104fe40000010800 */
[----:B------:R-:W2:Y:S05]  /*6c60*/  LDSM.16.MT88.4 R72, [R227+0xe800] ;  /* 0x00e80000e348783b */ /* 0x000eaa0000004200 */
[----:B------:R4:W-:Y:S01]  /*6c70*/  MUFU.EX2 R242, R4 ;  /* 0x0000000400f27308 */ /* 0x0009e20000000800 */
[----:B-1----:R-:W-:Y:S01]  /*6c80*/  FFMA.FTZ R5, R68, c[0x0][0x23c], -R21 ;  /* 0x00008f0044057a23 */ /* 0x002fe20000010815 */
[----:B---3--:R-:W-:Y:S01]  /*6c90*/  F2FP.BF16.PACK_AB R14, R205, R232 ;  /* 0x000000e8cd0e723e */ /* 0x008fe200000010ff */
[----:B------:R-:W-:Y:S05]  /*6ca0*/  LDSM.16.MT88.4 R68, [R225+0xe000] ;  /* 0x00e00000e144783b */ /* 0x000fea0000004200 */
[----:B------:R1:W-:Y:S01]  /*6cb0*/  MUFU.EX2 R206, R5 ;  /* 0x0000000500ce7308 */ /* 0x0003e20000000800 */
[----:B----4-:R-:W-:-:S02]  /*6cc0*/  FFMA.FTZ R4, R77, c[0x0][0x23c], -R0 ;  /* 0x00008f004d047a23 */ /* 0x010fc40000010800 */
[----:B------:R-:W3:Y:S05]  /*6cd0*/  LDSM.16.MT88.4 R76, [R228+0xe800] ;  /* 0x00e80000e44c783b */ /* 0x000eea0000004200 */
[----:B------:R-:W4:Y:S01]  /*6ce0*/  MUFU.EX2 R182, R4 ;  /* 0x0000000400b67308 */ /* 0x000f220000000800 */
[--C-:B-1----:R-:W-:Y:S02]  /*6cf0*/  FFMA.FTZ R5, R65, c[0x0][0x23c], -R21.reuse ;  /* 0x00008f0041057a23 */ /* 0x102fe40000010815 */
[----:B------:R-:W1:Y:S05]  /*6d00*/  LDSM.16.MT88.4 R64, [R226+0xe000] ;  /* 0x00e00000e240783b */ /* 0x000e6a0000004200 */
[----:B------:R2:W2:Y:S01]  /*6d10*/  MUFU.EX2 R194, R5 ;  /* 0x0000000500c27308 */ /* 0x0004a20000000800 */
[----:B----4-:R-:W-:Y:S01]  /*6d20*/  F2FP.BF16.PACK_AB R7, R182, R242 ;  /* 0x000000f2b607723e */ /* 0x010fe200000010ff */
[----:B--2---:R-:W-:Y:S01]  /*6d30*/  HMMA.16816.F32.BF16 R92, R8, R72, R92 ;  /* 0x00000048085c723c */ /* 0x004fe2000004185c */
[----:B------:R-:W-:Y:S01]  /*6d40*/  FFMA.FTZ R5, R63, c[0x0][0x23c], -R21 ;  /* 0x00008f003f057a23 */ /* 0x000fe20000010815 */
[----:B------:R-:W-:-:S06]  /*6d50*/  F2FP.BF16.PACK_AB R4, R194, R206 ;  /* 0x000000cec204723e */ /* 0x000fcc00000010ff */
[----:B------:R-:W-:Y:S01]  /*6d60*/  HMMA.16816.F32.BF16 R60, R16, R40, RZ ;  /* 0x00000028103c723c */ /* 0x000fe200000418ff */
[----:B------:R2:W4:Y:S07]  /*6d70*/  MUFU.EX2 R188, R5 ;  /* 0x0000000500bc7308 */ /* 0x00052e0000000800 */
[----:B---3--:R-:W-:Y:S08]  /*6d80*/  HMMA.16816.F32.BF16 R216, R8, R76, R100 ;  /* 0x0000004c08d8723c */ /* 0x008ff00000041864 */
[----:B------:R-:W-:Y:S01]  /*6d90*/  HMMA.16816.F32.BF16 R116, R16, R68, RZ ;  /* 0x000000441074723c */ /* 0x000fe200000418ff */
[----:B--2---:R-:W-:Y:S01]  /*6da0*/  FFMA.FTZ R5, R91, c[0x0][0x23c], -R0 ;  /* 0x00008f005b057a23 */ /* 0x004fe20000010800 */
[----:B----4-:R-:W-:-:S03]  /*6db0*/  F2FP.BF16.PACK_AB R6, R231, R188 ;  /* 0x000000bce706723e */ /* 0x010fc600000010ff */
[----:B------:R2:W-:Y:S03]  /*6dc0*/  MUFU.EX2 R235, R5 ;  /* 0x0000000500eb7308 */ /* 0x0005e60000000800 */
[----:B------:R-:W-:Y:S01]  /*6dd0*/  HMMA.16816.F32.BF16 R148, R8, R44, R60 ;  /* 0x0000002c0894723c */ /* 0x000fe2000004183c */
[----:B------:R-:W-:Y:S07]  /*6de0*/  LDSM.16.MT88.4 R60, [R226+0xe800] ;  /* 0x00e80000e23c783b */ /* 0x000fee0000004200 */
[----:B-1----:R-:W-:Y:S01]  /*6df0*/  HMMA.16816.F32.BF16 R108, R16, R64, RZ ;  /* 0x00000040106c723c */ /* 0x002fe200000418ff */
[----:B--2---:R-:W-:-:S04]  /*6e00*/  FFMA.FTZ R5, R90, c[0x0][0x23c], -R0 ;  /* 0x00008f005a057a23 */ /* 0x004fc80000010800 */
[----:B------:R-:W1:Y:S02]  /*6e10*/  MUFU.EX2 R236, R5 ;  /* 0x0000000500ec7308 */ /* 0x000e640000000800 */
[----:B-1----:R-:W-:Y:S02]  /*6e20*/  F2FP.BF16.PACK_AB R13, R236, R235 ;  /* 0x000000ebec0d723e */ /* 0x002fe400000010ff */
[----:B------:R-:W-:-:S05]  /*6e30*/  F2FP.BF16.PACK_AB R5, R195, R245 ;  /* 0x000000f5c305723e */ /* 0x000fca00000010ff */
[C---:B------:R-:W-:Y:S08]  /*6e40*/  HMMA.16816.F32.BF16 R48, R12.reuse, R40, RZ ;  /* 0x000000280c30723c */ /* 0x040ff000000418ff */
[C---:B------:R-:W-:Y:S08]  /*6e50*/  HMMA.16816.F32.BF16 R28, R12.reuse, R24, RZ ;  /* 0x000000180c1c723c */ /* 0x040ff000000418ff */
[----:B------:R-:W-:Y:S07]  /*6e60*/  HMMA.16816.F32.BF16 R128, R12, R56, RZ ;  /* 0x000000380c80723c */ /* 0x000fee00000418ff */
[----:B------:R-:W-:Y:S01]  /*6e70*/  MOV R57, R94 ;  /* 0x0000005e00397202 */ /* 0x000fe20000000f00 */
[----:B------:R-:W-:Y:S01]  /*6e80*/  HMMA.16816.F32.BF16 R152, R4, R44, R48 ;  /* 0x0000002c0498723c */ /* 0x000fe20000041830 */
[----:B------:R-:W1:Y:S01]  /*6e90*/  LDSM.16.MT88.4 R48, [R225+0xe800] ;  /* 0x00e80000e130783b */ /* 0x000e620000004200 */
[----:B------:R-:W-:-:S06]  /*6ea0*/  IMAD.MOV.U32 R56, RZ, RZ, R95 ;  /* 0x000000ffff387224 */ /* 0x000fcc00078e005f */
[C---:B------:R-:W-:Y:S07]  /*6eb0*/  HMMA.16816.F32.BF16 R112, R12.reuse, R68, RZ ;  /* 0x000000440c70723c */ /* 0x040fee00000418ff */
[----:B------:R-:W-:Y:S01]  /*6ec0*/  MOV R69, R216 ;  /* 0x000000d800457202 */ /* 0x000fe20000000f00 */
[----:B------:R-:W-:Y:S01]  /*6ed0*/  HMMA.16816.F32.BF16 R104, R12, R64, RZ ;  /* 0x000000400c68723c */ /* 0x000fe200000418ff */
[----:B------:R-:W-:-:S06]  /*6ee0*/  IMAD.MOV.U32 R68, RZ, RZ, R217 ;  /* 0x000000ffff447224 */ /* 0x000fcc00078e00d9 */
[----:B------:R-:W-:Y:S01]  /*6ef0*/  MOV R65, R218 ;  /* 0x000000da00417202 */ /* 0x000fe20000000f00 */
[----:B------:R-:W-:Y:S01]  /*6f00*/  HMMA.16816.F32.BF16 R96, R12, R80, RZ ;  /* 0x000000500c60723c */ /* 0x000fe200000418ff */
[----:B------:R-:W-:-:S07]  /*6f10*/  IMAD.MOV.U32 R64, RZ, RZ, R219 ;  /* 0x000000ffff407224 */ /* 0x000fce00078e00db */
[----:B------:R-:W-:Y:S07]  /*6f20*/  HMMA.16816.F32.BF16 R88, R12, R84, RZ ;  /* 0x000000540c58723c */ /* 0x000fee00000418ff */
[----:B------:R-:W-:Y:S01]  /*6f30*/  MOV R85, R92 ;  /* 0x0000005c00557202 */ /* 0x000fe20000000f00 */
[----:B------:R-:W-:Y:S01]  /*6f40*/  HMMA.16816.F32.BF16 R168, R4, R52, R28 ;  /* 0x0000003404a8723c */ /* 0x000fe2000004181c */
[----:B------:R-:W2:Y:S01]  /*6f50*/  LDSM.16.MT88.4 R28, [R227+0xc800] ;  /* 0x00c80000e31c783b */ /* 0x000ea20000004200 */
[----:B------:R-:W-:-:S06]  /*6f60*/  IMAD.MOV.U32 R84, RZ, RZ, R93 ;  /* 0x000000ffff547224 */ /* 0x000fcc00078e005d */
[C---:B------:R-:W-:Y:S07]  /*6f70*/  HMMA.16816.F32.BF16 R128, R4.reuse, R32, R128 ;  /* 0x000000200480723c */ /* 0x040fee0000041880 */
[----:B------:R-:W-:Y:S01]  /*6f80*/  MOV R33, R221 ;  /* 0x000000dd00217202 */ /* 0x000fe20000000f00 */
[----:B------:R-:W-:Y:S01]  /*6f90*/  IMAD.MOV.U32 R32, RZ, RZ, R220 ;  /* 0x000000ffff207224 */ /* 0x000fe200078e00dc */
[----:B-1----:R-:W-:Y:S08]  /*6fa0*/  HMMA.16816.F32.BF16 R184, R4, R48, R112 ;  /* 0x0000003004b8723c */ /* 0x002ff00000041870 */
[-C--:B------:R-:W-:Y:S08]  /*6fb0*/  HMMA.16816.F32.BF16 R212, R8, R60.reuse, R108 ;  /* 0x0000003c08d4723c */ /* 0x080ff0000004186c */
[C---:B------:R-:W-:Y:S08]  /*6fc0*/  HMMA.16816.F32.BF16 R208, R4.reuse, R60, R104 ;  /* 0x0000003c04d0723c */ /* 0x040ff00000041868 */
[C---:B------:R-:W-:Y:S08]  /*6fd0*/  HMMA.16816.F32.BF16 R216, R4.reuse, R76, R96 ;  /* 0x0000004c04d8723c */ /* 0x040ff00000041860 */
        /* <DEDUP_REMOVED lines=10> */
[C---:B--2---:R-:W-:Y:S08]  /*7080*/  HMMA.16816.F32.BF16 R196, R8.reuse, R28, R124 ;  /* 0x0000001c08c4723c */ /* 0x044ff0000004187c */
[----:B------:R-:W-:Y:S08]  /*7090*/  HMMA.16816.F32.BF16 R200, R8, R48, R116 ;  /* 0x0000003008c8723c */ /* 0x000ff00000041874 */
[C---:B------:R-:W-:Y:S07]  /*70a0*/  HMMA.16816.F32.BF16 R120, R4.reuse, R28, R120 ;  /* 0x0000001c0478723c */ /* 0x040fee0000041878 */
[--C-:B------:R-:W-:Y:S01]  /*70b0*/  FFMA.FTZ R28, R23, c[0x0][0x23c], -R20.reuse ;  /* 0x00008f00171c7a23 */ /* 0x100fe20000010814 */
[----:B------:R-:W-:Y:S01]  /*70c0*/  HMMA.16816.F32.BF16 R112, R4, R46, R112 ;  /* 0x0000002e0470723c */ /* 0x000fe20000041870 */
[----:B------:R-:W-:-:S02]  /*70d0*/  FFMA.FTZ R29, R156, c[0x0][0x23c], -R20 ;  /* 0x00008f009c1d7a23 */ /* 0x000fc40000010814 */
[----:B------:R-:W-:-:S05]  /*70e0*/  FFMA.FTZ R23, R132, c[0x0][0x23c], -R3 ;  /* 0x00008f0084177a23 */ /* 0x000fca0000010803 */
[C---:B------:R-:W-:Y:S08]  /*70f0*/  HMMA.16816.F32.BF16 R108, R4.reuse, R54, R108 ;  /* 0x00000036046c723c */ /* 0x040ff0000004186c */
[C---:B------:R-:W-:Y:S08]  /*7100*/  HMMA.16816.F32.BF16 R104, R4.reuse, R34, R104 ;  /* 0x000000220468723c */ /* 0x040ff00000041868 */
[C---:B------:R-:W-:Y:S08]  /*7110*/  HMMA.16816.F32.BF16 R100, R4.reuse, R30, R100 ;  /* 0x0000001e0464723c */ /* 0x040ff00000041864 */
[C---:B------:R-:W-:Y:S08]  /*7120*/  HMMA.16816.F32.BF16 R96, R4.reuse, R50, R96 ;  /* 0x000000320460723c */ /* 0x040ff00000041860 */
[C---:B------:R-:W-:Y:S08]  /*7130*/  HMMA.16816.F32.BF16 R92, R4.reuse, R62, R92 ;  /* 0x0000003e045c723c */ /* 0x040ff0000004185c */
[C---:B------:R-:W-:Y:S07]  /*7140*/  HMMA.16816.F32.BF16 R116, R4.reuse, R78, R88 ;  /* 0x0000004e0474723c */ /* 0x040fee0000041858 */
[----:B------:R-:W-:Y:S01]  /*7150*/  IMAD.MOV.U32 R88, RZ, RZ, R191 ;  /* 0x000000ffff587224 */ /* 0x000fe200078e00bf */
[----:B------:R-:W-:Y:S01]  /*7160*/  HMMA.16816.F32.BF16 R124, R4, R74, R12 ;  /* 0x0000004a047c723c */ /* 0x000fe2000004180c */
[----:B------:R-:W1:Y:S01]  /*7170*/  LDSM.16.MT88.4 R12, [R225+0xd000] ;  /* 0x00d00000e10c783b */ /* 0x000e620000004200 */
[----:B------:R-:W-:-:S06]  /*7180*/  MOV R90, R189 ;  /* 0x000000bd005a7202 */ /* 0x000fcc0000000f00 */
[C---:B------:R-:W-:Y:S08]  /*7190*/  HMMA.16816.F32.BF16 R40, R16.reuse, R42, RZ ;  /* 0x0000002a1028723c */ /* 0x040ff000000418ff */
[C---:B------:R-:W-:Y:S07]  /*71a0*/  HMMA.16816.F32.BF16 R4, R16.reuse, R58, RZ ;  /* 0x0000003a1004723c */ /* 0x040fee00000418ff */
[----:B------:R-:W-:Y:S01]  /*71b0*/  MOV R59, R204 ;  /* 0x000000cc003b7202 */ /* 0x000fe20000000f00 */
[C---:B------:R-:W-:Y:S08]  /*71c0*/  HMMA.16816.F32.BF16 R24, R16.reuse, R26, RZ ;  /* 0x0000001a1018723c */ /* 0x040ff000000418ff */
[----:B------:R-:W-:Y:S08]  /*71d0*/  HMMA.16816.F32.BF16 R36, R16, R38, RZ ;  /* 0x000000261024723c */ /* 0x000ff000000418ff */
[C---:B------:R-:W-:Y:S08]  /*71e0*/  HMMA.16816.F32.BF16 R40, R8.reuse, R46, R40 ;  /* 0x0000002e0828723c */ /* 0x040ff00000041828 */
[----:B------:R-:W-:Y:S07]  /*71f0*/  HMMA.16816.F32.BF16 R44, R8, R34, R4 ;  /* 0x00000022082c723c */ /* 0x000fee0000041804 */
[----:B------:R-:W-:Y:S01]  /*7200*/  MOV R35, R242 ;  /* 0x000000f200237202 */ /* 0x000fe20000000f00 */
[----:B------:R-:W-:Y:S01]  /*7210*/  HMMA.16816.F32.BF16 R4, R16, R70, RZ ;  /* 0x000000461004723c */ /* 0x000fe200000418ff */
[----:B------:R-:W-:-:S07]  /*7220*/  IMAD.MOV.U32 R34, RZ, RZ, R205 ;  /* 0x000000ffff227224 */ /* 0x000fce00078e00cd */
[C---:B------:R-:W-:Y:S07]  /*7230*/  HMMA.16816.F32.BF16 R52, R8.reuse, R54, R24 ;  /* 0x000000360834723c */ /* 0x040fee0000041818 */
[----:B------:R-:W-:Y:S01]  /*7240*/  MOV R24, R183 ;  /* 0x000000b700187202 */ /* 0x000fe20000000f00 */
[----:B------:R-:W-:Y:S01]  /*7250*/  HMMA.16816.F32.BF16 R36, R8, R30, R36 ;  /* 0x0000001e0824723c */ /* 0x000fe20000041824 */
[----:B------:R2:W-:Y:S01]  /*7260*/  MUFU.EX2 R183, R2 ;  /* 0x0000000200b77308 */ /* 0x0005e20000000800 */
[----:B------:R-:W-:-:S02]  /*7270*/  FFMA.FTZ R25, R139, c[0x0][0x23c], -R3 ;  /* 0x00008f008b197a23 */ /* 0x000fc40000010803 */
[----:B------:R-:W-:Y:S02]  /*7280*/  FFMA.FTZ R27, R22, c[0x0][0x23c], -R20 ;  /* 0x00008f00161b7a23 */ /* 0x000fe40000010814 */
[----:B------:R-:W-:Y:S02]  /*7290*/  FFMA.FTZ R26, R158, c[0x0][0x23c], -R3 ;  /* 0x00008f009e1a7a23 */ /* 0x000fe40000010803 */
[----:B------:R-:W-:Y:S01]  /*72a0*/  IMAD.MOV.U32 R31, RZ, RZ, R188 ;  /* 0x000000ffff1f7224 */ /* 0x000fe200078e00bc */
[----:B------:R-:W-:Y:S01]  /*72b0*/  HMMA.16816.F32.BF16 R48, R8, R50, R4 ;  /* 0x000000320830723c */ /* 0x000fe20000041804 */
[--C-:B------:R-:W-:Y:S02]  /*72c0*/  FFMA.FTZ R30, R157, c[0x0][0x23c], -R20.reuse ;  /* 0x00008f009d1e7a23 */ /* 0x100fe40000010814 */
[----:B------:R-:W-:Y:S02]  /*72d0*/  FFMA.FTZ R22, R164, c[0x0][0x23c], -R21 ;  /* 0x00008f00a4167a23 */ /* 0x000fe40000010815 */
[----:B------:R-:W-:Y:S01]  /*72e0*/  IMAD.MOV.U32 R132, RZ, RZ, R31 ;  /* 0x000000ffff847224 */ /* 0x000fe200078e001f */
[----:B------:R-:W-:Y:S01]  /*72f0*/  MOV R31, R190 ;  /* 0x000000be001f7202 */ /* 0x000fe20000000f00 */
[--C-:B--2---:R-:W-:Y:S01]  /*7300*/  FFMA.FTZ R2, R172, c[0x0][0x23c], -R20.reuse ;  /* 0x00008f00ac027a23 */ /* 0x104fe20000010814 */
[----:B------:R-:W-:Y:S03]  /*7310*/  HMMA.16816.F32.BF16 R4, R16, R66, RZ ;  /* 0x000000421004723c */ /* 0x000fe600000418ff */
[----:B------:R2:W3:Y:S02]  /*7320*/  MUFU.EX2 R242, R2 ;  /* 0x0000000200f27308 */ /* 0x0004e40000000800 */
[----:B--2---:R-:W-:-:S06]  /*7330*/  FFMA.FTZ R2, R162, c[0x0][0x23c], -R20 ;  /* 0x00008f00a2027a23 */ /* 0x004fcc0000010814 */
[----:B------:R2:W-:Y:S11]  /*7340*/  MUFU.EX2 R188, R2 ;  /* 0x0000000200bc7308 */ /* 0x0005f60000000800 */
[----:B------:R-:W-:Y:S02]  /*7350*/  @!UPT UIADD3 URZ, URZ, URZ, URZ ;  /* 0x0000003f3f3ff290 */ /* 0x000fe4000fffe03f */
[----:B------:R-:W-:Y:S08]  /*7360*/  HMMA.16816.F32.BF16 R60, R8, R62, R4 ;  /* 0x0000003e083c723c */ /* 0x000ff00000041804 */
[----:B------:R-:W-:Y:S01]  /*7370*/  HMMA.16816.F32.BF16 R4, R16, R82, RZ ;  /* 0x000000521004723c */ /* 0x000fe200000418ff */
[----:B--2---:R-:W-:-:S07]  /*7380*/  FFMA.FTZ R2, R138, c[0x0][0x23c], -R20 ;  /* 0x00008f008a027a23 */ /* 0x004fce0000010814 */
[----:B------:R-:W-:Y:S01]  /*7390*/  HMMA.16816.F32.BF16 R16, R16, R86, RZ ;  /* 0x000000561010723c */ /* 0x000fe200000418ff */
[----:B------:R-:W-:Y:S01]  /*73a0*/  FFMA.FTZ R20, R147, c[0x0][0x23c], -R21 ;  /* 0x00008f0093147a23 */ /* 0x000fe20000010815 */
[----:B------:R-:W-:Y:S01]  /*73b0*/  MOV R82, R194 ;  /* 0x000000c200527202 */ /* 0x000fe20000000f00 */
[----:B------:R2:W4:Y:S01]  /*73c0*/  MUFU.EX2 R204, R2 ;  /* 0x0000000200cc7308 */ /* 0x0005220000000800 */
[----:B------:R-:W-:Y:S11]  /*73d0*/  IMAD.MOV.U32 R83, RZ, RZ, R193 ;  /* 0x000000ffff537224 */ /* 0x000ff600078e00c1 */
[----:B------:R-:W-:Y:S01]  /*73e0*/  @!UPT UIADD3 URZ, URZ, URZ, URZ ;  /* 0x0000003f3f3ff290 */ /* 0x000fe2000fffe03f */
[----:B------:R-:W-:Y:S01]  /*73f0*/  HMMA.16816.F32.BF16 R76, R8, R78, R4 ;  /* 0x0000004e084c723c */ /* 0x000fe20000041804 */
[----:B--2---:R-:W-:-:S04]  /*7400*/  FFMA.FTZ R2, R174, c[0x0][0x23c], -R3 ;  /* 0x00008f00ae027a23 */ /* 0x004fc80000010803 */
[----:B------:R2:W-:Y:S02]  /*7410*/  MUFU.EX2 R234, R2 ;  /* 0x0000000200ea7308 */ /* 0x0005e40000000800 */
[----:B------:R-:W-:Y:S01]  /*7420*/  FFMA.FTZ R4, R181, c[0x0][0x23c], -R0 ;  /* 0x00008f00b5047a23 */ /* 0x000fe20000010800 */
[----:B------:R-:W-:Y:S01]  /*7430*/  HMMA.16816.F32.BF16 R72, R8, R74, R16 ;  /* 0x0000004a0848723c */ /* 0x000fe20000041810 */
[----:B------:R-:W-:Y:S04]  /*7440*/  LDSM.16.MT88.4 R16, [R228+0xf000] ;  /* 0x00f00000e410783b */ /* 0x000fe80000004200 */
[----:B------:R-:W-:Y:S02]  /*7450*/  MUFU.EX2 R241, R4 ;  /* 0x0000000400f17308 */ /* 0x000fe40000000800 */
[----:B---3--:R-:W-:-:S02]  /*7460*/  F2FP.BF16.PACK_AB R8, R242, R183 ;  /* 0x000000b7f208723e */ /* 0x008fc400000010ff */
[----:B----4-:R-:W-:Y:S01]  /*7470*/  F2FP.BF16.PACK_AB R10, R204, R188 ;  /* 0x000000bccc0a723e */ /* 0x010fe200000010ff */
[----:B--2---:R-:W-:-:S04]  /*7480*/  FFMA.FTZ R2, R166, c[0x0][0x23c], -R3 ;  /* 0x00008f00a6027a23 */ /* 0x004fc80000010803 */
[----:B------:R2:W3:Y:S02]  /*7490*/  MUFU.EX2 R91, R2 ;  /* 0x00000002005b7308 */ /* 0x0004e40000000800 */
[----:B--2---:R-:W-:Y:S01]  /*74a0*/  FFMA.FTZ R2, R159, c[0x0][0x23c], -R3 ;  /* 0x00008f009f027a23 */ /* 0x004fe20000010803 */
[----:B---3--:R-:W-:-:S05]  /*74b0*/  F2FP.BF16.PACK_AB R9, R91, R234 ;  /* 0x000000ea5b09723e */ /* 0x008fca00000010ff */
[----:B------:R2:W-:Y:S02]  /*74c0*/  MUFU.EX2 R191, R2 ;  /* 0x0000000200bf7308 */ /* 0x0005e40000000800 */
[----:B--2---:R-:W-:-:S06]  /*74d0*/  FFMA.FTZ R2, R144, c[0x0][0x23c], -R3 ;  /* 0x00008f0090027a23 */ /* 0x004fcc0000010803 */
[----:B------:R2:W3:Y:S02]  /*74e0*/  MUFU.EX2 R205, R2 ;  /* 0x0000000200cd7308 */ /* 0x0004e40000000800 */
[----:B--2---:R-:W-:Y:S01]  /*74f0*/  FFMA.FTZ R2, R175, c[0x0][0x23c], -R21 ;  /* 0x00008f00af027a23 */ /* 0x004fe20000010815 */
[----:B---3--:R-:W-:-:S05]  /*7500*/  F2FP.BF16.PACK_AB R11, R205, R191 ;  /* 0x000000bfcd0b723e */ /* 0x008fca00000010ff */
[----:B------:R2:W-:Y:S02]  /*7510*/  MUFU.EX2 R89, R2 ;  /* 0x0000000200597308 */ /* 0x0005e40000000800 */
[----:B-1----:R-:W-:Y:S01]  /*7520*/  HMMA.16816.F32.BF16 R148, R8, R12, R148 ;  /* 0x0000000c0894723c */ /* 0x002fe20000041894 */
[----:B--2---:R-:W-:-:S05]  /*7530*/  FFMA.FTZ R2, R167, c[0x0][0x23c], -R21 ;  /* 0x00008f00a7027a23 */ /* 0x004fca0000010815 */
[----:B------:R1:W2:Y:S02]  /*7540*/  MUFU.EX2 R81, R2 ;  /* 0x0000000200517308 */ /* 0x0002a40000000800 */
[----:B-1----:R-:W-:Y:S01]  /*7550*/  FFMA.FTZ R2, R161, c[0x0][0x23c], -R21 ;  /* 0x00008f00a1027a23 */ /* 0x002fe20000010815 */
[----:B--2---:R-:W-:-:S05]  /*7560*/  F2FP.BF16.PACK_AB R4, R81, R89 ;  /* 0x000000595104723e */ /* 0x004fca00000010ff */
[----:B------:R1:W-:Y:S02]  /*7570*/  MUFU.EX2 R80, R2 ;  /* 0x0000000200507308 */ /* 0x0003e40000000800 */
[----:B-1----:R-:W-:-:S06]  /*7580*/  FFMA.FTZ R2, R160, c[0x0][0x23c], -R21 ;  /* 0x00008f00a0027a23 */ /* 0x002fcc0000010815 */
[----:B------:R1:W2:Y:S02]  /*7590*/  MUFU.EX2 R58, R2 ;  /* 0x00000002003a7308 */ /* 0x0002a40000000800 */
[----:B-1----:R-:W-:Y:S02]  /*75a0*/  FFMA.FTZ R2, R173, c[0x0][0x23c], -R0 ;  /* 0x00008f00ad027a23 */ /* 0x002fe40000010800 */
[----:B--2---:R-:W-:Y:S01]  /*75b0*/  IMAD.MOV.U32 R139, RZ, RZ, R58 ;  /* 0x000000ffff8b7224 */ /* 0x004fe200078e003a */
[----:B------:R-:W-:-:S03]  /*75c0*/  MOV R58, R24 ;  /* 0x00000018003a7202 */ /* 0x000fc60000000f00 */
[----:B------:R1:W2:Y:S01]  /*75d0*/  MUFU.EX2 R189, R2 ;  /* 0x0000000200bd7308 */ /* 0x0002a20000000800 */
[----:B------:R-:W-:Y:S01]  /*75e0*/  FFMA.FTZ R24, R133, c[0x0][0x23c], -R3 ;  /* 0x00008f0085187a23 */ /* 0x000fe20000010803 */
[----:B------:R-:W-:Y:S01]  /*75f0*/  F2FP.BF16.PACK_AB R6, R139, R80 ;  /* 0x000000508b06723e */ /* 0x000fe200000010ff */
[----:B------:R-:W-:Y:S02]  /*7600*/  FFMA.FTZ R3, R145, c[0x0][0x23c], -R21 ;  /* 0x00008f0091037a23 */ /* 0x000fe40000010815 */
[----:B-1----:R-:W-:Y:S01]  /*7610*/  FFMA.FTZ R2, R165, c[0x0][0x23c], -R0 ;  /* 0x00008f00a5027a23 */ /* 0x002fe20000010800 */
[----:B--2---:R-:W-:-:S03]  /*7620*/  F2FP.BF16.PACK_AB R5, R189, R241 ;  /* 0x000000f1bd05723e */ /* 0x004fc600000010ff */
[----:B------:R1:W-:Y:S02]  /*7630*/  MUFU.EX2 R138, R2 ;  /* 0x00000002008a7308 */ /* 0x0003e40000000800 */
[----:B-1----:R-:W-:-:S06]  /*7640*/  FFMA.FTZ R2, R163, c[0x0][0x23c], -R0 ;  /* 0x00008f00a3027a23 */ /* 0x002fcc0000010800 */
[----:B------:R-:W1:Y:S02]  /*7650*/  MUFU.EX2 R133, R2 ;  /* 0x0000000200857308 */ /* 0x000e640000000800 */
[----:B-1----:R-:W-:Y:S01]  /*7660*/  F2FP.BF16.PACK_AB R7, R133, R138 ;  /* 0x0000008a8507723e */ /* 0x002fe200000010ff */
[----:B------:R-:W-:Y:S01]  /*7670*/  FFMA.FTZ R2, R146, c[0x0][0x23c], -R21 ;  /* 0x00008f0092027a23 */ /* 0x000fe20000010815 */
[----:B------:R-:W-:-:S05]  /*7680*/  MOV R21, R34 ;  /* 0x0000002200157202 */ /* 0x000fca0000000f00 */
[C---:B------:R-:W-:Y:S07]  /*7690*/  HMMA.16816.F32.BF16 R156, R4.reuse, R14, R112 ;  /* 0x0000000e049c723c */ /* 0x040fee0000041870 */
[----:B------:R-:W-:Y:S01]  /*76a0*/  IMAD.MOV.U32 R114, RZ, RZ, R35 ;  /* 0x000000ffff727224 */ /* 0x000fe200078e0023 */
[----:B------:R-:W-:Y:S01]  /*76b0*/  MOV R113, R32 ;  /* 0x0000002000717202 */ /* 0x000fe20000000f00 */
[----:B------:R-:W-:Y:S01]  /*76c0*/  IMAD.MOV.U32 R112, RZ, RZ, R33 ;  /* 0x000000ffff707224 */ /* 0x000fe200078e0021 */
[----:B------:R-:W-:Y:S01]  /*76d0*/  HMMA.16816.F32.BF16 R144, R4, R12, R152 ;  /* 0x0000000c0490723c */ /* 0x000fe20000041898 */
[----:B------:R-:W-:-:S06]  /*76e0*/  IMAD.MOV.U32 R115, RZ, RZ, R195 ;  /* 0x000000ffff737224 */ /* 0x000fcc00078e00c3 */
[----:B------:R-:W-:Y:S01]  /*76f0*/  IMAD.MOV.U32 R153, RZ, RZ, R189 ;  /* 0x000000ffff997224 */ /* 0x000fe200078e00bd */
[----:B------:R-:W-:Y:S01]  /*7700*/  HMMA.16816.F32.BF16 R32, R8, R14, R40 ;  /* 0x0000000e0820723c */ /* 0x000fe20000041828 */
[----:B------:R-:W1:Y:S01]  /*7710*/  LDSM.16.MT88.4 R12, [R226+0xd000] ;  /* 0x00d00000e20c783b */ /* 0x000e620000004200 */
[----:B------:R-:W-:Y:S01]  /*7720*/  MOV R152, R188 ;  /* 0x000000bc00987202 */ /* 0x000fe20000000f00 */
[----:B------:R-:W-:Y:S02]  /*7730*/  IMAD.MOV.U32 R155, RZ, RZ, R89 ;  /* 0x000000ffff9b7224 */ /* 0x000fe400078e0059 */
[----:B------:R-:W-:-:S03]  /*7740*/  IMAD.MOV.U32 R154, RZ, RZ, R91 ;  /* 0x000000ffff9a7224 */ /* 0x000fc600078e005b */
[-C--:B-1----:R-:W-:Y:S08]  /*7750*/  HMMA.16816.F32.BF16 R164, R8, R12.reuse, R176 ;  /* 0x0000000c08a4723c */ /* 0x082ff000000418b0 */
[C---:B------:R-:W-:Y:S07]  /*7760*/  HMMA.16816.F32.BF16 R160, R4.reuse, R12, R168 ;  /* 0x0000000c04a0723c */ /* 0x040fee00000418a8 */
[----:B------:R-:W-:Y:S01]  /*7770*/  IMAD.MOV.U32 R169, RZ, RZ, R183 ;  /* 0x000000ffffa97224 */ /* 0x000fe200078e00b7 */
[----:B------:R-:W-:Y:S01]  /*7780*/  HMMA.16816.F32.BF16 R172, R4, R14, R108 ;  /* 0x0000000e04ac723c */ /* 0x000fe2000004186c */
[----:B------:R-:W-:Y:S01]  /*7790*/  MOV R170, R182 ;  /* 0x000000b600aa7202 */ /* 0x000fe20000000f00 */
[----:B------:R-:W-:Y:S01]  /*77a0*/  IMAD.MOV.U32 R168, RZ, RZ, R191 ;  /* 0x000000ffffa87224 */ /* 0x000fe200078e00bf */
[----:B------:R-:W-:-:S05]  /*77b0*/  MOV R171, R58 ;  /* 0x0000003a00ab7202 */ /* 0x000fca0000000f00 */
[----:B------:R-:W-:Y:S01]  /*77c0*/  HMMA.16816.F32.BF16 R40, R8, R14, R52 ;  /* 0x0000000e0828723c */ /* 0x000fe20000041834 */
[----:B------:R-:W1:Y:S07]  /*77d0*/  LDSM.16.MT88.4 R12, [R228+0xd000] ;  /* 0x00d00000e40c783b */ /* 0x000e6e0000004200 */
[----:B------:R-:W-:Y:S08]  /*77e0*/  HMMA.16816.F32.BF16 R108, R4, R18, R116 ;  /* 0x00000012046c723c */ /* 0x000ff00000041874 */
[-C--:B-1----:R-:W-:Y:S07]  /*77f0*/  HMMA.16816.F32.BF16 R180, R8, R12.reuse, R140 ;  /* 0x0000000c08b4723c */ /* 0x082fee000004188c */
[----:B------:R-:W-:Y:S01]  /*7800*/  IMAD.MOV.U32 R140, RZ, RZ, R206 ;  /* 0x000000ffff8c7224 */ /* 0x000fe200078e00ce */
[----:B------:R-:W-:Y:S01]  /*7810*/  HMMA.16816.F32.BF16 R176, R4, R12, R128 ;  /* 0x0000000c04b0723c */ /* 0x000fe20000041880 */
[----:B------:R-:W-:Y:S01]  /*7820*/  MOV R143, R205 ;  /* 0x000000cd008f7202 */ /* 0x000fe20000000f00 */
[----:B------:R-:W-:Y:S01]  /*7830*/  IMAD.MOV.U32 R142, RZ, RZ, R204 ;  /* 0x000000ffff8e7224 */ /* 0x000fe200078e00cc */
[----:B------:R-:W-:-:S02]  /*7840*/  MOV R141, R80 ;  /* 0x00000050008d7202 */ /* 0x000fc40000000f00 */
[----:B------:R-:W-:Y:S02]  /*7850*/  MOV R80, R192 ;  /* 0x000000c000507202 */ /* 0x000fe40000000f00 */
[----:B------:R-:W-:Y:S01]  /*7860*/  MOV R128, R207 ;  /* 0x000000cf00807202 */ /* 0x000fe20000000f00 */
[----:B------:R-:W-:Y:S01]  /*7870*/  HMMA.16816.F32.BF16 R188, R4, R14, R104 ;  /* 0x0000000e04bc723c */ /* 0x000fe20000041868 */
[----:B------:R-:W-:Y:S01]  /*7880*/  IMAD.MOV.U32 R131, RZ, RZ, R59 ;  /* 0x000000ffff837224 */ /* 0x000fe200078e003b */
[----:B------:R-:W-:Y:S02]  /*7890*/  MOV R130, R88 ;  /* 0x0000005800827202 */ /* 0x000fe40000000f00 */
[----:B------:R-:W-:-:S04]  /*78a0*/  MOV R129, R90 ;  /* 0x0000005a00817202 */ /* 0x000fc80000000f00 */
[----:B------:R-:W-:Y:S01]  /*78b0*/  HMMA.16816.F32.BF16 R44, R8, R14, R44 ;  /* 0x0000000e082c723c */ /* 0x000fe2000004182c */
[----:B------:R-:W1:Y:S07]  /*78c0*/  LDSM.16.MT88.4 R12, [R227+0xd000] ;  /* 0x00d00000e30c783b */ /* 0x000e6e0000004200 */
[C---:B------:R-:W-:Y:S08]  /*78d0*/  HMMA.16816.F32.BF16 R104, R4.reuse, R16, R216 ;  /* 0x000000100468723c */ /* 0x040ff000000418d8 */
[----:B-1----:R-:W-:Y:S07]  /*78e0*/  HMMA.16816.F32.BF16 R204, R4, R14, R100 ;  /* 0x0000000e04cc723c */ /* 0x002fee0000041864 */
[----:B------:R-:W-:Y:S01]  /*78f0*/  IMAD.MOV.U32 R102, RZ, RZ, R65 ;  /* 0x000000ffff667224 */ /* 0x000fe200078e0041 */
[----:B------:R-:W-:Y:S01]  /*7900*/  MOV R103, R64 ;  /* 0x0000004000677202 */ /* 0x000fe20000000f00 */
[----:B------:R-:W-:Y:S01]  /*7910*/  HMMA.16816.F32.BF16 R196, R8, R12, R196 ;  /* 0x0000000c08c4723c */ /* 0x000fe200000418c4 */
[----:B------:R-:W-:Y:S01]  /*7920*/  IMAD.MOV.U32 R100, RZ, RZ, R69 ;  /* 0x000000ffff647224 */ /* 0x000fe200078e0045 */
[----:B------:R-:W-:-:S06]  /*7930*/  MOV R101, R68 ;  /* 0x0000004400657202 */ /* 0x000fcc0000000f00 */
[----:B------:R-:W-:Y:S08]  /*7940*/  HMMA.16816.F32.BF16 R192, R4, R12, R120 ;  /* 0x0000000c04c0723c */ /* 0x000ff00000041878 */
[C---:B------:R-:W-:Y:S01]  /*7950*/  HMMA.16816.F32.BF16 R64, R8.reuse, R14, R36 ;  /* 0x0000000e0840723c */ /* 0x040fe20000041824 */
[----:B------:R-:W1:Y:S07]  /*7960*/  LDSM.16.MT88.4 R12, [R225+0xf000] ;  /* 0x00f00000e10c783b */ /* 0x000e6e0000004200 */
[C---:B------:R-:W-:Y:S08]  /*7970*/  HMMA.16816.F32.BF16 R100, R8.reuse, R16, R100 ;  /* 0x000000100864723c */ /* 0x040ff00000041864 */
[-C--:B-1----:R-:W-:Y:S07]  /*7980*/  HMMA.16816.F32.BF16 R68, R8, R12.reuse, R200 ;  /* 0x0000000c0844723c */ /* 0x082fee00000418c8 */
[----:B------:R-:W-:Y:S01]  /*7990*/  IMAD.MOV.U32 R202, RZ, RZ, R57 ;  /* 0x000000ffffca7224 */ /* 0x000fe200078e0039 */
[----:B------:R-:W-:Y:S01]  /*79a0*/  MOV R203, R56 ;  /* 0x0000003800cb7202 */ /* 0x000fe20000000f00 */
[----:B------:R-:W-:Y:S01]  /*79b0*/  HMMA.16816.F32.BF16 R36, R4, R12, R184 ;  /* 0x0000000c0424723c */ /* 0x000fe200000418b8 */
[----:B------:R-:W-:Y:S01]  /*79c0*/  IMAD.MOV.U32 R200, RZ, RZ, R85 ;  /* 0x000000ffffc87224 */ /* 0x000fe200078e0055 */
[----:B------:R-:W-:-:S05]  /*79d0*/  MOV R201, R84 ;  /* 0x0000005400c97202 */ /* 0x000fca0000000f00 */
[----:B------:R-:W-:Y:S01]  /*79e0*/  IMAD.MOV.U32 R184, RZ, RZ, R200 ;  /* 0x000000ffffb87224 */ /* 0x000fe200078e00c8 */
        /* <DEDUP_REMOVED lines=9> */
[----:B------:R-:W1:Y:S01]  /*7a80*/  LDSM.16.MT88.4 R12, [R226+0xf000] ;  /* 0x00f00000e20c783b */ /* 0x000e620000004200 */
[----:B------:R-:W-:Y:S01]  /*7a90*/  IMAD.MOV.U32 R130, RZ, RZ, R21 ;  /* 0x000000ffff827224 */ /* 0x000fe200078e0015 */
[----:B------:R-:W-:Y:S01]  /*7aa0*/  MOV R131, R114 ;  /* 0x0000007200837202 */ /* 0x000fe20000000f00 */
[----:B------:R-:W-:-:S02]  /*7ab0*/  IMAD.MOV.U32 R128, RZ, RZ, R171 ;  /* 0x000000ffff807224 */ /* 0x000fc400078e00ab */
[----:B------:R-:W-:Y:S02]  /*7ac0*/  IMAD.MOV.U32 R129, RZ, RZ, R113 ;  /* 0x000000ffff817224 */ /* 0x000fe400078e0071 */
[----:B-1----:R-:W-:Y:S01]  /*7ad0*/  HMMA.16816.F32.BF16 R84, R8, R12, R212 ;  /* 0x0000000c0854723c */ /* 0x002fe200000418d4 */
[----:B------:R-:W-:-:S07]  /*7ae0*/  IMAD.MOV.U32 R113, RZ, RZ, R249 ;  /* 0x000000ffff717224 */ /* 0x000fce00078e00f9 */
[C---:B------:R-:W-:Y:S08]  /*7af0*/  HMMA.16816.F32.BF16 R88, R4.reuse, R12, R208 ;  /* 0x0000000c0458723c */ /* 0x040ff000000418d0 */
[-C--:B------:R-:W-:Y:S08]  /*7b00*/  HMMA.16816.F32.BF16 R92, R4, R14.reuse, R92 ;  /* 0x0000000e045c723c */ /* 0x080ff0000004185c */
[C---:B------:R-:W-:Y:S01]  /*7b10*/  HMMA.16816.F32.BF16 R60, R8.reuse, R14, R60 ;  /* 0x0000000e083c723c */ /* 0x040fe2000004183c */
[----:B------:R-:W1:Y:S01]  /*7b20*/  LDSM.16.MT88.4 R12, [R227+0xf000] ;  /* 0x00f00000e30c783b */ /* 0x000e620000004200 */
[----:B------:R-:W-:Y:S01]  /*7b30*/  MOV R114, R248 ;  /* 0x000000f800727202 */ /* 0x000fe20000000f00 */
[----:B------:R-:W-:Y:S01]  /*7b40*/  IMAD.MOV.U32 R21, RZ, RZ, R247 ;  /* 0x000000ffff157224 */ /* 0x000fe200078e00f7 */
[----:B------:R-:W-:Y:S01]  /*7b50*/  MOV R171, R112 ;  /* 0x0000007000ab7202 */ /* 0x000fe20000000f00 */
[----:B------:R-:W-:Y:S01]  /*7b60*/  MUFU.EX2 R30, R30 ;  /* 0x0000001e001e7308 */ /* 0x000fe20000000800 */
[----:B------:R-:W-:Y:S01]  /*7b70*/  MOV R112, R132 ;  /* 0x0000008400707202 */ /* 0x000fe20000000f00 */
[----:B------:R2:W5:Y:S01]  /*7b80*/  LDL.LU R249, [R1+0xbc] ;  /* 0x0000bc0001f97983 */ /* 0x0005620000300800 */
[-C--:B-1----:R-:W-:Y:S08]  /*7b90*/  HMMA.16816.F32.BF16 R116, R8, R12.reuse, R184 ;  /* 0x0000000c0874723c */ /* 0x082ff000000418b8 */
[C---:B------:R-:W-:Y:S01]  /*7ba0*/  HMMA.16816.F32.BF16 R120, R4.reuse, R12, R220 ;  /* 0x0000000c0478723c */ /* 0x040fe200000418dc */
[----:B------:R-:W-:Y:S01]  /*7bb0*/  IMAD.MOV.U32 R185, RZ, RZ, R200 ;  /* 0x000000ffffb97224 */ /* 0x000fe200078e00c8 */
[----:B------:R-:W-:Y:S01]  /*7bc0*/  MOV R200, R203 ;  /* 0x000000cb00c87202 */ /* 0x000fe20000000f00 */
[----:B------:R-:W-:Y:S01]  /*7bd0*/  IMAD.MOV.U32 R203, RZ, RZ, R130 ;  /* 0x000000ffffcb7224 */ /* 0x000fe200078e0082 */
[----:B------:R-:W-:Y:S01]  /*7be0*/  MOV R186, R201 ;  /* 0x000000c900ba7202 */ /* 0x000fe20000000f00 */
[----:B------:R-:W-:Y:S01]  /*7bf0*/  IMAD.MOV.U32 R187, RZ, RZ, R202 ;  /* 0x000000ffffbb7224 */ /* 0x000fe200078e00ca */
[----:B------:R-:W-:Y:S01]  /*7c00*/  MOV R130, R31 ;  /* 0x0000001f00827202 */ /* 0x000fe20000000f00 */
[----:B------:R-:W-:Y:S01]  /*7c10*/  MUFU.EX2 R29, R29 ;  /* 0x0000001d001d7308 */ /* 0x000fe20000000800 */
[----:B------:R-:W-:Y:S01]  /*7c20*/  IMAD.MOV.U32 R201, RZ, RZ, R128 ;  /* 0x000000ffffc97224 */ /* 0x000fe200078e0080 */
[----:B------:R-:W-:Y:S01]  /*7c30*/  MOV R202, R129 ;  /* 0x0000008100ca7202 */ /* 0x000fe20000000f00 */
[----:B------:R-:W-:Y:S01]  /*7c40*/  HMMA.16816.F32.BF16 R48, R4, R14, R124 ;  /* 0x0000000e0430723c */ /* 0x000fe2000004187c */
[----:B------:R-:W-:Y:S01]  /*7c50*/  MOV R132, R246 ;  /* 0x000000f600847202 */ /* 0x000fe20000000f00 */
[----:B------:R2:W5:Y:S03]  /*7c60*/  LDL.LU R248, [R1+0xb8] ;  /* 0x0000b80001f87983 */ /* 0x0005660000300800 */
[----:B------:R-:W-:Y:S01]  /*7c70*/  MUFU.EX2 R31, R28 ;  /* 0x0000001c001f7308 */ /* 0x000fe20000000800 */
[----:B------:R-:W-:Y:S01]  /*7c80*/  MOV R128, R113 ;  /* 0x0000007100807202 */ /* 0x000fe20000000f00 */
[----:B------:R-:W-:Y:S01]  /*7c90*/  IMAD.MOV.U32 R129, RZ, RZ, R114 ;  /* 0x000000ffff817224 */ /* 0x000fe200078e0072 */
[----:B------:R-:W-:Y:S01]  /*7ca0*/  HMMA.16816.F32.BF16 R16, R8, R18, R76 ;  /* 0x000000120810723c */ /* 0x000fe2000004184c */
[----:B------:R-:W-:-:S04]  /*7cb0*/  FADD.FTZ R6, R239, R240 ;  /* 0x000000f0ef067221 */ /* 0x000fc80000010000 */
[----:B------:R-:W-:Y:S01]  /*7cc0*/  MUFU.EX2 R26, R26 ;  /* 0x0000001a001a7308 */ /* 0x000fe20000000800 */
[----:B------:R-:W-:-:S07]  /*7cd0*/  FADD.FTZ R7, R237, R238 ;  /* 0x000000eeed077221 */ /* 0x000fce0000010000 */
[----:B------:R-:W-:Y:S01]  /*7ce0*/  MUFU.EX2 R25, R25 ;  /* 0x0000001900197308 */ /* 0x000fe20000000800 */
[----:B------:R-:W-:Y:S07]  /*7cf0*/  HMMA.16816.F32.BF16 R12, R8, R14, R72 ;  /* 0x0000000e080c723c */ /* 0x000fee0000041848 */
[----:B------:R-:W-:Y:S01]  /*7d00*/  MUFU.EX2 R22, R22 ;  /* 0x0000001600167308 */ /* 0x000fe20000000800 */
[----:B------:R-:W-:Y:S01]  /*7d10*/  MOV R221, R112 ;  /* 0x0000007000dd7202 */ /* 0x000fe20000000f00 */
[----:B------:R2:W5:Y:S06]  /*7d20*/  LDL.LU R247, [R1+0xb4] ;  /* 0x0000b40001f77983 */ /* 0x00056c0000300800 */
[----:B------:R-:W-:Y:S01]  /*7d30*/  MUFU.EX2 R28, R23 ;  /* 0x00000017001c7308 */ /* 0x000fe20000000800 */
[----:B------:R-:W-:Y:S01]  /*7d40*/  MOV R114, R21 ;  /* 0x0000001500727202 */ /* 0x000fe20000000f00 */
[----:B------:R-:W-:Y:S01]  /*7d50*/  FADD.FTZ R8, R235, R236 ;  /* 0x000000eceb087221 */ /* 0x000fe20000010000 */
[----:B------:R2:W5:Y:S05]  /*7d60*/  LDL.LU R246, [R1+0xb0] ;  /* 0x0000b00001f67983 */ /* 0x00056a0000300800 */
[----:B------:R1:W-:Y:S02]  /*7d70*/  MUFU.EX2 R23, R2 ;  /* 0x0000000200177308 */ /* 0x0003e40000000800 */
        /* <DEDUP_REMOVED lines=28> */
[----:B------:R-:W1:Y:S01]  /*7f40*/  MUFU.EX2 R21, R20 ;  /* 0x0000001400157308 */ /* 0x000e620000000800 */
        /* <DEDUP_REMOVED lines=17> */
[----:B---3--:R-:W-:Y:S01]  /*8060*/  FADD.FTZ R2, R97, R5 ;  /* 0x0000000561027221 */ /* 0x008fe20000010000 */
        /* <DEDUP_REMOVED lines=21> */
[----:B------:R3:W4:Y:S01]  /*81c0*/  MUFU.EX2 R11, R4 ;  /* 0x00000004000b7308 */ /* 0x0007220000000800 */
        /* <DEDUP_REMOVED lines=9> */
[----:B------:R-:W-:Y:S01]  /*8260*/  MUFU.EX2 R132, R27 ;  /* 0x0000001b00847308 */ /* 0x000fe20000000800 */
[----:B------:R-:W-:Y:S01]  /*8270*/  MOV R98, R187 ;  /* 0x000000bb00627202 */ /* 0x000fe20000000f00 */
[----:B------:R-:W-:Y:S01]  /*8280*/  IMAD.MOV.U32 R187, RZ, RZ, R128 ;  /* 0x000000ffffbb7224 */ /* 0x000fe200078e0080 */
[----:B------:R-:W-:Y:S01]  /*8290*/  MOV R99, R200 ;  /* 0x000000c800637202 */ /* 0x000fe20000000f00 */
[----:B------:R-:W-:Y:S01]  /*82a0*/  FADD.FTZ R2, R230, R2 ;  /* 0x00000002e6027221 */ /* 0x000fe20000010000 */
[----:B------:R-:W-:Y:S01]  /*82b0*/  LDSM.16.MT88.4 R152, [R225+0xd800] ;  /* 0x00d80000e198783b */ /* 0x000fe20000004200 */
[----:B---3--:R-:W-:Y:S01]  /*82c0*/  FADD.FTZ R4, R213, R6 ;  /* 0x00000006d5047221 */ /* 0x008fe20000010000 */
[----:B------:R-:W-:Y:S01]  /*82d0*/  MOV R213, R97 ;  /* 0x0000006100d57202 */ /* 0x000fe20000000f00 */
[----:B------:R-:W-:Y:S01]  /*82e0*/  MUFU.EX2 R27, R24 ;  /* 0x00000018001b7308 */ /* 0x000fe20000000800 */
[----:B------:R-:W-:Y:S01]  /*82f0*/  MOV R185, R202 ;  /* 0x000000ca00b97202 */ /* 0x000fe20000000f00 */
[----:B------:R-:W-:Y:S01]  /*8300*/  IMAD.MOV.U32 R202, RZ, RZ, R168 ;  /* 0x000000ffffca7224 */ /* 0x000fe200078e00a8 */
[----:B------:R-:W-:-:S02]  /*8310*/  MOV R186, R203 ;  /* 0x000000cb00ba7202 */ /* 0x000fc40000000f00 */
[----:B------:R-:W-:Y:S01]  /*8320*/  MOV R200, R129 ;  /* 0x0000008100c87202 */ /* 0x000fe20000000f00 */
[----:B------:R-:W-:Y:S01]  /*8330*/  IMAD.MOV.U32 R129, RZ, RZ, R171 ;  /* 0x000000ffff817224 */ /* 0x000fe200078e00ab */
[----:B------:R-:W-:Y:S01]  /*8340*/  MOV R203, R169 ;  /* 0x000000a900cb7202 */ /* 0x000fe20000000f00 */
[----:B------:R3:W1:Y:S01]  /*8350*/  MUFU.EX2 R24, R3 ;  /* 0x0000000300187308 */ /* 0x0006620000000800 */
[----:B------:R-:W-:Y:S01]  /*8360*/  MOV R128, R170 ;  /* 0x000000aa00807202 */ /* 0x000fe20000000f00 */
[----:B------:R-:W-:Y:S01]  /*8370*/  FADD.FTZ R5, R229, R5 ;  /* 0x00000005e5057221 */ /* 0x000fe20000010000 */
[----:B------:R-:W1:Y:S01]  /*8380*/  LDSM.16.MT88.4 R168, [R226+0xd800] ;  /* 0x00d80000e2a8783b */ /* 0x000e620000004200 */
[----:B------:R-:W-:Y:S01]  /*8390*/  MOV R210, R214 ;  /* 0x000000d600d27202 */ /* 0x000fe20000000f00 */
[----:B------:R-:W-:Y:S01]  /*83a0*/  IMAD.MOV.U32 R211, RZ, RZ, R215 ;  /* 0x000000ffffd37224 */ /* 0x000fe200078e00d7 */
[----:B------:R-:W-:Y:S01]  /*83b0*/  MOV R209, R213 ;  /* 0x000000d500d17202 */ /* 0x000fe20000000f00 */
[----:B------:R-:W-:-:S02]  /*83c0*/  IMAD.MOV.U32 R208, RZ, RZ, R212 ;  /* 0x000000ffffd07224 */ /* 0x000fc400078e00d4 */
[----:B------:R-:W-:Y:S02]  /*83d0*/  FADD.FTZ R8, R210, R7 ;  /* 0x00000007d2087221 */ /* 0x000fe40000010000 */
[--C-:B---3--:R-:W-:Y:S02]  /*83e0*/  FFMA.FTZ R3, R243, c[0x0][0x23c], -R0.reuse ;  /* 0x00008f00f3037a23 */ /* 0x108fe40000010800 */
[----:B------:R-:W-:Y:S02]  /*83f0*/  FFMA.FTZ R0, R244, c[0x0][0x23c], -R0 ;  /* 0x00008f00f4007a23 */ /* 0x000fe40000010800 */
[----:B------:R3:W-:Y:S08]  /*8400*/  MUFU.EX2 R9, R3 ;  /* 0x0000000300097308 */ /* 0x0007f00000000800 */
[----:B------:R1:W1:Y:S01]  /*8410*/  MUFU.EX2 R10, R0 ;  /* 0x00000000000a7308 */ /* 0x0002620000000800 */
[----:B---3--:R-:W-:-:S02]  /*8420*/  FADD.FTZ R3, R211, R2 ;  /* 0x00000002d3037221 */ /* 0x008fc40000010000 */
[----:B------:R-:W-:Y:S02]  /*8430*/  FADD.FTZ R2, R208, R5 ;  /* 0x00000005d0027221 */ /* 0x000fe40000010000 */
[----:B-1----:R-:W-:Y:S02]  /*8440*/  FADD.FTZ R0, R209, R4 ;  /* 0x00000004d1007221 */ /* 0x002fe40000010000 */
[----:B------:R-:W1:Y:S01]  /*8450*/  LDSM.16.MT88.4 R4, [R227+0xf800] ;  /* 0x00f80000e304783b */ /* 0x000e620000004200 */
        /* <DEDUP_REMOVED lines=11> */
[----:B------:R-:W-:Y:S01]  /*8510*/  IMAD.MOV.U32 R96, RZ, RZ, R200 ;  /* 0x000000ffff607224 */ /* 0x000fe200078e00c8 */
[----:B------:R-:W-:Y:S02]  /*8520*/  MOV R211, R98 ;  /* 0x0000006200d37202 */ /* 0x000fe40000000f00 */
[----:B------:R-:W-:-:S02]  /*8530*/  F2FP.BF16.PACK_AB R124, R21, R22 ;  /* 0x00000016157c723e */ /* 0x000fc400000010ff */
[----:B----4-:R-:W-:Y:S02]  /*8540*/  F2FP.BF16.PACK_AB R125, R11, R20 ;  /* 0x000000140b7d723e */ /* 0x010fe400000010ff */
[----:B------:R-:W-:Y:S01]  /*8550*/  F2FP.BF16.PACK_AB R126, R24, R23 ;  /* 0x00000017187e723e */ /* 0x000fe200000010ff */
        /* <DEDUP_REMOVED lines=8> */
[----:B------:R-:W3:Y:S01]  /*85e0*/  LDSM.16.MT88.4 R184, [R228+0xd800] ;  /* 0x00d80000e4b8783b */ /* 0x000ee20000004200 */
[----:B------:R-:W-:-:S02]  /*85f0*/  MOV R201, R129 ;  /* 0x0000008100c97202 */ /* 0x000fc40000000f00 */
[----:B------:R-:W-:Y:S01]  /*8600*/  MOV R203, R131 ;  /* 0x0000008300cb7202 */ /* 0x000fe20000000f00 */
[----:B------:R2:W5:Y:S01]  /*8610*/  LDL.LU R245, [R1+0xac] ;  /* 0x0000ac0001f57983 */ /* 0x0005620000300800 */
[----:B------:R-:W-:Y:S02]  /*8620*/  F2FP.BF16.PACK_AB R128, R29, R30 ;  /* 0x0000001e1d80723e */ /* 0x000fe400000010ff */
[----:B------:R-:W-:Y:S02]  /*8630*/  F2FP.BF16.PACK_AB R129, R25, R26 ;  /* 0x0000001a1981723e */ /* 0x000fe400000010ff */
[----:B------:R-:W-:Y:S02]  /*8640*/  F2FP.BF16.PACK_AB R130, R132, R31 ;  /* 0x0000001f8482723e */ /* 0x000fe400000010ff */
[----:B------:R-:W-:Y:S02]  /*8650*/  F2FP.BF16.PACK_AB R131, R28, R27 ;  /* 0x0000001b1c83723e */ /* 0x000fe400000010ff */
[----:B------:R-:W-:-:S02]  /*8660*/  F2FP.BF16.PACK_AB R127, R10, R9 ;  /* 0x000000090a7f723e */ /* 0x000fc400000010ff */
[----:B------:R-:W-:Y:S01]  /*8670*/  MOV R220, R113 ;  /* 0x0000007100dc7202 */ /* 0x000fe20000000f00 */
[----:B------:R-:W-:Y:S01]  /*8680*/  IMAD.MOV.U32 R222, RZ, RZ, R203 ;  /* 0x000000ffffde7224 */ /* 0x000fe200078e00cb */
[----:B------:R-:W-:Y:S01]  /*8690*/  MOV R223, R202 ;  /* 0x000000ca00df7202 */ /* 0x000fe20000000f00 */
[-C--:B------:R-:W-:Y:S01]  /*86a0*/  HMMA.16816.F32.BF16 R164, R128, R168.reuse, R164 ;  /* 0x000000a880a4723c */ /* 0x080fe200000418a4 */
[----:B------:R-:W-:Y:S02]  /*86b0*/  MOV R216, R201 ;  /* 0x000000c900d87202 */ /* 0x000fe40000000f00 */
[----:B------:R-:W-:Y:S01]  /*86c0*/  MOV R218, R99 ;  /* 0x0000006300da7202 */ /* 0x000fe20000000f00 */
[----:B------:R-:W-:Y:S01]  /*86d0*/  IMAD.MOV.U32 R217, RZ, RZ, R200 ;  /* 0x000000ffffd97224 */ /* 0x000fe200078e00c8 */
[----:B------:R-:W-:Y:S01]  /*86e0*/  MOV R219, R98 ;  /* 0x0000006200db7202 */ /* 0x000fe20000000f00 */
[----:B------:R-:W-:Y:S01]  /*86f0*/  IMAD.MOV.U32 R208, RZ, RZ, R97 ;  /* 0x000000ffffd07224 */ /* 0x000fe200078e0061 */
[----:B------:R-:W-:Y:S01]  /*8700*/  MOV R209, R96 ;  /* 0x0000006000d17202 */ /* 0x000fe20000000f00 */
[C---:B------:R-:W-:Y:S01]  /*8710*/  HMMA.16816.F32.BF16 R160, R124.reuse, R168, R160 ;  /* 0x000000a87ca0723c */ /* 0x040fe200000418a0 */
[----:B------:R-:W4:Y:S04]  /*8720*/  LDSM.16.MT88.4 R200, [R227+0xd800] ;  /* 0x00d80000e3c8783b */ /* 0x000f280000004200 */
[----:B------:R-:W-:Y:S03]  /*8730*/  LDSM.16.MT88.4 R96, [R226+0xf800] ;  /* 0x00f80000e260783b */ /* 0x000fe60000004200 */
[----:B------:R-:W-:Y:S01]  /*8740*/  HMMA.16816.F32.BF16 R172, R124, R170, R172 ;  /* 0x000000aa7cac723c */ /* 0x000fe200000418ac */
[----:B------:R2:W5:Y:S04]  /*8750*/  LDL.LU R243, [R1+0xa8] ;  /* 0x0000a80001f37983 */ /* 0x0005680000300800 */
[----:B------:R2:W5:Y:S03]  /*8760*/  LDL.LU R242, [R1+0xa4] ;  /* 0x0000a40001f27983 */ /* 0x0005660000300800 */
[-C--:B------:R-:W-:Y:S01]  /*8770*/  HMMA.16816.F32.BF16 R148, R128, R152.reuse, R148 ;  /* 0x000000988094723c */ /* 0x080fe20000041894 */
[----:B------:R2:W5:Y:S04]  /*8780*/  LDL.LU R241, [R1+0xa0] ;  /* 0x0000a00001f17983 */ /* 0x0005680000300800 */
[----:B------:R2:W5:Y:S03]  /*8790*/  LDL.LU R240, [R1+0x9c] ;  /* 0x00009c0001f07983 */ /* 0x0005660000300800 */
[C---:B------:R-:W-:Y:S01]  /*87a0*/  HMMA.16816.F32.BF16 R144, R124.reuse, R152, R144 ;  /* 0x000000987c90723c */ /* 0x040fe20000041890 */
[----:B------:R2:W5:Y:S04]  /*87b0*/  LDL.LU R239, [R1+0x98] ;  /* 0x0000980001ef7983 */ /* 0x0005680000300800 */
[----:B------:R2:W5:Y:S03]  /*87c0*/  LDL.LU R238, [R1+0x94] ;  /* 0x0000940001ee7983 */ /* 0x0005660000300800 */
[----:B------:R-:W-:Y:S01]  /*87d0*/  HMMA.16816.F32.BF16 R156, R124, R154, R156 ;  /* 0x0000009a7c9c723c */ /* 0x000fe2000004189c */
[----:B------:R2:W5:Y:S04]  /*87e0*/  LDL.LU R237, [R1+0x90] ;  /* 0x0000900001ed7983 */ /* 0x0005680000300800 */
[----:B------:R2:W5:Y:S03]  /*87f0*/  LDL.LU R236, [R1+0x8c] ;  /* 0x00008c0001ec7983 */ /* 0x0005660000300800 */
[C---:B------:R-:W-:Y:S01]  /*8800*/  HMMA.16816.F32.BF16 R168, R128.reuse, R170, R40 ;  /* 0x000000aa80a8723c */ /* 0x040fe20000041828 */
[----:B------:R2:W5:Y:S04]  /*8810*/  LDL.LU R235, [R1+0x88] ;  /* 0x0000880001eb7983 */ /* 0x0005680000300800 */
[----:B------:R2:W5:Y:S02]  /*8820*/  LDL.LU R234, [R1+0x84] ;  /* 0x0000840001ea7983 */ /* 0x0005640000300800 */
[----:B------:R-:W-:Y:S01]  /*8830*/  MOV R43, R81 ;  /* 0x00000051002b7202 */ /* 0x000fe20000000f00 */
[----:B------:R-:W-:Y:S01]  /*8840*/  HMMA.16816.F32.BF16 R152, R128, R154, R32 ;  /* 0x0000009a8098723c */ /* 0x000fe20000041820 */
[----:B------:R2:W5:Y:S04]  /*8850*/  LDL.LU R233, [R1+0x80] ;  /* 0x0000800001e97983 */ /* 0x0005680000300800 */
[----:B------:R2:W5:Y:S02]  /*8860*/  LDL.LU R232, [R1+0x7c] ;  /* 0x00007c0001e87983 */ /* 0x0005640000300800 */
[----:B------:R-:W-:Y:S01]  /*8870*/  MOV R32, R80 ;  /* 0x0000005000207202 */ /* 0x000fe20000000f00 */
[----:B------:R-:W-:Y:S01]  /*8880*/  IMAD.MOV.U32 R33, RZ, RZ, R83 ;  /* 0x000000ffff217224 */ /* 0x000fe200078e0053 */
[----:B------:R-:W-:Y:S01]  /*8890*/  MOV R34, R82 ;  /* 0x0000005200227202 */ /* 0x000fe20000000f00 */
[----:B-1----:R-:W-:Y:S01]  /*88a0*/  HMMA.16816.F32.BF16 R120, R124, R4, R120 ;  /* 0x000000047c78723c */ /* 0x002fe20000041878 */
[----:B------:R-:W-:Y:S01]  /*88b0*/  MOV R35, R115 ;  /* 0x0000007300237202 */ /* 0x000fe20000000f00 */
[----:B------:R-:W-:Y:S01]  /*88c0*/  FADD.FTZ R3, R32, R3 ;  /* 0x0000000320037221 */ /* 0x000fe20000010000 */
[----:B------:R-:W1:Y:S01]  /*88d0*/  LDSM.16.MT88.4 R80, [R225+0xf800] ;  /* 0x00f80000e150783b */ /* 0x000e620000004200 */
[----:B------:R-:W-:-:S04]  /*88e0*/  FADD.FTZ R2, R33, R2 ;  /* 0x0000000221027221 */ /* 0x000fc80000010000 */
[----:B------:R-:W-:Y:S01]  /*88f0*/  HMMA.16816.F32.BF16 R116, R128, R4, R116 ;  /* 0x000000048074723c */ /* 0x000fe20000041874 */
[----:B------:R-:W-:Y:S01]  /*8900*/  FADD.FTZ R0, R34, R0 ;  /* 0x0000000022007221 */ /* 0x000fe20000010000 */
[----:B------:R-:W1:Y:S04]  /*8910*/  LDSM.16.MT88.4 R112, [R228+0xf800] ;  /* 0x00f80000e470783b */ /* 0x000e680000004200 */
        /* <DEDUP_REMOVED lines=50> */
[-C--:B---3--:R-:W-:Y:S08]  /*8c40*/  HMMA.16816.F32.BF16 R180, R128, R184.reuse, R180 ;  /* 0x000000b880b4723c */ /* 0x088ff000000418b4 */
[C---:B------:R-:W-:Y:S08]  /*8c50*/  HMMA.16816.F32.BF16 R176, R124.reuse, R184, R176 ;  /* 0x000000b87cb0723c */ /* 0x040ff000000418b0 */
[C---:B------:R-:W-:Y:S08]  /*8c60*/  HMMA.16816.F32.BF16 R188, R124.reuse, R186, R188 ;  /* 0x000000ba7cbc723c */ /* 0x040ff000000418bc */
[C---:B----4-:R-:W-:Y:S08]  /*8c70*/  HMMA.16816.F32.BF16 R192, R124.reuse, R200, R192 ;  /* 0x000000c87cc0723c */ /* 0x050ff000000418c0 */
[C---:B------:R-:W-:Y:S08]  /*8c80*/  HMMA.16816.F32.BF16 R204, R124.reuse, R202, R204 ;  /* 0x000000ca7ccc723c */ /* 0x040ff000000418cc */
[C---:B-1----:R-:W-:Y:S08]  /*8c90*/  HMMA.16816.F32.BF16 R72, R124.reuse, R80, R36 ;  /* 0x000000507c48723c */ /* 0x042ff00000041824 */
        /* <DEDUP_REMOVED lines=17> */
[----:B--2---:R-:W2:Y:S04]  /*8db0*/  LDL.64 R140, [R1+0x50] ;  /* 0x00005000018c7983 */ /* 0x004ea80000100a00 */
[----:B------:R-:W3:Y:S04]  /*8dc0*/  LDL R139, [R1+0x40] ;  /* 0x00004000018b7983 */ /* 0x000ee80000100800 */
[----:B------:R-:W4:Y:S01]  /*8dd0*/  LDL.64 R142, [R1+0x28] ;  /* 0x00002800018e7983 */ /* 0x000f220000100a00 */
[----:B------:R-:W-:Y:S01]  /*8de0*/  UIADD3 UR23, UR8, -0x2, URZ ;  /* 0xfffffffe08177890 */ /* 0x000fe2000fffe03f */
[----:B------:R-:W-:-:S04]  /*8df0*/  DEPBAR.LE SB0, 0x0 ;  /* 0x000080000000791a */ /* 0x000fc80000000000 */
[----:B------:R-:W-:Y:S01]  /*8e00*/  USHF.R.S32.HI UR5, URZ, 0x1f, UR23 ;  /* 0x0000001f3f057899 */ /* 0x000fe20008011417 */
[----:B------:R-:W-:Y:S01]  /*8e10*/  IMAD.U32 R2, RZ, RZ, UR23 ;  /* 0x00000017ff027e24 */ /* 0x000fe2000f8e00ff */
[----:B------:R-:W-:Y:S02]  /*8e20*/  UIMAD UR4, UR13, UR23, URZ ;  /* 0x000000170d0472a4 */ /* 0x000fe4000f8e023f */
[----:B------:R-:W-:Y:S02]  /*8e30*/  UISETP.GT.AND UP0, UPT, UR23, UR9, UPT ;  /* 0x000000091700728c */ /* 0x000fe4000bf04270 */
[----:B------:R-:W-:Y:S01]  /*8e40*/  UIMAD UR4, UR5, UR20, UR4 ;  /* 0x00000014050472a4 */ /* 0x000fe2000f8e0204 */
[----:B------:R-:W-:Y:S01]  /*8e50*/  BAR.SYNC.DEFER_BLOCKING 0x0 ;  /* 0x0000000000007b1d */ /* 0x000fe20000010000 */
[----:B--2---:R-:W-:Y:S02]  /*8e60*/  ISETP.GE.AND P3, PT, R140, c[0x0][0x220], PT ;  /* 0x000088008c007a0c */ /* 0x004fe40003f66270 */
[----:B---3--:R-:W-:Y:S01]  /*8e70*/  ISETP.GE.AND P2, PT, R139, c[0x0][0x220], PT ;  /* 0x000088008b007a0c */ /* 0x008fe20003f46270 */
[----:B----4-:R-:W-:-:S05]  /*8e80*/  IMAD.WIDE.U32 R2, R2, UR20, R142 ;  /* 0x0000001402027c25 */ /* 0x010fca000f8e008e */
[----:B------:R-:W-:-:S05]  /*8e90*/  IADD3 R0, R3, UR4, RZ ;  /* 0x0000000403007c10 */ /* 0x000fca000fffe0ff */
[----:B-----5:R-:W-:Y:S01]  /*8ea0*/  @P3 STS.128 [R243+0xc000], RZ ;  /* 0x00c000fff3003388 */ /* 0x020fe20000000c00 */
[C---:B------:R-:W-:Y:S02]  /*8eb0*/  @!P3 LEA R4, P4, R2.reuse, c[0x0][0x170], 0x1 ;  /* 0x00005c000204ba11 */ /* 0x040fe400078808ff */
[C---:B------:R-:W-:Y:S02]  /*8ec0*/  @!P2 LEA R16, P0, R2.reuse, c[0x0][0x170], 0x1 ;  /* 0x00005c000210aa11 */ /* 0x040fe400078008ff */
[C---:B------:R-:W-:Y:S02]  /*8ed0*/  IADD3 R3, P1, R2.reuse, UR21, RZ ;  /* 0x0000001502037c10 */ /* 0x040fe4000ff3e0ff */
[C-C-:B------:R-:W-:Y:S02]  /*8ee0*/  @!P3 LEA.HI.X R5, R2.reuse, c[0x0][0x174], R0.reuse, 0x1, P4 ;  /* 0x00005d000205ba11 */ /* 0x140fe400020f0c00 */
[----:B------:R-:W-:Y:S02]  /*8ef0*/  @!P2 LEA.HI.X R17, R2, c[0x0][0x174], R0, 0x1, P0 ;  /* 0x00005d000211aa11 */ /* 0x000fe400000f0c00 */
[----:B------:R-:W-:Y:S01]  /*8f00*/  IADD3.X R2, R0, UR10, RZ, P1, !PT ;  /* 0x0000000a00027c10 */ /* 0x000fe20008ffe4ff */
[----:B------:R-:W-:Y:S01]  /*8f10*/  @!PT LDS RZ, [RZ] ;  /* 0x00000000fffff984 */ /* 0x000fe20000000800 */
[----:B------:R-:W-:Y:S01]  /*8f20*/  @!PT LDS RZ, [RZ] ;  /* 0x00000000fffff984 */ /* 0x000fe20000000800 */
[----:B------:R-:W-:Y:S01]  /*8f30*/  @!PT LDS RZ, [RZ] ;  /* 0x00000000fffff984 */ /* 0x000fe20000000800 */
[----:B------:R1:W-:Y:S01]  /*8f40*/  @!P3 LDGSTS.E.BYPASS.LTC128B.128 [R243+0xc000], [R4.64] ;  /* 0x0c00000004f3bfae */ /* 0x0003e2000b901d52 */
[----:B------:R-:W-:-:S02]  /*8f50*/  @!P3 LEA R14, P4, R3, c[0x0][0x170], 0x1 ;  /* 0x00005c00030eba11 */ /* 0x000fc400078808ff */
[C---:B------:R-:W-:Y:S01]  /*8f60*/  @!P2 LEA R12, P0, R3.reuse, c[0x0][0x170], 0x1 ;  /* 0x00005c00030caa11 */ /* 0x040fe200078008ff */
[----:B------:R-:W-:Y:S01]  /*8f70*/  @P2 STS.128 [R243+0xe000], RZ ;  /* 0x00e000fff3002388 */ /* 0x000fe20000000c00 */
[C---:B------:R-:W-:Y:S02]  /*8f80*/  IADD3 R0, P1, R3.reuse, UR21, RZ ;  /* 0x0000001503007c10 */ /* 0x040fe4000ff3e0ff */
[C-C-:B------:R-:W-:Y:S01]  /*8f90*/  @!P3 LEA.HI.X R15, R3.reuse, c[0x0][0x174], R2.reuse, 0x1, P4 ;  /* 0x00005d00030fba11 */ /* 0x140fe200020f0c02 */
[----:B------:R-:W-:Y:S01]  /*8fa0*/  @!PT LDS RZ, [RZ] ;  /* 0x00000000fffff984 */ /* 0x000fe20000000800 */
[----:B------:R-:W-:Y:S01]  /*8fb0*/  @!PT LDS RZ, [RZ] ;  /* 0x00000000fffff984 */ /* 0x000fe20000000800 */
[----:B------:R-:W-:Y:S01]  /*8fc0*/  @!PT LDS RZ, [RZ] ;  /* 0x00000000fffff984 */ /* 0x000fe20000000800 */
[----:B------:R2:W-:Y:S01]  /*8fd0*/  @!P2 LDGSTS.E.BYPASS.LTC128B.128 [R243+0xe000], [R16.64+0x80] ;  /* 0x0e00008010f3afae */ /* 0x0005e2000b901d52 */
[----:B------:R-:W-:Y:S02]  /*8fe0*/  @!P2 LEA.HI.X R13, R3, c[0x0][0x174], R2, 0x1, P0 ;  /* 0x00005d00030daa11 */ /* 0x000fe400000f0c02 */
[----:B------:R-:W-:Y:S01]  /*8ff0*/  IADD3.X R3, R2, UR10, RZ, P1, !PT ;  /* 0x0000000a02037c10 */ /* 0x000fe20008ffe4ff */
[----:B------:R-:W-:Y:S01]  /*9000*/  @P3 STS.128 [R243+0xc800], RZ ;  /* 0x00c800fff3003388 */ /* 0x000fe20000000c00 */
[----:B------:R-:W-:-:S02]  /*9010*/  IADD3 R2, P0, R0, UR21, RZ ;  /* 0x0000001500027c10 */ /* 0x000fc4000ff1e0ff */
[C---:B------:R-:W-:Y:S01]  /*9020*/  @!P3 LEA R10, P5, R0.reuse, c[0x0][0x170], 0x1 ;  /* 0x00005c00000aba11 */ /* 0x040fe200078a08ff */
[----:B------:R-:W-:Y:S01]  /*9030*/  @!PT LDS RZ, [RZ] ;  /* 0x00000000fffff984 */ /* 0x000fe20000000800 */
[----:B------:R-:W-:Y:S01]  /*9040*/  @!PT LDS RZ, [RZ] ;  /* 0x00000000fffff984 */ /* 0x000fe20000000800 */
[----:B------:R-:W-:Y:S01]  /*9050*/  @!PT LDS RZ, [RZ] ;  /* 0x00000000fffff984 */ /* 0x000fe20000000800 */
[----:B------:R3:W-:Y:S01]  /*9060*/  @!P3 LDGSTS.E.BYPASS.LTC128B.128 [R243+0xc800], [R14.64] ;  /* 0x0c8000000ef3bfae */ /* 0x0007e2000b901d52 */
[----:B------:R-:W-:Y:S02]  /*9070*/  @!P2 LEA R6, P1, R0, c[0x0][0x170], 0x1 ;  /* 0x00005c000006aa11 */ /* 0x000fe400078208ff */
[----:B------:R-:W-:Y:S01]  /*9080*/  @!P3 LEA R8, P4, R2, c[0x0][0x170], 0x1 ;  /* 0x00005c000208ba11 */ /* 0x000fe200078808ff */
[----:B------:R-:W-:Y:S01]  /*9090*/  @P2 STS.128 [R243+0xe800], RZ ;  /* 0x00e800fff3002388 */ /* 0x000fe20000000c00 */
[C-C-:B------:R-:W-:Y:S02]  /*90a0*/  @!P3 LEA.HI.X R11, R0.reuse, c[0x0][0x174], R3.reuse, 0x1, P5 ;  /* 0x00005d00000bba11 */ /* 0x140fe400028f0c03 */
[----:B------:R-:W-:Y:S01]  /*90b0*/  @!P2 LEA.HI.X R7, R0, c[0x0][0x174], R3, 0x1, P1 ;  /* 0x00005d000007aa11 */ /* 0x000fe200008f0c03 */
[----:B------:R-:W-:Y:S01]  /*90c0*/  @!PT LDS RZ, [RZ] ;  /* 0x00000000fffff984 */ /* 0x000fe20000000800 */
[----:B------:R-:W-:Y:S01]  /*90d0*/  @!PT LDS RZ, [RZ] ;  /* 0x00000000fffff984 */ /* 0x000fe20000000800 */
[----:B------:R-:W-:Y:S01]  /*90e0*/  @!PT LDS RZ, [RZ] ;  /* 0x00000000fffff984 */ /* 0x000fe20000000800 */
[----:B------:R3:W-:Y:S01]  /*90f0*/  @!P2 LDGSTS.E.BYPASS.LTC128B.128 [R243+0xe800], [R12.64+0x80] ;  /* 0x0e8000800cf3afae */ /* 0x0007e2000b901d52 */
[----:B-1----:R-:W-:-:S03]  /*9100*/  IADD3.X R5, R3, UR10, RZ, P0, !PT ;  /* 0x0000000a03057c10 */ /* 0x002fc600087fe4ff */
[----:B------:R-:W-:Y:S01]  /*9110*/  @P3 STS.128 [R243+0xd000], RZ ;  /* 0x00d000fff3003388 */ /* 0x000fe20000000c00 */
[C---:B------:R-:W-:Y:S02]  /*9120*/  @!P2 LEA R4, P0, R2.reuse, c[0x0][0x170], 0x1 ;  /* 0x00005c000204aa11 */ /* 0x040fe400078008ff */
[C-C-:B------:R-:W-:Y:S01]  /*9130*/  @!P3 LEA.HI.X R9, R2.reuse, c[0x0][0x174], R5.reuse, 0x1, P4 ;  /* 0x00005d000209ba11 */ /* 0x140fe200020f0c05 */
[----:B------:R-:W-:Y:S01]  /*9140*/  @!PT LDS RZ, [RZ] ;  /* 0x00000000fffff984 */ /* 0x000fe20000000800 */
[----:B------:R-:W-:Y:S01]  /*9150*/  @!PT LDS RZ, [RZ] ;  /* 0x00000000fffff984 */ /* 0x000fe20000000800 */
[----:B------:R-:W-:Y:S01]  /*9160*/  @!PT LDS RZ, [RZ] ;  /* 0x00000000fffff984 */ /* 0x000fe20000000800 */
[----:B------:R1:W-:Y:S01]  /*9170*/  @!P3 LDGSTS.E.BYPASS.LTC128B.128 [R243+0xd000], [R10.64] ;  /* 0x0d0000000af3bfae */ /* 0x0003e2000b901d52 */
[----:B------:R-:W-:-:S03]  /*9180*/  @!P2 LEA.HI.X R5, R2, c[0x0][0x174], R5, 0x1, P0 ;  /* 0x00005d000205aa11 */ /* 0x000fc600000f0c05 */
[----:B------:R-:W-:Y:S04]  /*9190*/  @P2 STS.128 [R243+0xf000], RZ ;  /* 0x00f000fff3002388 */ /* 0x000fe80000000c00 */
[----:B------:R-:W-:Y:S01]  /*91a0*/  @!PT LDS RZ, [RZ] ;  /* 0x00000000fffff984 */ /* 0x000fe20000000800 */
[----:B------:R-:W-:Y:S01]  /*91b0*/  @!PT LDS RZ, [RZ] ;  /* 0x00000000fffff984 */ /* 0x000fe20000000800 */
[----:B------:R-:W-:Y:S01]  /*91c0*/  @!PT LDS RZ, [RZ] ;  /* 0x00000000fffff984 */ /* 0x000fe20000000800 */
[----:B------:R4:W-:Y:S04]  /*91d0*/  @!P2 LDGSTS.E.BYPASS.LTC128B.128 [R243+0xf000], [R6.64+0x80] ;  /* 0x0f00008006f3afae */ /* 0x0009e8000b901d52 */
[----:B------:R-:W-:Y:S04]  /*91e0*/  @P3 STS.128 [R243+0xd800], RZ ;  /* 0x00d800fff3003388 */ /* 0x000fe80000000c00 */
[----:B------:R-:W-:Y:S01]  /*91f0*/  @!PT LDS RZ, [RZ] ;  /* 0x00000000fffff984 */ /* 0x000fe20000000800 */
[----:B------:R-:W-:Y:S01]  /*9200*/  @!PT LDS RZ, [RZ] ;  /* 0x00000000fffff984 */ /* 0x000fe20000000800 */
[----:B------:R-:W-:Y:S01]  /*9210*/  @!PT LDS RZ, [RZ] ;  /* 0x00000000fffff984 */ /* 0x000fe20000000800 */
[----:B------:R1:W-:Y:S04]  /*9220*/  @!P3 LDGSTS.E.BYPASS.LTC128B.128 [R243+0xd800], [R8.64] ;  /* 0x0d80000008f3bfae */ /* 0x0003e8000b901d52 */
[----:B------:R-:W-:Y:S04]  /*9230*/  @P2 STS.128 [R243+0xf800], RZ ;  /* 0x00f800fff3002388 */ /* 0x000fe80000000c00 */
[----:B------:R-:W-:Y:S01]  /*9240*/  @!PT LDS RZ, [RZ] ;  /* 0x00000000fffff984 */ /* 0x000fe20000000800 */
[----:B------:R-:W-:Y:S01]  /*9250*/  @!PT LDS RZ, [RZ] ;  /* 0x00000000fffff984 */ /* 0x000fe20000000800 */
[----:B------:R-:W-:Y:S01]  /*9260*/  @!PT LDS RZ, [RZ] ;  /* 0x00000000fffff984 */ /* 0x000fe20000000800 */
[----:B------:R4:W-:Y:S04]  /*9270*/  @!P2 LDGSTS.E.BYPASS.LTC128B.128 [R243+0xf800], [R4.64+0x80] ;  /* 0x0f80008004f3afae */ /* 0x0009e8000b901d52 */
[----:B--2---:R-:W-:Y:S04]  /*9280*/  LDSM.16.M88.4 R16, [R231] ;  /* 0x00000000e710783b */ /* 0x004fe80000000200 */
[----:B------:R-:W2:Y:S04]  /*9290*/  LDSM.16.M88.4 R44, [R224+0x8800] ;  /* 0x00880000e02c783b */ /* 0x000ea80000000200 */
[----:B---3--:R-:W-:Y:S04]  /*92a0*/  LDSM.16.M88.4 R12, [R231+0x2000] ;  /* 0x00200000e70c783b */ /* 0x008fe80000000200 */
[----:B------:R-:W3:Y:S04]  /*92b0*/  LDSM.16.M88.4 R40, [R224+0x9000] ;  /* 0x00900000e028783b */ /* 0x000ee80000000200 */
[----:B------:R-:W3:Y:S04]  /*92c0*/  LDSM.16.M88.4 R48, [R224+0x8000] ;  /* 0x00800000e030783b */ /* 0x000ee80000000200 */
[----:B-1----:R-:W-:Y:S04]  /*92d0*/  LDSM.16.M88.4 R8, [R232] ;  /* 0x00000000e808783b */ /* 0x002fe80000000200 */
[----:B------:R-:W1:Y:S04]  /*92e0*/  LDSM.16.M88.4 R28, [R242] ;  /* 0x00000000f21c783b */ /* 0x000e680000000200 */
[----:B----4-:R-:W-:Y:S04]  /*92f0*/  LDSM.16.M88.4 R4, [R232+0x2000] ;  /* 0x00200000e804783b */ /* 0x010fe80000000200 */
[----:B------:R-:W4:Y:S04]  /*9300*/  LDSM.16.M88.4 R24, [R241] ;  /* 0x00000000f118783b */ /* 0x000f280000000200 */
[----:B------:R-:W1:Y:S04]  /*9310*/  LDSM.16.M88.4 R36, [R224+0x9800] ;  /* 0x00980000e024783b */ /* 0x000e680000000200 */
[----:B------:R-:W4:Y:S01]  /*9320*/  LDSM.16.M88.4 R32, [R235] ;  /* 0x00000000eb20783b */ /* 0x000f220000000200 */
[----:B--2---:R-:W-:Y:S03]  /*9330*/  HMMA.16816.F32.BF16 R208, R16, R44, RZ ;  /* 0x0000002c10d0723c */ /* 0x004fe600000418ff */
[----:B------:R-:W2:Y:S04]  /*9340*/  LDSM.16.M88.4 R20, [R240] ;  /* 0x00000000f014783b */ /* 0x000ea80000000200 */
[----:B------:R-:W0:Y:S01]  /*9350*/  LDGDEPBAR ;  /* 0x00000000000079af */ /* 0x000e220000000000 */
[----:B---3--:R-:W-:Y:S08]  /*9360*/  HMMA.16816.F32.BF16 R60, R12, R40, RZ ;  /* 0x000000280c3c723c */ /* 0x008ff000000418ff */
[-C--:B------:R-:W-:Y:S08]  /*9370*/  HMMA.16816.F32.BF16 R216, R16, R48.reuse, RZ ;  /* 0x0000003010d8723c */ /* 0x080ff000000418ff */
[----:B------:R-:W-:Y:S08]  /*9380*/  HMMA.16816.F32.BF16 R212, R12, R48, RZ ;  /* 0x000000300cd4723c */ /* 0x000ff000000418ff */
[----:B-1----:R-:W-:Y:S08]  /*9390*/  HMMA.16816.F32.BF16 R220, R8, R28, R208 ;  /* 0x0000001c08dc723c */ /* 0x002ff000000418d0 */
[----:B------:R-:W-:Y:S08]  /*93a0*/  HMMA.16816.F32.BF16 R140, R12, R44, RZ ;  /* 0x0000002c0c8c723c */ /* 0x000ff000000418ff */
[----:B------:R-:W-:Y:S08]  /*93b0*/  HMMA.16816.F32.BF16 R64, R16, R40, RZ ;  /* 0x000000281040723c */ /* 0x000ff000000418ff */
[----:B----4-:R-:W-:Y:S01]  /*93c0*/  HMMA.16816.F32.BF16 R60, R4, R24, R60 ;  /* 0x00000018043c723c */ /* 0x010fe2000004183c */
[----:B------:R-:W-:-:S02]  /*93d0*/  IMAD.MOV.U32 R41, RZ, RZ, R222 ;  /* 0x000000ffff297224 */ /* 0x000fc400078e00de */
[----:B------:R-:W-:-:S05]  /*93e0*/  IMAD.MOV.U32 R40, RZ, RZ, R223 ;  /* 0x000000ffff287224 */ /* 0x000fca00078e00df */
[-C--:B------:R-:W-:Y:S08]  /*93f0*/  HMMA.16816.F32.BF16 R56, R16, R36.reuse, RZ ;  /* 0x000000241038723c */ /* 0x080ff000000418ff */
[----:B------:R-:W-:Y:S08]  /*9400*/  HMMA.16816.F32.BF16 R52, R12, R36, RZ ;  /* 0x000000240c34723c */ /* 0x000ff000000418ff */
[-C--:B------:R-:W-:Y:S08]  /*9410*/  HMMA.16816.F32.BF16 R216, R8, R32.reuse, R216 ;  /* 0x0000002008d8723c */ /* 0x080ff000000418d8 */
[----:B------:R-:W-:Y:S07]  /*9420*/  HMMA.16816.F32.BF16 R212, R4, R32, R212 ;  /* 0x0000002004d4723c */ /* 0x000fee00000418d4 */
[----:B------:R-:W-:Y:S01]  /*9430*/  IMAD.MOV.U32 R32, RZ, RZ, R220 ;  /* 0x000000ffff207224 */ /* 0x000fe200078e00dc */
[----:B------:R-:W-:Y:S01]  /*9440*/  HMMA.16816.F32.BF16 R64, R8, R24, R64 ;  /* 0x000000180840723c */ /* 0x000fe20000041840 */
[----:B------:R-:W-:-:S06]  /*9450*/  IMAD.MOV.U32 R33, RZ, RZ, R221 ;  /* 0x000000ffff217224 */ /* 0x000fcc00078e00dd */
[----:B------:R-:W-:Y:S01]  /*9460*/  IMAD.MOV.U32 R25, RZ, RZ, R62 ;  /* 0x000000ffff197224 */ /* 0x000fe200078e003e */
[----:B------:R-:W-:Y:S01]  /*9470*/  HMMA.16816.F32.BF16 R220, R4, R28, R140 ;  /* 0x0000001c04dc723c */ /* 0x000fe2000004188c */
[----:B------:R-:W-:-:S06]  /*9480*/  IMAD.MOV.U32 R24, RZ, RZ, R63 ;  /* 0x000000ffff187224 */ /* 0x000fcc00078e003f */
[----:B------:R-:W-:Y:S01]  /*9490*/  IMAD.MOV.U32 R29, RZ, RZ, R60 ;  /* 0x000000ffff1d7224 */ /* 0x000fe200078e003c */
[----:B--2---:R-:W-:Y:S01]  /*94a0*/  HMMA.16816.F32.BF16 R56, R8, R20, R56 ;  /* 0x000000140838723c */ /* 0x004fe20000041838 */
[----:B------:R-:W-:-:S07]  /*94b0*/  IMAD.MOV.U32 R28, RZ, RZ, R61 ;  /* 0x000000ffff1c7224 */ /* 0x000fce00078e003d */
[----:B------:R-:W-:Y:S01]  /*94c0*/  HMMA.16816.F32.BF16 R60, R12, R50, RZ ;  /* 0x000000320c3c723c */ /* 0x000fe200000418ff */
[----:B------:R-:W-:Y:S02]  /*94d0*/  IMAD.MOV.U32 R132, RZ, RZ, R64 ;  /* 0x000000ffff847224 */ /* 0x000fe400078e0040 */
[----:B------:R-:W-:Y:S02]  /*94e0*/  IMAD.MOV.U32 R3, RZ, RZ, R65 ;  /* 0x000000ffff037224 */ /* 0x000fe400078e0041 */
[----:B------:R-:W-:Y:S02]  /*94f0*/  IMAD.MOV.U32 R2, RZ, RZ, R66 ;  /* 0x000000ffff027224 */ /* 0x000fe400078e0042 */
[----:B------:R-:W-:Y:S01]  /*9500*/  IMAD.MOV.U32 R0, RZ, RZ, R67 ;  /* 0x000000ffff007224 */ /* 0x000fe200078e0043 */
[----:B------:R-:W-:Y:S08]  /*9510*/  HMMA.16816.F32.BF16 R52, R4, R20, R52 ;  /* 0x000000140434723c */ /* 0x000ff00000041834 */
[----:B------:R-:W-:Y:S01]  /*9520*/  HMMA.16816.F32.BF16 R48, R16, R50, RZ ;  /* 0x000000321030723c */ /* 0x000fe200000418ff */
[----:B------:R-:W-:-:S02]  /*9530*/  IMAD.MOV.U32 R138, RZ, RZ, R56 ;  /* 0x000000ffff8a7224 */ /* 0x000fc400078e0038 */
[----:B------:R-:W-:Y:S02]  /*9540*/  IMAD.MOV.U32 R133, RZ, RZ, R57 ;  /* 0x000000ffff857224 */ /* 0x000fe400078e0039 */
[----:B------:R-:W-:Y:S02]  /*9550*/  IMAD.MOV.U32 R37, RZ, RZ, R58 ;  /* 0x000000ffff257224 */ /* 0x000fe400078e003a */
[----:B------:R-:W-:Y:S01]  /*9560*/  IMAD.MOV.U32 R36, RZ, RZ, R59 ;  /* 0x000000ffff247224 */ /* 0x000fe200078e003b */
[----:B------:R-:W-:Y:S08]  /*9570*/  HMMA.16816.F32.BF16 R60, R4, R34, R60 ;  /* 0x00000022043c723c */ /* 0x000ff0000004183c */
[----:B------:R-:W-:Y:S01]  /*9580*/  IMAD.MOV.U32 R244, RZ, RZ, R52 ;  /* 0x000000fffff47224 */ /* 0x000fe200078e0034 */
[----:B------:R-:W-:Y:S01]  /*9590*/  HMMA.16816.F32.BF16 R56, R12, R46, RZ ;  /* 0x0000002e0c38723c */ /* 0x000fe200000418ff */
[----:B------:R-:W-:-:S02]  /*95a0*/  IMAD.MOV.U32 R139, RZ, RZ, R53 ;  /* 0x000000ffff8b7224 */ /* 0x000fc400078e0035 */
[----:B------:R-:W-:Y:S02]  /*95b0*/  IMAD.MOV.U32 R21, RZ, RZ, R54 ;  /* 0x000000ffff157224 */ /* 0x000fe400078e0036 */
[----:B------:R-:W-:-:S03]  /*95c0*/  IMAD.MOV.U32 R20, RZ, RZ, R55 ;  /* 0x000000ffff147224 */ /* 0x000fc600078e0037 */
[----:B------:R-:W-:Y:S07]  /*95d0*/  HMMA.16816.F32.BF16 R48, R8, R34, R48 ;  /* 0x000000220830723c */ /* 0x000fee0000041830 */
[----:B------:R-:W-:Y:S01]  /*95e0*/  IMAD.MOV.U32 R34, RZ, RZ, R41 ;  /* 0x000000ffff227224 */ /* 0x000fe200078e0029 */
[----:B------:R-:W-:Y:S01]  /*95f0*/  HMMA.16816.F32.BF16 R52, R12, R42, RZ ;  /* 0x0000002a0c34723c */ /* 0x000fe200000418ff */
[----:B------:R-:W-:-:S07]  /*9600*/  IMAD.MOV.U32 R35, RZ, RZ, R40 ;  /* 0x000000ffff237224 */ /* 0x000fce00078e0028 */
        /* <DEDUP_REMOVED lines=18> */
[C---:B--2---:R-:W-:Y:S07]  /*9730*/  HMMA.16816.F32.BF16 R44, R8.reuse, R12, R216 ;  /* 0x0000000c082c723c */ /* 0x044fee00000418d8 */
[----:B------:R-:W-:Y:S01]  /*9740*/  IMAD.MOV.U32 R218, RZ, RZ, R37 ;  /* 0x000000ffffda7224 */ /* 0x000fe200078e0025 */
[----:B------:R-:W-:Y:S01]  /*9750*/  HMMA.16816.F32.BF16 R20, R8, R14, R48 ;  /* 0x0000000e0814723c */ /* 0x000fe20000041830 */
[----:B------:R-:W-:-:S02]  /*9760*/  IMAD.MOV.U32 R219, RZ, RZ, R36 ;  /* 0x000000ffffdb7224 */ /* 0x000fc400078e0024 */
[----:B------:R-:W-:Y:S02]  /*9770*/  IMAD.MOV.U32 R216, RZ, RZ, R138 ;  /* 0x000000ffffd87224 */ /* 0x000fe400078e008a */
[----:B------:R-:W-:-:S03]  /*9780*/  IMAD.MOV.U32 R217, RZ, RZ, R133 ;  /* 0x000000ffffd97224 */ /* 0x000fc600078e0085 */
[----:B------:R-:W-:Y:S01]  /*9790*/  HMMA.16816.F32.BF16 R36, R4, R14, R60 ;  /* 0x0000000e0424723c */ /* 0x000fe2000004183c */
[----:B------:R-:W1:Y:S06]  /*97a0*/  LDSM.16.M88.4 R12, [R230+0x8800] ;  /* 0x00880000e60c783b */ /* 0x000e6c0000000200 */
[----:B------:R-:W-:Y:S02]  /*97b0*/  IMAD.MOV.U32 R60, RZ, RZ, R29 ;  /* 0x000000ffff3c7224 */ /* 0x000fe400078e001d */
[----:B------:R-:W-:Y:S02]  /*97c0*/  IMAD.MOV.U32 R61, RZ, RZ, R28 ;  /* 0x000000ffff3d7224 */ /* 0x000fe400078e001c */
[----:B------:R-:W-:-:S02]  /*97d0*/  IMAD.MOV.U32 R62, RZ, RZ, R25 ;  /* 0x000000ffff3e7224 */ /* 0x000fc400078e0019 */
        /* <DEDUP_REMOVED lines=30> */
[C---:B-1----:R-:W-:Y:S08]  /*99c0*/  HMMA.16816.F32.BF16 R220, R8.reuse, R12, R44 ;  /* 0x0000000c08dc723c */ /* 0x042ff0000004182c */
[----:B------:R-:W-:Y:S08]  /*99d0*/  HMMA.16816.F32.BF16 R44, R8, R14, R20 ;  /* 0x0000000e082c723c */ /* 0x000ff00000041814 */
[----:B--2---:R-:W-:Y:S07]  /*99e0*/  HMMA.16816.F32.BF16 R212, R4, R12, R52 ;  /* 0x0000000c04d4723c */ /* 0x004fee0000041834 */
[----:B------:R-:W-:-:S02]  /*99f0*/  IMAD.MOV.U32 R53, RZ, RZ, R42 ;  /* 0x000000ffff357224 */ /* 0x000fc400078e002a */
[----:B------:R-:W-:Y:S02]  /*9a00*/  IMAD.MOV.U32 R54, RZ, RZ, R41 ;  /* 0x000000ffff367224 */ /* 0x000fe400078e0029 */
[----:B------:R-:W-:Y:S11]  /*9a10*/  IMAD.MOV.U32 R55, RZ, RZ, R40 ;  /* 0x000000ffff377224 */ /* 0x000ff600078e0028 */
[----:B------:R-:W-:Y:S02]  /*9a20*/  @!UPT UIADD3 URZ, URZ, URZ, URZ ;  /* 0x0000003f3f3ff290 */ /* 0x000fe4000fffe03f */
[----:B------:R-:W-:Y:S02]  /*9a30*/  IMAD.MOV.U32 R52, RZ, RZ, R212 ;  /* 0x000000ffff347224 */ /* 0x000fe400078e00d4 */
[----:B------:R-:W-:Y:S02]  /*9a40*/  IMAD.MOV.U32 R3, RZ, RZ, R213 ;  /* 0x000000ffff037224 */ /* 0x000fe400078e00d5 */
[----:B------:R-:W-:Y:S02]  /*9a50*/  IMAD.MOV.U32 R2, RZ, RZ, R214 ;  /* 0x000000ffff027224 */ /* 0x000fe400078e00d6 */
[----:B------:R-:W-:Y:S02]  /*9a60*/  IMAD.MOV.U32 R0, RZ, RZ, R215 ;  /* 0x000000ffff007224 */ /* 0x000fe400078e00d7 */
[----:B------:R-:W-:Y:S01]  /*9a70*/  HMMA.16816.F32.BF16 R212, R4, R14, R36 ;  /* 0x0000000e04d4723c */ /* 0x000fe20000041824 */
[----:B------:R-:W1:Y:S07]  /*9a80*/  LDSM.16.M88.4 R12, [R229+0x800] ;  /* 0x00080000e50c783b */ /* 0x000e6e0000000200 */
[-C--:B-1----:R-:W-:Y:S08]  /*9a90*/  HMMA.16816.F32.BF16 R32, R8, R12.reuse, R32 ;  /* 0x0000000c0820723c */ /* 0x082ff00000041820 */
[----:B------:R-:W-:Y:S08]  /*9aa0*/  HMMA.16816.F32.BF16 R40, R4, R12, R28 ;  /* 0x0000000c0428723c */ /* 0x000ff0000004181c */
[----:B------:R-:W-:Y:S07]  /*9ab0*/  HMMA.16816.F32.BF16 R20, R8, R14, R48 ;  /* 0x0000000e0814723c */ /* 0x000fee0000041830 */
[----:B------:R-:W-:-:S02]  /*9ac0*/  IMAD.MOV.U32 R48, RZ, RZ, R53 ;  /* 0x000000ffff307224 */ /* 0x000fc400078e0035 */
        /* <DEDUP_REMOVED lines=9> */
[----:B-1----:R-:W-:Y:S07]  /*9b60*/  HMMA.16816.F32.BF16 R24, R4, R14, R140 ;  /* 0x0000000e0418723c */ /* 0x002fee000004188c */
[----:B------:R-:W-:Y:S01]  /*9b70*/  IMAD.MOV.U32 R140, RZ, RZ, R19 ;  /* 0x000000ffff8c7224 */ /* 0x000fe200078e0013 */
[----:B------:R-:W-:Y:S01]  /*9b80*/  HMMA.16816.F32.BF16 R36, R8, R12, R56 ;  /* 0x0000000c0824723c */ /* 0x000fe20000041838 */
[----:B------:R-:W-:-:S02]  /*9b90*/  IMAD.MOV.U32 R141, RZ, RZ, R18 ;  /* 0x000000ffff8d7224 */ /* 0x000fc400078e0012 */
[----:B------:R-:W-:Y:S02]  /*9ba0*/  IMAD.MOV.U32 R142, RZ, RZ, R17 ;  /* 0x000000ffff8e7224 */ /* 0x000fe400078e0011 */
[----:B------:R-:W-:Y:S02]  /*9bb0*/  IMAD.MOV.U32 R143, RZ, RZ, R16 ;  /* 0x000000ffff8f7224 */ /* 0x000fe400078e0010 */
[----:B------:R-:W-:Y:S01]  /*9bc0*/  IMAD.MOV.U32 R56, RZ, RZ, R139 ;  /* 0x000000ffff387224 */ /* 0x000fe200078e008b */
[----:B------:R-:W-:Y:S01]  /*9bd0*/  HMMA.16816.F32.BF16 R28, R4, R12, R60 ;  /* 0x0000000c041c723c */ /* 0x000fe2000004183c */
[----:B------:R-:W-:Y:S02]  /*9be0*/  IMAD.MOV.U32 R57, RZ, RZ, R138 ;  /* 0x000000ffff397224 */ /* 0x000fe400078e008a */
        /* <DEDUP_REMOVED lines=8> */
[C---:B-1----:R-:W-:Y:S08]  /*9c70*/  HMMA.16816.F32.BF16 R60, R4.reuse, R12, R56 ;  /* 0x0000000c043c723c */ /* 0x042ff00000041838 */
[----:B------:R-:W-:Y:S01]  /*9c80*/  HMMA.16816.F32.BF16 R56, R4, R14, R48 ;  /* 0x0000000e0438723c */ /* 0x000fe20000041830 */
[----:B------:R-:W-:Y:S07]  /*9c90*/  LDSM.16.M88.4 R4, [R231+0x6000] ;  /* 0x00600000e704783b */ /* 0x000fee0000000200 */
[C---:B------:R-:W-:Y:S08]  /*9ca0*/  HMMA.16816.F32.BF16 R52, R8.reuse, R12, R216 ;  /* 0x0000000c0834723c */ /* 0x040ff000000418d8 */
        /* <DEDUP_REMOVED lines=10> */
[----:B------:R-:W-:Y:S08]  /*9d50*/  HMMA.16816.F32.BF16 R216, R8, R12, R220 ;  /* 0x0000000c08d8723c */ /* 0x000ff000000418dc */
[----:B------:R-:W-:Y:S01]  /*9d60*/  HMMA.16816.F32.BF16 R220, R4, R14, R212 ;  /* 0x0000000e04dc723c */ /* 0x000fe200000418d4 */
[----:B------:R-:W1:Y:S07]  /*9d70*/  LDSM.16.M88.4 R12, [R224+0xa800] ;  /* 0x00a80000e00c783b */ /* 0x000e6e0000000200 */
[-C--:B-1----:R-:W-:Y:S08]  /*9d80*/  HMMA.16816.F32.BF16 R140, R8, R12.reuse, R140 ;  /* 0x0000000c088c723c */ /* 0x082ff0000004188c */
[----:B------:R-:W-:Y:S07]  /*9d90*/  HMMA.16816.F32.BF16 R212, R4, R12, R40 ;  /* 0x0000000c04d4723c */ /* 0x000fee0000041828 */
[----:B------:R-:W-:-:S02]  /*9da0*/  IMAD.MOV.U32 R40, RZ, RZ, R67 ;  /* 0x000000ffff287224 */ /* 0x000fc400078e0043 */
[----:B------:R-:W-:Y:S02]  /*9db0*/  IMAD.MOV.U32 R41, RZ, RZ, R66 ;  /* 0x000000ffff297224 */ /* 0x000fe400078e0042 */
[----:B------:R-:W-:Y:S02]  /*9dc0*/  IMAD.MOV.U32 R42, RZ, RZ, R65 ;  /* 0x000000ffff2a7224 */ /* 0x000fe400078e0041 */
[----:B------:R-:W-:Y:S02]  /*9dd0*/  IMAD.MOV.U32 R43, RZ, RZ, R64 ;  /* 0x000000ffff2b7224 */ /* 0x000fe400078e0040 */
[----:B------:R-:W-:Y:S01]  /*9de0*/  HMMA.16816.F32.BF16 R64, R8, R14, R20 ;  /* 0x0000000e0840723c */ /* 0x000fe20000041814 */
[----:B------:R-:W-:Y:S02]  /*9df0*/  IMAD.MOV.U32 R132, RZ, RZ, R140 ;  /* 0x000000ffff847224 */ /* 0x000fe400078e008c */
[----:B------:R-:W-:Y:S02]  /*9e00*/  IMAD.MOV.U32 R3, RZ, RZ, R141 ;  /* 0x000000ffff037224 */ /* 0x000fe400078e008d */
[----:B------:R-:W-:-:S02]  /*9e10*/  IMAD.MOV.U32 R2, RZ, RZ, R142 ;  /* 0x000000ffff027224 */ /* 0x000fc400078e008e */
[----:B------:R-:W-:Y:S02]  /*9e20*/  IMAD.MOV.U32 R0, RZ, RZ, R143 ;  /* 0x000000ffff007224 */ /* 0x000fe400078e008f */
[----:B------:R-:W-:Y:S01]  /*9e30*/  HMMA.16816.F32.BF16 R140, R4, R14, R32 ;  /* 0x0000000e048c723c */ /* 0x000fe20000041820 */
[----:B------:R-:W1:Y:S07]  /*9e40*/  LDSM.16.M88.4 R12, [R224+0xb000] ;  /* 0x00b00000e00c783b */ /* 0x000e6e0000000200 */
[-C--:B-1----:R-:W-:Y:S08]  /*9e50*/  HMMA.16816.F32.BF16 R36, R8, R12.reuse, R36 ;  /* 0x0000000c0824723c */ /* 0x082ff00000041824 */
[C---:B------:R-:W-:Y:S11]  /*9e60*/  HMMA.16816.F32.BF16 R44, R4.reuse, R12, R28 ;  /* 0x0000000c042c723c */ /* 0x040ff6000004181c */
[----:B------:R-:W-:Y:S05]  /*9e70*/  @!UPT UIADD3 URZ, URZ, URZ, URZ ;  /* 0x0000003f3f3ff290 */ /* 0x000fea000fffe03f */
[----:B------:R-:W-:Y:S02]  /*9e80*/  IMAD.MOV.U32 R23, RZ, RZ, R36 ;  /* 0x000000ffff177224 */ /* 0x000fe400078e0024 */
[----:B------:R-:W-:Y:S02]  /*9e90*/  IMAD.MOV.U32 R22, RZ, RZ, R37 ;  /* 0x000000ffff167224 */ /* 0x000fe400078e0025 */
[----:B------:R-:W-:Y:S02]  /*9ea0*/  IMAD.MOV.U32 R21, RZ, RZ, R38 ;  /* 0x000000ffff157224 */ /* 0x000fe400078e0026 */
[----:B------:R-:W-:Y:S02]  /*9eb0*/  IMAD.MOV.U32 R20, RZ, RZ, R39 ;  /* 0x000000ffff147224 */ /* 0x000fe400078e0027 */
[-C--:B------:R-:W-:Y:S08]  /*9ec0*/  HMMA.16816.F32.BF16 R36, R4, R14.reuse, R24 ;  /* 0x0000000e0424723c */ /* 0x080ff00000041818 */
        /* <DEDUP_REMOVED lines=11> */
[----:B------:R-:W1:Y:S04]  /*9f80*/  LDSM.16.M88.4 R12, [R239] ;  /* 0x00000000ef0c783b */ /* 0x000e680000000200 */
[----:B------:R-:W2:Y:S02]  /*9f90*/  LDSM.16.M88.4 R8, [R232+0x4000] ;  /* 0x00400000e808783b */ /* 0x000ea40000000200 */
[----:B------:R-:W-:-:S02]  /*9fa0*/  IMAD.MOV.U32 R48, RZ, RZ, R132 ;  /* 0x000000ffff307224 */ /* 0x000fc400078e0084 */
[----:B------:R-:W-:Y:S02]  /*9fb0*/  IMAD.MOV.U32 R49, RZ, RZ, R3 ;  /* 0x000000ffff317224 */ /* 0x000fe400078e0003 */
[----:B------:R-:W-:Y:S02]  /*9fc0*/  IMAD.MOV.U32 R50, RZ, RZ, R2 ;  /* 0x000000ffff327224 */ /* 0x000fe400078e0002 */
[----:B------:R-:W-:Y:S01]  /*9fd0*/  IMAD.MOV.U32 R51, RZ, RZ, R0 ;  /* 0x000000ffff337224 */ /* 0x000fe200078e0000 */
[C---:B-1----:R-:W-:Y:S08]  /*9fe0*/  HMMA.16816.F32.BF16 R40, R4.reuse, R12, R40 ;  /* 0x0000000c0428723c */ /* 0x042ff00000041828 */
[-C--:B------:R-:W-:Y:S08]  /*9ff0*/  HMMA.16816.F32.BF16 R220, R4, R14.reuse, R220 ;  /* 0x0000000e04dc723c */ /* 0x080ff000000418dc */
[----:B--2---:R-:W-:Y:S08]  /*a000*/  HMMA.16816.F32.BF16 R52, R8, R14, R208 ;  /* 0x0000000e0834723c */ /* 0x004ff000000418d0 */
[----:B------:R-:W-:-:S02]  /*a010*/  IMAD.MOV.U32 R59, RZ, RZ, R40 ;  /* 0x000000ffff3b7224 */ /* 0x000fc400078e0028 */
[----:B------:R-:W-:Y:S02]  /*a020*/  IMAD.MOV.U32 R58, RZ, RZ, R41 ;  /* 0x000000ffff3a7224 */ /* 0x000fe400078e0029 */
[----:B------:R-:W-:Y:S02]  /*a030*/  IMAD.MOV.U32 R57, RZ, RZ, R42 ;  /* 0x000000ffff397224 */ /* 0x000fe400078e002a */
[----:B------:R-:W-:Y:S02]  /*a040*/  IMAD.MOV.U32 R56, RZ, RZ, R43 ;  /* 0x000000ffff387224 */ /* 0x000fe400078e002b */
[C---:B------:R-:W-:Y:S01]  /*a050*/  HMMA.16816.F32.BF16 R40, R8.reuse, R12, R216 ;  /* 0x0000000c0828723c */ /* 0x040fe200000418d8 */
[----:B------:R-:W1:Y:S07]  /*a060*/  LDSM.16.M88.4 R12, [R238] ;  /* 0x00000000ee0c783b */ /* 0x000e6e0000000200 */
[-C--:B-1----:R-:W-:Y:S11]  /*a070*/  HMMA.16816.F32.BF16 R216, R8, R12.reuse, R48 ;  /* 0x0000000c08d8723c */ /* 0x082ff60000041830 */
[----:B------:R-:W-:Y:S11]  /*a080*/  @!UPT UIADD3 URZ, URZ, URZ, URZ ;  /* 0x0000003f3f3ff290 */ /* 0x000ff6000fffe03f */
[----:B------:R-:W-:Y:S02]  /*a090*/  @!UPT UIADD3 URZ, URZ, URZ, URZ ;  /* 0x0000003f3f3ff290 */ /* 0x000fe4000fffe03f */
[----:B------:R-:W-:Y:S02]  /*a0a0*/  IMAD.MOV.U32 R51, RZ, RZ, R216 ;  /* 0x000000ffff337224 */ /* 0x000fe400078e00d8 */
[----:B------:R-:W-:Y:S02]  /*a0b0*/  IMAD.MOV.U32 R50, RZ, RZ, R217 ;  /* 0x000000ffff327224 */ /* 0x000fe400078e00d9 */
[----:B------:R-:W-:Y:S02]  /*a0c0*/  IMAD.MOV.U32 R49, RZ, RZ, R218 ;  /* 0x000000ffff317224 */ /* 0x000fe400078e00da */
[----:B------:R-:W-:Y:S02]  /*a0d0*/  IMAD.MOV.U32 R48, RZ, RZ, R219 ;  /* 0x000000ffff307224 */ /* 0x000fe400078e00db */
[C---:B------:R-:W-:Y:S08]  /*a0e0*/  HMMA.16816.F32.BF16 R216, R4.reuse, R12, R212 ;  /* 0x0000000c04d8723c */ /* 0x040ff000000418d4 */
[-C--:B------:R-:W-:Y:S08]  /*a0f0*/  HMMA.16816.F32.BF16 R212, R4, R14.reuse, R140 ;  /* 0x0000000e04d4723c */ /* 0x080ff0000004188c */
[C---:B------:R-:W-:Y:S01]  /*a100*/  HMMA.16816.F32.BF16 R140, R8.reuse, R14, R64 ;  /* 0x0000000e088c723c */ /* 0x040fe20000041840 */
[----:B------:R-:W1:Y:S07]  /*a110*/  LDSM.16.M88.4 R12, [R237] ;  /* 0x00000000ed0c783b */ /* 0x000e6e0000000200 */
[-C--:B-1----:R-:W-:Y:S08]  /*a120*/  HMMA.16816.F32.BF16 R60, R8, R12.reuse, R60 ;  /* 0x0000000c083c723c */ /* 0x082ff0000004183c */
[C---:B------:R-:W-:Y:S08]  /*a130*/  HMMA.16816.F32.BF16 R208, R4.reuse, R12, R44 ;  /* 0x0000000c04d0723c */ /* 0x040ff0000004182c */
[----:B------:R-:W-:Y:S07]  /*a140*/  HMMA.16816.F32.BF16 R64, R4, R14, R36 ;  /* 0x0000000e0440723c */ /* 0x000fee0000041824 */
[----:B------:R-:W-:-:S02]  /*a150*/  IMAD.MOV.U32 R36, RZ, RZ, R59 ;  /* 0x000000ffff247224 */ /* 0x000fc400078e003b */
[----:B------:R-:W-:Y:S02]  /*a160*/  IMAD.MOV.U32 R132, RZ, RZ, R60 ;  /* 0x000000ffff847224 */ /* 0x000fe400078e003c */
[----:B------:R-:W-:Y:S02]  /*a170*/  IMAD.MOV.U32 R3, RZ, RZ, R61 ;  /* 0x000000ffff037224 */ /* 0x000fe400078e003d */
[----:B------:R-:W-:Y:S02]  /*a180*/  IMAD.MOV.U32 R2, RZ, RZ, R62 ;  /* 0x000000ffff027224 */ /* 0x000fe400078e003e */
[----:B------:R-:W-:Y:S02]  /*a190*/  IMAD.MOV.U32 R0, RZ, RZ, R63 ;  /* 0x000000ffff007224 */ /* 0x000fe400078e003f */
[----:B------:R-:W-:Y:S01]  /*a1a0*/  HMMA.16816.F32.BF16 R60, R8, R14, R24 ;  /* 0x0000000e083c723c */ /* 0x000fe20000041818 */
[----:B------:R-:W1:Y:S01]  /*a1b0*/  LDSM.16.M88.4 R12, [R236] ;  /* 0x00000000ec0c783b */ /* 0x000e620000000200 */
        /* <DEDUP_REMOVED lines=8> */
[----:B------:R-:W-:-:S03]  /*a240*/  IMAD.MOV.U32 R35, RZ, RZ, R48 ;  /* 0x000000ffff237224 */ /* 0x000fc600078e0030 */
[----:B------:R-:W-:Y:S01]  /*a250*/  HMMA.16816.F32.BF16 R48, R4, R12, R28 ;  /* 0x0000000c0430723c */ /* 0x000fe2000004181c */
[----:B------:R-:W-:Y:S07]  /*a260*/  LDSM.16.M88.4 R4, [R234+0x6000] ;  /* 0x00600000ea04783b */ /* 0x000fee0000000200 */
[----:B------:R-:W-:Y:S01]  /*a270*/  HMMA.16816.F32.BF16 R16, R8, R14, R16 ;  /* 0x0000000e0810723c */ /* 0x000fe20000041810 */
[----:B------:R-:W1:Y:S04]  /*a280*/  LDSM.16.M88.4 R12, [R230+0xa000] ;  /* 0x00a00000e60c783b */ /* 0x000e680000000200 */
[----:B------:R-:W2:Y:S03]  /*a290*/  LDSM.16.M88.4 R8, [R234+0x4000] ;  /* 0x00400000ea08783b */ /* 0x000ea60000000200 */
[-C--:B-1----:R-:W-:Y:S08]  /*a2a0*/  HMMA.16816.F32.BF16 R24, R4, R12.reuse, R36 ;  /* 0x0000000c0418723c */ /* 0x082ff00000041824 */
[----:B--2---:R-:W-:Y:S08]  /*a2b0*/  HMMA.16816.F32.BF16 R40, R8, R12, R40 ;  /* 0x0000000c0828723c */ /* 0x004ff00000041828 */
        /* <DEDUP_REMOVED lines=22> */
[C---:B------:R-:W-:Y:S01]  /*a420*/  HMMA.16816.F32.BF16 R28, R4.reuse, R14, R212 ;  /* 0x0000000e041c723c */ /* 0x040fe200000418d4 */
[----:B------:R-:W1:Y:S01]  /*a430*/  LDSM.16.M88.4 R12, [R230+0xb000] ;  /* 0x00b00000e60c783b */ /* 0x000e620000000200 */
[----:B------:R-:W-:Y:S02]  /*a440*/  IMAD.MOV.U32 R140, RZ, RZ, R132 ;  /* 0x000000ffff8c7224 */ /* 0x000fe400078e0084 */
[----:B------:R-:W-:Y:S02]  /*a450*/  IMAD.MOV.U32 R141, RZ, RZ, R3 ;  /* 0x000000ffff8d7224 */ /* 0x000fe400078e0003 */
[----:B------:R-:W-:Y:S02]  /*a460*/  IMAD.MOV.U32 R142, RZ, RZ, R2 ;  /* 0x000000ffff8e7224 */ /* 0x000fe400078e0002 */
[----:B------:R-:W-:Y:S01]  /*a470*/  IMAD.MOV.U32 R143, RZ, RZ, R0 ;  /* 0x000000ffff8f7224 */ /* 0x000fe200078e0000 */
[-C--:B-1----:R-:W-:Y:S08]  /*a480*/  HMMA.16816.F32.BF16 R208, R4, R12.reuse, R208 ;  /* 0x0000000c04d0723c */ /* 0x082ff000000418d0 */
[C---:B------:R-:W-:Y:S08]  /*a490*/  HMMA.16816.F32.BF16 R52, R8.reuse, R12, R220 ;  /* 0x0000000c0834723c */ /* 0x040ff000000418dc */
[----:B------:R-:W-:Y:S08]  /*a4a0*/  HMMA.16816.F32.BF16 R220, R8, R14, R60 ;  /* 0x0000000e08dc723c */ /* 0x000ff0000004183c */
[----:B------:R-:W-:-:S02]  /*a4b0*/  IMAD.MOV.U32 R132, RZ, RZ, R208 ;  /* 0x000000ffff847224 */ /* 0x000fc400078e00d0 */
[----:B------:R-:W-:Y:S02]  /*a4c0*/  IMAD.MOV.U32 R3, RZ, RZ, R209 ;  /* 0x000000ffff037224 */ /* 0x000fe400078e00d1 */
[----:B------:R-:W-:Y:S02]  /*a4d0*/  IMAD.MOV.U32 R2, RZ, RZ, R210 ;  /* 0x000000ffff027224 */ /* 0x000fe400078e00d2 */
[----:B------:R-:W-:Y:S02]  /*a4e0*/  IMAD.MOV.U32 R0, RZ, RZ, R211 ;  /* 0x000000ffff007224 */ /* 0x000fe400078e00d3 */
[C---:B------:R-:W-:Y:S01]  /*a4f0*/  HMMA.16816.F32.BF16 R208, R4.reuse, R14, R64 ;  /* 0x0000000e04d0723c */ /* 0x040fe20000041840 */
[----:B------:R-:W1:Y:S11]  /*a500*/  LDSM.16.M88.4 R12, [R230+0xb800] ;  /* 0x00b80000e60c783b */ /* 0x000e760000000200 */
[----:B------:R-:W-:Y:S11]  /*a510*/  @!UPT UIADD3 URZ, URZ, URZ, URZ ;  /* 0x0000003f3f3ff290 */ /* 0x000ff6000fffe03f */
[----:B------:R-:W-:Y:S01]  /*a520*/  @!UPT UIADD3 URZ, URZ, URZ, URZ ;  /* 0x0000003f3f3ff290 */ /* 0x000fe2000fffe03f */
[----:B------:R-:W-:Y:S02]  /*a530*/  IMAD.MOV.U32 R67, RZ, RZ, R208 ;  /* 0x000000ffff437224 */ /* 0x000fe400078e00d0 */
[----:B------:R-:W-:Y:S02]  /*a540*/  IMAD.MOV.U32 R66, RZ, RZ, R209 ;  /* 0x000000ffff427224 */ /* 0x000fe400078e00d1 */
[----:B------:R-:W-:Y:S02]  /*a550*/  IMAD.MOV.U32 R65, RZ, RZ, R210 ;  /* 0x000000ffff417224 */ /* 0x000fe400078e00d2 */
[----:B------:R-:W-:Y:S01]  /*a560*/  IMAD.MOV.U32 R64, RZ, RZ, R211 ;  /* 0x000000ffff407224 */ /* 0x000fe200078e00d3 */
        /* <DEDUP_REMOVED lines=8> */
[----:B------:R-:W-:Y:S02]  /*a5f0*/  IMAD.MOV.U32 R44, RZ, RZ, R61 ;  /* 0x000000ffff2c7224 */ /* 0x000fe400078e003d */
[----:B------:R-:W-:Y:S02]  /*a600*/  IMAD.MOV.U32 R45, RZ, RZ, R60 ;  /* 0x000000ffff2d7224 */ /* 0x000fe400078e003c */
[----:B------:R-:W-:Y:S01]  /*a610*/  IMAD.MOV.U32 R46, RZ, RZ, R13 ;  /* 0x000000ffff2e7224 */ /* 0x000fe200078e000d */
[----:B------:R-:W-:Y:S01]  /*a620*/  HMMA.16816.F32.BF16 R60, R8, R14, R16 ;  /* 0x0000000e083c723c */ /* 0x000fe20000041810 */
[----:B------:R-:W-:Y:S01]  /*a630*/  IMAD.MOV.U32 R47, RZ, RZ, R12 ;  /* 0x000000ffff2f7224 */ /* 0x000fe200078e000c */
[----:B------:R-:W-:Y:S01]  /*a640*/  LDSM.16.M88.4 R8, [R233+0x4000] ;  /* 0x00400000e908783b */ /* 0x000fe20000000200 */
[----:B------:R-:W-:-:S02]  /*a650*/  IMAD.MOV.U32 R51, RZ, RZ, R64 ;  /* 0x000000ffff337224 */ /* 0x000fc400078e0040 */
[----:B------:R-:W-:Y:S01]  /*a660*/  IMAD.MOV.U32 R48, RZ, RZ, R67 ;  /* 0x000000ffff307224 */ /* 0x000fe200078e0043 */
[----:B------:R-:W1:Y:S01]  /*a670*/  LDSM.16.M88.4 R12, [R229+0x2000] ;  /* 0x00200000e50c783b */ /* 0x000e620000000200 */
[----:B------:R-:W-:Y:S02]  /*a680*/  IMAD.MOV.U32 R17, RZ, RZ, R3 ;  /* 0x000000ffff117224 */ /* 0x000fe400078e0003 */
[----:B------:R-:W-:Y:S02]  /*a690*/  IMAD.MOV.U32 R18, RZ, RZ, R2 ;  /* 0x000000ffff127224 */ /* 0x000fe400078e0002 */
[----:B------:R-:W-:Y:S02]  /*a6a0*/  IMAD.MOV.U32 R19, RZ, RZ, R0 ;  /* 0x000000ffff137224 */ /* 0x000fe400078e0000 */
[----:B------:R-:W-:Y:S02]  /*a6b0*/  IMAD.MOV.U32 R16, RZ, RZ, R132 ;  /* 0x000000ffff107224 */ /* 0x000fe400078e0084 */
[----:B------:R-:W-:-:S02]  /*a6c0*/  IMAD.MOV.U32 R49, RZ, RZ, R66 ;  /* 0x000000ffff317224 */ /* 0x000fc400078e0042 */
[----:B------:R-:W-:Y:S01]  /*a6d0*/  IMAD.MOV.U32 R50, RZ, RZ, R65 ;  /* 0x000000ffff327224 */ /* 0x000fe200078e0041 */
[-C--:B-1----:R-:W-:Y:S08]  /*a6e0*/  HMMA.16816.F32.BF16 R208, R4, R12.reuse, R216 ;  /* 0x0000000c04d0723c */ /* 0x082ff000000418d8 */
[----:B------:R-:W-:Y:S08]  /*a6f0*/  HMMA.16816.F32.BF16 R216, R8, R12, R40 ;  /* 0x0000000c08d8723c */ /* 0x000ff00000041828 */
[----:B------:R-:W-:Y:S08]  /*a700*/  HMMA.16816.F32.BF16 R36, R4, R14, R36 ;  /* 0x0000000e0424723c */ /* 0x000ff00000041824 */
[----:B------:R-:W-:-:S02]  /*a710*/  IMAD.MOV.U32 R64, RZ, RZ, R208 ;  /* 0x000000ffff407224 */ /* 0x000fc400078e00d0 */
[----:B------:R-:W-:Y:S02]  /*a720*/  IMAD.MOV.U32 R2, RZ, RZ, R210 ;  /* 0x000000ffff027224 */ /* 0x000fe400078e00d2 */
[----:B------:R-:W-:Y:S02]  /*a730*/  IMAD.MOV.U32 R0, RZ, RZ, R209 ;  /* 0x000000ffff007224 */ /* 0x000fe400078e00d1 */
[----:B------:R-:W-:Y:S02]  /*a740*/  IMAD.MOV.U32 R3, RZ, RZ, R211 ;  /* 0x000000ffff037224 */ /* 0x000fe400078e00d3 */
[----:B------:R-:W-:Y:S01]  /*a750*/  HMMA.16816.F32.BF16 R208, R8, R14, R24 ;  /* 0x0000000e08d0723c */ /* 0x000fe20000041818 */
[----:B------:R-:W1:Y:S01]  /*a760*/  LDSM.16.M88.4 R12, [R229+0x2800] ;  /* 0x00280000e50c783b */ /* 0x000e620000000200 */
[----:B------:R-:W-:Y:S02]  /*a770*/  IMAD.MOV.U32 R40, RZ, RZ, R0 ;  /* 0x000000ffff287224 */ /* 0x000fe400078e0000 */
[----:B------:R-:W-:-:S03]  /*a780*/  IMAD.U32 R0, RZ, RZ, UR23 ;  /* 0x00000017ff007e24 */ /* 0x000fc6000f8e00ff */
[----:B------:R-:W-:Y:S02]  /*a790*/  IMAD.MOV.U32 R26, RZ, RZ, R64 ;  /* 0x000000ffff1a7224 */ /* 0x000fe400078e0040 */
[----:B------:R-:W-:Y:S02]  /*a7a0*/  IMAD.MOV.U32 R244, RZ, RZ, R36 ;  /* 0x000000fffff47224 */ /* 0x000fe400078e0024 */
[----:B------:R-:W-:Y:S02]  /*a7b0*/  IMAD.MOV.U32 R41, RZ, RZ, R38 ;  /* 0x000000ffff297224 */ /* 0x000fe400078e0026 */
[----:B------:R-:W-:Y:S02]  /*a7c0*/  IMAD.MOV.U32 R139, RZ, RZ, R37 ;  /* 0x000000ffff8b7224 */ /* 0x000fe400078e0025 */
[----:B------:R-:W-:Y:S02]  /*a7d0*/  IMAD.MOV.U32 R42, RZ, RZ, R39 ;  /* 0x000000ffff2a7224 */ /* 0x000fe400078e0027 */
[----:B------:R-:W-:-:S02]  /*a7e0*/  IMAD.MOV.U32 R27, RZ, RZ, R2 ;  /* 0x000000ffff1b7224 */ /* 0x000fc400078e0002 */
[----:B------:R-:W2:Y:S01]  /*a7f0*/  S2R R2, SR_TID.X ;  /* 0x0000000000027919 */ /* 0x000ea20000002100 */
[----:B-1----:R-:W-:Y:S01]  /*a800*/  HMMA.16816.F32.BF16 R36, R8, R12, R140 ;  /* 0x0000000c0824723c */ /* 0x002fe2000004188c */
[----:B--2---:R-:W-:-:S05]  /*a810*/  IMAD.SHL.U32 R2, R2, 0x2, RZ ;  /* 0x0000000202027824 */ /* 0x004fca00078e00ff */
[----:B------:R-:W-:Y:S02]  /*a820*/  LOP3.LUT R2, R2, 0x6, RZ, 0xc0, !PT ;  /* 0x0000000602027812 */ /* 0x000fe400078ec0ff */
[----:B------:R-:W-:Y:S03]  /*a830*/  HMMA.16816.F32.BF16 R140, R4, R12, R32 ;  /* 0x0000000c048c723c */ /* 0x000fe60000041820 */
[----:B------:R-:W-:-:S05]  /*a840*/  IMAD R0, R0, 0x40, R2 ;  /* 0x0000004000007824 */ /* 0x000fca00078e0202 */
[-C--:B------:R-:W-:Y:S01]  /*a850*/  HMMA.16816.F32.BF16 R64, R4, R14.reuse, R28 ;  /* 0x0000000e0440723c */ /* 0x080fe2000004181c */
[C---:B------:R-:W-:Y:S02]  /*a860*/  ISETP.GE.AND P0, PT, R0.reuse, R250, PT ;  /* 0x000000fa0000720c */ /* 0x040fe40003f06270 */
[C---:B------:R-:W-:Y:S02]  /*a870*/  ISETP.GE.AND P1, PT, R0.reuse, R249, PT ;  /* 0x000000f90000720c */ /* 0x040fe40003f26270 */
[C---:B------:R-:W-:Y:S02]  /*a880*/  IADD3 R2, R0.reuse, 0x1, RZ ;  /* 0x0000000100027810 */ /* 0x040fe40007ffe0ff */
[C---:B------:R-:W-:Y:S01]  /*a890*/  ISETP.LT.OR P0, PT, R0.reuse, R246, P0 ;  /* 0x000000f60000720c */ /* 0x040fe20000701670 */
[----:B------:R-:W-:Y:S01]  /*a8a0*/  IMAD.MOV.U32 R138, RZ, RZ, R36 ;  /* 0x000000ffff8a7224 */ /* 0x000fe200078e0024 */
[----:B------:R-:W-:Y:S01]  /*a8b0*/  ISETP.LT.OR P1, PT, R0, R245, P1 ;  /* 0x000000f50000720c */ /* 0x000fe20000f21670 */
[----:B------:R-:W-:Y:S01]  /*a8c0*/  IMAD.MOV.U32 R133, RZ, RZ, R38 ;  /* 0x000000ffff857224 */ /* 0x000fe200078e0026 */
[C---:B------:R-:W-:Y:S01]  /*a8d0*/  ISETP.GE.AND P4, PT, R2.reuse, R250, PT ;  /* 0x000000fa0200720c */ /* 0x040fe20003f86270 */
[----:B------:R-:W-:Y:S01]  /*a8e0*/  IMAD.MOV.U32 R132, RZ, RZ, R37 ;  /* 0x000000ffff847224 */ /* 0x000fe200078e0025 */
[----:B------:R-:W-:Y:S01]  /*a8f0*/  FSEL R24, R27, -INF , !P1 ;  /* 0xff8000001b187808 */ /* 0x000fe20004800000 */
[----:B------:R-:W-:Y:S01]  /*a900*/  IMAD.MOV.U32 R43, RZ, RZ, R39 ;  /* 0x000000ffff2b7224 */ /* 0x000fe200078e0027 */
[C---:B------:R-:W-:Y:S01]  /*a910*/  ISETP.LT.OR P4, PT, R2.reuse, R246, P4 ;  /* 0x000000f60200720c */ /* 0x040fe20002781670 */
[----:B------:R-:W-:Y:S01]  /*a920*/  HMMA.16816.F32.BF16 R36, R8, R14, R20 ;  /* 0x0000000e0824723c */ /* 0x000fe20000041814 */
[----:B------:R-:W1:Y:S01]  /*a930*/  LDSM.16.M88.4 R12, [R229+0x3000] ;  /* 0x00300000e50c783b */ /* 0x000e620000000200 */
[----:B------:R-:W-:-:S02]  /*a940*/  ISETP.GE.AND P6, PT, R2, R252, PT ;  /* 0x000000fc0200720c */ /* 0x000fc40003fc6270 */
[----:B------:R-:W-:Y:S02]  /*a950*/  ISETP.GE.AND P5, PT, R2, R251, PT ;  /* 0x000000fb0200720c */ /* 0x000fe40003fa6270 */
[----:B------:R-:W-:Y:S02]  /*a960*/  ISETP.GE.AND P1, PT, R0, R252, PT ;  /* 0x000000fc0000720c */ /* 0x000fe40003f26270 */
[----:B------:R-:W-:Y:S02]  /*a970*/  FSEL R22, R26, -INF , !P0 ;  /* 0xff8000001a167808 */ /* 0x000fe40004000000 */
[----:B------:R-:W-:Y:S02]  /*a980*/  ISETP.GE.AND P0, PT, R2, R249, PT ;  /* 0x000000f90200720c */ /* 0x000fe40003f06270 */
[----:B------:R-:W-:Y:S02]  /*a990*/  FSEL R26, R40, -INF , !P4 ;  /* 0xff800000281a7808 */ /* 0x000fe40006000000 */
[----:B------:R-:W-:-:S02]  /*a9a0*/  ISETP.LT.OR P0, PT, R2, R245, P0 ;  /* 0x000000f50200720c */ /* 0x000fc40000701670 */
[CC--:B------:R-:W-:Y:S02]  /*a9b0*/  ISETP.LT.OR P6, PT, R2.reuse, R248.reuse, P6 ;  /* 0x000000f80200720c */ /* 0x0c0fe400037c1670 */
[----:B------:R-:W-:Y:S02]  /*a9c0*/  ISETP.LT.OR P5, PT, R2, R247, P5 ;  /* 0x000000f70200720c */ /* 0x000fe40002fa1670 */
[C---:B------:R-:W-:Y:S02]  /*a9d0*/  ISETP.LT.OR P1, PT, R0.reuse, R248, P1 ;  /* 0x000000f80000720c */ /* 0x040fe40000f21670 */
[----:B------:R-:W-:Y:S02]  /*a9e0*/  FSEL R40, R3, -INF , !P0 ;  /* 0xff80000003287808 */ /* 0x000fe40004000000 */
[C---:B------:R-:W-:Y:S02]  /*a9f0*/  IADD3 R3, R0.reuse, 0x8, RZ ;  /* 0x0000000800037810 */ /* 0x040fe40007ffe0ff */
[----:B------:R-:W-:-:S02]  /*aa00*/  IADD3 R2, R0, 0x9, RZ ;  /* 0x0000000900027810 */ /* 0x000fc40007ffe0ff */
[----:B------:R-:W-:Y:S02]  /*aa10*/  FSEL R21, R219, -INF , !P5 ;  /* 0xff800000db157808 */ /* 0x000fe40006800000 */
[C---:B------:R-:W-:Y:S02]  /*aa20*/  ISETP.GE.AND P4, PT, R0.reuse, R251, PT ;  /* 0x000000fb0000720c */ /* 0x040fe40003f86270 */
[C---:B------:R-:W-:Y:S02]  /*aa30*/  ISETP.GE.AND P0, PT, R3.reuse, R250, PT ;  /* 0x000000fa0300720c */ /* 0x040fe40003f06270 */
[C---:B------:R-:W-:Y:S02]  /*aa40*/  ISETP.GE.AND P5, PT, R3.reuse, R249, PT ;  /* 0x000000f90300720c */ /* 0x040fe40003fa6270 */
[----:B------:R-:W-:Y:S02]  /*aa50*/  ISETP.LT.OR P4, PT, R0, R247, P4 ;  /* 0x000000f70000720c */ /* 0x000fe40002781670 */
[----:B------:R-:W-:-:S02]  /*aa60*/  ISETP.LT.OR P0, PT, R3, R246, P0 ;  /* 0x000000f60300720c */ /* 0x000fc40000701670 */
[----:B------:R-:W-:Y:S01]  /*aa70*/  ISETP.LT.OR P5, PT, R3, R245, P5 ;  /* 0x000000f50300720c */ /* 0x000fe20002fa1670 */
[-C--:B-1----:R-:W-:Y:S01]  /*aa80*/  HMMA.16816.F32.BF16 R52, R8, R12.reuse, R52 ;  /* 0x0000000c0834723c */ /* 0x082fe20000041834 */
[----:B------:R-:W-:Y:S02]  /*aa90*/  FSEL R25, R244, -INF , !P0 ;  /* 0xff800000f4197808 */ /* 0x000fe40004000000 */
[----:B------:R-:W-:Y:S02]  /*aaa0*/  FSEL R41, R41, -INF , !P5 ;  /* 0xff80000029297808 */ /* 0x000fe40006800000 */
[C---:B------:R-:W-:Y:S02]  /*aab0*/  ISETP.GE.AND P0, PT, R2.reuse, R249, PT ;  /* 0x000000f90200720c */ /* 0x040fe40003f06270 */
[C---:B------:R-:W-:Y:S01]  /*aac0*/  ISETP.GE.AND P5, PT, R2.reuse, R252, PT ;  /* 0x000000fc0200720c */ /* 0x040fe20003fa6270 */
[----:B------:R-:W-:Y:S01]  /*aad0*/  HMMA.16816.F32.BF16 R32, R4, R12, R16 ;  /* 0x0000000c0420723c */ /* 0x000fe20000041810 */
[----:B------:R-:W-:-:S02]  /*aae0*/  ISETP.LT.OR P0, PT, R2, R245, P0 ;  /* 0x000000f50200720c */ /* 0x000fc40000701670 */
[----:B------:R-:W-:Y:S02]  /*aaf0*/  ISETP.LT.OR P5, PT, R2, R248, P5 ;  /* 0x000000f80200720c */ /* 0x000fe40002fa1670 */
[----:B------:R-:W-:-:S03]  /*ab00*/  FSEL R42, R42, -INF , !P0 ;  /* 0xff8000002a2a7808 */ /* 0x000fc60004000000 */
[-C--:B------:R-:W-:Y:S08]  /*ab10*/  HMMA.16816.F32.BF16 R48, R4, R14.reuse, R48 ;  /* 0x0000000e0430723c */ /* 0x080ff00000041830 */
[----:B------:R-:W-:Y:S01]  /*ab20*/  HMMA.16816.F32.BF16 R28, R8, R14, R220 ;  /* 0x0000000e081c723c */ /* 0x000fe200000418dc */
[----:B------:R-:W1:Y:S01]  /*ab30*/  LDSM.16.M88.4 R12, [R229+0x3800] ;  /* 0x00380000e50c783b */ /* 0x000e620000000200 */
[----:B------:R-:W-:-:S06]  /*ab40*/  DEPBAR.LE SB0, 0x0 ;  /* 0x000080000000791a */ /* 0x000fcc0000000000 */
[C---:B-1----:R-:W-:Y:S08]  /*ab50*/  HMMA.16816.F32.BF16 R44, R4.reuse, R12, R44 ;  /* 0x0000000c042c723c */ /* 0x042ff0000004182c */
[----:B------:R-:W-:Y:S07]  /*ab60*/  HMMA.16816.F32.BF16 R16, R4, R14, R212 ;  /* 0x0000000e0410723c */ /* 0x000fee00000418d4 */
[----:B------:R-:W-:Y:S01]  /*ab70*/  FSEL R7, R216, -INF , !P1 ;  /* 0xff800000d8077808 */ /* 0x000fe20004800000 */
[----:B------:R-:W-:Y:S01]  /*ab80*/  HMMA.16816.F32.BF16 R56, R8, R12, R56 ;  /* 0x0000000c0838723c */ /* 0x000fe20000041838 */
[----:B------:R-:W-:Y:S01]  /*ab90*/  BAR.SYNC.DEFER_BLOCKING 0x0 ;  /* 0x0000000000007b1d */ /* 0x000fe20000010000 */
[----:B------:R-:W-:-:S04]  /*aba0*/  ISETP.GE.AND P1, PT, R2, R250, PT ;  /* 0x000000fa0200720c */ /* 0x000fc80003f26270 */
[----:B------:R-:W-:Y:S02]  /*abb0*/  ISETP.LT.OR P1, PT, R2, R246, P1 ;  /* 0x000000f60200720c */ /* 0x000fe40000f21670 */
[----:B------:R-:W-:Y:S01]  /*abc0*/  HMMA.16816.F32.BF16 R8, R8, R14, R60 ;  /* 0x0000000e0808723c */ /* 0x000fe2000004183c */
[----:B------:R-:W-:Y:S02]  /*abd0*/  FSEL R13, R217, -INF , !P6 ;  /* 0xff800000d90d7808 */ /* 0x000fe40007000000 */
[----:B------:R-:W-:Y:S02]  /*abe0*/  FSEL R27, R139, -INF , !P1 ;  /* 0xff8000008b1b7808 */ /* 0x000fe40004800000 */
[C---:B------:R-:W-:Y:S02]  /*abf0*/  ISETP.GE.AND P6, PT, R3.reuse, R252, PT ;  /* 0x000000fc0300720c */ /* 0x040fe40003fc6270 */
[----:B------:R-:W-:Y:S02]  /*ac00*/  FSEL R14, R218, -INF , !P4 ;  /* 0xff800000da0e7808 */ /* 0x000fe40006000000 */
[----:B------:R-:W-:-:S02]  /*ac10*/  ISETP.GE.AND P4, PT, R3, R251, PT ;  /* 0x000000fb0300720c */ /* 0x000fc40003f86270 */
[C---:B------:R-:W-:Y:S02]  /*ac20*/  ISETP.GE.AND P1, PT, R2.reuse, R251, PT ;  /* 0x000000fb0200720c */ /* 0x040fe40003f26270 */
[C---:B------:R-:W-:Y:S02]  /*ac30*/  ISETP.LT.OR P6, PT, R3.reuse, R248, P6 ;  /* 0x000000f80300720c */ /* 0x040fe400037c1670 */
[-C--:B------:R-:W-:Y:S02]  /*ac40*/  ISETP.LT.OR P4, PT, R3, R247.reuse, P4 ;  /* 0x000000f70300720c */ /* 0x080fe40002781670 */
[----:B------:R-:W-:Y:S02]  /*ac50*/  ISETP.LT.OR P1, PT, R2, R247, P1 ;  /* 0x000000f70200720c */ /* 0x000fe40000f21670 */
[C---:B------:R-:W-:Y:S02]  /*ac60*/  IADD3 R3, R0.reuse, 0x10, RZ ;  /* 0x0000001000037810 */ /* 0x040fe40007ffe0ff */
[----:B------:R-:W-:-:S02]  /*ac70*/  IADD3 R2, R0, 0x11, RZ ;  /* 0x0000001100027810 */ /* 0x000fc40007ffe0ff */
[----:B------:R-:W-:Y:S02]  /*ac80*/  FSEL R12, R208, -INF , !P6 ;  /* 0xff800000d00c7808 */ /* 0x000fe40007000000 */
[----:B------:R-:W-:Y:S02]  /*ac90*/  FSEL R20, R210, -INF , !P4 ;  /* 0xff800000d2147808 */ /* 0x000fe40006000000 */
[CC--:B------:R-:W-:Y:S02]  /*aca0*/  ISETP.GE.AND P6, PT, R3.reuse, R252.reuse, PT ;  /* 0x000000fc0300720c */ /* 0x0c0fe40003fc6270 */
[----:B------:R-:W-:Y:S02]  /*acb0*/  ISETP.GE.AND P4, PT, R3, R251, PT ;  /* 0x000000fb0300720c */ /* 0x000fe40003f86270 */
[----:B------:R-:W-:Y:S02]  /*acc0*/  ISETP.GE.AND P0, PT, R2, R252, PT ;  /* 0x000000fc0200720c */ /* 0x000fe40003f06270 */
[----:B------:R-:W-:-:S02]  /*acd0*/  FSEL R15, R209, -INF , !P5 ;  /* 0xff800000d10f7808 */ /* 0x000fc40006800000 */
[----:B------:R-:W-:Y:S02]  /*ace0*/  FSEL R23, R211, -INF , !P1 ;  /* 0xff800000d3177808 */ /* 0x000fe40004800000 */
[C---:B------:R-:W-:Y:S02]  /*acf0*/  ISETP.GE.AND P5, PT, R3.reuse, R250, PT ;  /* 0x000000fa0300720c */ /* 0x040fe40003fa6270 */
[C---:B------:R-:W-:Y:S02]  /*ad00*/  ISETP.GE.AND P1, PT, R3.reuse, R249, PT ;  /* 0x000000f90300720c */ /* 0x040fe40003f26270 */
[CC--:B------:R-:W-:Y:S02]  /*ad10*/  ISETP.LT.OR P6, PT, R3.reuse, R248.reuse, P6 ;  /* 0x000000f80300720c */ /* 0x0c0fe400037c1670 */
[----:B------:R-:W-:Y:S02]  /*ad20*/  ISETP.LT.OR P4, PT, R3, R247, P4 ;  /* 0x000000f70300720c */ /* 0x000fe40002781670 */
[----:B------:R-:W-:-:S02]  /*ad30*/  ISETP.LT.OR P0, PT, R2, R248, P0 ;  /* 0x000000f80200720c */ /* 0x000fc40000701670 */
[C---:B------:R-:W-:Y:S02]  /*ad40*/  ISETP.LT.OR P5, PT, R3.reuse, R246, P5 ;  /* 0x000000f60300720c */ /* 0x040fe40002fa1670 */
[----:B------:R-:W-:Y:S02]  /*ad50*/  ISETP.LT.OR P1, PT, R3, R245, P1 ;  /* 0x000000f50300720c */ /* 0x000fe40000f21670 */
[----:B------:R-:W-:Y:S02]  /*ad60*/  FSEL R3, R138, -INF , !P6 ;  /* 0xff8000008a037808 */ /* 0x000fe40007000000 */
[----:B------:R-:W-:Y:S02]  /*ad70*/  FSEL R62, R133, -INF , !P4 ;  /* 0xff800000853e7808 */ /* 0x000fe40006000000 */
[----:B------:R-:W-:Y:S01]  /*ad80*/  FSEL R132, R132, -INF , !P0 ;  /* 0xff80000084847808 */ /* 0x000fe20004000000 */
[----:B------:R1:W-:Y:S01]  /*ad90*/  STL [R1], R3 ;  /* 0x0000000301007387 */ /* 0x0003e20000100800 */
[----:B------:R-:W-:-:S02]  /*ada0*/  ISETP.GE.AND P6, PT, R2, R251, PT ;  /* 0x000000fb0200720c */ /* 0x000fc40003fc6270 */
[C---:B------:R-:W-:Y:S02]  /*adb0*/  ISETP.GE.AND P4, PT, R2.reuse, R250, PT ;  /* 0x000000fa0200720c */ /* 0x040fe40003f86270 */
[C---:B------:R-:W-:Y:S02]  /*adc0*/  ISETP.GE.AND P0, PT, R2.reuse, R249, PT ;  /* 0x000000f90200720c */ /* 0x040fe40003f06270 */
[C---:B------:R-:W-:Y:S02]  /*add0*/  ISETP.LT.OR P6, PT, R2.reuse, R247, P6 ;  /* 0x000000f70200720c */ /* 0x040fe400037c1670 */
[C---:B------:R-:W-:Y:S02]  /*ade0*/  ISETP.LT.OR P4, PT, R2.reuse, R246, P4 ;  /* 0x000000f60200720c */ /* 0x040fe40002781670 */
[----:B------:R-:W-:Y:S02]  /*adf0*/  ISETP.LT.OR P0, PT, R2, R245, P0 ;  /* 0x000000f50200720c */ /* 0x000fe40000701670 */
[----:B------:R-:W-:-:S02]  /*ae00*/  IADD3 R2, R0, 0x19, RZ ;  /* 0x0000001900027810 */ /* 0x000fc40007ffe0ff */
[----:B------:R-:W-:Y:S02]  /*ae10*/  FSEL R133, R140, -INF , !P5 ;  /* 0xff8000008c857808 */ /* 0x000fe40006800000 */
[----:B------:R-:W-:Y:S02]  /*ae20*/  FSEL R60, R142, -INF , !P1 ;  /* 0xff8000008e3c7808 */ /* 0x000fe40004800000 */
[----:B------:R-:W-:Y:S02]  /*ae30*/  FSEL R61, R143, -INF , !P0 ;  /* 0xff8000008f3d7808 */ /* 0x000fe40004000000 */
[----:B------:R-:W-:Y:S02]  /*ae40*/  ISETP.GE.AND P1, PT, R2, R250, PT ;  /* 0x000000fa0200720c */ /* 0x000fe40003f26270 */
[----:B------:R-:W-:Y:S02]  /*ae50*/  FSEL R139, R43, -INF , !P6 ;  /* 0xff8000002b8b7808 */ /* 0x000fe40007000000 */
[----:B-1----:R-:W-:-:S02]  /*ae60*/  IADD3 R3, R0, 0x18, RZ ;  /* 0x0000001800037810 */ /* 0x002fc40007ffe0ff */
[----:B------:R-:W-:Y:S02]  /*ae70*/  ISETP.LT.OR P1, PT, R2, R246, P1 ;  /* 0x000000f60200720c */ /* 0x000fe40000f21670 */
[C---:B------:R-:W-:Y:S02]  /*ae80*/  ISETP.GE.AND P0, PT, R3.reuse, R250, PT ;  /* 0x000000fa0300720c */ /* 0x040fe40003f06270 */
[C---:B------:R-:W-:Y:S02]  /*ae90*/  ISETP.GE.AND P5, PT, R3.reuse, R249, PT ;  /* 0x000000f90300720c */ /* 0x040fe40003fa6270 */
[C---:B------:R-:W-:Y:S02]  /*aea0*/  ISETP.LT.OR P0, PT, R3.reuse, R246, P0 ;  /* 0x000000f60300720c */ /* 0x040fe40000701670 */
[----:B------:R-:W-:Y:S02]  /*aeb0*/  ISETP.LT.OR P5, PT, R3, R245, P5 ;  /* 0x000000f50300720c */ /* 0x000fe40002fa1670 */
[----:B------:R-:W-:-:S02]  /*aec0*/  FSEL R140, R64, -INF , !P0 ;  /* 0xff800000408c7808 */ /* 0x000fc40004000000 */
[----:B------:R-:W-:Y:S02]  /*aed0*/  FSEL R138, R66, -INF , !P5 ;  /* 0xff800000428a7808 */ /* 0x000fe40006800000 */
[----:B------:R-:W-:Y:S02]  /*aee0*/  FSEL R6, R65, -INF , !P1 ;  /* 0xff80000041067808 */ /* 0x000fe40004800000 */
[C---:B------:R-:W-:Y:S02]  /*aef0*/  ISETP.GE.AND P0, PT, R2.reuse, R249, PT ;  /* 0x000000f90200720c */ /* 0x040fe40003f06270 */
[C---:B------:R-:W-:Y:S02]  /*af00*/  ISETP.GE.AND P5, PT, R2.reuse, R252, PT ;  /* 0x000000fc0200720c */ /* 0x040fe40003fa6270 */
[----:B------:R-:W-:Y:S02]  /*af10*/  ISETP.GE.AND P1, PT, R2, R251, PT ;  /* 0x000000fb0200720c */ /* 0x000fe40003f26270 */
[----:B------:R-:W-:-:S02]  /*af20*/  FSEL R43, R141, -INF , !P4 ;  /* 0xff8000008d2b7808 */ /* 0x000fc40006000000 */
[C---:B------:R-:W-:Y:S02]  /*af30*/  ISETP.GE.AND P6, PT, R3.reuse, R252, PT ;  /* 0x000000fc0300720c */ /* 0x040fe40003fc6270 */
[----:B------:R-:W-:Y:S02]  /*af40*/  ISETP.GE.AND P4, PT, R3, R251, PT ;  /* 0x000000fb0300720c */ /* 0x000fe40003f86270 */
[C---:B------:R-:W-:Y:S02]  /*af50*/  ISETP.LT.OR P0, PT, R2.reuse, R245, P0 ;  /* 0x000000f50200720c */ /* 0x040fe40000701670 */
[C---:B------:R-:W-:Y:S02]  /*af60*/  ISETP.LT.OR P5, PT, R2.reuse, R248, P5 ;  /* 0x000000f80200720c */ /* 0x040fe40002fa1670 */
[----:B------:R-:W-:Y:S02]  /*af70*/  ISETP.LT.OR P1, PT, R2, R247, P1 ;  /* 0x000000f70200720c */ /* 0x000fe40000f21670 */
[----:B------:R-:W-:-:S02]  /*af80*/  IADD3 R2, R0, 0x21, RZ ;  /* 0x0000002100027810 */ /* 0x000fc40007ffe0ff */
[C---:B------:R-:W-:Y:S02]  /*af90*/  ISETP.LT.OR P6, PT, R3.reuse, R248, P6 ;  /* 0x000000f80300720c */ /* 0x040fe400037c1670 */
[----:B------:R-:W-:Y:S02]  /*afa0*/  ISETP.LT.OR P4, PT, R3, R247, P4 ;  /* 0x000000f70300720c */ /* 0x000fe40002781670 */
[----:B------:R-:W-:Y:S02]  /*afb0*/  FSEL R63, R67, -INF , !P0 ;  /* 0xff800000433f7808 */ /* 0x000fe40004000000 */
[----:B------:R-:W-:Y:S02]  /*afc0*/  IADD3 R3, R0, 0x20, RZ ;  /* 0x0000002000037810 */ /* 0x000fe40007ffe0ff */
[----:B------:R-:W-:Y:S02]  /*afd0*/  ISETP.GE.AND P0, PT, R2, R252, PT ;  /* 0x000000fc0200720c */ /* 0x000fe40003f06270 */
[----:B------:R-:W-:-:S02]  /*afe0*/  FSEL R217, R36, -INF , !P6 ;  /* 0xff80000024d97808 */ /* 0x000fc40007000000 */
[----:B------:R-:W-:Y:S02]  /*aff0*/  FSEL R220, R38, -INF , !P4 ;  /* 0xff80000026dc7808 */ /* 0x000fe40006000000 */
[C---:B------:R-:W-:Y:S02]  /*b000*/  ISETP.GE.AND P6, PT, R3.reuse, R252, PT ;  /* 0x000000fc0300720c */ /* 0x040fe40003fc6270 */
[C---:B------:R-:W-:Y:S02]  /*b010*/  ISETP.GE.AND P4, PT, R3.reuse, R251, PT ;  /* 0x000000fb0300720c */ /* 0x040fe40003f86270 */
[-C--:B------:R-:W-:Y:S02]  /*b020*/  ISETP.LT.OR P0, PT, R2, R248.reuse, P0 ;  /* 0x000000f80200720c */ /* 0x080fe40000701670 */
[C---:B------:R-:W-:Y:S02]  /*b030*/  ISETP.LT.OR P6, PT, R3.reuse, R248, P6 ;  /* 0x000000f80300720c */ /* 0x040fe400037c1670 */
[----:B------:R-:W-:-:S02]  /*b040*/  ISETP.LT.OR P4, PT, R3, R247, P4 ;  /* 0x000000f70300720c */ /* 0x000fc40002781670 */
[----:B------:R-:W-:Y:S02]  /*b050*/  FSEL R36, R37, -INF , !P5 ;  /* 0xff80000025247808 */ /* 0x000fe40006800000 */
[----:B------:R-:W-:Y:S02]  /*b060*/  FSEL R218, R39, -INF , !P1 ;  /* 0xff80000027da7808 */ /* 0x000fe40004800000 */
[----:B------:R-:W-:Y:S02]  /*b070*/  FSEL R221, R53, -INF , !P0 ;  /* 0xff80000035dd7808 */ /* 0x000fe40004000000 */
[C---:B------:R-:W-:Y:S02]  /*b080*/  ISETP.GE.AND P5, PT, R3.reuse, R250, PT ;  /* 0x000000fa0300720c */ /* 0x040fe40003fa6270 */
[-C--:B------:R-:W-:Y:S02]  /*b090*/  ISETP.GE.AND P1, PT, R3, R249.reuse, PT ;  /* 0x000000f90300720c */ /* 0x080fe40003f26270 */
        /* <DEDUP_REMOVED lines=9> */
[C---:B------:R-:W-:Y:S02]  /*b130*/  ISETP.LT.OR P6, PT, R2.reuse, R247, P6 ;  /* 0x000000f70200720c */ /* 0x040fe400037c1670 */
[----:B------:R-:W-:Y:S02]  /*b140*/  ISETP.LT.OR P4, PT, R2, R246, P4 ;  /* 0x000000f60200720c */ /* 0x000fe40002781670 */
[----:B------:R-:W-:Y:S02]  /*b150*/  FSEL R66, R35, -INF , !P0 ;  /* 0xff80000023427808 */ /* 0x000fe40004000000 */
[----:B------:R-:W-:-:S02]  /*b160*/  IADD3 R2, R0, 0x29, RZ ;  /* 0x0000002900027810 */ /* 0x000fc40007ffe0ff */
[CC--:B------:R-:W-:Y:S02]  /*b170*/  ISETP.GE.AND P0, PT, R3.reuse, R250.reuse, PT ;  /* 0x000000fa0300720c */ /* 0x0c0fe40003f06270 */
[----:B------:R-:W-:Y:S02]  /*b180*/  FSEL R65, R32, -INF , !P5 ;  /* 0xff80000020417808 */ /* 0x000fe40006800000 */
[----:B------:R-:W-:Y:S02]  /*b190*/  FSEL R64, R34, -INF , !P1 ;  /* 0xff80000022407808 */ /* 0x000fe40004800000 */
[C---:B------:R-:W-:Y:S02]  /*b1a0*/  ISETP.GE.AND P5, PT, R3.reuse, R249, PT ;  /* 0x000000f90300720c */ /* 0x040fe40003fa6270 */
[----:B------:R-:W-:Y:S02]  /*b1b0*/  ISETP.GE.AND P1, PT, R2, R250, PT ;  /* 0x000000fa0200720c */ /* 0x000fe40003f26270 */
[----:B------:R-:W-:-:S02]  /*b1c0*/  ISETP.LT.OR P0, PT, R3, R246, P0 ;  /* 0x000000f60300720c */ /* 0x000fc40000701670 */
[----:B------:R-:W-:Y:S02]  /*b1d0*/  ISETP.LT.OR P5, PT, R3, R245, P5 ;  /* 0x000000f50300720c */ /* 0x000fe40002fa1670 */
[----:B------:R-:W-:Y:S02]  /*b1e0*/  ISETP.LT.OR P1, PT, R2, R246, P1 ;  /* 0x000000f60200720c */ /* 0x000fe40000f21670 */
[----:B------:R-:W-:Y:S02]  /*b1f0*/  FSEL R52, R48, -INF , !P0 ;  /* 0xff80000030347808 */ /* 0x000fe40004000000 */
[----:B------:R-:W-:Y:S02]  /*b200*/  ISETP.GE.AND P0, PT, R2, R249, PT ;  /* 0x000000f90200720c */ /* 0x000fe40003f06270 */
[----:B------:R-:W-:Y:S02]  /*b210*/  FSEL R50, R50, -INF , !P5 ;  /* 0xff80000032327808 */ /* 0x000fe40006800000 */
[----:B------:R-:W-:-:S02]  /*b220*/  FSEL R143, R49, -INF , !P1 ;  /* 0xff800000318f7808 */ /* 0x000fc40004800000 */
[C---:B------:R-:W-:Y:S02]  /*b230*/  ISETP.GE.AND P5, PT, R2.reuse, R252, PT ;  /* 0x000000fc0200720c */ /* 0x040fe40003fa6270 */
[C---:B------:R-:W-:Y:S02]  /*b240*/  ISETP.GE.AND P1, PT, R2.reuse, R251, PT ;  /* 0x000000fb0200720c */ /* 0x040fe40003f26270 */
[C---:B------:R-:W-:Y:S02]  /*b250*/  ISETP.LT.OR P0, PT, R2.reuse, R245, P0 ;  /* 0x000000f50200720c */ /* 0x040fe40000701670 */
[C---:B------:R-:W-:Y:S02]  /*b260*/  ISETP.LT.OR P5, PT, R2.reuse, R248, P5 ;  /* 0x000000f80200720c */ /* 0x040fe40002fa1670 */
[----:B------:R-:W-:Y:S02]  /*b270*/  ISETP.LT.OR P1, PT, R2, R247, P1 ;  /* 0x000000f70200720c */ /* 0x000fe40000f21670 */
[----:B------:R-:W-:-:S02]  /*b280*/  FSEL R244, R55, -INF , !P6 ;  /* 0xff80000037f47808 */ /* 0x000fc40007000000 */
[----:B------:R-:W-:Y:S02]  /*b290*/  FSEL R67, R33, -INF , !P4 ;  /* 0xff80000021437808 */ /* 0x000fe40006000000 */
[----:B------:R-:W-:Y:S02]  /*b2a0*/  FSEL R2, R51, -INF , !P0 ;  /* 0xff80000033027808 */ /* 0x000fe40004000000 */
[C---:B------:R-:W-:Y:S02]  /*b2b0*/  ISETP.GE.AND P6, PT, R3.reuse, R252, PT ;  /* 0x000000fc0300720c */ /* 0x040fe40003fc6270 */
[C---:B------:R-:W-:Y:S01]  /*b2c0*/  ISETP.GE.AND P4, PT, R3.reuse, R251, PT ;  /* 0x000000fb0300720c */ /* 0x040fe20003f86270 */
[----:B------:R1:W-:Y:S01]  /*b2d0*/  STL [R1+0x4], R2 ;  /* 0x0000040201007387 */ /* 0x0003e20000100800 */
[C---:B------:R-:W-:Y:S02]  /*b2e0*/  ISETP.LT.OR P6, PT, R3.reuse, R248, P6 ;  /* 0x000000f80300720c */ /* 0x040fe400037c1670 */
[----:B------:R-:W-:-:S02]  /*b2f0*/  ISETP.LT.OR P4, PT, R3, R247, P4 ;  /* 0x000000f70300720c */ /* 0x000fc40002781670 */
[----:B------:R-:W-:Y:S02]  /*b300*/  IADD3 R3, R0, 0x30, RZ ;  /* 0x0000003000037810 */ /* 0x000fe40007ffe0ff */
[----:B------:R-:W-:Y:S02]  /*b310*/  FSEL R34, R28, -INF , !P6 ;  /* 0xff8000001c227808 */ /* 0x000fe40007000000 */
[----:B------:R-:W-:Y:S02]  /*b320*/  FSEL R33, R29, -INF , !P5 ;  /* 0xff8000001d217808 */ /* 0x000fe40006800000 */
[----:B------:R-:W-:Y:S02]  /*b330*/  FSEL R210, R31, -INF , !P1 ;  /* 0xff8000001fd27808 */ /* 0x000fe40004800000 */
[C---:B------:R-:W-:Y:S02]  /*b340*/  ISETP.GE.AND P5, PT, R3.reuse, R252, PT ;  /* 0x000000fc0300720c */ /* 0x040fe40003fa6270 */
[----:B------:R-:W-:-:S02]  /*b350*/  ISETP.GE.AND P1, PT, R3, R251, PT ;  /* 0x000000fb0300720c */ /* 0x000fc40003f26270 */
[C---:B------:R-:W-:Y:S02]  /*b360*/  ISETP.LT.OR P5, PT, R3.reuse, R248, P5 ;  /* 0x000000f80300720c */ /* 0x040fe40002fa1670 */
[----:B------:R-:W-:Y:S02]  /*b370*/  ISETP.LT.OR P1, PT, R3, R247, P1 ;  /* 0x000000f70300720c */ /* 0x000fe40000f21670 */
[----:B------:R-:W-:Y:S02]  /*b380*/  FSEL R211, R30, -INF , !P4 ;  /* 0xff8000001ed37808 */ /* 0x000fe40006000000 */
[----:B------:R-:W-:Y:S02]  /*b390*/  FSEL R31, R56, -INF , !P5 ;  /* 0xff800000381f7808 */ /* 0x000fe40006800000 */
[----:B-1----:R-:W-:Y:S02]  /*b3a0*/  IADD3 R2, R0, 0x31, RZ ;  /* 0x0000003100027810 */ /* 0x002fe40007ffe0ff */
[----:B------:R-:W-:-:S02]  /*b3b0*/  FSEL R214, R58, -INF , !P1 ;  /* 0xff8000003ad67808 */ /* 0x000fc40004800000 */
[C---:B------:R-:W-:Y:S02]  /*b3c0*/  ISETP.GE.AND P6, PT, R2.reuse, R252, PT ;  /* 0x000000fc0200720c */ /* 0x040fe40003fc6270 */
[----:B------:R-:W-:Y:S02]  /*b3d0*/  ISETP.GE.AND P0, PT, R3, R250, PT ;  /* 0x000000fa0300720c */ /* 0x000fe40003f06270 */
[C---:B------:R-:W-:Y:S02]  /*b3e0*/  ISETP.LT.OR P6, PT, R2.reuse, R248, P6 ;  /* 0x000000f80200720c */ /* 0x040fe400037c1670 */
[C---:B------:R-:W-:Y:S02]  /*b3f0*/  ISETP.GE.AND P5, PT, R2.reuse, R251, PT ;  /* 0x000000fb0200720c */ /* 0x040fe40003fa6270 */
[----:B------:R-:W-:Y:S02]  /*b400*/  FSEL R30, R57, -INF , !P6 ;  /* 0xff800000391e7808 */ /* 0x000fe40007000000 */
[----:B------:R-:W-:-:S02]  /*b410*/  ISETP.GE.AND P1, PT, R2, R250, PT ;  /* 0x000000fa0200720c */ /* 0x000fc40003f26270 */
[C---:B------:R-:W-:Y:S02]  /*b420*/  ISETP.GE.AND P6, PT, R2.reuse, R249, PT ;  /* 0x000000f90200720c */ /* 0x040fe40003fc6270 */
[-C--:B------:R-:W-:Y:S02]  /*b430*/  ISETP.LT.OR P0, PT, R3, R246.reuse, P0 ;  /* 0x000000f60300720c */ /* 0x080fe40000701670 */
[C---:B------:R-:W-:Y:S02]  /*b440*/  ISETP.LT.OR P5, PT, R2.reuse, R247, P5 ;  /* 0x000000f70200720c */ /* 0x040fe40002fa1670 */
[C---:B------:R-:W-:Y:S02]  /*b450*/  ISETP.LT.OR P1, PT, R2.reuse, R246, P1 ;  /* 0x000000f60200720c */ /* 0x040fe40000f21670 */
[----:B------:R-:W-:Y:S02]  /*b460*/  ISETP.LT.OR P6, PT, R2, R245, P6 ;  /* 0x000000f50200720c */ /* 0x000fe400037c1670 */
[----:B------:R-:W-:-:S02]  /*b470*/  IADD3 R2, R0, 0x38, RZ ;  /* 0x0000003800027810 */ /* 0x000fc40007ffe0ff */
[----:B------:R-:W-:Y:S02]  /*b480*/  FSEL R215, R44, -INF , !P0 ;  /* 0xff8000002cd77808 */ /* 0x000fe40004000000 */
[----:B------:R-:W-:Y:S02]  /*b490*/  ISETP.GE.AND P0, PT, R2, R252, PT ;  /* 0x000000fc0200720c */ /* 0x000fe40003f06270 */
[----:B------:R-:W-:Y:S02]  /*b4a0*/  IADD3 R0, R0, 0x39, RZ ;  /* 0x0000003900007810 */ /* 0x000fe40007ffe0ff */
[----:B------:R-:W-:Y:S02]  /*b4b0*/  ISETP.LT.OR P0, PT, R2, R248, P0 ;  /* 0x000000f80200720c */ /* 0x000fe40000701670 */
[----:B------:R-:W-:Y:S02]  /*b4c0*/  ISETP.GE.AND P4, PT, R3, R249, PT ;  /* 0x000000f90300720c */ /* 0x000fe40003f86270 */
[----:B------:R-:W-:-:S02]  /*b4d0*/  FSEL R29, R8, -INF , !P0 ;  /* 0xff800000081d7808 */ /* 0x000fc40004000000 */
[C---:B------:R-:W-:Y:S02]  /*b4e0*/  ISETP.GE.AND P0, PT, R0.reuse, R250, PT ;  /* 0x000000fa0000720c */ /* 0x040fe40003f06270 */
[----:B------:R-:W-:Y:S02]  /*b4f0*/  ISETP.LT.OR P4, PT, R3, R245, P4 ;  /* 0x000000f50300720c */ /* 0x000fe40002781670 */
[----:B------:R-:W-:Y:S02]  /*b500*/  ISETP.LT.OR P0, PT, R0, R246, P0 ;  /* 0x000000f60000720c */ /* 0x000fe40000701670 */
[----:B------:R-:W-:Y:S02]  /*b510*/  FSEL R223, R46, -INF , !P4 ;  /* 0xff8000002edf7808 */ /* 0x000fe40006000000 */
[----:B------:R-:W-:Y:S02]  /*b520*/  FSEL R213, R45, -INF , !P1 ;  /* 0xff8000002dd57808 */ /* 0x000fe40004800000 */
[----:B------:R-:W-:-:S02]  /*b530*/  ISETP.GE.AND P4, PT, R2, R250, PT ;  /* 0x000000fa0200720c */ /* 0x000fc40003f86270 */
[C---:B------:R-:W-:Y:S02]  /*b540*/  ISETP.GE.AND P1, PT, R2.reuse, R249, PT ;  /* 0x000000f90200720c */ /* 0x040fe40003f26270 */
[----:B------:R-:W-:Y:S02]  /*b550*/  FSEL R38, R17, -INF , !P0 ;  /* 0xff80000011267808 */ /* 0x000fe40004000000 */
[----:B------:R-:W-:Y:S02]  /*b560*/  PLOP3.LUT P0, PT, PT, PT, UP0, 0x80, 0x0 ;  /* 0x000000000000781c */ /* 0x000fe40003f0f008 */
[C---:B------:R-:W-:Y:S02]  /*b570*/  ISETP.LT.OR P4, PT, R2.reuse, R246, P4 ;  /* 0x000000f60200720c */ /* 0x040fe40002781670 */
[----:B------:R-:W-:Y:S02]  /*b580*/  ISETP.LT.OR P1, PT, R2, R245, P1 ;  /* 0x000000f50200720c */ /* 0x000fe40000f21670 */
[----:B------:R-:W-:-:S02]  /*b590*/  FSEL R209, R59, -INF , !P5 ;  /* 0xff8000003bd17808 */ /* 0x000fc40006800000 */
[----:B------:R-:W-:Y:S02]  /*b5a0*/  FSEL R219, R47, -INF , !P6 ;  /* 0xff8000002fdb7808 */ /* 0x000fe40007000000 */
[----:B------:R-:W-:Y:S02]  /*b5b0*/  FSEL R208, R16, -INF , !P4 ;  /* 0xff80000010d07808 */ /* 0x000fe40006000000 */
[----:B------:R-:W-:Y:S02]  /*b5c0*/  FSEL R216, R18, -INF , !P1 ;  /* 0xff80000012d87808 */ /* 0x000fe40004800000 */
[-C--:B------:R-:W-:Y:S02]  /*b5d0*/  ISETP.GE.AND P5, PT, R2, R251.reuse, PT ;  /* 0x000000fb0200720c */ /* 0x080fe40003fa6270 */
[C---:B------:R-:W-:Y:S02]  /*b5e0*/  ISETP.GE.AND P6, PT, R0.reuse, R252, PT ;  /* 0x000000fc0000720c */ /* 0x040fe40003fc6270 */
[----:B------:R-:W-:-:S02]  /*b5f0*/  ISETP.GE.AND P4, PT, R0, R251, PT ;  /* 0x000000fb0000720c */ /* 0x000fc40003f86270 */
[----:B------:R-:W-:Y:S02]  /*b600*/  ISETP.GE.AND P1, PT, R0, R249, PT ;  /* 0x000000f90000720c */ /* 0x000fe40003f26270 */
[-C--:B------:R-:W-:Y:S02]  /*b610*/  ISETP.LT.OR P5, PT, R2, R247.reuse, P5 ;  /* 0x000000f70200720c */ /* 0x080fe40002fa1670 */
[C---:B------:R-:W-:Y:S02]  /*b620*/  ISETP.LT.OR P6, PT, R0.reuse, R248, P6 ;  /* 0x000000f80000720c */ /* 0x040fe400037c1670 */
[C---:B------:R-:W-:Y:S02]  /*b630*/  ISETP.LT.OR P4, PT, R0.reuse, R247, P4 ;  /* 0x000000f70000720c */ /* 0x040fe40002781670 */
[----:B------:R-:W-:Y:S02]  /*b640*/  ISETP.LT.OR P1, PT, R0, R245, P1 ;  /* 0x000000f50000720c */ /* 0x000fe40000f21670 */
[----:B------:R-:W-:-:S02]  /*b650*/  FSEL R37, R10, -INF , !P5 ;  /* 0xff8000000a257808 */ /* 0x000fc40006800000 */
[----:B------:R-:W-:Y:S02]  /*b660*/  FSEL R212, R19, -INF , !P1 ;  /* 0xff80000013d47808 */ /* 0x000fe40004800000 */
[----:B------:R-:W-:Y:S02]  /*b670*/  FSEL R28, R9, -INF , !P6 ;  /* 0xff800000091c7808 */ /* 0x000fe40007000000 */
[----:B------:R-:W-:Y:S01]  /*b680*/  FSEL R32, R11, -INF , !P4 ;  /* 0xff8000000b207808 */ /* 0x000fe20006000000 */
[----:B------:R-:W-:Y:S05]  /*b690*/  @!P0 BRA `(.L_x_559) ;  /* 0x0000050000008947 */ /* 0x000fea0003800000 */
[----:B------:R-:W2:Y:S04]  /*b6a0*/  LDL.64 R48, [R1+0x60] ;  /* 0x0000600001307983 */ /* 0x000ea80000100a00 */
[----:B------:R-:W3:Y:S01]  /*b6b0*/  LDL.64 R4, [R1+0x58] ;  /* 0x0000580001047983 */ /* 0x000ee20000100a00 */
[----:B------:R-:W-:Y:S01]  /*b6c0*/  UIADD3 UR16, UR8, -0x3, URZ ;  /* 0xfffffffd08107890 */ /* 0x000fe2000fffe03f */
[----:B------:R-:W-:Y:S01]  /*b6d0*/  BSSY B0, `(.L_x_560) ;  /* 0x000004b000007945 */ /* 0x000fe20003800000 */
[----:B------:R-:W-:Y:S01]  /*b6e0*/  ULDC.64 UR4, c[0x0][0x198] ;  /* 0x0000660000047ab9 */ /* 0x000fe20000000a00 */
[----:B------:R1:W-:Y:S01]  /*b6f0*/  @P3 STS.128 [R243+0x8000], RZ ;  /* 0x008000fff3003388 */ /* 0x0003e20000000c00 */
[----:B------:R-:W-:-:S02]  /*b700*/  USHF.R.S32.HI UR15, URZ, 0x1f, UR16 ;  /* 0x0000001f3f0f7899 */ /* 0x000fc40008011410 */
[----:B------:R-:W-:Y:S02]  /*b710*/  UIMAD.WIDE.U32 UR24, UR16, UR4, URZ ;  /* 0x00000004101872a5 */ /* 0x000fe4000f8e003f */
[----:B------:R-:W-:-:S04]  /*b720*/  UIMAD UR15, UR15, UR4, URZ ;  /* 0x000000040f0f72a4 */ /* 0x000fc8000f8e023f */
[----:B------:R-:W-:Y:S01]  /*b730*/  UIMAD UR5, UR16, UR5, UR15 ;  /* 0x00000005100572a4 */ /* 0x000fe2000f8e020f */
[----:B------:R-:W-:Y:S02]  /*b740*/  IMAD.U32 R0, RZ, RZ, UR24 ;  /* 0x00000018ff007e24 */ /* 0x000fe4000f8e00ff */
[----:B------:R-:W-:Y:S01]  /*b750*/  IMAD.U32 R3, RZ, RZ, UR24 ;  /* 0x00000018ff037e24 */ /* 0x000fe2000f8e00ff */
[----:B------:R-:W-:-:S06]  /*b760*/  UIADD3 UR5, UR25, UR5, URZ ;  /* 0x0000000519057290 */ /* 0x000fcc000fffe03f */
[----:B------:R-:W-:Y:S01]  /*b770*/  IMAD.U32 R2, RZ, RZ, UR5 ;  /* 0x00000005ff027e24 */ /* 0x000fe2000f8e00ff */
[----:B--2---:R-:W-:-:S04]  /*b780*/  LEA R0, P1, R0, R48, 0x6 ;  /* 0x0000003000007211 */ /* 0x004fc800078230ff */
[----:B---3--:R-:W-:Y:S02]  /*b790*/  LEA.HI.X R2, R3, R5, R2, 0x6, P1 ;  /* 0x0000000503027211 */ /* 0x008fe400008f3402 */
[----:B------:R-:W-:-:S04]  /*b7a0*/  @!P3 LEA R4, P1, R0, c[0x0][0x168], 0x1 ;  /* 0x00005a000004ba11 */ /* 0x000fc800078208ff */
[----:B------:R-:W-:-:S05]  /*b7b0*/  @!P3 LEA.HI.X R5, R0, c[0x0][0x16c], R2, 0x1, P1 ;  /* 0x00005b000005ba11 */ /* 0x000fca00008f0c02 */
[----:B------:R-:W-:Y:S01]  /*b7c0*/  @!PT LDS RZ, [RZ] ;  /* 0x00000000fffff984 */ /* 0x000fe20000000800 */
[----:B------:R-:W-:Y:S01]  /*b7d0*/  @!PT LDS RZ, [RZ] ;  /* 0x00000000fffff984 */ /* 0x000fe20000000800 */
[----:B------:R-:W-:Y:S01]  /*b7e0*/  @!PT LDS RZ, [RZ] ;  /* 0x00000000fffff984 */ /* 0x000fe20000000800 */
[----:B------:R2:W-:Y:S04]  /*b7f0*/  @!P3 LDGSTS.E.BYPASS.LTC128B.128 [R243+0x8000], [R4.64] ;  /* 0x0800000004f3bfae */ /* 0x0005e8000b901d52 */
[----:B------:R1:W-:Y:S01]  /*b800*/  @P2 STS.128 [R243+0xa000], RZ ;  /* 0x00a000fff3002388 */ /* 0x0003e20000000c00 */
[----:B--2---:R-:W-:-:S04]  /*b810*/  @!P2 LEA R4, P1, R0, c[0x0][0x168], 0x1 ;  /* 0x00005a000004aa11 */ /* 0x004fc800078208ff */
[C---:B------:R-:W-:Y:S02]  /*b820*/  @!P2 LEA.HI.X R5, R0.reuse, c[0x0][0x16c], R2, 0x1, P1 ;  /* 0x00005b000005aa11 */ /* 0x040fe400008f0c02 */
[----:B------:R-:W-:-:S03]  /*b830*/  IADD3 R0, P1, R0, UR7, RZ ;  /* 0x0000000700007c10 */ /* 0x000fc6000ff3e0ff */
[----:B------:R-:W-:Y:S01]  /*b840*/  @!PT LDS RZ, [RZ] ;  /* 0x00000000fffff984 */ /* 0x000fe20000000800 */
[----:B------:R-:W-:Y:S01]  /*b850*/  @!PT LDS RZ, [RZ] ;  /* 0x00000000fffff984 */ /* 0x000fe20000000800 */
[----:B------:R-:W-:Y:S01]  /*b860*/  @!PT LDS RZ, [RZ] ;  /* 0x00000000fffff984 */ /* 0x000fe20000000800 */
[----:B------:R2:W-:Y:S01]  /*b870*/  @!P2 LDGSTS.E.BYPASS.LTC128B.128 [R243+0xa000], [R4.64+0x80] ;  /* 0x0a00008004f3afae */ /* 0x0005e2000b901d52 */
[----:B------:R-:W-:-:S03]  /*b880*/  IADD3.X R2, R2, UR12, RZ, P1, !PT ;  /* 0x0000000c02027c10 */ /* 0x000fc60008ffe4ff */
[----:B------:R1:W-:Y:S01]  /*b890*/  @P3 STS.128 [R243+0x8800], RZ ;  /* 0x008800fff3003388 */ /* 0x0003e20000000c00 */
[----:B--2---:R-:W-:-:S04]  /*b8a0*/  @!P3 LEA R4, P1, R0, c[0x0][0x168], 0x1 ;  /* 0x00005a000004ba11 */ /* 0x004fc800078208ff */
        /* <DEDUP_REMOVED lines=28> */
[----:B------:R2:W-:Y:S04]  /*ba70*/  @!P2 LDGSTS.E.BYPASS.LTC128B.128 [R243+0xb000], [R4.64+0x80] ;  /* 0x0b00008004f3afae */ /* 0x0005e8000b901d52 */
[----:B------:R1:W-:Y:S01]  /*ba80*/  @P3 STS.128 [R243+0x9800], RZ ;  /* 0x009800fff3003388 */ /* 0x0003e20000000c00 */
[----:B--2---:R-:W-:Y:S02]  /*ba90*/  IADD3.X R4, R2, UR12, RZ, P1, !PT ;  /* 0x0000000c02047c10 */ /* 0x004fe40008ffe4ff */
        /* <DEDUP_REMOVED lines=14> */
.L_x_561:
[----:B------:R-:W-:Y:S05]  /*bb80*/  BSYNC B0 ;  /* 0x0000000000007941 */ /* 0x000fea0003800000 */
.L_x_560:
[----:B------:R-:W0:Y:S02]  /*bb90*/  LDGDEPBAR ;  /* 0x00000000000079af */ /* 0x000e240000000000 */
.L_x_559:
[----:B------:R2:W-:Y:S04]  /*bba0*/  STL [R1+0x7c], R232 ;  /* 0x00007ce801007387 */ /* 0x0005e80000100800 */
[----:B--2---:R-:W2:Y:S01]  /*bbb0*/  LDL.LU R232, [R1] ;  /* 0x0000000001e87983 */ /* 0x004ea20000300800 */
[----:B------:R-:W-:Y:S01]  /*bbc0*/  MOV R47, R133 ;  /* 0x00000085002f7202 */ /* 0x000fe20000000f00 */
[----:B------:R-:W-:Y:S01]  /*bbd0*/  IMAD.MOV.U32 R49, RZ, RZ, R6 ;  /* 0x000000ffff317224 */ /* 0x000fe200078e0006 */
[----:B------:R-:W-:Y:S01]  /*bbe0*/  MOV R48, R43 ;  /* 0x0000002b00307202 */ /* 0x000fe20000000f00 */
[----:B------:R-:W-:Y:S01]  /*bbf0*/  STL [R1+0x78], R231 ;  /* 0x000078e701007387 */ /* 0x000fe20000100800 */
[----:B------:R-:W-:-:S03]  /*bc00*/  MOV R35, R138 ;  /* 0x0000008a00237202 */ /* 0x000fc60000000f00 */
[----:B------:R-:W-:Y:S04]  /*bc10*/  STL [R1+0x74], R230 ;  /* 0x000074e601007387 */ /* 0x000fe80000100800 */
[----:B------:R3:W-:Y:S04]  /*bc20*/  STL [R1+0x70], R229 ;  /* 0x000070e501007387 */ /* 0x0007e80000100800 */
[----:B------:R-:W-:Y:S04]  /*bc30*/  STL [R1+0x6c], R224 ;  /* 0x00006ce001007387 */ /* 0x000fe80000100800 */
[----:B------:R-:W4:Y:S04]  /*bc40*/  LDL.LU R18, [R1+0x20] ;  /* 0x0000200001127983 */ /* 0x000f280000300800 */
[----:B---3--:R-:W3:Y:S01]  /*bc50*/  LDL.LU R229, [R1+0x4] ;  /* 0x0000040001e57983 */ /* 0x008ee20000300800 */
[----:B------:R-:W-:-:S04]  /*bc60*/  FMNMX.FTZ R0, R137, R7, !PT ;  /* 0x0000000789007209 */ /* 0x000fc80007810000 */
[----:B------:R-:W-:-:S04]  /*bc70*/  FMNMX.FTZ R0, R13, R0, !PT ;  /* 0x000000000d007209 */ /* 0x000fc80007810000 */
[----:B------:R-:W-:-:S04]  /*bc80*/  FMNMX.FTZ R0, R12, R0, !PT ;  /* 0x000000000c007209 */ /* 0x000fc80007810000 */
[----:B------:R-:W-:-:S04]  /*bc90*/  FMNMX.FTZ R0, R15, R0, !PT ;  /* 0x000000000f007209 */ /* 0x000fc80007810000 */
        /* <DEDUP_REMOVED lines=13> */
[----:B------:R-:W-:-:S04]  /*bd70*/  FMNMX.FTZ R0, R20, R0, !PT ;  /* 0x0000000014007209 */ /* 0x000fc80007810000 */
[----:B------:R-:W-:Y:S02]  /*bd80*/  FMNMX.FTZ R2, R23, R0, !PT ;  /* 0x0000000017027209 */ /* 0x000fe40007810000 */
[----:B------:R-:W-:Y:S02]  /*bd90*/  FMNMX.FTZ R0, R28, R3, !PT ;  /* 0x000000031c007209 */ /* 0x000fe40007810000 */
[----:B------:R-:W-:-:S03]  /*bda0*/  FMNMX.FTZ R2, R62, R2, !PT ;  /* 0x000000023e027209 */ /* 0x000fc60007810000 */
[----:B------:R-:W1:Y:S01]  /*bdb0*/  SHFL.BFLY PT, R5, R0, 0x2, 0x1f ;  /* 0x0c401f0000057f89 */ /* 0x000e6200000e0000 */
        /* <DEDUP_REMOVED lines=12> */
[----:B-1----:R-:W-:Y:S02]  /*be80*/  FMNMX.FTZ R2, R0, R5, !PT ;  /* 0x0000000500027209 */ /* 0x002fe40007810000 */
        /* <DEDUP_REMOVED lines=17> */
[----:B------:R-:W2:Y:S01]  /*bfa0*/  SHFL.BFLY PT, R4, R0, 0x2, 0x1f ;  /* 0x0c401f0000047f89 */ /* 0x000ea200000e0000 */
        /* <DEDUP_REMOVED lines=10> */
[----:B------:R-:W-:Y:S01]  /*c050*/  STL [R1+0x10], R138 ;  /* 0x0000108a01007387 */ /* 0x000fe20000100800 */
[----:B------:R-:W-:Y:S02]  /*c060*/  FSETP.NEU.FTZ.AND P6, PT, R138, -INF , PT ;  /* 0xff8000008a00780b */ /* 0x000fe40003fdd000 */
[----:B------:R-:W-:Y:S01]  /*c070*/  FMNMX.FTZ R3, R50, R3, !PT ;  /* 0x0000000332037209 */ /* 0x000fe20007810000 */
[----:B------:R-:W1:Y:S01]  /*c080*/  SHFL.BFLY PT, R6, R5, 0x2, 0x1f ;  /* 0x0c401f0005067f89 */ /* 0x000e6200000e0000 */
[----:B--2---:R-:W-:-:S02]  /*c090*/  FMNMX.FTZ R0, R0, R4, !PT ;  /* 0x0000000400007209 */ /* 0x004fc40007810000 */
[----:B---3--:R-:W-:Y:S01]  /*c0a0*/  FMNMX.FTZ R2, R229, R3, !PT ;  /* 0x00000003e5027209 */ /* 0x008fe20007810000 */
[----:B------:R-:W-:Y:S02]  /*c0b0*/  FMUL.FTZ R3, R138, c[0x0][0x23c] ;  /* 0x00008f008a037a20 */ /* 0x000fe40000410000 */
[----:B------:R-:W2:Y:S01]  /*c0c0*/  SHFL.BFLY PT, R8, R0, 0x1, 0x1f ;  /* 0x0c201f0000087f89 */ /* 0x000ea200000e0000 */
[----:B------:R-:W-:Y:S02]  /*c0d0*/  FMNMX.FTZ R2, R223, R2, !PT ;  /* 0x00000002df027209 */ /* 0x000fe40007810000 */
[----:B------:R-:W-:Y:S02]  /*c0e0*/  FSEL R3, R3, RZ, P6 ;  /* 0x000000ff03037208 */ /* 0x000fe40003000000 */
[----:B------:R-:W-:-:S04]  /*c0f0*/  FMNMX.FTZ R2, R219, R2, !PT ;  /* 0x00000002db027209 */ /* 0x000fc80007810000 */
[----:B------:R-:W-:-:S04]  /*c100*/  FMNMX.FTZ R2, R216, R2, !PT ;  /* 0x00000002d8027209 */ /* 0x000fc80007810000 */
[----:B------:R-:W-:Y:S01]  /*c110*/  FMNMX.FTZ R4, R212, R2, !PT ;  /* 0x00000002d4047209 */ /* 0x000fe20007810000 */
[----:B------:R-:W-:Y:S01]  /*c120*/  FFMA.FTZ R2, R7, c[0x0][0x23c], -R3 ;  /* 0x00008f0007027a23 */ /* 0x000fe20000010803 */
[----:B-1----:R-:W-:-:S03]  /*c130*/  FMNMX.FTZ R5, R5, R6, !PT ;  /* 0x0000000605057209 */ /* 0x002fc60007810000 */
[----:B------:R1:W-:Y:S01]  /*c140*/  MUFU.EX2 R10, R2 ;  /* 0x00000002000a7308 */ /* 0x0003e20000000800 */
[----:B------:R-:W3:Y:S04]  /*c150*/  SHFL.BFLY PT, R6, R4, 0x2, 0x1f ;  /* 0x0c401f0004067f89 */ /* 0x000ee800000e0000 */
[----:B------:R-:W4:Y:S01]  /*c160*/  SHFL.BFLY PT, R7, R5, 0x1, 0x1f ;  /* 0x0c201f0005077f89 */ /* 0x000f2200000e0000 */
[----:B--2---:R-:W-:Y:S01]  /*c170*/  FMNMX.FTZ R19, R0, R8, !PT ;  /* 0x0000000800137209 */ /* 0x004fe20007810000 */
[----:B------:R-:W-:-:S03]  /*c180*/  FFMA.FTZ R0, R12, c[0x0][0x23c], -R3 ;  /* 0x00008f000c007a23 */ /* 0x000fc60000010803 */
[----:B------:R-:W-:Y:S01]  /*c190*/  FSETP.NEU.FTZ.AND P5, PT, R19, -INF , PT ;  /* 0xff8000001300780b */ /* 0x000fe20003fbd000 */
[----:B------:R2:W-:Y:S01]  /*c1a0*/  MUFU.EX2 R17, R0 ;  /* 0x0000000000117308 */ /* 0x0005e20000000800 */
[----:B------:R-:W-:Y:S01]  /*c1b0*/  STL [R1+0x1c], R19 ;  /* 0x00001c1301007387 */ /* 0x000fe20000100800 */
[----:B-1----:R-:W-:-:S06]  /*c1c0*/  FFMA.FTZ R2, R13, c[0x0][0x23c], -R3 ;  /* 0x00008f000d027a23 */ /* 0x002fcc0000010803 */
[----:B------:R1:W-:Y:S01]  /*c1d0*/  MUFU.EX2 R11, R2 ;  /* 0x00000002000b7308 */ /* 0x0003e20000000800 */
[----:B---3--:R-:W-:Y:S01]  /*c1e0*/  FMNMX.FTZ R4, R4, R6, !PT ;  /* 0x0000000604047209 */ /* 0x008fe20007810000 */
[----:B--2---:R-:W-:Y:S01]  /*c1f0*/  FFMA.FTZ R0, R15, c[0x0][0x23c], -R3 ;  /* 0x00008f000f007a23 */ /* 0x004fe20000010803 */
[----:B----4-:R-:W-:-:S03]  /*c200*/  FMNMX.FTZ R53, R5, R7, !PT ;  /* 0x0000000705357209 */ /* 0x010fc60007810000 */
[----:B------:R-:W2:Y:S02]  /*c210*/  SHFL.BFLY PT, R6, R4, 0x1, 0x1f ;  /* 0x0c201f0004067f89 */ /* 0x000ea400000e0000 */
[----:B------:R3:W-:Y:S01]  /*c220*/  MUFU.EX2 R141, R0 ;  /* 0x00000000008d7308 */ /* 0x0007e20000000800 */
[----:B------:R-:W-:Y:S01]  /*c230*/  FSETP.NEU.FTZ.AND P4, PT, R53, -INF , PT ;  /* 0xff8000003500780b */ /* 0x000fe20003f9d000 */
[----:B------:R-:W-:Y:S01]  /*c240*/  STL [R1+0x18], R53 ;  /* 0x0000183501007387 */ /* 0x000fe20000100800 */
[----:B-1----:R-:W-:-:S05]  /*c250*/  FMUL.FTZ R2, R19, c[0x0][0x23c] ;  /* 0x00008f0013027a20 */ /* 0x002fca0000410000 */
[----:B------:R-:W-:-:S05]  /*c260*/  FSEL R2, R2, RZ, P5 ;  /* 0x000000ff02027208 */ /* 0x000fca0002800000 */
[--C-:B------:R-:W-:Y:S02]  /*c270*/  FFMA.FTZ R5, R20, c[0x0][0x23c], -R2.reuse ;  /* 0x00008f0014057a23 */ /* 0x100fe40000010802 */
[----:B---3--:R-:W-:Y:S02]  /*c280*/  FFMA.FTZ R0, R14, c[0x0][0x23c], -R2 ;  /* 0x00008f000e007a23 */ /* 0x008fe40000010802 */
[----:B------:R1:W-:Y:S01]  /*c290*/  MUFU.EX2 R45, R5 ;  /* 0x00000005002d7308 */ /* 0x0003e20000000800 */
[----:B--2---:R-:W-:-:S07]  /*c2a0*/  FMNMX.FTZ R46, R4, R6, !PT ;  /* 0x00000006042e7209 */ /* 0x004fce0007810000 */
[----:B------:R2:W-:Y:S01]  /*c2b0*/  MUFU.EX2 R9, R0 ;  /* 0x0000000000097308 */ /* 0x0005e20000000800 */
[----:B------:R-:W-:Y:S01]  /*c2c0*/  STL [R1+0x14], R46 ;  /* 0x0000142e01007387 */ /* 0x000fe20000100800 */
[C---:B------:R-:W-:Y:S01]  /*c2d0*/  FMUL.FTZ R12, R46.reuse, c[0x0][0x23c] ;  /* 0x00008f002e0c7a20 */ /* 0x040fe20000410000 */
[----:B------:R-:W-:-:S04]  /*c2e0*/  FSETP.NEU.FTZ.AND P1, PT, R46, -INF , PT ;  /* 0xff8000002e00780b */ /* 0x000fc80003f3d000 */
[----:B------:R-:W-:Y:S01]  /*c2f0*/  FSEL R12, R12, RZ, P1 ;  /* 0x000000ff0c0c7208 */ /* 0x000fe20000800000 */
[----:B-1----:R-:W-:-:S04]  /*c300*/  FFMA.FTZ R5, R23, c[0x0][0x23c], -R2 ;  /* 0x00008f0017057a23 */ /* 0x002fc80000010802 */
[----:B------:R-:W-:Y:S01]  /*c310*/  MUFU.EX2 R16, R5 ;  /* 0x0000000500107308 */ /* 0x000fe20000000800 */
[----:B--2---:R-:W-:-:S07]  /*c320*/  FFMA.FTZ R0, R21, c[0x0][0x23c], -R2 ;  /* 0x00008f0015007a23 */ /* 0x004fce0000010802 */
[----:B------:R1:W-:Y:S02]  /*c330*/  MUFU.EX2 R43, R0 ;  /* 0x00000000002b7308 */ /* 0x0003e40000000800 */
[----:B-1----:R-:W-:-:S05]  /*c340*/  FMUL.FTZ R0, R53, c[0x0][0x23c] ;  /* 0x00008f0035007a20 */ /* 0x002fca0000410000 */
[----:B------:R-:W-:-:S05]  /*c350*/  FSEL R0, R0, RZ, P4 ;  /* 0x000000ff00007208 */ /* 0x000fca0002000000 */
[--C-:B------:R-:W-:Y:S02]  /*c360*/  FFMA.FTZ R5, R22, c[0x0][0x23c], -R0.reuse ;  /* 0x00008f0016057a23 */ /* 0x100fe40000010800 */
[----:B------:R-:W-:Y:S02]  /*c370*/  FFMA.FTZ R4, R26, c[0x0][0x23c], -R0 ;  /* 0x00008f001a047a23 */ /* 0x000fe40000010800 */
[----:B------:R1:W-:Y:S08]  /*c380*/  MUFU.EX2 R15, R5 ;  /* 0x00000005000f7308 */ /* 0x0003f00000000800 */
[----:B------:R2:W-:Y:S01]  /*c390*/  MUFU.EX2 R231, R4 ;  /* 0x0000000400e77308 */ /* 0x0005e20000000800 */
[----:B-1----:R-:W-:-:S05]  /*c3a0*/  FSEL R5, R138, RZ, P6 ;  /* 0x000000ff8a057208 */ /* 0x002fca0003000000 */
[----:B------:R-:W-:Y:S01]  /*c3b0*/  FADD.FTZ R5, R137, -R5 ;  /* 0x8000000589057221 */ /* 0x000fe20000010000 */
[----:B------:R-:W-:Y:S01]  /*c3c0*/  MOV R137, R53 ;  /* 0x0000003500897202 */ /* 0x000fe20000000f00 */
[--C-:B--2---:R-:W-:Y:S02]  /*c3d0*/  FFMA.FTZ R4, R25, c[0x0][0x23c], -R0.reuse ;  /* 0x00008f0019047a23 */ /* 0x104fe40000010800 */
[----:B------:R-:W-:Y:S02]  /*c3e0*/  FMUL.FTZ R5, R5, c[0x0][0x23c] ;  /* 0x00008f0005057a20 */ /* 0x000fe40000410000 */
[----:B------:R1:W-:Y:S08]  /*c3f0*/  MUFU.EX2 R44, R4 ;  /* 0x00000004002c7308 */ /* 0x0003f00000000800 */
[----:B------:R-:W2:Y:S01]  /*c400*/  MUFU.EX2 R5, R5 ;  /* 0x0000000500057308 */ /* 0x000ea20000000800 */
[----:B-1----:R-:W-:-:S07]  /*c410*/  FFMA.FTZ R4, R27, c[0x0][0x23c], -R0 ;  /* 0x00008f001b047a23 */ /* 0x002fce0000010800 */
[----:B------:R1:W-:Y:S01]  /*c420*/  MUFU.EX2 R51, R4 ;  /* 0x0000000400337308 */ /* 0x0003e20000000800 */
[----:B--2---:R-:W-:Y:S02]  /*c430*/  FFMA.FTZ R224, R18, R5, R10 ;  /* 0x0000000512e07223 */ /* 0x004fe4000001000a */
[----:B------:R-:W2:Y:S01]  /*c440*/  LDL.LU R18, [R1+0x38] ;  /* 0x0000380001127983 */ /* 0x000ea20000300800 */
[----:B-1----:R-:W-:-:S04]  /*c450*/  FFMA.FTZ R4, R24, c[0x0][0x23c], -R12 ;  /* 0x00008f0018047a23 */ /* 0x002fc8000001080c */
[----:B------:R1:W-:Y:S01]  /*c460*/  MUFU.EX2 R39, R4 ;  /* 0x0000000400277308 */ /* 0x0003e20000000800 */
[-C--:B------:R-:W-:Y:S02]  /*c470*/  FMUL.FTZ R148, R148, R5.reuse ;  /* 0x0000000594947220 */ /* 0x080fe40000410000 */
[-C--:B------:R-:W-:Y:S02]  /*c480*/  FMUL.FTZ R149, R149, R5.reuse ;  /* 0x0000000595957220 */ /* 0x080fe40000410000 */
[-C--:B------:R-:W-:Y:S02]  /*c490*/  FMUL.FTZ R152, R152, R5.reuse ;  /* 0x0000000598987220 */ /* 0x080fe40000410000 */
[-C--:B------:R-:W-:Y:S02]  /*c4a0*/  FMUL.FTZ R153, R153, R5.reuse ;  /* 0x0000000599997220 */ /* 0x080fe40000410000 */
[----:B------:R-:W-:Y:S02]  /*c4b0*/  FMUL.FTZ R164, R164, R5 ;  /* 0x00000005a4a47220 */ /* 0x000fe40000410000 */
[----:B-1----:R-:W-:-:S02]  /*c4c0*/  FFMA.FTZ R4, R40, c[0x0][0x23c], -R12 ;  /* 0x00008f0028047a23 */ /* 0x002fc4000001080c */
[-C--:B------:R-:W-:Y:S02]  /*c4d0*/  FMUL.FTZ R165, R165, R5.reuse ;  /* 0x00000005a5a57220 */ /* 0x080fe40000410000 */
[----:B------:R1:W-:Y:S01]  /*c4e0*/  MUFU.EX2 R133, R4 ;  /* 0x0000000400857308 */ /* 0x0003e20000000800 */
        /* <DEDUP_REMOVED lines=8> */
[----:B-1----:R-:W-:Y:S02]  /*c570*/  FFMA.FTZ R4, R41, c[0x0][0x23c], -R12 ;  /* 0x00008f0029047a23 */ /* 0x002fe4000001080c */
[-C--:B------:R-:W-:Y:S02]  /*c580*/  FMUL.FTZ R200, R200, R5.reuse ;  /* 0x00000005c8c87220 */ /* 0x080fe40000410000 */
[-C--:B------:R-:W-:Y:S01]  /*c590*/  FMUL.FTZ R201, R201, R5.reuse ;  /* 0x00000005c9c97220 */ /* 0x080fe20000410000 */
[----:B------:R1:W-:Y:S01]  /*c5a0*/  MUFU.EX2 R142, R4 ;  /* 0x00000004008e7308 */ /* 0x0003e20000000800 */
[----:B------:R-:W-:-:S02]  /*c5b0*/  FMUL.FTZ R68, R68, R5 ;  /* 0x0000000544447220 */ /* 0x000fc40000410000 */
[-C--:B------:R-:W-:Y:S02]  /*c5c0*/  FMUL.FTZ R69, R69, R5.reuse ;  /* 0x0000000545457220 */ /* 0x080fe40000410000 */
[-C--:B------:R-:W-:Y:S02]  /*c5d0*/  FMUL.FTZ R80, R80, R5.reuse ;  /* 0x0000000550507220 */ /* 0x080fe40000410000 */
[-C--:B------:R-:W-:Y:S02]  /*c5e0*/  FMUL.FTZ R81, R81, R5.reuse ;  /* 0x0000000551517220 */ /* 0x080fe40000410000 */
[-C--:B------:R-:W-:Y:S02]  /*c5f0*/  FMUL.FTZ R84, R84, R5.reuse ;  /* 0x0000000554547220 */ /* 0x080fe40000410000 */
[-C--:B------:R-:W-:Y:S02]  /*c600*/  FMUL.FTZ R85, R85, R5.reuse ;  /* 0x0000000555557220 */ /* 0x080fe40000410000 */
[----:B------:R-:W-:-:S02]  /*c610*/  FMUL.FTZ R96, R96, R5 ;  /* 0x0000000560607220 */ /* 0x000fc40000410000 */
[-C--:B------:R-:W-:Y:S01]  /*c620*/  FMUL.FTZ R97, R97, R5.reuse ;  /* 0x0000000561617220 */ /* 0x080fe20000410000 */
[----:B-1----:R-:W-:Y:S01]  /*c630*/  FSEL R4, R19, RZ, P5 ;  /* 0x000000ff13047208 */ /* 0x002fe20002800000 */
[-C--:B------:R-:W-:Y:S02]  /*c640*/  FMUL.FTZ R100, R100, R5.reuse ;  /* 0x0000000564647220 */ /* 0x080fe40000410000 */
[-C--:B------:R-:W-:Y:S02]  /*c650*/  FMUL.FTZ R101, R101, R5.reuse ;  /* 0x0000000565657220 */ /* 0x080fe40000410000 */
[-C--:B------:R-:W-:Y:S02]  /*c660*/  FMUL.FTZ R112, R112, R5.reuse ;  /* 0x0000000570707220 */ /* 0x080fe40000410000 */
[-C--:B------:R-:W-:Y:S02]  /*c670*/  FMUL.FTZ R113, R113, R5.reuse ;  /* 0x0000000571717220 */ /* 0x080fe40000410000 */
[----:B------:R-:W-:-:S02]  /*c680*/  FMUL.FTZ R116, R116, R5 ;  /* 0x0000000574747220 */ /* 0x000fc40000410000 */
[-C--:B------:R-:W-:Y:S02]  /*c690*/  FMUL.FTZ R117, R117, R5.reuse ;  /* 0x0000000575757220 */ /* 0x080fe40000410000 */
[-C--:B------:R-:W-:Y:S02]  /*c6a0*/  FMUL.FTZ R40, R128, R5.reuse ;  /* 0x0000000580287220 */ /* 0x080fe40000410000 */
[----:B------:R-:W-:Y:S02]  /*c6b0*/  FMUL.FTZ R41, R129, R5 ;  /* 0x0000000581297220 */ /* 0x000fe40000410000 */
[----:B------:R-:W-:Y:S02]  /*c6c0*/  FFMA.FTZ R5, R42, c[0x0][0x23c], -R12 ;  /* 0x00008f002a057a23 */ /* 0x000fe4000001080c */
[----:B------:R-:W-:Y:S02]  /*c6d0*/  IMAD.MOV.U32 R42, RZ, RZ, R11 ;  /* 0x000000ffff2a7224 */ /* 0x000fe400078e000b */
[----:B------:R-:W3:Y:S01]  /*c6e0*/  LDL.LU R11, [R1+0x24] ;  /* 0x00002400010b7983 */ /* 0x000ee20000300800 */
[----:B------:R-:W-:Y:S01]  /*c6f0*/  FADD.FTZ R6, R136, -R4 ;  /* 0x8000000488067221 */ /* 0x000fe20000010000 */
[----:B------:R-:W-:-:S03]  /*c700*/  FSEL R4, R137, RZ, P4 ;  /* 0x000000ff89047208 */ /* 0x000fc60002000000 */
[----:B------:R-:W-:Y:S02]  /*c710*/  FMUL.FTZ R14, R6, c[0x0][0x23c] ;  /* 0x00008f00060e7a20 */ /* 0x000fe40000410000 */
[----:B------:R-:W-:Y:S01]  /*c720*/  FADD.FTZ R6, R135, -R4 ;  /* 0x8000000487067221 */ /* 0x000fe20000010000 */
[----:B------:R-:W-:-:S03]  /*c730*/  FSEL R4, R46, RZ, P1 ;  /* 0x000000ff2e047208 */ /* 0x000fc60000800000 */
[----:B------:R-:W-:Y:S01]  /*c740*/  FMUL.FTZ R7, R6, c[0x0][0x23c] ;  /* 0x00008f0006077a20 */ /* 0x000fe20000410000 */
[----:B------:R-:W-:Y:S01]  /*c750*/  MOV R129, R17 ;  /* 0x0000001100817202 */ /* 0x000fe20000000f00 */
[----:B------:R-:W-:Y:S01]  /*c760*/  FADD.FTZ R6, R134, -R4 ;  /* 0x8000000486067221 */ /* 0x000fe20000010000 */
[----:B------:R-:W-:Y:S01]  /*c770*/  MOV R136, R16 ;  /* 0x0000001000887202 */ /* 0x000fe20000000f00 */
[----:B------:R-:W1:Y:S02]  /*c780*/  MUFU.EX2 R4, R7 ;  /* 0x0000000700047308 */ /* 0x000e640000000800 */
[----:B------:R-:W-:-:S06]  /*c790*/  FMUL.FTZ R6, R6, c[0x0][0x23c] ;  /* 0x00008f0006067a20 */ /* 0x000fcc0000410000 */
[----:B------:R-:W4:Y:S08]  /*c7a0*/  MUFU.EX2 R14, R14 ;  /* 0x0000000e000e7308 */ /* 0x000f300000000800 */
[----:B------:R-:W4:Y:S08]  /*c7b0*/  MUFU.EX2 R13, R6 ;  /* 0x00000006000d7308 */ /* 0x000f300000000800 */
[----:B------:R4:W4:Y:S01]  /*c7c0*/  MUFU.EX2 R128, R5 ;  /* 0x0000000500807308 */ /* 0x0009220000000800 */
[----:B-1----:R-:W-:-:S02]  /*c7d0*/  FMUL.FTZ R144, R144, R4 ;  /* 0x0000000490907220 */ /* 0x002fc40000410000 */
        /* <DEDUP_REMOVED lines=32> */
[-C--:B----4-:R-:W-:Y:S01]  /*c9e0*/  FMUL.FTZ R150, R150, R14.reuse ;  /* 0x0000000e96967220 */ /* 0x090fe20000410000 */
[----:B------:R-:W-:Y:S01]  /*c9f0*/  F2FP.BF16.PACK_AB R10, R141, R129 ;  /* 0x000000818d0a723e */ /* 0x000fe200000010ff */
[----:B------:R-:W-:Y:S01]  /*ca00*/  FMUL.FTZ R151, R151, R14 ;  /* 0x0000000e97977220 */ /* 0x000fe20000410000 */
[----:B------:R-:W-:Y:S01]  /*ca10*/  F2FP.BF16.PACK_AB R5, R133, R39 ;  /* 0x000000278505723e */ /* 0x000fe200000010ff */
[-C--:B------:R-:W-:Y:S01]  /*ca20*/  FMUL.FTZ R146, R146, R13.reuse ;  /* 0x0000000d92927220 */ /* 0x080fe20000410000 */
[----:B------:R-:W-:Y:S01]  /*ca30*/  F2FP.BF16.PACK_AB R7, R128, R142 ;  /* 0x0000008e8007723e */ /* 0x000fe200000010ff */
[-C--:B------:R-:W-:Y:S02]  /*ca40*/  FMUL.FTZ R147, R147, R13.reuse ;  /* 0x0000000d93937220 */ /* 0x080fe40000410000 */
[----:B------:R-:W-:-:S02]  /*ca50*/  FMUL.FTZ R158, R158, R13 ;  /* 0x0000000d9e9e7220 */ /* 0x000fc40000410000 */
[-C--:B------:R-:W-:Y:S02]  /*ca60*/  FMUL.FTZ R159, R159, R13.reuse ;  /* 0x0000000d9f9f7220 */ /* 0x080fe40000410000 */
[-C--:B------:R-:W-:Y:S02]  /*ca70*/  FMUL.FTZ R154, R154, R14.reuse ;  /* 0x0000000e9a9a7220 */ /* 0x080fe40000410000 */
[-C--:B------:R-:W-:Y:S02]  /*ca80*/  FMUL.FTZ R155, R155, R14.reuse ;  /* 0x0000000e9b9b7220 */ /* 0x080fe40000410000 */
[-C--:B------:R-:W-:Y:S02]  /*ca90*/  FMUL.FTZ R162, R162, R13.reuse ;  /* 0x0000000da2a27220 */ /* 0x080fe40000410000 */
[----:B------:R-:W-:Y:S02]  /*caa0*/  FMUL.FTZ R163, R163, R13 ;  /* 0x0000000da3a37220 */ /* 0x000fe40000410000 */
[----:B------:R-:W-:-:S02]  /*cab0*/  FMUL.FTZ R166, R166, R14 ;  /* 0x0000000ea6a67220 */ /* 0x000fc40000410000 */
[----:B------:R-:W-:Y:S02]  /*cac0*/  FMUL.FTZ R167, R167, R14 ;  /* 0x0000000ea7a77220 */ /* 0x000fe40000410000 */
[-C--:B------:R-:W-:Y:S02]  /*cad0*/  FMUL.FTZ R174, R174, R13.reuse ;  /* 0x0000000daeae7220 */ /* 0x080fe40000410000 */
[----:B------:R-:W-:Y:S02]  /*cae0*/  FMUL.FTZ R175, R175, R13 ;  /* 0x0000000dafaf7220 */ /* 0x000fe40000410000 */
[----:B--2---:R-:W-:Y:S02]  /*caf0*/  FFMA.FTZ R134, R18, R4, R15 ;  /* 0x0000000412867223 */ /* 0x004fe4000001000f */
[----:B------:R-:W1:Y:S01]  /*cb00*/  LDSM.16.MT88.4 R16, [R225+0xc000] ;  /* 0x00c00000e110783b */ /* 0x000e620000004200 */
[----:B------:R-:W-:Y:S02]  /*cb10*/  F2FP.BF16.PACK_AB R4, R231, R15 ;  /* 0x0000000fe704723e */ /* 0x000fe400000010ff */
[----:B------:R-:W-:-:S04]  /*cb20*/  MOV R15, R51 ;  /* 0x00000033000f7202 */ /* 0x000fc80000000f00 */
[----:B------:R-:W-:-:S07]  /*cb30*/  F2FP.BF16.PACK_AB R6, R15, R44 ;  /* 0x0000002c0f06723e */ /* 0x000fce00000010ff */
[C---:B-1----:R-:W-:Y:S08]  /*cb40*/  HMMA.16816.F32.BF16 R144, R4.reuse, R16, R144 ;  /* 0x000000100490723c */ /* 0x042ff00000041890 */
[----:B------:R-:W-:Y:S01]  /*cb50*/  HMMA.16816.F32.BF16 R156, R4, R18, R156 ;  /* 0x00000012049c723c */ /* 0x000fe2000004189c */
[----:B---3--:R-:W-:Y:S01]  /*cb60*/  FFMA.FTZ R230, R11, R14, R9 ;  /* 0x0000000e0be67223 */ /* 0x008fe20000010009 */
[----:B------:R-:W-:-:S02]  /*cb70*/  F2FP.BF16.PACK_AB R9, R43, R9 ;  /* 0x000000092b09723e */ /* 0x000fc400000010ff */
[----:B------:R-:W-:-:S07]  /*cb80*/  F2FP.BF16.PACK_AB R11, R136, R45 ;  /* 0x0000002d880b723e */ /* 0x000fce00000010ff */
[C---:B------:R-:W-:Y:S08]  /*cb90*/  HMMA.16816.F32.BF16 R148, R8.reuse, R16, R148 ;  /* 0x000000100894723c */ /* 0x040ff00000041894 */
[----:B------:R-:W-:Y:S01]  /*cba0*/  HMMA.16816.F32.BF16 R56, R8, R18, R152 ;  /* 0x000000120838723c */ /* 0x000fe20000041898 */
[----:B------:R-:W1:Y:S01]  /*cbb0*/  LDSM.16.MT88.4 R16, [R226+0xc000] ;  /* 0x00c00000e210783b */ /* 0x000e620000004200 */
[----:B------:R-:W-:-:S02]  /*cbc0*/  FMUL.FTZ R170, R170, R14 ;  /* 0x0000000eaaaa7220 */ /* 0x000fc40000410000 */
[----:B------:R-:W-:Y:S01]  /*cbd0*/  FMUL.FTZ R171, R171, R14 ;  /* 0x0000000eabab7220 */ /* 0x000fe20000410000 */
[----:B------:R-:W-:Y:S01]  /*cbe0*/  MOV R27, R65 ;  /* 0x00000041001b7202 */ /* 0x000fe20000000f00 */
[----:B------:R-:W-:Y:S01]  /*cbf0*/  IMAD.MOV.U32 R26, RZ, RZ, R67 ;  /* 0x000000ffff1a7224 */ /* 0x000fe200078e0043 */
[----:B------:R-:W-:Y:S01]  /*cc00*/  MOV R20, R66 ;  /* 0x0000004200147202 */ /* 0x000fe20000000f00 */
[----:B------:R-:W-:Y:S01]  /*cc10*/  IMAD.MOV.U32 R23, RZ, RZ, R64 ;  /* 0x000000ffff177224 */ /* 0x000fe200078e0040 */
[----:B------:R-:W-:Y:S01]  /*cc20*/  MOV R25, R52 ;  /* 0x0000003400197202 */ /* 0x000fe20000000f00 */
[----:B------:R-:W-:Y:S01]  /*cc30*/  IMAD.MOV.U32 R152, RZ, RZ, R54 ;  /* 0x000000ffff987224 */ /* 0x000fe200078e0036 */
[----:B------:R-:W-:Y:S02]  /*cc40*/  MOV R22, R63 ;  /* 0x0000003f00167202 */ /* 0x000fe40000000f00 */
[----:B------:R-:W-:Y:S01]  /*cc50*/  MOV R135, R62 ;  /* 0x0000003e00877202 */ /* 0x000fe20000000f00 */
[-C--:B-1----:R-:W-:Y:S07]  /*cc60*/  HMMA.16816.F32.BF16 R64, R4, R16.reuse, R160 ;  /* 0x000000100440723c */ /* 0x082fee00000418a0 */
[----:B------:R-:W-:Y:S01]  /*cc70*/  MOV R160, R61 ;  /* 0x0000003d00a07202 */ /* 0x000fe20000000f00 */
[----:B------:R-:W-:Y:S01]  /*cc80*/  HMMA.16816.F32.BF16 R164, R8, R16, R164 ;  /* 0x0000001008a4723c */ /* 0x000fe200000418a4 */
[----:B------:R-:W-:-:S07]  /*cc90*/  MOV R163, R60 ;  /* 0x0000003c00a37202 */ /* 0x000fce0000000f00 */
[-C--:B------:R-:W-:Y:S08]  /*cca0*/  HMMA.16816.F32.BF16 R60, R4, R18.reuse, R172 ;  /* 0x00000012043c723c */ /* 0x080ff000000418ac */
[----:B------:R-:W-:Y:S01]  /*ccb0*/  HMMA.16816.F32.BF16 R52, R8, R18, R168 ;  /* 0x000000120834723c */ /* 0x000fe200000418a8 */
[----:B------:R-:W1:Y:S01]  /*ccc0*/  LDSM.16.MT88.4 R16, [R228+0xc000] ;  /* 0x00c00000e410783b */ /* 0x000e620000004200 */
[----:B------:R-:W-:-:S02]  /*ccd0*/  FMUL.FTZ R182, R182, R14 ;  /* 0x0000000eb6b67220 */ /* 0x000fc40000410000 */
[-C--:B------:R-:W-:Y:S02]  /*cce0*/  FMUL.FTZ R183, R183, R14.reuse ;  /* 0x0000000eb7b77220 */ /* 0x080fe40000410000 */
[-C--:B------:R-:W-:Y:S02]  /*ccf0*/  FMUL.FTZ R178, R178, R13.reuse ;  /* 0x0000000db2b27220 */ /* 0x080fe40000410000 */
[-C--:B------:R-:W-:Y:S02]  /*cd00*/  FMUL.FTZ R179, R179, R13.reuse ;  /* 0x0000000db3b37220 */ /* 0x080fe40000410000 */
[-C--:B------:R-:W-:Y:S02]  /*cd10*/  FMUL.FTZ R190, R190, R13.reuse ;  /* 0x0000000dbebe7220 */ /* 0x080fe40000410000 */
[----:B------:R-:W-:Y:S02]  /*cd20*/  FMUL.FTZ R191, R191, R13 ;  /* 0x0000000dbfbf7220 */ /* 0x000fe40000410000 */
[----:B------:R-:W-:-:S02]  /*cd30*/  FMUL.FTZ R186, R186, R14 ;  /* 0x0000000ebaba7220 */ /* 0x000fc40000410000 */
[----:B------:R-:W-:Y:S01]  /*cd40*/  FMUL.FTZ R187, R187, R14 ;  /* 0x0000000ebbbb7220 */ /* 0x000fe20000410000 */
[----:B------:R-:W-:Y:S01]  /*cd50*/  MOV R24, R49 ;  /* 0x0000003100187202 */ /* 0x000fe20000000f00 */
[----:B------:R-:W-:Y:S01]  /*cd60*/  IMAD.MOV.U32 R161, RZ, RZ, R45 ;  /* 0x000000ffffa17224 */ /* 0x000fe200078e002d */
[----:B------:R-:W-:Y:S02]  /*cd70*/  MOV R154, R48 ;  /* 0x00000030009a7202 */ /* 0x000fe40000000f00 */
[----:B------:R-:W-:Y:S02]  /*cd80*/  MOV R155, R47 ;  /* 0x0000002f009b7202 */ /* 0x000fe40000000f00 */
[----:B------:R-:W-:Y:S02]  /*cd90*/  MOV R153, R46 ;  /* 0x0000002e00997202 */ /* 0x000fe40000000f00 */
[----:B------:R-:W-:Y:S02]  /*cda0*/  MOV R21, R50 ;  /* 0x0000003200157202 */ /* 0x000fe40000000f00 */
[----:B------:R-:W-:Y:S01]  /*cdb0*/  MOV R162, R44 ;  /* 0x0000002c00a27202 */ /* 0x000fe20000000f00 */
        /* <DEDUP_REMOVED lines=12> */
[-C--:B------:R-:W-:Y:S01]  /*ce80*/  FMUL.FTZ R203, R203, R14.reuse ;  /* 0x0000000ecbcb7220 */ /* 0x080fe20000410000 */
[-C--:B-1----:R-:W-:Y:S08]  /*ce90*/  HMMA.16816.F32.BF16 R196, R8, R16.reuse, R196 ;  /* 0x0000001008c4723c */ /* 0x082ff000000418c4 */
[C---:B------:R-:W-:Y:S08]  /*cea0*/  HMMA.16816.F32.BF16 R192, R4.reuse, R16, R192 ;  /* 0x0000001004c0723c */ /* 0x040ff000000418c0 */
[-C--:B------:R-:W-:Y:S08]  /*ceb0*/  HMMA.16816.F32.BF16 R204, R4, R18.reuse, R204 ;  /* 0x0000001204cc723c */ /* 0x080ff000000418cc */
[----:B------:R-:W-:Y:S01]  /*cec0*/  HMMA.16816.F32.BF16 R200, R8, R18, R200 ;  /* 0x0000001208c8723c */ /* 0x000fe200000418c8 */
[----:B------:R-:W1:Y:S01]  /*ced0*/  LDSM.16.MT88.4 R16, [R225+0xe000] ;  /* 0x00e00000e110783b */ /* 0x000e620000004200 */
[----:B------:R-:W-:-:S02]  /*cee0*/  FMUL.FTZ R70, R70, R14 ;  /* 0x0000000e46467220 */ /* 0x000fc40000410000 */
[----:B------:R-:W-:Y:S01]  /*cef0*/  FMUL.FTZ R71, R71, R14 ;  /* 0x0000000e47477220 */ /* 0x000fe20000410000 */
[----:B------:R-:W-:Y:S01]  /*cf00*/  MOV R178, R160 ;  /* 0x000000a000b27202 */ /* 0x000fe20000000f00 */
[-C--:B------:R-:W-:Y:S01]  /*cf10*/  FMUL.FTZ R74, R74, R13.reuse ;  /* 0x0000000d4a4a7220 */ /* 0x080fe20000410000 */
[----:B------:R-:W-:Y:S01]  /*cf20*/  MOV R160, R24 ;  /* 0x0000001800a07202 */ /* 0x000fe20000000f00 */
[----:B------:R-:W-:Y:S01]  /*cf30*/  FMUL.FTZ R75, R75, R13 ;  /* 0x0000000d4b4b7220 */ /* 0x000fe20000410000 */
[----:B------:R-:W-:Y:S01]  /*cf40*/  MOV R176, R152 ;  /* 0x0000009800b07202 */ /* 0x000fe20000000f00 */
[----:B------:R-:W-:Y:S01]  /*cf50*/  IMAD.MOV.U32 R177, RZ, RZ, R163 ;  /* 0x000000ffffb17224 */ /* 0x000fe200078e00a3 */
[----:B------:R-:W-:Y:S01]  /*cf60*/  MOV R172, R153 ;  /* 0x0000009900ac7202 */ /* 0x000fe20000000f00 */
[----:B------:R-:W-:Y:S01]  /*cf70*/  IMAD.MOV.U32 R24, RZ, RZ, R143 ;  /* 0x000000ffff187224 */ /* 0x000fe200078e008f */
[----:B------:R-:W-:Y:S02]  /*cf80*/  MOV R163, R142 ;  /* 0x0000008e00a37202 */ /* 0x000fe40000000f00 */
[----:B------:R-:W-:-:S02]  /*cf90*/  MOV R152, R141 ;  /* 0x0000008d00987202 */ /* 0x000fc40000000f00 */
[----:B------:R-:W-:Y:S02]  /*cfa0*/  MOV R153, R140 ;  /* 0x0000008c00997202 */ /* 0x000fe40000000f00 */
[----:B------:R-:W-:Y:S02]  /*cfb0*/  MOV R174, R137 ;  /* 0x0000008900ae7202 */ /* 0x000fe40000000f00 */
[----:B------:R-:W-:Y:S01]  /*cfc0*/  MOV R168, R138 ;  /* 0x0000008a00a87202 */ /* 0x000fe20000000f00 */
[----:B-1----:R-:W-:Y:S07]  /*cfd0*/  HMMA.16816.F32.BF16 R140, R8, R16, R68 ;  /* 0x00000010088c723c */ /* 0x002fee0000041844 */
[----:B------:R-:W-:Y:S01]  /*cfe0*/  IMAD.MOV.U32 R71, RZ, RZ, R160 ;  /* 0x000000ffff477224 */ /* 0x000fe200078e00a0 */
[----:B------:R-:W-:-:S02]  /*cff0*/  MOV R160, R136 ;  /* 0x0000008800a07202 */ /* 0x000fc40000000f00 */
[----:B------:R-:W-:Y:S02]  /*d000*/  MOV R68, R139 ;  /* 0x0000008b00447202 */ /* 0x000fe40000000f00 */
[----:B------:R-:W-:Y:S01]  /*d010*/  HMMA.16816.F32.BF16 R136, R4, R16, R72 ;  /* 0x000000100488723c */ /* 0x000fe20000041848 */
[----:B------:R-:W2:Y:S01]  /*d020*/  LDL.LU R73, [R1+0x3c] ;  /* 0x00003c0001497983 */ /* 0x000ea20000300800 */
[-C--:B------:R-:W-:Y:S02]  /*d030*/  FMUL.FTZ R78, R78, R13.reuse ;  /* 0x0000000d4e4e7220 */ /* 0x080fe40000410000 */
[----:B------:R-:W-:Y:S02]  /*d040*/  FMUL.FTZ R79, R79, R13 ;  /* 0x0000000d4f4f7220 */ /* 0x000fe40000410000 */
[-C--:B------:R-:W-:Y:S02]  /*d050*/  FMUL.FTZ R82, R82, R14.reuse ;  /* 0x0000000e52527220 */ /* 0x080fe40000410000 */
[----:B------:R-:W-:Y:S01]  /*d060*/  FMUL.FTZ R83, R83, R14 ;  /* 0x0000000e53537220 */ /* 0x000fe20000410000 */
        /* <DEDUP_REMOVED lines=8> */
[----:B------:R-:W-:-:S07]  /*d0f0*/  MOV R74, R132 ;  /* 0x00000084004a7202 */ /* 0x000fce0000000f00 */
[----:B------:R-:W-:Y:S01]  /*d100*/  HMMA.16816.F32.BF16 R132, R4, R18, R76 ;  /* 0x000000120484723c */ /* 0x000fe2000004184c */
[----:B------:R-:W1:Y:S01]  /*d110*/  LDSM.16.MT88.4 R16, [R226+0xe000] ;  /* 0x00e00000e210783b */ /* 0x000e620000004200 */
[-C--:B------:R-:W-:Y:S02]  /*d120*/  FMUL.FTZ R86, R86, R14.reuse ;  /* 0x0000000e56567220 */ /* 0x080fe40000410000 */
[----:B------:R-:W-:Y:S02]  /*d130*/  FMUL.FTZ R87, R87, R14 ;  /* 0x0000000e57577220 */ /* 0x000fe40000410000 */
[-C--:B------:R-:W-:Y:S02]  /*d140*/  FMUL.FTZ R90, R90, R13.reuse ;  /* 0x0000000d5a5a7220 */ /* 0x080fe40000410000 */
[-C--:B------:R-:W-:Y:S02]  /*d150*/  FMUL.FTZ R91, R91, R13.reuse ;  /* 0x0000000d5b5b7220 */ /* 0x080fe40000410000 */
[----:B------:R-:W-:-:S02]  /*d160*/  FMUL.FTZ R94, R94, R13 ;  /* 0x0000000d5e5e7220 */ /* 0x000fc40000410000 */
[----:B------:R-:W-:Y:S02]  /*d170*/  FMUL.FTZ R95, R95, R13 ;  /* 0x0000000d5f5f7220 */ /* 0x000fe40000410000 */
[-C--:B------:R-:W-:Y:S02]  /*d180*/  FMUL.FTZ R98, R98, R14.reuse ;  /* 0x0000000e62627220 */ /* 0x080fe40000410000 */
[----:B------:R-:W-:Y:S01]  /*d190*/  FMUL.FTZ R99, R99, R14 ;  /* 0x0000000e63637220 */ /* 0x000fe20000410000 */
[----:B------:R-:W-:Y:S01]  /*d1a0*/  MOV R169, R163 ;  /* 0x000000a300a97202 */ /* 0x000fe20000000f00 */
[----:B------:R-:W-:Y:S01]  /*d1b0*/  IMAD.MOV.U32 R175, RZ, RZ, R154 ;  /* 0x000000ffffaf7224 */ /* 0x000fe200078e009a */
[----:B------:R-:W-:Y:S02]  /*d1c0*/  MOV R163, R152 ;  /* 0x0000009800a37202 */ /* 0x000fe40000000f00 */
[----:B------:R-:W-:Y:S02]  /*d1d0*/  MOV R70, R153 ;  /* 0x0000009900467202 */ /* 0x000fe40000000f00 */
[----:B------:R-:W-:-:S02]  /*d1e0*/  MOV R69, R155 ;  /* 0x0000009b00457202 */ /* 0x000fc40000000f00 */
        /* <DEDUP_REMOVED lines=22> */
[----:B------:R-:W-:Y:S01]  /*d350*/  IMAD.MOV.U32 R72, RZ, RZ, R74 ;  /* 0x000000ffff487224 */ /* 0x000fe200078e004a */
[----:B------:R-:W-:Y:S01]  /*d360*/  MOV R74, R68 ;  /* 0x00000044004a7202 */ /* 0x000fe20000000f00 */
[----:B------:R-:W-:Y:S01]  /*d370*/  IMAD.MOV.U32 R68, RZ, RZ, R70 ;  /* 0x000000ffff447224 */ /* 0x000fe200078e0046 */
[----:B------:R-:W-:Y:S01]  /*d380*/  MOV R70, R176 ;  /* 0x000000b000467202 */ /* 0x000fe20000000f00 */
[----:B------:R-:W-:Y:S01]  /*d390*/  IMAD.MOV.U32 R176, RZ, RZ, R178 ;  /* 0x000000ffffb07224 */ /* 0x000fe200078e00b2 */
[----:B------:R-:W-:Y:S01]  /*d3a0*/  MOV R179, R43 ;  /* 0x0000002b00b37202 */ /* 0x000fe20000000f00 */
[C---:B-1----:R-:W-:Y:S08]  /*d3b0*/  HMMA.16816.F32.BF16 R120, R4.reuse, R16, R120 ;  /* 0x000000100478723c */ /* 0x042ff00000041878 */
[----:B------:R-:W-:Y:S07]  /*d3c0*/  HMMA.16816.F32.BF16 R124, R4, R18, R124 ;  /* 0x00000012047c723c */ /* 0x000fee000004187c */
[--C-:B------:R-:W-:Y:S01]  /*d3d0*/  FFMA.FTZ R4, R232, c[0x0][0x23c], -R3.reuse ;  /* 0x00008f00e8047a23 */ /* 0x100fe20000010803 */
[----:B------:R-:W-:Y:S01]  /*d3e0*/  MOV R171, R42 ;  /* 0x0000002a00ab7202 */ /* 0x000fe20000000f00 */
[----:B------:R-:W-:Y:S01]  /*d3f0*/  FMUL.FTZ R118, R118, R14 ;  /* 0x0000000e76767220 */ /* 0x000fe20000410000 */
[----:B------:R1:W5:Y:S01]  /*d400*/  LDL.LU R232, [R1+0x7c] ;  /* 0x00007c0001e87983 */ /* 0x0003620000300800 */
[----:B------:R3:W-:Y:S02]  /*d410*/  MUFU.EX2 R178, R4 ;  /* 0x0000000400b27308 */ /* 0x0007e40000000800 */
[----:B---3--:R-:W-:Y:S01]  /*d420*/  FFMA.FTZ R4, R72, c[0x0][0x23c], -R3 ;  /* 0x00008f0048047a23 */ /* 0x008fe20000010803 */
[----:B------:R-:W-:-:S02]  /*d430*/  MOV R72, R74 ;  /* 0x0000004a00487202 */ /* 0x000fc40000000f00 */
[----:B------:R-:W-:Y:S02]  /*d440*/  MOV R74, R68 ;  /* 0x00000044004a7202 */ /* 0x000fe40000000f00 */
[----:B------:R-:W-:Y:S02]  /*d450*/  MOV R68, R70 ;  /* 0x0000004600447202 */ /* 0x000fe40000000f00 */
[----:B------:R-:W-:Y:S02]  /*d460*/  MOV R70, R176 ;  /* 0x000000b000467202 */ /* 0x000fe40000000f00 */
[----:B------:R-:W-:Y:S02]  /*d470*/  MOV R176, R179 ;  /* 0x000000b300b07202 */ /* 0x000fe40000000f00 */
[----:B------:R3:W-:Y:S01]  /*d480*/  MUFU.EX2 R179, R4 ;  /* 0x0000000400b37308 */ /* 0x0007e20000000800 */
[----:B------:R-:W-:Y:S02]  /*d490*/  MOV R78, R72 ;  /* 0x00000048004e7202 */ /* 0x000fe40000000f00 */
[----:B------:R-:W-:Y:S01]  /*d4a0*/  MOV R72, R74 ;  /* 0x0000004a00487202 */ /* 0x000fe20000000f00 */
[----:B---3--:R-:W-:-:S04]  /*d4b0*/  FFMA.FTZ R4, R217, c[0x0][0x23c], -R3 ;  /* 0x00008f00d9047a23 */ /* 0x008fc80000010803 */
[----:B------:R3:W-:Y:S01]  /*d4c0*/  MUFU.EX2 R101, R4 ;  /* 0x0000000400657308 */ /* 0x0007e20000000800 */
[----:B------:R-:W-:Y:S02]  /*d4d0*/  MOV R74, R68 ;  /* 0x00000044004a7202 */ /* 0x000fe40000000f00 */
[----:B------:R-:W-:Y:S02]  /*d4e0*/  MOV R68, R70 ;  /* 0x0000004600447202 */ /* 0x000fe40000000f00 */
[----:B------:R-:W-:Y:S01]  /*d4f0*/  MOV R70, R176 ;  /* 0x000000b000467202 */ /* 0x000fe20000000f00 */
[----:B---3--:R-:W-:-:S04]  /*d500*/  FFMA.FTZ R4, R36, c[0x0][0x23c], -R3 ;  /* 0x00008f0024047a23 */ /* 0x008fc80000010803 */
[----:B------:R3:W4:Y:S01]  /*d510*/  MUFU.EX2 R5, R4 ;  /* 0x0000000400057308 */ /* 0x0007220000000800 */
[----:B--2---:R-:W-:Y:S01]  /*d520*/  FFMA.FTZ R39, R73, R13, R39 ;  /* 0x0000000d49277223 */ /* 0x004fe20000010027 */
[----:B------:R-:W-:Y:S02]  /*d530*/  MOV R73, R75 ;  /* 0x0000004b00497202 */ /* 0x000fe40000000f00 */
[----:B------:R-:W-:Y:S02]  /*d540*/  MOV R75, R69 ;  /* 0x00000045004b7202 */ /* 0x000fe40000000f00 */
[----:B------:R-:W-:Y:S02]  /*d550*/  MOV R69, R71 ;  /* 0x0000004700457202 */ /* 0x000fe40000000f00 */
[----:B------:R-:W-:Y:S02]  /*d560*/  MOV R71, R177 ;  /* 0x000000b100477202 */ /* 0x000fe40000000f00 */
[----:B------:R-:W-:-:S02]  /*d570*/  MOV R177, R231 ;  /* 0x000000e700b17202 */ /* 0x000fc40000000f00 */
[----:B------:R-:W-:Y:S01]  /*d580*/  MOV R79, R73 ;  /* 0x00000049004f7202 */ /* 0x000fe20000000f00 */
[----:B------:R-:W-:Y:S01]  /*d590*/  IMAD.MOV.U32 R73, RZ, RZ, R75 ;  /* 0x000000ffff497224 */ /* 0x000fe200078e004b */
[----:B------:R-:W-:Y:S01]  /*d5a0*/  MOV R75, R69 ;  /* 0x00000045004b7202 */ /* 0x000fe20000000f00 */
[----:B------:R-:W-:Y:S01]  /*d5b0*/  IMAD.MOV.U32 R69, RZ, RZ, R71 ;  /* 0x000000ffff457224 */ /* 0x000fe200078e0047 */
[----:B------:R-:W-:Y:S01]  /*d5c0*/  MOV R71, R177 ;  /* 0x000000b100477202 */ /* 0x000fe20000000f00 */
[----:B------:R-:W-:Y:S01]  /*d5d0*/  IMAD.MOV.U32 R177, RZ, RZ, R230 ;  /* 0x000000ffffb17224 */ /* 0x000fe200078e00e6 */
[----:B------:R1:W5:Y:S01]  /*d5e0*/  LDL.LU R231, [R1+0x78] ;  /* 0x0000780001e77983 */ /* 0x0003620000300800 */
[----:B---3--:R-:W-:Y:S01]  /*d5f0*/  FFMA.FTZ R4, R79, c[0x0][0x23c], -R2 ;  /* 0x00008f004f047a23 */ /* 0x008fe20000010802 */
[----:B------:R-:W-:Y:S01]  /*d600*/  MOV R79, R73 ;  /* 0x00000049004f7202 */ /* 0x000fe20000000f00 */
[----:B------:R-:W-:Y:S01]  /*d610*/  IMAD.MOV.U32 R73, RZ, RZ, R75 ;  /* 0x000000ffff497224 */ /* 0x000fe200078e004b */
[----:B------:R-:W-:Y:S01]  /*d620*/  MOV R75, R69 ;  /* 0x00000045004b7202 */ /* 0x000fe20000000f00 */
[----:B------:R-:W-:Y:S01]  /*d630*/  IMAD.MOV.U32 R69, RZ, RZ, R71 ;  /* 0x000000ffff457224 */ /* 0x000fe200078e0047 */
[----:B------:R-:W-:Y:S01]  /*d640*/  MOV R71, R177 ;  /* 0x000000b100477202 */ /* 0x000fe20000000f00 */
[----:B------:R2:W-:Y:S01]  /*d650*/  MUFU.EX2 R176, R4 ;  /* 0x0000000400b07308 */ /* 0x0005e20000000800 */
[----:B------:R-:W-:Y:S01]  /*d660*/  MOV R177, R180 ;  /* 0x000000b400b17202 */ /* 0x000fe20000000f00 */
[-C--:B------:R-:W-:Y:S01]  /*d670*/  FMUL.FTZ R119, R119, R14.reuse ;  /* 0x0000000e77777220 */ /* 0x080fe20000410000 */
[----:B------:R-:W-:Y:S01]  /*d680*/  MOV R77, R79 ;  /* 0x0000004f004d7202 */ /* 0x000fe20000000f00 */
[-C--:B------:R-:W-:Y:S01]  /*d690*/  FMUL.FTZ R42, R130, R14.reuse ;  /* 0x0000000e822a7220 */ /* 0x080fe20000410000 */
[----:B------:R-:W-:Y:S01]  /*d6a0*/  MOV R79, R73 ;  /* 0x00000049004f7202 */ /* 0x000fe20000000f00 */
[----:B------:R-:W-:Y:S01]  /*d6b0*/  FMUL.FTZ R43, R131, R14 ;  /* 0x0000000e832b7220 */ /* 0x000fe20000410000 */
[----:B------:R-:W-:Y:S01]  /*d6c0*/  MOV R73, R75 ;  /* 0x0000004b00497202 */ /* 0x000fe20000000f00 */
[----:B------:R-:W-:Y:S01]  /*d6d0*/  IMAD.MOV.U32 R75, RZ, RZ, R70 ;  /* 0x000000ffff4b7224 */ /* 0x000fe200078e0046 */
[----:B------:R-:W-:Y:S01]  /*d6e0*/  MOV R70, R177 ;  /* 0x000000b100467202 */ /* 0x000fe20000000f00 */
[----:B------:R-:W-:Y:S01]  /*d6f0*/  FFMA.FTZ R36, R222, c[0x0][0x23c], -R3 ;  /* 0x00008f00de247a23 */ /* 0x000fe20000010803 */
[----:B------:R1:W5:Y:S01]  /*d700*/  LDL.LU R230, [R1+0x74] ;  /* 0x0000740001e67983 */ /* 0x0003620000300800 */
[----:B--2---:R-:W-:-:S04]  /*d710*/  FFMA.FTZ R4, R78, c[0x0][0x23c], -R2 ;  /* 0x00008f004e047a23 */ /* 0x004fc80000010802 */
[----:B------:R2:W3:Y:S01]  /*d720*/  MUFU.EX2 R177, R4 ;  /* 0x0000000400b17308 */ /* 0x0004e20000000800 */
[----:B------:R-:W-:Y:S01]  /*d730*/  MOV R78, R72 ;  /* 0x00000048004e7202 */ /* 0x000fe20000000f00 */
[----:B------:R-:W-:Y:S01]  /*d740*/  IMAD.MOV.U32 R72, RZ, RZ, R74 ;  /* 0x000000ffff487224 */ /* 0x000fe200078e004a */
[----:B------:R-:W-:Y:S01]  /*d750*/  MOV R74, R68 ;  /* 0x00000044004a7202 */ /* 0x000fe20000000f00 */
[----:B------:R-:W-:Y:S01]  /*d760*/  IMAD.MOV.U32 R180, RZ, RZ, R181 ;  /* 0x000000ffffb47224 */ /* 0x000fe200078e00b5 */
[----:B------:R-:W-:Y:S01]  /*d770*/  MOV R181, R182 ;  /* 0x000000b600b57202 */ /* 0x000fe20000000f00 */
[----:B--2---:R-:W-:-:S04]  /*d780*/  FFMA.FTZ R4, R220, c[0x0][0x23c], -R2 ;  /* 0x00008f00dc047a23 */ /* 0x004fc80000010802 */
[----:B------:R2:W-:Y:S01]  /*d790*/  MUFU.EX2 R76, R4 ;  /* 0x00000004004c7308 */ /* 0x0005e20000000800 */
[----:B------:R-:W-:Y:S02]  /*d7a0*/  MOV R182, R183 ;  /* 0x000000b700b67202 */ /* 0x000fe40000000f00 */
[----:B------:R-:W-:Y:S02]  /*d7b0*/  MOV R68, R69 ;  /* 0x0000004500447202 */ /* 0x000fe40000000f00 */
[----:B------:R-:W-:Y:S02]  /*d7c0*/  MOV R69, R71 ;  /* 0x0000004700457202 */ /* 0x000fe40000000f00 */
[----:B------:R-:W-:Y:S01]  /*d7d0*/  MOV R183, R173 ;  /* 0x000000ad00b77202 */ /* 0x000fe20000000f00 */
[----:B--2---:R-:W-:-:S04]  /*d7e0*/  FFMA.FTZ R4, R218, c[0x0][0x23c], -R2 ;  /* 0x00008f00da047a23 */ /* 0x004fc80000010802 */
[----:B------:R2:W1:Y:S01]  /*d7f0*/  MUFU.EX2 R218, R4 ;  /* 0x0000000400da7308 */ /* 0x0004620000000800 */
[----:B------:R-:W-:Y:S02]  /*d800*/  MOV R71, R180 ;  /* 0x000000b400477202 */ /* 0x000fe40000000f00 */
[----:B------:R-:W-:Y:S01]  /*d810*/  MOV R180, R181 ;  /* 0x000000b500b47202 */ /* 0x000fe20000000f00 */
[----:B------:R-:W-:Y:S01]  /*d820*/  IMAD.MOV.U32 R181, RZ, RZ, R182 ;  /* 0x000000ffffb57224 */ /* 0x000fe200078e00b6 */
[----:B------:R-:W-:Y:S02]  /*d830*/  MOV R182, R183 ;  /* 0x000000b700b67202 */ /* 0x000fe40000000f00 */
[----:B------:R-:W-:Y:S01]  /*d840*/  MOV R183, R168 ;  /* 0x000000a800b77202 */ /* 0x000fe20000000f00 */
[----:B--2---:R-:W-:Y:S01]  /*d850*/  FFMA.FTZ R4, R77, c[0x0][0x23c], -R0 ;  /* 0x00008f004d047a23 */ /* 0x004fe20000010800 */
[----:B------:R-:W-:Y:S01]  /*d860*/  MOV R77, R78 ;  /* 0x0000004e004d7202 */ /* 0x000fe20000000f00 */
[----:B------:R-:W-:Y:S01]  /*d870*/  IMAD.MOV.U32 R78, RZ, RZ, R79 ;  /* 0x000000ffff4e7224 */ /* 0x000fe200078e004f */
[----:B------:R-:W-:-:S02]  /*d880*/  MOV R79, R72 ;  /* 0x00000048004f7202 */ /* 0x000fc40000000f00 */
[----:B------:R-:W-:Y:S02]  /*d890*/  MOV R72, R73 ;  /* 0x0000004900487202 */ /* 0x000fe40000000f00 */
[----:B------:R-:W-:Y:S02]  /*d8a0*/  MOV R73, R74 ;  /* 0x0000004a00497202 */ /* 0x000fe40000000f00 */
[----:B------:R-:W-:Y:S01]  /*d8b0*/  MOV R74, R75 ;  /* 0x0000004b004a7202 */ /* 0x000fe20000000f00 */
[----:B------:R-:W-:Y:S01]  /*d8c0*/  IMAD.MOV.U32 R75, RZ, RZ, R69 ;  /* 0x000000ffff4b7224 */ /* 0x000fe200078e0045 */
[----:B------:R-:W-:Y:S02]  /*d8d0*/  MOV R69, R70 ;  /* 0x0000004600457202 */ /* 0x000fe40000000f00 */
[----:B------:R-:W-:Y:S02]  /*d8e0*/  MOV R70, R71 ;  /* 0x0000004700467202 */ /* 0x000fe40000000f00 */
[----:B------:R-:W-:-:S02]  /*d8f0*/  MOV R168, R224 ;  /* 0x000000e000a87202 */ /* 0x000fc40000000f00 */
[----:B------:R-:W-:Y:S02]  /*d900*/  MOV R71, R180 ;  /* 0x000000b400477202 */ /* 0x000fe40000000f00 */
[----:B------:R-:W-:Y:S01]  /*d910*/  MOV R180, R181 ;  /* 0x000000b500b47202 */ /* 0x000fe20000000f00 */
[----:B------:R-:W-:Y:S01]  /*d920*/  IMAD.MOV.U32 R181, RZ, RZ, R182 ;  /* 0x000000ffffb57224 */ /* 0x000fe200078e00b6 */
[----:B------:R-:W-:Y:S02]  /*d930*/  MOV R182, R183 ;  /* 0x000000b700b67202 */ /* 0x000fe40000000f00 */
[----:B------:R-:W-:Y:S02]  /*d940*/  MOV R183, R168 ;  /* 0x000000a800b77202 */ /* 0x000fe40000000f00 */
[----:B------:R-:W-:Y:S02]  /*d950*/  MOV R168, R170 ;  /* 0x000000aa00a87202 */ /* 0x000fe40000000f00 */
[----:B------:R-:W-:-:S02]  /*d960*/  MOV R170, R174 ;  /* 0x000000ae00aa7202 */ /* 0x000fc40000000f00 */
[----:B------:R2:W-:Y:S01]  /*d970*/  MUFU.EX2 R174, R4 ;  /* 0x0000000400ae7308 */ /* 0x0005e20000000800 */
[----:B------:R-:W-:Y:S01]  /*d980*/  IMAD.MOV.U32 R103, RZ, RZ, R78 ;  /* 0x000000ffff677224 */ /* 0x000fe200078e004e */
[----:B------:R-:W-:Y:S02]  /*d990*/  MOV R78, R72 ;  /* 0x00000048004e7202 */ /* 0x000fe40000000f00 */
[----:B------:R-:W-:Y:S02]  /*d9a0*/  MOV R72, R74 ;  /* 0x0000004a00487202 */ /* 0x000fe40000000f00 */
[----:B------:R-:W-:Y:S01]  /*d9b0*/  MOV R74, R69 ;  /* 0x00000045004a7202 */ /* 0x000fe20000000f00 */
[----:B--2---:R-:W-:-:S04]  /*d9c0*/  FFMA.FTZ R4, R175, c[0x0][0x23c], -R0 ;  /* 0x00008f00af047a23 */ /* 0x004fc80000010800 */
[----:B------:R2:W1:Y:S01]  /*d9d0*/  MUFU.EX2 R175, R4 ;  /* 0x0000000400af7308 */ /* 0x0004620000000800 */
[----:B------:R-:W-:Y:S01]  /*d9e0*/  MOV R69, R71 ;  /* 0x0000004700457202 */ /* 0x000fe20000000f00 */
[----:B------:R-:W-:Y:S01]  /*d9f0*/  IMAD.MOV.U32 R71, RZ, RZ, R181 ;  /* 0x000000ffff477224 */ /* 0x000fe200078e00b5 */
[----:B------:R-:W-:Y:S02]  /*da00*/  MOV R181, R183 ;  /* 0x000000b700b57202 */ /* 0x000fe40000000f00 */
[----:B------:R-:W-:Y:S02]  /*da10*/  MOV R183, R170 ;  /* 0x000000aa00b77202 */ /* 0x000fe40000000f00 */
[----:B------:R-:W-:Y:S01]  /*da20*/  MOV R102, R78 ;  /* 0x0000004e00667202 */ /* 0x000fe20000000f00 */
[----:B--2---:R-:W-:Y:S01]  /*da30*/  FFMA.FTZ R4, R77, c[0x0][0x23c], -R0 ;  /* 0x00008f004d047a23 */ /* 0x004fe20000010800 */
[----:B------:R-:W-:Y:S02]  /*da40*/  MOV R77, R79 ;  /* 0x0000004f004d7202 */ /* 0x000fe40000000f00 */
[----:B------:R-:W-:Y:S01]  /*da50*/  MOV R79, R73 ;  /* 0x00000049004f7202 */ /* 0x000fe20000000f00 */
[----:B------:R-:W-:Y:S01]  /*da60*/  IMAD.MOV.U32 R73, RZ, RZ, R75 ;  /* 0x000000ffff497224 */ /* 0x000fe200078e004b */
[----:B------:R-:W-:-:S02]  /*da70*/  MOV R75, R70 ;  /* 0x00000046004b7202 */ /* 0x000fc40000000f00 */
[----:B------:R-:W-:Y:S01]  /*da80*/  MOV R70, R180 ;  /* 0x000000b400467202 */ /* 0x000fe20000000f00 */
[----:B------:R2:W-:Y:S01]  /*da90*/  MUFU.EX2 R100, R4 ;  /* 0x0000000400647308 */ /* 0x0005e20000000800 */
[----:B------:R-:W-:Y:S01]  /*daa0*/  MOV R180, R168 ;  /* 0x000000a800b47202 */ /* 0x000fe20000000f00 */
[----:B------:R-:W-:Y:S01]  /*dab0*/  IMAD.MOV.U32 R115, RZ, RZ, R77 ;  /* 0x000000ffff737224 */ /* 0x000fe200078e004d */
[----:B------:R-:W-:Y:S01]  /*dac0*/  MOV R168, R35 ;  /* 0x0000002300a87202 */ /* 0x000fe20000000f00 */
[----:B------:R-:W-:Y:S01]  /*dad0*/  IMAD.MOV.U32 R77, RZ, RZ, R74 ;  /* 0x000000ffff4d7224 */ /* 0x000fe200078e004a */
[----:B------:R-:W-:Y:S02]  /*dae0*/  MOV R74, R180 ;  /* 0x000000b4004a7202 */ /* 0x000fe40000000f00 */
[----:B------:R-:W-:Y:S02]  /*daf0*/  MOV R78, R73 ;  /* 0x00000049004e7202 */ /* 0x000fe40000000f00 */
[----:B------:R-:W-:Y:S01]  /*db00*/  MOV R180, R183 ;  /* 0x000000b700b47202 */ /* 0x000fe20000000f00 */
[----:B------:R-:W-:Y:S01]  /*db10*/  IMAD.MOV.U32 R183, RZ, RZ, R169 ;  /* 0x000000ffffb77224 */ /* 0x000fe200078e00a9 */
[----:B------:R-:W-:Y:S01]  /*db20*/  MOV R73, R168 ;  /* 0x000000a800497202 */ /* 0x000fe20000000f00 */
[----:B--2---:R-:W-:Y:S01]  /*db30*/  FFMA.FTZ R4, R103, c[0x0][0x23c], -R0 ;  /* 0x00008f0067047a23 */ /* 0x004fe20000010800 */
[----:B------:R-:W-:-:S02]  /*db40*/  MOV R103, R79 ;  /* 0x0000004f00677202 */ /* 0x000fc40000000f00 */
[----:B------:R-:W-:Y:S02]  /*db50*/  MOV R79, R72 ;  /* 0x00000048004f7202 */ /* 0x000fe40000000f00 */
[----:B------:R-:W-:Y:S01]  /*db60*/  MOV R72, R75 ;  /* 0x0000004b00487202 */ /* 0x000fe20000000f00 */
[--C-:B------:R-:W-:Y:S01]  /*db70*/  FFMA.FTZ R35, R221, c[0x0][0x23c], -R3.reuse ;  /* 0x00008f00dd237a23 */ /* 0x100fe20000010803 */
[----:B------:R-:W-:Y:S01]  /*db80*/  MOV R75, R163 ;  /* 0x000000a3004b7202 */ /* 0x000fe20000000f00 */
[--C-:B------:R-:W-:Y:S02]  /*db90*/  FFMA.FTZ R34, R34, c[0x0][0x23c], -R3.reuse ;  /* 0x00008f0022227a23 */ /* 0x100fe40000010803 */
[--C-:B------:R-:W-:Y:S02]  /*dba0*/  FFMA.FTZ R33, R33, c[0x0][0x23c], -R3.reuse ;  /* 0x00008f0021217a23 */ /* 0x100fe40000010803 */
[--C-:B------:R-:W-:Y:S02]  /*dbb0*/  FFMA.FTZ R170, R31, c[0x0][0x23c], -R3.reuse ;  /* 0x00008f001faa7a23 */ /* 0x100fe40000010803 */
[----:B------:R-:W-:-:S02]  /*dbc0*/  FFMA.FTZ R168, R30, c[0x0][0x23c], -R3 ;  /* 0x00008f001ea87a23 */ /* 0x000fc40000010803 */
[--C-:B------:R-:W-:Y:S02]  /*dbd0*/  FFMA.FTZ R163, R29, c[0x0][0x23c], -R3.reuse ;  /* 0x00008f001da37a23 */ /* 0x100fe40000010803 */
[----:B------:R-:W-:Y:S02]  /*dbe0*/  FFMA.FTZ R169, R28, c[0x0][0x23c], -R3 ;  /* 0x00008f001ca97a23 */ /* 0x000fe40000010803 */
[----:B------:R-:W-:Y:S01]  /*dbf0*/  FFMA.FTZ R3, R102, c[0x0][0x23c], -R12 ;  /* 0x00008f0066037a23 */ /* 0x000fe2000001080c */
[----:B------:R-:W-:Y:S02]  /*dc00*/  MOV R102, R103 ;  /* 0x0000006700667202 */ /* 0x000fe40000000f00 */
[----:B------:R-:W-:Y:S01]  /*dc10*/  MOV R103, R77 ;  /* 0x0000004d00677202 */ /* 0x000fe20000000f00 */
[----:B------:R-:W-:Y:S01]  /*dc20*/  HMMA.16816.F32.BF16 R116, R8, R16, R116 ;  /* 0x000000100874723c */ /* 0x000fe20000041874 */
[----:B------:R-:W-:Y:S02]  /*dc30*/  MOV R77, R72 ;  /* 0x00000048004d7202 */ /* 0x000fe40000000f00 */
[----:B------:R-:W-:-:S02]  /*dc40*/  MOV R72, R73 ;  /* 0x0000004900487202 */ /* 0x000fc40000000f00 */
[----:B------:R-:W-:-:S03]  /*dc50*/  MOV R73, R181 ;  /* 0x000000b500497202 */ /* 0x000fc60000000f00 */
[----:B------:R-:W-:Y:S01]  /*dc60*/  HMMA.16816.F32.BF16 R40, R8, R18, R40 ;  /* 0x000000120828723c */ /* 0x000fe20000041828 */
[----:B------:R-:W2:Y:S01]  /*dc70*/  LDSM.16.MT88.4 R16, [R225+0xc800] ;  /* 0x00c80000e110783b */ /* 0x000ea20000004200 */
[----:B------:R-:W-:Y:S02]  /*dc80*/  MOV R181, R172 ;  /* 0x000000ac00b57202 */ /* 0x000fe40000000f00 */
[----:B------:R1:W-:Y:S01]  /*dc90*/  MUFU.EX2 R172, R3 ;  /* 0x0000000300ac7308 */ /* 0x0003e20000000800 */
[----:B------:R-:W-:Y:S02]  /*dca0*/  MOV R114, R103 ;  /* 0x0000006700727202 */ /* 0x000fe40000000f00 */
[----:B------:R-:W-:Y:S01]  /*dcb0*/  MOV R103, R70 ;  /* 0x0000004600677202 */ /* 0x000fe20000000f00 */
[--C-:B------:R-:W-:Y:S01]  /*dcc0*/  FFMA.FTZ R31, R115, c[0x0][0x23c], -R2.reuse ;  /* 0x00008f00731f7a23 */ /* 0x100fe20000010802 */
[----:B------:R-:W-:Y:S01]  /*dcd0*/  MOV R70, R162 ;  /* 0x000000a200467202 */ /* 0x000fe20000000f00 */
[----:B------:R-:W-:-:S02]  /*dce0*/  FFMA.FTZ R30, R244, c[0x0][0x23c], -R2 ;  /* 0x00008f00f41e7a23 */ /* 0x000fc40000010802 */
[--C-:B------:R-:W-:Y:S02]  /*dcf0*/  FFMA.FTZ R29, R211, c[0x0][0x23c], -R2.reuse ;  /* 0x00008f00d31d7a23 */ /* 0x100fe40000010802 */
[--C-:B------:R-:W-:Y:S02]  /*dd00*/  FFMA.FTZ R28, R210, c[0x0][0x23c], -R2.reuse ;  /* 0x00008f00d21c7a23 */ /* 0x100fe40000010802 */
[----:B------:R-:W-:Y:S02]  /*dd10*/  FFMA.FTZ R214, R214, c[0x0][0x23c], -R2 ;  /* 0x00008f00d6d67a23 */ /* 0x000fe40000010802 */
[----:B-1----:R-:W-:Y:S01]  /*dd20*/  FFMA.FTZ R3, R102, c[0x0][0x23c], -R12 ;  /* 0x00008f0066037a23 */ /* 0x002fe2000001080c */
[----:B------:R-:W-:Y:S02]  /*dd30*/  MOV R102, R69 ;  /* 0x0000004500667202 */ /* 0x000fe40000000f00 */
[----:B------:R-:W-:Y:S01]  /*dd40*/  MOV R69, R71 ;  /* 0x0000004700457202 */ /* 0x000fe20000000f00 */
[----:B------:R-:W-:-:S02]  /*dd50*/  IMAD.MOV.U32 R71, RZ, RZ, R161 ;  /* 0x000000ffff477224 */ /* 0x000fc400078e00a1 */
[--C-:B------:R-:W-:Y:S02]  /*dd60*/  FFMA.FTZ R209, R209, c[0x0][0x23c], -R2.reuse ;  /* 0x00008f00d1d17a23 */ /* 0x100fe40000010802 */
[--C-:B------:R-:W-:Y:S02]  /*dd70*/  FFMA.FTZ R162, R37, c[0x0][0x23c], -R2.reuse ;  /* 0x00008f0025a27a23 */ /* 0x100fe40000010802 */
[----:B------:R-:W-:Y:S02]  /*dd80*/  FFMA.FTZ R161, R32, c[0x0][0x23c], -R2 ;  /* 0x00008f0020a17a23 */ /* 0x000fe40000010802 */
[----:B------:R-:W-:Y:S01]  /*dd90*/  FFMA.FTZ R2, R72, c[0x0][0x23c], -R12 ;  /* 0x00008f0048027a23 */ /* 0x000fe2000001080c */
[----:B------:R-:W-:Y:S01]  /*dda0*/  MOV R72, R73 ;  /* 0x0000004900487202 */ /* 0x000fe20000000f00 */
[----:B------:R-:W-:Y:S01]  /*ddb0*/  IMAD.MOV.U32 R173, RZ, RZ, R229 ;  /* 0x000000ffffad7224 */ /* 0x000fe200078e00e5 */
[----:B------:R-:W-:Y:S01]  /*ddc0*/  MOV R73, R74 ;  /* 0x0000004a00497202 */ /* 0x000fe20000000f00 */
[--C-:B------:R-:W-:Y:S01]  /*ddd0*/  FFMA.FTZ R27, R27, c[0x0][0x23c], -R0.reuse ;  /* 0x00008f001b1b7a23 */ /* 0x100fe20000010800 */
[----:B------:R-:W-:Y:S01]  /*dde0*/  MOV R74, R160 ;  /* 0x000000a0004a7202 */ /* 0x000fe20000000f00 */
[----:B------:R-:W-:-:S02]  /*ddf0*/  FFMA.FTZ R26, R26, c[0x0][0x23c], -R0 ;  /* 0x00008f001a1a7a23 */ /* 0x000fc40000010800 */
[--C-:B------:R-:W-:Y:S02]  /*de00*/  FFMA.FTZ R25, R25, c[0x0][0x23c], -R0.reuse ;  /* 0x00008f0019197a23 */ /* 0x100fe40000010800 */
[--C-:B------:R-:W-:Y:S02]  /*de10*/  FFMA.FTZ R24, R24, c[0x0][0x23c], -R0.reuse ;  /* 0x00008f0018187a23 */ /* 0x100fe40000010800 */
[--C-:B------:R-:W-:Y:S02]  /*de20*/  FFMA.FTZ R215, R215, c[0x0][0x23c], -R0.reuse ;  /* 0x00008f00d7d77a23 */ /* 0x100fe40000010800 */
[--C-:B------:R-:W-:Y:S02]  /*de30*/  FFMA.FTZ R213, R213, c[0x0][0x23c], -R0.reuse ;  /* 0x00008f00d5d57a23 */ /* 0x100fe40000010800 */
[--C-:B------:R-:W-:Y:S02]  /*de40*/  FFMA.FTZ R208, R208, c[0x0][0x23c], -R0.reuse ;  /* 0x00008f00d0d07a23 */ /* 0x100fe40000010800 */
[----:B------:R-:W-:Y:S01]  /*de50*/  IMAD.MOV.U32 R115, RZ, RZ, R77 ;  /* 0x000000ffff737224 */ /* 0x000fe200078e004d */
[----:B------:R1:W1:Y:S01]  /*de60*/  MUFU.EX2 R221, R4 ;  /* 0x0000000400dd7308 */ /* 0x0002620000000800 */
[----:B------:R-:W-:-:S02]  /*de70*/  FFMA.FTZ R160, R38, c[0x0][0x23c], -R0 ;  /* 0x00008f0026a07a23 */ /* 0x000fc40000010800 */
[----:B----4-:R-:W-:Y:S01]  /*de80*/  IMAD.MOV.U32 R211, RZ, RZ, R5 ;  /* 0x000000ffffd37224 */ /* 0x010fe200078e0005 */
[----:B------:R-:W-:Y:S01]  /*de90*/  F2FP.BF16.PACK_AB R8, R179, R178 ;  /* 0x000000b2b308723e */ /* 0x000fe200000010ff */
[--C-:B------:R-:W-:Y:S01]  /*dea0*/  FFMA.FTZ R0, R114, c[0x0][0x23c], -R12.reuse ;  /* 0x00008f0072007a23 */ /* 0x100fe2000001080c */
[----:B------:R-:W-:Y:S02]  /*deb0*/  MOV R77, R173 ;  /* 0x000000ad004d7202 */ /* 0x000fe40000000f00 */
[----:B------:R-:W-:Y:S01]  /*dec0*/  MUFU.EX2 R210, R2 ;  /* 0x0000000200d27308 */ /* 0x000fe20000000800 */
[----:B---3--:R-:W-:Y:S02]  /*ded0*/  F2FP.BF16.PACK_AB R9, R177, R176 ;  /* 0x000000b0b109723e */ /* 0x008fe400000010ff */
[----:B------:R-:W-:Y:S01]  /*dee0*/  F2FP.BF16.PACK_AB R11, R218, R76 ;  /* 0x0000004cda0b723e */ /* 0x000fe200000010ff */
[--C-:B------:R-:W-:Y:S01]  /*def0*/  FFMA.FTZ R32, R102, c[0x0][0x23c], -R12.reuse ;  /* 0x00008f0066207a23 */ /* 0x100fe2000001080c */
[----:B------:R-:W-:Y:S01]  /*df00*/  MOV R244, R183 ;  /* 0x000000b700f47202 */ /* 0x000fe20000000f00 */
[----:B------:R-:W-:-:S02]  /*df10*/  FFMA.FTZ R37, R103, c[0x0][0x23c], -R12 ;  /* 0x00008f0067257a23 */ /* 0x000fc4000001080c */
[--C-:B------:R-:W-:Y:S01]  /*df20*/  FFMA.FTZ R223, R223, c[0x0][0x23c], -R12.reuse ;  /* 0x00008f00dfdf7a23 */ /* 0x100fe2000001080c */
[----:B------:R-:W3:Y:S01]  /*df30*/  MUFU.EX2 R173, R3 ;  /* 0x0000000300ad7308 */ /* 0x000ee20000000800 */
[--C-:B------:R-:W-:Y:S02]  /*df40*/  FFMA.FTZ R219, R219, c[0x0][0x23c], -R12.reuse ;  /* 0x00008f00dbdb7a23 */ /* 0x100fe4000001080c */
[--C-:B------:R-:W-:Y:S02]  /*df50*/  FFMA.FTZ R216, R216, c[0x0][0x23c], -R12.reuse ;  /* 0x00008f00d8d87a23 */ /* 0x100fe4000001080c */
[----:B------:R-:W-:Y:S01]  /*df60*/  FFMA.FTZ R212, R212, c[0x0][0x23c], -R12 ;  /* 0x00008f00d4d47a23 */ /* 0x000fe2000001080c */
[----:B------:R-:W-:Y:S01]  /*df70*/  MOV R220, R75 ;  /* 0x0000004b00dc7202 */ /* 0x000fe20000000f00 */
[----:B------:R-:W-:Y:S01]  /*df80*/  FADD.FTZ R171, R171, R72 ;  /* 0x00000048abab7221 */ /* 0x000fe20000010000 */
[----:B------:R-:W4:Y:S01]  /*df90*/  MUFU.EX2 R222, R0 ;  /* 0x0000000000de7308 */ /* 0x000f220000000800 */
[----:B------:R-:W-:Y:S01]  /*dfa0*/  F2FP.BF16.PACK_AB R10, R211, R101 ;  /* 0x00000065d30a723e */ /* 0x000fe200000010ff */
[----:B------:R2:W5:Y:S01]  /*dfb0*/  LDL.LU R229, [R1+0x70] ;  /* 0x0000700001e57983 */ /* 0x0005620000300800 */
[----:B-1----:R-:W-:-:S02]  /*dfc0*/  F2FP.BF16.PACK_AB R4, R175, R174 ;  /* 0x000000aeaf04723e */ /* 0x002fc400000010ff */
[----:B------:R-:W-:Y:S01]  /*dfd0*/  F2FP.BF16.PACK_AB R6, R221, R100 ;  /* 0x00000064dd06723e */ /* 0x000fe200000010ff */
[--C-:B------:R-:W-:Y:S01]  /*dfe0*/  FFMA.FTZ R38, R77, c[0x0][0x23c], -R12.reuse ;  /* 0x00008f004d267a23 */ /* 0x100fe2000001080c */
[----:B------:R-:W-:Y:S02]  /*dff0*/  MOV R183, R15 ;  /* 0x0000000f00b77202 */ /* 0x000fe40000000f00 */
[----:B---3--:R-:W-:Y:S02]  /*e000*/  F2FP.BF16.PACK_AB R5, R173, R172 ;  /* 0x000000acad05723e */ /* 0x008fe400000010ff */
[----:B----4-:R-:W-:Y:S01]  /*e010*/  F2FP.BF16.PACK_AB R7, R222, R210 ;  /* 0x000000d2de07723e */ /* 0x010fe200000010ff */
[----:B--2---:R-:W-:Y:S01]  /*e020*/  HMMA.16816.F32.BF16 R148, R8, R16, R148 ;  /* 0x000000100894723c */ /* 0x004fe20000041894 */
[----:B------:R-:W-:Y:S01]  /*e030*/  FFMA.FTZ R3, R115, c[0x0][0x23c], -R12 ;  /* 0x00008f0073037a23 */ /* 0x000fe2000001080c */
[----:B------:R-:W-:Y:S01]  /*e040*/  MOV R102, R74 ;  /* 0x0000004a00667202 */ /* 0x000fe20000000f00 */
[----:B------:R-:W1:Y:S01]  /*e050*/  LDSM.16.MT88.4 R12, [R228+0xc800] ;  /* 0x00c80000e40c783b */ /* 0x000e620000004200 */
[----:B------:R-:W-:Y:S01]  /*e060*/  IMAD.MOV.U32 R103, RZ, RZ, R73 ;  /* 0x000000ffff677224 */ /* 0x000fe200078e0049 */
[----:B------:R-:W-:-:S02]  /*e070*/  MOV R0, R68 ;  /* 0x0000004400007202 */ /* 0x000fc40000000f00 */
[----:B------:R-:W-:Y:S01]  /*e080*/  MOV R217, R69 ;  /* 0x0000004500d97202 */ /* 0x000fe20000000f00 */
[C---:B------:R-:W-:Y:S01]  /*e090*/  HMMA.16816.F32.BF16 R144, R4.reuse, R16, R144 ;  /* 0x000000100490723c */ /* 0x040fe20000041890 */
[----:B------:R-:W-:Y:S01]  /*e0a0*/  MOV R2, R79 ;  /* 0x0000004f00027202 */ /* 0x000fe20000000f00 */
[----:B------:R-:W-:Y:S01]  /*e0b0*/  MUFU.EX2 R214, R214 ;  /* 0x000000d600d67308 */ /* 0x000fe20000000800 */
[----:B------:R2:W5:Y:S05]  /*e0c0*/  LDL.LU R224, [R1+0x6c] ;  /* 0x00006c0001e07983 */ /* 0x00056a0000300800 */
[-C--:B------:R-:W-:Y:S08]  /*e0d0*/  HMMA.16816.F32.BF16 R156, R4, R18.reuse, R156 ;  /* 0x00000012049c723c */ /* 0x080ff0000004189c */
[C---:B------:R-:W-:Y:S01]  /*e0e0*/  HMMA.16816.F32.BF16 R56, R8.reuse, R18, R56 ;  /* 0x000000120838723c */ /* 0x040fe20000041838 */
[----:B------:R-:W3:Y:S07]  /*e0f0*/  LDSM.16.MT88.4 R16, [R226+0xc800] ;  /* 0x00c80000e210783b */ /* 0x000eee0000004200 */
[-C--:B-1----:R-:W-:Y:S08]  /*e100*/  HMMA.16816.F32.BF16 R48, R8, R12.reuse, R48 ;  /* 0x0000000c0830723c */ /* 0x082ff00000041830 */
[C---:B------:R-:W-:Y:S08]  /*e110*/  HMMA.16816.F32.BF16 R44, R4.reuse, R12, R44 ;  /* 0x0000000c042c723c */ /* 0x040ff0000004182c */
[----:B------:R-:W-:Y:S08]  /*e120*/  HMMA.16816.F32.BF16 R188, R4, R14, R188 ;  /* 0x0000000e04bc723c */ /* 0x000ff000000418bc */
[-C--:B---3--:R-:W-:Y:S07]  /*e130*/  HMMA.16816.F32.BF16 R72, R8, R16.reuse, R164 ;  /* 0x000000100848723c */ /* 0x088fee00000418a4 */
[----:B------:R-:W-:Y:S01]  /*e140*/  MOV R164, R70 ;  /* 0x0000004600a47202 */ /* 0x000fe20000000f00 */
[----:B------:R-:W-:Y:S01]  /*e150*/  IMAD.MOV.U32 R165, RZ, RZ, R71 ;  /* 0x000000ffffa57224 */ /* 0x000fe200078e0047 */
[C---:B------:R-:W-:Y:S08]  /*e160*/  HMMA.16816.F32.BF16 R64, R4.reuse, R16, R64 ;  /* 0x000000100440723c */ /* 0x040ff00000041840 */
[-C--:B------:R-:W-:Y:S08]  /*e170*/  HMMA.16816.F32.BF16 R60, R4, R18.reuse, R60 ;  /* 0x00000012043c723c */ /* 0x080ff0000004183c */
[C---:B------:R-:W-:Y:S01]  /*e180*/  HMMA.16816.F32.BF16 R52, R8.reuse, R18, R52 ;  /* 0x000000120834723c */ /* 0x040fe20000041834 */
[----:B------:R-:W1:Y:S07]  /*e190*/  LDSM.16.MT88.4 R16, [R227+0xc800] ;  /* 0x00c80000e310783b */ /* 0x000e6e0000004200 */
[----:B------:R-:W-:Y:S01]  /*e1a0*/  HMMA.16816.F32.BF16 R68, R8, R14, R184 ;  /* 0x0000000e0844723c */ /* 0x000fe200000418b8 */
[----:B------:R-:W3:Y:S01]  /*e1b0*/  LDSM.16.MT88.4 R12, [R225+0xe800] ;  /* 0x00e80000e10c783b */ /* 0x000ee20000004200 */
[----:B------:R-:W-:Y:S01]  /*e1c0*/  IMAD.MOV.U32 R167, RZ, RZ, R78 ;  /* 0x000000ffffa77224 */ /* 0x000fe200078e004e */
[----:B------:R-:W-:-:S04]  /*e1d0*/  MOV R166, R129 ;  /* 0x0000008100a67202 */ /* 0x000fc80000000f00 */
[----:B------:R-:W-:Y:S02]  /*e1e0*/  MOV R186, R76 ;  /* 0x0000004c00ba7202 */ /* 0x000fe40000000f00 */
[----:B------:R-:W-:Y:S01]  /*e1f0*/  MOV R187, R128 ;  /* 0x0000008000bb7202 */ /* 0x000fe20000000f00 */
        /* <DEDUP_REMOVED lines=8> */
[----:B------:R-:W-:Y:S01]  /*e280*/  HMMA.16816.F32.BF16 R128, R8, R14, R20 ;  /* 0x0000000e0880723c */ /* 0x000fe20000041814 */
[----:B------:R-:W3:Y:S04]  /*e290*/  LDSM.16.MT88.4 R20, [R226+0xe800] ;  /* 0x00e80000e214783b */ /* 0x000ee80000004200 */
[----:B------:R-:W4:Y:S01]  /*e2a0*/  LDSM.16.MT88.4 R12, [R227+0xe800] ;  /* 0x00e80000e30c783b */ /* 0x000f220000004200 */
[----:B------:R-:W-:-:S02]  /*e2b0*/  MOV R134, R165 ;  /* 0x000000a500867202 */ /* 0x000fc40000000f00 */
[----:B------:R-:W-:Y:S01]  /*e2c0*/  MOV R132, R167 ;  /* 0x000000a700847202 */ /* 0x000fe20000000f00 */
[----:B-1----:R-:W-:Y:S01]  /*e2d0*/  HMMA.16816.F32.BF16 R104, R4, R16, R104 ;  /* 0x000000100468723c */ /* 0x002fe20000041868 */
[----:B------:R-:W-:Y:S02]  /*e2e0*/  MOV R165, R101 ;  /* 0x0000006500a57202 */ /* 0x000fe40000000f00 */
[----:B------:R-:W-:-:S05]  /*e2f0*/  MOV R167, R100 ;  /* 0x0000006400a77202 */ /* 0x000fca0000000f00 */
[----:B------:R-:W-:Y:S01]  /*e300*/  HMMA.16816.F32.BF16 R108, R4, R18, R108 ;  /* 0x00000012046c723c */ /* 0x000fe2000004186c */
[----:B------:R-:W-:-:S07]  /*e310*/  IMAD.MOV.U32 R135, RZ, RZ, R244 ;  /* 0x000000ffff877224 */ /* 0x000fce00078e00f4 */
[C---:B------:R-:W-:Y:S08]  /*e320*/  HMMA.16816.F32.BF16 R84, R8.reuse, R16, R84 ;  /* 0x000000100854723c */ /* 0x040ff00000041854 */
[----:B------:R-:W-:Y:S01]  /*e330*/  HMMA.16816.F32.BF16 R80, R8, R18, R80 ;  /* 0x000000120850723c */ /* 0x000fe20000041850 */
[----:B------:R-:W-:Y:S07]  /*e340*/  LDSM.16.MT88.4 R16, [R226+0xd000] ;  /* 0x00d00000e210783b */ /* 0x000fee0000004200 */
[C---:B---3--:R-:W-:Y:S08]  /*e350*/  HMMA.16816.F32.BF16 R88, R4.reuse, R20, R88 ;  /* 0x000000140458723c */ /* 0x048ff00000041858 */
[C---:B------:R-:W-:Y:S08]  /*e360*/  HMMA.16816.F32.BF16 R92, R4.reuse, R22, R92 ;  /* 0x00000016045c723c */ /* 0x040ff0000004185c */
[C---:B----4-:R-:W-:Y:S08]  /*e370*/  HMMA.16816.F32.BF16 R120, R4.reuse, R12, R120 ;  /* 0x0000000c0478723c */ /* 0x050ff00000041878 */
[----:B------:R-:W-:Y:S07]  /*e380*/  HMMA.16816.F32.BF16 R124, R4, R14, R124 ;  /* 0x0000000e047c723c */ /* 0x000fee000004187c */
[----:B------:R-:W-:Y:S01]  /*e390*/  MOV R5, R166 ;  /* 0x000000a600057202 */ /* 0x000fe20000000f00 */
[----:B------:R-:W-:Y:S01]  /*e3a0*/  IMAD.MOV.U32 R166, RZ, RZ, R102 ;  /* 0x000000ffffa67224 */ /* 0x000fe200078e0066 */
[----:B------:R-:W-:Y:S01]  /*e3b0*/  MOV R4, R103 ;  /* 0x0000006700047202 */ /* 0x000fe20000000f00 */
[C---:B------:R-:W-:Y:S08]  /*e3c0*/  HMMA.16816.F32.BF16 R96, R8.reuse, R22, R96 ;  /* 0x000000160860723c */ /* 0x040ff00000041860 */
[C---:B------:R-:W-:Y:S01]  /*e3d0*/  HMMA.16816.F32.BF16 R100, R8.reuse, R20, R152 ;  /* 0x000000140864723c */ /* 0x040fe20000041898 */
[----:B------:R-:W1:Y:S07]  /*e3e0*/  LDSM.16.MT88.4 R20, [R225+0xd000] ;  /* 0x00d00000e114783b */ /* 0x000e6e0000004200 */
[----:B------:R-:W-:Y:S01]  /*e3f0*/  HMMA.16816.F32.BF16 R116, R8, R12, R116 ;  /* 0x0000000c0874723c */ /* 0x000fe20000041874 */
[----:B------:R-:W-:-:S07]  /*e400*/  MOV R137, R222 ;  /* 0x000000de00897202 */ /* 0x000fce0000000f00 */
[----:B------:R-:W-:Y:S01]  /*e410*/  HMMA.16816.F32.BF16 R40, R8, R14, R40 ;  /* 0x0000000e0828723c */ /* 0x000fe20000041828 */
[----:B------:R-:W3:Y:S01]  /*e420*/  LDSM.16.MT88.4 R12, [R228+0xd000] ;  /* 0x00d00000e40c783b */ /* 0x000ee20000004200 */
[----:B------:R-:W-:Y:S01]  /*e430*/  MOV R184, R221 ;  /* 0x000000dd00b87202 */ /* 0x000fe20000000f00 */
[----:B------:R-:W-:Y:S01]  /*e440*/  FADD.FTZ R2, R2, R132 ;  /* 0x0000008402027221 */ /* 0x000fe20000010000 */
[----:B------:R-:W-:Y:S02]  /*e450*/  MOV R133, R164 ;  /* 0x000000a400857202 */ /* 0x000fe40000000f00 */
[----:B------:R-:W-:Y:S02]  /*e460*/  MOV R164, R220 ;  /* 0x000000dc00a47202 */ /* 0x000fe40000000f00 */
[----:B------:R-:W-:Y:S02]  /*e470*/  MOV R132, R135 ;  /* 0x0000008700847202 */ /* 0x000fe40000000f00 */
[----:B------:R-:W-:Y:S01]  /*e480*/  MOV R135, R137 ;  /* 0x0000008900877202 */ /* 0x000fe20000000f00 */
[----:B------:R-:W-:Y:S01]  /*e490*/  IMAD.MOV.U32 R137, RZ, RZ, R184 ;  /* 0x000000ffff897224 */ /* 0x000fe200078e00b8 */
[----:B------:R-:W-:Y:S01]  /*e4a0*/  MOV R184, R164 ;  /* 0x000000a400b87202 */ /* 0x000fe20000000f00 */
[----:B------:R-:W-:Y:S01]  /*e4b0*/  IMAD.MOV.U32 R6, RZ, RZ, R187 ;  /* 0x000000ffff067224 */ /* 0x000fe200078e00bb */
[----:B------:R-:W-:Y:S01]  /*e4c0*/  MOV R164, R165 ;  /* 0x000000a500a47202 */ /* 0x000fe20000000f00 */
[----:B------:R-:W-:Y:S01]  /*e4d0*/  MUFU.EX2 R187, R36 ;  /* 0x0000002400bb7308 */ /* 0x000fe20000000800 */
[----:B------:R-:W-:Y:S01]  /*e4e0*/  MOV R7, R186 ;  /* 0x000000ba00077202 */ /* 0x000fe20000000f00 */
[----:B------:R-:W-:Y:S01]  /*e4f0*/  FADD.FTZ R0, R0, R4 ;  /* 0x0000000400007221 */ /* 0x000fe20000010000 */
[----:B------:R-:W-:Y:S01]  /*e500*/  MOV R165, R166 ;  /* 0x000000a600a57202 */ /* 0x000fe20000000f00 */
[----:B------:R-:W-:Y:S01]  /*e510*/  FADD.FTZ R4, R217, R39 ;  /* 0x00000027d9047221 */ /* 0x000fe20000010000 */
[----:B------:R-:W-:Y:S01]  /*e520*/  MOV R166, R167 ;  /* 0x000000a700a67202 */ /* 0x000fe20000000f00 */
[----:B------:R-:W-:-:S02]  /*e530*/  IMAD.MOV.U32 R167, RZ, RZ, R210 ;  /* 0x000000ffffa77224 */ /* 0x000fc400078e00d2 */
[----:B------:R-:W4:Y:S08]  /*e540*/  MUFU.EX2 R186, R35 ;  /* 0x0000002300ba7308 */ /* 0x000f300000000800 */
[----:B------:R-:W-:Y:S08]  /*e550*/  MUFU.EX2 R152, R34 ;  /* 0x0000002200987308 */ /* 0x000ff00000000800 */
[----:B------:R-:W-:Y:S08]  /*e560*/  MUFU.EX2 R136, R33 ;  /* 0x0000002100887308 */ /* 0x000ff00000000800 */
[----:B------:R-:W-:Y:S08]  /*e570*/  MUFU.EX2 R222, R31 ;  /* 0x0000001f00de7308 */ /* 0x000ff00000000800 */
[----:B------:R-:W1:Y:S08]  /*e580*/  MUFU.EX2 R185, R30 ;  /* 0x0000001e00b97308 */ /* 0x000e700000000800 */
[----:B------:R-:W-:Y:S08]  /*e590*/  MUFU.EX2 R153, R29 ;  /* 0x0000001d00997308 */ /* 0x000ff00000000800 */
[----:B------:R1:W1:Y:S08]  /*e5a0*/  MUFU.EX2 R139, R28 ;  /* 0x0000001c008b7308 */ /* 0x0002700000000800 */
[----:B------:R2:W-:Y:S01]  /*e5b0*/  MUFU.EX2 R220, R27 ;  /* 0x0000001b00dc7308 */ /* 0x0005e20000000800 */
[----:B-1----:R-:W-:-:S07]  /*e5c0*/  MOV R28, R211 ;  /* 0x000000d3001c7202 */ /* 0x002fce0000000f00 */
[----:B------:R-:W1:Y:S01]  /*e5d0*/  MUFU.EX2 R221, R26 ;  /* 0x0000001a00dd7308 */ /* 0x000e620000000800 */
[----:B--2---:R-:W-:-:S07]  /*e5e0*/  MOV R27, R218 ;  /* 0x000000da001b7202 */ /* 0x004fce0000000f00 */
[----:B------:R-:W-:Y:S08]  /*e5f0*/  MUFU.EX2 R244, R25 ;  /* 0x0000001900f47308 */ /* 0x000ff00000000800 */
[----:B------:R-:W-:Y:S08]  /*e600*/  MUFU.EX2 R138, R24 ;  /* 0x00000018008a7308 */ /* 0x000ff00000000800 */
[----:B------:R2:W-:Y:S08]  /*e610*/  MUFU.EX2 R210, R3 ;  /* 0x0000000300d27308 */ /* 0x0005f00000000800 */
[----:B------:R-:W1:Y:S08]  /*e620*/  MUFU.EX2 R217, R32 ;  /* 0x0000002000d97308 */ /* 0x000e700000000800 */
[----:B------:R-:W-:Y:S08]  /*e630*/  MUFU.EX2 R211, R37 ;  /* 0x0000002500d37308 */ /* 0x000ff00000000800 */
[----:B------:R-:W3:Y:S01]  /*e640*/  MUFU.EX2 R218, R38 ;  /* 0x0000002600da7308 */ /* 0x000ee20000000800 */
[----:B----4-:R-:W-:Y:S01]  /*e650*/  F2FP.BF16.PACK_AB R8, R186, R187 ;  /* 0x000000bbba08723e */ /* 0x010fe200000010ff */
[----:B--2---:R-:W-:Y:S01]  /*e660*/  FADD.FTZ R3, R5, R171 ;  /* 0x000000ab05037221 */ /* 0x004fe20000010000 */
[----:B------:R-:W-:Y:S01]  /*e670*/  F2FP.BF16.PACK_AB R9, R185, R222 ;  /* 0x000000deb909723e */ /* 0x000fe200000010ff */
[----:B------:R-:W-:Y:S01]  /*e680*/  FADD.FTZ R132, R132, R4 ;  /* 0x0000000484847221 */ /* 0x000fe20000010000 */
[----:B------:R-:W-:-:S02]  /*e690*/  F2FP.BF16.PACK_AB R10, R136, R152 ;  /* 0x00000098880a723e */ /* 0x000fc400000010ff */
[----:B------:R-:W-:Y:S02]  /*e6a0*/  F2FP.BF16.PACK_AB R11, R139, R153 ;  /* 0x000000998b0b723e */ /* 0x000fe400000010ff */
[----:B------:R-:W-:Y:S02]  /*e6b0*/  MOV R30, R6 ;  /* 0x00000006001e7202 */ /* 0x000fe40000000f00 */
[----:B------:R-:W-:Y:S02]  /*e6c0*/  MOV R29, R7 ;  /* 0x00000007001d7202 */ /* 0x000fe40000000f00 */
[----:B-1----:R-:W-:Y:S02]  /*e6d0*/  F2FP.BF16.PACK_AB R4, R221, R220 ;  /* 0x000000dcdd04723e */ /* 0x002fe400000010ff */
[----:B------:R-:W-:Y:S02]  /*e6e0*/  F2FP.BF16.PACK_AB R5, R217, R210 ;  /* 0x000000d2d905723e */ /* 0x000fe400000010ff */
[----:B------:R-:W-:-:S02]  /*e6f0*/  F2FP.BF16.PACK_AB R6, R138, R244 ;  /* 0x000000f48a06723e */ /* 0x000fc400000010ff */
[----:B---3--:R-:W-:Y:S01]  /*e700*/  F2FP.BF16.PACK_AB R7, R218, R211 ;  /* 0x000000d3da07723e */ /* 0x008fe200000010ff */
[----:B------:R-:W-:Y:S01]  /*e710*/  IMAD.MOV.U32 R31, RZ, RZ, R135 ;  /* 0x000000ffff1f7224 */ /* 0x000fe200078e0087 */
[C---:B------:R-:W-:Y:S01]  /*e720*/  HMMA.16816.F32.BF16 R32, R8.reuse, R22, R56 ;  /* 0x000000160820723c */ /* 0x040fe20000041838 */
[----:B------:R-:W-:Y:S01]  /*e730*/  FADD.FTZ R134, R134, R2 ;  /* 0x0000000286867221 */ /* 0x000fe20000010000 */
[----:B------:R-:W-:Y:S01]  /*e740*/  MOV R36, R137 ;  /* 0x0000008900247202 */ /* 0x000fe20000000f00 */
[----:B------:R-:W-:Y:S01]  /*e750*/  FADD.FTZ R133, R133, R0 ;  /* 0x0000000085857221 */ /* 0x000fe20000010000 */
[----:B------:R-:W-:Y:S01]  /*e760*/  MOV R0, R180 ;  /* 0x000000b400007202 */ /* 0x000fe20000000f00 */
[----:B------:R-:W-:Y:S01]  /*e770*/  FADD.FTZ R2, R184, R3 ;  /* 0x00000003b8027221 */ /* 0x000fe20000010000 */
[----:B------:R-:W-:Y:S01]  /*e780*/  MOV R171, R181 ;  /* 0x000000b500ab7202 */ /* 0x000fe20000000f00 */
[----:B------:R-:W-:Y:S01]  /*e790*/  IMAD.MOV.U32 R154, RZ, RZ, R167 ;  /* 0x000000ffff9a7224 */ /* 0x000fe200078e00a7 */
[----:B------:R-:W-:Y:S01]  /*e7a0*/  MOV R184, R182 ;  /* 0x000000b600b87202 */ /* 0x000fe20000000f00 */
[----:B------:R-:W-:Y:S01]  /*e7b0*/  HMMA.16816.F32.BF16 R56, R8, R18, R52 ;  /* 0x000000120838723c */ /* 0x000fe20000041834 */
[----:B------:R-:W-:-:S02]  /*e7c0*/  MOV R3, R183 ;  /* 0x000000b700037202 */ /* 0x000fc40000000f00 */
[----:B------:R-:W-:Y:S02]  /*e7d0*/  MOV R137, R164 ;  /* 0x000000a400897202 */ /* 0x000fe40000000f00 */
[----:B------:R-:W-:Y:S02]  /*e7e0*/  MOV R135, R165 ;  /* 0x000000a500877202 */ /* 0x000fe40000000f00 */
[----:B------:R-:W-:Y:S01]  /*e7f0*/  MOV R155, R166 ;  /* 0x000000a6009b7202 */ /* 0x000fe20000000f00 */
[-C--:B------:R-:W-:Y:S08]  /*e800*/  HMMA.16816.F32.BF16 R148, R8, R20.reuse, R148 ;  /* 0x000000140894723c */ /* 0x080ff00000041894 */
[C---:B------:R-:W-:Y:S08]  /*e810*/  HMMA.16816.F32.BF16 R144, R4.reuse, R20, R144 ;  /* 0x000000140490723c */ /* 0x040ff00000041890 */
[----:B------:R-:W-:Y:S01]  /*e820*/  HMMA.16816.F32.BF16 R156, R4, R22, R156 ;  /* 0x00000016049c723c */ /* 0x000fe2000004189c */
[----:B------:R-:W1:Y:S07]  /*e830*/  LDSM.16.MT88.4 R20, [R225+0xf000] ;  /* 0x00f00000e114783b */ /* 0x000e6e0000004200 */
[C---:B------:R-:W-:Y:S07]  /*e840*/  HMMA.16816.F32.BF16 R180, R8.reuse, R12, R48 ;  /* 0x0000000c08b4723c */ /* 0x040fee0000041830 */
[----:B------:R-:W-:Y:S01]  /*e850*/  IMAD.MOV.U32 R48, RZ, RZ, R27 ;  /* 0x000000ffff307224 */ /* 0x000fe200078e001b */
[----:B------:R-:W-:Y:S01]  /*e860*/  HMMA.16816.F32.BF16 R52, R8, R14, R68 ;  /* 0x0000000e0834723c */ /* 0x000fe20000041844 */
[----:B------:R-:W-:Y:S01]  /*e870*/  MOV R49, R28 ;  /* 0x0000001c00317202 */ /* 0x000fe20000000f00 */
[----:B------:R-:W2:Y:S01]  /*e880*/  LDSM.16.MT88.4 R24, [R227+0xd000] ;  /* 0x00d00000e318783b */ /* 0x000ea20000004200 */
[----:B------:R-:W-:-:S02]  /*e890*/  MOV R50, R29 ;  /* 0x0000001d00327202 */ /* 0x000fc40000000f00 */
[----:B------:R-:W-:Y:S02]  /*e8a0*/  MOV R51, R30 ;  /* 0x0000001e00337202 */ /* 0x000fe40000000f00 */
[----:B------:R-:W-:Y:S01]  /*e8b0*/  MOV R70, R31 ;  /* 0x0000001f00467202 */ /* 0x000fe20000000f00 */
[-C--:B------:R-:W-:Y:S01]  /*e8c0*/  HMMA.16816.F32.BF16 R164, R8, R16.reuse, R72 ;  /* 0x0000001008a4723c */ /* 0x080fe20000041848 */
[----:B------:R-:W-:Y:S07]  /*e8d0*/  LDSM.16.MT88.4 R28, [R227+0xf000] ;  /* 0x00f00000e31c783b */ /* 0x000fee0000004200 */
[C---:B------:R-:W-:Y:S08]  /*e8e0*/  HMMA.16816.F32.BF16 R64, R4.reuse, R16, R64 ;  /* 0x000000100440723c */ /* 0x040ff00000041840 */
[C---:B------:R-:W-:Y:S01]  /*e8f0*/  HMMA.16816.F32.BF16 R60, R4.reuse, R18, R60 ;  /* 0x00000012043c723c */ /* 0x040fe2000004183c */
[----:B------:R-:W3:Y:S07]  /*e900*/  LDSM.16.MT88.4 R16, [R226+0xf000] ;  /* 0x00f00000e210783b */ /* 0x000eee0000004200 */
[C---:B------:R-:W-:Y:S08]  /*e910*/  HMMA.16816.F32.BF16 R44, R4.reuse, R12, R44 ;  /* 0x0000000c042c723c */ /* 0x040ff0000004182c */
[----:B------:R-:W-:Y:S01]  /*e920*/  HMMA.16816.F32.BF16 R188, R4, R14, R188 ;  /* 0x0000000e04bc723c */ /* 0x000fe200000418bc */
[----:B------:R-:W4:Y:S01]  /*e930*/  LDSM.16.MT88.4 R12, [R228+0xf000] ;  /* 0x00f00000e40c783b */ /* 0x000f220000004200 */
[----:B------:R-:W-:-:S06]  /*e940*/  IMAD.MOV.U32 R71, RZ, RZ, R36 ;  /* 0x000000ffff477224 */ /* 0x000fcc00078e0024 */
[C---:B-1----:R-:W-:Y:S08]  /*e950*/  HMMA.16816.F32.BF16 R72, R4.reuse, R20, R76 ;  /* 0x000000140448723c */ /* 0x042ff0000004184c */
[C---:B--2---:R-:W-:Y:S08]  /*e960*/  HMMA.16816.F32.BF16 R192, R4.reuse, R24, R192 ;  /* 0x0000001804c0723c */ /* 0x044ff000000418c0 */
[C---:B------:R-:W-:Y:S08]  /*e970*/  HMMA.16816.F32.BF16 R204, R4.reuse, R26, R204 ;  /* 0x0000001a04cc723c */ /* 0x040ff000000418cc */
[C---:B------:R-:W-:Y:S08]  /*e980*/  HMMA.16816.F32.BF16 R76, R4.reuse, R22, R112 ;  /* 0x00000016044c723c */ /* 0x040ff00000041870 */
[C---:B---3--:R-:W-:Y:S08]  /*e990*/  HMMA.16816.F32.BF16 R88, R4.reuse, R16, R88 ;  /* 0x000000100458723c */ /* 0x048ff00000041858 */
[C---:B------:R-:W-:Y:S08]  /*e9a0*/  HMMA.16816.F32.BF16 R92, R4.reuse, R18, R92 ;  /* 0x00000012045c723c */ /* 0x040ff0000004185c */
[C---:B----4-:R-:W-:Y:S08]  /*e9b0*/  HMMA.16816.F32.BF16 R104, R4.reuse, R12, R104 ;  /* 0x0000000c0468723c */ /* 0x050ff00000041868 */
[C---:B------:R-:W-:Y:S08]  /*e9c0*/  HMMA.16816.F32.BF16 R108, R4.reuse, R14, R108 ;  /* 0x0000000e046c723c */ /* 0x040ff0000004186c */
[C---:B------:R-:W-:Y:S08]  /*e9d0*/  HMMA.16816.F32.BF16 R120, R4.reuse, R28, R120 ;  /* 0x0000001c0478723c */ /* 0x040ff00000041878 */
[----:B------:R-:W-:Y:S07]  /*e9e0*/  HMMA.16816.F32.BF16 R36, R4, R30, R124 ;  /* 0x0000001e0424723c */ /* 0x000fee000004187c */
[----:B------:R-:W-:Y:S01]  /*e9f0*/  MOV R126, R152 ;  /* 0x00000098007e7202 */ /* 0x000fe20000000f00 */
[----:B------:R-:W-:Y:S01]  /*ea00*/  IMAD.MOV.U32 R124, RZ, RZ, R154 ;  /* 0x000000ffff7c7224 */ /* 0x000fe200078e009a */
[----:B------:R-:W-:-:S02]  /*ea10*/  MOV R125, R153 ;  /* 0x00000099007d7202 */ /* 0x000fc40000000f00 */
[----:B------:R-:W-:Y:S02]  /*ea20*/  MOV R6, R155 ;  /* 0x0000009b00067202 */ /* 0x000fe40000000f00 */
[----:B------:R-:W1:Y:S01]  /*ea30*/  LDSM.16.MT88.4 R152, [R225+0xd800] ;  /* 0x00d80000e198783b */ /* 0x000e620000004200 */
[C---:B------:R-:W-:Y:S01]  /*ea40*/  HMMA.16816.F32.BF16 R196, R8.reuse, R24, R196 ;  /* 0x0000001808c4723c */ /* 0x040fe200000418c4 */
[----:B------:R-:W-:Y:S02]  /*ea50*/  MOV R7, R70 ;  /* 0x0000004600077202 */ /* 0x000fe40000000f00 */
[----:B------:R-:W-:Y:S02]  /*ea60*/  MOV R112, R71 ;  /* 0x0000004700707202 */ /* 0x000fe40000000f00 */
[----:B------:R-:W-:Y:S01]  /*ea70*/  MOV R127, R0 ;  /* 0x00000000007f7202 */ /* 0x000fe20000000f00 */
[----:B------:R-:W-:Y:S01]  /*ea80*/  MUFU.EX2 R209, R209 ;  /* 0x000000d100d17308 */ /* 0x000fe20000000800 */
[----:B------:R-:W-:Y:S01]  /*ea90*/  MOV R0, R135 ;  /* 0x0000008700007202 */ /* 0x000fe20000000f00 */
[----:B------:R-:W-:Y:S01]  /*eaa0*/  HMMA.16816.F32.BF16 R24, R8, R26, R200 ;  /* 0x0000001a0818723c */ /* 0x000fe200000418c8 */
[----:B------:R-:W-:-:S05]  /*eab0*/  MOV R4, R136 ;  /* 0x0000008800047202 */ /* 0x000fca0000000f00 */
[----:B------:R-:W-:Y:S01]  /*eac0*/  MUFU.EX2 R135, R162 ;  /* 0x000000a200877308 */ /* 0x000fe20000000800 */
[----:B------:R-:W-:Y:S01]  /*ead0*/  MOV R201, R137 ;  /* 0x0000008900c97202 */ /* 0x000fe20000000f00 */
[----:B------:R-:W-:Y:S01]  /*eae0*/  IMAD.MOV.U32 R202, RZ, RZ, R138 ;  /* 0x000000ffffca7224 */ /* 0x000fe200078e008a */
[----:B------:R-:W-:Y:S01]  /*eaf0*/  MOV R203, R139 ;  /* 0x0000008b00cb7202 */ /* 0x000fe20000000f00 */
[C---:B------:R-:W-:Y:S04]  /*eb00*/  HMMA.16816.F32.BF16 R68, R8.reuse, R20, R140 ;  /* 0x000000140844723c */ /* 0x040fe8000004188c */
[----:B------:R-:W-:Y:S04]  /*eb10*/  MUFU.EX2 R137, R170 ;  /* 0x000000aa00897308 */ /* 0x000fe80000000800 */
[----:B------:R-:W-:Y:S04]  /*eb20*/  HMMA.16816.F32.BF16 R116, R8, R28, R116 ;  /* 0x0000001c0874723c */ /* 0x000fe80000041874 */
[----:B------:R-:W2:Y:S08]  /*eb30*/  MUFU.EX2 R139, R168 ;  /* 0x000000a8008b7308 */ /* 0x000eb00000000800 */
[----:B------:R-:W-:Y:S08]  /*eb40*/  MUFU.EX2 R140, R163 ;  /* 0x000000a3008c7308 */ /* 0x000ff00000000800 */
[----:B------:R-:W3:Y:S08]  /*eb50*/  MUFU.EX2 R138, R169 ;  /* 0x000000a9008a7308 */ /* 0x000ef00000000800 */
[----:B------:R-:W4:Y:S08]  /*eb60*/  MUFU.EX2 R136, R161 ;  /* 0x000000a100887308 */ /* 0x000f300000000800 */
[----:B------:R-:W-:Y:S08]  /*eb70*/  MUFU.EX2 R215, R215 ;  /* 0x000000d700d77308 */ /* 0x000ff00000000800 */
[----:B------:R-:W-:Y:S08]  /*eb80*/  MUFU.EX2 R213, R213 ;  /* 0x000000d500d57308 */ /* 0x000ff00000000800 */
[----:B------:R-:W-:Y:S08]  /*eb90*/  MUFU.EX2 R208, R208 ;  /* 0x000000d000d07308 */ /* 0x000ff00000000800 */
[----:B------:R-:W-:Y:S08]  /*eba0*/  MUFU.EX2 R28, R160 ;  /* 0x000000a0001c7308 */ /* 0x000ff00000000800 */
[----:B------:R-:W-:Y:S08]  /*ebb0*/  MUFU.EX2 R223, R223 ;  /* 0x000000df00df7308 */ /* 0x000ff00000000800 */
[----:B------:R-:W-:Y:S08]  /*ebc0*/  MUFU.EX2 R219, R219 ;  /* 0x000000db00db7308 */ /* 0x000ff00000000800 */
[----:B------:R-:W-:Y:S08]  /*ebd0*/  MUFU.EX2 R216, R216 ;  /* 0x000000d800d87308 */ /* 0x000ff00000000800 */
[----:B------:R-:W1:Y:S01]  /*ebe0*/  MUFU.EX2 R212, R212 ;  /* 0x000000d400d47308 */ /* 0x000e620000000800 */
[----:B------:R-:W-:Y:S01]  /*ebf0*/  MOV R113, R48 ;  /* 0x0000003000717202 */ /* 0x000fe20000000f00 */
[----:B------:R-:W-:Y:S01]  /*ec00*/  IMAD.MOV.U32 R115, RZ, RZ, R50 ;  /* 0x000000ffff737224 */ /* 0x000fe200078e0032 */
[----:B------:R-:W-:-:S02]  /*ec10*/  MOV R114, R49 ;  /* 0x0000003100727202 */ /* 0x000fc40000000f00 */
[----:B------:R-:W-:Y:S02]  /*ec20*/  MOV R5, R51 ;  /* 0x0000003300057202 */ /* 0x000fe40000000f00 */
[----:B------:R-:W-:Y:S01]  /*ec30*/  HMMA.16816.F32.BF16 R48, R8, R22, R128 ;  /* 0x000000160830723c */ /* 0x000fe20000041880 */
[----:B------:R-:W-:Y:S01]  /*ec40*/  MOV R143, R127 ;  /* 0x0000007f008f7202 */ /* 0x000fe20000000f00 */
[----:B------:R-:W-:Y:S01]  /*ec50*/  FADD.FTZ R0, R0, R134 ;  /* 0x0000008600007221 */ /* 0x000fe20000010000 */
[----:B------:R-:W-:Y:S01]  /*ec60*/  MOV R200, R201 ;  /* 0x000000c900c87202 */ /* 0x000fe20000000f00 */
[----:B------:R-:W-:-:S04]  /*ec70*/  FADD.FTZ R3, R3, R133 ;  /* 0x0000008503037221 */ /* 0x000fc80000010000 */
[----:B------:R-:W-:Y:S01]  /*ec80*/  HMMA.16816.F32.BF16 R20, R8, R16, R100 ;  /* 0x000000100814723c */ /* 0x000fe20000041864 */
[----:B--2---:R-:W-:Y:S02]  /*ec90*/  F2FP.BF16.PACK_AB R128, R139, R137 ;  /* 0x000000898b80723e */ /* 0x004fe400000010ff */
[----:B------:R-:W-:Y:S02]  /*eca0*/  F2FP.BF16.PACK_AB R129, R209, R214 ;  /* 0x000000d6d181723e */ /* 0x000fe400000010ff */
[----:B---3--:R-:W-:-:S03]  /*ecb0*/  F2FP.BF16.PACK_AB R130, R138, R140 ;  /* 0x0000008c8a82723e */ /* 0x008fc600000010ff */
[C---:B------:R-:W-:Y:S01]  /*ecc0*/  HMMA.16816.F32.BF16 R100, R8.reuse, R12, R84 ;  /* 0x0000000c0864723c */ /* 0x040fe20000041854 */
[----:B----4-:R-:W-:Y:S02]  /*ecd0*/  F2FP.BF16.PACK_AB R131, R136, R135 ;  /* 0x000000878883723e */ /* 0x010fe400000010ff */
[----:B-1----:R-:W-:Y:S02]  /*ece0*/  F2FP.BF16.PACK_AB R127, R212, R216 ;  /* 0x000000d8d47f723e */ /* 0x002fe400000010ff */
[----:B------:R-:W-:Y:S02]  /*ecf0*/  MOV R201, R202 ;  /* 0x000000ca00c97202 */ /* 0x000fe40000000f00 */
[----:B------:R-:W-:Y:S01]  /*ed00*/  IMAD.MOV.U32 R87, RZ, RZ, R124 ;  /* 0x000000ffff577224 */ /* 0x000fe200078e007c */
[----:B------:R-:W-:Y:S01]  /*ed10*/  HMMA.16816.F32.BF16 R16, R8, R18, R96 ;  /* 0x000000120810723c */ /* 0x000fe20000041860 */
[----:B------:R-:W-:Y:S02]  /*ed20*/  F2FP.BF16.PACK_AB R124, R213, R215 ;  /* 0x000000d7d57c723e */ /* 0x000fe400000010ff */
[----:B------:R-:W-:-:S05]  /*ed30*/  MOV R142, R171 ;  /* 0x000000ab008e7202 */ /* 0x000fca0000000f00 */
[----:B------:R-:W-:Y:S01]  /*ed40*/  HMMA.16816.F32.BF16 R40, R8, R30, R40 ;  /* 0x0000001e0828723c */ /* 0x000fe20000041828 */
[----:B------:R-:W-:Y:S01]  /*ed50*/  MOV R202, R203 ;  /* 0x000000cb00ca7202 */ /* 0x000fe20000000f00 */
[----:B------:R-:W1:Y:S01]  /*ed60*/  LDSM.16.MT88.4 R168, [R226+0xd800] ;  /* 0x00d80000e2a8783b */ /* 0x000e620000004200 */
[----:B------:R-:W-:-:S05]  /*ed70*/  IMAD.MOV.U32 R203, RZ, RZ, R4 ;  /* 0x000000ffffcb7224 */ /* 0x000fca00078e0004 */
[----:B------:R-:W-:Y:S01]  /*ed80*/  HMMA.16816.F32.BF16 R12, R8, R14, R80 ;  /* 0x0000000e080c723c */ /* 0x000fe20000041850 */
[----:B------:R-:W-:Y:S02]  /*ed90*/  FADD.FTZ R5, R5, R132 ;  /* 0x0000008405057221 */ /* 0x000fe40000010000 */
[----:B------:R-:W-:Y:S01]  /*eda0*/  FADD.FTZ R0, R176, R0 ;  /* 0x00000000b0007221 */ /* 0x000fe20000010000 */
[----:B------:R-:W-:Y:S01]  /*edb0*/  MOV R86, R6 ;  /* 0x0000000600567202 */ /* 0x000fe20000000f00 */
[----:B------:R-:W-:-:S03]  /*edc0*/  FADD.FTZ R4, R174, R3 ;  /* 0x00000003ae047221 */ /* 0x000fc60000010000 */
[-C--:B------:R-:W-:Y:S01]  /*edd0*/  HMMA.16816.F32.BF16 R148, R128, R152.reuse, R148 ;  /* 0x000000988094723c */ /* 0x080fe20000041894 */
[----:B------:R-:W-:Y:S01]  /*ede0*/  MOV R11, R125 ;  /* 0x0000007d000b7202 */ /* 0x000fe20000000f00 */
[----:B------:R-:W-:Y:S01]  /*edf0*/  FADD.FTZ R2, R178, R2 ;  /* 0x00000002b2027221 */ /* 0x000fe20000010000 */
[----:B------:R-:W-:Y:S01]  /*ee00*/  MOV R10, R126 ;  /* 0x0000007e000a7202 */ /* 0x000fe20000000f00 */
[----:B------:R-:W-:Y:S01]  /*ee10*/  IMAD.MOV.U32 R141, RZ, RZ, R184 ;  /* 0x000000ffff8d7224 */ /* 0x000fe200078e00b8 */
[----:B------:R-:W-:Y:S01]  /*ee20*/  F2FP.BF16.PACK_AB R125, R219, R223 ;  /* 0x000000dfdb7d723e */ /* 0x000fe200000010ff */
[----:B------:R-:W-:Y:S01]  /*ee30*/  LDSM.16.MT88.4 R80, [R225+0xf800] ;  /* 0x00f80000e150783b */ /* 0x000fe20000004200 */
[----:B------:R-:W-:Y:S01]  /*ee40*/  F2FP.BF16.PACK_AB R126, R28, R208 ;  /* 0x000000d01c7e723e */ /* 0x000fe200000010ff */
[----:B------:R-:W-:Y:S02]  /*ee50*/  FADD.FTZ R8, R177, R0 ;  /* 0x00000000b1087221 */ /* 0x000fe40000010000 */
[----:B------:R-:W-:Y:S01]  /*ee60*/  FADD.FTZ R3, R172, R5 ;  /* 0x00000005ac037221 */ /* 0x000fe20000010000 */
[----:B------:R-:W-:Y:S01]  /*ee70*/  MOV R133, R186 ;  /* 0x000000ba00857202 */ /* 0x000fe20000000f00 */
[----:B------:R-:W-:Y:S01]  /*ee80*/  FADD.FTZ R0, R175, R4 ;  /* 0x00000004af007221 */ /* 0x000fe20000010000 */
[----:B------:R-:W-:Y:S01]  /*ee90*/  MOV R134, R185 ;  /* 0x000000b900867202 */ /* 0x000fe20000000f00 */
[C---:B------:R-:W-:Y:S01]  /*eea0*/  HMMA.16816.F32.BF16 R144, R124.reuse, R152, R144 ;  /* 0x000000987c90723c */ /* 0x040fe20000041890 */
[----:B------:R-:W-:Y:S01]  /*eeb0*/  MOV R29, R201 ;  /* 0x000000c9001d7202 */ /* 0x000fe20000000f00 */
[----:B------:R-:W-:Y:S06]  /*eec0*/  LDSM.16.MT88.4 R96, [R226+0xf800] ;  /* 0x00f80000e260783b */ /* 0x000fec0000004200 */
[-C--:B------:R-:W-:Y:S08]  /*eed0*/  HMMA.16816.F32.BF16 R156, R124, R154.reuse, R156 ;  /* 0x0000009a7c9c723c */ /* 0x080ff0000004189c */
[----:B------:R-:W-:Y:S07]  /*eee0*/  HMMA.16816.F32.BF16 R152, R128, R154, R32 ;  /* 0x0000009a8098723c */ /* 0x000fee0000041820 */
[----:B------:R-:W-:-:S02]  /*eef0*/  MOV R35, R7 ;  /* 0x0000000700237202 */ /* 0x000fc40000000f00 */
[----:B------:R-:W2:Y:S01]  /*ef00*/  LDSM.16.MT88.4 R4, [R227+0xf800] ;  /* 0x00f80000e304783b */ /* 0x000ea20000004200 */
[----:B------:R-:W-:Y:S01]  /*ef10*/  FADD.FTZ R2, R179, R2 ;  /* 0x00000002b3027221 */ /* 0x000fe20000010000 */
[----:B-1----:R-:W-:Y:S03]  /*ef20*/  HMMA.16816.F32.BF16 R160, R124, R168, R64 ;  /* 0x000000a87ca0723c */ /* 0x002fe60000041840 */
[----:B------:R-:W-:Y:S01]  /*ef30*/  FADD.FTZ R9, R200, R2 ;  /* 0x00000002c8097221 */ /* 0x000fe20000010000 */
[----:B------:R-:W-:-:S03]  /*ef40*/  MOV R2, R115 ;  /* 0x0000007300027202 */ /* 0x000fc60000000f00 */
[----:B------:R-:W-:Y:S02]  /*ef50*/  MOV R66, R86 ;  /* 0x0000005600427202 */ /* 0x000fe40000000f00 */
[----:B------:R-:W-:Y:S01]  /*ef60*/  MOV R33, R113 ;  /* 0x0000007100217202 */ /* 0x000fe20000000f00 */
[----:B------:R-:W-:Y:S02]  /*ef70*/  FADD.FTZ R2, R2, R8 ;  /* 0x0000000802027221 */ /* 0x000fe40000010000 */
[----:B------:R-:W-:Y:S02]  /*ef80*/  IMAD.MOV.U32 R34, RZ, RZ, R112 ;  /* 0x000000ffff227224 */ /* 0x000fe400078e0070 */
[----:B------:R-:W-:Y:S01]  /*ef90*/  FADD.FTZ R0, R66, R0 ;  /* 0x0000000042007221 */ /* 0x000fe20000010000 */
[-C--:B--2---:R-:W-:Y:S08]  /*efa0*/  HMMA.16816.F32.BF16 R120, R124, R4.reuse, R120 ;  /* 0x000000047c78723c */ /* 0x084ff00000041878 */
[----:B------:R-:W-:Y:S07]  /*efb0*/  HMMA.16816.F32.BF16 R116, R128, R4, R116 ;  /* 0x000000048074723c */ /* 0x000fee0000041874 */
[----:B------:R-:W-:-:S02]  /*efc0*/  FADD.FTZ R4, R33, R2 ;  /* 0x0000000221047221 */ /* 0x000fc40000010000 */
[----:B------:R-:W-:-:S04]  /*efd0*/  FADD.FTZ R2, R34, R0 ;  /* 0x0000000022027221 */ /* 0x000fc80000010000 */
[----:B------:R-:W-:-:S04]  /*efe0*/  FADD.FTZ R2, R220, R2 ;  /* 0x00000002dc027221 */ /* 0x000fc80000010000 */
[----:B------:R-:W-:-:S04]  /*eff0*/  FADD.FTZ R2, R221, R2 ;  /* 0x00000002dd027221 */ /* 0x000fc80000010000 */
[----:B------:R-:W-:Y:S02]  /*f000*/  FADD.FTZ R2, R244, R2 ;  /* 0x00000002f4027221 */ /* 0x000fe40000010000 */
[----:B------:R-:W2:Y:S01]  /*f010*/  LDL R244, [R1+0x1c] ;  /* 0x00001c0001f47983 */ /* 0x000ea20000100800 */
[----:B------:R-:W-:Y:S01]  /*f020*/  FADD.FTZ R3, R173, R3 ;  /* 0x00000003ad037221 */ /* 0x000fe20000010000 */
[----:B------:R-:W-:Y:S01]  /*f030*/  MOV R32, R114 ;  /* 0x0000007200207202 */ /* 0x000fe20000000f00 */
[----:B------:R-:W-:Y:S01]  /*f040*/  IMAD.MOV.U32 R67, RZ, RZ, R87 ;  /* 0x000000ffff437224 */ /* 0x000fe200078e0057 */
[----:B------:R-:W-:Y:S01]  /*f050*/  MOV R132, R187 ;  /* 0x000000bb00847202 */ /* 0x000fe20000000f00 */
[----:B------:R-:W-:Y:S02]  /*f060*/  LDSM.16.MT88.4 R112, [R228+0xf800] ;  /* 0x00f80000e470783b */ /* 0x000fe40000004200 */
[----:B------:R-:W-:Y:S02]  /*f070*/  FADD.FTZ R3, R67, R3 ;  /* 0x0000000343037221 */ /* 0x000fe40000010000 */
[----:B------:R-:W-:Y:S01]  /*f080*/  FADD.FTZ R5, R32, R9 ;  /* 0x0000000920057221 */ /* 0x000fe20000010000 */
[----:B------:R-:W-:Y:S01]  /*f090*/  MOV R30, R203 ;  /* 0x000000cb001e7202 */ /* 0x000fe20000000f00 */
[----:B------:R-:W-:Y:S01]  /*f0a0*/  FADD.FTZ R0, R35, R3 ;  /* 0x0000000323007221 */ /* 0x000fe20000010000 */
[----:B------:R-:W-:Y:S01]  /*f0b0*/  MOV R31, R202 ;  /* 0x000000ca001f7202 */ /* 0x000fe20000000f00 */
[----:B------:R-:W-:Y:S01]  /*f0c0*/  FADD.FTZ R5, R132, R5 ;  /* 0x0000000584057221 */ /* 0x000fe20000010000 */
[----:B------:R-:W1:Y:S01]  /*f0d0*/  LDSM.16.MT88.4 R184, [R228+0xd800] ;  /* 0x00d80000e4b8783b */ /* 0x000e620000004200 */
[----:B------:R-:W-:-:S02]  /*f0e0*/  FADD.FTZ R3, R222, R4 ;  /* 0x00000004de037221 */ /* 0x000fc40000010000 */
[----:B------:R-:W-:Y:S01]  /*f0f0*/  FADD.FTZ R0, R210, R0 ;  /* 0x00000000d2007221 */ /* 0x000fe20000010000 */
[----:B------:R-:W3:Y:S01]  /*f100*/  LDSM.16.MT88.4 R200, [R227+0xd800] ;  /* 0x00d80000e3c8783b */ /* 0x000ee20000004200 */
        /* <DEDUP_REMOVED lines=30> */
[----:B------:R-:W-:Y:S01]  /*f2f0*/  HMMA.16816.F32.BF16 R172, R124, R170, R60 ;  /* 0x000000aa7cac723c */ /* 0x000fe2000004183c */
[----:B------:R-:W-:-:S02]  /*f300*/  MOV R137, R141 ;  /* 0x0000008d00897202 */ /* 0x000fc40000000f00 */
[----:B------:R-:W-:-:S05]  /*f310*/  MOV R134, R142 ;  /* 0x0000008e00867202 */ /* 0x000fca0000000f00 */
[----:B-1----:R-:W-:Y:S01]  /*f320*/  HMMA.16816.F32.BF16 R176, R124, R184, R44 ;  /* 0x000000b87cb0723c */ /* 0x002fe2000004182c */
[----:B------:R-:W-:-:S07]  /*f330*/  MOV R135, R143 ;  /* 0x0000008f00877202 */ /* 0x000fce0000000f00 */
        /* <DEDUP_REMOVED lines=23> */
[----:B--2---:R-:W-:Y:S01]  /*f4b0*/  MOV R136, R244 ;  /* 0x000000f400887202 */ /* 0x004fe20000000f00 */
[----:B------:R-:W-:Y:S06]  /*f4c0*/  @!P0 BRA `(.L_x_558) ;  /* 0x0000687000008947 */ /* 0x000fec0003800000 */
[----:B----4-:R-:W2:Y:S04]  /*f4d0*/  LDL.64 R30, [R1+0x30] ;  /* 0x00003000011e7983 */ /* 0x010ea80000100a00 */
[----:B------:R-:W3:Y:S01]  /*f4e0*/  LDL.64 R142, [R1+0x28] ;  /* 0x00002800018e7983 */ /* 0x000ee20000100a00 */
[----:B------:R-:W-:Y:S01]  /*f4f0*/  UIADD3 UR23, UR8, -0x3, URZ ;  /* 0xfffffffd08177890 */ /* 0x000fe2000fffe03f */
[----:B------:R-:W-:-:S04]  /*f500*/  DEPBAR.LE SB0, 0x0 ;  /* 0x000080000000791a */ /* 0x000fc80000000000 */
[----:B------:R-:W-:Y:S01]  /*f510*/  USHF.R.S32.HI UR15, URZ, 0x1f, UR23 ;  /* 0x0000001f3f0f7899 */ /* 0x000fe20008011417 */
[----:B------:R-:W-:Y:S01]  /*f520*/  BAR.SYNC.DEFER_BLOCKING 0x0 ;  /* 0x0000000000007b1d */ /* 0x000fe20000010000 */
[----:B------:R-:W-:-:S05]  /*f530*/  UISETP.GT.AND UP0, UPT, UR23, UR9, UPT ;  /* 0x000000091700728c */ /* 0x000fca000bf04270 */
[----:B------:R-:W-:Y:S02]  /*f540*/  ULDC.64 UR4, c[0x0][0x1a0] ;  /* 0x0000680000047ab9 */ /* 0x000fe40000000a00 */
[----:B------:R-:W-:Y:S02]  /*f550*/  UIMAD UR15, UR15, UR4, URZ ;  /* 0x000000040f0f72a4 */ /* 0x000fe4000f8e023f */
[----:B------:R-:W-:Y:S02]  /*f560*/  UIMAD.WIDE.U32 UR24, UR23, UR4, URZ ;  /* 0x00000004171872a5 */ /* 0x000fe4000f8e003f */
[----:B------:R-:W-:-:S04]  /*f570*/  UIMAD UR5, UR23, UR5, UR15 ;  /* 0x00000005170572a4 */ /* 0x000fc8000f8e020f */
[----:B------:R-:W-:Y:S01]  /*f580*/  UIADD3 UR5, UR25, UR5, URZ ;  /* 0x0000000519057290 */ /* 0x000fe2000fffe03f */
[----:B------:R-:W-:Y:S02]  /*f590*/  IMAD.U32 R4, RZ, RZ, UR24 ;  /* 0x00000018ff047e24 */ /* 0x000fe4000f8e00ff */
[----:B------:R-:W-:-:S03]  /*f5a0*/  IMAD.U32 R5, RZ, RZ, UR25 ;  /* 0x00000019ff057e24 */ /* 0x000fc6000f8e00ff */
[----:B------:R-:W-:Y:S01]  /*f5b0*/  MOV R0, UR5 ;  /* 0x0000000500007c02 */ /* 0x000fe20008000f00 */
[----:B------:R-:W-:Y:S01]  /*f5c0*/  @P3 STS.128 [R243+0xc000], RZ ;  /* 0x00c000fff3003388 */ /* 0x000fe20000000c00 */
[----:B--2---:R-:W-:-:S04]  /*f5d0*/  LEA R3, P0, R4, R30, 0x6 ;  /* 0x0000001e04037211 */ /* 0x004fc800078030ff */
[----:B---3--:R-:W-:Y:S02]  /*f5e0*/  LEA.HI.X R4, R4, R143, R0, 0x6, P0 ;  /* 0x0000008f04047211 */ /* 0x008fe400000f3400 */
[C---:B------:R-:W-:Y:S02]  /*f5f0*/  @!P3 LEA R6, P0, R3.reuse, c[0x0][0x170], 0x1 ;  /* 0x00005c000306ba11 */ /* 0x040fe400078008ff */
[C---:B------:R-:W-:Y:S02]  /*f600*/  @!P2 LEA R14, P1, R3.reuse, c[0x0][0x170], 0x1 ;  /* 0x00005c00030eaa11 */ /* 0x040fe400078208ff */
[C---:B------:R-:W-:Y:S02]  /*f610*/  IADD3 R2, P6, R3.reuse, UR21, RZ ;  /* 0x0000001503027c10 */ /* 0x040fe4000ffde0ff */
[C-C-:B------:R-:W-:Y:S02]  /*f620*/  @!P3 LEA.HI.X R7, R3.reuse, c[0x0][0x174], R4.reuse, 0x1, P0 ;  /* 0x00005d000307ba11 */ /* 0x140fe400000f0c04 */
[----:B------:R-:W-:-:S02]  /*f630*/  @!P2 LEA.HI.X R15, R3, c[0x0][0x174], R4, 0x1, P1 ;  /* 0x00005d00030faa11 */ /* 0x000fc400008f0c04 */
[C---:B------:R-:W-:Y:S01]  /*f640*/  @!P3 LEA R16, P5, R2.reuse, c[0x0][0x170], 0x1 ;  /* 0x00005c000210ba11 */ /* 0x040fe200078a08ff */
[----:B------:R-:W-:Y:S01]  /*f650*/  @!PT LDS RZ, [RZ] ;  /* 0x00000000fffff984 */ /* 0x000fe20000000800 */
[----:B------:R-:W-:Y:S01]  /*f660*/  @!PT LDS RZ, [RZ] ;  /* 0x00000000fffff984 */ /* 0x000fe20000000800 */
[----:B------:R-:W-:Y:S01]  /*f670*/  @!PT LDS RZ, [RZ] ;  /* 0x00000000fffff984 */ /* 0x000fe20000000800 */
[----:B------:R1:W-:Y:S01]  /*f680*/  @!P3 LDGSTS.E.BYPASS.LTC128B.128 [R243+0xc000], [R6.64] ;  /* 0x0c00000006f3bfae */ /* 0x0003e2000b901d52 */
[----:B------:R-:W-:Y:S02]  /*f690*/  @!P2 LEA R12, P0, R2, c[0x0][0x170], 0x1 ;  /* 0x00005c00020caa11 */ /* 0x000fe400078008ff */
[----:B------:R-:W-:Y:S01]  /*f6a0*/  IADD3.X R4, R4, UR10, RZ, P6, !PT ;  /* 0x0000000a04047c10 */ /* 0x000fe2000b7fe4ff */
[----:B------:R-:W-:Y:S01]  /*f6b0*/  @P2 STS.128 [R243+0xe000], RZ ;  /* 0x00e000fff3002388 */ /* 0x000fe20000000c00 */
[C---:B------:R-:W-:Y:S02]  /*f6c0*/  IADD3 R0, P4, R2.reuse, UR21, RZ ;  /* 0x0000001502007c10 */ /* 0x040fe4000ff9e0ff */
[C-C-:B------:R-:W-:Y:S01]  /*f6d0*/  @!P3 LEA.HI.X R17, R2.reuse, c[0x0][0x174], R4.reuse, 0x1, P5 ;  /* 0x00005d000211ba11 */ /* 0x140fe200028f0c04 */
[----:B------:R-:W-:Y:S01]  /*f6e0*/  @!PT LDS RZ, [RZ] ;  /* 0x00000000fffff984 */ /* 0x000fe20000000800 */
[----:B------:R-:W-:Y:S01]  /*f6f0*/  @!PT LDS RZ, [RZ] ;  /* 0x00000000fffff984 */ /* 0x000fe20000000800 */
[----:B------:R-:W-:Y:S01]  /*f700*/  @!PT LDS RZ, [RZ] ;  /* 0x00000000fffff984 */ /* 0x000fe20000000800 */
[----:B------:R2:W-:Y:S01]  /*f710*/  @!P2 LDGSTS.E.BYPASS.LTC128B.128 [R243+0xe000], [R14.64+0x80] ;  /* 0x0e0000800ef3afae */ /* 0x0005e2000b901d52 */
[----:B------:R-:W-:-:S02]  /*f720*/  @!P2 LEA.HI.X R13, R2, c[0x0][0x174], R4, 0x1, P0 ;  /* 0x00005d00020daa11 */ /* 0x000fc400000f0c04 */
[----:B------:R-:W-:Y:S01]  /*f730*/  IADD3 R3, P1, R0, UR21, RZ ;  /* 0x0000001500037c10 */ /* 0x000fe2000ff3e0ff */
[----:B------:R-:W-:Y:S01]  /*f740*/  @P3 STS.128 [R243+0xc800], RZ ;  /* 0x00c800fff3003388 */ /* 0x000fe20000000c00 */
[----:B------:R-:W-:Y:S02]  /*f750*/  IADD3.X R2, R4, UR10, RZ, P4, !PT ;  /* 0x0000000a04027c10 */ /* 0x000fe4000a7fe4ff */
[----:B------:R-:W-:Y:S01]  /*f760*/  @!P3 LEA R10, P5, R0, c[0x0][0x170], 0x1 ;  /* 0x00005c00000aba11 */ /* 0x000fe200078a08ff */
[----:B------:R-:W-:Y:S01]  /*f770*/  @!PT LDS RZ, [RZ] ;  /* 0x00000000fffff984 */ /* 0x000fe20000000800 */
[----:B------:R-:W-:Y:S01]  /*f780*/  @!PT LDS RZ, [RZ] ;  /* 0x00000000fffff984 */ /* 0x000fe20000000800 */
[----:B------:R-:W-:Y:S01]  /*f790*/  @!PT LDS RZ, [RZ] ;  /* 0x00000000fffff984 */ /* 0x000fe20000000800 */
[----:B------:R3:W-:Y:S01]  /*f7a0*/  @!P3 LDGSTS.E.BYPASS.LTC128B.128 [R243+0xc800], [R16.64] ;  /* 0x0c80000010f3bfae */ /* 0x0007e2000b901d52 */
[----:B------:R-:W-:Y:S02]  /*f7b0*/  @!P3 LEA R8, P4, R3, c[0x0][0x170], 0x1 ;  /* 0x00005c000308ba11 */ /* 0x000fe400078808ff */
[----:B------:R-:W-:Y:S01]  /*f7c0*/  IADD3.X R5, R2, UR10, RZ, P1, !PT ;  /* 0x0000000a02057c10 */ /* 0x000fe20008ffe4ff */
[----:B------:R-:W-:Y:S01]  /*f7d0*/  @P2 STS.128 [R243+0xe800], RZ ;  /* 0x00e800fff3002388 */ /* 0x000fe20000000c00 */
[----:B------:R-:W-:-:S02]  /*f7e0*/  @!P3 LEA.HI.X R11, R0, c[0x0][0x174], R2, 0x1, P5 ;  /* 0x00005d00000bba11 */ /* 0x000fc400028f0c02 */
[C---:B------:R-:W-:Y:S01]  /*f7f0*/  @!P2 LEA R4, P1, R3.reuse, c[0x0][0x170], 0x1 ;  /* 0x00005c000304aa11 */ /* 0x040fe200078208ff */
[----:B------:R-:W-:Y:S01]  /*f800*/  @!PT LDS RZ, [RZ] ;  /* 0x00000000fffff984 */ /* 0x000fe20000000800 */
[----:B------:R-:W-:Y:S01]  /*f810*/  @!PT LDS RZ, [RZ] ;  /* 0x00000000fffff984 */ /* 0x000fe20000000800 */
[----:B------:R-:W-:Y:S01]  /*f820*/  @!PT LDS RZ, [RZ] ;  /* 0x00000000fffff984 */ /* 0x000fe20000000800 */
[----:B------:R2:W-:Y:S01]  /*f830*/  @!P2 LDGSTS.E.BYPASS.LTC128B.128 [R243+0xe800], [R12.64+0x80] ;  /* 0x0e8000800cf3afae */ /* 0x0005e2000b901d52 */
[C-C-:B------:R-:W-:Y:S02]  /*f840*/  @!P3 LEA.HI.X R9, R3.reuse, c[0x0][0x174], R5.reuse, 0x1, P4 ;  /* 0x00005d000309ba11 */ /* 0x140fe400020f0c05 */
[C---:B-1----:R-:W-:Y:S01]  /*f850*/  @!P2 LEA R6, P0, R0.reuse, c[0x0][0x170], 0x1 ;  /* 0x00005c000006aa11 */ /* 0x042fe200078008ff */
[----:B------:R-:W-:Y:S01]  /*f860*/  @P3 STS.128 [R243+0xd000], RZ ;  /* 0x00d000fff3003388 */ /* 0x000fe20000000c00 */
[----:B------:R-:W-:Y:S02]  /*f870*/  @!P2 LEA.HI.X R5, R3, c[0x0][0x174], R5, 0x1, P1 ;  /* 0x00005d000305aa11 */ /* 0x000fe400008f0c05 */
[----:B------:R-:W-:Y:S01]  /*f880*/  @!P2 LEA.HI.X R7, R0, c[0x0][0x174], R2, 0x1, P0 ;  /* 0x00005d000007aa11 */ /* 0x000fe200000f0c02 */
[----:B------:R-:W-:Y:S01]  /*f890*/  @!PT LDS RZ, [RZ] ;  /* 0x00000000fffff984 */ /* 0x000fe20000000800 */
[----:B------:R-:W-:Y:S01]  /*f8a0*/  @!PT LDS RZ, [RZ] ;  /* 0x00000000fffff984 */ /* 0x000fe20000000800 */
[----:B------:R-:W-:Y:S01]  /*f8b0*/  @!PT LDS RZ, [RZ] ;  /* 0x00000000fffff984 */ /* 0x000fe20000000800 */
[----:B------:R1:W-:Y:S01]  /*f8c0*/  @!P3 LDGSTS.E.BYPASS.LTC128B.128 [R243+0xd000], [R10.64] ;  /* 0x0d0000000af3bfae */ /* 0x0003e2000b901d52 */
[----:B------:R-:W-:-:S03]  /*f8d0*/  PLOP3.LUT P0, PT, PT, PT, UP0, 0x80, 0x0 ;  /* 0x000000000000781c */ /* 0x000fc60003f0f008 */
        /* <DEDUP_REMOVED lines=15> */
[----:B--2--5:R-:W-:Y:S04]  /*f9d0*/  LDSM.16.M88.4 R12, [R231+0x2000] ;  /* 0x00200000e70c783b */ /* 0x024fe80000000200 */
[----:B------:R-:W2:Y:S04]  /*f9e0*/  LDSM.16.M88.4 R36, [R224+0x9800] ;  /* 0x00980000e024783b */ /* 0x000ea80000000200 */
[----:B---3--:R-:W3:Y:S04]  /*f9f0*/  LDSM.16.M88.4 R16, [R231] ;  /* 0x00000000e710783b */ /* 0x008ee80000000200 */
[----:B------:R-:W3:Y:S04]  /*fa00*/  LDSM.16.M88.4 R40, [R224+0x9000] ;  /* 0x00900000e028783b */ /* 0x000ee80000000200 */
[----:B------:R-:W-:Y:S04]  /*fa10*/  LDSM.16.M88.4 R20, [R240] ;  /* 0x00000000f014783b */ /* 0x000fe80000000200 */
[----:B-1----:R-:W-:Y:S04]  /*fa20*/  LDSM.16.M88.4 R8, [R232] ;  /* 0x00000000e808783b */ /* 0x002fe80000000200 */
[----:B----4-:R-:W1:Y:S04]  /*fa30*/  LDSM.16.M88.4 R4, [R232+0x2000] ;  /* 0x00200000e804783b */ /* 0x010e680000000200 */
[----:B------:R-:W4:Y:S04]  /*fa40*/  LDSM.16.M88.4 R48, [R224+0x8000] ;  /* 0x00800000e030783b */ /* 0x000f280000000200 */
[----:B------:R-:W4:Y:S04]  /*fa50*/  LDSM.16.M88.4 R44, [R224+0x8800] ;  /* 0x00880000e02c783b */ /* 0x000f280000000200 */
[----:B------:R-:W4:Y:S04]  /*fa60*/  LDSM.16.M88.4 R24, [R241] ;  /* 0x00000000f118783b */ /* 0x000f280000000200 */
[----:B------:R-:W4:Y:S01]  /*fa70*/  LDSM.16.M88.4 R32, [R235] ;  /* 0x00000000eb20783b */ /* 0x000f220000000200 */
[-C--:B--2---:R-:W-:Y:S03]  /*fa80*/  HMMA.16816.F32.BF16 R52, R12, R36.reuse, RZ ;  /* 0x000000240c34723c */ /* 0x084fe600000418ff */
[----:B------:R-:W2:Y:S04]  /*fa90*/  LDSM.16.M88.4 R28, [R242] ;  /* 0x00000000f21c783b */ /* 0x000ea80000000200 */
[----:B------:R-:W0:Y:S01]  /*faa0*/  LDGDEPBAR ;  /* 0x00000000000079af */ /* 0x000e220000000000 */
[----:B---3--:R-:W-:Y:S08]  /*fab0*/  HMMA.16816.F32.BF16 R56, R16, R36, RZ ;  /* 0x000000241038723c */ /* 0x008ff000000418ff */
[----:B------:R-:W-:Y:S08]  /*fac0*/  HMMA.16816.F32.BF16 R60, R12, R40, RZ ;  /* 0x000000280c3c723c */ /* 0x000ff000000418ff */
[-C--:B-1----:R-:W-:Y:S08]  /*fad0*/  HMMA.16816.F32.BF16 R52, R4, R20.reuse, R52 ;  /* 0x000000140434723c */ /* 0x082ff00000041834 */
[----:B------:R-:W-:Y:S08]  /*fae0*/  HMMA.16816.F32.BF16 R56, R8, R20, R56 ;  /* 0x000000140838723c */ /* 0x000ff00000041838 */
[-C--:B----4-:R-:W-:Y:S08]  /*faf0*/  HMMA.16816.F32.BF16 R208, R16, R48.reuse, RZ ;  /* 0x0000003010d0723c */ /* 0x090ff000000418ff */
[----:B------:R-:W-:Y:S01]  /*fb00*/  HMMA.16816.F32.BF16 R140, R12, R48, RZ ;  /* 0x000000300c8c723c */ /* 0x000fe200000418ff */
[----:B------:R-:W-:-:S07]  /*fb10*/  IMAD.MOV.U32 R20, RZ, RZ, R55 ;  /* 0x000000ffff147224 */ /* 0x000fce00078e0037 */
[----:B------:R-:W-:Y:S01]  /*fb20*/  HMMA.16816.F32.BF16 R136, R16, R44, RZ ;  /* 0x0000002c1088723c */ /* 0x000fe200000418ff */
[----:B------:R-:W-:Y:S02]  /*fb30*/  IMAD.MOV.U32 R37, RZ, RZ, R57 ;  /* 0x000000ffff257224 */ /* 0x000fe400078e0039 */
[----:B------:R-:W-:-:S05]  /*fb40*/  IMAD.MOV.U32 R36, RZ, RZ, R58 ;  /* 0x000000ffff247224 */ /* 0x000fca00078e003a */
[----:B------:R-:W-:Y:S07]  /*fb50*/  HMMA.16816.F32.BF16 R132, R12, R44, RZ ;  /* 0x0000002c0c84723c */ /* 0x000fee00000418ff */
[----:B------:R-:W-:Y:S01]  /*fb60*/  IMAD.MOV.U32 R44, RZ, RZ, R52 ;  /* 0x000000ffff2c7224 */ /* 0x000fe200078e0034 */
[----:B------:R-:W-:Y:S01]  /*fb70*/  HMMA.16816.F32.BF16 R64, R16, R40, RZ ;  /* 0x000000281040723c */ /* 0x000fe200000418ff */
[----:B------:R-:W-:-:S05]  /*fb80*/  MOV R45, R56 ;  /* 0x00000038002d7202 */ /* 0x000fca0000000f00 */
[----:B------:R-:W-:Y:S01]  /*fb90*/  IMAD.MOV.U32 R21, RZ, RZ, R45 ;  /* 0x000000ffff157224 */ /* 0x000fe200078e002d */
[----:B------:R-:W-:Y:S01]  /*fba0*/  MOV R40, R54 ;  /* 0x0000003600287202 */ /* 0x000fe20000000f00 */
[----:B------:R-:W-:Y:S01]  /*fbb0*/  HMMA.16816.F32.BF16 R60, R4, R24, R60 ;  /* 0x00000018043c723c */ /* 0x000fe2000004183c */
[----:B------:R-:W-:-:S07]  /*fbc0*/  IMAD.MOV.U32 R41, RZ, RZ, R53 ;  /* 0x000000ffff297224 */ /* 0x000fce00078e0035 */
[----:B------:R-:W-:Y:S08]  /*fbd0*/  HMMA.16816.F32.BF16 R52, R12, R42, RZ ;  /* 0x0000002a0c34723c */ /* 0x000ff000000418ff */
[-C--:B------:R-:W-:Y:S08]  /*fbe0*/  HMMA.16816.F32.BF16 R208, R8, R32.reuse, R208 ;  /* 0x0000002008d0723c */ /* 0x080ff000000418d0 */
[----:B------:R-:W-:Y:S07]  /*fbf0*/  HMMA.16816.F32.BF16 R140, R4, R32, R140 ;  /* 0x00000020048c723c */ /* 0x000fee000004188c */
[----:B------:R-:W-:Y:S01]  /*fc00*/  IMAD.MOV.U32 R32, RZ, RZ, R60 ;  /* 0x000000ffff207224 */ /* 0x000fe200078e003c */
[----:B--2---:R-:W-:Y:S01]  /*fc10*/  HMMA.16816.F32.BF16 R220, R8, R28, R136 ;  /* 0x0000001c08dc723c */ /* 0x004fe20000041888 */
[----:B------:R-:W-:-:S07]  /*fc20*/  MOV R33, R59 ;  /* 0x0000003b00217202 */ /* 0x000fce0000000f00 */
[----:B------:R-:W-:Y:S07]  /*fc30*/  HMMA.16816.F32.BF16 R216, R4, R28, R132 ;  /* 0x0000001c04d8723c */ /* 0x000fee0000041884 */
[----:B------:R-:W-:Y:S01]  /*fc40*/  MOV R29, R61 ;  /* 0x0000003d001d7202 */ /* 0x000fe20000000f00 */
[----:B------:R-:W-:Y:S07]  /*fc50*/  HMMA.16816.F32.BF16 R212, R8, R24, R64 ;  /* 0x0000001808d4723c */ /* 0x000fee0000041840 */
[----:B------:R-:W-:Y:S01]  /*fc60*/  IMAD.MOV.U32 R25, RZ, RZ, R62 ;  /* 0x000000ffff197224 */ /* 0x000fe200078e003e */
[----:B------:R-:W-:Y:S01]  /*fc70*/  HMMA.16816.F32.BF16 R56, R12, R46, RZ ;  /* 0x0000002e0c38723c */ /* 0x000fe200000418ff */
[----:B------:R-:W-:-:S07]  /*fc80*/  IMAD.MOV.U32 R24, RZ, RZ, R63 ;  /* 0x000000ffff187224 */ /* 0x000fce00078e003f */
[----:B------:R-:W-:Y:S08]  /*fc90*/  HMMA.16816.F32.BF16 R60, R12, R50, RZ ;  /* 0x000000320c3c723c */ /* 0x000ff000000418ff */
[----:B------:R-:W-:Y:S01]  /*fca0*/  HMMA.16816.F32.BF16 R136, R4, R26, R52 ;  /* 0x0000001a0488723c */ /* 0x000fe20000041834 */
[----:B------:R-:W-:Y:S01]  /*fcb0*/  IMAD.MOV.U32 R28, RZ, RZ, R212 ;  /* 0x000000ffff1c7224 */ /* 0x000fe200078e00d4 */
[----:B------:R-:W-:Y:S01]  /*fcc0*/  MOV R2, R214 ;  /* 0x000000d600027202 */ /* 0x000fe20000000f00 */
[----:B------:R-:W-:-:S02]  /*fcd0*/  IMAD.MOV.U32 R3, RZ, RZ, R213 ;  /* 0x000000ffff037224 */ /* 0x000fc400078e00d5 */
[----:B------:R-:W-:Y:S02]  /*fce0*/  IMAD.MOV.U32 R0, RZ, RZ, R215 ;  /* 0x000000ffff007224 */ /* 0x000fe400078e00d7 */
[----:B------:R-:W-:Y:S01]  /*fcf0*/  MOV R53, R44 ;  /* 0x0000002c00357202 */ /* 0x000fe20000000f00 */
[----:B------:R-:W-:Y:S01]  /*fd00*/  HMMA.16816.F32.BF16 R12, R12, R38, RZ ;  /* 0x000000260c0c723c */ /* 0x000fe200000418ff */
[----:B------:R-:W-:Y:S02]  /*fd10*/  IMAD.MOV.U32 R54, RZ, RZ, R41 ;  /* 0x000000ffff367224 */ /* 0x000fe400078e0029 */
[----:B------:R-:W-:-:S05]  /*fd20*/  IMAD.MOV.U32 R55, RZ, RZ, R40 ;  /* 0x000000ffff377224 */ /* 0x000fca00078e0028 */
[C---:B------:R-:W-:Y:S08]  /*fd30*/  HMMA.16816.F32.BF16 R48, R16.reuse, R50, RZ ;  /* 0x000000321030723c */ /* 0x040ff000000418ff */
[C---:B------:R-:W-:Y:S08]  /*fd40*/  HMMA.16816.F32.BF16 R44, R16.reuse, R46, RZ ;  /* 0x0000002e102c723c */ /* 0x040ff000000418ff */
[C---:B------:R-:W-:Y:S08]  /*fd50*/  HMMA.16816.F32.BF16 R40, R16.reuse, R42, RZ ;  /* 0x0000002a1028723c */ /* 0x040ff000000418ff */
        /* <DEDUP_REMOVED lines=11> */
[C---:B-1----:R-:W-:Y:S07]  /*fe10*/  HMMA.16816.F32.BF16 R56, R4.reuse, R12, R140 ;  /* 0x0000000c0438723c */ /* 0x042fee000004188c */
[----:B------:R-:W-:Y:S01]  /*fe20*/  MOV R140, R53 ;  /* 0x00000035008c7202 */ /* 0x000fe20000000f00 */
[----:B------:R-:W-:Y:S01]  /*fe30*/  HMMA.16816.F32.BF16 R44, R4, R14, R64 ;  /* 0x0000000e042c723c */ /* 0x000fe20000041840 */
[----:B------:R-:W-:Y:S01]  /*fe40*/  IMAD.MOV.U32 R141, RZ, RZ, R54 ;  /* 0x000000ffff8d7224 */ /* 0x000fe200078e0036 */
[----:B------:R-:W-:Y:S01]  /*fe50*/  MOV R143, R20 ;  /* 0x00000014008f7202 */ /* 0x000fe20000000f00 */
[----:B------:R-:W-:-:S04]  /*fe60*/  IMAD.MOV.U32 R142, RZ, RZ, R55 ;  /* 0x000000ffff8e7224 */ /* 0x000fc800078e0037 */
[----:B------:R-:W-:Y:S01]  /*fe70*/  IMAD.MOV.U32 R66, RZ, RZ, R25 ;  /* 0x000000ffff427224 */ /* 0x000fe200078e0019 */
[----:B------:R-:W-:Y:S01]  /*fe80*/  MOV R65, R29 ;  /* 0x0000001d00417202 */ /* 0x000fe20000000f00 */
[----:B------:R-:W-:Y:S02]  /*fe90*/  IMAD.MOV.U32 R67, RZ, RZ, R24 ;  /* 0x000000ffff437224 */ /* 0x000fe400078e0018 */
[----:B------:R-:W-:Y:S01]  /*fea0*/  IMAD.MOV.U32 R64, RZ, RZ, R32 ;  /* 0x000000ffff407224 */ /* 0x000fe200078e0020 */
[C---:B--2---:R-:W-:Y:S07]  /*feb0*/  HMMA.16816.F32.BF16 R52, R8.reuse, R12, R208 ;  /* 0x0000000c0834723c */ /* 0x044fee00000418d0 */
[----:B------:R-:W-:Y:S01]  /*fec0*/  IMAD.MOV.U32 R208, RZ, RZ, R21 ;  /* 0x000000ffffd07224 */ /* 0x000fe200078e0015 */
[----:B------:R-:W-:Y:S01]  /*fed0*/  HMMA.16816.F32.BF16 R24, R8, R14, R48 ;  /* 0x0000000e0818723c */ /* 0x000fe20000041830 */
[----:B------:R-:W1:Y:S01]  /*fee0*/  LDSM.16.M88.4 R12, [R230+0x8800] ;  /* 0x00880000e60c783b */ /* 0x000e620000000200 */
[----:B------:R-:W-:Y:S01]  /*fef0*/  IMAD.MOV.U32 R209, RZ, RZ, R37 ;  /* 0x000000ffffd17224 */ /* 0x000fe200078e0025 */
[----:B------:R-:W-:Y:S01]  /*ff00*/  MOV R210, R36 ;  /* 0x0000002400d27202 */ /* 0x000fe20000000f00 */
[----:B------:R-:W-:-:S03]  /*ff10*/  IMAD.MOV.U32 R211, RZ, RZ, R33 ;  /* 0x000000ffffd37224 */ /* 0x000fc600078e0021 */
[----:B------:R-:W-:Y:S01]  /*ff20*/  MOV R48, R28 ;  /* 0x0000001c00307202 */ /* 0x000fe20000000f00 */
[----:B------:R-:W-:Y:S01]  /*ff30*/  IMAD.MOV.U32 R49, RZ, RZ, R3 ;  /* 0x000000ffff317224 */ /* 0x000fe200078e0003 */
[----:B------:R-:W-:Y:S01]  /*ff40*/  MOV R51, R0 ;  /* 0x0000000000337202 */ /* 0x000fe20000000f00 */
[----:B------:R-:W-:Y:S01]  /*ff50*/  IMAD.MOV.U32 R50, RZ, RZ, R2 ;  /* 0x000000ffff327224 */ /* 0x000fe200078e0002 */
        /* <DEDUP_REMOVED lines=15> */
[----:B------:R-:W1:Y:S04]  /*10050*/  LDSM.16.M88.4 R12, [R229] ;  /* 0x00000000e50c783b */ /* 0x000e680000000200 */
[----:B------:R-:W2:Y:S03]  /*10060*/  LDSM.16.M88.4 R8, [R233] ;  /* 0x00000000e908783b */ /* 0x000ea60000000200 */
[-C--:B-1----:R-:W-:Y:S08]  /*10070*/  HMMA.16816.F32.BF16 R56, R4, R12.reuse, R56 ;  /* 0x0000000c0438723c */ /* 0x082ff00000041838 */
[----:B--2---:R-:W-:Y:S08]  /*10080*/  HMMA.16816.F32.BF16 R216, R8, R12, R52 ;  /* 0x0000000c08d8723c */ /* 0x004ff00000041834 */
[-C--:B------:R-:W-:Y:S08]  /*10090*/  HMMA.16816.F32.BF16 R140, R4, R14.reuse, R44 ;  /* 0x0000000e048c723c */ /* 0x080ff0000004182c */
[----:B------:R-:W-:Y:S01]  /*100a0*/  HMMA.16816.F32.BF16 R64, R8, R14, R24 ;  /* 0x0000000e0840723c */ /* 0x000fe20000041818 */
[----:B------:R-:W1:Y:S01]  /*100b0*/  LDSM.16.M88.4 R12, [R229+0x800] ;  /* 0x00080000e50c783b */ /* 0x000e620000000200 */
[----:B------:R-:W-:Y:S01]  /*100c0*/  IMAD.MOV.U32 R40, RZ, RZ, R57 ;  /* 0x000000ffff287224 */ /* 0x000fe200078e0039 */
[----:B------:R-:W-:Y:S01]  /*100d0*/  MOV R2, R59 ;  /* 0x0000003b00027202 */ /* 0x000fe20000000f00 */
[----:B------:R-:W-:-:S02]  /*100e0*/  IMAD.MOV.U32 R3, RZ, RZ, R58 ;  /* 0x000000ffff037224 */ /* 0x000fc400078e003a */
[----:B------:R-:W-:Y:S02]  /*100f0*/  IMAD.MOV.U32 R0, RZ, RZ, R56 ;  /* 0x000000ffff007224 */ /* 0x000fe400078e0038 */
[----:B------:R-:W-:Y:S01]  /*10100*/  IMAD.MOV.U32 R45, RZ, RZ, R40 ;  /* 0x000000ffff2d7224 */ /* 0x000fe200078e0028 */
[----:B------:R-:W-:Y:S01]  /*10110*/  MOV R46, R3 ;  /* 0x00000003002e7202 */ /* 0x000fe20000000f00 */
[----:B------:R-:W-:Y:S02]  /*10120*/  IMAD.MOV.U32 R27, RZ, RZ, R0 ;  /* 0x000000ffff1b7224 */ /* 0x000fe400078e0000 */
[----:B------:R-:W-:Y:S01]  /*10130*/  IMAD.MOV.U32 R47, RZ, RZ, R2 ;  /* 0x000000ffff2f7224 */ /* 0x000fe200078e0002 */
[----:B-1----:R-:W-:Y:S08]  /*10140*/  HMMA.16816.F32.BF16 R52, R4, R14, R28 ;  /* 0x0000000e0434723c */ /* 0x002ff0000004181c */
[-C--:B------:R-:W-:Y:S08]  /*10150*/  HMMA.16816.F32.BF16 R36, R8, R12.reuse, R36 ;  /* 0x0000000c0824723c */ /* 0x080ff00000041824 */
[----:B------:R-:W-:Y:S08]  /*10160*/  HMMA.16816.F32.BF16 R56, R4, R12, R32 ;  /* 0x0000000c0438723c */ /* 0x000ff00000041820 */
[----:B------:R-:W-:Y:S01]  /*10170*/  HMMA.16816.F32.BF16 R28, R8, R14, R20 ;  /* 0x0000000e081c723c */ /* 0x000fe20000041814 */
[----:B------:R-:W1:Y:S07]  /*10180*/  LDSM.16.M88.4 R12, [R229+0x1000] ;  /* 0x00100000e50c783b */ /* 0x000e6e0000000200 */
[----:B------:R-:W-:Y:S01]  /*10190*/  MOV R44, R36 ;  /* 0x00000024002c7202 */ /* 0x000fe20000000f00 */
[----:B------:R-:W-:Y:S01]  /*101a0*/  IMAD.MOV.U32 R3, RZ, RZ, R37 ;  /* 0x000000ffff037224 */ /* 0x000fe200078e0025 */
[----:B------:R-:W-:Y:S01]  /*101b0*/  MOV R0, R39 ;  /* 0x0000002700007202 */ /* 0x000fe20000000f00 */
[----:B------:R-:W-:Y:S01]  /*101c0*/  IMAD.MOV.U32 R2, RZ, RZ, R38 ;  /* 0x000000ffff027224 */ /* 0x000fe200078e0026 */
[-C--:B-1----:R-:W-:Y:S07]  /*101d0*/  HMMA.16816.F32.BF16 R40, R4, R12.reuse, R60 ;  /* 0x0000000c0428723c */ /* 0x082fee000004183c */
[----:B------:R-:W-:Y:S01]  /*101e0*/  IMAD.MOV.U32 R60, RZ, RZ, R27 ;  /* 0x000000ffff3c7224 */ /* 0x000fe200078e001b */
[----:B------:R-:W-:Y:S01]  /*101f0*/  HMMA.16816.F32.BF16 R48, R8, R12, R48 ;  /* 0x0000000c0830723c */ /* 0x000fe20000041830 */
[----:B------:R-:W-:Y:S01]  /*10200*/  IMAD.MOV.U32 R61, RZ, RZ, R45 ;  /* 0x000000ffff3d7224 */ /* 0x000fe200078e002d */
[----:B------:R-:W-:Y:S01]  /*10210*/  MOV R62, R46 ;  /* 0x0000002e003e7202 */ /* 0x000fe20000000f00 */
[----:B------:R-:W-:-:S05]  /*10220*/  IMAD.MOV.U32 R63, RZ, RZ, R47 ;  /* 0x000000ffff3f7224 */ /* 0x000fca00078e002f */
[-C--:B------:R-:W-:Y:S08]  /*10230*/  HMMA.16816.F32.BF16 R36, R4, R14.reuse, R136 ;  /* 0x0000000e0424723c */ /* 0x080ff00000041888 */
[----:B------:R-:W-:Y:S01]  /*10240*/  HMMA.16816.F32.BF16 R24, R8, R14, R132 ;  /* 0x0000000e0818723c */ /* 0x000fe20000041884 */
[----:B------:R-:W1:Y:S06]  /*10250*/  LDSM.16.M88.4 R12, [R229+0x1800] ;  /* 0x00180000e50c783b */ /* 0x000e6c0000000200 */
[----:B------:R-:W-:Y:S01]  /*10260*/  IMAD.MOV.U32 R132, RZ, RZ, R44 ;  /* 0x000000ffff847224 */ /* 0x000fe200078e002c */
[----:B------:R-:W-:Y:S01]  /*10270*/  MOV R133, R3 ;  /* 0x0000000300857202 */ /* 0x000fe20000000f00 */
[----:B------:R-:W-:-:S02]  /*10280*/  IMAD.MOV.U32 R134, RZ, RZ, R2 ;  /* 0x000000ffff867224 */ /* 0x000fc400078e0002 */
[----:B------:R-:W-:Y:S01]  /*10290*/  IMAD.MOV.U32 R135, RZ, RZ, R0 ;  /* 0x000000ffff877224 */ /* 0x000fe200078e0000 */
        /* <DEDUP_REMOVED lines=10> */
[----:B------:R-:W-:Y:S01]  /*10340*/  MOV R60, R136 ;  /* 0x00000088003c7202 */ /* 0x000fe20000000f00 */
[----:B------:R-:W-:Y:S01]  /*10350*/  IMAD.MOV.U32 R3, RZ, RZ, R137 ;  /* 0x000000ffff037224 */ /* 0x000fe200078e0089 */
[----:B------:R-:W-:Y:S01]  /*10360*/  MOV R0, R139 ;  /* 0x0000008b00007202 */ /* 0x000fe20000000f00 */
[----:B------:R-:W-:-:S02]  /*10370*/  IMAD.MOV.U32 R2, RZ, RZ, R138 ;  /* 0x000000ffff027224 */ /* 0x000fc400078e008a */
[C---:B------:R-:W-:Y:S01]  /*10380*/  HMMA.16816.F32.BF16 R136, R8.reuse, R14, R64 ;  /* 0x0000000e0888723c */ /* 0x040fe20000041840 */
[----:B------:R-:W1:Y:S07]  /*10390*/  LDSM.16.M88.4 R12, [R224+0xa800] ;  /* 0x00a80000e00c783b */ /* 0x000e6e0000000200 */
[-C--:B-1----:R-:W-:Y:S08]  /*103a0*/  HMMA.16816.F32.BF16 R132, R8, R12.reuse, R132 ;  /* 0x0000000c0884723c */ /* 0x082ff00000041884 */
[C---:B------:R-:W-:Y:S08]  /*103b0*/  HMMA.16816.F32.BF16 R208, R4.reuse, R12, R56 ;  /* 0x0000000c04d0723c */ /* 0x040ff00000041838 */
[----:B------:R-:W-:Y:S08]  /*103c0*/  HMMA.16816.F32.BF16 R140, R4, R14, R52 ;  /* 0x0000000e048c723c */ /* 0x000ff00000041834 */
[----:B------:R-:W-:Y:S01]  /*103d0*/  IMAD.MOV.U32 R64, RZ, RZ, R132 ;  /* 0x000000ffff407224 */ /* 0x000fe200078e0084 */
[----:B------:R-:W-:Y:S01]  /*103e0*/  MOV R62, R134 ;  /* 0x00000086003e7202 */ /* 0x000fe20000000f00 */
[----:B------:R-:W-:-:S02]  /*103f0*/  IMAD.MOV.U32 R63, RZ, RZ, R133 ;  /* 0x000000ffff3f7224 */ /* 0x000fc400078e0085 */
[----:B------:R-:W-:Y:S02]  /*10400*/  IMAD.MOV.U32 R61, RZ, RZ, R135 ;  /* 0x000000ffff3d7224 */ /* 0x000fe400078e0087 */
[----:B------:R-:W-:Y:S01]  /*10410*/  HMMA.16816.F32.BF16 R132, R8, R14, R28 ;  /* 0x0000000e0884723c */ /* 0x000fe2000004181c */
[----:B------:R-:W1:Y:S06]  /*10420*/  LDSM.16.M88.4 R12, [R224+0xb000] ;  /* 0x00b00000e00c783b */ /* 0x000e6c0000000200 */
[----:B------:R-:W-:Y:S01]  /*10430*/  MOV R28, R64 ;  /* 0x00000040001c7202 */ /* 0x000fe20000000f00 */
[----:B------:R-:W-:Y:S01]  /*10440*/  IMAD.MOV.U32 R29, RZ, RZ, R63 ;  /* 0x000000ffff1d7224 */ /* 0x000fe200078e003f */
[----:B------:R-:W-:Y:S01]  /*10450*/  MOV R30, R62 ;  /* 0x0000003e001e7202 */ /* 0x000fe20000000f00 */
[----:B------:R-:W-:Y:S01]  /*10460*/  IMAD.MOV.U32 R31, RZ, RZ, R61 ;  /* 0x000000ffff1f7224 */ /* 0x000fe200078e003d */
[-C--:B-1----:R-:W-:Y:S07]  /*10470*/  HMMA.16816.F32.BF16 R64, R4, R12.reuse, R40 ;  /* 0x0000000c0440723c */ /* 0x082fee0000041828 */
[----:B------:R-:W-:Y:S01]  /*10480*/  MOV R40, R60 ;  /* 0x0000003c00287202 */ /* 0x000fe20000000f00 */
[----:B------:R-:W-:Y:S01]  /*10490*/  HMMA.16816.F32.BF16 R220, R8, R12, R48 ;  /* 0x0000000c08dc723c */ /* 0x000fe20000041830 */
[----:B------:R-:W-:Y:S01]  /*104a0*/  IMAD.MOV.U32 R41, RZ, RZ, R3 ;  /* 0x000000ffff297224 */ /* 0x000fe200078e0003 */
[----:B------:R-:W-:Y:S01]  /*104b0*/  MOV R42, R2 ;  /* 0x00000002002a7202 */ /* 0x000fe20000000f00 */
[----:B------:R-:W-:-:S05]  /*104c0*/  IMAD.MOV.U32 R43, RZ, RZ, R0 ;  /* 0x000000ffff2b7224 */ /* 0x000fca00078e0000 */
        /* <DEDUP_REMOVED lines=13> */
[----:B------:R-:W-:Y:S01]  /*105a0*/  MOV R23, R40 ;  /* 0x0000002800177202 */ /* 0x000fe20000000f00 */
[----:B------:R-:W-:Y:S01]  /*105b0*/  IMAD.MOV.U32 R22, RZ, RZ, R41 ;  /* 0x000000ffff167224 */ /* 0x000fe200078e0029 */
[----:B------:R-:W-:Y:S01]  /*105c0*/  MOV R21, R42 ;  /* 0x0000002a00157202 */ /* 0x000fe20000000f00 */
[----:B------:R-:W-:-:S02]  /*105d0*/  IMAD.MOV.U32 R20, RZ, RZ, R43 ;  /* 0x000000ffff147224 */ /* 0x000fc400078e002b */
[C---:B------:R-:W-:Y:S01]  /*105e0*/  HMMA.16816.F32.BF16 R40, R8.reuse, R12, R216 ;  /* 0x0000000c0828723c */ /* 0x040fe200000418d8 */
[----:B------:R-:W1:Y:S07]  /*105f0*/  LDSM.16.M88.4 R12, [R238] ;  /* 0x00000000ee0c783b */ /* 0x000e6e0000000200 */
[-C--:B-1----:R-:W-:Y:S08]  /*10600*/  HMMA.16816.F32.BF16 R28, R8, R12.reuse, R28 ;  /* 0x0000000c081c723c */ /* 0x082ff0000004181c */
[----:B------:R-:W-:Y:S07]  /*10610*/  HMMA.16816.F32.BF16 R32, R4, R12, R208 ;  /* 0x0000000c0420723c */ /* 0x000fee00000418d0 */
[----:B------:R-:W-:Y:S01]  /*10620*/  MOV R208, R23 ;  /* 0x0000001700d07202 */ /* 0x000fe20000000f00 */
[----:B------:R-:W-:Y:S01]  /*10630*/  IMAD.MOV.U32 R209, RZ, RZ, R22 ;  /* 0x000000ffffd17224 */ /* 0x000fe200078e0016 */
[----:B------:R-:W-:Y:S01]  /*10640*/  MOV R210, R21 ;  /* 0x0000001500d27202 */ /* 0x000fe20000000f00 */
[----:B------:R-:W-:-:S02]  /*10650*/  IMAD.MOV.U32 R211, RZ, RZ, R20 ;  /* 0x000000ffffd37224 */ /* 0x000fc400078e0014 */
[-C--:B------:R-:W-:Y:S04]  /*10660*/  HMMA.16816.F32.BF16 R20, R8, R14.reuse, R132 ;  /* 0x0000000e0814723c */ /* 0x080fe80000041884 */
[----:B------:R-:W-:Y:S01]  /*10670*/  MOV R136, R28 ;  /* 0x0000001c00887202 */ /* 0x000fe20000000f00 */
[----:B------:R-:W-:Y:S01]  /*10680*/  IMAD.MOV.U32 R3, RZ, RZ, R29 ;  /* 0x000000ffff037224 */ /* 0x000fe200078e001d */
[----:B------:R-:W-:Y:S01]  /*10690*/  MOV R2, R30 ;  /* 0x0000001e00027202 */ /* 0x000fe20000000f00 */
[----:B------:R-:W-:Y:S02]  /*106a0*/  IMAD.MOV.U32 R0, RZ, RZ, R31 ;  /* 0x000000ffff007224 */ /* 0x000fe400078e001f */
[----:B------:R-:W-:Y:S01]  /*106b0*/  HMMA.16816.F32.BF16 R28, R4, R14, R140 ;  /* 0x0000000e041c723c */ /* 0x000fe2000004188c */
[----:B------:R-:W1:Y:S07]  /*106c0*/  LDSM.16.M88.4 R12, [R237] ;  /* 0x00000000ed0c783b */ /* 0x000e6e0000000200 */
[-C--:B-1----:R-:W-:Y:S08]  /*106d0*/  HMMA.16816.F32.BF16 R212, R8, R12.reuse, R220 ;  /* 0x0000000c08d4723c */ /* 0x082ff000000418dc */
[C---:B------:R-:W-:Y:S07]  /*106e0*/  HMMA.16816.F32.BF16 R220, R4.reuse, R12, R64 ;  /* 0x0000000c04dc723c */ /* 0x040fee0000041840 */
[----:B------:R-:W-:Y:S01]  /*106f0*/  MOV R64, R136 ;  /* 0x0000008800407202 */ /* 0x000fe20000000f00 */
[----:B------:R-:W-:Y:S01]  /*10700*/  HMMA.16816.F32.BF16 R216, R4, R14, R60 ;  /* 0x0000000e04d8723c */ /* 0x000fe2000004183c */
[----:B------:R-:W-:Y:S01]  /*10710*/  IMAD.MOV.U32 R65, RZ, RZ, R3 ;  /* 0x000000ffff417224 */ /* 0x000fe200078e0003 */
[----:B------:R-:W-:Y:S01]  /*10720*/  MOV R66, R2 ;  /* 0x0000000200427202 */ /* 0x000fe20000000f00 */
[----:B------:R-:W-:-:S05]  /*10730*/  IMAD.MOV.U32 R67, RZ, RZ, R0 ;  /* 0x000000ffff437224 */ /* 0x000fca00078e0000 */
[----:B------:R-:W-:Y:S01]  /*10740*/  HMMA.16816.F32.BF16 R140, R8, R14, R56 ;  /* 0x0000000e088c723c */ /* 0x000fe20000041838 */
[----:B------:R-:W1:Y:S01]  /*10750*/  LDSM.16.M88.4 R12, [R236] ;  /* 0x00000000ec0c783b */ /* 0x000e620000000200 */
[----:B------:R-:W-:Y:S01]  /*10760*/  MOV R135, R212 ;  /* 0x000000d400877202 */ /* 0x000fe20000000f00 */
[----:B------:R-:W-:Y:S01]  /*10770*/  IMAD.MOV.U32 R134, RZ, RZ, R213 ;  /* 0x000000ffff867224 */ /* 0x000fe200078e00d5 */
[----:B------:R-:W-:Y:S01]  /*10780*/  MOV R133, R214 ;  /* 0x000000d600857202 */ /* 0x000fe20000000f00 */
[----:B------:R-:W-:-:S03]  /*10790*/  IMAD.MOV.U32 R132, RZ, RZ, R215 ;  /* 0x000000ffff847224 */ /* 0x000fc600078e00d7 */
[-C--:B-1----:R-:W-:Y:S08]  /*107a0*/  HMMA.16816.F32.BF16 R136, R8, R12.reuse, R52 ;  /* 0x0000000c0888723c */ /* 0x082ff00000041834 */
[----:B------:R-:W-:Y:S07]  /*107b0*/  HMMA.16816.F32.BF16 R212, R4, R12, R48 ;  /* 0x0000000c04d4723c */ /* 0x000fee0000041830 */
[----:B------:R-:W-:Y:S01]  /*107c0*/  MOV R48, R135 ;  /* 0x0000008700307202 */ /* 0x000fe20000000f00 */
[----:B------:R-:W-:Y:S01]  /*107d0*/  HMMA.16816.F32.BF16 R16, R8, R14, R16 ;  /* 0x0000000e0810723c */ /* 0x000fe20000041810 */
[----:B------:R-:W-:Y:S01]  /*107e0*/  LDSM.16.M88.4 R8, [R234+0x4000] ;  /* 0x00400000ea08783b */ /* 0x000fe20000000200 */
[----:B------:R-:W-:Y:S01]  /*107f0*/  IMAD.MOV.U32 R49, RZ, RZ, R134 ;  /* 0x000000ffff317224 */ /* 0x000fe200078e0086 */
[----:B------:R-:W-:Y:S01]  /*10800*/  MOV R50, R133 ;  /* 0x0000008500327202 */ /* 0x000fe20000000f00 */
[----:B------:R-:W-:-:S04]  /*10810*/  IMAD.MOV.U32 R51, RZ, RZ, R132 ;  /* 0x000000ffff337224 */ /* 0x000fc800078e0084 */
[----:B------:R-:W-:Y:S01]  /*10820*/  MOV R52, R136 ;  /* 0x0000008800347202 */ /* 0x000fe20000000f00 */
[----:B------:R-:W-:Y:S01]  /*10830*/  IMAD.MOV.U32 R3, RZ, RZ, R137 ;  /* 0x000000ffff037224 */ /* 0x000fe200078e0089 */
[----:B------:R-:W-:Y:S01]  /*10840*/  MOV R2, R138 ;  /* 0x0000008a00027202 */ /* 0x000fe20000000f00 */
[----:B------:R-:W-:Y:S02]  /*10850*/  IMAD.MOV.U32 R0, RZ, RZ, R139 ;  /* 0x000000ffff007224 */ /* 0x000fe400078e008b */
[----:B------:R-:W-:Y:S01]  /*10860*/  HMMA.16816.F32.BF16 R136, R4, R14, R44 ;  /* 0x0000000e0488723c */ /* 0x000fe2000004182c */
[----:B------:R-:W-:Y:S04]  /*10870*/  LDSM.16.M88.4 R4, [R234+0x6000] ;  /* 0x00600000ea04783b */ /* 0x000fe80000000200 */
[----:B------:R-:W1:Y:S02]  /*10880*/  LDSM.16.M88.4 R12, [R230+0xa000] ;  /* 0x00a00000e60c783b */ /* 0x000e640000000200 */
[----:B------:R-:W-:Y:S01]  /*10890*/  MOV R44, R52 ;  /* 0x00000034002c7202 */ /* 0x000fe20000000f00 */
[----:B------:R-:W-:Y:S01]  /*108a0*/  IMAD.MOV.U32 R45, RZ, RZ, R3 ;  /* 0x000000ffff2d7224 */ /* 0x000fe200078e0003 */
[----:B------:R-:W-:Y:S01]  /*108b0*/  MOV R46, R2 ;  /* 0x00000002002e7202 */ /* 0x000fe20000000f00 */
[----:B------:R-:W-:Y:S01]  /*108c0*/  IMAD.MOV.U32 R47, RZ, RZ, R0 ;  /* 0x000000ffff2f7224 */ /* 0x000fe200078e0000 */
[-C--:B-1----:R-:W-:Y:S08]  /*108d0*/  HMMA.16816.F32.BF16 R56, R4, R12.reuse, R208 ;  /* 0x0000000c0438723c */ /* 0x082ff000000418d0 */
[----:B------:R-:W-:Y:S08]  /*108e0*/  HMMA.16816.F32.BF16 R208, R8, R12, R40 ;  /* 0x0000000c08d0723c */ /* 0x000ff00000041828 */
[-C--:B------:R-:W-:Y:S08]  /*108f0*/  HMMA.16816.F32.BF16 R132, R4, R14.reuse, R36 ;  /* 0x0000000e0484723c */ /* 0x080ff00000041824 */
[----:B------:R-:W-:Y:S01]  /*10900*/  HMMA.16816.F32.BF16 R60, R8, R14, R24 ;  /* 0x0000000e083c723c */ /* 0x000fe20000041818 */
[----:B------:R-:W1:Y:S01]  /*10910*/  LDSM.16.M88.4 R12, [R230+0xa800] ;  /* 0x00a80000e60c783b */ /* 0x000e620000000200 */
[----:B------:R-:W-:Y:S01]  /*10920*/  MOV R52, R56 ;  /* 0x0000003800347202 */ /* 0x000fe20000000f00 */
[----:B------:R-:W-:Y:S01]  /*10930*/  IMAD.MOV.U32 R3, RZ, RZ, R57 ;  /* 0x000000ffff037224 */ /* 0x000fe200078e0039 */
[----:B------:R-:W-:Y:S01]  /*10940*/  MOV R2, R58 ;  /* 0x0000003a00027202 */ /* 0x000fe20000000f00 */
[----:B------:R-:W-:Y:S01]  /*10950*/  IMAD.MOV.U32 R0, RZ, RZ, R59 ;  /* 0x000000ffff007224 */ /* 0x000fe200078e003b */
[----:B------:R-:W-:-:S02]  /*10960*/  MOV R39, R52 ;  /* 0x0000003400277202 */ /* 0x000fc40000000f00 */
[----:B-1----:R-:W-:Y:S08]  /*10970*/  HMMA.16816.F32.BF16 R52, R4, R14, R28 ;  /* 0x0000000e0434723c */ /* 0x002ff0000004181c */
[-C--:B------:R-:W-:Y:S08]  /*10980*/  HMMA.16816.F32.BF16 R64, R8, R12.reuse, R64 ;  /* 0x0000000c0840723c */ /* 0x080ff00000041840 */
[----:B------:R-:W-:Y:S08]  /*10990*/  HMMA.16816.F32.BF16 R56, R4, R12, R32 ;  /* 0x0000000c0438723c */ /* 0x000ff00000041820 */
[----:B------:R-:W-:Y:S01]  /*109a0*/  HMMA.16816.F32.BF16 R28, R8, R14, R20 ;  /* 0x0000000e081c723c */ /* 0x000fe20000041814 */
[----:B------:R-:W1:Y:S07]  /*109b0*/  LDSM.16.M88.4 R12, [R230+0xb000] ;  /* 0x00b00000e60c783b */ /* 0x000e6e0000000200 */
        /* <DEDUP_REMOVED lines=17> */
[-C--:B------:R-:W-:Y:S08]  /*10ad0*/  HMMA.16816.F32.BF16 R140, R4, R12.reuse, R220 ;  /* 0x0000000c048c723c */ /* 0x080ff000000418dc */
[C---:B--2---:R-:W-:Y:S08]  /*10ae0*/  HMMA.16816.F32.BF16 R208, R8.reuse, R12, R208 ;  /* 0x0000000c08d0723c */ /* 0x044ff000000418d0 */
[----:B------:R-:W-:Y:S01]  /*10af0*/  HMMA.16816.F32.BF16 R132, R8, R14, R60 ;  /* 0x0000000e0884723c */ /* 0x000fe2000004183c */
[----:B------:R-:W1:Y:S07]  /*10b00*/  LDSM.16.M88.4 R12, [R229+0x2800] ;  /* 0x00280000e50c783b */ /* 0x000e6e0000000200 */
[C---:B-1----:R-:W-:Y:S08]  /*10b10*/  HMMA.16816.F32.BF16 R60, R4.reuse, R12, R56 ;  /* 0x0000000c043c723c */ /* 0x042ff00000041838 */
[----:B------:R-:W-:Y:S08]  /*10b20*/  HMMA.16816.F32.BF16 R56, R4, R14, R52 ;  /* 0x0000000e0438723c */ /* 0x000ff00000041834 */
[C---:B------:R-:W-:Y:S08]  /*10b30*/  HMMA.16816.F32.BF16 R64, R8.reuse, R12, R64 ;  /* 0x0000000c0840723c */ /* 0x040ff00000041840 */
[----:B------:R-:W-:Y:S01]  /*10b40*/  HMMA.16816.F32.BF16 R52, R8, R14, R28 ;  /* 0x0000000e0834723c */ /* 0x000fe2000004181c */
[----:B------:R-:W1:Y:S07]  /*10b50*/  LDSM.16.M88.4 R12, [R229+0x3000] ;  /* 0x00300000e50c783b */ /* 0x000e6e0000000200 */
[-C--:B-1----:R-:W-:Y:S08]  /*10b60*/  HMMA.16816.F32.BF16 R212, R4, R12.reuse, R40 ;  /* 0x0000000c04d4723c */ /* 0x082ff00000041828 */
[----:B------:R-:W-:Y:S08]  /*10b70*/  HMMA.16816.F32.BF16 R48, R8, R12, R48 ;  /* 0x0000000c0830723c */ /* 0x000ff00000041830 */
[-C--:B------:R-:W-:Y:S08]  /*10b80*/  HMMA.16816.F32.BF16 R40, R4, R14.reuse, R36 ;  /* 0x0000000e0428723c */ /* 0x080ff00000041824 */
[----:B------:R-:W-:Y:S01]  /*10b90*/  HMMA.16816.F32.BF16 R28, R8, R14, R24 ;  /* 0x0000000e081c723c */ /* 0x000fe20000041818 */
[----:B------:R-:W1:Y:S01]  /*10ba0*/  LDSM.16.M88.4 R12, [R229+0x3800] ;  /* 0x00380000e50c783b */ /* 0x000e620000000200 */
[----:B------:R-:W-:-:S06]  /*10bb0*/  DEPBAR.LE SB0, 0x0 ;  /* 0x000080000000791a */ /* 0x000fcc0000000000 */
[-C--:B-1----:R-:W-:Y:S08]  /*10bc0*/  HMMA.16816.F32.BF16 R36, R4, R12.reuse, R32 ;  /* 0x0000000c0424723c */ /* 0x082ff00000041820 */
[----:B------:R-:W-:Y:S08]  /*10bd0*/  HMMA.16816.F32.BF16 R44, R8, R12, R44 ;  /* 0x0000000c082c723c */ /* 0x000ff0000004182c */
[-C--:B------:R-:W-:Y:S08]  /*10be0*/  HMMA.16816.F32.BF16 R32, R4, R14.reuse, R20 ;  /* 0x0000000e0420723c */ /* 0x080ff00000041814 */
[----:B------:R-:W-:Y:S01]  /*10bf0*/  HMMA.16816.F32.BF16 R24, R8, R14, R16 ;  /* 0x0000000e0818723c */ /* 0x000fe20000041810 */
[----:B------:R-:W-:Y:S06]  /*10c00*/  BAR.SYNC.DEFER_BLOCKING 0x0 ;  /* 0x0000000000007b1d */ /* 0x000fec0000010000 */
        /* <DEDUP_REMOVED lines=11> */
[----:B------:R-:W-:-:S03]  /*10cc0*/  IMAD.U32 R0, RZ, RZ, UR24 ;  /* 0x00000018ff007e24 */ /* 0x000fc6000f8e00ff */
[----:B------:R-:W-:Y:S02]  /*10cd0*/  UIADD3 UR5, UR25, UR5, URZ ;  /* 0x0000000519057290 */ /* 0x000fe4000fffe03f */
[----:B--2---:R-:W-:Y:S01]  /*10ce0*/  LEA R0, P0, R0, R2, 0x6 ;  /* 0x0000000200007211 */ /* 0x004fe200078030ff */
[----:B------:R-:W-:-:S03]  /*10cf0*/  IMAD.U32 R3, RZ, RZ, UR24 ;  /* 0x00000018ff037e24 */ /* 0x000fc6000f8e00ff */
[----:B------:R-:W-:-:S05]  /*10d00*/  IMAD.U32 R2, RZ, RZ, UR5 ;  /* 0x00000005ff027e24 */ /* 0x000fca000f8e00ff */
        /* <DEDUP_REMOVED lines=63> */
.L_x_564:
[----:B------:R-:W-:Y:S05]  /*11100*/  BSYNC B0 ;  /* 0x0000000000007941 */ /* 0x000fea0003800000 */
.L_x_563:
[----:B------:R-:W0:Y:S02]  /*11110*/  LDGDEPBAR ;  /* 0x00000000000079af */ /* 0x000e240000000000 */
.L_x_562:
[----:B-1----:R-:W1:Y:S01]  /*11120*/  S2R R2, SR_TID.X ;  /* 0x0000000000027919 */ /* 0x002e620000002100 */
[----:B------:R-:W-:-:S03]  /*11130*/  IMAD.U32 R0, RZ, RZ, UR23 ;  /* 0x00000017ff007e24 */ /* 0x000fc6000f8e00ff */
[----:B------:R-:W-:Y:S04]  /*11140*/  STL [R1+0x90], R237 ;  /* 0x000090ed01007387 */ /* 0x000fe80000100800 */
[----:B------:R-:W-:Y:S04]  /*11150*/  STL [R1+0x8c], R236 ;  /* 0x00008cec01007387 */ /* 0x000fe80000100800 */
[----:B------:R2:W-:Y:S04]  /*11160*/  STL [R1+0x88], R235 ;  /* 0x000088eb01007387 */ /* 0x0005e80000100800 */
[----:B------:R-:W-:Y:S04]  /*11170*/  STL [R1+0x84], R234 ;  /* 0x000084ea01007387 */ /* 0x000fe80000100800 */
[----:B------:R-:W-:Y:S01]  /*11180*/  STL [R1+0x80], R233 ;  /* 0x000080e901007387 */ /* 0x000fe20000100800 */
[----:B-1----:R-:W-:-:S03]  /*11190*/  IMAD.SHL.U32 R2, R2, 0x2, RZ ;  /* 0x0000000202027824 */ /* 0x002fc600078e00ff */
[----:B------:R-:W-:Y:S02]  /*111a0*/  STL [R1+0x7c], R232 ;  /* 0x00007ce801007387 */ /* 0x000fe40000100800 */
[----:B------:R-:W-:Y:S02]  /*111b0*/  LOP3.LUT R2, R2, 0x6, RZ, 0xc0, !PT ;  /* 0x0000000602027812 */ /* 0x000fe400078ec0ff */
[----:B------:R-:W-:Y:S02]  /*111c0*/  STL [R1+0x78], R231 ;  /* 0x000078e701007387 */ /* 0x000fe40000100800 */
[----:B------:R-:W-:Y:S02]  /*111d0*/  LEA R0, R0, R2, 0x6 ;  /* 0x0000000200007211 */ /* 0x000fe400078e30ff */
[----:B------:R-:W-:Y:S02]  /*111e0*/  STL [R1+0x74], R230 ;  /* 0x000074e601007387 */ /* 0x000fe40000100800 */
[----:B------:R-:W-:-:S02]  /*111f0*/  ISETP.GE.AND P1, PT, R0, R252, PT ;  /* 0x000000fc0000720c */ /* 0x000fc40003f26270 */
[----:B------:R-:W-:Y:S01]  /*11200*/  STL [R1+0x70], R229 ;  /* 0x000070e501007387 */ /* 0x000fe20000100800 */
[C---:B------:R-:W-:Y:S02]  /*11210*/  IADD3 R2, R0.reuse, 0x1, RZ ;  /* 0x0000000100027810 */ /* 0x040fe40007ffe0ff */
[----:B------:R-:W-:Y:S01]  /*11220*/  ISETP.LT.OR P1, PT, R0, R248, P1 ;  /* 0x000000f80000720c */ /* 0x000fe20000f21670 */
[----:B------:R1:W-:Y:S01]  /*11230*/  STL [R1+0x6c], R224 ;  /* 0x00006ce001007387 */ /* 0x0003e20000100800 */
[----:B------:R-:W-:Y:S02]  /*11240*/  ISETP.GE.AND P6, PT, R2, R252, PT ;  /* 0x000000fc0200720c */ /* 0x000fe40003fc6270 */
[----:B------:R-:W-:Y:S02]  /*11250*/  FSEL R4, R208, -INF , !P1 ;  /* 0xff800000d0047808 */ /* 0x000fe40004800000 */
[C---:B------:R-:W-:Y:S02]  /*11260*/  ISETP.GE.AND P5, PT, R2.reuse, R251, PT ;  /* 0x000000fb0200720c */ /* 0x040fe40003fa6270 */
[----:B------:R-:W-:-:S02]  /*11270*/  ISETP.GE.AND P4, PT, R2, R250, PT ;  /* 0x000000fa0200720c */ /* 0x000fc40003f86270 */
[----:B------:R-:W-:Y:S02]  /*11280*/  ISETP.GE.AND P2, PT, R2, R249, PT ;  /* 0x000000f90200720c */ /* 0x000fe40003f46270 */
[C---:B------:R-:W-:Y:S02]  /*11290*/  ISETP.GE.AND P3, PT, R0.reuse, R251, PT ;  /* 0x000000fb0000720c */ /* 0x040fe40003f66270 */
[C---:B------:R-:W-:Y:S02]  /*112a0*/  ISETP.GE.AND P0, PT, R0.reuse, R250, PT ;  /* 0x000000fa0000720c */ /* 0x040fe40003f06270 */
[----:B------:R-:W-:Y:S02]  /*112b0*/  ISETP.GE.AND P1, PT, R0, R249, PT ;  /* 0x000000f90000720c */ /* 0x000fe40003f26270 */
[C---:B------:R-:W-:Y:S02]  /*112c0*/  ISETP.LT.OR P6, PT, R2.reuse, R248, P6 ;  /* 0x000000f80200720c */ /* 0x040fe400037c1670 */
[----:B------:R-:W-:-:S02]  /*112d0*/  ISETP.LT.OR P5, PT, R2, R247, P5 ;  /* 0x000000f70200720c */ /* 0x000fc40002fa1670 */
[CC--:B------:R-:W-:Y:S02]  /*112e0*/  ISETP.LT.OR P4, PT, R2.reuse, R246.reuse, P4 ;  /* 0x000000f60200720c */ /* 0x0c0fe40002781670 */
[----:B------:R-:W-:Y:S02]  /*112f0*/  ISETP.LT.OR P2, PT, R2, R245, P2 ;  /* 0x000000f50200720c */ /* 0x000fe40001741670 */
[C---:B------:R-:W-:Y:S02]  /*11300*/  ISETP.LT.OR P3, PT, R0.reuse, R247, P3 ;  /* 0x000000f70000720c */ /* 0x040fe40001f61670 */
[C---:B------:R-:W-:Y:S02]  /*11310*/  ISETP.LT.OR P0, PT, R0.reuse, R246, P0 ;  /* 0x000000f60000720c */ /* 0x040fe40000701670 */
[C---:B------:R-:W-:Y:S02]  /*11320*/  ISETP.LT.OR P1, PT, R0.reuse, R245, P1 ;  /* 0x000000f50000720c */ /* 0x040fe40000f21670 */
        /* <DEDUP_REMOVED lines=56> */
[----:B------:R-:W-:Y:S02]  /*116b0*/  ISETP.LT.OR P2, PT, R2, R246, P2 ;  /* 0x000000f60200720c */ /* 0x000fe40001741670 */
[----:B------:R-:W-:Y:S02]  /*116c0*/  FSEL R218, R60, -INF , !P6 ;  /* 0xff8000003cda7808 */ /* 0x000fe40007000000 */
[----:B------:R-:W-:Y:S02]  /*116d0*/  FSEL R139, R56, -INF , !P2 ;  /* 0xff800000388b7808 */ /* 0x000fe40005000000 */
[----:B------:R-:W3:Y:S01]  /*116e0*/  LDL.LU R56, [R1+0x10] ;  /* 0x0000100001387983 */ /* 0x000ee20000300800 */
[----:B------:R-:W-:Y:S02]  /*116f0*/  FSEL R65, R65, -INF , !P4 ;  /* 0xff80000041417808 */ /* 0x000fe40006000000 */
[C---:B------:R-:W-:Y:S01]  /*11700*/  ISETP.GE.AND P1, PT, R2.reuse, R252, PT ;  /* 0x000000fc0200720c */ /* 0x040fe20003f26270 */
[----:B------:R-:W4:Y:S01]  /*11710*/  LDL.LU R143, [R1+0x20] ;  /* 0x00002000018f7983 */ /* 0x000f220000300800 */
[----:B------:R-:W-:-:S02]  /*11720*/  ISETP.GE.AND P6, PT, R2, R251, PT ;  /* 0x000000fb0200720c */ /* 0x000fc40003fc6270 */
[C---:B------:R-:W-:Y:S01]  /*11730*/  ISETP.GE.AND P4, PT, R2.reuse, R249, PT ;  /* 0x000000f90200720c */ /* 0x040fe20003f86270 */
[----:B------:R-:W4:Y:S01]  /*11740*/  LDL.LU R142, [R1+0x18] ;  /* 0x00001800018e7983 */ /* 0x000f220000300800 */
[C---:B------:R-:W-:Y:S02]  /*11750*/  ISETP.LT.OR P1, PT, R2.reuse, R248, P1 ;  /* 0x000000f80200720c */ /* 0x040fe40000f21670 */
[C---:B------:R-:W-:Y:S01]  /*11760*/  ISETP.LT.OR P6, PT, R2.reuse, R247, P6 ;  /* 0x000000f70200720c */ /* 0x040fe200037c1670 */
[----:B--2---:R-:W2:Y:S01]  /*11770*/  LDL.LU R235, [R1+0x14] ;  /* 0x0000140001eb7983 */ /* 0x004ea20000300800 */
        /* <DEDUP_REMOVED lines=55> */
[----:B------:R-:W-:Y:S01]  /*11af0*/  FSEL R12, R30, -INF , !P1 ;  /* 0xff8000001e0c7808 */ /* 0x000fe20004800000 */
[----:B------:R-:W-:Y:S01]  /*11b00*/  IMAD.MOV.U32 R30, RZ, RZ, R5 ;  /* 0x000000ffff1e7224 */ /* 0x000fe200078e0005 */
        /* <DEDUP_REMOVED lines=11> */
[----:B------:R-:W-:Y:S02]  /*11bc0*/  ISETP.GE.AND P3, PT, R2, R252, PT ;  /* 0x000000fc0200720c */ /* 0x000fe40003f66270 */
[----:B------:R-:W-:-:S02]  /*11bd0*/  FSEL R223, R31, -INF , !P2 ;  /* 0xff8000001fdf7808 */ /* 0x000fc40005000000 */
[C---:B------:R-:W-:Y:S02]  /*11be0*/  ISETP.LT.OR P3, PT, R2.reuse, R248, P3 ;  /* 0x000000f80200720c */ /* 0x040fe40001f61670 */
[C---:B------:R-:W-:Y:S02]  /*11bf0*/  ISETP.GE.AND P2, PT, R2.reuse, R251, PT ;  /* 0x000000fb0200720c */ /* 0x040fe40003f46270 */
[----:B------:R-:W-:Y:S02]  /*11c00*/  FSEL R140, R41, -INF , !P1 ;  /* 0xff800000298c7808 */ /* 0x000fe40004800000 */
[----:B------:R-:W-:Y:S02]  /*11c10*/  ISETP.GE.AND P1, PT, R2, R250, PT ;  /* 0x000000fa0200720c */ /* 0x000fe40003f26270 */
[----:B------:R-:W-:Y:S01]  /*11c20*/  FSEL R133, R44, -INF , !P3 ;  /* 0xff8000002c857808 */ /* 0x000fe20005800000 */
[----:B------:R-:W-:Y:S01]  /*11c30*/  IMAD.MOV.U32 R44, RZ, RZ, R3 ;  /* 0x000000ffff2c7224 */ /* 0x000fe200078e0003 */
[----:B------:R-:W-:-:S02]  /*11c40*/  ISETP.LT.OR P2, PT, R2, R247, P2 ;  /* 0x000000f70200720c */ /* 0x000fc40001741670 */
[----:B------:R-:W-:Y:S02]  /*11c50*/  IADD3 R3, R0, 0x31, RZ ;  /* 0x0000003100037810 */ /* 0x000fe40007ffe0ff */
[----:B------:R-:W-:Y:S02]  /*11c60*/  ISETP.LT.OR P1, PT, R2, R246, P1 ;  /* 0x000000f60200720c */ /* 0x000fe40000f21670 */
[----:B------:R-:W-:Y:S02]  /*11c70*/  FSEL R5, R46, -INF , !P2 ;  /* 0xff8000002e057808 */ /* 0x000fe40005000000 */
[----:B------:R-:W-:Y:S02]  /*11c80*/  ISETP.GE.AND P2, PT, R3, R252, PT ;  /* 0x000000fc0300720c */ /* 0x000fe40003f46270 */
[----:B------:R-:W-:Y:S02]  /*11c90*/  FSEL R49, R36, -INF , !P1 ;  /* 0xff80000024317808 */ /* 0x000fe40004800000 */
[----:B------:R-:W-:-:S02]  /*11ca0*/  ISETP.GE.AND P3, PT, R2, R249, PT ;  /* 0x000000f90200720c */ /* 0x000fc40003f66270 */
[C---:B------:R-:W-:Y:S02]  /*11cb0*/  ISETP.GE.AND P1, PT, R3.reuse, R251, PT ;  /* 0x000000fb0300720c */ /* 0x040fe40003f26270 */
[C---:B------:R-:W-:Y:S02]  /*11cc0*/  ISETP.LT.OR P2, PT, R3.reuse, R248, P2 ;  /* 0x000000f80300720c */ /* 0x040fe40001741670 */
[----:B------:R-:W-:Y:S02]  /*11cd0*/  ISETP.LT.OR P3, PT, R2, R245, P3 ;  /* 0x000000f50200720c */ /* 0x000fe40001f61670 */
[----:B------:R-:W-:Y:S02]  /*11ce0*/  ISETP.LT.OR P1, PT, R3, R247, P1 ;  /* 0x000000f70300720c */ /* 0x000fe40000f21670 */
[----:B------:R-:W-:Y:S02]  /*11cf0*/  FSEL R63, R45, -INF , !P2 ;  /* 0xff8000002d3f7808 */ /* 0x000fe40005000000 */
[----:B------:R-:W-:-:S02]  /*11d00*/  IADD3 R2, R0, 0x38, RZ ;  /* 0x0000003800027810 */ /* 0x000fc40007ffe0ff */
[----:B------:R-:W-:Y:S02]  /*11d10*/  ISETP.GE.AND P2, PT, R3, R250, PT ;  /* 0x000000fa0300720c */ /* 0x000fe40003f46270 */
[----:B-1----:R-:W-:Y:S02]  /*11d20*/  FSEL R224, R47, -INF , !P1 ;  /* 0xff8000002fe07808 */ /* 0x002fe40004800000 */
[C---:B------:R-:W-:Y:S02]  /*11d30*/  ISETP.GE.AND P1, PT, R2.reuse, R252, PT ;  /* 0x000000fc0200720c */ /* 0x040fe40003f26270 */
[----:B------:R-:W-:Y:S02]  /*11d40*/  ISETP.LT.OR P2, PT, R3, R246, P2 ;  /* 0x000000f60300720c */ /* 0x000fe40001741670 */
[----:B------:R-:W-:Y:S02]  /*11d50*/  ISETP.LT.OR P1, PT, R2, R248, P1 ;  /* 0x000000f80200720c */ /* 0x000fe40000f21670 */
[----:B------:R-:W-:-:S02]  /*11d60*/  FSEL R54, R37, -INF , !P2 ;  /* 0xff80000025367808 */ /* 0x000fc40005000000 */
[----:B------:R-:W-:Y:S02]  /*11d70*/  ISETP.GE.AND P2, PT, R2, R251, PT ;  /* 0x000000fb0200720c */ /* 0x000fe40003f46270 */
[----:B------:R-:W-:Y:S02]  /*11d80*/  FSEL R62, R24, -INF , !P1 ;  /* 0xff800000183e7808 */ /* 0x000fe40004800000 */
[C---:B------:R-:W-:Y:S02]  /*11d90*/  ISETP.GE.AND P1, PT, R2.reuse, R250, PT ;  /* 0x000000fa0200720c */ /* 0x040fe40003f26270 */
[C---:B------:R-:W-:Y:S02]  /*11da0*/  ISETP.LT.OR P2, PT, R2.reuse, R247, P2 ;  /* 0x000000f70200720c */ /* 0x040fe40001741670 */
[----:B------:R-:W-:Y:S02]  /*11db0*/  ISETP.LT.OR P1, PT, R2, R246, P1 ;  /* 0x000000f60200720c */ /* 0x000fe40000f21670 */
[----:B------:R-:W-:-:S02]  /*11dc0*/  IADD3 R0, R0, 0x39, RZ ;  /* 0x0000003900007810 */ /* 0x000fc40007ffe0ff */
[----:B------:R-:W-:Y:S02]  /*11dd0*/  FSEL R53, R26, -INF , !P2 ;  /* 0xff8000001a357808 */ /* 0x000fe40005000000 */
[C---:B------:R-:W-:Y:S02]  /*11de0*/  ISETP.GE.AND P2, PT, R3.reuse, R249, PT ;  /* 0x000000f90300720c */ /* 0x040fe40003f46270 */
[----:B------:R-:W-:Y:S02]  /*11df0*/  FSEL R52, R32, -INF , !P1 ;  /* 0xff80000020347808 */ /* 0x000fe40004800000 */
[C---:B------:R-:W-:Y:S02]  /*11e00*/  ISETP.GE.AND P1, PT, R0.reuse, R252, PT ;  /* 0x000000fc0000720c */ /* 0x040fe40003f26270 */
[----:B------:R-:W-:Y:S02]  /*11e10*/  ISETP.LT.OR P2, PT, R3, R245, P2 ;  /* 0x000000f50300720c */ /* 0x000fe40001741670 */
[----:B------:R-:W-:-:S02]  /*11e20*/  ISETP.LT.OR P1, PT, R0, R248, P1 ;  /* 0x000000f80000720c */ /* 0x000fc40000f21670 */
[----:B------:R-:W-:Y:S02]  /*11e30*/  MOV R46, R12 ;  /* 0x0000000c002e7202 */ /* 0x000fe40000000f00 */
[----:B------:R-:W-:Y:S02]  /*11e40*/  FSEL R40, R25, -INF , !P1 ;  /* 0xff80000019287808 */ /* 0x000fe40004800000 */
[----:B------:R-:W-:-:S04]  /*11e50*/  ISETP.GE.AND P1, PT, R0, R251, PT ;  /* 0x000000fb0000720c */ /* 0x000fc80003f26270 */
[----:B------:R-:W-:-:S04]  /*11e60*/  ISETP.LT.OR P1, PT, R0, R247, P1 ;  /* 0x000000f70000720c */ /* 0x000fc80000f21670 */
[----:B------:R-:W-:Y:S02]  /*11e70*/  FSEL R141, R27, -INF , !P1 ;  /* 0xff8000001b8d7808 */ /* 0x000fe40004800000 */
[----:B------:R-:W-:-:S04]  /*11e80*/  ISETP.GE.AND P1, PT, R0, R250, PT ;  /* 0x000000fa0000720c */ /* 0x000fc80003f26270 */
[----:B------:R-:W-:-:S04]  /*11e90*/  ISETP.LT.OR P1, PT, R0, R246, P1 ;  /* 0x000000f60000720c */ /* 0x000fc80000f21670 */
[----:B------:R-:W-:Y:S02]  /*11ea0*/  FSEL R33, R33, -INF , !P1 ;  /* 0xff80000021217808 */ /* 0x000fe40004800000 */
[----:B------:R-:W-:-:S04]  /*11eb0*/  ISETP.GE.AND P1, PT, R2, R249, PT ;  /* 0x000000f90200720c */ /* 0x000fc80003f26270 */
[----:B------:R-:W-:Y:S02]  /*11ec0*/  ISETP.LT.OR P1, PT, R2, R245, P1 ;  /* 0x000000f50200720c */ /* 0x000fe40000f21670 */
[----:B------:R-:W-:Y:S01]  /*11ed0*/  FMNMX.FTZ R2, R244, R6, !PT ;  /* 0x00000006f4027209 */ /* 0x000fe20007810000 */
[----:B------:R-:W-:-:S03]  /*11ee0*/  IMAD.MOV.U32 R47, RZ, RZ, R5 ;  /* 0x000000ffff2f7224 */ /* 0x000fc600078e0005 */
[----:B------:R-:W-:Y:S02]  /*11ef0*/  FMNMX.FTZ R2, R9, R2, !PT ;  /* 0x0000000209027209 */ /* 0x000fe40007810000 */
[----:B---3--:R-:W-:-:S04]  /*11f00*/  FMNMX.FTZ R3, R56, R4, !PT ;  /* 0x0000000438037209 */ /* 0x008fc80007810000 */
        /* <DEDUP_REMOVED lines=9> */
[----:B------:R-:W-:Y:S02]  /*11fa0*/  FMNMX.FTZ R3, R13, R2, !PT ;  /* 0x000000020d037209 */ /* 0x000fe40007810000 */
[----:B----4-:R-:W-:Y:S02]  /*11fb0*/  FMNMX.FTZ R2, R142, R14, !PT ;  /* 0x0000000e8e027209 */ /* 0x010fe40007810000 */
        /* <DEDUP_REMOVED lines=13> */
[----:B------:R-:W-:Y:S01]  /*12090*/  IMAD.MOV.U32 R36, RZ, RZ, R11 ;  /* 0x000000ffff247224 */ /* 0x000fe200078e000b */
[----:B------:R-:W-:Y:S02]  /*120a0*/  FMNMX.FTZ R3, R55, R3, !PT ;  /* 0x0000000337037209 */ /* 0x000fe40007810000 */
[----:B------:R-:W-:-:S02]  /*120b0*/  FMNMX.FTZ R11, R210, R2, !PT ;  /* 0x00000002d20b7209 */ /* 0x000fc40007810000 */
[----:B------:R-:W-:Y:S02]  /*120c0*/  FMNMX.FTZ R2, R40, R5, !PT ;  /* 0x0000000528027209 */ /* 0x000fe40007810000 */
        /* <DEDUP_REMOVED lines=14> */
[----:B-1----:R-:W-:Y:S02]  /*121b0*/  FMNMX.FTZ R137, R2, R137, !PT ;  /* 0x0000008902897209 */ /* 0x002fe40007810000 */
[----:B------:R-:W-:Y:S02]  /*121c0*/  FMNMX.FTZ R2, R141, R3, !PT ;  /* 0x000000038d027209 */ /* 0x000fe40007810000 */
[----:B--2---:R-:W-:-:S04]  /*121d0*/  FMNMX.FTZ R3, R235, R18, !PT ;  /* 0x00000012eb037209 */ /* 0x004fc80007810000 */
        /* <DEDUP_REMOVED lines=10> */
[----:B------:R-:W-:Y:S02]  /*12280*/  FSEL R229, R214, -INF , !P0 ;  /* 0xff800000d6e57808 */ /* 0x000fe40004000000 */
[----:B------:R-:W-:Y:S01]  /*12290*/  ISETP.GE.AND P0, PT, R0, R249, PT ;  /* 0x000000f90000720c */ /* 0x000fe20003f06270 */
[----:B------:R-:W2:Y:S01]  /*122a0*/  SHFL.BFLY PT, R16, R137, 0x1, 0x1f ;  /* 0x0c201f0089107f89 */ /* 0x000ea200000e0000 */
[----:B------:R-:W-:-:S02]  /*122b0*/  FMNMX.FTZ R5, R219, R5, !PT ;  /* 0x00000005db057209 */ /* 0x000fc40007810000 */
[----:B------:R-:W-:Y:S01]  /*122c0*/  ISETP.LT.OR P0, PT, R0, R245, P0 ;  /* 0x000000f50000720c */ /* 0x000fe20000701670 */
[----:B------:R-:W3:Y:S01]  /*122d0*/  SHFL.BFLY PT, R11, R3, 0x2, 0x1f ;  /* 0x0c401f00030b7f89 */ /* 0x000ee200000e0000 */
[----:B------:R-:W-:Y:S02]  /*122e0*/  FMNMX.FTZ R0, R216, R5, !PT ;  /* 0x00000005d8007209 */ /* 0x000fe40007810000 */
[----:B-1----:R-:W-:Y:S02]  /*122f0*/  FMNMX.FTZ R2, R2, R12, !PT ;  /* 0x0000000c02027209 */ /* 0x002fe40007810000 */
[----:B------:R-:W-:Y:S02]  /*12300*/  FSEL R51, R215, -INF , !P6 ;  /* 0xff800000d7337808 */ /* 0x000fe40007000000 */
[----:B------:R-:W-:Y:S01]  /*12310*/  FMNMX.FTZ R0, R229, R0, !PT ;  /* 0x00000000e5007209 */ /* 0x000fe20007810000 */
[----:B------:R-:W1:Y:S01]  /*12320*/  SHFL.BFLY PT, R136, R2, 0x1, 0x1f ;  /* 0x0c201f0002887f89 */ /* 0x000e6200000e0000 */
[----:B------:R-:W-:-:S02]  /*12330*/  FSEL R234, R42, -INF , !P5 ;  /* 0xff8000002aea7808 */ /* 0x000fc40006800000 */
[----:B------:R-:W-:Y:S02]  /*12340*/  FMNMX.FTZ R0, R51, R0, !PT ;  /* 0x0000000033007209 */ /* 0x000fe40007810000 */
[----:B------:R-:W-:Y:S02]  /*12350*/  FSEL R31, R43, -INF , !P4 ;  /* 0xff8000002b1f7808 */ /* 0x000fe40006000000 */
[----:B------:R-:W-:Y:S02]  /*12360*/  FMNMX.FTZ R0, R234, R0, !PT ;  /* 0x00000000ea007209 */ /* 0x000fe40007810000 */
[----:B------:R-:W-:Y:S02]  /*12370*/  FSEL R38, R38, -INF , !P3 ;  /* 0xff80000026267808 */ /* 0x000fe40005800000 */
[----:B------:R-:W-:Y:S02]  /*12380*/  FMNMX.FTZ R5, R31, R0, !PT ;  /* 0x000000001f057209 */ /* 0x000fe40007810000 */
[----:B------:R-:W-:-:S02]  /*12390*/  FSEL R232, R39, -INF , !P2 ;  /* 0xff80000027e87808 */ /* 0x000fc40005000000 */
[----:B------:R-:W-:Y:S02]  /*123a0*/  FMNMX.FTZ R5, R38, R5, !PT ;  /* 0x0000000526057209 */ /* 0x000fe40007810000 */
[----:B--2---:R-:W-:Y:S02]  /*123b0*/  FMNMX.FTZ R137, R137, R16, !PT ;  /* 0x0000001089897209 */ /* 0x004fe40007810000 */
[----:B---3--:R-:W-:Y:S02]  /*123c0*/  FMNMX.FTZ R3, R3, R11, !PT ;  /* 0x0000000b03037209 */ /* 0x008fe40007810000 */
[----:B------:R-:W-:Y:S02]  /*123d0*/  FSEL R37, R34, -INF , !P1 ;  /* 0xff80000022257808 */ /* 0x000fe40004800000 */
[----:B------:R-:W-:Y:S01]  /*123e0*/  FMNMX.FTZ R11, R232, R5, !PT ;  /* 0x00000005e80b7209 */ /* 0x000fe20007810000 */
[C---:B------:R-:W-:Y:S01]  /*123f0*/  FMUL.FTZ R0, R137.reuse, c[0x0][0x23c] ;  /* 0x00008f0089007a20 */ /* 0x040fe20000410000 */
[----:B------:R-:W-:-:S02]  /*12400*/  FSETP.NEU.FTZ.AND P3, PT, R137, -INF , PT ;  /* 0xff8000008900780b */ /* 0x000fc40003f7d000 */
[----:B------:R-:W-:Y:S02]  /*12410*/  FSEL R231, R35, -INF , !P0 ;  /* 0xff80000023e77808 */ /* 0x000fe40004000000 */
[----:B------:R-:W-:Y:S01]  /*12420*/  FMNMX.FTZ R11, R37, R11, !PT ;  /* 0x0000000b250b7209 */ /* 0x000fe20007810000 */
[----:B------:R-:W2:Y:S01]  /*12430*/  SHFL.BFLY PT, R135, R3, 0x1, 0x1f ;  /* 0x0c201f0003877f89 */ /* 0x000ea200000e0000 */
[----:B------:R-:W-:Y:S02]  /*12440*/  FSEL R0, R0, RZ, P3 ;  /* 0x000000ff00007208 */ /* 0x000fe40001800000 */
[----:B-1----:R-:W-:Y:S02]  /*12450*/  FMNMX.FTZ R136, R2, R136, !PT ;  /* 0x0000008802887209 */ /* 0x002fe40007810000 */
[----:B------:R-:W-:Y:S01]  /*12460*/  FMNMX.FTZ R2, R231, R11, !PT ;  /* 0x0000000be7027209 */ /* 0x000fe20007810000 */
[----:B------:R-:W-:-:S04]  /*12470*/  FFMA.FTZ R5, R4, c[0x0][0x23c], -R0 ;  /* 0x00008f0004057a23 */ /* 0x000fc80000010800 */
[----:B------:R-:W1:Y:S01]  /*12480*/  SHFL.BFLY PT, R4, R2, 0x2, 0x1f ;  /* 0x0c401f0002047f89 */ /* 0x000e6200000e0000 */
[C---:B------:R-:W-:Y:S01]  /*12490*/  FMUL.FTZ R12, R136.reuse, c[0x0][0x23c] ;  /* 0x00008f00880c7a20 */ /* 0x040fe20000410000 */
[----:B------:R-:W-:-:S04]  /*124a0*/  FSETP.NEU.FTZ.AND P1, PT, R136, -INF , PT ;  /* 0xff8000008800780b */ /* 0x000fc80003f3d000 */
[----:B------:R-:W-:Y:S02]  /*124b0*/  FSEL R12, R12, RZ, P1 ;  /* 0x000000ff0c0c7208 */ /* 0x000fe40000800000 */
[----:B--2---:R-:W-:-:S03]  /*124c0*/  FMNMX.FTZ R135, R3, R135, !PT ;  /* 0x0000008703877209 */ /* 0x004fc60007810000 */
[----:B------:R-:W-:-:S04]  /*124d0*/  FFMA.FTZ R3, R13, c[0x0][0x23c], -R12 ;  /* 0x00008f000d037a23 */ /* 0x000fc8000001080c */
[----:B------:R2:W-:Y:S01]  /*124e0*/  MUFU.EX2 R236, R3 ;  /* 0x0000000300ec7308 */ /* 0x0005e20000000800 */
[----:B------:R-:W-:Y:S02]  /*124f0*/  FSETP.NEU.FTZ.AND P0, PT, R135, -INF , PT ;  /* 0xff8000008700780b */ /* 0x000fe40003f1d000 */
[----:B-1----:R-:W-:Y:S01]  /*12500*/  FMNMX.FTZ R2, R2, R4, !PT ;  /* 0x0000000402027209 */ /* 0x002fe20007810000 */
[--C-:B------:R-:W-:Y:S02]  /*12510*/  FFMA.FTZ R4, R15, c[0x0][0x23c], -R12.reuse ;  /* 0x00008f000f047a23 */ /* 0x100fe4000001080c */
[----:B------:R-:W-:Y:S02]  /*12520*/  FFMA.FTZ R6, R6, c[0x0][0x23c], -R12 ;  /* 0x00008f0006067a23 */ /* 0x000fe4000001080c */
[----:B------:R-:W1:Y:S01]  /*12530*/  SHFL.BFLY PT, R134, R2, 0x1, 0x1f ;  /* 0x0c201f0002867f89 */ /* 0x000e6200000e0000 */
[----:B--2---:R-:W-:Y:S01]  /*12540*/  FMUL.FTZ R3, R135, c[0x0][0x23c] ;  /* 0x00008f0087037a20 */ /* 0x004fe20000410000 */
[----:B------:R2:W-:Y:S04]  /*12550*/  MUFU.EX2 R237, R4 ;  /* 0x0000000400ed7308 */ /* 0x0005e80000000800 */
[----:B------:R-:W-:-:S04]  /*12560*/  FSEL R3, R3, RZ, P0 ;  /* 0x000000ff03037208 */ /* 0x000fc80000000000 */
[----:B------:R3:W-:Y:S01]  /*12570*/  MUFU.EX2 R27, R6 ;  /* 0x00000006001b7308 */ /* 0x0007e20000000800 */
[----:B--2---:R-:W-:-:S07]  /*12580*/  FFMA.FTZ R4, R14, c[0x0][0x23c], -R3 ;  /* 0x00008f000e047a23 */ /* 0x004fce0000010803 */
[----:B------:R2:W-:Y:S01]  /*12590*/  MUFU.EX2 R26, R4 ;  /* 0x00000004001a7308 */ /* 0x0005e20000000800 */
[----:B---3--:R-:W-:-:S05]  /*125a0*/  FSEL R6, R137, RZ, P3 ;  /* 0x000000ff89067208 */ /* 0x008fca0001800000 */
[----:B------:R-:W-:Y:S02]  /*125b0*/  FADD.FTZ R6, R56, -R6 ;  /* 0x8000000638067221 */ /* 0x000fe40000010000 */
[----:B--2---:R-:W-:-:S04]  /*125c0*/  FFMA.FTZ R4, R17, c[0x0][0x23c], -R3 ;  /* 0x00008f0011047a23 */ /* 0x004fc80000010803 */
[----:B------:R2:W-:Y:S01]  /*125d0*/  MUFU.EX2 R34, R4 ;  /* 0x0000000400227308 */ /* 0x0005e20000000800 */
[----:B------:R-:W-:Y:S01]  /*125e0*/  FFMA.FTZ R8, R8, c[0x0][0x23c], -R0 ;  /* 0x00008f0008087a23 */ /* 0x000fe20000010800 */
[----:B-1----:R-:W-:Y:S01]  /*125f0*/  FMNMX.FTZ R134, R2, R134, !PT ;  /* 0x0000008602867209 */ /* 0x002fe20007810000 */
[----:B--2---:R-:W-:Y:S02]  /*12600*/  FMUL.FTZ R4, R6, c[0x0][0x23c] ;  /* 0x00008f0006047a20 */ /* 0x004fe40000410000 */
[----:B------:R-:W-:-:S04]  /*12610*/  FFMA.FTZ R6, R19, c[0x0][0x23c], -R3 ;  /* 0x00008f0013067a23 */ /* 0x000fc80000010803 */
[----:B------:R1:W-:Y:S01]  /*12620*/  MUFU.EX2 R50, R6 ;  /* 0x0000000600327308 */ /* 0x0003e20000000800 */
[C---:B------:R-:W-:Y:S01]  /*12630*/  FMUL.FTZ R2, R134.reuse, c[0x0][0x23c] ;  /* 0x00008f0086027a20 */ /* 0x040fe20000410000 */
[----:B------:R-:W-:-:S06]  /*12640*/  FSETP.NEU.FTZ.AND P2, PT, R134, -INF , PT ;  /* 0xff8000008600780b */ /* 0x000fcc0003f5d000 */
[----:B------:R-:W-:Y:S01]  /*12650*/  MUFU.EX2 R58, R8 ;  /* 0x00000008003a7308 */ /* 0x000fe20000000800 */
[----:B-1----:R-:W-:-:S07]  /*12660*/  FFMA.FTZ R6, R20, c[0x0][0x23c], -R3 ;  /* 0x00008f0014067a23 */ /* 0x002fce0000010803 */
[----:B------:R-:W1:Y:S08]  /*12670*/  MUFU.EX2 R4, R4 ;  /* 0x0000000400047308 */ /* 0x000e700000000800 */
[----:B------:R-:W2:Y:S08]  /*12680*/  MUFU.EX2 R5, R5 ;  /* 0x0000000500057308 */ /* 0x000eb00000000800 */
[----:B------:R3:W4:Y:S01]  /*12690*/  MUFU.EX2 R8, R6 ;  /* 0x0000000600087308 */ /* 0x0007220000000800 */
[----:B------:R-:W-:Y:S01]  /*126a0*/  FFMA.FTZ R7, R7, c[0x0][0x23c], -R0 ;  /* 0x00008f0007077a23 */ /* 0x000fe20000010800 */
[----:B------:R-:W-:Y:S01]  /*126b0*/  FSEL R2, R2, RZ, P2 ;  /* 0x000000ff02027208 */ /* 0x000fe20001000000 */
[----:B-1----:R-:W-:-:S05]  /*126c0*/  FMUL.FTZ R29, R129, R4 ;  /* 0x00000004811d7220 */ /* 0x002fca0000410000 */
[----:B------:R1:W-:Y:S01]  /*126d0*/  MUFU.EX2 R45, R7 ;  /* 0x00000007002d7308 */ /* 0x0003e20000000800 */
[-C--:B--2---:R-:W-:Y:S02]  /*126e0*/  FFMA.FTZ R32, R143, R4.reuse, R5 ;  /* 0x000000048f207223 */ /* 0x084fe40000010005 */
[-C--:B------:R-:W-:Y:S01]  /*126f0*/  FMUL.FTZ R148, R148, R4.reuse ;  /* 0x0000000494947220 */ /* 0x080fe20000410000 */
[----:B---3--:R-:W-:Y:S01]  /*12700*/  FSEL R6, R136, RZ, P1 ;  /* 0x000000ff88067208 */ /* 0x008fe20000800000 */
[----:B------:R-:W-:Y:S01]  /*12710*/  FMUL.FTZ R149, R149, R4 ;  /* 0x0000000495957220 */ /* 0x000fe20000410000 */
[----:B----4-:R-:W-:Y:S01]  /*12720*/  MOV R129, R8 ;  /* 0x0000000800817202 */ /* 0x010fe20000000f00 */
[-C--:B------:R-:W-:Y:S02]  /*12730*/  FMUL.FTZ R152, R152, R4.reuse ;  /* 0x0000000498987220 */ /* 0x080fe40000410000 */
[----:B------:R-:W-:Y:S02]  /*12740*/  FMUL.FTZ R153, R153, R4 ;  /* 0x0000000499997220 */ /* 0x000fe40000410000 */
[----:B-1----:R-:W-:-:S02]  /*12750*/  FFMA.FTZ R7, R18, c[0x0][0x23c], -R2 ;  /* 0x00008f0012077a23 */ /* 0x002fc40000010802 */
[----:B------:R-:W1:Y:S01]  /*12760*/  LDSM.16.MT88.4 R16, [R225+0xc000] ;  /* 0x00c00000e110783b */ /* 0x000e620000004200 */
[-C--:B------:R-:W-:Y:S01]  /*12770*/  FMUL.FTZ R164, R164, R4.reuse ;  /* 0x00000004a4a47220 */ /* 0x080fe20000410000 */
        /* <DEDUP_REMOVED lines=27> */
[----:B--2---:R-:W-:Y:S01]  /*12930*/  FSEL R7, R135, RZ, P0 ;  /* 0x000000ff87077208 */ /* 0x004fe20000000000 */
[----:B------:R-:W-:Y:S02]  /*12940*/  FFMA.FTZ R4, R21, c[0x0][0x23c], -R2 ;  /* 0x00008f0015047a23 */ /* 0x000fe40000010802 */
[----:B------:R-:W-:Y:S01]  /*12950*/  FADD.FTZ R8, R244, -R6 ;  /* 0x80000006f4087221 */ /* 0x000fe20000010000 */
[----:B------:R-:W-:Y:S01]  /*12960*/  FSEL R6, R134, RZ, P2 ;  /* 0x000000ff86067208 */ /* 0x000fe20001000000 */
[----:B------:R2:W-:Y:S01]  /*12970*/  MUFU.EX2 R244, R4 ;  /* 0x0000000400f47308 */ /* 0x0005e20000000800 */
[----:B------:R-:W-:-:S03]  /*12980*/  FADD.FTZ R7, R142, -R7 ;  /* 0x800000078e077221 */ /* 0x000fc60000010000 */
[----:B------:R-:W-:Y:S02]  /*12990*/  FADD.FTZ R6, R235, -R6 ;  /* 0x80000006eb067221 */ /* 0x000fe40000010000 */
[----:B------:R-:W-:Y:S02]  /*129a0*/  FFMA.FTZ R10, R10, c[0x0][0x23c], -R0 ;  /* 0x00008f000a0a7a23 */ /* 0x000fe40000010800 */
[----:B------:R-:W-:Y:S02]  /*129b0*/  FFMA.FTZ R9, R9, c[0x0][0x23c], -R12 ;  /* 0x00008f0009097a23 */ /* 0x000fe4000001080c */
[----:B------:R-:W-:Y:S02]  /*129c0*/  FMUL.FTZ R8, R8, c[0x0][0x23c] ;  /* 0x00008f0008087a20 */ /* 0x000fe40000410000 */
[----:B--2---:R-:W-:Y:S02]  /*129d0*/  FFMA.FTZ R4, R22, c[0x0][0x23c], -R2 ;  /* 0x00008f0016047a23 */ /* 0x004fe40000010802 */
[----:B------:R-:W-:-:S02]  /*129e0*/  FMUL.FTZ R7, R7, c[0x0][0x23c] ;  /* 0x00008f0007077a20 */ /* 0x000fc40000410000 */
[----:B------:R2:W-:Y:S01]  /*129f0*/  MUFU.EX2 R20, R4 ;  /* 0x0000000400147308 */ /* 0x0005e20000000800 */
[----:B------:R-:W-:-:S07]  /*12a00*/  FMUL.FTZ R6, R6, c[0x0][0x23c] ;  /* 0x00008f0006067a20 */ /* 0x000fce0000410000 */
[----:B------:R-:W3:Y:S01]  /*12a10*/  MUFU.EX2 R233, R10 ;  /* 0x0000000a00e97308 */ /* 0x000ee20000000800 */
[----:B--2---:R-:W-:-:S07]  /*12a20*/  FFMA.FTZ R4, R23, c[0x0][0x23c], -R2 ;  /* 0x00008f0017047a23 */ /* 0x004fce0000010802 */
[----:B------:R-:W-:Y:S08]  /*12a30*/  MUFU.EX2 R230, R9 ;  /* 0x0000000900e67308 */ /* 0x000ff00000000800 */
[----:B------:R3:W2:Y:S08]  /*12a40*/  MUFU.EX2 R14, R8 ;  /* 0x00000008000e7308 */ /* 0x0006b00000000800 */
[----:B------:R-:W4:Y:S08]  /*12a50*/  MUFU.EX2 R13, R7 ;  /* 0x00000007000d7308 */ /* 0x000f300000000800 */
[----:B------:R1:W1:Y:S08]  /*12a60*/  MUFU.EX2 R15, R6 ;  /* 0x00000006000f7308 */ /* 0x0002700000000800 */
[----:B------:R1:W1:Y:S01]  /*12a70*/  MUFU.EX2 R235, R4 ;  /* 0x0000000400eb7308 */ /* 0x0002620000000800 */
[----:B---3--:R-:W-:Y:S01]  /*12a80*/  F2FP.BF16.PACK_AB R8, R233, R5 ;  /* 0x00000005e908723e */ /* 0x008fe200000010ff */
[-C--:B--2---:R-:W-:Y:S01]  /*12a90*/  FMUL.FTZ R150, R150, R14.reuse ;  /* 0x0000000e96967220 */ /* 0x084fe20000410000 */
[----:B------:R-:W-:Y:S01]  /*12aa0*/  F2FP.BF16.PACK_AB R9, R230, R27 ;  /* 0x0000001be609723e */ /* 0x000fe200000010ff */
[----:B------:R-:W-:Y:S01]  /*12ab0*/  FMUL.FTZ R151, R151, R14 ;  /* 0x0000000e97977220 */ /* 0x000fe20000410000 */
[----:B------:R-:W-:Y:S01]  /*12ac0*/  F2FP.BF16.PACK_AB R10, R45, R58 ;  /* 0x0000003a2d0a723e */ /* 0x000fe200000010ff */
[-C--:B----4-:R-:W-:Y:S01]  /*12ad0*/  FMUL.FTZ R144, R144, R13.reuse ;  /* 0x0000000d90907220 */ /* 0x090fe20000410000 */
[----:B------:R-:W-:Y:S01]  /*12ae0*/  F2FP.BF16.PACK_AB R11, R237, R236 ;  /* 0x000000eced0b723e */ /* 0x000fe200000010ff */
[----:B------:R-:W-:Y:S01]  /*12af0*/  FMUL.FTZ R145, R145, R13 ;  /* 0x0000000d91917220 */ /* 0x000fe20000410000 */
[----:B-1----:R-:W-:Y:S01]  /*12b00*/  F2FP.BF16.PACK_AB R6, R129, R50 ;  /* 0x000000328106723e */ /* 0x002fe200000010ff */
[----:B------:R-:W-:Y:S01]  /*12b10*/  FMUL.FTZ R146, R146, R15 ;  /* 0x0000000f92927220 */ /* 0x000fe20000410000 */
[----:B------:R-:W-:Y:S01]  /*12b20*/  F2FP.BF16.PACK_AB R5, R244, R41 ;  /* 0x00000029f405723e */ /* 0x000fe200000010ff */
[----:B------:R-:W-:-:S02]  /*12b30*/  FMUL.FTZ R147, R147, R15 ;  /* 0x0000000f93937220 */ /* 0x000fc40000410000 */
[----:B------:R-:W-:Y:S01]  /*12b40*/  FMUL.FTZ R154, R154, R14 ;  /* 0x0000000e9a9a7220 */ /* 0x000fe20000410000 */
[----:B------:R-:W-:Y:S01]  /*12b50*/  F2FP.BF16.PACK_AB R4, R34, R26 ;  /* 0x0000001a2204723e */ /* 0x000fe200000010ff */
[----:B------:R-:W-:Y:S01]  /*12b60*/  FMUL.FTZ R155, R155, R14 ;  /* 0x0000000e9b9b7220 */ /* 0x000fe20000410000 */
[----:B------:R-:W-:Y:S01]  /*12b70*/  F2FP.BF16.PACK_AB R7, R235, R20 ;  /* 0x00000014eb07723e */ /* 0x000fe200000010ff */
[-C--:B------:R-:W-:Y:S02]  /*12b80*/  FMUL.FTZ R156, R156, R13.reuse ;  /* 0x0000000d9c9c7220 */ /* 0x080fe40000410000 */
[----:B------:R-:W-:Y:S02]  /*12b90*/  FMUL.FTZ R157, R157, R13 ;  /* 0x0000000d9d9d7220 */ /* 0x000fe40000410000 */
[-C--:B------:R-:W-:Y:S02]  /*12ba0*/  FMUL.FTZ R158, R158, R15.reuse ;  /* 0x0000000f9e9e7220 */ /* 0x080fe40000410000 */
[----:B------:R-:W-:Y:S01]  /*12bb0*/  FMUL.FTZ R159, R159, R15 ;  /* 0x0000000f9f9f7220 */ /* 0x000fe20000410000 */
[-C--:B------:R-:W-:Y:S08]  /*12bc0*/  HMMA.16816.F32.BF16 R148, R8, R16.reuse, R148 ;  /* 0x000000100894723c */ /* 0x080ff00000041894 */
        /* <DEDUP_REMOVED lines=8> */
[-C--:B------:R-:W-:Y:S02]  /*12c50*/  FMUL.FTZ R162, R162, R15.reuse ;  /* 0x0000000fa2a27220 */ /* 0x080fe40000410000 */
[----:B------:R-:W-:Y:S02]  /*12c60*/  FMUL.FTZ R163, R163, R15 ;  /* 0x0000000fa3a37220 */ /* 0x000fe40000410000 */
[----:B------:R-:W-:-:S02]  /*12c70*/  FMUL.FTZ R170, R170, R14 ;  /* 0x0000000eaaaa7220 */ /* 0x000fc40000410000 */
[----:B------:R-:W-:Y:S02]  /*12c80*/  FMUL.FTZ R171, R171, R14 ;  /* 0x0000000eabab7220 */ /* 0x000fe40000410000 */
[-C--:B------:R-:W-:Y:S02]  /*12c90*/  FMUL.FTZ R172, R172, R13.reuse ;  /* 0x0000000dacac7220 */ /* 0x080fe40000410000 */
[----:B------:R-:W-:Y:S02]  /*12ca0*/  FMUL.FTZ R173, R173, R13 ;  /* 0x0000000dadad7220 */ /* 0x000fe40000410000 */
[-C--:B------:R-:W-:Y:S02]  /*12cb0*/  FMUL.FTZ R174, R174, R15.reuse ;  /* 0x0000000faeae7220 */ /* 0x080fe40000410000 */
[----:B------:R-:W-:Y:S01]  /*12cc0*/  FMUL.FTZ R175, R175, R15 ;  /* 0x0000000fafaf7220 */ /* 0x000fe20000410000 */
[----:B------:R-:W-:Y:S01]  /*12cd0*/  MOV R25, R214 ;  /* 0x000000d600197202 */ /* 0x000fe20000000f00 */
[----:B------:R-:W-:-:S02]  /*12ce0*/  IMAD.MOV.U32 R48, RZ, RZ, R212 ;  /* 0x000000ffff307224 */ /* 0x000fc400078e00d4 */
[----:B------:R-:W-:Y:S02]  /*12cf0*/  IMAD.MOV.U32 R42, RZ, RZ, R213 ;  /* 0x000000ffff2a7224 */ /* 0x000fe400078e00d5 */
        /* <DEDUP_REMOVED lines=13> */
[-C--:B------:R-:W-:Y:S02]  /*12dd0*/  FMUL.FTZ R187, R187, R14.reuse ;  /* 0x0000000ebbbb7220 */ /* 0x080fe40000410000 */
[-C--:B------:R-:W-:Y:S02]  /*12de0*/  FMUL.FTZ R188, R188, R13.reuse ;  /* 0x0000000dbcbc7220 */ /* 0x080fe40000410000 */
[----:B------:R-:W-:Y:S02]  /*12df0*/  FMUL.FTZ R189, R189, R13 ;  /* 0x0000000dbdbd7220 */ /* 0x000fe40000410000 */
[-C--:B------:R-:W-:Y:S02]  /*12e00*/  FMUL.FTZ R190, R190, R15.reuse ;  /* 0x0000000fbebe7220 */ /* 0x080fe40000410000 */
        /* <DEDUP_REMOVED lines=24> */
[----:B------:R-:W-:Y:S02]  /*12f90*/  FMUL.FTZ R77, R77, R13 ;  /* 0x0000000d4d4d7220 */ /* 0x000fe40000410000 */
        /* <DEDUP_REMOVED lines=8> */
[----:B-1----:R-:W-:Y:S07]  /*13020*/  HMMA.16816.F32.BF16 R140, R4, R18, R76 ;  /* 0x00000012048c723c */ /* 0x002fee000004184c */
[----:B------:R-:W-:Y:S01]  /*13030*/  MOV R78, R47 ;  /* 0x0000002f004e7202 */ /* 0x000fe20000000f00 */
[----:B------:R-:W-:-:S02]  /*13040*/  IMAD.MOV.U32 R77, RZ, RZ, R45 ;  /* 0x000000ffff4d7224 */ /* 0x000fc400078e002d */
[----:B------:R-:W-:Y:S01]  /*13050*/  HMMA.16816.F32.BF16 R44, R8, R18, R80 ;  /* 0x00000012082c723c */ /* 0x000fe20000041850 */
[----:B------:R-:W2:Y:S04]  /*13060*/  LDL.LU R81, [R1+0x24] ;  /* 0x0000240001517983 */ /* 0x000ea80000300800 */
[----:B------:R-:W3:Y:S01]  /*13070*/  LDL.LU R82, [R1+0x38] ;  /* 0x0000380001527983 */ /* 0x000ee20000300800 */
[-C--:B------:R-:W-:Y:S02]  /*13080*/  FMUL.FTZ R70, R70, R14.reuse ;  /* 0x0000000e46467220 */ /* 0x080fe40000410000 */
[----:B------:R-:W-:Y:S02]  /*13090*/  FMUL.FTZ R71, R71, R14 ;  /* 0x0000000e47477220 */ /* 0x000fe40000410000 */
[----:B------:R-:W-:-:S02]  /*130a0*/  FMUL.FTZ R72, R72, R13 ;  /* 0x0000000d48487220 */ /* 0x000fc40000410000 */
[----:B------:R-:W-:Y:S02]  /*130b0*/  FMUL.FTZ R73, R73, R13 ;  /* 0x0000000d49497220 */ /* 0x000fe40000410000 */
[-C--:B------:R-:W-:Y:S02]  /*130c0*/  FMUL.FTZ R74, R74, R15.reuse ;  /* 0x0000000f4a4a7220 */ /* 0x080fe40000410000 */
[----:B------:R-:W-:Y:S01]  /*130d0*/  FMUL.FTZ R75, R75, R15 ;  /* 0x0000000f4b4b7220 */ /* 0x000fe20000410000 */
        /* <DEDUP_REMOVED lines=19> */
[----:B------:R-:W-:Y:S02]  /*13210*/  IMAD.MOV.U32 R75, RZ, RZ, R36 ;  /* 0x000000ffff4b7224 */ /* 0x000fe400078e0024 */
        /* <DEDUP_REMOVED lines=29> */
[----:B------:R-:W-:Y:S02]  /*133f0*/  FMUL.FTZ R125, R125, R13 ;  /* 0x0000000d7d7d7220 */ /* 0x000fe40000410000 */
[----:B------:R-:W-:-:S02]  /*13400*/  FMUL.FTZ R126, R126, R15 ;  /* 0x0000000f7e7e7220 */ /* 0x000fc40000410000 */
[----:B------:R-:W-:Y:S02]  /*13410*/  FMUL.FTZ R127, R127, R15 ;  /* 0x0000000f7f7f7220 */ /* 0x000fe40000410000 */
[----:B------:R-:W-:Y:S01]  /*13420*/  IMAD.MOV.U32 R76, RZ, RZ, R59 ;  /* 0x000000ffff4c7224 */ /* 0x000fe200078e003b */
[----:B------:R-:W-:-:S03]  /*13430*/  MOV R83, R58 ;  /* 0x0000003a00537202 */ /* 0x000fc60000000f00 */
[----:B------:R-:W-:Y:S02]  /*13440*/  IMAD.MOV.U32 R87, RZ, RZ, R76 ;  /* 0x000000ffff577224 */ /* 0x000fe400078e004c */
        /* <DEDUP_REMOVED lines=8> */
[----:B------:R-:W-:Y:S01]  /*134d0*/  IMAD.MOV.U32 R80, RZ, RZ, R78 ;  /* 0x000000ffff507224 */ /* 0x000fe200078e004e */
[----:B------:R-:W-:Y:S01]  /*134e0*/  MOV R78, R51 ;  /* 0x00000033004e7202 */ /* 0x000fe20000000f00 */
[----:B------:R-:W-:Y:S02]  /*134f0*/  IMAD.MOV.U32 R84, RZ, RZ, R79 ;  /* 0x000000ffff547224 */ /* 0x000fe400078e004f */
[----:B------:R-:W-:Y:S01]  /*13500*/  IMAD.MOV.U32 R79, RZ, RZ, R43 ;  /* 0x000000ffff4f7224 */ /* 0x000fe200078e002b */
[----:B------:R-:W-:Y:S01]  /*13510*/  MOV R95, R85 ;  /* 0x00000055005f7202 */ /* 0x000fe20000000f00 */
[----:B------:R-:W-:Y:S01]  /*13520*/  IMAD.MOV.U32 R85, RZ, RZ, R50 ;  /* 0x000000ffff557224 */ /* 0x000fe200078e0032 */
[----:B------:R-:W-:Y:S01]  /*13530*/  MOV R69, R30 ;  /* 0x0000001e00457202 */ /* 0x000fe20000000f00 */
[----:B------:R-:W-:Y:S02]  /*13540*/  IMAD.MOV.U32 R70, RZ, RZ, R31 ;  /* 0x000000ffff467224 */ /* 0x000fe400078e001f */
[----:B------:R-:W-:-:S02]  /*13550*/  FMUL.FTZ R58, R118, R14 ;  /* 0x0000000e763a7220 */ /* 0x000fc40000410000 */
[-C--:B------:R-:W-:Y:S02]  /*13560*/  FMUL.FTZ R59, R119, R14.reuse ;  /* 0x0000000e773b7220 */ /* 0x080fe40000410000 */
[-C--:B------:R-:W-:Y:S02]  /*13570*/  FMUL.FTZ R30, R130, R14.reuse ;  /* 0x0000000e821e7220 */ /* 0x080fe40000410000 */
[----:B------:R-:W-:Y:S01]  /*13580*/  FMUL.FTZ R31, R131, R14 ;  /* 0x0000000e831f7220 */ /* 0x000fe20000410000 */
[----:B------:R-:W-:Y:S02]  /*13590*/  MOV R89, R42 ;  /* 0x0000002a00597202 */ /* 0x000fe40000000f00 */
[----:B------:R-:W-:Y:S01]  /*135a0*/  HMMA.16816.F32.BF16 R56, R8, R16, R56 ;  /* 0x000000100838723c */ /* 0x000fe20000041838 */
[----:B------:R-:W-:-:S07]  /*135b0*/  IMAD.MOV.U32 R88, RZ, RZ, R48 ;  /* 0x000000ffff587224 */ /* 0x000fce00078e0030 */
[----:B------:R-:W-:Y:S01]  /*135c0*/  HMMA.16816.F32.BF16 R28, R8, R18, R28 ;  /* 0x00000012081c723c */ /* 0x000fe2000004181c */
[----:B------:R-:W1:Y:S01]  /*135d0*/  LDSM.16.MT88.4 R16, [R225+0xc800] ;  /* 0x00c80000e110783b */ /* 0x000e620000004200 */
[----:B---3--:R-:W-:Y:S02]  /*135e0*/  FFMA.FTZ R26, R82, R13, R26 ;  /* 0x0000000d521a7223 */ /* 0x008fe4000001001a */
[----:B------:R-:W-:Y:S02]  /*135f0*/  IMAD.MOV.U32 R82, RZ, RZ, R52 ;  /* 0x000000ffff527224 */ /* 0x000fe400078e0034 */
[----:B------:R3:W-:Y:S02]  /*13600*/  MUFU.EX2 R52, R4 ;  /* 0x0000000400347308 */ /* 0x0007e40000000800 */
[----:B---3--:R-:W-:-:S06]  /*13610*/  FFMA.FTZ R4, R65, c[0x0][0x23c], -R0 ;  /* 0x00008f0041047a23 */ /* 0x008fcc0000010800 */
[----:B------:R3:W-:Y:S01]  /*13620*/  MUFU.EX2 R53, R4 ;  /* 0x0000000400357308 */ /* 0x0007e20000000800 */
[----:B--2---:R-:W-:Y:S01]  /*13630*/  FFMA.FTZ R27, R81, R14, R27 ;  /* 0x0000000e511b7223 */ /* 0x004fe2000001001b */
[----:B------:R-:W-:Y:S01]  /*13640*/  MOV R81, R77 ;  /* 0x0000004d00517202 */ /* 0x000fe20000000f00 */
[----:B------:R-:W-:Y:S02]  /*13650*/  IMAD.MOV.U32 R77, RZ, RZ, R49 ;  /* 0x000000ffff4d7224 */ /* 0x000fe400078e0031 */
[----:B---3--:R-:W-:-:S04]  /*13660*/  FFMA.FTZ R4, R61, c[0x0][0x23c], -R0 ;  /* 0x00008f003d047a23 */ /* 0x008fc80000010800 */
[----:B------:R2:W-:Y:S02]  /*13670*/  MUFU.EX2 R54, R4 ;  /* 0x0000000400367308 */ /* 0x0005e40000000800 */
[----:B--2---:R-:W-:-:S06]  /*13680*/  FFMA.FTZ R4, R60, c[0x0][0x23c], -R0 ;  /* 0x00008f003c047a23 */ /* 0x004fcc0000010800 */
        /* <DEDUP_REMOVED lines=8> */
[----:B------:R2:W3:Y:S02]  /*13710*/  MUFU.EX2 R6, R4 ;  /* 0x0000000400067308 */ /* 0x0004e40000000800 */
[----:B--2---:R-:W-:-:S06]  /*13720*/  FFMA.FTZ R4, R218, c[0x0][0x23c], -R3 ;  /* 0x00008f00da047a23 */ /* 0x004fcc0000010803 */
[----:B------:R2:W-:Y:S02]  /*13730*/  MUFU.EX2 R43, R4 ;  /* 0x00000004002b7308 */ /* 0x0005e40000000800 */
[----:B--2---:R-:W-:-:S06]  /*13740*/  FFMA.FTZ R4, R210, c[0x0][0x23c], -R3 ;  /* 0x00008f00d2047a23 */ /* 0x004fcc0000010803 */
[----:B------:R2:W-:Y:S02]  /*13750*/  MUFU.EX2 R50, R4 ;  /* 0x0000000400327308 */ /* 0x0005e40000000800 */
[----:B--2---:R-:W-:-:S06]  /*13760*/  FFMA.FTZ R4, R139, c[0x0][0x23c], -R3 ;  /* 0x00008f008b047a23 */ /* 0x004fcc0000010803 */
[----:B------:R2:W-:Y:S02]  /*13770*/  MUFU.EX2 R132, R4 ;  /* 0x0000000400847308 */ /* 0x0005e40000000800 */
[----:B--2---:R-:W-:-:S06]  /*13780*/  FFMA.FTZ R4, R66, c[0x0][0x23c], -R3 ;  /* 0x00008f0042047a23 */ /* 0x004fcc0000010803 */
[----:B------:R2:W4:Y:S02]  /*13790*/  MUFU.EX2 R64, R4 ;  /* 0x0000000400407308 */ /* 0x0005240000000800 */
[----:B--2---:R-:W-:-:S06]  /*137a0*/  FFMA.FTZ R4, R221, c[0x0][0x23c], -R2 ;  /* 0x00008f00dd047a23 */ /* 0x004fcc0000010802 */
[----:B------:R2:W-:Y:S01]  /*137b0*/  MUFU.EX2 R42, R4 ;  /* 0x00000004002a7308 */ /* 0x0005e20000000800 */
[----:B------:R-:W-:Y:S02]  /*137c0*/  IMAD.MOV.U32 R90, RZ, RZ, R25 ;  /* 0x000000ffff5a7224 */ /* 0x000fe400078e0019 */
[----:B------:R-:W-:Y:S02]  /*137d0*/  FFMA.FTZ R25, R217, c[0x0][0x23c], -R0 ;  /* 0x00008f00d9197a23 */ /* 0x000fe40000010800 */
[----:B--2---:R-:W-:-:S04]  /*137e0*/  FFMA.FTZ R4, R220, c[0x0][0x23c], -R2 ;  /* 0x00008f00dc047a23 */ /* 0x004fc80000010802 */
[----:B------:R2:W1:Y:S02]  /*137f0*/  MUFU.EX2 R48, R4 ;  /* 0x0000000400307308 */ /* 0x0004640000000800 */
[----:B--2---:R-:W-:-:S06]  /*13800*/  FFMA.FTZ R4, R219, c[0x0][0x23c], -R2 ;  /* 0x00008f00db047a23 */ /* 0x004fcc0000010802 */
[----:B------:R2:W-:Y:S01]  /*13810*/  MUFU.EX2 R55, R4 ;  /* 0x0000000400377308 */ /* 0x0005e20000000800 */
[----:B---3--:R-:W-:Y:S02]  /*13820*/  IMAD.MOV.U32 R210, RZ, RZ, R6 ;  /* 0x000000ffffd27224 */ /* 0x008fe400078e0006 */
[----:B--2---:R-:W-:-:S05]  /*13830*/  FFMA.FTZ R4, R216, c[0x0][0x23c], -R2 ;  /* 0x00008f00d8047a23 */ /* 0x004fca0000010802 */
[----:B------:R2:W3:Y:S01]  /*13840*/  MUFU.EX2 R217, R4 ;  /* 0x0000000400d97308 */ /* 0x0004e20000000800 */
[----:B------:R-:W-:Y:S01]  /*13850*/  FFMA.FTZ R13, R138, c[0x0][0x23c], -R0 ;  /* 0x00008f008a0d7a23 */ /* 0x000fe20000010800 */
[----:B------:R-:W-:Y:S01]  /*13860*/  MOV R138, R5 ;  /* 0x00000005008a7202 */ /* 0x000fe20000000f00 */
[----:B------:R-:W-:Y:S01]  /*13870*/  IMAD.MOV.U32 R91, RZ, RZ, R24 ;  /* 0x000000ffff5b7224 */ /* 0x000fe200078e0018 */
[----:B------:R-:W-:Y:S02]  /*13880*/  F2FP.BF16.PACK_AB R8, R53, R52 ;  /* 0x000000343508723e */ /* 0x000fe400000010ff */
[----:B------:R-:W-:Y:S02]  /*13890*/  F2FP.BF16.PACK_AB R9, R51, R49 ;  /* 0x000000313309723e */ /* 0x000fe400000010ff */
[----:B------:R-:W-:Y:S02]  /*138a0*/  F2FP.BF16.PACK_AB R10, R116, R54 ;  /* 0x00000036740a723e */ /* 0x000fe400000010ff */
[----:B------:R-:W-:-:S02]  /*138b0*/  F2FP.BF16.PACK_AB R11, R210, R138 ;  /* 0x0000008ad20b723e */ /* 0x000fc400000010ff */
[----:B----4-:R-:W-:Y:S02]  /*138c0*/  F2FP.BF16.PACK_AB R6, R64, R132 ;  /* 0x000000844006723e */ /* 0x010fe400000010ff */
[----:B-1----:R-:W-:Y:S02]  /*138d0*/  F2FP.BF16.PACK_AB R5, R48, R42 ;  /* 0x0000002a3005723e */ /* 0x002fe400000010ff */
[----:B--2---:R-:W-:Y:S02]  /*138e0*/  F2FP.BF16.PACK_AB R4, R50, R43 ;  /* 0x0000002b3204723e */ /* 0x004fe400000010ff */
[----:B---3--:R-:W-:Y:S01]  /*138f0*/  F2FP.BF16.PACK_AB R7, R217, R55 ;  /* 0x00000037d907723e */ /* 0x008fe200000010ff */
[--C-:B------:R-:W-:Y:S01]  /*13900*/  FFMA.FTZ R219, R63, c[0x0][0x23c], -R0.reuse ;  /* 0x00008f003fdb7a23 */ /* 0x100fe20000010800 */
[----:B------:R-:W-:Y:S01]  /*13910*/  HMMA.16816.F32.BF16 R148, R8, R16, R148 ;  /* 0x000000100894723c */ /* 0x000fe20000041894 */
[----:B------:R-:W-:-:S07]  /*13920*/  FFMA.FTZ R218, R62, c[0x0][0x23c], -R0 ;  /* 0x00008f003eda7a23 */ /* 0x000fce0000010800 */
[C---:B------:R-:W-:Y:S08]  /*13930*/  HMMA.16816.F32.BF16 R144, R4.reuse, R16, R144 ;  /* 0x000000100490723c */ /* 0x040ff00000041890 */
[-C--:B------:R-:W-:Y:S08]  /*13940*/  HMMA.16816.F32.BF16 R156, R4, R18.reuse, R156 ;  /* 0x00000012049c723c */ /* 0x080ff0000004189c */
[----:B------:R-:W-:Y:S01]  /*13950*/  HMMA.16816.F32.BF16 R60, R8, R18, R88 ;  /* 0x00000012083c723c */ /* 0x000fe20000041858 */
[----:B------:R-:W1:Y:S01]  /*13960*/  LDSM.16.MT88.4 R16, [R226+0xc800] ;  /* 0x00c80000e210783b */ /* 0x000e620000004200 */
[----:B------:R-:W-:Y:S01]  /*13970*/  IMAD.MOV.U32 R94, RZ, RZ, R95 ;  /* 0x000000ffff5e7224 */ /* 0x000fe200078e005f */
[----:B------:R-:W-:Y:S01]  /*13980*/  MOV R220, R83 ;  /* 0x0000005300dc7202 */ /* 0x000fe20000000f00 */
[----:B------:R-:W-:-:S02]  /*13990*/  FFMA.FTZ R24, R211, c[0x0][0x23c], -R0 ;  /* 0x00008f00d3187a23 */ /* 0x000fc40000010800 */
[----:B------:R-:W-:Y:S01]  /*139a0*/  IMAD.MOV.U32 R95, RZ, RZ, R84 ;  /* 0x000000ffff5f7224 */ /* 0x000fe200078e0054 */
[----:B------:R-:W-:Y:S01]  /*139b0*/  MOV R84, R80 ;  /* 0x0000005000547202 */ /* 0x000fe20000000f00 */
[----:B------:R-:W-:Y:S02]  /*139c0*/  IMAD.MOV.U32 R211, RZ, RZ, R82 ;  /* 0x000000ffffd37224 */ /* 0x000fe400078e0052 */
[----:B------:R-:W-:Y:S02]  /*139d0*/  IMAD.MOV.U32 R83, RZ, RZ, R76 ;  /* 0x000000ffff537224 */ /* 0x000fe400078e004c */
[----:B------:R-:W-:Y:S02]  /*139e0*/  IMAD.MOV.U32 R80, RZ, RZ, R77 ;  /* 0x000000ffff507224 */ /* 0x000fe400078e004d */
[----:B------:R-:W-:Y:S01]  /*139f0*/  IMAD.MOV.U32 R82, RZ, RZ, R79 ;  /* 0x000000ffff527224 */ /* 0x000fe200078e004f */
[----:B------:R-:W-:Y:S01]  /*13a00*/  MOV R93, R74 ;  /* 0x0000004a005d7202 */ /* 0x000fe20000000f00 */
[----:B------:R-:W-:-:S02]  /*13a10*/  IMAD.MOV.U32 R209, RZ, RZ, R72 ;  /* 0x000000ffffd17224 */ /* 0x000fc400078e0048 */
[----:B------:R-:W-:Y:S01]  /*13a20*/  IMAD.MOV.U32 R92, RZ, RZ, R73 ;  /* 0x000000ffff5c7224 */ /* 0x000fe200078e0049 */
[----:B------:R-:W-:Y:S01]  /*13a30*/  MOV R131, R68 ;  /* 0x0000004400837202 */ /* 0x000fe20000000f00 */
[----:B------:R-:W-:Y:S02]  /*13a40*/  IMAD.MOV.U32 R130, RZ, RZ, R69 ;  /* 0x000000ffff827224 */ /* 0x000fe400078e0045 */
[----:B------:R-:W-:Y:S01]  /*13a50*/  IMAD.MOV.U32 R119, RZ, RZ, R70 ;  /* 0x000000ffff777224 */ /* 0x000fe200078e0046 */
[----:B-1----:R-:W-:Y:S07]  /*13a60*/  HMMA.16816.F32.BF16 R88, R8, R16, R212 ;  /* 0x000000100858723c */ /* 0x002fee00000418d4 */
[----:B------:R-:W-:Y:S01]  /*13a70*/  IMAD.MOV.U32 R214, RZ, RZ, R81 ;  /* 0x000000ffffd67224 */ /* 0x000fe200078e0051 */
[----:B------:R-:W-:-:S02]  /*13a80*/  MOV R81, R78 ;  /* 0x0000004e00517202 */ /* 0x000fc40000000f00 */
[C---:B------:R-:W-:Y:S07]  /*13a90*/  HMMA.16816.F32.BF16 R76, R4.reuse, R16, R164 ;  /* 0x00000010044c723c */ /* 0x040fee00000418a4 */
[----:B------:R-:W-:Y:S02]  /*13aa0*/  IMAD.MOV.U32 R164, RZ, RZ, R94 ;  /* 0x000000ffffa47224 */ /* 0x000fe400078e005e */
[----:B------:R-:W-:Y:S02]  /*13ab0*/  IMAD.MOV.U32 R94, RZ, RZ, R75 ;  /* 0x000000ffff5e7224 */ /* 0x000fe400078e004b */
[----:B------:R-:W-:Y:S07]  /*13ac0*/  HMMA.16816.F32.BF16 R72, R4, R18, R172 ;  /* 0x000000120448723c */ /* 0x000fee00000418ac */
[----:B------:R-:W-:-:S02]  /*13ad0*/  MOV R172, R71 ;  /* 0x0000004700ac7202 */ /* 0x000fc40000000f00 */
[C---:B------:R-:W-:Y:S01]  /*13ae0*/  HMMA.16816.F32.BF16 R68, R8.reuse, R18, R168 ;  /* 0x000000120844723c */ /* 0x040fe200000418a8 */
[----:B------:R-:W1:Y:S01]  /*13af0*/  LDSM.16.MT88.4 R16, [R228+0xc800] ;  /* 0x00c80000e410783b */ /* 0x000e620000004200 */
        /* <DEDUP_REMOVED lines=10> */
[----:B------:R-:W-:Y:S01]  /*13ba0*/  FFMA.FTZ R118, R40, c[0x0][0x23c], -R0 ;  /* 0x00008f0028767a23 */ /* 0x000fe20000010800 */
[----:B------:R-:W-:Y:S01]  /*13bb0*/  MOV R166, R132 ;  /* 0x0000008400a67202 */ /* 0x000fe20000000f00 */
[----:B------:R-:W-:Y:S01]  /*13bc0*/  IMAD.MOV.U32 R132, RZ, RZ, R80 ;  /* 0x000000ffff847224 */ /* 0x000fe200078e0050 */
[----:B------:R-:W-:Y:S01]  /*13bd0*/  MOV R167, R209 ;  /* 0x000000d100a77202 */ /* 0x000fe20000000f00 */
[----:B------:R-:W-:Y:S01]  /*13be0*/  IMAD.MOV.U32 R40, RZ, RZ, R83 ;  /* 0x000000ffff287224 */ /* 0x000fe200078e0053 */
[----:B------:R-:W-:Y:S01]  /*13bf0*/  MOV R184, R82 ;  /* 0x0000005200b87202 */ /* 0x000fe20000000f00 */
[----:B------:R-:W-:-:S02]  /*13c00*/  IMAD.MOV.U32 R185, RZ, RZ, R81 ;  /* 0x000000ffffb97224 */ /* 0x000fc400078e0051 */
[----:B------:R-:W-:Y:S02]  /*13c10*/  IMAD.MOV.U32 R209, RZ, RZ, R93 ;  /* 0x000000ffffd17224 */ /* 0x000fe400078e005d */
[----:B------:R-:W-:Y:S01]  /*13c20*/  IMAD.MOV.U32 R165, RZ, RZ, R95 ;  /* 0x000000ffffa57224 */ /* 0x000fe200078e005f */
[-C--:B-1----:R-:W-:Y:S07]  /*13c30*/  HMMA.16816.F32.BF16 R80, R8, R16.reuse, R196 ;  /* 0x000000100850723c */ /* 0x082fee00000418c4 */
[----:B------:R-:W-:Y:S01]  /*13c40*/  IMAD.MOV.U32 R198, RZ, RZ, R92 ;  /* 0x000000ffffc67224 */ /* 0x000fe200078e005c */
[----:B------:R-:W-:Y:S01]  /*13c50*/  MOV R196, R94 ;  /* 0x0000005e00c47202 */ /* 0x000fe20000000f00 */
[C---:B------:R-:W-:Y:S08]  /*13c60*/  HMMA.16816.F32.BF16 R192, R4.reuse, R16, R192 ;  /* 0x0000001004c0723c */ /* 0x040ff000000418c0 */
[-C--:B------:R-:W-:Y:S08]  /*13c70*/  HMMA.16816.F32.BF16 R204, R4, R18.reuse, R204 ;  /* 0x0000001204cc723c */ /* 0x080ff000000418cc */
[C---:B------:R-:W-:Y:S01]  /*13c80*/  HMMA.16816.F32.BF16 R92, R8.reuse, R18, R200 ;  /* 0x00000012085c723c */ /* 0x040fe200000418c8 */
[----:B------:R-:W1:Y:S07]  /*13c90*/  LDSM.16.MT88.4 R16, [R225+0xe800] ;  /* 0x00e80000e110783b */ /* 0x000e6e0000004200 */
[----:B-1----:R-:W-:Y:S08]  /*13ca0*/  HMMA.16816.F32.BF16 R180, R8, R16, R152 ;  /* 0x0000001008b4723c */ /* 0x002ff00000041898 */
[C---:B------:R-:W-:Y:S01]  /*13cb0*/  HMMA.16816.F32.BF16 R152, R4.reuse, R18, R140 ;  /* 0x000000120498723c */ /* 0x040fe2000004188c */
[----:B------:R-:W2:Y:S07]  /*13cc0*/  LDL.LU R142, [R1+0x3c] ;  /* 0x00003c00018e7983 */ /* 0x000eae0000300800 */
[----:B------:R-:W-:Y:S08]  /*13cd0*/  HMMA.16816.F32.BF16 R160, R4, R16, R160 ;  /* 0x0000001004a0723c */ /* 0x000ff000000418a0 */
[----:B------:R-:W-:Y:S01]  /*13ce0*/  HMMA.16816.F32.BF16 R168, R8, R18, R44 ;  /* 0x0000001208a8723c */ /* 0x000fe2000004182c */
[----:B------:R-:W1:Y:S01]  /*13cf0*/  LDSM.16.MT88.4 R16, [R226+0xe800] ;  /* 0x00e80000e210783b */ /* 0x000e620000004200 */
[--C-:B------:R-:W-:Y:S01]  /*13d00*/  FFMA.FTZ R14, R208, c[0x0][0x23c], -R0.reuse ;  /* 0x00008f00d00e7a23 */ /* 0x100fe20000010800 */
[----:B------:R-:W-:Y:S01]  /*13d10*/  MOV R197, R131 ;  /* 0x0000008300c57202 */ /* 0x000fe20000000f00 */
        /* <DEDUP_REMOVED lines=8> */
[----:B------:R-:W-:Y:S02]  /*13da0*/  IMAD.MOV.U32 R139, RZ, RZ, R119 ;  /* 0x000000ffff8b7224 */ /* 0x000fe400078e0077 */
[----:B------:R-:W-:Y:S02]  /*13db0*/  IMAD.MOV.U32 R0, RZ, RZ, R128 ;  /* 0x000000ffff007224 */ /* 0x000fe400078e0080 */
[----:B------:R-:W-:Y:S02]  /*13dc0*/  IMAD.MOV.U32 R215, RZ, RZ, R118 ;  /* 0x000000ffffd77224 */ /* 0x000fe400078e0076 */
[----:B------:R-:W-:Y:S02]  /*13dd0*/  IMAD.MOV.U32 R133, RZ, RZ, R116 ;  /* 0x000000ffff857224 */ /* 0x000fe400078e0074 */
[----:B------:R-:W-:-:S02]  /*13de0*/  IMAD.MOV.U32 R201, RZ, RZ, R223 ;  /* 0x000000ffffc97224 */ /* 0x000fc400078e00df */
[-C--:B-1----:R-:W-:Y:S08]  /*13df0*/  HMMA.16816.F32.BF16 R220, R8, R16.reuse, R36 ;  /* 0x0000001008dc723c */ /* 0x082ff00000041824 */
[C---:B------:R-:W-:Y:S08]  /*13e00*/  HMMA.16816.F32.BF16 R128, R4.reuse, R16, R32 ;  /* 0x000000100480723c */ /* 0x040ff00000041820 */
[-C--:B------:R-:W-:Y:S01]  /*13e10*/  HMMA.16816.F32.BF16 R116, R4, R18.reuse, R20 ;  /* 0x000000120474723c */ /* 0x080fe20000041814 */
[----:B------:R-:W1:Y:S07]  /*13e20*/  LDSM.16.MT88.4 R20, [R228+0xe800] ;  /* 0x00e80000e414783b */ /* 0x000e6e0000004200 */
[----:B------:R-:W-:Y:S01]  /*13e30*/  HMMA.16816.F32.BF16 R96, R8, R18, R96 ;  /* 0x000000120860723c */ /* 0x000fe20000041860 */
[----:B------:R-:W3:Y:S01]  /*13e40*/  LDSM.16.MT88.4 R16, [R227+0xe800] ;  /* 0x00e80000e310783b */ /* 0x000ee20000004200 */
[----:B------:R-:W-:Y:S01]  /*13e50*/  IMAD.MOV.U32 R141, RZ, RZ, R143 ;  /* 0x000000ffff8d7224 */ /* 0x000fe200078e008f */
[----:B------:R-:W-:Y:S01]  /*13e60*/  MOV R143, R201 ;  /* 0x000000c9008f7202 */ /* 0x000fe20000000f00 */
[----:B------:R-:W-:-:S02]  /*13e70*/  IMAD.MOV.U32 R201, RZ, RZ, R203 ;  /* 0x000000ffffc97224 */ /* 0x000fc400078e00cb */
[----:B------:R-:W-:Y:S02]  /*13e80*/  IMAD.MOV.U32 R187, RZ, RZ, R211 ;  /* 0x000000ffffbb7224 */ /* 0x000fe400078e00d3 */
[----:B------:R-:W-:Y:S01]  /*13e90*/  IMAD.MOV.U32 R203, RZ, RZ, R198 ;  /* 0x000000ffffcb7224 */ /* 0x000fe200078e00c6 */
[----:B------:R-:W-:Y:S01]  /*13ea0*/  MOV R198, R184 ;  /* 0x000000b800c67202 */ /* 0x000fe20000000f00 */
[----:B------:R-:W-:Y:S02]  /*13eb0*/  FFMA.FTZ R0, R0, c[0x0][0x23c], -R12 ;  /* 0x00008f0000007a23 */ /* 0x000fe4000001080c */
[----:B------:R-:W-:Y:S02]  /*13ec0*/  IMAD.MOV.U32 R39, RZ, RZ, R141 ;  /* 0x000000ffff277224 */ /* 0x000fe400078e008d */
[----:B------:R-:W-:Y:S01]  /*13ed0*/  IMAD.MOV.U32 R184, RZ, RZ, R186 ;  /* 0x000000ffffb87224 */ /* 0x000fe200078e00ba */
[----:B------:R4:W-:Y:S01]  /*13ee0*/  MUFU.EX2 R141, R0 ;  /* 0x00000000008d7308 */ /* 0x0009e20000000800 */
[----:B------:R-:W-:Y:S01]  /*13ef0*/  IMAD.MOV.U32 R186, RZ, RZ, R172 ;  /* 0x000000ffffba7224 */ /* 0x000fe200078e00ac */
[----:B------:R-:W-:Y:S01]  /*13f00*/  MOV R172, R174 ;  /* 0x000000ae00ac7202 */ /* 0x000fe20000000f00 */
[C---:B-1----:R-:W-:Y:S08]  /*13f10*/  HMMA.16816.F32.BF16 R104, R4.reuse, R20, R104 ;  /* 0x000000140468723c */ /* 0x042ff00000041868 */
[C---:B------:R-:W-:Y:S08]  /*13f20*/  HMMA.16816.F32.BF16 R108, R4.reuse, R22, R108 ;  /* 0x00000016046c723c */ /* 0x040ff0000004186c */
[C---:B---3--:R-:W-:Y:S08]  /*13f30*/  HMMA.16816.F32.BF16 R120, R4.reuse, R16, R120 ;  /* 0x000000100478723c */ /* 0x048ff00000041878 */
[----:B------:R-:W-:Y:S01]  /*13f40*/  HMMA.16816.F32.BF16 R124, R4, R18, R124 ;  /* 0x00000012047c723c */ /* 0x000fe2000004187c */
[----:B----4-:R-:W-:-:S02]  /*13f50*/  FFMA.FTZ R0, R39, c[0x0][0x23c], -R12 ;  /* 0x00008f0027007a23 */ /* 0x010fc4000001080c */
[----:B------:R-:W-:Y:S02]  /*13f60*/  IMAD.MOV.U32 R174, RZ, RZ, R164 ;  /* 0x000000ffffae7224 */ /* 0x000fe400078e00a4 */
[----:B------:R-:W-:-:S03]  /*13f70*/  IMAD.MOV.U32 R164, RZ, RZ, R237 ;  /* 0x000000ffffa47224 */ /* 0x000fc600078e00ed */
[C---:B------:R-:W-:Y:S08]  /*13f80*/  HMMA.16816.F32.BF16 R100, R8.reuse, R20, R100 ;  /* 0x000000140864723c */ /* 0x040ff00000041864 */
[C---:B------:R-:W-:Y:S01]  /*13f90*/  HMMA.16816.F32.BF16 R112, R8.reuse, R22, R112 ;  /* 0x000000160870723c */ /* 0x040fe20000041870 */
[----:B------:R-:W-:Y:S01]  /*13fa0*/  MUFU.EX2 R208, R25 ;  /* 0x0000001900d07308 */ /* 0x000fe20000000800 */
[----:B------:R-:W-:Y:S01]  /*13fb0*/  FFMA.FTZ R40, R40, c[0x0][0x23c], -R12 ;  /* 0x00008f0028287a23 */ /* 0x000fe2000001080c */
[----:B------:R1:W5:Y:S06]  /*13fc0*/  LDL.LU R237, [R1+0x90] ;  /* 0x0000900001ed7983 */ /* 0x00036c0000300800 */
[----:B------:R-:W3:Y:S08]  /*13fd0*/  MUFU.EX2 R211, R24 ;  /* 0x0000001800d37308 */ /* 0x000ef00000000800 */
[----:B------:R-:W-:Y:S01]  /*13fe0*/  MUFU.EX2 R213, R13 ;  /* 0x0000000d00d57308 */ /* 0x000fe20000000800 */
[C---:B------:R-:W-:Y:S08]  /*13ff0*/  HMMA.16816.F32.BF16 R56, R8.reuse, R16, R56 ;  /* 0x000000100838723c */ /* 0x040ff00000041838 */
[----:B------:R-:W-:Y:S01]  /*14000*/  HMMA.16816.F32.BF16 R44, R8, R18, R28 ;  /* 0x00000012082c723c */ /* 0x000fe2000004181c */
[----:B------:R-:W-:Y:S01]  /*14010*/  LDSM.16.MT88.4 R16, [R228+0xd000] ;  /* 0x00d00000e410783b */ /* 0x000fe20000004200 */
[----:B--2---:R-:W-:-:S02]  /*14020*/  FFMA.FTZ R4, R142, R15, R41 ;  /* 0x0000000f8e047223 */ /* 0x004fc40000010029 */
[----:B------:R-:W-:Y:S02]  /*14030*/  IMAD.MOV.U32 R142, RZ, RZ, R200 ;  /* 0x000000ffff8e7224 */ /* 0x000fe400078e00c8 */
        /* <DEDUP_REMOVED lines=10> */
[----:B------:R-:W-:Y:S01]  /*140e0*/  IMAD.MOV.U32 R202, RZ, RZ, R203 ;  /* 0x000000ffffca7224 */ /* 0x000fe200078e00cb */
[----:B------:R-:W-:Y:S01]  /*140f0*/  MOV R203, R196 ;  /* 0x000000c400cb7202 */ /* 0x000fe20000000f00 */
[----:B------:R-:W-:Y:S02]  /*14100*/  IMAD.MOV.U32 R187, RZ, RZ, R173 ;  /* 0x000000ffffbb7224 */ /* 0x000fe400078e00ad */
[----:B------:R-:W-:Y:S02]  /*14110*/  IMAD.MOV.U32 R196, RZ, RZ, R198 ;  /* 0x000000ffffc47224 */ /* 0x000fe400078e00c6 */
        /* <DEDUP_REMOVED lines=10> */
[----:B------:R-:W-:Y:S01]  /*141c0*/  IMAD.MOV.U32 R172, RZ, RZ, R173 ;  /* 0x000000ffffac7224 */ /* 0x000fe200078e00ad */
[----:B------:R-:W-:Y:S01]  /*141d0*/  MOV R173, R174 ;  /* 0x000000ae00ad7202 */ /* 0x000fe20000000f00 */
[----:B------:R-:W-:Y:S02]  /*141e0*/  IMAD.MOV.U32 R38, RZ, RZ, R140 ;  /* 0x000000ffff267224 */ /* 0x000fe400078e008c */
        /* <DEDUP_REMOVED lines=10> */
[----:B------:R2:W4:Y:S01]  /*14290*/  MUFU.EX2 R143, R0 ;  /* 0x00000000008f7308 */ /* 0x0005220000000800 */
[----:B------:R-:W-:Y:S01]  /*142a0*/  IMAD.MOV.U32 R185, RZ, RZ, R187 ;  /* 0x000000ffffb97224 */ /* 0x000fe200078e00bb */
[----:B---3--:R-:W-:Y:S01]  /*142b0*/  F2FP.BF16.PACK_AB R8, R211, R208 ;  /* 0x000000d0d308723e */ /* 0x008fe200000010ff */
[----:B------:R-:W-:Y:S01]  /*142c0*/  IMAD.MOV.U32 R187, RZ, RZ, R173 ;  /* 0x000000ffffbb7224 */ /* 0x000fe200078e00ad */
[----:B------:R-:W-:Y:S01]  /*142d0*/  MOV R173, R175 ;  /* 0x000000af00ad7202 */ /* 0x000fe20000000f00 */
[----:B------:R-:W-:Y:S01]  /*142e0*/  IMAD.MOV.U32 R175, RZ, RZ, R212 ;  /* 0x000000ffffaf7224 */ /* 0x000fe200078e00d4 */
[----:B------:R1:W5:Y:S01]  /*142f0*/  LDL.LU R236, [R1+0x8c] ;  /* 0x00008c0001ec7983 */ /* 0x0003620000300800 */
[----:B------:R-:W-:-:S02]  /*14300*/  IMAD.MOV.U32 R212, RZ, RZ, R210 ;  /* 0x000000ffffd47224 */ /* 0x000fc400078e00d2 */
[----:B--2---:R-:W-:Y:S01]  /*14310*/  FFMA.FTZ R0, R39, c[0x0][0x23c], -R12 ;  /* 0x00008f0027007a23 */ /* 0x004fe2000001080c */
[----:B------:R-:W-:Y:S01]  /*14320*/  MOV R39, R142 ;  /* 0x0000008e00277202 */ /* 0x000fe20000000f00 */
[----:B------:R-:W-:Y:S02]  /*14330*/  IMAD.MOV.U32 R142, RZ, RZ, R201 ;  /* 0x000000ffff8e7224 */ /* 0x000fe400078e00c9 */
[----:B------:R-:W-:Y:S01]  /*14340*/  IMAD.MOV.U32 R201, RZ, RZ, R203 ;  /* 0x000000ffffc97224 */ /* 0x000fe200078e00cb */
[----:B------:R-:W-:Y:S01]  /*14350*/  MOV R203, R198 ;  /* 0x000000c600cb7202 */ /* 0x000fe20000000f00 */
[----:B------:R2:W-:Y:S01]  /*14360*/  MUFU.EX2 R210, R0 ;  /* 0x0000000000d27308 */ /* 0x0005e20000000800 */
[----:B------:R-:W-:Y:S02]  /*14370*/  IMAD.MOV.U32 R198, RZ, RZ, R184 ;  /* 0x000000ffffc67224 */ /* 0x000fe400078e00b8 */
[----:B------:R-:W-:Y:S01]  /*14380*/  IMAD.MOV.U32 R184, RZ, RZ, R186 ;  /* 0x000000ffffb87224 */ /* 0x000fe200078e00ba */
[----:B------:R-:W-:Y:S01]  /*14390*/  MOV R186, R172 ;  /* 0x000000ac00ba7202 */ /* 0x000fe20000000f00 */
[----:B------:R-:W-:-:S02]  /*143a0*/  IMAD.MOV.U32 R37, RZ, RZ, R39 ;  /* 0x000000ffff257224 */ /* 0x000fc400078e0027 */
[----:B------:R-:W-:Y:S02]  /*143b0*/  IMAD.MOV.U32 R39, RZ, RZ, R142 ;  /* 0x000000ffff277224 */ /* 0x000fe400078e008e */
[----:B------:R-:W-:Y:S02]  /*143c0*/  IMAD.MOV.U32 R172, RZ, RZ, R174 ;  /* 0x000000ffffac7224 */ /* 0x000fe400078e00ae */
[----:B------:R-:W-:Y:S02]  /*143d0*/  IMAD.MOV.U32 R142, RZ, RZ, R201 ;  /* 0x000000ffff8e7224 */ /* 0x000fe400078e00c9 */
[----:B--2---:R-:W-:Y:S01]  /*143e0*/  FFMA.FTZ R0, R38, c[0x0][0x23c], -R12 ;  /* 0x00008f0026007a23 */ /* 0x004fe2000001080c */
[----:B------:R-:W-:Y:S02]  /*143f0*/  MOV R38, R140 ;  /* 0x0000008c00267202 */ /* 0x000fe40000000f00 */
        /* <DEDUP_REMOVED lines=18> */
[----:B------:R-:W-:-:S02]  /*14520*/  MOV R175, R212 ;  /* 0x000000d400af7202 */ /* 0x000fc40000000f00 */
[----:B------:R2:W-:Y:S01]  /*14530*/  MUFU.EX2 R212, R0 ;  /* 0x0000000000d47308 */ /* 0x0005e20000000800 */
[----:B------:R-:W-:Y:S01]  /*14540*/  MOV R133, R234 ;  /* 0x000000ea00857202 */ /* 0x000fe20000000f00 */
[----:B------:R-:W-:Y:S02]  /*14550*/  IMAD.MOV.U32 R36, RZ, RZ, R38 ;  /* 0x000000ffff247224 */ /* 0x000fe400078e0026 */
[----:B------:R-:W-:Y:S02]  /*14560*/  IMAD.MOV.U32 R38, RZ, RZ, R140 ;  /* 0x000000ffff267224 */ /* 0x000fe400078e008c */
[----:B------:R-:W-:Y:S02]  /*14570*/  IMAD.MOV.U32 R140, RZ, RZ, R200 ;  /* 0x000000ffff8c7224 */ /* 0x000fe400078e00c8 */
[----:B------:R-:W-:Y:S02]  /*14580*/  IMAD.MOV.U32 R200, RZ, RZ, R202 ;  /* 0x000000ffffc87224 */ /* 0x000fe400078e00ca */
[----:B--2---:R-:W-:Y:S01]  /*14590*/  FFMA.FTZ R0, R37, c[0x0][0x23c], -R3 ;  /* 0x00008f0025007a23 */ /* 0x004fe20000010803 */
[----:B------:R-:W-:-:S02]  /*145a0*/  MOV R37, R39 ;  /* 0x0000002700257202 */ /* 0x000fc40000000f00 */
[----:B------:R-:W-:Y:S02]  /*145b0*/  MOV R39, R142 ;  /* 0x0000008e00277202 */ /* 0x000fe40000000f00 */
[----:B------:R-:W-:Y:S02]  /*145c0*/  MOV R142, R201 ;  /* 0x000000c9008e7202 */ /* 0x000fe40000000f00 */
[----:B------:R-:W-:Y:S02]  /*145d0*/  MOV R201, R203 ;  /* 0x000000cb00c97202 */ /* 0x000fe40000000f00 */
[----:B------:R-:W-:Y:S02]  /*145e0*/  MOV R203, R133 ;  /* 0x0000008500cb7202 */ /* 0x000fe40000000f00 */
[----:B------:R2:W-:Y:S01]  /*145f0*/  MUFU.EX2 R133, R0 ;  /* 0x0000000000857308 */ /* 0x0005e20000000800 */
[----:B------:R-:W-:Y:S01]  /*14600*/  IMAD.MOV.U32 R202, RZ, RZ, R196 ;  /* 0x000000ffffca7224 */ /* 0x000fe200078e00c4 */
[----:B------:R-:W-:-:S02]  /*14610*/  MOV R35, R37 ;  /* 0x0000002500237202 */ /* 0x000fc40000000f00 */
[----:B------:R-:W-:Y:S01]  /*14620*/  MOV R37, R39 ;  /* 0x0000002700257202 */ /* 0x000fe20000000f00 */
[----:B------:R-:W-:Y:S02]  /*14630*/  IMAD.MOV.U32 R39, RZ, RZ, R140 ;  /* 0x000000ffff277224 */ /* 0x000fe400078e008c */
[----:B--2---:R-:W-:Y:S02]  /*14640*/  FFMA.FTZ R0, R36, c[0x0][0x23c], -R3 ;  /* 0x00008f0024007a23 */ /* 0x004fe40000010803 */
        /* <DEDUP_REMOVED lines=8> */
[----:B------:R-:W-:Y:S01]  /*146d0*/  IMAD.MOV.U32 R34, RZ, RZ, R36 ;  /* 0x000000ffff227224 */ /* 0x000fe200078e0024 */
[----:B------:R-:W-:-:S02]  /*146e0*/  MOV R197, R232 ;  /* 0x000000e800c57202 */ /* 0x000fc40000000f00 */
[----:B------:R-:W-:Y:S01]  /*146f0*/  MOV R36, R200 ;  /* 0x000000c800247202 */ /* 0x000fe20000000f00 */
[----:B------:R-:W-:Y:S01]  /*14700*/  IMAD.MOV.U32 R200, RZ, RZ, R201 ;  /* 0x000000ffffc87224 */ /* 0x000fe200078e00c9 */
[----:B------:R-:W-:Y:S01]  /*14710*/  MOV R201, R202 ;  /* 0x000000ca00c97202 */ /* 0x000fe20000000f00 */
[----:B------:R-:W-:Y:S01]  /*14720*/  IMAD.MOV.U32 R202, RZ, RZ, R203 ;  /* 0x000000ffffca7224 */ /* 0x000fe200078e00cb */
[----:B------:R-:W-:Y:S01]  /*14730*/  MOV R203, R197 ;  /* 0x000000c500cb7202 */ /* 0x000fe20000000f00 */
[----:B------:R-:W-:Y:S01]  /*14740*/  IMAD.MOV.U32 R197, RZ, RZ, R165 ;  /* 0x000000ffffc57224 */ /* 0x000fe200078e00a5 */
[----:B------:R-:W-:Y:S01]  /*14750*/  MOV R165, R231 ;  /* 0x000000e700a57202 */ /* 0x000fe20000000f00 */
[----:B--2---:R-:W-:Y:S01]  /*14760*/  FFMA.FTZ R0, R35, c[0x0][0x23c], -R3 ;  /* 0x00008f0023007a23 */ /* 0x004fe20000010803 */
[----:B------:R-:W-:Y:S01]  /*14770*/  MOV R35, R37 ;  /* 0x0000002500237202 */ /* 0x000fe20000000f00 */
[----:B------:R-:W-:Y:S02]  /*14780*/  IMAD.MOV.U32 R37, RZ, RZ, R142 ;  /* 0x000000ffff257224 */ /* 0x000fe400078e008e */
[----:B------:R2:W-:Y:S01]  /*14790*/  MUFU.EX2 R142, R0 ;  /* 0x00000000008e7308 */ /* 0x0005e20000000800 */
[----:B------:R-:W-:-:S02]  /*147a0*/  MOV R33, R200 ;  /* 0x000000c800217202 */ /* 0x000fc40000000f00 */
[----:B------:R-:W-:Y:S02]  /*147b0*/  MOV R200, R202 ;  /* 0x000000ca00c87202 */ /* 0x000fe40000000f00 */
[----:B------:R-:W-:Y:S02]  /*147c0*/  MOV R202, R197 ;  /* 0x000000c500ca7202 */ /* 0x000fe40000000f00 */
[----:B------:R-:W-:Y:S01]  /*147d0*/  MOV R197, R209 ;  /* 0x000000d100c57202 */ /* 0x000fe20000000f00 */
[----:B--2---:R-:W-:Y:S02]  /*147e0*/  FFMA.FTZ R0, R34, c[0x0][0x23c], -R3 ;  /* 0x00008f0022007a23 */ /* 0x004fe40000010803 */
[----:B------:R-:W-:Y:S02]  /*147f0*/  IMAD.MOV.U32 R34, RZ, RZ, R35 ;  /* 0x000000ffff227224 */ /* 0x000fe400078e0023 */
[----:B------:R-:W-:Y:S02]  /*14800*/  IMAD.MOV.U32 R35, RZ, RZ, R201 ;  /* 0x000000ffff237224 */ /* 0x000fe400078e00c9 */
[----:B------:R-:W-:-:S02]  /*14810*/  IMAD.MOV.U32 R201, RZ, RZ, R203 ;  /* 0x000000ffffc97224 */ /* 0x000fc400078e00cb */
[----:B------:R-:W-:Y:S02]  /*14820*/  IMAD.MOV.U32 R203, RZ, RZ, R165 ;  /* 0x000000ffffcb7224 */ /* 0x000fe400078e00a5 */
[----:B------:R-:W-:Y:S01]  /*14830*/  IMAD.MOV.U32 R21, RZ, RZ, R35 ;  /* 0x000000ffff157224 */ /* 0x000fe200078e0023 */
[----:B------:R-:W-:Y:S01]  /*14840*/  MOV R35, R200 ;  /* 0x000000c800237202 */ /* 0x000fe20000000f00 */
[----:B------:R-:W-:Y:S02]  /*14850*/  IMAD.MOV.U32 R165, RZ, RZ, R230 ;  /* 0x000000ffffa57224 */ /* 0x000fe400078e00e6 */
[----:B------:R-:W-:Y:S01]  /*14860*/  IMAD.MOV.U32 R200, RZ, RZ, R201 ;  /* 0x000000ffffc87224 */ /* 0x000fe200078e00c9 */
[----:B------:R-:W-:Y:S01]  /*14870*/  MOV R201, R202 ;  /* 0x000000ca00c97202 */ /* 0x000fe20000000f00 */
[----:B------:R2:W-:Y:S01]  /*14880*/  MUFU.EX2 R209, R0 ;  /* 0x0000000000d17308 */ /* 0x0005e20000000800 */
[----:B------:R-:W-:Y:S01]  /*14890*/  IMAD.MOV.U32 R202, RZ, RZ, R203 ;  /* 0x000000ffffca7224 */ /* 0x000fe200078e00cb */
[----:B------:R-:W-:Y:S01]  /*148a0*/  MOV R203, R197 ;  /* 0x000000c500cb7202 */ /* 0x000fe20000000f00 */
[----:B------:R-:W-:Y:S01]  /*148b0*/  IMAD.MOV.U32 R197, RZ, RZ, R165 ;  /* 0x000000ffffc57224 */ /* 0x000fe200078e00a5 */
[----:B------:R-:W-:-:S02]  /*148c0*/  MOV R32, R33 ;  /* 0x0000002100207202 */ /* 0x000fc40000000f00 */
[----:B------:R-:W-:Y:S01]  /*148d0*/  MOV R165, R167 ;  /* 0x000000a700a57202 */ /* 0x000fe20000000f00 */
[----:B------:R-:W-:Y:S02]  /*148e0*/  IMAD.MOV.U32 R167, RZ, RZ, R55 ;  /* 0x000000ffffa77224 */ /* 0x000fe400078e0037 */
[--C-:B------:R-:W-:Y:S02]  /*148f0*/  FFMA.FTZ R37, R37, c[0x0][0x23c], -R3.reuse ;  /* 0x00008f0025257a23 */ /* 0x100fe40000010803 */
[----:B--2---:R-:W-:Y:S02]  /*14900*/  FFMA.FTZ R0, R229, c[0x0][0x23c], -R2 ;  /* 0x00008f00e5007a23 */ /* 0x004fe40000010802 */
[--C-:B------:R-:W-:Y:S02]  /*14910*/  FFMA.FTZ R36, R36, c[0x0][0x23c], -R3.reuse ;  /* 0x00008f0024247a23 */ /* 0x100fe40000010803 */
[----:B------:R2:W-:Y:S01]  /*14920*/  MUFU.EX2 R55, R0 ;  /* 0x0000000000377308 */ /* 0x0005e20000000800 */
[----:B------:R-:W-:-:S02]  /*14930*/  FFMA.FTZ R32, R32, c[0x0][0x23c], -R3 ;  /* 0x00008f0020207a23 */ /* 0x000fc40000010803 */
[--C-:B--2---:R-:W-:Y:S02]  /*14940*/  FFMA.FTZ R0, R38, c[0x0][0x23c], -R2.reuse ;  /* 0x00008f0026007a23 */ /* 0x104fe40000010802 */
[----:B------:R-:W-:Y:S02]  /*14950*/  FFMA.FTZ R38, R132, c[0x0][0x23c], -R3 ;  /* 0x00008f0084267a23 */ /* 0x000fe40000010803 */
[----:B------:R-:W-:Y:S02]  /*14960*/  FFMA.FTZ R3, R21, c[0x0][0x23c], -R2 ;  /* 0x00008f0015037a23 */ /* 0x000fe40000010802 */
[----:B------:R-:W2:Y:S01]  /*14970*/  LDSM.16.MT88.4 R20, [R226+0xd000] ;  /* 0x00d00000e214783b */ /* 0x000ea20000004200 */
[----:B------:R3:W1:Y:S01]  /*14980*/  MUFU.EX2 R214, R14 ;  /* 0x0000000e00d67308 */ /* 0x0006620000000800 */
[--C-:B------:R-:W-:Y:S02]  /*14990*/  FFMA.FTZ R34, R34, c[0x0][0x23c], -R12.reuse ;  /* 0x00008f0022227a23 */ /* 0x100fe4000001080c */
[----:B------:R-:W-:-:S02]  /*149a0*/  FFMA.FTZ R33, R224, c[0x0][0x23c], -R12 ;  /* 0x00008f00e0217a23 */ /* 0x000fc4000001080c */
[----:B------:R-:W-:Y:S02]  /*149b0*/  FFMA.FTZ R39, R39, c[0x0][0x23c], -R12 ;  /* 0x00008f0027277a23 */ /* 0x000fe4000001080c */
[----:B---3--:R-:W3:Y:S01]  /*149c0*/  LDSM.16.MT88.4 R12, [R225+0xd000] ;  /* 0x00d00000e10c783b */ /* 0x008ee20000004200 */
[----:B------:R2:W2:Y:S01]  /*149d0*/  MUFU.EX2 R132, R0 ;  /* 0x0000000000847308 */ /* 0x0004a20000000800 */
[----:B----4-:R-:W-:Y:S02]  /*149e0*/  F2FP.BF16.PACK_AB R9, R143, R141 ;  /* 0x0000008d8f09723e */ /* 0x010fe400000010ff */
[----:B-1----:R-:W-:Y:S02]  /*149f0*/  F2FP.BF16.PACK_AB R10, R214, R213 ;  /* 0x000000d5d60a723e */ /* 0x002fe400000010ff */
[----:B------:R-:W-:Y:S01]  /*14a00*/  F2FP.BF16.PACK_AB R11, R212, R210 ;  /* 0x000000d2d40b723e */ /* 0x000fe200000010ff */
[----:B------:R-:W-:Y:S01]  /*14a10*/  FADD.FTZ R29, R165, R26 ;  /* 0x0000001aa51d7221 */ /* 0x000fe20000010000 */
[----:B------:R-:W-:Y:S01]  /*14a20*/  MOV R165, R138 ;  /* 0x0000008a00a57202 */ /* 0x000fe20000000f00 */
[----:B--2---:R-:W-:-:S02]  /*14a30*/  FFMA.FTZ R0, R139, c[0x0][0x23c], -R2 ;  /* 0x00008f008b007a23 */ /* 0x004fc40000010802 */
[----:B------:R-:W-:Y:S02]  /*14a40*/  MUFU.EX2 R139, R3 ;  /* 0x00000003008b7308 */ /* 0x000fe40000000800 */
[----:B------:R-:W-:Y:S06]  /*14a50*/  HMMA.16816.F32.BF16 R88, R8, R20, R88 ;  /* 0x000000140858723c */ /* 0x000fec0000041858 */
[----:B------:R1:W2:Y:S01]  /*14a60*/  MUFU.EX2 R138, R0 ;  /* 0x00000000008a7308 */ /* 0x0002a20000000800 */
[----:B------:R-:W-:Y:S02]  /*14a70*/  F2FP.BF16.PACK_AB R6, R209, R142 ;  /* 0x0000008ed106723e */ /* 0x000fe400000010ff */
[----:B------:R-:W-:Y:S01]  /*14a80*/  F2FP.BF16.PACK_AB R5, R132, R55 ;  /* 0x000000378405723e */ /* 0x000fe200000010ff */
[----:B------:R-:W-:-:S02]  /*14a90*/  IMAD.MOV.U32 R196, RZ, RZ, R233 ;  /* 0x000000ffffc47224 */ /* 0x000fc400078e00e9 */
[----:B------:R-:W-:Y:S02]  /*14aa0*/  FFMA.FTZ R31, R35, c[0x0][0x23c], -R2 ;  /* 0x00008f00231f7a23 */ /* 0x000fe40000010802 */
[----:B-1----:R-:W-:Y:S01]  /*14ab0*/  FADD.FTZ R0, R244, R4 ;  /* 0x00000004f4007221 */ /* 0x002fe20000010000 */
[----:B------:R-:W-:Y:S02]  /*14ac0*/  F2FP.BF16.PACK_AB R4, R140, R133 ;  /* 0x000000858c04723e */ /* 0x000fe400000010ff */
[----:B--2---:R-:W-:Y:S01]  /*14ad0*/  F2FP.BF16.PACK_AB R7, R138, R139 ;  /* 0x0000008b8a07723e */ /* 0x004fe200000010ff */
[----:B---3--:R-:W-:Y:S01]  /*14ae0*/  HMMA.16816.F32.BF16 R148, R8, R12, R148 ;  /* 0x0000000c0894723c */ /* 0x008fe20000041894 */
[--C-:B------:R-:W-:Y:S02]  /*14af0*/  FFMA.FTZ R30, R200, c[0x0][0x23c], -R2.reuse ;  /* 0x00008f00c81e7a23 */ /* 0x100fe40000010802 */
[--C-:B------:R-:W-:Y:S02]  /*14b00*/  FFMA.FTZ R35, R201, c[0x0][0x23c], -R2.reuse ;  /* 0x00008f00c9237a23 */ /* 0x100fe40000010802 */
[----:B------:R-:W-:-:S03]  /*14b10*/  FFMA.FTZ R41, R202, c[0x0][0x23c], -R2 ;  /* 0x00008f00ca297a23 */ /* 0x000fc60000010802 */
[----:B------:R-:W-:Y:S01]  /*14b20*/  HMMA.16816.F32.BF16 R144, R4, R12, R144 ;  /* 0x0000000c0490723c */ /* 0x000fe20000041890 */
[----:B------:R-:W-:Y:S02]  /*14b30*/  FADD.FTZ R2, R196, R203 ;  /* 0x000000cbc4027221 */ /* 0x000fe40000010000 */
[----:B------:R-:W-:Y:S01]  /*14b40*/  FADD.FTZ R3, R197, R27 ;  /* 0x0000001bc5037221 */ /* 0x000fe20000010000 */
[----:B------:R-:W-:Y:S01]  /*14b50*/  MOV R27, R173 ;  /* 0x000000ad001b7202 */ /* 0x000fe20000000f00 */
[----:B------:R-:W-:-:S03]  /*14b60*/  IMAD.MOV.U32 R24, RZ, RZ, R172 ;  /* 0x000000ffff187224 */ /* 0x000fc600078e00ac */
[----:B------:R-:W-:Y:S01]  /*14b70*/  HMMA.16816.F32.BF16 R156, R4, R14, R156 ;  /* 0x0000000e049c723c */ /* 0x000fe2000004189c */
[----:B------:R-:W-:Y:S01]  /*14b80*/  IMAD.MOV.U32 R26, RZ, RZ, R174 ;  /* 0x000000ffff1a7224 */ /* 0x000fe200078e00ae */
[----:B------:R-:W-:Y:S01]  /*14b90*/  MOV R174, R91 ;  /* 0x0000005b00ae7202 */ /* 0x000fe20000000f00 */
[----:B------:R-:W-:Y:S01]  /*14ba0*/  IMAD.MOV.U32 R173, RZ, RZ, R88 ;  /* 0x000000ffffad7224 */ /* 0x000fe200078e0058 */
[----:B------:R-:W-:-:S04]  /*14bb0*/  MOV R172, R89 ;  /* 0x0000005900ac7202 */ /* 0x000fc80000000f00 */
[----:B------:R-:W-:Y:S01]  /*14bc0*/  HMMA.16816.F32.BF16 R60, R8, R14, R60 ;  /* 0x0000000e083c723c */ /* 0x000fe2000004183c */
[----:B------:R-:W1:Y:S01]  /*14bd0*/  LDSM.16.MT88.4 R12, [R227+0xd000] ;  /* 0x00d00000e30c783b */ /* 0x000e620000004200 */
[----:B------:R-:W-:Y:S01]  /*14be0*/  FADD.FTZ R28, R198, R2 ;  /* 0x00000002c61c7221 */ /* 0x000fe20000010000 */
[----:B------:R-:W-:Y:S01]  /*14bf0*/  MOV R89, R165 ;  /* 0x000000a500597202 */ /* 0x000fe20000000f00 */
[----:B------:R-:W-:Y:S01]  /*14c00*/  IMAD.MOV.U32 R88, RZ, RZ, R90 ;  /* 0x000000ffff587224 */ /* 0x000fe200078e005a */
[----:B------:R-:W-:Y:S01]  /*14c10*/  MOV R91, R167 ;  /* 0x000000a7005b7202 */ /* 0x000fe20000000f00 */
[----:B------:R-:W-:Y:S02]  /*14c20*/  IMAD.MOV.U32 R2, RZ, RZ, R164 ;  /* 0x000000ffff027224 */ /* 0x000fe400078e00a4 */
[----:B------:R-:W-:Y:S01]  /*14c30*/  IMAD.MOV.U32 R90, RZ, RZ, R166 ;  /* 0x000000ffff5a7224 */ /* 0x000fe200078e00a6 */
[----:B------:R-:W-:Y:S01]  /*14c40*/  MOV R244, R175 ;  /* 0x000000af00f47202 */ /* 0x000fe20000000f00 */
[----:B------:R-:W-:Y:S07]  /*14c50*/  HMMA.16816.F32.BF16 R164, R4, R20, R76 ;  /* 0x0000001404a4723c */ /* 0x000fee000004184c */
[----:B------:R-:W-:Y:S01]  /*14c60*/  IMAD.MOV.U32 R77, RZ, RZ, R174 ;  /* 0x000000ffff4d7224 */ /* 0x000fe200078e00ae */
[----:B------:R-:W-:Y:S01]  /*14c70*/  MOV R78, R173 ;  /* 0x000000ad004e7202 */ /* 0x000fe20000000f00 */
[----:B------:R-:W-:Y:S01]  /*14c80*/  IMAD.MOV.U32 R79, RZ, RZ, R172 ;  /* 0x000000ffff4f7224 */ /* 0x000fe200078e00ac */
[-C--:B------:R-:W-:Y:S08]  /*14c90*/  HMMA.16816.F32.BF16 R68, R8, R22.reuse, R68 ;  /* 0x000000160844723c */ /* 0x080ff00000041844 */
[----:B------:R-:W-:Y:S08]  /*14ca0*/  HMMA.16816.F32.BF16 R172, R4, R22, R72 ;  /* 0x0000001604ac723c */ /* 0x000ff00000041848 */
[----:B------:R-:W-:Y:S01]  /*14cb0*/  HMMA.16816.F32.BF16 R20, R8, R16, R64 ;  /* 0x000000100814723c */ /* 0x000fe20000041840 */
[----:B------:R-:W-:Y:S01]  /*14cc0*/  IMAD.MOV.U32 R198, RZ, RZ, R184 ;  /* 0x000000ffffc67224 */ /* 0x000fe200078e00b8 */
[----:B------:R-:W-:Y:S01]  /*14cd0*/  MOV R197, R185 ;  /* 0x000000b900c57202 */ /* 0x000fe20000000f00 */
[----:B------:R-:W-:Y:S01]  /*14ce0*/  IMAD.MOV.U32 R196, RZ, RZ, R186 ;  /* 0x000000ffffc47224 */ /* 0x000fe200078e00ba */
[----:B------:R-:W-:-:S04]  /*14cf0*/  MOV R25, R187 ;  /* 0x000000bb00197202 */ /* 0x000fc80000000f00 */
[C---:B------:R-:W-:Y:S08]  /*14d00*/  HMMA.16816.F32.BF16 R176, R4.reuse, R16, R176 ;  /* 0x0000001004b0723c */ /* 0x040ff000000418b0 */
[----:B------:R-:W-:Y:S08]  /*14d10*/  HMMA.16816.F32.BF16 R188, R4, R18, R188 ;  /* 0x0000001204bc723c */ /* 0x000ff000000418bc */
[----:B------:R-:W-:Y:S01]  /*14d20*/  MOV R187, R20 ;  /* 0x0000001400bb7202 */ /* 0x000fe20000000f00 */
[----:B------:R-:W-:Y:S01]  /*14d30*/  IMAD.MOV.U32 R186, RZ, RZ, R21 ;  /* 0x000000ffffba7224 */ /* 0x000fe200078e0015 */
[----:B------:R-:W-:Y:S01]  /*14d40*/  MOV R185, R22 ;  /* 0x0000001600b97202 */ /* 0x000fe20000000f00 */
[----:B------:R-:W-:-:S02]  /*14d50*/  IMAD.MOV.U32 R184, RZ, RZ, R23 ;  /* 0x000000ffffb87224 */ /* 0x000fc400078e0017 */
[C---:B------:R-:W-:Y:S08]  /*14d60*/  HMMA.16816.F32.BF16 R20, R8.reuse, R18, R84 ;  /* 0x000000120814723c */ /* 0x040ff00000041854 */
[----:B-1----:R-:W-:Y:S01]  /*14d70*/  HMMA.16816.F32.BF16 R16, R8, R14, R92 ;  /* 0x0000000e0810723c */ /* 0x002fe2000004185c */
[----:B------:R-:W-:Y:S01]  /*14d80*/  MOV R66, R26 ;  /* 0x0000001a00427202 */ /* 0x000fe20000000f00 */
[----:B------:R-:W-:Y:S01]  /*14d90*/  IMAD.MOV.U32 R67, RZ, RZ, R27 ;  /* 0x000000ffff437224 */ /* 0x000fe200078e001b */
[----:B------:R-:W-:Y:S01]  /*14da0*/  MOV R87, R24 ;  /* 0x0000001800577202 */ /* 0x000fe20000000f00 */
[----:B------:R-:W-:Y:S01]  /*14db0*/  IMAD.MOV.U32 R86, RZ, RZ, R25 ;  /* 0x000000ffff567224 */ /* 0x000fe200078e0019 */
[----:B------:R-:W-:Y:S01]  /*14dc0*/  MOV R76, R88 ;  /* 0x00000058004c7202 */ /* 0x000fe20000000f00 */
[----:B------:R-:W1:Y:S01]  /*14dd0*/  LDSM.16.MT88.4 R24, [R225+0xf000] ;  /* 0x00f00000e118783b */ /* 0x000e620000004200 */
        /* <DEDUP_REMOVED lines=12> */
[----:B------:R-:W2:Y:S01]  /*14ea0*/  LDSM.16.MT88.4 R20, [R226+0xf000] ;  /* 0x00f00000e214783b */ /* 0x000ea20000004200 */
[----:B------:R-:W-:Y:S01]  /*14eb0*/  MOV R91, R2 ;  /* 0x00000002005b7202 */ /* 0x000fe20000000f00 */
[----:B------:R-:W-:Y:S01]  /*14ec0*/  IMAD.MOV.U32 R84, RZ, RZ, R197 ;  /* 0x000000ffff547224 */ /* 0x000fe200078e00c5 */
[----:B------:R-:W-:Y:S01]  /*14ed0*/  MOV R85, R196 ;  /* 0x000000c400557202 */ /* 0x000fe20000000f00 */
[----:B------:R-:W-:Y:S01]  /*14ee0*/  IMAD.MOV.U32 R244, RZ, RZ, R199 ;  /* 0x000000fffff47224 */ /* 0x000fe200078e00c7 */
[----:B------:R-:W-:Y:S01]  /*14ef0*/  MOV R2, R198 ;  /* 0x000000c600027202 */ /* 0x000fe20000000f00 */
[-C--:B------:R-:W-:Y:S08]  /*14f00*/  HMMA.16816.F32.BF16 R192, R4, R12.reuse, R192 ;  /* 0x0000000c04c0723c */ /* 0x080ff000000418c0 */
[----:B------:R-:W-:Y:S07]  /*14f10*/  HMMA.16816.F32.BF16 R196, R8, R12, R80 ;  /* 0x0000000c08c4723c */ /* 0x000fee0000041850 */
[----:B------:R-:W-:Y:S01]  /*14f20*/  MOV R83, R17 ;  /* 0x0000001100537202 */ /* 0x000fe20000000f00 */
[C---:B------:R-:W-:Y:S01]  /*14f30*/  HMMA.16816.F32.BF16 R204, R4.reuse, R14, R204 ;  /* 0x0000000e04cc723c */ /* 0x040fe200000418cc */
[----:B------:R-:W-:Y:S01]  /*14f40*/  IMAD.MOV.U32 R82, RZ, RZ, R18 ;  /* 0x000000ffff527224 */ /* 0x000fe200078e0012 */
[----:B------:R-:W-:Y:S01]  /*14f50*/  MOV R81, R19 ;  /* 0x0000001300517202 */ /* 0x000fe20000000f00 */
[----:B------:R-:W-:Y:S01]  /*14f60*/  IMAD.MOV.U32 R80, RZ, RZ, R16 ;  /* 0x000000ffff507224 */ /* 0x000fe200078e0010 */
[----:B------:R-:W-:Y:S04]  /*14f70*/  LDSM.16.MT88.4 R12, [R227+0xf000] ;  /* 0x00f00000e30c783b */ /* 0x000fe80000004200 */
[----:B------:R-:W3:Y:S01]  /*14f80*/  LDSM.16.MT88.4 R16, [R228+0xf000] ;  /* 0x00f00000e410783b */ /* 0x000ee20000004200 */
[----:B-1----:R-:W-:Y:S07]  /*14f90*/  HMMA.16816.F32.BF16 R72, R4, R24, R160 ;  /* 0x000000180448723c */ /* 0x002fee00000418a0 */
[----:B------:R-:W-:Y:S01]  /*14fa0*/  MOV R161, R76 ;  /* 0x0000004c00a17202 */ /* 0x000fe20000000f00 */
[----:B------:R-:W-:Y:S01]  /*14fb0*/  IMAD.MOV.U32 R162, RZ, RZ, R77 ;  /* 0x000000ffffa27224 */ /* 0x000fe200078e004d */
[----:B------:R-:W-:Y:S01]  /*14fc0*/  MOV R163, R78 ;  /* 0x0000004e00a37202 */ /* 0x000fe20000000f00 */
[----:B------:R-:W-:-:S02]  /*14fd0*/  IMAD.MOV.U32 R160, RZ, RZ, R79 ;  /* 0x000000ffffa07224 */ /* 0x000fc400078e004f */
[----:B------:R-:W-:Y:S07]  /*14fe0*/  HMMA.16816.F32.BF16 R76, R4, R26, R152 ;  /* 0x0000001a044c723c */ /* 0x000fee0000041898 */
[----:B------:R-:W-:Y:S01]  /*14ff0*/  MOV R155, R88 ;  /* 0x00000058009b7202 */ /* 0x000fe20000000f00 */
[----:B------:R-:W-:Y:S01]  /*15000*/  IMAD.MOV.U32 R154, RZ, RZ, R89 ;  /* 0x000000ffff9a7224 */ /* 0x000fe200078e0059 */
[----:B------:R-:W-:Y:S01]  /*15010*/  MOV R153, R90 ;  /* 0x0000005a00997202 */ /* 0x000fe20000000f00 */
[----:B------:R-:W-:-:S02]  /*15020*/  IMAD.MOV.U32 R152, RZ, RZ, R91 ;  /* 0x000000ffff987224 */ /* 0x000fc400078e005b */
[----:B--2---:R-:W-:Y:S01]  /*15030*/  HMMA.16816.F32.BF16 R88, R4, R20, R128 ;  /* 0x000000140458723c */ /* 0x004fe20000041880 */
[----:B------:R-:W-:-:S07]  /*15040*/  MOV R215, R235 ;  /* 0x000000eb00d77202 */ /* 0x000fce0000000f00 */
[C---:B------:R-:W-:Y:S01]  /*15050*/  HMMA.16816.F32.BF16 R92, R4.reuse, R22, R116 ;  /* 0x00000016045c723c */ /* 0x040fe20000041874 */
[----:B------:R-:W-:Y:S01]  /*15060*/  MOV R129, R65 ;  /* 0x0000004100817202 */ /* 0x000fe20000000f00 */
[----:B------:R-:W-:Y:S01]  /*15070*/  IMAD.MOV.U32 R130, RZ, RZ, R66 ;  /* 0x000000ffff827224 */ /* 0x000fe200078e0042 */
[----:B------:R-:W-:Y:S01]  /*15080*/  MOV R131, R67 ;  /* 0x0000004300837202 */ /* 0x000fe20000000f00 */
[----:B------:R-:W-:Y:S01]  /*15090*/  IMAD.MOV.U32 R128, RZ, RZ, R80 ;  /* 0x000000ffff807224 */ /* 0x000fe200078e0050 */
[----:B------:R-:W-:Y:S01]  /*150a0*/  MOV R80, R71 ;  /* 0x0000004700507202 */ /* 0x000fe20000000f00 */
[----:B------:R-:W-:Y:S01]  /*150b0*/  FADD.FTZ R2, R2, R29 ;  /* 0x0000001d02027221 */ /* 0x000fe20000010000 */
[----:B------:R1:W5:Y:S01]  /*150c0*/  LDL.LU R235, [R1+0x88] ;  /* 0x0000880001eb7983 */ /* 0x0003620000300800 */
[C---:B---3--:R-:W-:Y:S03]  /*150d0*/  HMMA.16816.F32.BF16 R104, R4.reuse, R16, R104 ;  /* 0x000000100468723c */ /* 0x048fe60000041868 */
[----:B------:R1:W5:Y:S04]  /*150e0*/  LDL.LU R234, [R1+0x84] ;  /* 0x0000840001ea7983 */ /* 0x0003680000300800 */
[----:B------:R1:W5:Y:S01]  /*150f0*/  LDL.LU R233, [R1+0x80] ;  /* 0x0000800001e97983 */ /* 0x0003620000300800 */
[C---:B------:R-:W-:Y:S03]  /*15100*/  HMMA.16816.F32.BF16 R108, R4.reuse, R18, R108 ;  /* 0x00000012046c723c */ /* 0x040fe6000004186c */
[----:B------:R1:W5:Y:S04]  /*15110*/  LDL.LU R232, [R1+0x7c] ;  /* 0x00007c0001e87983 */ /* 0x0003680000300800 */
[----:B------:R1:W5:Y:S01]  /*15120*/  LDL.LU R231, [R1+0x78] ;  /* 0x0000780001e77983 */ /* 0x0003620000300800 */
[C---:B------:R-:W-:Y:S03]  /*15130*/  HMMA.16816.F32.BF16 R120, R4.reuse, R12, R120 ;  /* 0x0000000c0478723c */ /* 0x040fe60000041878 */
[----:B------:R1:W5:Y:S04]  /*15140*/  LDL.LU R230, [R1+0x74] ;  /* 0x0000740001e67983 */ /* 0x0003680000300800 */
[----:B------:R1:W5:Y:S01]  /*15150*/  LDL.LU R229, [R1+0x70] ;  /* 0x0000700001e57983 */ /* 0x0003620000300800 */
[----:B------:R-:W-:Y:S03]  /*15160*/  HMMA.16816.F32.BF16 R64, R4, R14, R124 ;  /* 0x0000000e0440723c */ /* 0x000fe6000004187c */
[----:B------:R1:W5:Y:S04]  /*15170*/  LDL.LU R224, [R1+0x6c] ;  /* 0x00006c0001e07983 */ /* 0x0003680000300800 */
        /* <DEDUP_REMOVED lines=9> */
[----:B------:R-:W-:Y:S01]  /*15210*/  HMMA.16816.F32.BF16 R68, R8, R24, R180 ;  /* 0x000000180844723c */ /* 0x000fe200000418b4 */
[----:B------:R-:W-:Y:S01]  /*15220*/  IMAD.MOV.U32 R125, RZ, RZ, R87 ;  /* 0x000000ffff7d7224 */ /* 0x000fe200078e0057 */
[----:B------:R-:W-:Y:S01]  /*15230*/  MOV R126, R215 ;  /* 0x000000d7007e7202 */ /* 0x000fe20000000f00 */
[----:B------:R-:W-:-:S04]  /*15240*/  IMAD.MOV.U32 R215, RZ, RZ, R217 ;  /* 0x000000ffffd77224 */ /* 0x000fc800078e00d9 */
[----:B------:R-:W-:Y:S01]  /*15250*/  MOV R181, R216 ;  /* 0x000000d800b57202 */ /* 0x000fe20000000f00 */
[----:B------:R-:W-:Y:S01]  /*15260*/  IMAD.MOV.U32 R182, RZ, RZ, R219 ;  /* 0x000000ffffb67224 */ /* 0x000fe200078e00db */
[----:B------:R-:W-:Y:S01]  /*15270*/  MOV R183, R218 ;  /* 0x000000da00b77202 */ /* 0x000fe20000000f00 */
[----:B------:R-:W-:Y:S01]  /*15280*/  HMMA.16816.F32.BF16 R220, R8, R20, R220 ;  /* 0x0000001408dc723c */ /* 0x000fe200000418dc */
[----:B------:R-:W-:Y:S01]  /*15290*/  MOV R6, R84 ;  /* 0x0000005400067202 */ /* 0x000fe20000000f00 */
[----:B------:R2:W-:Y:S01]  /*152a0*/  MUFU.EX2 R20, R181 ;  /* 0x000000b500147308 */ /* 0x0005e20000000800 */
[----:B------:R-:W-:Y:S01]  /*152b0*/  MOV R124, R86 ;  /* 0x00000056007c7202 */ /* 0x000fe20000000f00 */
[----:B------:R-:W-:-:S04]  /*152c0*/  IMAD.MOV.U32 R7, RZ, RZ, R85 ;  /* 0x000000ffff077224 */ /* 0x000fc800078e0055 */
[C---:B------:R-:W-:Y:S08]  /*152d0*/  HMMA.16816.F32.BF16 R216, R8.reuse, R22, R96 ;  /* 0x0000001608d8723c */ /* 0x040ff00000041860 */
[----:B------:R-:W-:Y:S01]  /*152e0*/  HMMA.16816.F32.BF16 R116, R8, R18, R112 ;  /* 0x000000120874723c */ /* 0x000fe20000041870 */
[----:B------:R3:W-:Y:S01]  /*152f0*/  MUFU.EX2 R23, R4 ;  /* 0x0000000400177308 */ /* 0x0007e20000000800 */
[----:B--2---:R-:W-:Y:S01]  /*15300*/  IMAD.MOV.U32 R181, RZ, RZ, R5 ;  /* 0x000000ffffb57224 */ /* 0x004fe200078e0005 */
[----:B------:R-:W-:Y:S01]  /*15310*/  MOV R5, R124 ;  /* 0x0000007c00057202 */ /* 0x000fe20000000f00 */
[----:B------:R-:W-:Y:S02]  /*15320*/  LDSM.16.MT88.4 R112, [R228+0xf800] ;  /* 0x00f80000e470783b */ /* 0x000fe40000004200 */
[----:B------:R-:W-:-:S03]  /*15330*/  FADD.FTZ R3, R181, R3 ;  /* 0x00000003b5037221 */ /* 0x000fc60000010000 */
[----:B------:R2:W4:Y:S01]  /*15340*/  MUFU.EX2 R21, R182 ;  /* 0x000000b600157308 */ /* 0x0005220000000800 */
[C---:B------:R-:W-:Y:S08]  /*15350*/  HMMA.16816.F32.BF16 R84, R8.reuse, R26, R168 ;  /* 0x0000001a0854723c */ /* 0x040ff000000418a8 */
[----:B------:R-:W-:Y:S01]  /*15360*/  HMMA.16816.F32.BF16 R100, R8, R16, R100 ;  /* 0x000000100864723c */ /* 0x000fe20000041864 */
[----:B---3--:R-:W-:Y:S01]  /*15370*/  IMAD.MOV.U32 R4, RZ, RZ, R125 ;  /* 0x000000ffff047224 */ /* 0x008fe200078e007d */
[----:B------:R3:W-:Y:S01]  /*15380*/  MUFU.EX2 R22, R183 ;  /* 0x000000b700167308 */ /* 0x0007e20000000800 */
[----:B------:R-:W-:Y:S01]  /*15390*/  FADD.FTZ R5, R5, R3 ;  /* 0x0000000305057221 */ /* 0x000fe20000010000 */
[----:B------:R-:W-:Y:S01]  /*153a0*/  MOV R124, R152 ;  /* 0x00000098007c7202 */ /* 0x000fe20000000f00 */
[----:B------:R-:W-:-:S03]  /*153b0*/  FADD.FTZ R4, R4, R2 ;  /* 0x0000000204047221 */ /* 0x000fc60000010000 */
[----:B------:R-:W-:Y:S01]  /*153c0*/  HMMA.16816.F32.BF16 R56, R8, R12, R56 ;  /* 0x0000000c0838723c */ /* 0x000fe20000041838 */
[----:B--2---:R-:W-:Y:S01]  /*153d0*/  MOV R182, R6 ;  /* 0x0000000600b67202 */ /* 0x004fe20000000f00 */
[----:B------:R-:W-:Y:S01]  /*153e0*/  IMAD.MOV.U32 R6, RZ, RZ, R7 ;  /* 0x000000ffff067224 */ /* 0x000fe200078e0007 */
[----:B------:R-:W-:Y:S01]  /*153f0*/  MUFU.EX2 R19, R34 ;  /* 0x0000002200137308 */ /* 0x000fe20000000800 */
[----:B------:R-:W-:-:S04]  /*15400*/  IMAD.MOV.U32 R7, RZ, RZ, R127 ;  /* 0x000000ffff077224 */ /* 0x000fc800078e007f */
[----:B------:R-:W-:Y:S01]  /*15410*/  HMMA.16816.F32.BF16 R44, R8, R14, R44 ;  /* 0x0000000e082c723c */ /* 0x000fe2000004182c */
[----:B------:R-:W-:Y:S01]  /*15420*/  FADD.FTZ R6, R6, R28 ;  /* 0x0000001c06067221 */ /* 0x000fe20000010000 */
[----:B------:R-:W-:Y:S01]  /*15430*/  MOV R29, R129 ;  /* 0x00000081001d7202 */ /* 0x000fe20000000f00 */
[----:B------:R-:W-:Y:S01]  /*15440*/  FADD.FTZ R4, R43, R4 ;  /* 0x000000042b047221 */ /* 0x000fe20000010000 */
[----:B---3--:R-:W-:Y:S01]  /*15450*/  MOV R183, R126 ;  /* 0x0000007e00b77202 */ /* 0x008fe20000000f00 */
[----:B------:R-:W-:Y:S01]  /*15460*/  IMAD.MOV.U32 R125, RZ, RZ, R153 ;  /* 0x000000ffff7d7224 */ /* 0x000fe200078e0099 */
[----:B------:R-:W-:Y:S01]  /*15470*/  MOV R126, R154 ;  /* 0x0000009a007e7202 */ /* 0x000fe20000000f00 */
[----:B------:R-:W-:Y:S01]  /*15480*/  IMAD.MOV.U32 R127, RZ, RZ, R155 ;  /* 0x000000ffff7f7224 */ /* 0x000fe200078e009b */
[----:B------:R-:W-:Y:S01]  /*15490*/  MOV R27, R7 ;  /* 0x00000007001b7202 */ /* 0x000fe20000000f00 */
[----:B------:R-:W2:Y:S01]  /*154a0*/  LDSM.16.MT88.4 R152, [R225+0xd800] ;  /* 0x00d80000e198783b */ /* 0x000ea20000004200 */
[----:B------:R-:W-:-:S02]  /*154b0*/  FADD.FTZ R3, R52, R6 ;  /* 0x0000000634037221 */ /* 0x000fc40000010000 */
[----:B------:R-:W-:Y:S01]  /*154c0*/  FADD.FTZ R2, R49, R5 ;  /* 0x0000000531027221 */ /* 0x000fe20000010000 */
[----:B------:R-:W-:Y:S01]  /*154d0*/  MUFU.EX2 R18, R39 ;  /* 0x0000002700127308 */ /* 0x000fe20000000800 */
[----:B------:R-:W-:Y:S01]  /*154e0*/  FADD.FTZ R26, R50, R4 ;  /* 0x00000004321a7221 */ /* 0x000fe20000010000 */
[----:B------:R-:W-:Y:S04]  /*154f0*/  LDSM.16.MT88.4 R168, [R226+0xd800] ;  /* 0x00d80000e2a8783b */ /* 0x000fe80000004200 */
[----:B------:R-:W3:Y:S02]  /*15500*/  LDSM.16.MT88.4 R4, [R227+0xf800] ;  /* 0x00f80000e304783b */ /* 0x000ee40000004200 */
[----:B------:R1:W1:Y:S01]  /*15510*/  MUFU.EX2 R15, R33 ;  /* 0x00000021000f7308 */ /* 0x0002620000000800 */
[----:B------:R-:W-:Y:S01]  /*15520*/  IMAD.MOV.U32 R180, RZ, RZ, R187 ;  /* 0x000000ffffb47224 */ /* 0x000fe200078e00bb */
[----:B------:R-:W-:Y:S06]  /*15530*/  LDSM.16.MT88.4 R96, [R226+0xf800] ;  /* 0x00f80000e260783b */ /* 0x000fec0000004200 */
[----:B------:R1:W1:Y:S08]  /*15540*/  MUFU.EX2 R17, R40 ;  /* 0x0000002800117308 */ /* 0x0002700000000800 */
[----:B------:R-:W-:Y:S08]  /*15550*/  MUFU.EX2 R11, R38 ;  /* 0x00000026000b7308 */ /* 0x000ff00000000800 */
[----:B------:R-:W1:Y:S08]  /*15560*/  MUFU.EX2 R13, R37 ;  /* 0x00000025000d7308 */ /* 0x000e700000000800 */
[----:B------:R-:W-:Y:S08]  /*15570*/  MUFU.EX2 R14, R36 ;  /* 0x00000024000e7308 */ /* 0x000ff00000000800 */
[----:B------:R-:W1:Y:S08]  /*15580*/  MUFU.EX2 R16, R32 ;  /* 0x0000002000107308 */ /* 0x000e700000000800 */
[----:B------:R1:W-:Y:S08]  /*15590*/  MUFU.EX2 R9, R31 ;  /* 0x0000001f00097308 */ /* 0x0003f00000000800 */
[----:B------:R1:W1:Y:S08]  /*155a0*/  MUFU.EX2 R10, R30 ;  /* 0x0000001e000a7308 */ /* 0x0002700000000800 */
[----:B------:R-:W-:Y:S08]  /*155b0*/  MUFU.EX2 R12, R35 ;  /* 0x00000023000c7308 */ /* 0x000ff00000000800 */
[----:B------:R-:W2:Y:S01]  /*155c0*/  MUFU.EX2 R8, R41 ;  /* 0x0000002900087308 */ /* 0x000ea20000000800 */
[----:B------:R-:W-:Y:S01]  /*155d0*/  FADD.FTZ R0, R182, R0 ;  /* 0x00000000b6007221 */ /* 0x000fe20000010000 */
[----:B-1----:R-:W-:Y:S01]  /*155e0*/  MOV R33, R125 ;  /* 0x0000007d00217202 */ /* 0x002fe20000000f00 */
[----:B------:R-:W-:-:S02]  /*155f0*/  IMAD.MOV.U32 R34, RZ, RZ, R124 ;  /* 0x000000ffff227224 */ /* 0x000fc400078e007c */
[----:B------:R-:W-:Y:S01]  /*15600*/  FADD.FTZ R0, R183, R0 ;  /* 0x00000000b7007221 */ /* 0x000fe20000010000 */
[----:B------:R-:W-:Y:S01]  /*15610*/  MOV R39, R127 ;  /* 0x0000007f00277202 */ /* 0x000fe20000000f00 */
[----:B------:R-:W-:Y:S01]  /*15620*/  IMAD.MOV.U32 R40, RZ, RZ, R126 ;  /* 0x000000ffff287224 */ /* 0x000fe200078e007e */
[----:B------:R-:W-:Y:S01]  /*15630*/  MOV R31, R131 ;  /* 0x00000083001f7202 */ /* 0x000fe20000000f00 */
[----:B------:R-:W-:Y:S01]  /*15640*/  IMAD.MOV.U32 R28, RZ, RZ, R128 ;  /* 0x000000ffff1c7224 */ /* 0x000fe200078e0080 */
[----:B----4-:R-:W-:Y:S01]  /*15650*/  F2FP.BF16.PACK_AB R128, R21, R20 ;  /* 0x000000141580723e */ /* 0x010fe200000010ff */
[----:B------:R-:W-:Y:S01]  /*15660*/  IMAD.MOV.U32 R30, RZ, RZ, R130 ;  /* 0x000000ffff1e7224 */ /* 0x000fe200078e0082 */
[----:B------:R-:W-:Y:S01]  /*15670*/  F2FP.BF16.PACK_AB R129, R15, R19 ;  /* 0x000000130f81723e */ /* 0x000fe200000010ff */
[----:B------:R-:W-:Y:S01]  /*15680*/  FADD.FTZ R0, R42, R0 ;  /* 0x000000002a007221 */ /* 0x000fe20000010000 */
[----:B------:R-:W-:Y:S02]  /*15690*/  F2FP.BF16.PACK_AB R130, R23, R22 ;  /* 0x000000161782723e */ /* 0x000fe400000010ff */
[----:B------:R-:W-:-:S02]  /*156a0*/  F2FP.BF16.PACK_AB R131, R18, R17 ;  /* 0x000000111283723e */ /* 0x000fc400000010ff */
[----:B------:R-:W-:Y:S02]  /*156b0*/  F2FP.BF16.PACK_AB R124, R13, R11 ;  /* 0x0000000b0d7c723e */ /* 0x000fe400000010ff */
[----:B------:R-:W-:Y:S02]  /*156c0*/  F2FP.BF16.PACK_AB R126, R16, R14 ;  /* 0x0000000e107e723e */ /* 0x000fe400000010ff */
[----:B------:R-:W-:Y:S02]  /*156d0*/  F2FP.BF16.PACK_AB R125, R10, R9 ;  /* 0x000000090a7d723e */ /* 0x000fe400000010ff */
[----:B--2---:R-:W-:Y:S01]  /*156e0*/  F2FP.BF16.PACK_AB R127, R8, R12 ;  /* 0x0000000c087f723e */ /* 0x004fe200000010ff */
[----:B------:R-:W-:Y:S02]  /*156f0*/  FADD.FTZ R3, R53, R3 ;  /* 0x0000000335037221 */ /* 0x000fe40000010000 */
[----:B------:R-:W-:Y:S02]  /*15700*/  FADD.FTZ R2, R51, R2 ;  /* 0x0000000233027221 */ /* 0x000fe40000010000 */
[----:B------:R-:W-:Y:S01]  /*15710*/  FADD.FTZ R25, R48, R0 ;  /* 0x0000000030197221 */ /* 0x000fe20000010000 */
[----:B------:R-:W-:Y:S01]  /*15720*/  MOV R49, R81 ;  /* 0x0000005100317202 */ /* 0x000fe20000000f00 */
[----:B------:R-:W-:Y:S01]  /*15730*/  FADD.FTZ R24, R54, R3 ;  /* 0x0000000336187221 */ /* 0x000fe20000010000 */
[----:B------:R-:W-:Y:S01]  /*15740*/  MOV R51, R83 ;  /* 0x0000005300337202 */ /* 0x000fe20000000f00 */
[----:B------:R-:W-:Y:S01]  /*15750*/  IMAD.MOV.U32 R48, RZ, RZ, R80 ;  /* 0x000000ffff307224 */ /* 0x000fe200078e0050 */
[----:B------:R-:W-:Y:S01]  /*15760*/  HMMA.16816.F32.BF16 R148, R128, R152, R148 ;  /* 0x000000988094723c */ /* 0x000fe20000041894 */
[----:B------:R-:W-:-:S02]  /*15770*/  IMAD.MOV.U32 R50, RZ, RZ, R82 ;  /* 0x000000ffff327224 */ /* 0x000fc400078e0052 */
[----:B------:R-:W-:Y:S01]  /*15780*/  FADD.FTZ R2, R39, R2 ;  /* 0x0000000227027221 */ /* 0x000fe20000010000 */
[----:B------:R-:W1:Y:S01]  /*15790*/  LDSM.16.MT88.4 R80, [R225+0xf800] ;  /* 0x00f80000e150783b */ /* 0x000e620000004200 */
[----:B------:R-:W-:Y:S01]  /*157a0*/  FADD.FTZ R0, R40, R26 ;  /* 0x0000001a28007221 */ /* 0x000fe20000010000 */
[----:B------:R-:W-:Y:S02]  /*157b0*/  MOV R181, R186 ;  /* 0x000000ba00b57202 */ /* 0x000fe40000000f00 */
[C---:B------:R-:W-:Y:S01]  /*157c0*/  HMMA.16816.F32.BF16 R144, R124.reuse, R152, R144 ;  /* 0x000000987c90723c */ /* 0x040fe20000041890 */
[----:B------:R-:W-:Y:S01]  /*157d0*/  IMAD.MOV.U32 R182, RZ, RZ, R185 ;  /* 0x000000ffffb67224 */ /* 0x000fe200078e00b9 */
[----:B------:R-:W-:Y:S01]  /*157e0*/  MOV R183, R184 ;  /* 0x000000b800b77202 */ /* 0x000fe20000000f00 */
[----:B------:R-:W-:Y:S01]  /*157f0*/  FADD.FTZ R3, R33, R25 ;  /* 0x0000001921037221 */ /* 0x000fe20000010000 */
[----:B------:R-:W2:Y:S04]  /*15800*/  LDSM.16.MT88.4 R184, [R228+0xd800] ;  /* 0x00d80000e4b8783b */ /* 0x000ea80000004200 */
[C---:B------:R-:W-:Y:S08]  /*15810*/  HMMA.16816.F32.BF16 R156, R124.reuse, R154, R156 ;  /* 0x0000009a7c9c723c */ /* 0x040ff0000004189c */
[C---:B------:R-:W-:Y:S08]  /*15820*/  HMMA.16816.F32.BF16 R104, R124.reuse, R112, R104 ;  /* 0x000000707c68723c */ /* 0x040ff00000041868 */
[----:B------:R-:W-:Y:S08]  /*15830*/  HMMA.16816.F32.BF16 R108, R124, R114, R108 ;  /* 0x000000727c6c723c */ /* 0x000ff0000004186c */
[C---:B------:R-:W-:Y:S08]  /*15840*/  HMMA.16816.F32.BF16 R100, R128.reuse, R112, R100 ;  /* 0x000000708064723c */ /* 0x040ff00000041864 */
[C---:B------:R-:W-:Y:S07]  /*15850*/  HMMA.16816.F32.BF16 R152, R128.reuse, R154, R60 ;  /* 0x0000009a8098723c */ /* 0x040fee000004183c */
[----:B------:R-:W-:Y:S01]  /*15860*/  IMAD.MOV.U32 R60, RZ, RZ, R203 ;  /* 0x000000ffff3c7224 */ /* 0x000fe200078e00cb */
[----:B------:R-:W-:Y:S01]  /*15870*/  HMMA.16816.F32.BF16 R112, R128, R114, R116 ;  /* 0x000000728070723c */ /* 0x000fe20000041874 */
[----:B------:R-:W-:Y:S01]  /*15880*/  MOV R61, R202 ;  /* 0x000000ca003d7202 */ /* 0x000fe20000000f00 */
[----:B------:R-:W-:Y:S01]  /*15890*/  IMAD.MOV.U32 R62, RZ, RZ, R201 ;  /* 0x000000ffff3e7224 */ /* 0x000fe200078e00c9 */
[----:B------:R-:W-:-:S02]  /*158a0*/  MOV R63, R200 ;  /* 0x000000c8003f7202 */ /* 0x000fc40000000f00 */
[----:B------:R-:W4:Y:S03]  /*158b0*/  LDSM.16.MT88.4 R200, [R227+0xd800] ;  /* 0x00d80000e3c8783b */ /* 0x000f260000004200 */
[-C--:B---3--:R-:W-:Y:S08]  /*158c0*/  HMMA.16816.F32.BF16 R120, R124, R4.reuse, R120 ;  /* 0x000000047c78723c */ /* 0x088ff00000041878 */
        /* <DEDUP_REMOVED lines=28> */
[----:B------:R-:W-:Y:S01]  /*15a90*/  MOV R37, R161 ;  /* 0x000000a100257202 */ /* 0x000fe20000000f00 */
[----:B------:R-:W-:Y:S01]  /*15aa0*/  FADD.FTZ R0, R10, R0 ;  /* 0x000000000a007221 */ /* 0x000fe20000010000 */
[----:B------:R-:W-:Y:S01]  /*15ab0*/  MOV R32, R163 ;  /* 0x000000a300207202 */ /* 0x000fe20000000f00 */
[----:B------:R-:W-:Y:S02]  /*15ac0*/  IMAD.MOV.U32 R36, RZ, RZ, R160 ;  /* 0x000000ffff247224 */ /* 0x000fe400078e00a0 */
[----:B------:R-:W-:Y:S02]  /*15ad0*/  IMAD.MOV.U32 R38, RZ, RZ, R162 ;  /* 0x000000ffff267224 */ /* 0x000fe400078e00a2 */
[----:B------:R-:W-:-:S02]  /*15ae0*/  FADD.FTZ R4, R22, R4 ;  /* 0x0000000416047221 */ /* 0x000fc40000010000 */
[----:B------:R-:W-:Y:S02]  /*15af0*/  FADD.FTZ R3, R17, R3 ;  /* 0x0000000311037221 */ /* 0x000fe40000010000 */
[----:B------:R-:W-:Y:S01]  /*15b00*/  FADD.FTZ R2, R14, R2 ;  /* 0x000000020e027221 */ /* 0x000fe20000010000 */
[----:B------:R-:W-:Y:S01]  /*15b10*/  HMMA.16816.F32.BF16 R160, R124, R168, R164 ;  /* 0x000000a87ca0723c */ /* 0x000fe200000418a4 */
[----:B------:R-:W-:Y:S02]  /*15b20*/  FADD.FTZ R0, R12, R0 ;  /* 0x000000000c007221 */ /* 0x000fe40000010000 */
[----:B------:R-:W-:Y:S02]  /*15b30*/  FADD.FTZ R4, R23, R4 ;  /* 0x0000000417047221 */ /* 0x000fe40000010000 */
[----:B------:R-:W-:Y:S02]  /*15b40*/  FADD.FTZ R3, R18, R3 ;  /* 0x0000000312037221 */ /* 0x000fe40000010000 */
[----:B------:R-:W-:Y:S01]  /*15b50*/  IMAD.MOV.U32 R164, RZ, RZ, R32 ;  /* 0x000000ffffa47224 */ /* 0x000fe200078e0020 */
[----:B------:R-:W-:Y:S01]  /*15b60*/  MOV R165, R36 ;  /* 0x0000002400a57202 */ /* 0x000fe20000000f00 */
[----:B------:R-:W-:Y:S01]  /*15b70*/  IMAD.MOV.U32 R166, RZ, RZ, R37 ;  /* 0x000000ffffa67224 */ /* 0x000fe200078e0025 */
[----:B------:R-:W-:Y:S01]  /*15b80*/  MOV R167, R38 ;  /* 0x0000002600a77202 */ /* 0x000fe20000000f00 */
[----:B------:R-:W-:-:S02]  /*15b90*/  FADD.FTZ R2, R16, R2 ;  /* 0x0000000210027221 */ /* 0x000fc40000010000 */
[----:B------:R-:W-:Y:S01]  /*15ba0*/  FADD.FTZ R0, R8, R0 ;  /* 0x0000000008007221 */ /* 0x000fe20000010000 */
[----:B------:R3:W-:Y:S01]  /*15bb0*/  STL [R1+0x20], R4 ;  /* 0x0000200401007387 */ /* 0x0007e20000100800 */
[C---:B-1----:R-:W-:Y:S03]  /*15bc0*/  HMMA.16816.F32.BF16 R72, R124.reuse, R80, R72 ;  /* 0x000000507c48723c */ /* 0x042fe60000041848 */
[----:B------:R3:W-:Y:S04]  /*15bd0*/  STL [R1+0x24], R3 ;  /* 0x0000240301007387 */ /* 0x0007e80000100800 */
[----:B------:R3:W-:Y:S01]  /*15be0*/  STL [R1+0x38], R2 ;  /* 0x0000380201007387 */ /* 0x0007e20000100800 */
[----:B------:R-:W-:Y:S03]  /*15bf0*/  HMMA.16816.F32.BF16 R76, R124, R82, R76 ;  /* 0x000000527c4c723c */ /* 0x000fe6000004184c */
[----:B------:R3:W-:Y:S05]  /*15c00*/  STL [R1+0x3c], R0 ;  /* 0x00003c0001007387 */ /* 0x0007ea0000100800 */
[C---:B------:R-:W-:Y:S08]  /*15c10*/  HMMA.16816.F32.BF16 R68, R128.reuse, R80, R68 ;  /* 0x000000508044723c */ /* 0x040ff00000041844 */
[----:B------:R-:W-:Y:S08]  /*15c20*/  HMMA.16816.F32.BF16 R80, R128, R82, R84 ;  /* 0x000000528050723c */ /* 0x000ff00000041854 */
[C---:B------:R-:W-:Y:S08]  /*15c30*/  HMMA.16816.F32.BF16 R172, R124.reuse, R170, R172 ;  /* 0x000000aa7cac723c */ /* 0x040ff000000418ac */
[C---:B--2---:R-:W-:Y:S08]  /*15c40*/  HMMA.16816.F32.BF16 R176, R124.reuse, R184, R176 ;  /* 0x000000b87cb0723c */ /* 0x044ff000000418b0 */
[C---:B------:R-:W-:Y:S08]  /*15c50*/  HMMA.16816.F32.BF16 R188, R124.reuse, R186, R188 ;  /* 0x000000ba7cbc723c */ /* 0x040ff000000418bc */
[C---:B----4-:R-:W-:Y:S08]  /*15c60*/  HMMA.16816.F32.BF16 R192, R124.reuse, R200, R192 ;  /* 0x000000c87cc0723c */ /* 0x050ff000000418c0 */
        /* <DEDUP_REMOVED lines=12> */
[----:B------:R-:W-:Y:S08]  /*15d30*/  HMMA.16816.F32.BF16 R128, R128, R6, R44 ;  /* 0x000000068080723c */ /* 0x000ff0000004182c */
.L_x_558:
[----:B--234-:R-:W-:-:S06]  /*15d40*/  UISETP.GT.AND UP0, UPT, UR23, UR9, UPT ;  /* 0x000000091700728c */ /* 0x01cfcc000bf04270 */
[----:B------:R-:W-:-:S13]  /*15d50*/  PLOP3.LUT P0, PT, PT, PT, UP0, 0x80, 0x0 ;  /* 0x000000000000781c */ /* 0x000fda0003f0f008 */
[----:B------:R-:W-:Y:S05]  /*15d60*/  @!P0 BRA `(.L_x_565) ;  /* 0x00005c9000008947 */ /* 0x000fea0003800000 */
[----:B------:R-:W2:Y:S01]  /*15d70*/  LDL.64 R8, [R1+0x50] ;  /* 0x0000500001087983 */ /* 0x000ea20000100a00 */
[----:B------:R-:W-:Y:S01]  /*15d80*/  IMAD.MOV.U32 R133, RZ, RZ, R136 ;  /* 0x000000ffff857224 */ /* 0x000fe200078e0088 */
[----:B------:R-:W-:Y:S01]  /*15d90*/  MOV R3, R137 ;  /* 0x0000008900037202 */ /* 0x000fe20000000f00 */
[----:B------:R-:W-:Y:S01]  /*15da0*/  IMAD.MOV.U32 R140, RZ, RZ, R134 ;  /* 0x000000ffff8c7224 */ /* 0x000fe200078e0086 */
[----:B------:R-:W3:Y:S01]  /*15db0*/  LDL R0, [R1+0x40] ;  /* 0x0000400001007983 */ /* 0x000ee20000100800 */
[----:B------:R-:W-:-:S03]  /*15dc0*/  MOV R139, R135 ;  /* 0x00000087008b7202 */ /* 0x000fc60000000f00 */
[----:B------:R-:W4:Y:S04]  /*15dd0*/  LDL.LU.64 R6, [R1+0x28] ;  /* 0x0000280001067983 */ /* 0x000f280000300a00 */
[----:B------:R-:W4:Y:S02]  /*15de0*/  LDL.LU.64 R4, [R1+0x30] ;  /* 0x0000300001047983 */ /* 0x000f240000300a00 */
[----:B----4-:R-:W-:-:S05]  /*15df0*/  IMAD.MOV.U32 R5, RZ, RZ, R7 ;  /* 0x000000ffff057224 */ /* 0x010fca00078e0007 */
[----:B------:R1:W-:Y:S01]  /*15e00*/  STL.64 [R1+0x48], R4 ;  /* 0x0000480401007387 */ /* 0x0003e20000100a00 */
[----:B--2---:R-:W-:Y:S02]  /*15e10*/  ISETP.GE.AND P5, PT, R8, c[0x0][0x220], PT ;  /* 0x0000880008007a0c */ /* 0x004fe40003fa6270 */
[----:B---3--:R-:W-:Y:S01]  /*15e20*/  ISETP.GE.AND P4, PT, R0, c[0x0][0x220], PT ;  /* 0x0000880000007a0c */ /* 0x008fe20003f86270 */
[----:B------:R-:W-:Y:S05]  /*15e30*/  BRA `(.L_x_566) ;  /* 0x000004e000007947 */ /* 0x000fea0003800000 */
.L_x_568:
        /* <DEDUP_REMOVED lines=11> */
[----:B------:R-:W-:Y:S02]  /*15ef0*/  UIADD3 UR15, UR23, UR15, URZ ;  /* 0x0000000f170f7290 */ /* 0x000fe4000fffe03f */
[----:B--2---:R-:W-:Y:S04]  /*15f00*/  LEA R0, P0, R0, R134, 0x6 ;  /* 0x0000008600007211 */ /* 0x004fe800078030ff */
[----:B------:R-:W-:Y:S01]  /*15f10*/  IMAD.U32 R134, RZ, RZ, UR15 ;  /* 0x0000000fff867e24 */ /* 0x000fe2000f8e00ff */
[----:B------:R-:W-:Y:S04]  /*15f20*/  @!P5 LEA R142, P2, R0, c[0x0][0x168], 0x1 ;  /* 0x00005a00008eda11 */ /* 0x000fe800078408ff */
        /* <DEDUP_REMOVED lines=29> */
[--C-:B------:R-:W-:Y:S01]  /*16100*/  @!P5 LEA.HI.X R211, R0, c[0x0][0x16c], R2.reuse, 0x1, P6 ;  /* 0x00005b0000d3da11 */ /* 0x100fe200030f0c02 */
[----:B------:R-:W-:Y:S01]  /*16110*/  @!PT LDS RZ, [RZ] ;  /* 0x00000000fffff984 */ /* 0x000fe20000000800 */
[----:B------:R-:W-:Y:S01]  /*16120*/  @!PT LDS RZ, [RZ] ;  /* 0x00000000fffff984 */ /* 0x000fe20000000800 */
[----:B------:R-:W-:Y:S01]  /*16130*/  @!PT LDS RZ, [RZ] ;  /* 0x00000000fffff984 */ /* 0x000fe20000000800 */
[----:B------:R1:W-:Y:S01]  /*16140*/  @!P4 LDGSTS.E.BYPASS.LTC128B.128 [R243+0xa800], [R208.64+0x80] ;  /* 0x0a800080d0f3cfae */ /* 0x0003e2000b901d52 */
[C---:B------:R-:W-:Y:S02]  /*16150*/  @!P4 LEA R134, P0, R132.reuse, c[0x0][0x168], 0x1 ;  /* 0x00005a008486ca11 */ /* 0x040fe400078008ff */
[----:B--2---:R-:W-:Y:S01]  /*16160*/  @!P5 LEA R142, P2, R132, c[0x0][0x168], 0x1 ;  /* 0x00005a00848eda11 */ /* 0x004fe200078408ff */
[----:B------:R1:W-:Y:S04]  /*16170*/  @P5 STS.128 [R243+0x9000], RZ ;  /* 0x009000fff3005388 */ /* 0x0003e80000000c00 */
[----:B------:R-:W-:Y:S01]  /*16180*/  @!PT LDS RZ, [RZ] ;  /* 0x00000000fffff984 */ /* 0x000fe20000000800 */
[----:B------:R-:W-:Y:S01]  /*16190*/  @!PT LDS RZ, [RZ] ;  /* 0x00000000fffff984 */ /* 0x000fe20000000800 */
[----:B------:R-:W-:Y:S01]  /*161a0*/  @!PT LDS RZ, [RZ] ;  /* 0x00000000fffff984 */ /* 0x000fe20000000800 */
[----:B------:R1:W-:Y:S01]  /*161b0*/  @!P5 LDGSTS.E.BYPASS.LTC128B.128 [R243+0x9000], [R210.64] ;  /* 0x09000000d2f3dfae */ /* 0x0003e2000b901d52 */
[C---:B---3--:R-:W-:Y:S03]  /*161c0*/  @!P4 LEA R136, P1, R0.reuse, c[0x0][0x168], 0x1 ;  /* 0x00005a000088ca11 */ /* 0x048fe600078208ff */
[----:B------:R1:W-:Y:S01]  /*161d0*/  @P4 STS.128 [R243+0xb000], RZ ;  /* 0x00b000fff3004388 */ /* 0x0003e20000000c00 */
[----:B------:R-:W-:Y:S02]  /*161e0*/  @!P4 LEA.HI.X R137, R0, c[0x0][0x16c], R2, 0x1, P1 ;  /* 0x00005b000089ca11 */ /* 0x000fe400008f0c02 */
[----:B------:R-:W-:Y:S03]  /*161f0*/  IADD3.X R2, R2, UR12, RZ, P3, !PT ;  /* 0x0000000c02027c10 */ /* 0x000fe60009ffe4ff */
[----:B------:R-:W-:Y:S01]  /*16200*/  @!PT LDS RZ, [RZ] ;  /* 0x00000000fffff984 */ /* 0x000fe20000000800 */
[----:B------:R-:W-:Y:S01]  /*16210*/  @!PT LDS RZ, [RZ] ;  /* 0x00000000fffff984 */ /* 0x000fe20000000800 */
[----:B------:R-:W-:Y:S01]  /*16220*/  @!PT LDS RZ, [RZ] ;  /* 0x00000000fffff984 */ /* 0x000fe20000000800 */
[----:B------:R1:W-:Y:S01]  /*16230*/  @!P4 LDGSTS.E.BYPASS.LTC128B.128 [R243+0xb000], [R136.64+0x80] ;  /* 0x0b00008088f3cfae */ /* 0x0003e2000b901d52 */
[C-C-:B------:R-:W-:Y:S02]  /*16240*/  @!P5 LEA.HI.X R143, R132.reuse, c[0x0][0x16c], R2.reuse, 0x1, P2 ;  /* 0x00005b00848fda11 */ /* 0x140fe400010f0c02 */
[----:B------:R-:W-:Y:S01]  /*16250*/  @!P4 LEA.HI.X R135, R132, c[0x0][0x16c], R2, 0x1, P0 ;  /* 0x00005b008487ca11 */ /* 0x000fe200000f0c02 */
        /* <DEDUP_REMOVED lines=12> */
.L_x_566:
        /* <DEDUP_REMOVED lines=9> */
[----:B-----5:R-:W-:Y:S01]  /*163b0*/  @P5 STS.128 [R243+0xc000], RZ ;  /* 0x00c000fff3005388 */ /* 0x020fe20000000c00 */
[----:B--2---:R-:W-:Y:S05]  /*163c0*/  IMAD.WIDE.U32 R4, R4, UR20, R6 ;  /* 0x0000001404047c25 */ /* 0x004fea000f8e0006 */
[C---:B------:R-:W-:Y:S02]  /*163d0*/  @!P5 LEA R6, P2, R4.reuse, c[0x0][0x170], 0x1 ;  /* 0x00005c000406da11 */ /* 0x040fe400078408ff */
[----:B------:R-:W-:Y:S02]  /*163e0*/  IADD3 R0, R5, UR4, RZ ;  /* 0x0000000405007c10 */ /* 0x000fe4000fffe0ff */
        /* <DEDUP_REMOVED lines=8> */
[----:B------:R-:W-:Y:S02]  /*16470*/  @!P5 LEA R16, P2, R2, c[0x0][0x170], 0x1 ;  /* 0x00005c000210da11 */ /* 0x000fe400078408ff */
[----:B------:R-:W-:Y:S01]  /*16480*/  IADD3.X R4, R0, UR10, RZ, P1, !PT ;  /* 0x0000000a00047c10 */ /* 0x000fe20008ffe4ff */
[----:B------:R-:W-:Y:S01]  /*16490*/  @P4 STS.128 [R243+0xe000], RZ ;  /* 0x00e000fff3004388 */ /* 0x000fe20000000c00 */
[C---:B------:R-:W-:Y:S02]  /*164a0*/  @!P4 LEA R14, P0, R2.reuse, c[0x0][0x170], 0x1 ;  /* 0x00005c00020eca11 */ /* 0x040fe400078008ff */
[C-C-:B------:R-:W-:Y:S02]  /*164b0*/  @!P5 LEA.HI.X R17, R2.reuse, c[0x0][0x174], R4.reuse, 0x1, P2 ;  /* 0x00005d000211da11 */ /* 0x140fe400010f0c04 */
[C---:B------:R-:W-:Y:S01]  /*164c0*/  @!P4 LEA.HI.X R15, R2.reuse, c[0x0][0x174], R4, 0x1, P0 ;  /* 0x00005d00020fca11 */ /* 0x040fe200000f0c04 */
[----:B------:R-:W-:Y:S01]  /*164d0*/  @!PT LDS RZ, [RZ] ;  /* 0x00000000fffff984 */ /* 0x000fe20000000800 */
[----:B------:R-:W-:Y:S01]  /*164e0*/  @!PT LDS RZ, [RZ] ;  /* 0x00000000fffff984 */ /* 0x000fe20000000800 */
[----:B------:R-:W-:Y:S01]  /*164f0*/  @!PT LDS RZ, [RZ] ;  /* 0x00000000fffff984 */ /* 0x000fe20000000800 */
[----:B------:R2:W-:Y:S01]  /*16500*/  @!P4 LDGSTS.E.BYPASS.LTC128B.128 [R243+0xe000], [R18.64+0x80] ;  /* 0x0e00008012f3cfae */ /* 0x0005e2000b901d52 */
[----:B------:R-:W-:Y:S04]  /*16510*/  IADD3 R0, P1, R2, UR21, RZ ;  /* 0x0000001502007c10 */ /* 0x000fe8000ff3e0ff */
[----:B------:R-:W-:Y:S01]  /*16520*/  @!P5 LEA R12, P3, R0, c[0x0][0x170], 0x1 ;  /* 0x00005c00000cda11 */ /* 0x000fe200078608ff */
[----:B------:R-:W-:Y:S01]  /*16530*/  @P5 STS.128 [R243+0xc800], RZ ;  /* 0x00c800fff3005388 */ /* 0x000fe20000000c00 */
[----:B------:R-:W-:Y:S02]  /*16540*/  IADD3.X R4, R4, UR10, RZ, P1, !PT ;  /* 0x0000000a04047c10 */ /* 0x000fe40008ffe4ff */
[C---:B------:R-:W-:Y:S02]  /*16550*/  @!P4 LEA R8, P1, R0.reuse, c[0x0][0x170], 0x1 ;  /* 0x00005c000008ca11 */ /* 0x040fe400078208ff */
[C-C-:B------:R-:W-:Y:S01]  /*16560*/  @!P5 LEA.HI.X R13, R0.reuse, c[0x0][0x174], R4.reuse, 0x1, P3 ;  /* 0x00005d00000dda11 */ /* 0x140fe200018f0c04 */
[----:B------:R-:W-:Y:S01]  /*16570*/  @!PT LDS RZ, [RZ] ;  /* 0x00000000fffff984 */ /* 0x000fe20000000800 */
[----:B------:R-:W-:Y:S01]  /*16580*/  @!PT LDS RZ, [RZ] ;  /* 0x00000000fffff984 */ /* 0x000fe20000000800 */
[----:B------:R-:W-:Y:S01]  /*16590*/  @!PT LDS RZ, [RZ] ;  /* 0x00000000fffff984 */ /* 0x000fe20000000800 */
[----:B------:R2:W-:Y:S01]  /*165a0*/  @!P5 LDGSTS.E.BYPASS.LTC128B.128 [R243+0xc800], [R16.64] ;  /* 0x0c80000010f3dfae */ /* 0x0005e2000b901d52 */
[C---:B------:R-:W-:Y:S02]  /*165b0*/  @!P4 LEA.HI.X R9, R0.reuse, c[0x0][0x174], R4, 0x1, P1 ;  /* 0x00005d000009ca11 */ /* 0x040fe400008f0c04 */
[----:B------:R-:W-:Y:S03]  /*165c0*/  IADD3 R2, P0, R0, UR21, RZ ;  /* 0x0000001500027c10 */ /* 0x000fe6000ff1e0ff */
[----:B------:R-:W-:Y:S01]  /*165d0*/  @P4 STS.128 [R243+0xe800], RZ ;  /* 0x00e800fff3004388 */ /* 0x000fe20000000c00 */
[----:B------:R-:W-:Y:S02]  /*165e0*/  @!P5 LEA R10, P2, R2, c[0x0][0x170], 0x1 ;  /* 0x00005c00020ada11 */ /* 0x000fe400078408ff */
[----:B------:R-:W-:Y:S02]  /*165f0*/  IADD3.X R5, R4, UR10, RZ, P0, !PT ;  /* 0x0000000a04057c10 */ /* 0x000fe400087fe4ff */
[C---:B-1----:R-:W-:Y:S01]  /*16600*/  @!P4 LEA R6, P0, R2.reuse, c[0x0][0x170], 0x1 ;  /* 0x00005c000206ca11 */ /* 0x042fe200078008ff */
[----:B------:R-:W-:Y:S01]  /*16610*/  @!PT LDS RZ, [RZ] ;  /* 0x00000000fffff984 */ /* 0x000fe20000000800 */
[----:B------:R-:W-:Y:S01]  /*16620*/  @!PT LDS RZ, [RZ] ;  /* 0x00000000fffff984 */ /* 0x000fe20000000800 */
[----:B------:R-:W-:Y:S01]  /*16630*/  @!PT LDS RZ, [RZ] ;  /* 0x00000000fffff984 */ /* 0x000fe20000000800 */
[----:B------:R1:W-:Y:S01]  /*16640*/  @!P4 LDGSTS.E.BYPASS.LTC128B.128 [R243+0xe800], [R14.64+0x80] ;  /* 0x0e8000800ef3cfae */ /* 0x0003e2000b901d52 */
[C-C-:B------:R-:W-:Y:S02]  /*16650*/  @!P5 LEA.HI.X R11, R2.reuse, c[0x0][0x174], R5.reuse, 0x1, P2 ;  /* 0x00005d00020bda11 */ /* 0x140fe400010f0c05 */
[----:B------:R-:W-:Y:S02]  /*16660*/  @!P4 LEA.HI.X R7, R2, c[0x0][0x174], R5, 0x1, P0 ;  /* 0x00005d000207ca11 */ /* 0x000fe400000f0c05 */
[----:B------:R-:W-:Y:S01]  /*16670*/  PLOP3.LUT P0, PT, PT, PT, UP0, 0x80, 0x0 ;  /* 0x000000000000781c */ /* 0x000fe20003f0f008 */
        /* <DEDUP_REMOVED lines=21> */
[----:B--2---:R-:W4:Y:S06]  /*167d0*/  LDSM.16.M88.4 R16, [R224+0x8000] ;  /* 0x00800000e010783b */ /* 0x004f2c0000000200 */
[----:B------:R-:W3:Y:S06]  /*167e0*/  LDSM.16.M88.4 R60, [R231+0x2000] ;  /* 0x00200000e73c783b */ /* 0x000eec0000000200 */
[----:B------:R-:W2:Y:S06]  /*167f0*/  LDSM.16.M88.4 R32, [R224+0x8800] ;  /* 0x00880000e020783b */ /* 0x000eac0000000200 */
[----:B------:R-:W0:Y:S06]  /*16800*/  LDGDEPBAR ;  /* 0x00000000000079af */ /* 0x000e2c0000000000 */
[----:B------:R-:W2:Y:S06]  /*16810*/  LDSM.16.M88.4 R48, [R224+0x9000] ;  /* 0x00900000e030783b */ /* 0x000eac0000000200 */
[----:B------:R-:W2:Y:S06]  /*16820*/  LDSM.16.M88.4 R208, [R224+0x9800] ;  /* 0x00980000e0d0783b */ /* 0x000eac0000000200 */
[----:B------:R-:W-:Y:S01]  /*16830*/  LDSM.16.M88.4 R212, [R232] ;  /* 0x00000000e8d4783b */ /* 0x000fe20000000200 */
[-C--:B----4-:R-:W-:Y:S05]  /*16840*/  HMMA.16816.F32.BF16 R4, R64, R16.reuse, RZ ;  /* 0x000000104004723c */ /* 0x090fea00000418ff */
[----:B------:R-:W4:Y:S03]  /*16850*/  LDSM.16.M88.4 R216, [R235] ;  /* 0x00000000ebd8783b */ /* 0x000f260000000200 */
[C---:B---3--:R-:W-:Y:S08]  /*16860*/  HMMA.16816.F32.BF16 R8, R60.reuse, R16, RZ ;  /* 0x000000103c08723c */ /* 0x048ff000000418ff */
[-C--:B-1----:R-:W-:Y:S08]  /*16870*/  HMMA.16816.F32.BF16 R12, R60, R18.reuse, RZ ;  /* 0x000000123c0c723c */ /* 0x082ff000000418ff */
[C---:B------:R-:W-:Y:S08]  /*16880*/  HMMA.16816.F32.BF16 R16, R64.reuse, R18, RZ ;  /* 0x000000124010723c */ /* 0x040ff000000418ff */
[-C--:B--2---:R-:W-:Y:S08]  /*16890*/  HMMA.16816.F32.BF16 R20, R64, R32.reuse, RZ ;  /* 0x000000204014723c */ /* 0x084ff000000418ff */
        /* <DEDUP_REMOVED lines=11> */
[----:B------:R-:W1:Y:S07]  /*16950*/  LDSM.16.M88.4 R208, [R232+0x2000] ;  /* 0x00200000e8d0783b */ /* 0x000e6e0000000200 */
[-C--:B----4-:R-:W-:Y:S08]  /*16960*/  HMMA.16816.F32.BF16 R4, R212, R216.reuse, R4 ;  /* 0x000000d8d404723c */ /* 0x090ff00000041804 */
[C---:B-1----:R-:W-:Y:S08]  /*16970*/  HMMA.16816.F32.BF16 R8, R208.reuse, R216, R8 ;  /* 0x000000d8d008723c */ /* 0x042ff00000041808 */
        /* <DEDUP_REMOVED lines=152> */
.L_x_567:
[----:B------:R-:W2:Y:S01]  /*17300*/  S2R R2, SR_TID.X ;  /* 0x0000000000027919 */ /* 0x000ea20000002100 */
[----:B------:R-:W-:Y:S01]  /*17310*/  IMAD.U32 R0, RZ, RZ, UR8 ;  /* 0x00000008ff007e24 */ /* 0x000fe2000f8e00ff */
[----:B------:R-:W-:Y:S01]  /*17320*/  LOP3.LUT R244, R244, 0xffffffdf, RZ, 0xc0, !PT ;  /* 0xffffffdff4f47812 */ /* 0x000fe200078ec0ff */
[----:B------:R-:W-:Y:S02]  /*17330*/  UISETP.GT.AND UP0, UPT, UR8, UR9, UPT ;  /* 0x000000090800728c */ /* 0x000fe4000bf04270 */
[----:B------:R-:W-:Y:S01]  /*17340*/  UMOV UR23, UR8 ;  /* 0x0000000800177c82 */ /* 0x000fe20008000000 */
[----:B------:R-:W-:Y:S02]  /*17350*/  @P5 LOP3.LUT R244, R244, 0x20, RZ, 0xfc, !PT ;  /* 0x00000020f4f45812 */ /* 0x000fe400078efcff */
[----:B------:R-:W-:Y:S02]  /*17360*/  STL [R1+0xb8], R129 ;  /* 0x0000b88101007387 */ /* 0x000fe40000100800 */
[----:B------:R-:W-:Y:S02]  /*17370*/  LOP3.LUT R244, R244, 0xffffffef, RZ, 0xc0, !PT ;  /* 0xffffffeff4f47812 */ /* 0x000fe400078ec0ff */
[----:B------:R-:W-:Y:S02]  /*17380*/  STL [R1+0xb4], R130 ;  /* 0x0000b48201007387 */ /* 0x000fe40000100800 */
[----:B------:R-:W-:Y:S02]  /*17390*/  @P4 LOP3.LUT R244, R244, 0x10, RZ, 0xfc, !PT ;  /* 0x00000010f4f44812 */ /* 0x000fe400078efcff */
[----:B------:R3:W-:Y:S02]  /*173a0*/  STL [R1+0xb0], R131 ;  /* 0x0000b08301007387 */ /* 0x0007e40000100800 */
[----:B------:R-:W-:Y:S02]  /*173b0*/  LOP3.LUT R244, R244, 0xffffffbf, RZ, 0xc0, !PT ;  /* 0xffffffbff4f47812 */ /* 0x000fe400078ec0ff */
[----:B------:R-:W-:Y:S02]  /*173c0*/  STL [R1+0xa8], R243 ;  /* 0x0000a8f301007387 */ /* 0x000fe40000100800 */
[----:B------:R-:W-:Y:S02]  /*173d0*/  LOP3.LUT R244, R244, 0xfffffffb, RZ, 0xc0, !PT ;  /* 0xfffffffbf4f47812 */ /* 0x000fe400078ec0ff */
[----:B------:R-:W-:Y:S01]  /*173e0*/  STL [R1+0xa4], R242 ;  /* 0x0000a4f201007387 */ /* 0x000fe20000100800 */
[----:B--2---:R-:W-:Y:S03]  /*173f0*/  IMAD.SHL.U32 R2, R2, 0x2, RZ ;  /* 0x0000000202027824 */ /* 0x004fe600078e00ff */
[----:B------:R-:W-:Y:S02]  /*17400*/  STL [R1+0xa0], R241 ;  /* 0x0000a0f101007387 */ /* 0x000fe40000100800 */
[----:B------:R-:W-:Y:S02]  /*17410*/  LOP3.LUT R2, R2, 0x6, RZ, 0xc0, !PT ;  /* 0x0000000602027812 */ /* 0x000fe400078ec0ff */
[----:B------:R-:W-:Y:S02]  /*17420*/  STL [R1+0x9c], R240 ;  /* 0x00009cf001007387 */ /* 0x000fe40000100800 */
[----:B------:R-:W-:Y:S02]  /*17430*/  LEA R0, R0, R2, 0x6 ;  /* 0x0000000200007211 */ /* 0x000fe400078e30ff */
[----:B------:R-:W-:Y:S02]  /*17440*/  STL [R1+0x98], R239 ;  /* 0x000098ef01007387 */ /* 0x000fe40000100800 */
[C---:B------:R-:W-:Y:S02]  /*17450*/  IADD3 R2, R0.reuse, 0x1, RZ ;  /* 0x0000000100027810 */ /* 0x040fe40007ffe0ff */
[----:B------:R-:W-:Y:S01]  /*17460*/  ISETP.GE.AND P3, PT, R0, R248, PT ;  /* 0x000000f80000720c */ /* 0x000fe20003f66270 */
[----:B------:R-:W-:Y:S01]  /*17470*/  STL [R1+0x94], R238 ;  /* 0x000094ee01007387 */ /* 0x000fe20000100800 */
[-C--:B------:R-:W-:Y:S02]  /*17480*/  ISETP.GE.AND P0, PT, R2, R247.reuse, PT ;  /* 0x000000f70200720c */ /* 0x080fe40003f06270 */
[C---:B------:R-:W-:Y:S01]  /*17490*/  ISETP.GE.OR P3, PT, R0.reuse, R252, !P3 ;  /* 0x000000fc0000720c */ /* 0x040fe20005f66670 */
[----:B------:R-:W-:Y:S01]  /*174a0*/  STL [R1+0x90], R237 ;  /* 0x000090ed01007387 */ /* 0x000fe20000100800 */
[C---:B-1----:R-:W-:Y:S02]  /*174b0*/  IADD3 R135, R0.reuse, 0x8, RZ ;  /* 0x0000000800877810 */ /* 0x042fe40007ffe0ff */
[----:B------:R-:W-:Y:S01]  /*174c0*/  ISETP.GE.AND P1, PT, R0, R247, PT ;  /* 0x000000f70000720c */ /* 0x000fe20003f26270 */
[----:B------:R-:W-:Y:S01]  /*174d0*/  STL [R1+0x8c], R236 ;  /* 0x00008cec01007387 */ /* 0x000fe20000100800 */
[C---:B------:R-:W-:Y:S02]  /*174e0*/  ISETP.GE.OR P0, PT, R2.reuse, R251, !P0 ;  /* 0x000000fb0200720c */ /* 0x040fe40004706670 */
[----:B------:R-:W-:Y:S01]  /*174f0*/  ISETP.GE.AND P2, PT, R2, R248, PT ;  /* 0x000000f80200720c */ /* 0x000fe20003f46270 */
[----:B------:R-:W-:Y:S01]  /*17500*/  STL [R1+0x88], R235 ;  /* 0x000088eb01007387 */ /* 0x000fe20000100800 */
[----:B------:R-:W-:Y:S02]  /*17510*/  FSEL R138, R4, -INF , !P3 ;  /* 0xff800000048a7808 */ /* 0x000fe40005800000 */
[C---:B------:R-:W-:Y:S01]  /*17520*/  ISETP.GE.AND P6, PT, R2.reuse, R246, PT ;  /* 0x000000f60200720c */ /* 0x040fe20003fc6270 */
[----:B------:R1:W-:Y:S01]  /*17530*/  STL [R1+0x84], R234 ;  /* 0x000084ea01007387 */ /* 0x0003e20000100800 */
[----:B------:R-:W-:Y:S02]  /*17540*/  ISETP.GE.AND P3, PT, R2, R245, PT ;  /* 0x000000f50200720c */ /* 0x000fe40003f66270 */
[----:B------:R-:W-:Y:S01]  /*17550*/  ISETP.GE.OR P1, PT, R0, R251, !P1 ;  /* 0x000000fb0000720c */ /* 0x000fe20004f26670 */
[----:B------:R-:W-:Y:S01]  /*17560*/  STL [R1+0x80], R233 ;  /* 0x000080e901007387 */ /* 0x000fe20000100800 */
[----:B------:R-:W-:Y:S02]  /*17570*/  FSEL R210, R7, -INF , !P0 ;  /* 0xff80000007d27808 */ /* 0x000fe40004000000 */
[C---:B------:R-:W-:Y:S01]  /*17580*/  ISETP.GE.AND P0, PT, R135.reuse, R247, PT ;  /* 0x000000f78700720c */ /* 0x040fe20003f06270 */
[----:B------:R-:W-:Y:S01]  /*17590*/  STL [R1+0x7c], R232 ;  /* 0x00007ce801007387 */ /* 0x000fe20000100800 */
[C---:B------:R-:W-:Y:S02]  /*175a0*/  ISETP.GE.OR P2, PT, R2.reuse, R252, !P2 ;  /* 0x000000fc0200720c */ /* 0x040fe40005746670 */
[C---:B------:R-:W-:Y:S01]  /*175b0*/  ISETP.GE.OR P4, PT, R2.reuse, R250, !P6 ;  /* 0x000000fa0200720c */ /* 0x040fe20007786670 */
[----:B------:R-:W-:Y:S01]  /*175c0*/  STL [R1+0x78], R231 ;  /* 0x000078e701007387 */ /* 0x000fe20000100800 */
[----:B------:R-:W-:Y:S02]  /*175d0*/  ISETP.GE.OR P3, PT, R2, R249, !P3 ;  /* 0x000000f90200720c */ /* 0x000fe40005f66670 */
[----:B------:R-:W-:Y:S01]  /*175e0*/  IADD3 R2, R0, 0x9, RZ ;  /* 0x0000000900027810 */ /* 0x000fe20007ffe0ff */
[----:B------:R-:W-:Y:S01]  /*175f0*/  STL [R1+0x74], R230 ;  /* 0x000074e601007387 */ /* 0x000fe20000100800 */
[----:B------:R-:W-:Y:S02]  /*17600*/  FSEL R141, R6, -INF , !P1 ;  /* 0xff800000068d7808 */ /* 0x000fe40004800000 */
[CC--:B------:R-:W-:Y:S01]  /*17610*/  ISETP.GE.AND P1, PT, R135.reuse, R248.reuse, PT ;  /* 0x000000f88700720c */ /* 0x0c0fe20003f26270 */
[----:B------:R-:W-:Y:S01]  /*17620*/  STL [R1+0x70], R229 ;  /* 0x000070e501007387 */ /* 0x000fe20000100800 */
[----:B------:R-:W-:Y:S02]  /*17630*/  IADD3 R134, R0, 0x10, RZ ;  /* 0x0000001000867810 */ /* 0x000fe40007ffe0ff */
[----:B------:R-:W-:Y:S01]  /*17640*/  ISETP.GE.OR P0, PT, R135, R251, !P0 ;  /* 0x000000fb8700720c */ /* 0x000fe20004706670 */
[----:B------:R-:W-:Y:S01]  /*17650*/  STL [R1+0x6c], R224 ;  /* 0x00006ce001007387 */ /* 0x000fe20000100800 */
[----:B------:R-:W-:Y:S02]  /*17660*/  FSEL R142, R5, -INF , !P2 ;  /* 0xff800000058e7808 */ /* 0x000fe40005000000 */
[-C--:B------:R-:W-:Y:S02]  /*17670*/  ISETP.GE.AND P2, PT, R2, R248.reuse, PT ;  /* 0x000000f80200720c */ /* 0x080fe40003f46270 */
[----:B------:R-:W-:Y:S02]  /*17680*/  FSEL R212, R18, -INF , !P0 ;  /* 0xff80000012d47808 */ /* 0x000fe40004000000 */
[----:B------:R-:W-:Y:S02]  /*17690*/  ISETP.GE.AND P0, PT, R134, R248, PT ;  /* 0x000000f88600720c */ /* 0x000fe40003f06270 */
[-C--:B------:R-:W-:Y:S02]  /*176a0*/  ISETP.GE.OR P1, PT, R135, R252.reuse, !P1 ;  /* 0x000000fc8700720c */ /* 0x080fe40004f26670 */
[-C--:B------:R-:W-:Y:S02]  /*176b0*/  ISETP.GE.OR P2, PT, R2, R252.reuse, !P2 ;  /* 0x000000fc0200720c */ /* 0x080fe40005746670 */
[----:B------:R-:W-:Y:S02]  /*176c0*/  IADD3 R132, R0, 0x11, RZ ;  /* 0x0000001100847810 */ /* 0x000fe40007ffe0ff */
[----:B------:R-:W-:Y:S02]  /*176d0*/  FSEL R211, R16, -INF , !P1 ;  /* 0xff80000010d37808 */ /* 0x000fe40004800000 */
[----:B------:R-:W-:Y:S02]  /*176e0*/  ISETP.GE.AND P1, PT, R2, R247, PT ;  /* 0x000000f70200720c */ /* 0x000fe40003f26270 */
[----:B------:R-:W-:Y:S02]  /*176f0*/  ISETP.GE.OR P0, PT, R134, R252, !P0 ;  /* 0x000000fc8600720c */ /* 0x000fe40004706670 */
[----:B------:R-:W-:Y:S02]  /*17700*/  FSEL R143, R17, -INF , !P2 ;  /* 0xff800000118f7808 */ /* 0x000fe40005000000 */
[----:B------:R-:W-:Y:S02]  /*17710*/  ISETP.GE.AND P2, PT, R132, R248, PT ;  /* 0x000000f88400720c */ /* 0x000fe40003f46270 */
[----:B------:R-:W-:Y:S02]  /*17720*/  ISETP.GE.OR P1, PT, R2, R251, !P1 ;  /* 0x000000fb0200720c */ /* 0x000fe40004f26670 */
[----:B------:R-:W-:Y:S02]  /*17730*/  FSEL R20, R20, -INF , !P0 ;  /* 0xff80000014147808 */ /* 0x000fe40004000000 */
[C---:B------:R-:W-:Y:S02]  /*17740*/  ISETP.GE.AND P0, PT, R132.reuse, R247, PT ;  /* 0x000000f78400720c */ /* 0x040fe40003f06270 */
[----:B------:R-:W-:Y:S02]  /*17750*/  ISETP.GE.OR P2, PT, R132, R252, !P2 ;  /* 0x000000fc8400720c */ /* 0x000fe40005746670 */
[C---:B------:R-:W-:Y:S02]  /*17760*/  IADD3 R18, R0.reuse, 0x19, RZ ;  /* 0x0000001900127810 */ /* 0x040fe40007ffe0ff */
[----:B------:R-:W-:Y:S02]  /*17770*/  FSEL R213, R19, -INF , !P1 ;  /* 0xff80000013d57808 */ /* 0x000fe40004800000 */
[----:B------:R-:W-:Y:S02]  /*17780*/  IADD3 R19, R0, 0x18, RZ ;  /* 0x0000001800137810 */ /* 0x000fe40007ffe0ff */
[----:B------:R-:W-:Y:S02]  /*17790*/  ISETP.GE.OR P0, PT, R132, R251, !P0 ;  /* 0x000000fb8400720c */ /* 0x000fe40004706670 */
[----:B---3--:R-:W-:Y:S02]  /*177a0*/  FSEL R131, R21, -INF , !P2 ;  /* 0xff80000015837808 */ /* 0x008fe40005000000 */
[----:B------:R-:W-:Y:S02]  /*177b0*/  ISETP.GE.AND P2, PT, R18, R248, PT ;  /* 0x000000f81200720c */ /* 0x000fe40003f46270 */
[----:B------:R-:W-:Y:S02]  /*177c0*/  FSEL R23, R23, -INF , !P0 ;  /* 0xff80000017177808 */ /* 0x000fe40004000000 */
[-C--:B------:R-:W-:Y:S02]  /*177d0*/  ISETP.GE.AND P1, PT, R134, R247.reuse, PT ;  /* 0x000000f78600720c */ /* 0x080fe40003f26270 */
[C---:B------:R-:W-:Y:S02]  /*177e0*/  ISETP.GE.AND P0, PT, R19.reuse, R247, PT ;  /* 0x000000f71300720c */ /* 0x040fe40003f06270 */
[----:B------:R-:W-:Y:S02]  /*177f0*/  ISETP.GE.OR P2, PT, R18, R252, !P2 ;  /* 0x000000fc1200720c */ /* 0x000fe40005746670 */
[----:B------:R-:W-:Y:S02]  /*17800*/  IADD3 R16, R0, 0x21, RZ ;  /* 0x0000002100107810 */ /* 0x000fe40007ffe0ff */
[-C--:B------:R-:W-:Y:S02]  /*17810*/  ISETP.GE.OR P1, PT, R134, R251.reuse, !P1 ;  /* 0x000000fb8600720c */ /* 0x080fe40004f26670 */
[----:B------:R-:W-:Y:S02]  /*17820*/  IADD3 R17, R0, 0x20, RZ ;  /* 0x0000002000117810 */ /* 0x000fe40007ffe0ff */
[----:B------:R-:W-:Y:S02]  /*17830*/  ISETP.GE.OR P0, PT, R19, R251, !P0 ;  /* 0x000000fb1300720c */ /* 0x000fe40004706670 */
[----:B------:R-:W-:Y:S02]  /*17840*/  FSEL R33, R33, -INF , !P2 ;  /* 0xff80000021217808 */ /* 0x000fe40005000000 */
[-C--:B------:R-:W-:Y:S02]  /*17850*/  ISETP.GE.AND P2, PT, R16, R248.reuse, PT ;  /* 0x000000f81000720c */ /* 0x080fe40003f46270 */
[----:B------:R-:W-:Y:S02]  /*17860*/  FSEL R129, R22, -INF , !P1 ;  /* 0xff80000016817808 */ /* 0x000fe40004800000 */
[-C--:B------:R-:W-:Y:S02]  /*17870*/  ISETP.GE.AND P1, PT, R19, R248.reuse, PT ;  /* 0x000000f81300720c */ /* 0x080fe40003f26270 */
[----:B-1----:R-:W-:Y:S02]  /*17880*/  FSEL R234, R34, -INF , !P0 ;  /* 0xff80000022ea7808 */ /* 0x002fe40004000000 */
[----:B------:R-:W-:Y:S02]  /*17890*/  ISETP.GE.AND P0, PT, R17, R248, PT ;  /* 0x000000f81100720c */ /* 0x000fe40003f06270 */
[-C--:B------:R-:W-:Y:S02]  /*178a0*/  ISETP.GE.OR P2, PT, R16, R252.reuse, !P2 ;  /* 0x000000fc1000720c */ /* 0x080fe40005746670 */
[-C--:B------:R-:W-:Y:S02]  /*178b0*/  ISETP.GE.OR P1, PT, R19, R252.reuse, !P1 ;  /* 0x000000fc1300720c */ /* 0x080fe40004f26670 */
[----:B------:R-:W-:Y:S02]  /*178c0*/  ISETP.GE.OR P0, PT, R17, R252, !P0 ;  /* 0x000000fc1100720c */ /* 0x000fe40004706670 */
[----:B------:R-:W-:Y:S02]  /*178d0*/  FSEL R4, R37, -INF , !P2 ;  /* 0xff80000025047808 */ /* 0x000fe40005000000 */
[----:B------:R-:W-:Y:S02]  /*178e0*/  FSEL R32, R32, -INF , !P1 ;  /* 0xff80000020207808 */ /* 0x000fe40004800000 */
[----:B------:R-:W-:Y:S01]  /*178f0*/  FSEL R36, R36, -INF , !P0 ;  /* 0xff80000024247808 */ /* 0x000fe20004000000 */
[----:B------:R1:W-:Y:S01]  /*17900*/  STL [R1+0xc], R4 ;  /* 0x00000c0401007387 */ /* 0x0003e20000100800 */
[-C--:B------:R-:W-:Y:S02]  /*17910*/  ISETP.GE.AND P1, PT, R18, R247.reuse, PT ;  /* 0x000000f71200720c */ /* 0x080fe40003f26270 */
[----:B------:R-:W-:Y:S01]  /*17920*/  ISETP.GE.AND P0, PT, R16, R247, PT ;  /* 0x000000f71000720c */ /* 0x000fe20003f06270 */
[----:B------:R2:W-:Y:S01]  /*17930*/  STL [R1+0xac], R248 ;  /* 0x0000acf801007387 */ /* 0x0005e20000100800 */
[----:B------:R-:W-:Y:S02]  /*17940*/  IADD3 R7, R0, 0x28, RZ ;  /* 0x0000002800077810 */ /* 0x000fe40007ffe0ff */
[-C--:B------:R-:W-:Y:S02]  /*17950*/  ISETP.GE.OR P1, PT, R18, R251.reuse, !P1 ;  /* 0x000000fb1200720c */ /* 0x080fe40004f26670 */
[----:B------:R-:W-:Y:S02]  /*17960*/  ISETP.GE.OR P0, PT, R16, R251, !P0 ;  /* 0x000000fb1000720c */ /* 0x000fe40004706670 */
[----:B------:R-:W-:Y:S02]  /*17970*/  FSEL R35, R35, -INF , !P1 ;  /* 0xff80000023237808 */ /* 0x000fe40004800000 */
[----:B------:R-:W-:Y:S02]  /*17980*/  FSEL R21, R39, -INF , !P0 ;  /* 0xff80000027157808 */ /* 0x000fe40004000000 */
[-C--:B------:R-:W-:Y:S02]  /*17990*/  ISETP.GE.AND P1, PT, R17, R247.reuse, PT ;  /* 0x000000f71100720c */ /* 0x080fe40003f26270 */
[----:B------:R-:W-:Y:S02]  /*179a0*/  ISETP.GE.AND P0, PT, R7, R247, PT ;  /* 0x000000f70700720c */ /* 0x000fe40003f06270 */
[-C--:B------:R-:W-:Y:S02]  /*179b0*/  ISETP.GE.OR P1, PT, R17, R251.reuse, !P1 ;  /* 0x000000fb1100720c */ /* 0x080fe40004f26670 */
[----:B------:R-:W-:Y:S02]  /*179c0*/  IADD3 R5, R0, 0x30, RZ ;  /* 0x0000003000057810 */ /* 0x000fe40007ffe0ff */
[C---:B------:R-:W-:Y:S02]  /*179d0*/  ISETP.GE.OR P0, PT, R7.reuse, R251, !P0 ;  /* 0x000000fb0700720c */ /* 0x040fe40004706670 */
[----:B------:R-:W-:Y:S02]  /*179e0*/  FSEL R130, R38, -INF , !P1 ;  /* 0xff80000026827808 */ /* 0x000fe40004800000 */
[-C--:B------:R-:W-:Y:S02]  /*179f0*/  ISETP.GE.AND P1, PT, R7, R248.reuse, PT ;  /* 0x000000f80700720c */ /* 0x080fe40003f26270 */
[----:B------:R-:W-:Y:S01]  /*17a00*/  FSEL R22, R50, -INF , !P0 ;  /* 0xff80000032167808 */ /* 0x000fe20004000000 */
[----:B------:R-:W-:Y:S01]  /*17a10*/  IMAD.MOV.U32 R50, RZ, RZ, R131 ;  /* 0x000000ffff327224 */ /* 0x000fe200078e0083 */
[----:B------:R-:W-:Y:S02]  /*17a20*/  ISETP.GE.AND P0, PT, R5, R248, PT ;  /* 0x000000f80500720c */ /* 0x000fe40003f06270 */
[-C--:B------:R-:W-:Y:S02]  /*17a30*/  ISETP.GE.OR P1, PT, R7, R252.reuse, !P1 ;  /* 0x000000fc0700720c */ /* 0x080fe40004f26670 */
[C---:B------:R-:W-:Y:S02]  /*17a40*/  ISETP.GE.OR P0, PT, R5.reuse, R252, !P0 ;  /* 0x000000fc0500720c */ /* 0x040fe40004706670 */
[----:B------:R-:W-:Y:S01]  /*17a50*/  FSEL R243, R48, -INF , !P1 ;  /* 0xff80000030f37808 */ /* 0x000fe20004800000 */
[----:B------:R-:W-:Y:S01]  /*17a60*/  IMAD.MOV.U32 R48, RZ, RZ, R20 ;  /* 0x000000ffff307224 */ /* 0x000fe200078e0014 */
[----:B------:R-:W-:Y:S01]  /*17a70*/  FSEL R20, R52, -INF , !P0 ;  /* 0xff80000034147808 */ /* 0x000fe20004000000 */
[----:B------:R-:W-:Y:S01]  /*17a80*/  IMAD.MOV.U32 R52, RZ, RZ, R23 ;  /* 0x000000ffff347224 */ /* 0x000fe200078e0017 */
[C---:B------:R-:W-:Y:S02]  /*17a90*/  ISETP.GE.AND P0, PT, R5.reuse, R247, PT ;  /* 0x000000f70500720c */ /* 0x040fe40003f06270 */
[C---:B-1----:R-:W-:Y:S02]  /*17aa0*/  IADD3 R4, R0.reuse, 0x31, RZ ;  /* 0x0000003100047810 */ /* 0x042fe40007ffe0ff */
        /* <DEDUP_REMOVED lines=9> */
[----:B------:R-:W-:Y:S01]  /*17b40*/  FSEL R39, R51, -INF , !P1 ;  /* 0xff80000033277808 */ /* 0x000fe20004800000 */
[----:B------:R-:W-:Y:S01]  /*17b50*/  IMAD.MOV.U32 R51, RZ, RZ, R129 ;  /* 0x000000ffff337224 */ /* 0x000fe200078e0081 */
[----:B------:R-:W-:Y:S02]  /*17b60*/  ISETP.GE.OR P0, PT, R4, R251, !P0 ;  /* 0x000000fb0400720c */ /* 0x000fe40004706670 */
[-C--:B------:R-:W-:Y:S02]  /*17b70*/  ISETP.GE.AND P1, PT, R135, R246.reuse, PT ;  /* 0x000000f68700720c */ /* 0x080fe40003f26270 */
[----:B------:R-:W-:Y:S01]  /*17b80*/  FSEL R37, R55, -INF , !P0 ;  /* 0xff80000037257808 */ /* 0x000fe20004000000 */
[----:B------:R-:W-:Y:S01]  /*17b90*/  IMAD.MOV.U32 R55, RZ, RZ, R33 ;  /* 0x000000ffff377224 */ /* 0x000fe200078e0021 */
[C---:B------:R-:W-:Y:S02]  /*17ba0*/  ISETP.GE.AND P0, PT, R2.reuse, R246, PT ;  /* 0x000000f60200720c */ /* 0x040fe40003f06270 */
[-C--:B------:R-:W-:Y:S02]  /*17bb0*/  ISETP.GE.OR P5, PT, R135, R250.reuse, !P1 ;  /* 0x000000fa8700720c */ /* 0x080fe40004fa6670 */
[----:B------:R-:W-:Y:S02]  /*17bc0*/  ISETP.GE.AND P1, PT, R2, R245, PT ;  /* 0x000000f50200720c */ /* 0x000fe40003f26270 */
[----:B------:R-:W-:Y:S02]  /*17bd0*/  @P4 LOP3.LUT R244, R244, 0x4, RZ, 0xfc, !PT ;  /* 0x00000004f4f44812 */ /* 0x000fe400078efcff */
[C---:B------:R-:W-:Y:S02]  /*17be0*/  ISETP.GE.OR P4, PT, R2.reuse, R250, !P0 ;  /* 0x000000fa0200720c */ /* 0x040fe40004786670 */
[----:B------:R-:W-:Y:S02]  /*17bf0*/  ISETP.GE.OR P1, PT, R2, R249, !P1 ;  /* 0x000000f90200720c */ /* 0x000fe40004f26670 */
[----:B------:R-:W-:Y:S02]  /*17c00*/  IADD3 R2, R0, 0x38, RZ ;  /* 0x0000003800027810 */ /* 0x000fe40007ffe0ff */
[-C--:B------:R-:W-:Y:S02]  /*17c10*/  ISETP.GE.AND P2, PT, R6, R248.reuse, PT ;  /* 0x000000f80600720c */ /* 0x080fe40003f46270 */
[----:B------:R-:W-:Y:S02]  /*17c20*/  ISETP.GE.AND P0, PT, R2, R248, PT ;  /* 0x000000f80200720c */ /* 0x000fe40003f06270 */
[-C--:B------:R-:W-:Y:S02]  /*17c30*/  ISETP.GE.OR P2, PT, R6, R252.reuse, !P2 ;  /* 0x000000fc0600720c */ /* 0x080fe40005746670 */
[----:B------:R-:W-:Y:S02]  /*17c40*/  ISETP.GE.OR P0, PT, R2, R252, !P0 ;  /* 0x000000fc0200720c */ /* 0x000fe40004706670 */
[----:B------:R-:W-:Y:S02]  /*17c50*/  FSEL R131, R49, -INF , !P2 ;  /* 0xff80000031837808 */ /* 0x000fe40005000000 */
[----:B------:R-:W-:Y:S02]  /*17c60*/  FSEL R64, R64, -INF , !P0 ;  /* 0xff80000040407808 */ /* 0x000fe40004000000 */
[C---:B------:R-:W-:Y:S02]  /*17c70*/  ISETP.GE.AND P0, PT, R2.reuse, R247, PT ;  /* 0x000000f70200720c */ /* 0x040fe40003f06270 */
[----:B------:R-:W-:Y:S02]  /*17c80*/  MOV R49, R36 ;  /* 0x0000002400317202 */ /* 0x000fe40000000f00 */
[----:B------:R-:W-:Y:S02]  /*17c90*/  ISETP.GE.OR P0, PT, R2, R251, !P0 ;  /* 0x000000fb0200720c */ /* 0x000fe40004706670 */
[----:B------:R-:W-:Y:S02]  /*17ca0*/  ISETP.GE.AND P6, PT, R0, R245, PT ;  /* 0x000000f50000720c */ /* 0x000fe40003fc6270 */
[----:B------:R-:W-:Y:S01]  /*17cb0*/  FSEL R36, R66, -INF , !P0 ;  /* 0xff80000042247808 */ /* 0x000fe20004000000 */
[----:B------:R-:W-:Y:S01]  /*17cc0*/  IMAD.MOV.U32 R66, RZ, RZ, R20 ;  /* 0x000000ffff427224 */ /* 0x000fe200078e0014 */
[----:B------:R-:W-:Y:S02]  /*17cd0*/  ISETP.GE.AND P0, PT, R0, R246, PT ;  /* 0x000000f60000720c */ /* 0x000fe40003f06270 */
[----:B------:R-:W-:Y:S02]  /*17ce0*/  @P3 LOP3.LUT R244, R244, 0x40, RZ, 0xfc, !PT ;  /* 0x00000040f4f43812 */ /* 0x000fe400078efcff */
[C---:B------:R-:W-:Y:S02]  /*17cf0*/  ISETP.GE.OR P3, PT, R0.reuse, R250, !P0 ;  /* 0x000000fa0000720c */ /* 0x040fe40004766670 */
[C---:B------:R-:W-:Y:S02]  /*17d00*/  ISETP.GE.OR P6, PT, R0.reuse, R249, !P6 ;  /* 0x000000f90000720c */ /* 0x040fe400077c6670 */
[----:B------:R-:W-:Y:S02]  /*17d10*/  IADD3 R0, R0, 0x39, RZ ;  /* 0x0000003900007810 */ /* 0x000fe40007ffe0ff */
[----:B------:R-:W-:Y:S02]  /*17d20*/  FMNMX.FTZ R137, R138, R3, !PT ;  /* 0x000000038a897209 */ /* 0x000fe40007810000 */
[----:B------:R-:W-:Y:S02]  /*17d30*/  ISETP.GE.AND P0, PT, R0, R248, PT ;  /* 0x000000f80000720c */ /* 0x000fe40003f06270 */
[----:B--2---:R-:W2:Y:S01]  /*17d40*/  LDL.LU R248, [R1+0xc] ;  /* 0x00000c0001f87983 */ /* 0x004ea20000300800 */
[----:B------:R-:W-:Y:S02]  /*17d50*/  FMNMX.FTZ R137, R142, R137, !PT ;  /* 0x000000898e897209 */ /* 0x000fe40007810000 */
[----:B------:R-:W-:Y:S02]  /*17d60*/  MOV R54, R32 ;  /* 0x0000002000367202 */ /* 0x000fe40000000f00 */
        /* <DEDUP_REMOVED lines=9> */
[----:B------:R-:W-:Y:S02]  /*17e00*/  ISETP.GE.OR P0, PT, R0, R252, !P0 ;  /* 0x000000fc0000720c */ /* 0x000fe40004706670 */
[----:B------:R-:W-:Y:S02]  /*17e10*/  FMNMX.FTZ R137, R55, R137, !PT ;  /* 0x0000008937897209 */ /* 0x000fe40007810000 */
[----:B------:R-:W-:Y:S02]  /*17e20*/  FMNMX.FTZ R136, R51, R136, !PT ;  /* 0x0000008833887209 */ /* 0x000fe40007810000 */
[----:B------:R-:W-:Y:S02]  /*17e30*/  FMNMX.FTZ R137, R49, R137, !PT ;  /* 0x0000008931897209 */ /* 0x000fe40007810000 */
[----:B------:R-:W-:Y:S02]  /*17e40*/  FSEL R230, R65, -INF , !P0 ;  /* 0xff80000041e67808 */ /* 0x000fe40004000000 */
[----:B------:R-:W-:Y:S02]  /*17e50*/  FSEL R8, R8, -INF , !P3 ;  /* 0xff80000008087808 */ /* 0x000fe40005800000 */
[----:B------:R-:W-:Y:S02]  /*17e60*/  LOP3.LUT P3, RZ, R244, 0x40, RZ, 0xc0, !PT ;  /* 0x00000040f4ff7812 */ /* 0x000fe4000786c0ff */
[----:B------:R-:W-:Y:S02]  /*17e70*/  FMNMX.FTZ R136, R52, R136, !PT ;  /* 0x0000008834887209 */ /* 0x000fe40007810000 */
[----:B------:R-:W-:Y:S02]  /*17e80*/  FSEL R20, R11, -INF , !P3 ;  /* 0xff8000000b147808 */ /* 0x000fe40005800000 */
[----:B------:R-:W-:Y:S02]  /*17e90*/  ISETP.GE.AND P3, PT, R134, R245, PT ;  /* 0x000000f58600720c */ /* 0x000fe40003f66270 */
[----:B------:R-:W-:Y:S02]  /*17ea0*/  FMNMX.FTZ R136, R234, R136, !PT ;  /* 0x00000088ea887209 */ /* 0x000fe40007810000 */
[----:B------:R-:W-:Y:S02]  /*17eb0*/  MOV R65, R35 ;  /* 0x0000002300417202 */ /* 0x000fe40000000f00 */
[----:B------:R-:W-:Y:S02]  /*17ec0*/  ISETP.GE.OR P3, PT, R134, R249, !P3 ;  /* 0x000000f98600720c */ /* 0x000fe40005f66670 */
[----:B------:R-:W-:Y:S02]  /*17ed0*/  ISETP.GE.AND P2, PT, R135, R245, PT ;  /* 0x000000f58700720c */ /* 0x000fe40003f46270 */
[----:B------:R-:W-:Y:S02]  /*17ee0*/  FSEL R10, R10, -INF , !P6 ;  /* 0xff8000000a0a7808 */ /* 0x000fe40007000000 */
[----:B------:R-:W-:Y:S02]  /*17ef0*/  ISETP.GE.AND P6, PT, R132, R246, PT ;  /* 0x000000f68400720c */ /* 0x000fe40003fc6270 */
[----:B------:R-:W-:Y:S02]  /*17f00*/  FMNMX.FTZ R136, R65, R136, !PT ;  /* 0x0000008841887209 */ /* 0x000fe40007810000 */
[----:B------:R-:W-:Y:S01]  /*17f10*/  FSEL R222, R26, -INF , !P3 ;  /* 0xff8000001ade7808 */ /* 0x000fe20005800000 */
[----:B------:R-:W-:Y:S01]  /*17f20*/  IMAD.MOV.U32 R26, RZ, RZ, R21 ;  /* 0x000000ffff1a7224 */ /* 0x000fe200078e0015 */
[----:B------:R-:W-:Y:S02]  /*17f30*/  ISETP.GE.OR P6, PT, R132, R250, !P6 ;  /* 0x000000fa8400720c */ /* 0x000fe400077c6670 */
[----:B------:R-:W-:Y:S02]  /*17f40*/  ISETP.GE.OR P2, PT, R135, R249, !P2 ;  /* 0x000000f98700720c */ /* 0x000fe40005746670 */
[----:B------:R-:W-:Y:S02]  /*17f50*/  FMNMX.FTZ R136, R130, R136, !PT ;  /* 0x0000008882887209 */ /* 0x000fe40007810000 */
[----:B------:R-:W-:Y:S01]  /*17f60*/  FSEL R220, R25, -INF , !P6 ;  /* 0xff80000019dc7808 */ /* 0x000fe20007000000 */
[----:B------:R-:W-:Y:S01]  /*17f70*/  IMAD.MOV.U32 R25, RZ, RZ, R22 ;  /* 0x000000ffff197224 */ /* 0x000fe200078e0016 */
[----:B------:R-:W-:Y:S02]  /*17f80*/  FSEL R32, R14, -INF , !P2 ;  /* 0xff8000000e207808 */ /* 0x000fe40005000000 */
[----:B------:R-:W-:Y:S02]  /*17f90*/  ISETP.GE.AND P2, PT, R132, R245, PT ;  /* 0x000000f58400720c */ /* 0x000fe40003f46270 */
[----:B------:R-:W-:Y:S02]  /*17fa0*/  FMNMX.FTZ R136, R26, R136, !PT ;  /* 0x000000881a887209 */ /* 0x000fe40007810000 */
[----:B------:R-:W-:Y:S02]  /*17fb0*/  ISETP.GE.OR P2, PT, R132, R249, !P2 ;  /* 0x000000f98400720c */ /* 0x000fe40005746670 */
[----:B------:R-:W-:Y:S02]  /*17fc0*/  FMNMX.FTZ R136, R25, R136, !PT ;  /* 0x0000008819887209 */ /* 0x000fe40007810000 */
[----:B------:R-:W-:Y:S01]  /*17fd0*/  FSEL R223, R27, -INF , !P2 ;  /* 0xff8000001bdf7808 */ /* 0x000fe20005000000 */
[----:B------:R-:W-:Y:S01]  /*17fe0*/  IMAD.MOV.U32 R27, RZ, RZ, R130 ;  /* 0x000000ffff1b7224 */ /* 0x000fe200078e0082 */
[C---:B------:R-:W-:Y:S02]  /*17ff0*/  ISETP.GE.AND P3, PT, R18.reuse, R245, PT ;  /* 0x000000f51200720c */ /* 0x040fe40003f66270 */
[----:B------:R-:W-:Y:S02]  /*18000*/  ISETP.GE.AND P2, PT, R17, R246, PT ;  /* 0x000000f61100720c */ /* 0x000fe40003f46270 */
[----:B------:R-:W-:Y:S02]  /*18010*/  FMNMX.FTZ R136, R39, R136, !PT ;  /* 0x0000008827887209 */ /* 0x000fe40007810000 */
[C---:B------:R-:W-:Y:S02]  /*18020*/  ISETP.GE.OR P3, PT, R18.reuse, R249, !P3 ;  /* 0x000000f91200720c */ /* 0x040fe40005f66670 */
[----:B------:R-:W-:Y:S02]  /*18030*/  ISETP.GE.AND P6, PT, R18, R246, PT ;  /* 0x000000f61200720c */ /* 0x000fe40003fc6270 */
[----:B------:R-:W-:Y:S02]  /*18040*/  ISETP.GE.OR P2, PT, R17, R250, !P2 ;  /* 0x000000fa1100720c */ /* 0x000fe40005746670 */
[----:B------:R-:W-:Y:S02]  /*18050*/  FMNMX.FTZ R136, R38, R136, !PT ;  /* 0x0000008826887209 */ /* 0x000fe40007810000 */
[----:B------:R-:W-:Y:S02]  /*18060*/  ISETP.GE.AND P0, PT, R0, R247, PT ;  /* 0x000000f70000720c */ /* 0x000fe40003f06270 */
[----:B------:R-:W-:Y:S02]  /*18070*/  FSEL R218, R31, -INF , !P3 ;  /* 0xff8000001fda7808 */ /* 0x000fe40005800000 */
[----:B------:R-:W-:Y:S02]  /*18080*/  ISETP.GE.OR P6, PT, R18, R250, !P6 ;  /* 0x000000fa1200720c */ /* 0x000fe400077c6670 */
[----:B------:R-:W-:Y:S02]  /*18090*/  FSEL R40, R40, -INF , !P2 ;  /* 0xff80000028287808 */ /* 0x000fe40005000000 */
[----:B------:R-:W-:Y:S02]  /*180a0*/  FSEL R15, R15, -INF , !P1 ;  /* 0xff8000000f0f7808 */ /* 0x000fe40004800000 */
[-C--:B------:R-:W-:Y:S02]  /*180b0*/  ISETP.GE.AND P1, PT, R19, R246.reuse, PT ;  /* 0x000000f61300720c */ /* 0x080fe40003f26270 */
[C---:B------:R-:W-:Y:S02]  /*180c0*/  ISETP.GE.AND P3, PT, R7.reuse, R246, PT ;  /* 0x000000f60700720c */ /* 0x040fe40003f66270 */
[----:B------:R-:W-:Y:S02]  /*180d0*/  ISETP.GE.AND P2, PT, R7, R245, PT ;  /* 0x000000f50700720c */ /* 0x000fe40003f46270 */
[----:B------:R-:W-:Y:S02]  /*180e0*/  FMNMX.FTZ R136, R37, R136, !PT ;  /* 0x0000008825887209 */ /* 0x000fe40007810000 */
[----:B------:R-:W-:Y:S02]  /*180f0*/  ISETP.GE.OR P0, PT, R0, R251, !P0 ;  /* 0x000000fb0000720c */ /* 0x000fe40004706670 */
[----:B------:R-:W-:Y:S02]  /*18100*/  FSEL R216, R29, -INF , !P6 ;  /* 0xff8000001dd87808 */ /* 0x000fe40007000000 */
[----:B------:R-:W-:Y:S02]  /*18110*/  ISETP.GE.OR P1, PT, R19, R250, !P1 ;  /* 0x000000fa1300720c */ /* 0x000fe40004f26670 */
[----:B------:R-:W-:Y:S02]  /*18120*/  ISETP.GE.AND P6, PT, R16, R246, PT ;  /* 0x000000f61000720c */ /* 0x000fe40003fc6270 */
[C---:B------:R-:W-:Y:S02]  /*18130*/  ISETP.GE.OR P3, PT, R7.reuse, R250, !P3 ;  /* 0x000000fa0700720c */ /* 0x040fe40005f66670 */
[----:B------:R-:W-:Y:S02]  /*18140*/  ISETP.GE.OR P2, PT, R7, R249, !P2 ;  /* 0x000000f90700720c */ /* 0x000fe40005746670 */
[----:B------:R-:W-:Y:S02]  /*18150*/  FMNMX.FTZ R136, R36, R136, !PT ;  /* 0x0000008824887209 */ /* 0x000fe40007810000 */
[----:B------:R-:W-:Y:S02]  /*18160*/  FSEL R67, R67, -INF , !P0 ;  /* 0xff80000043437808 */ /* 0x000fe40004000000 */
[----:B------:R-:W-:Y:S02]  /*18170*/  FSEL R217, R28, -INF , !P1 ;  /* 0xff8000001cd97808 */ /* 0x000fe40004800000 */
[----:B------:R-:W-:Y:S02]  /*18180*/  ISETP.GE.OR P6, PT, R16, R250, !P6 ;  /* 0x000000fa1000720c */ /* 0x000fe400077c6670 */
[----:B------:R-:W-:Y:S02]  /*18190*/  ISETP.GE.AND P1, PT, R17, R245, PT ;  /* 0x000000f51100720c */ /* 0x000fe40003f26270 */
[----:B------:R-:W-:Y:S02]  /*181a0*/  FMNMX.FTZ R136, R67, R136, !PT ;  /* 0x0000008843887209 */ /* 0x000fe40007810000 */
[----:B------:R-:W-:Y:S02]  /*181b0*/  LOP3.LUT P0, RZ, R244, 0x4, RZ, 0xc0, !PT ;  /* 0x00000004f4ff7812 */ /* 0x000fe4000780c0ff */
[----:B------:R-:W-:Y:S01]  /*181c0*/  FSEL R21, R41, -INF , !P6 ;  /* 0xff80000029157808 */ /* 0x000fe20007000000 */
[----:B------:R-:W1:Y:S01]  /*181d0*/  SHFL.BFLY PT, R14, R136, 0x2, 0x1f ;  /* 0x0c401f00880e7f89 */ /* 0x000e6200000e0000 */
[----:B------:R-:W-:Y:S01]  /*181e0*/  ISETP.GE.OR P1, PT, R17, R249, !P1 ;  /* 0x000000f91100720c */ /* 0x000fe20004f26670 */
[----:B------:R-:W-:Y:S01]  /*181f0*/  IMAD.MOV.U32 R41, RZ, RZ, R37 ;  /* 0x000000ffff297224 */ /* 0x000fe200078e0025 */
[-C--:B------:R-:W-:Y:S02]  /*18200*/  ISETP.GE.AND P6, PT, R6, R246.reuse, PT ;  /* 0x000000f60600720c */ /* 0x080fe40003fc6270 */
[----:B------:R-:W-:Y:S02]  /*18210*/  FSEL R9, R9, -INF , !P0 ;  /* 0xff80000009097808 */ /* 0x000fe40004000000 */
[-C--:B------:R-:W-:Y:S02]  /*18220*/  ISETP.GE.AND P0, PT, R134, R246.reuse, PT ;  /* 0x000000f68600720c */ /* 0x080fe40003f06270 */
[----:B------:R-:W-:Y:S02]  /*18230*/  FSEL R33, R42, -INF , !P1 ;  /* 0xff8000002a217808 */ /* 0x000fe40004800000 */
[C---:B------:R-:W-:Y:S02]  /*18240*/  ISETP.GE.AND P1, PT, R5.reuse, R246, PT ;  /* 0x000000f60500720c */ /* 0x040fe40003f26270 */
[----:B------:R-:W-:Y:S01]  /*18250*/  FSEL R35, R44, -INF , !P3 ;  /* 0xff8000002c237808 */ /* 0x000fe20005800000 */
[----:B------:R-:W-:Y:S01]  /*18260*/  IMAD.MOV.U32 R44, RZ, RZ, R25 ;  /* 0x000000ffff2c7224 */ /* 0x000fe200078e0019 */
[----:B------:R-:W-:Y:S02]  /*18270*/  ISETP.GE.AND P3, PT, R5, R245, PT ;  /* 0x000000f50500720c */ /* 0x000fe40003f66270 */
[-C--:B------:R-:W-:Y:S02]  /*18280*/  ISETP.GE.OR P6, PT, R6, R250.reuse, !P6 ;  /* 0x000000fa0600720c */ /* 0x080fe400077c6670 */
[-C--:B------:R-:W-:Y:S02]  /*18290*/  ISETP.GE.OR P0, PT, R134, R250.reuse, !P0 ;  /* 0x000000fa8600720c */ /* 0x080fe40004706670 */
[----:B------:R-:W-:Y:S02]  /*182a0*/  FSEL R13, R13, -INF , !P4 ;  /* 0xff8000000d0d7808 */ /* 0x000fe40006000000 */
[C---:B------:R-:W-:Y:S02]  /*182b0*/  ISETP.GE.OR P4, PT, R5.reuse, R250, !P1 ;  /* 0x000000fa0500720c */ /* 0x040fe40004f86670 */
[----:B------:R-:W-:Y:S02]  /*182c0*/  ISETP.GE.OR P1, PT, R5, R249, !P3 ;  /* 0x000000f90500720c */ /* 0x000fe40005f26670 */
[-C--:B------:R-:W-:Y:S02]  /*182d0*/  ISETP.GE.AND P3, PT, R4, R246.reuse, PT ;  /* 0x000000f60400720c */ /* 0x080fe40003f66270 */
[----:B------:R-:W-:Y:S02]  /*182e0*/  FSEL R34, R45, -INF , !P6 ;  /* 0xff8000002d227808 */ /* 0x000fe40007000000 */
[----:B------:R-:W-:Y:S02]  /*182f0*/  ISETP.GE.AND P6, PT, R2, R246, PT ;  /* 0x000000f60200720c */ /* 0x000fe40003fc6270 */
[----:B------:R-:W-:Y:S02]  /*18300*/  FSEL R221, R24, -INF , !P0 ;  /* 0xff80000018dd7808 */ /* 0x000fe40004000000 */
[C---:B------:R-:W-:Y:S02]  /*18310*/  ISETP.GE.AND P0, PT, R19.reuse, R245, PT ;  /* 0x000000f51300720c */ /* 0x040fe40003f06270 */
[----:B------:R-:W-:Y:S01]  /*18320*/  FSEL R29, R56, -INF , !P4 ;  /* 0xff800000381d7808 */ /* 0x000fe20006000000 */
[----:B------:R-:W-:Y:S01]  /*18330*/  IMAD.MOV.U32 R56, RZ, RZ, R27 ;  /* 0x000000ffff387224 */ /* 0x000fe200078e001b */
[-C--:B------:R-:W-:Y:S02]  /*18340*/  ISETP.GE.OR P4, PT, R4, R250.reuse, !P3 ;  /* 0x000000fa0400720c */ /* 0x080fe40005f86670 */
[----:B------:R-:W-:Y:S02]  /*18350*/  ISETP.GE.OR P3, PT, R2, R250, !P6 ;  /* 0x000000fa0200720c */ /* 0x000fe40007766670 */
[----:B------:R-:W-:Y:S02]  /*18360*/  ISETP.GE.OR P0, PT, R19, R249, !P0 ;  /* 0x000000f91300720c */ /* 0x000fe40004706670 */
[----:B------:R-:W-:Y:S02]  /*18370*/  FSEL R129, R60, -INF , !P3 ;  /* 0xff8000003c817808 */ /* 0x000fe40005800000 */
[----:B------:R-:W-:Y:S02]  /*18380*/  ISETP.GE.AND P3, PT, R0, R246, PT ;  /* 0x000000f60000720c */ /* 0x000fe40003f66270 */
[----:B------:R-:W-:Y:S02]  /*18390*/  FSEL R219, R30, -INF , !P0 ;  /* 0xff8000001edb7808 */ /* 0x000fe40004000000 */
[----:B------:R-:W-:Y:S02]  /*183a0*/  ISETP.GE.AND P0, PT, R16, R245, PT ;  /* 0x000000f51000720c */ /* 0x000fe40003f06270 */
[----:B------:R-:W-:Y:S02]  /*183b0*/  ISETP.GE.OR P3, PT, R0, R250, !P3 ;  /* 0x000000fa0000720c */ /* 0x000fe40005f66670 */
[----:B------:R-:W-:Y:S02]  /*183c0*/  ISETP.GE.OR P0, PT, R16, R249, !P0 ;  /* 0x000000f91000720c */ /* 0x000fe40004706670 */
[----:B------:R-:W-:Y:S02]  /*183d0*/  FMNMX.FTZ R5, R10, R140, !PT ;  /* 0x0000008c0a057209 */ /* 0x000fe40007810000 */
[----:B------:R-:W-:Y:S02]  /*183e0*/  FSEL R61, R61, -INF , !P3 ;  /* 0xff8000003d3d7808 */ /* 0x000fe40005800000 */
[----:B------:R-:W-:Y:S01]  /*183f0*/  FSEL R19, R43, -INF , !P0 ;  /* 0xff8000002b137808 */ /* 0x000fe20004000000 */
[----:B------:R-:W-:Y:S01]  /*18400*/  IMAD.MOV.U32 R43, RZ, RZ, R39 ;  /* 0x000000ffff2b7224 */ /* 0x000fe200078e0027 */
[----:B------:R-:W-:Y:S02]  /*18410*/  ISETP.GE.AND P0, PT, R6, R245, PT ;  /* 0x000000f50600720c */ /* 0x000fe40003f06270 */
[----:B-1----:R-:W-:Y:S02]  /*18420*/  FMNMX.FTZ R136, R136, R14, !PT ;  /* 0x0000000e88887209 */ /* 0x002fe40007810000 */
[----:B------:R-:W-:Y:S02]  /*18430*/  FMNMX.FTZ R5, R20, R5, !PT ;  /* 0x0000000514057209 */ /* 0x000fe40007810000 */
[----:B------:R-:W-:Y:S02]  /*18440*/  FSEL R31, R46, -INF , !P2 ;  /* 0xff8000002e1f7808 */ /* 0x000fe40005000000 */
[----:B------:R-:W-:Y:S02]  /*18450*/  ISETP.GE.OR P0, PT, R6, R249, !P0 ;  /* 0x000000f90600720c */ /* 0x000fe40004706670 */
[----:B------:R-:W-:Y:S01]  /*18460*/  ISETP.GE.AND P2, PT, R2, R245, PT ;  /* 0x000000f50200720c */ /* 0x000fe20003f46270 */
[----:B------:R-:W1:Y:S01]  /*18470*/  SHFL.BFLY PT, R6, R136, 0x1, 0x1f ;  /* 0x0c201f0088067f89 */ /* 0x000e6200000e0000 */
[----:B------:R-:W-:Y:S02]  /*18480*/  FMNMX.FTZ R5, R32, R5, !PT ;  /* 0x0000000520057209 */ /* 0x000fe40007810000 */
[----:B------:R-:W-:Y:S02]  /*18490*/  ISETP.GE.OR P2, PT, R2, R249, !P2 ;  /* 0x000000f90200720c */ /* 0x000fe40005746670 */
[----:B------:R-:W-:Y:S02]  /*184a0*/  FMNMX.FTZ R5, R15, R5, !PT ;  /* 0x000000050f057209 */ /* 0x000fe40007810000 */
[----:B------:R-:W-:Y:S02]  /*184b0*/  ISETP.GE.AND P6, PT, R4, R245, PT ;  /* 0x000000f50400720c */ /* 0x000fe40003fc6270 */
[----:B------:R-:W-:Y:S02]  /*184c0*/  FMNMX.FTZ R5, R222, R5, !PT ;  /* 0x00000005de057209 */ /* 0x000fe40007810000 */
[----:B------:R-:W-:Y:S02]  /*184d0*/  ISETP.GE.OR P6, PT, R4, R249, !P6 ;  /* 0x000000f90400720c */ /* 0x000fe400077c6670 */
[----:B------:R-:W-:Y:S02]  /*184e0*/  FMNMX.FTZ R5, R223, R5, !PT ;  /* 0x00000005df057209 */ /* 0x000fe40007810000 */
[----:B------:R-:W-:Y:S01]  /*184f0*/  FSEL R30, R47, -INF , !P0 ;  /* 0xff8000002f1e7808 */ /* 0x000fe20004000000 */
[----:B------:R-:W-:Y:S01]  /*18500*/  IMAD.MOV.U32 R47, RZ, RZ, R19 ;  /* 0x000000ffff2f7224 */ /* 0x000fe200078e0013 */
[----:B------:R-:W-:Y:S02]  /*18510*/  FMNMX.FTZ R4, R219, R5, !PT ;  /* 0x00000005db047209 */ /* 0x000fe40007810000 */
[----:B------:R-:W-:Y:S02]  /*18520*/  FSEL R229, R62, -INF , !P2 ;  /* 0xff8000003ee57808 */ /* 0x000fe40005000000 */
[----:B------:R-:W-:Y:S02]  /*18530*/  FMNMX.FTZ R4, R218, R4, !PT ;  /* 0x00000004da047209 */ /* 0x000fe40007810000 */
[----:B------:R-:W-:Y:S02]  /*18540*/  ISETP.GE.AND P0, PT, R0, R245, PT ;  /* 0x000000f50000720c */ /* 0x000fe40003f06270 */
[----:B-1----:R-:W-:Y:S02]  /*18550*/  FMNMX.FTZ R136, R136, R6, !PT ;  /* 0x0000000688887209 */ /* 0x002fe40007810000 */
[----:B------:R-:W-:Y:S02]  /*18560*/  FMNMX.FTZ R4, R33, R4, !PT ;  /* 0x0000000421047209 */ /* 0x000fe40007810000 */
[C---:B------:R-:W-:Y:S01]  /*18570*/  FSETP.NEU.FTZ.AND P2, PT, R136.reuse, -INF , PT ;  /* 0xff8000008800780b */ /* 0x040fe20003f5d000 */
[----:B------:R-:W-:Y:S01]  /*18580*/  FMUL.FTZ R208, R136, c[0x0][0x23c] ;  /* 0x00008f0088d07a20 */ /* 0x000fe20000410000 */
[----:B------:R-:W-:Y:S02]  /*18590*/  FMNMX.FTZ R4, R47, R4, !PT ;  /* 0x000000042f047209 */ /* 0x000fe40007810000 */
[----:B------:R-:W-:Y:S02]  /*185a0*/  FSEL R130, R58, -INF , !P1 ;  /* 0xff8000003a827808 */ /* 0x000fe40004800000 */
[----:B------:R-:W-:Y:S02]  /*185b0*/  FMNMX.FTZ R4, R31, R4, !PT ;  /* 0x000000041f047209 */ /* 0x000fe40007810000 */
[----:B------:R-:W-:Y:S02]  /*185c0*/  FSEL R208, R208, RZ, P2 ;  /* 0x000000ffd0d07208 */ /* 0x000fe40001000000 */
[----:B------:R-:W-:Y:S02]  /*185d0*/  ISETP.GE.OR P0, PT, R0, R249, !P0 ;  /* 0x000000f90000720c */ /* 0x000fe40004706670 */
[----:B------:R-:W-:Y:S01]  /*185e0*/  FMNMX.FTZ R0, R30, R4, !PT ;  /* 0x000000041e007209 */ /* 0x000fe20007810000 */
[--C-:B------:R-:W-:Y:S01]  /*185f0*/  FFMA.FTZ R4, R141, c[0x0][0x23c], -R208.reuse ;  /* 0x00008f008d047a23 */ /* 0x100fe200000108d0 */
[----:B------:R-:W-:Y:S02]  /*18600*/  FSEL R224, R59, -INF , !P6 ;  /* 0xff8000003be07808 */ /* 0x000fe40007000000 */
[----:B------:R-:W-:Y:S01]  /*18610*/  FMNMX.FTZ R0, R130, R0, !PT ;  /* 0x0000000082007209 */ /* 0x000fe20007810000 */
[----:B------:R1:W-:Y:S01]  /*18620*/  MUFU.EX2 R214, R4 ;  /* 0x0000000400d67308 */ /* 0x0003e20000000800 */
[----:B------:R-:W-:Y:S02]  /*18630*/  FMNMX.FTZ R135, R8, R139, !PT ;  /* 0x0000008b08877209 */ /* 0x000fe40007810000 */
[----:B------:R-:W-:Y:S02]  /*18640*/  FMNMX.FTZ R0, R224, R0, !PT ;  /* 0x00000000e0007209 */ /* 0x000fe40007810000 */
[----:B------:R-:W-:Y:S02]  /*18650*/  FSEL R12, R12, -INF , !P5 ;  /* 0xff8000000c0c7808 */ /* 0x000fe40006800000 */
[----:B------:R-:W-:Y:S02]  /*18660*/  FMNMX.FTZ R0, R229, R0, !PT ;  /* 0x00000000e5007209 */ /* 0x000fe40007810000 */
[----:B------:R-:W-:Y:S02]  /*18670*/  FMNMX.FTZ R135, R9, R135, !PT ;  /* 0x0000008709877209 */ /* 0x000fe40007810000 */
[----:B------:R-:W-:Y:S02]  /*18680*/  FSEL R57, R57, -INF , !P4 ;  /* 0xff80000039397808 */ /* 0x000fe40006000000 */
[----:B------:R-:W-:Y:S02]  /*18690*/  FMNMX.FTZ R135, R12, R135, !PT ;  /* 0x000000870c877209 */ /* 0x000fe40007810000 */
[----:B------:R-:W-:Y:S02]  /*186a0*/  MOV R46, R21 ;  /* 0x00000015002e7202 */ /* 0x000fe40000000f00 */
[----:B------:R-:W-:Y:S02]  /*186b0*/  FMNMX.FTZ R135, R13, R135, !PT ;  /* 0x000000870d877209 */ /* 0x000fe40007810000 */
[----:B------:R-:W-:Y:S02]  /*186c0*/  MOV R42, R38 ;  /* 0x00000026002a7202 */ /* 0x000fe40000000f00 */
[----:B------:R-:W-:Y:S02]  /*186d0*/  FMNMX.FTZ R135, R221, R135, !PT ;  /* 0x00000087dd877209 */ /* 0x000fe40007810000 */
[----:B------:R-:W-:Y:S01]  /*186e0*/  MOV R45, R26 ;  /* 0x0000001a002d7202 */ /* 0x000fe20000000f00 */
[--C-:B-1----:R-:W-:Y:S01]  /*186f0*/  FFMA.FTZ R4, R210, c[0x0][0x23c], -R208.reuse ;  /* 0x00008f00d2047a23 */ /* 0x102fe200000108d0 */
[----:B------:R-:W-:Y:S02]  /*18700*/  FMNMX.FTZ R135, R220, R135, !PT ;  /* 0x00000087dc877209 */ /* 0x000fe40007810000 */
[C---:B------:R-:W-:Y:S01]  /*18710*/  LOP3.LUT P5, RZ, R244.reuse, 0x20, RZ, 0xc0, !PT ;  /* 0x00000020f4ff7812 */ /* 0x040fe200078ac0ff */
[----:B------:R-:W1:Y:S01]  /*18720*/  MUFU.EX2 R233, R4 ;  /* 0x0000000400e97308 */ /* 0x000e620000000800 */
[----:B------:R-:W-:Y:S02]  /*18730*/  FMNMX.FTZ R135, R217, R135, !PT ;  /* 0x00000087d9877209 */ /* 0x000fe40007810000 */
[----:B------:R-:W-:Y:S02]  /*18740*/  LOP3.LUT P4, RZ, R244, 0x10, RZ, 0xc0, !PT ;  /* 0x00000010f4ff7812 */ /* 0x000fe4000788c0ff */
[----:B------:R-:W-:Y:S04]  /*18750*/  FMNMX.FTZ R135, R216, R135, !PT ;  /* 0x00000087d8877209 */ /* 0x000fe80007810000 */
[----:B------:R-:W-:Y:S04]  /*18760*/  FMNMX.FTZ R135, R40, R135, !PT ;  /* 0x0000008728877209 */ /* 0x000fe80007810000 */
[----:B------:R-:W-:Y:S02]  /*18770*/  FMNMX.FTZ R135, R21, R135, !PT ;  /* 0x0000008715877209 */ /* 0x000fe40007810000 */
[----:B--2---:R-:W-:Y:S02]  /*18780*/  FMNMX.FTZ R137, R248, R137, !PT ;  /* 0x00000089f8897209 */ /* 0x004fe40007810000 */
        /* <DEDUP_REMOVED lines=12> */
[----:B-1----:R-:W-:Y:S01]  /*18850*/  F2FP.BF16.PACK_AB R141, R233, R214 ;  /* 0x000000d6e98d723e */ /* 0x002fe200000010ff */
[----:B------:R-:W1:Y:S08]  /*18860*/  SHFL.BFLY PT, R5, R135, 0x2, 0x1f ;  /* 0x0c401f0087057f89 */ /* 0x000e7000000e0000 */
[----:B------:R-:W2:Y:S01]  /*18870*/  SHFL.BFLY PT, R11, R137, 0x2, 0x1f ;  /* 0x0c401f00890b7f89 */ /* 0x000ea200000e0000 */
[----:B-1----:R-:W-:Y:S07]  /*18880*/  FMNMX.FTZ R135, R135, R5, !PT ;  /* 0x0000000587877209 */ /* 0x002fee0007810000 */
[----:B------:R-:W1:Y:S01]  /*18890*/  SHFL.BFLY PT, R5, R135, 0x1, 0x1f ;  /* 0x0c201f0087057f89 */ /* 0x000e6200000e0000 */
[----:B--2---:R-:W-:Y:S07]  /*188a0*/  FMNMX.FTZ R137, R137, R11, !PT ;  /* 0x0000000b89897209 */ /* 0x004fee0007810000 */
[----:B------:R-:W2:Y:S01]  /*188b0*/  SHFL.BFLY PT, R7, R137, 0x1, 0x1f ;  /* 0x0c201f0089077f89 */ /* 0x000ea200000e0000 */
[----:B-1----:R-:W-:Y:S04]  /*188c0*/  FMNMX.FTZ R135, R135, R5, !PT ;  /* 0x0000000587877209 */ /* 0x002fe80007810000 */
[----:B------:R-:W-:Y:S02]  /*188d0*/  FSETP.NEU.FTZ.AND P1, PT, R135, -INF , PT ;  /* 0xff8000008700780b */ /* 0x000fe40003f3d000 */
[----:B--2---:R-:W-:Y:S04]  /*188e0*/  FMNMX.FTZ R137, R137, R7, !PT ;  /* 0x0000000789897209 */ /* 0x004fe80007810000 */
[C---:B------:R-:W-:Y:S01]  /*188f0*/  FSETP.NEU.FTZ.AND P3, PT, R137.reuse, -INF , PT ;  /* 0xff8000008900780b */ /* 0x040fe20003f7d000 */
[----:B------:R-:W-:Y:S05]  /*18900*/  FMUL.FTZ R209, R137, c[0x0][0x23c] ;  /* 0x00008f0089d17a20 */ /* 0x000fea0000410000 */
[----:B------:R-:W-:Y:S05]  /*18910*/  FSEL R209, R209, RZ, P3 ;  /* 0x000000ffd1d17208 */ /* 0x000fea0001800000 */
[--C-:B------:R-:W-:Y:S01]  /*18920*/  FFMA.FTZ R2, R138, c[0x0][0x23c], -R209.reuse ;  /* 0x00008f008a027a23 */ /* 0x100fe200000108d1 */
[----:B------:R-:W-:Y:S01]  /*18930*/  FSEL R138, R63, -INF , !P0 ;  /* 0xff8000003f8a7808 */ /* 0x000fe20004000000 */
[----:B------:R-:W-:Y:S02]  /*18940*/  FFMA.FTZ R4, R211, c[0x0][0x23c], -R209 ;  /* 0x00008f00d3047a23 */ /* 0x000fe400000108d1 */
[----:B------:R1:W-:Y:S01]  /*18950*/  MUFU.EX2 R215, R2 ;  /* 0x0000000200d77308 */ /* 0x0003e20000000800 */
[----:B------:R-:W-:Y:S01]  /*18960*/  FMNMX.FTZ R0, R138, R0, !PT ;  /* 0x000000008a007209 */ /* 0x000fe20007810000 */
[----:B------:R-:W-:Y:S05]  /*18970*/  FMUL.FTZ R211, R135, c[0x0][0x23c] ;  /* 0x00008f0087d37a20 */ /* 0x000fea0000410000 */
[----:B------:R-:W-:Y:S03]  /*18980*/  FSEL R211, R211, RZ, P1 ;  /* 0x000000ffd3d37208 */ /* 0x000fe60000800000 */
[----:B------:R2:W-:Y:S02]  /*18990*/  MUFU.EX2 R242, R4 ;  /* 0x0000000400f27308 */ /* 0x0005e40000000800 */
[--C-:B------:R-:W-:Y:S02]  /*189a0*/  FFMA.FTZ R12, R12, c[0x0][0x23c], -R211.reuse ;  /* 0x00008f000c0c7a23 */ /* 0x100fe400000108d3 */
[--C-:B------:R-:W-:Y:S02]  /*189b0*/  FFMA.FTZ R13, R13, c[0x0][0x23c], -R211.reuse ;  /* 0x00008f000d0d7a23 */ /* 0x100fe400000108d3 */
[--C-:B------:R-:W-:Y:S02]  /*189c0*/  FFMA.FTZ R8, R8, c[0x0][0x23c], -R211.reuse ;  /* 0x00008f0008087a23 */ /* 0x100fe400000108d3 */
[----:B------:R-:W-:Y:S02]  /*189d0*/  FFMA.FTZ R9, R9, c[0x0][0x23c], -R211 ;  /* 0x00008f0009097a23 */ /* 0x000fe400000108d3 */
[----:B------:R-:W-:Y:S01]  /*189e0*/  MUFU.EX2 R240, R12 ;  /* 0x0000000c00f07308 */ /* 0x000fe20000000800 */
[--C-:B-1----:R-:W-:Y:S09]  /*189f0*/  FFMA.FTZ R2, R142, c[0x0][0x23c], -R209.reuse ;  /* 0x00008f008e027a23 */ /* 0x102ff200000108d1 */
[----:B------:R1:W-:Y:S01]  /*18a00*/  MUFU.EX2 R60, R2 ;  /* 0x00000002003c7308 */ /* 0x0003e20000000800 */
[----:B--2---:R-:W-:Y:S09]  /*18a10*/  FFMA.FTZ R4, R143, c[0x0][0x23c], -R209 ;  /* 0x00008f008f047a23 */ /* 0x004ff200000108d1 */
[----:B------:R2:W3:Y:S10]  /*18a20*/  MUFU.EX2 R238, R4 ;  /* 0x0000000400ee7308 */ /* 0x0004f40000000800 */
[----:B------:R-:W-:Y:S01]  /*18a30*/  MUFU.EX2 R236, R13 ;  /* 0x0000000d00ec7308 */ /* 0x000fe20000000800 */
[----:B-1----:R-:W1:Y:S09]  /*18a40*/  SHFL.BFLY PT, R2, R0, 0x2, 0x1f ;  /* 0x0c401f0000027f89 */ /* 0x002e7200000e0000 */
[----:B------:R-:W-:Y:S01]  /*18a50*/  MUFU.EX2 R231, R8 ;  /* 0x0000000800e77308 */ /* 0x000fe20000000800 */
[--C-:B--2---:R-:W-:Y:S01]  /*18a60*/  FFMA.FTZ R4, R213, c[0x0][0x23c], -R208.reuse ;  /* 0x00008f00d5047a23 */ /* 0x104fe200000108d0 */
[----:B---3--:R-:W-:Y:S08]  /*18a70*/  F2FP.BF16.PACK_AB R142, R238, R242 ;  /* 0x000000f2ee8e723e */ /* 0x008ff000000010ff */
[----:B------:R-:W-:Y:S01]  /*18a80*/  MUFU.EX2 R237, R4 ;  /* 0x0000000400ed7308 */ /* 0x000fe20000000800 */
[----:B-1----:R-:W-:Y:S01]  /*18a90*/  FMNMX.FTZ R0, R0, R2, !PT ;  /* 0x0000000200007209 */ /* 0x002fe20007810000 */
[----:B------:R-:W-:Y:S08]  /*18aa0*/  FFMA.FTZ R2, R212, c[0x0][0x23c], -R208 ;  /* 0x00008f00d4027a23 */ /* 0x000ff000000108d0 */
[----:B------:R-:W-:Y:S10]  /*18ab0*/  MUFU.EX2 R232, R9 ;  /* 0x0000000900e87308 */ /* 0x000ff40000000800 */
[----:B------:R1:W2:Y:S02]  /*18ac0*/  MUFU.EX2 R241, R2 ;  /* 0x0000000200f17308 */ /* 0x0002a40000000800 */
[----:B-1----:R-:W1:Y:S01]  /*18ad0*/  SHFL.BFLY PT, R2, R0, 0x1, 0x1f ;  /* 0x0c201f0000027f89 */ /* 0x002e6200000e0000 */
[----:B--2---:R-:W-:Y:S02]  /*18ae0*/  F2FP.BF16.PACK_AB R143, R237, R241 ;  /* 0x000000f1ed8f723e */ /* 0x004fe400000010ff */
[----:B-1----:R-:W-:Y:S02]  /*18af0*/  FMNMX.FTZ R134, R0, R2, !PT ;  /* 0x0000000200867209 */ /* 0x002fe40007810000 */
[----:B------:R-:W-:Y:S02]  /*18b00*/  FSEL R0, R137, RZ, P3 ;  /* 0x000000ff89007208 */ /* 0x000fe40001800000 */
[C---:B------:R-:W-:Y:S01]  /*18b10*/  FSETP.NEU.FTZ.AND P0, PT, R134.reuse, -INF , PT ;  /* 0xff8000008600780b */ /* 0x040fe20003f1d000 */
[----:B------:R-:W-:Y:S02]  /*18b20*/  FMUL.FTZ R210, R134, c[0x0][0x23c] ;  /* 0x00008f0086d27a20 */ /* 0x000fe40000410000 */
[----:B------:R-:W-:Y:S03]  /*18b30*/  FADD.FTZ R0, -R0, R3 ;  /* 0x0000000300007221 */ /* 0x000fe60000010100 */
[----:B------:R-:W-:Y:S01]  /*18b40*/  FSEL R210, R210, RZ, P0 ;  /* 0x000000ffd2d27208 */ /* 0x000fe20000000000 */
[----:B------:R-:W-:Y:S04]  /*18b50*/  FMUL.FTZ R0, R0, c[0x0][0x23c] ;  /* 0x00008f0000007a20 */ /* 0x000fe80000410000 */
[--C-:B------:R-:W-:Y:S01]  /*18b60*/  FFMA.FTZ R2, R20, c[0x0][0x23c], -R210.reuse ;  /* 0x00008f0014027a23 */ /* 0x100fe200000108d2 */
[----:B------:R-:W1:Y:S01]  /*18b70*/  MUFU.EX2 R132, R0 ;  /* 0x0000000000847308 */ /* 0x000e620000000800 */
[----:B------:R-:W2:Y:S01]  /*18b80*/  LDSM.16.MT88.4 R20, [R225+0xc000] ;  /* 0x00c00000e114783b */ /* 0x000ea20000004200 */
[----:B------:R-:W-:Y:S08]  /*18b90*/  FFMA.FTZ R10, R10, c[0x0][0x23c], -R210 ;  /* 0x00008f000a0a7a23 */ /* 0x000ff000000108d2 */
[----:B------:R3:W-:Y:S10]  /*18ba0*/  MUFU.EX2 R213, R2 ;  /* 0x0000000200d57308 */ /* 0x0007f40000000800 */
[----:B------:R-:W-:Y:S01]  /*18bb0*/  MUFU.EX2 R212, R10 ;  /* 0x0000000a00d47308 */ /* 0x000fe20000000800 */
[C---:B-1----:R-:W-:Y:S02]  /*18bc0*/  FMUL.FTZ R4, R132.reuse, R148 ;  /* 0x0000009484047220 */ /* 0x042fe40000410000 */
[C---:B------:R-:W-:Y:S02]  /*18bd0*/  FMUL.FTZ R5, R132.reuse, R149 ;  /* 0x0000009584057220 */ /* 0x040fe40000410000 */
[C---:B------:R-:W-:Y:S02]  /*18be0*/  FMUL.FTZ R16, R132.reuse, R152 ;  /* 0x0000009884107220 */ /* 0x040fe40000410000 */
[----:B------:R-:W-:Y:S02]  /*18bf0*/  FMUL.FTZ R17, R132, R153 ;  /* 0x0000009984117220 */ /* 0x000fe40000410000 */
[----:B------:R-:W-:Y:S01]  /*18c00*/  IMAD.MOV.U32 R152, RZ, RZ, R45 ;  /* 0x000000ffff987224 */ /* 0x000fe200078e002d */
[----:B---3--:R-:W-:Y:S01]  /*18c10*/  FSEL R2, R136, RZ, P2 ;  /* 0x000000ff88027208 */ /* 0x008fe20001000000 */
[----:B------:R-:W-:Y:S02]  /*18c20*/  IMAD.MOV.U32 R153, RZ, RZ, R56 ;  /* 0x000000ffff997224 */ /* 0x000fe400078e0038 */
[----:B------:R-:W-:Y:S02]  /*18c30*/  FMUL.FTZ R68, R132, R68 ;  /* 0x0000004484447220 */ /* 0x000fe40000410000 */
[----:B------:R-:W-:Y:S01]  /*18c40*/  FADD.FTZ R0, -R2, R133 ;  /* 0x0000008502007221 */ /* 0x000fe20000010100 */
[----:B------:R-:W-:Y:S01]  /*18c50*/  FSEL R2, R135, RZ, P1 ;  /* 0x000000ff87027208 */ /* 0x000fe20000800000 */
[----:B------:R-:W-:Y:S02]  /*18c60*/  FMUL.FTZ R69, R132, R69 ;  /* 0x0000004584457220 */ /* 0x000fe40000410000 */
[----:B------:R-:W-:Y:S02]  /*18c70*/  FMUL.FTZ R0, R0, c[0x0][0x23c] ;  /* 0x00008f0000007a20 */ /* 0x000fe40000410000 */
[C---:B------:R-:W-:Y:S02]  /*18c80*/  FMUL.FTZ R80, R132.reuse, R80 ;  /* 0x0000005084507220 */ /* 0x040fe40000410000 */
[----:B------:R1:W3:Y:S01]  /*18c90*/  MUFU.EX2 R3, R0 ;  /* 0x0000000000037308 */ /* 0x0002e20000000800 */
        /* <DEDUP_REMOVED lines=12> */
[----:B-1----:R-:W-:Y:S01]  /*18d60*/  FADD.FTZ R0, -R2, R139 ;  /* 0x0000008b02007221 */ /* 0x002fe20000010100 */
[----:B------:R-:W-:Y:S01]  /*18d70*/  FSEL R2, R134, RZ, P0 ;  /* 0x000000ff86027208 */ /* 0x000fe20000000000 */
[C---:B---3--:R-:W-:Y:S01]  /*18d80*/  FMUL.FTZ R6, R3.reuse, R150 ;  /* 0x0000009603067220 */ /* 0x048fe20000410000 */
[----:B------:R-:W-:Y:S01]  /*18d90*/  PLOP3.LUT P0, PT, PT, PT, UP0, 0x80, 0x0 ;  /* 0x000000000000781c */ /* 0x000fe20003f0f008 */
[----:B------:R-:W-:Y:S02]  /*18da0*/  FMUL.FTZ R0, R0, c[0x0][0x23c] ;  /* 0x00008f0000007a20 */ /* 0x000fe40000410000 */
[C---:B------:R-:W-:Y:S02]  /*18db0*/  FMUL.FTZ R7, R3.reuse, R151 ;  /* 0x0000009703077220 */ /* 0x040fe40000410000 */
[----:B------:R1:W3:Y:S01]  /*18dc0*/  MUFU.EX2 R133, R0 ;  /* 0x0000000000857308 */ /* 0x0002e20000000800 */
[C---:B------:R-:W-:Y:S01]  /*18dd0*/  FMUL.FTZ R18, R3.reuse, R154 ;  /* 0x0000009a03127220 */ /* 0x040fe20000410000 */
[----:B------:R-:W-:Y:S01]  /*18de0*/  LDSM.16.MT88.4 R148, [R227+0xc000] ;  /* 0x00c00000e394783b */ /* 0x000fe20000004200 */
[C---:B------:R-:W-:Y:S02]  /*18df0*/  FMUL.FTZ R19, R3.reuse, R155 ;  /* 0x0000009b03137220 */ /* 0x040fe40000410000 */
[----:B------:R-:W-:Y:S02]  /*18e00*/  IMAD.MOV.U32 R139, RZ, RZ, R55 ;  /* 0x000000ffff8b7224 */ /* 0x000fe400078e0037 */
[----:B------:R-:W-:Y:S02]  /*18e10*/  IMAD.MOV.U32 R154, RZ, RZ, R61 ;  /* 0x000000ffff9a7224 */ /* 0x000fe400078e003d */
        /* <DEDUP_REMOVED lines=9> */
[----:B------:R-:W-:Y:S01]  /*18eb0*/  F2FP.BF16.PACK_AB R140, R60, R215 ;  /* 0x000000d73c8c723e */ /* 0x000fe200000010ff */
[----:B------:R-:W-:Y:S02]  /*18ec0*/  FFMA.FTZ R2, R32, c[0x0][0x23c], -R210 ;  /* 0x00008f0020027a23 */ /* 0x000fe400000108d2 */
[----:B------:R-:W-:Y:S02]  /*18ed0*/  FMUL.FTZ R0, R0, c[0x0][0x23c] ;  /* 0x00008f0000007a20 */ /* 0x000fe40000410000 */
[----:B------:R1:W-:Y:S01]  /*18ee0*/  MUFU.EX2 R239, R2 ;  /* 0x0000000200ef7308 */ /* 0x0003e20000000800 */
[C---:B---3--:R-:W-:Y:S01]  /*18ef0*/  FMUL.FTZ R24, R133.reuse, R160 ;  /* 0x000000a085187220 */ /* 0x048fe20000410000 */
[-C--:B--2---:R-:W-:Y:S01]  /*18f00*/  HMMA.16816.F32.BF16 R4, R140, R20.reuse, R4 ;  /* 0x000000148c04723c */ /* 0x084fe20000041804 */
[----:B------:R-:W-:Y:S01]  /*18f10*/  MOV R160, R57 ;  /* 0x0000003900a07202 */ /* 0x000fe20000000f00 */
[----:B------:R-:W-:Y:S02]  /*18f20*/  IMAD.MOV.U32 R57, RZ, RZ, R40 ;  /* 0x000000ffff397224 */ /* 0x000fe400078e0028 */
[----:B------:R-:W-:Y:S02]  /*18f30*/  IMAD.MOV.U32 R40, RZ, RZ, R36 ;  /* 0x000000ffff287224 */ /* 0x000fe400078e0024 */
[----:B------:R-:W2:Y:S01]  /*18f40*/  LDSM.16.MT88.4 R36, [R226+0xc000] ;  /* 0x00c00000e224783b */ /* 0x000ea20000004200 */
[C---:B------:R-:W-:Y:S01]  /*18f50*/  FMUL.FTZ R8, R133.reuse, R144 ;  /* 0x0000009085087220 */ /* 0x040fe20000410000 */
[----:B------:R-:W3:Y:S01]  /*18f60*/  MUFU.EX2 R0, R0 ;  /* 0x0000000000007308 */ /* 0x000ee20000000800 */
[----:B------:R-:W-:Y:S03]  /*18f70*/  FMUL.FTZ R9, R133, R145 ;  /* 0x0000009185097220 */ /* 0x000fe60000410000 */
[----:B------:R-:W-:Y:S01]  /*18f80*/  F2FP.BF16.PACK_AB R145, R213, R212 ;  /* 0x000000d4d591723e */ /* 0x000fe200000010ff */
[C---:B------:R-:W-:Y:S01]  /*18f90*/  FMUL.FTZ R12, R133.reuse, R156 ;  /* 0x0000009c850c7220 */ /* 0x040fe20000410000 */
[----:B------:R-:W-:Y:S01]  /*18fa0*/  F2FP.BF16.PACK_AB R144, R232, R231 ;  /* 0x000000e7e890723e */ /* 0x000fe200000010ff */
[C---:B------:R-:W-:Y:S02]  /*18fb0*/  FMUL.FTZ R13, R133.reuse, R157 ;  /* 0x0000009d850d7220 */ /* 0x040fe40000410000 */
[C---:B------:R-:W-:Y:S02]  /*18fc0*/  FMUL.FTZ R25, R133.reuse, R161 ;  /* 0x000000a185197220 */ /* 0x040fe40000410000 */
[C---:B------:R-:W-:Y:S01]  /*18fd0*/  FMUL.FTZ R28, R133.reuse, R172 ;  /* 0x000000ac851c7220 */ /* 0x040fe20000410000 */
[----:B------:R-:W-:Y:S01]  /*18fe0*/  MOV R172, R29 ;  /* 0x0000001d00ac7202 */ /* 0x000fe20000000f00 */
[----:B------:R-:W-:Y:S02]  /*18ff0*/  FMUL.FTZ R29, R133, R173 ;  /* 0x000000ad851d7220 */ /* 0x000fe40000410000 */
[----:B-1----:R-:W-:Y:S02]  /*19000*/  FFMA.FTZ R2, R15, c[0x0][0x23c], -R210 ;  /* 0x00008f000f027a23 */ /* 0x002fe400000108d2 */
[----:B------:R-:W-:Y:S02]  /*19010*/  IMAD.MOV.U32 R173, RZ, RZ, R30 ;  /* 0x000000ffffad7224 */ /* 0x000fe400078e001e */
[----:B------:R-:W1:Y:S01]  /*19020*/  MUFU.EX2 R235, R2 ;  /* 0x0000000200eb7308 */ /* 0x000e620000000800 */
[----:B------:R-:W-:Y:S02]  /*19030*/  FMUL.FTZ R32, R132, R168 ;  /* 0x000000a884207220 */ /* 0x000fe40000410000 */
[----:B------:R-:W-:Y:S02]  /*19040*/  IMAD.MOV.U32 R168, RZ, RZ, R33 ;  /* 0x000000ffffa87224 */ /* 0x000fe400078e0021 */
[----:B---3--:R-:W-:Y:S01]  /*19050*/  FMUL.FTZ R10, R0, R146 ;  /* 0x00000092000a7220 */ /* 0x008fe20000410000 */
[----:B------:R-:W-:Y:S01]  /*19060*/  F2FP.BF16.PACK_AB R146, R236, R240 ;  /* 0x000000f0ec92723e */ /* 0x000fe200000010ff */
[C---:B------:R-:W-:Y:S02]  /*19070*/  FMUL.FTZ R11, R0.reuse, R147 ;  /* 0x00000093000b7220 */ /* 0x040fe40000410000 */
[C---:B------:R-:W-:Y:S02]  /*19080*/  FMUL.FTZ R14, R0.reuse, R158 ;  /* 0x0000009e000e7220 */ /* 0x040fe40000410000 */
[C---:B------:R-:W-:Y:S01]  /*19090*/  FMUL.FTZ R15, R0.reuse, R159 ;  /* 0x0000009f000f7220 */ /* 0x040fe20000410000 */
[----:B------:R-:W-:Y:S01]  /*190a0*/  MOV R159, R57 ;  /* 0x00000039009f7202 */ /* 0x000fe20000000f00 */
[C---:B------:R-:W-:Y:S02]  /*190b0*/  FMUL.FTZ R26, R0.reuse, R162 ;  /* 0x000000a2001a7220 */ /* 0x040fe40000410000 */
[C---:B------:R-:W-:Y:S01]  /*190c0*/  FMUL.FTZ R27, R0.reuse, R163 ;  /* 0x000000a3001b7220 */ /* 0x040fe20000410000 */
[----:B------:R-:W-:Y:S01]  /*190d0*/  MOV R163, R44 ;  /* 0x0000002c00a37202 */ /* 0x000fe20000000f00 */
[C---:B------:R-:W-:Y:S02]  /*190e0*/  FMUL.FTZ R30, R0.reuse, R174 ;  /* 0x000000ae001e7220 */ /* 0x040fe40000410000 */
[----:B------:R-:W-:Y:S02]  /*190f0*/  IMAD.MOV.U32 R174, RZ, RZ, R31 ;  /* 0x000000ffffae7224 */ /* 0x000fe400078e001f */
[----:B------:R-:W-:Y:S01]  /*19100*/  FMUL.FTZ R31, R0, R175 ;  /* 0x000000af001f7220 */ /* 0x000fe20000410000 */
[----:B------:R-:W-:Y:S01]  /*19110*/  MOV R175, R47 ;  /* 0x0000002f00af7202 */ /* 0x000fe20000000f00 */
[----:B------:R-:W-:Y:S01]  /*19120*/  FMUL.FTZ R33, R132, R169 ;  /* 0x000000a984217220 */ /* 0x000fe20000410000 */
[----:B-1----:R-:W-:Y:S01]  /*19130*/  F2FP.BF16.PACK_AB R147, R235, R239 ;  /* 0x000000efeb93723e */ /* 0x002fe200000010ff */
[----:B------:R-:W-:Y:S02]  /*19140*/  IMAD.MOV.U32 R158, RZ, RZ, R60 ;  /* 0x000000ffff9e7224 */ /* 0x000fe400078e003c */
[--C-:B------:R-:W-:Y:S02]  /*19150*/  FFMA.FTZ R153, R153, c[0x0][0x23c], -R208.reuse ;  /* 0x00008f0099997a23 */ /* 0x100fe400000108d0 */
[----:B------:R-:W-:Y:S02]  /*19160*/  FFMA.FTZ R152, R152, c[0x0][0x23c], -R208 ;  /* 0x00008f0098987a23 */ /* 0x000fe400000108d0 */
[C---:B------:R-:W-:Y:S01]  /*19170*/  HMMA.16816.F32.BF16 R8, R144.reuse, R20, R8 ;  /* 0x000000149008723c */ /* 0x040fe20000041808 */
[C---:B------:R-:W-:Y:S02]  /*19180*/  FMUL.FTZ R44, R133.reuse, R188 ;  /* 0x000000bc852c7220 */ /* 0x040fe40000410000 */
[C---:B------:R-:W-:Y:S02]  /*19190*/  FMUL.FTZ R45, R133.reuse, R189 ;  /* 0x000000bd852d7220 */ /* 0x040fe40000410000 */
[----:B------:R-:W-:Y:S02]  /*191a0*/  FMUL.FTZ R47, R0, R191 ;  /* 0x000000bf002f7220 */ /* 0x000fe40000410000 */
[C---:B------:R-:W-:Y:S01]  /*191b0*/  FMUL.FTZ R20, R132.reuse, R164 ;  /* 0x000000a484147220 */ /* 0x040fe20000410000 */
[-C--:B------:R-:W-:Y:S01]  /*191c0*/  HMMA.16816.F32.BF16 R12, R144, R22.reuse, R12 ;  /* 0x00000016900c723c */ /* 0x080fe2000004180c */
[C---:B------:R-:W-:Y:S03]  /*191d0*/  FMUL.FTZ R21, R132.reuse, R165 ;  /* 0x000000a584157220 */ /* 0x040fe60000410000 */
[----:B------:R-:W-:Y:S01]  /*191e0*/  IMAD.MOV.U32 R157, RZ, RZ, R49 ;  /* 0x000000ffff9d7224 */ /* 0x000fe200078e0031 */
[----:B------:R-:W-:Y:S01]  /*191f0*/  MOV R165, R41 ;  /* 0x0000002900a57202 */ /* 0x000fe20000000f00 */
[----:B------:R-:W-:Y:S02]  /*19200*/  FMUL.FTZ R41, R133, R177 ;  /* 0x000000b185297220 */ /* 0x000fe40000410000 */
[C---:B------:R-:W-:Y:S01]  /*19210*/  HMMA.16816.F32.BF16 R16, R140.reuse, R22, R16 ;  /* 0x000000168c10723c */ /* 0x040fe20000041810 */
[----:B------:R-:W-:Y:S03]  /*19220*/  IMAD.MOV.U32 R169, RZ, RZ, R34 ;  /* 0x000000ffffa97224 */ /* 0x000fe600078e0022 */
[C---:B------:R-:W-:Y:S01]  /*19230*/  FMUL.FTZ R34, R3.reuse, R170 ;  /* 0x000000aa03227220 */ /* 0x040fe20000410000 */
[----:B------:R-:W-:Y:S01]  /*19240*/  MOV R170, R35 ;  /* 0x0000002300aa7202 */ /* 0x000fe20000000f00 */
[C---:B------:R-:W-:Y:S02]  /*19250*/  FMUL.FTZ R35, R3.reuse, R171 ;  /* 0x000000ab03237220 */ /* 0x040fe40000410000 */
[C---:B------:R-:W-:Y:S01]  /*19260*/  FMUL.FTZ R22, R3.reuse, R166 ;  /* 0x000000a603167220 */ /* 0x040fe20000410000 */
[----:B------:R-:W-:Y:S03]  /*19270*/  MOV R166, R64 ;  /* 0x0000004000a67202 */ /* 0x000fe60000000f00 */
[----:B------:R-:W-:Y:S01]  /*19280*/  FMUL.FTZ R23, R3, R167 ;  /* 0x000000a703177220 */ /* 0x000fe20000410000 */
[----:B------:R-:W-:Y:S01]  /*19290*/  MOV R167, R53 ;  /* 0x0000003500a77202 */ /* 0x000fe20000000f00 */
[----:B------:R-:W-:Y:S02]  /*192a0*/  FFMA.FTZ R157, R157, c[0x0][0x23c], -R209 ;  /* 0x00008f009d9d7a23 */ /* 0x000fe400000108d1 */
[----:B------:R-:W-:Y:S02]  /*192b0*/  FMUL.FTZ R49, R132, R185 ;  /* 0x000000b984317220 */ /* 0x000fe40000410000 */
[C---:B------:R-:W-:Y:S01]  /*192c0*/  FMUL.FTZ R56, R133.reuse, R192 ;  /* 0x000000c085387220 */ /* 0x040fe20000410000 */
[-C--:B--2---:R-:W-:Y:S01]  /*192d0*/  HMMA.16816.F32.BF16 R20, R140, R36.reuse, R20 ;  /* 0x000000248c14723c */ /* 0x084fe20000041814 */
[C---:B------:R-:W-:Y:S02]  /*192e0*/  FMUL.FTZ R57, R133.reuse, R193 ;  /* 0x000000c185397220 */ /* 0x040fe40000410000 */
[----:B------:R-:W-:Y:S01]  /*192f0*/  MUFU.EX2 R193, R152 ;  /* 0x0000009800c17308 */ /* 0x000fe20000000800 */
[C---:B------:R-:W-:Y:S02]  /*19300*/  FMUL.FTZ R58, R0.reuse, R194 ;  /* 0x000000c2003a7220 */ /* 0x040fe40000410000 */
[C---:B------:R-:W-:Y:S02]  /*19310*/  FMUL.FTZ R59, R0.reuse, R195 ;  /* 0x000000c3003b7220 */ /* 0x040fe40000410000 */
[C---:B------:R-:W-:Y:S01]  /*19320*/  HMMA.16816.F32.BF16 R24, R144.reuse, R36, R24 ;  /* 0x000000249018723c */ /* 0x040fe20000041818 */
[C---:B------:R-:W-:Y:S03]  /*19330*/  FMUL.FTZ R60, R133.reuse, R204 ;  /* 0x000000cc853c7220 */ /* 0x040fe60000410000 */
[----:B------:R-:W-:Y:S02]  /*19340*/  FMUL.FTZ R61, R133, R205 ;  /* 0x000000cd853d7220 */ /* 0x000fe40000410000 */
[----:B------:R-:W-:Y:S02]  /*19350*/  FMUL.FTZ R62, R0, R206 ;  /* 0x000000ce003e7220 */ /* 0x000fe40000410000 */
[-C--:B------:R-:W-:Y:S01]  /*19360*/  HMMA.16816.F32.BF16 R28, R144, R38.reuse, R28 ;  /* 0x00000026901c723c */ /* 0x080fe2000004181c */
[C---:B------:R-:W-:Y:S03]  /*19370*/  FMUL.FTZ R37, R132.reuse, R181 ;  /* 0x000000b584257220 */ /* 0x040fe60000410000 */
[----:B------:R-:W-:Y:S02]  /*19380*/  IMAD.MOV.U32 R181, RZ, RZ, R54 ;  /* 0x000000ffffb57224 */ /* 0x000fe400078e0036 */
[----:B------:R-:W-:Y:S01]  /*19390*/  FMUL.FTZ R36, R132, R180 ;  /* 0x000000b484247220 */ /* 0x000fe20000410000 */
[----:B------:R-:W-:Y:S01]  /*193a0*/  MOV R180, R65 ;  /* 0x0000004100b47202 */ /* 0x000fe20000000f00 */
[C---:B------:R-:W-:Y:S01]  /*193b0*/  HMMA.16816.F32.BF16 R32, R140.reuse, R38, R32 ;  /* 0x000000268c20723c */ /* 0x040fe20000041820 */
[----:B------:R-:W-:Y:S03]  /*193c0*/  IMAD.MOV.U32 R2, RZ, RZ, R48 ;  /* 0x000000ffff027224 */ /* 0x000fe600078e0030 */
[----:B------:R-:W-:Y:S02]  /*193d0*/  IMAD.MOV.U32 R162, RZ, RZ, R43 ;  /* 0x000000ffffa27224 */ /* 0x000fe400078e002b */
[----:B------:R-:W-:Y:S02]  /*193e0*/  FFMA.FTZ R2, R2, c[0x0][0x23c], -R209 ;  /* 0x00008f0002027a23 */ /* 0x000fe400000108d1 */
[C---:B------:R-:W-:Y:S04]  /*193f0*/  FMUL.FTZ R38, R3.reuse, R182 ;  /* 0x000000b603267220 */ /* 0x040fe80000410000 */
[----:B------:R-:W-:Y:S02]  /*19400*/  IMAD.MOV.U32 R182, RZ, RZ, R52 ;  /* 0x000000ffffb67224 */ /* 0x000fe400078e0034 */
[----:B------:R-:W1:Y:S01]  /*19410*/  LDSM.16.MT88.4 R52, [R228+0xc000] ;  /* 0x00c00000e434783b */ /* 0x000e620000004200 */
[C---:B------:R-:W-:Y:S02]  /*19420*/  FMUL.FTZ R39, R3.reuse, R183 ;  /* 0x000000b703277220 */ /* 0x040fe40000410000 */
[----:B------:R-:W-:Y:S02]  /*19430*/  IMAD.MOV.U32 R183, RZ, RZ, R51 ;  /* 0x000000ffffb77224 */ /* 0x000fe400078e0033 */
[----:B------:R-:W-:Y:S02]  /*19440*/  FMUL.FTZ R43, R0, R179 ;  /* 0x000000b3002b7220 */ /* 0x000fe40000410000 */
[----:B------:R-:W-:Y:S01]  /*19450*/  IMAD.MOV.U32 R177, RZ, RZ, R183 ;  /* 0x000000ffffb17224 */ /* 0x000fe200078e00b7 */
[----:B------:R-:W-:Y:S01]  /*19460*/  MOV R183, R181 ;  /* 0x000000b500b77202 */ /* 0x000fe20000000f00 */
[----:B------:R-:W-:Y:S01]  /*19470*/  FMUL.FTZ R48, R132, R184 ;  /* 0x000000b884307220 */ /* 0x000fe20000410000 */
[----:B------:R-:W-:Y:S01]  /*19480*/  MOV R181, R170 ;  /* 0x000000aa00b57202 */ /* 0x000fe20000000f00 */
[----:B------:R-:W-:Y:S01]  /*19490*/  IMAD.MOV.U32 R170, RZ, RZ, R168 ;  /* 0x000000ffffaa7224 */ /* 0x000fe200078e00a8 */
[----:B------:R-:W-:Y:S01]  /*194a0*/  MOV R179, R177 ;  /* 0x000000b100b37202 */ /* 0x000fe20000000f00 */
[----:B------:R2:W-:Y:S01]  /*194b0*/  MUFU.EX2 R168, R2 ;  /* 0x0000000200a87308 */ /* 0x0005e20000000800 */
[C---:B------:R-:W-:Y:S02]  /*194c0*/  FMUL.FTZ R51, R3.reuse, R187 ;  /* 0x000000bb03337220 */ /* 0x040fe40000410000 */
[----:B------:R-:W-:Y:S02]  /*194d0*/  FMUL.FTZ R63, R0, R207 ;  /* 0x000000cf003f7220 */ /* 0x000fe40000410000 */
[----:B------:R-:W-:Y:S02]  /*194e0*/  IMAD.MOV.U32 R156, RZ, RZ, R67 ;  /* 0x000000ffff9c7224 */ /* 0x000fe400078e0043 */
        /* <DEDUP_REMOVED lines=9> */
[C---:B------:R-:W-:Y:S01]  /*19580*/  FMUL.FTZ R78, R0.reuse, R78 ;  /* 0x0000004e004e7220 */ /* 0x040fe20000410000 */
[-C--:B-1----:R-:W-:Y:S01]  /*19590*/  HMMA.16816.F32.BF16 R36, R140, R52.reuse, R36 ;  /* 0x000000348c24723c */ /* 0x082fe20000041824 */
[----:B------:R-:W-:Y:S02]  /*195a0*/  IMAD.MOV.U32 R161, RZ, RZ, R42 ;  /* 0x000000ffffa17224 */ /* 0x000fe400078e002a */
[C---:B------:R-:W-:Y:S02]  /*195b0*/  FMUL.FTZ R42, R0.reuse, R178 ;  /* 0x000000b2002a7220 */ /* 0x040fe40000410000 */
[----:B------:R-:W-:Y:S02]  /*195c0*/  IMAD.MOV.U32 R155, RZ, RZ, R40 ;  /* 0x000000ffff9b7224 */ /* 0x000fe400078e0028 */
[----:B------:R-:W-:Y:S01]  /*195d0*/  FMUL.FTZ R40, R133, R176 ;  /* 0x000000b085287220 */ /* 0x000fe20000410000 */
[----:B------:R-:W-:Y:S01]  /*195e0*/  MOV R176, R50 ;  /* 0x0000003200b07202 */ /* 0x000fe20000000f00 */
[----:B------:R-:W-:Y:S03]  /*195f0*/  FMUL.FTZ R50, R3, R186 ;  /* 0x000000ba03327220 */ /* 0x000fe60000410000 */
[C---:B------:R-:W-:Y:S01]  /*19600*/  FMUL.FTZ R79, R0.reuse, R79 ;  /* 0x0000004f004f7220 */ /* 0x040fe20000410000 */
[----:B------:R-:W-:Y:S01]  /*19610*/  MOV R178, R176 ;  /* 0x000000b000b27202 */ /* 0x000fe20000000f00 */
[C---:B------:R-:W-:Y:S01]  /*19620*/  HMMA.16816.F32.BF16 R40, R144.reuse, R52, R40 ;  /* 0x000000349028723c */ /* 0x040fe20000041828 */
[----:B------:R-:W-:Y:S02]  /*19630*/  IMAD.MOV.U32 R171, RZ, RZ, R46 ;  /* 0x000000ffffab7224 */ /* 0x000fe400078e002e */
[----:B------:R-:W-:Y:S02]  /*19640*/  FMUL.FTZ R46, R0, R190 ;  /* 0x000000be002e7220 */ /* 0x000fe40000410000 */
[----:B------:R-:W-:Y:S02]  /*19650*/  FMUL.FTZ R88, R133, R88 ;  /* 0x0000005885587220 */ /* 0x000fe40000410000 */
[C---:B------:R-:W-:Y:S02]  /*19660*/  FMUL.FTZ R52, R132.reuse, R196 ;  /* 0x000000c484347220 */ /* 0x040fe40000410000 */
[----:B------:R-:W-:Y:S01]  /*19670*/  FMUL.FTZ R53, R132, R197 ;  /* 0x000000c584357220 */ /* 0x000fe20000410000 */
[-C--:B------:R-:W-:Y:S02]  /*19680*/  HMMA.16816.F32.BF16 R44, R144, R54.reuse, R44 ;  /* 0x00000036902c723c */ /* 0x080fe4000004182c */
[----:B------:R-:W-:Y:S02]  /*19690*/  IMAD.MOV.U32 R176, RZ, RZ, R182 ;  /* 0x000000ffffb07224 */ /* 0x000fe400078e00b6 */
[----:B------:R-:W-:Y:S02]  /*196a0*/  IMAD.MOV.U32 R182, RZ, RZ, R180 ;  /* 0x000000ffffb67224 */ /* 0x000fe400078e00b4 */
[----:B------:R-:W-:Y:S02]  /*196b0*/  IMAD.MOV.U32 R180, RZ, RZ, R171 ;  /* 0x000000ffffb47224 */ /* 0x000fe400078e00ab */
[C---:B------:R-:W-:Y:S01]  /*196c0*/  HMMA.16816.F32.BF16 R48, R140.reuse, R54, R48 ;  /* 0x000000368c30723c */ /* 0x040fe20000041830 */
[----:B------:R-:W-:Y:S03]  /*196d0*/  IMAD.MOV.U32 R171, RZ, RZ, R169 ;  /* 0x000000ffffab7224 */ /* 0x000fe600078e00a9 */
[----:B------:R-:W-:Y:S01]  /*196e0*/  MOV R169, R175 ;  /* 0x000000af00a97202 */ /* 0x000fe20000000f00 */
[----:B------:R-:W-:Y:S02]  /*196f0*/  IMAD.MOV.U32 R175, RZ, RZ, R174 ;  /* 0x000000ffffaf7224 */ /* 0x000fe400078e00ae */
[----:B------:R-:W-:Y:S01]  /*19700*/  IMAD.MOV.U32 R174, RZ, RZ, R173 ;  /* 0x000000ffffae7224 */ /* 0x000fe200078e00ad */
[----:B------:R-:W-:Y:S01]  /*19710*/  MOV R173, R172 ;  /* 0x000000ac00ad7202 */ /* 0x000fe20000000f00 */
[----:B------:R-:W-:Y:S03]  /*19720*/  IMAD.MOV.U32 R172, RZ, RZ, R160 ;  /* 0x000000ffffac7224 */ /* 0x000fe600078e00a0 */
[----:B------:R-:W-:Y:S02]  /*19730*/  IMAD.MOV.U32 R160, RZ, RZ, R129 ;  /* 0x000000ffffa07224 */ /* 0x000fe400078e0081 */
[----:B------:R-:W3:Y:S01]  /*19740*/  LDL.LU R129, [R1+0xb8] ;  /* 0x0000b80001817983 */ /* 0x000ee20000300800 */
[----:B--2---:R-:W-:Y:S02]  /*19750*/  FFMA.FTZ R2, R178, c[0x0][0x23c], -R209 ;  /* 0x00008f00b2027a23 */ /* 0x004fe400000108d1 */
        /* <DEDUP_REMOVED lines=10> */
[----:B------:R-:W-:Y:S01]  /*19800*/  MOV R175, R174 ;  /* 0x000000ae00af7202 */ /* 0x000fe20000000f00 */
[----:B------:R-:W-:Y:S02]  /*19810*/  IMAD.MOV.U32 R174, RZ, RZ, R173 ;  /* 0x000000ffffae7224 */ /* 0x000fe400078e00ad */
[----:B------:R-:W-:Y:S01]  /*19820*/  IMAD.MOV.U32 R173, RZ, RZ, R172 ;  /* 0x000000ffffad7224 */ /* 0x000fe200078e00ac */
[----:B------:R-:W-:Y:S01]  /*19830*/  MOV R172, R160 ;  /* 0x000000a000ac7202 */ /* 0x000fe20000000f00 */
[----:B------:R-:W-:Y:S02]  /*19840*/  IMAD.MOV.U32 R160, RZ, RZ, R154 ;  /* 0x000000ffffa07224 */ /* 0x000fe400078e009a */
[----:B------:R-:W-:Y:S02]  /*19850*/  IMAD.MOV.U32 R154, RZ, RZ, R130 ;  /* 0x000000ffff9a7224 */ /* 0x000fe400078e0082 */
[----:B------:R-:W2:Y:S01]  /*19860*/  LDL.LU R130, [R1+0xb4] ;  /* 0x0000b40001827983 */ /* 0x000ea20000300800 */
[----:B------:R-:W-:Y:S01]  /*19870*/  IMAD.MOV.U32 R178, RZ, RZ, R183 ;  /* 0x000000ffffb27224 */ /* 0x000fe200078e00b7 */
[----:B------:R-:W-:Y:S01]  /*19880*/  MOV R183, R181 ;  /* 0x000000b500b77202 */ /* 0x000fe20000000f00 */
[----:B------:R-:W-:Y:S01]  /*19890*/  IMAD.MOV.U32 R181, RZ, RZ, R171 ;  /* 0x000000ffffb57224 */ /* 0x000fe200078e00ab */
[----:B------:R-:W-:Y:S01]  /*198a0*/  MOV R171, R169 ;  /* 0x000000a900ab7202 */ /* 0x000fe20000000f00 */
[----:B------:R-:W-:Y:S02]  /*198b0*/  IMAD.MOV.U32 R169, RZ, RZ, R174 ;  /* 0x000000ffffa97224 */ /* 0x000fe400078e00ae */
[----:B------:R-:W-:Y:S02]  /*198c0*/  IMAD.MOV.U32 R174, RZ, RZ, R172 ;  /* 0x000000ffffae7224 */ /* 0x000fe400078e00ac */
[----:B------:R-:W-:Y:S01]  /*198d0*/  IMAD.MOV.U32 R172, RZ, RZ, R160 ;  /* 0x000000ffffac7224 */ /* 0x000fe200078e00a0 */
[----:B------:R-:W-:Y:S01]  /*198e0*/  MOV R160, R154 ;  /* 0x0000009a00a07202 */ /* 0x000fe20000000f00 */
[----:B------:R-:W-:Y:S02]  /*198f0*/  IMAD.MOV.U32 R154, RZ, RZ, R131 ;  /* 0x000000ffff9a7224 */ /* 0x000fe400078e0083 */
[----:B------:R-:W4:Y:S01]  /*19900*/  LDL.LU R131, [R1+0xb0] ;  /* 0x0000b00001837983 */ /* 0x000f220000300800 */
[C---:B------:R-:W-:Y:S02]  /*19910*/  FMUL.FTZ R54, R3.reuse, R198 ;  /* 0x000000c603367220 */ /* 0x040fe40000410000 */
[----:B------:R-:W-:Y:S01]  /*19920*/  FMUL.FTZ R55, R3, R199 ;  /* 0x000000c703377220 */ /* 0x000fe20000410000 */
[----:B------:R-:W-:Y:S01]  /*19930*/  MOV R199, R182 ;  /* 0x000000b600c77202 */ /* 0x000fe20000000f00 */
[----:B------:R-:W-:Y:S02]  /*19940*/  IMAD.MOV.U32 R182, RZ, RZ, R159 ;  /* 0x000000ffffb67224 */ /* 0x000fe400078e009f */
[--C-:B------:R-:W-:Y:S02]  /*19950*/  FFMA.FTZ R154, R154, c[0x0][0x23c], -R209.reuse ;  /* 0x00008f009a9a7a23 */ /* 0x100fe400000108d1 */
[C---:B------:R-:W-:Y:S01]  /*19960*/  FMUL.FTZ R89, R133.reuse, R89 ;  /* 0x0000005985597220 */ /* 0x040fe20000410000 */
[-C--:B------:R-:W-:Y:S01]  /*19970*/  HMMA.16816.F32.BF16 R52, R140, R148.reuse, R52 ;  /* 0x000000948c34723c */ /* 0x080fe20000041834 */
[----:B------:R-:W-:Y:S01]  /*19980*/  MUFU.EX2 R205, R154 ;  /* 0x0000009a00cd7308 */ /* 0x000fe20000000800 */
[C---:B------:R-:W-:Y:S02]  /*19990*/  FMUL.FTZ R90, R0.reuse, R90 ;  /* 0x0000005a005a7220 */ /* 0x040fe40000410000 */
[C---:B------:R-:W-:Y:S02]  /*199a0*/  FMUL.FTZ R91, R0.reuse, R91 ;  /* 0x0000005b005b7220 */ /* 0x040fe40000410000 */
[C---:B------:R-:W-:Y:S02]  /*199b0*/  FMUL.FTZ R92, R133.reuse, R92 ;  /* 0x0000005c855c7220 */ /* 0x040fe40000410000 */
[C---:B------:R-:W-:Y:S01]  /*199c0*/  HMMA.16816.F32.BF16 R56, R144.reuse, R148, R56 ;  /* 0x000000949038723c */ /* 0x040fe20000041838 */
[----:B------:R-:W-:Y:S03]  /*199d0*/  FMUL.FTZ R93, R133, R93 ;  /* 0x0000005d855d7220 */ /* 0x000fe60000410000 */
[C---:B------:R-:W-:Y:S02]  /*199e0*/  FMUL.FTZ R94, R0.reuse, R94 ;  /* 0x0000005e005e7220 */ /* 0x040fe40000410000 */
[C---:B------:R-:W-:Y:S02]  /*199f0*/  FMUL.FTZ R95, R0.reuse, R95 ;  /* 0x0000005f005f7220 */ /* 0x040fe40000410000 */
[-C--:B------:R-:W-:Y:S01]  /*19a00*/  HMMA.16816.F32.BF16 R60, R144, R150.reuse, R60 ;  /* 0x00000096903c723c */ /* 0x080fe2000004183c */
[----:B------:R-:W-:Y:S03]  /*19a10*/  IMAD.MOV.U32 R164, RZ, RZ, R66 ;  /* 0x000000ffffa47224 */ /* 0x000fe600078e0042 */
[C---:B------:R-:W-:Y:S02]  /*19a20*/  FMUL.FTZ R66, R3.reuse, R202 ;  /* 0x000000ca03427220 */ /* 0x040fe40000410000 */
[C---:B------:R-:W-:Y:S02]  /*19a30*/  FMUL.FTZ R102, R3.reuse, R102 ;  /* 0x0000006603667220 */ /* 0x040fe40000410000 */
[----:B------:R-:W-:Y:S03]  /*19a40*/  FMUL.FTZ R103, R3, R103 ;  /* 0x0000006703677220 */ /* 0x000fe60000410000 */
[C---:B------:R-:W-:Y:S01]  /*19a50*/  HMMA.16816.F32.BF16 R64, R140.reuse, R150, R64 ;  /* 0x000000968c40723c */ /* 0x040fe20000041840 */
[----:B------:R-:W1:Y:S01]  /*19a60*/  LDSM.16.MT88.4 R148, [R225+0xe000] ;  /* 0x00e00000e194783b */ /* 0x000e620000004200 */
[C---:B------:R-:W-:Y:S02]  /*19a70*/  FMUL.FTZ R104, R133.reuse, R104 ;  /* 0x0000006885687220 */ /* 0x040fe40000410000 */
[C---:B------:R-:W-:Y:S02]  /*19a80*/  FMUL.FTZ R105, R133.reuse, R105 ;  /* 0x0000006985697220 */ /* 0x040fe40000410000 */
[C---:B------:R-:W-:Y:S02]  /*19a90*/  FMUL.FTZ R106, R0.reuse, R106 ;  /* 0x0000006a006a7220 */ /* 0x040fe40000410000 */
[C---:B------:R-:W-:Y:S04]  /*19aa0*/  FMUL.FTZ R107, R0.reuse, R107 ;  /* 0x0000006b006b7220 */ /* 0x040fe80000410000 */
        /* <DEDUP_REMOVED lines=14> */
[C---:B------:R-:W-:Y:S01]  /*19b90*/  FMUL.FTZ R126, R0.reuse, R126 ;  /* 0x0000007e007e7220 */ /* 0x040fe20000410000 */
[-C--:B-1----:R-:W-:Y:S01]  /*19ba0*/  HMMA.16816.F32.BF16 R68, R140, R148.reuse, R68 ;  /* 0x000000948c44723c */ /* 0x082fe20000041844 */
[----:B------:R-:W-:Y:S02]  /*19bb0*/  FMUL.FTZ R127, R0, R127 ;  /* 0x0000007f007f7220 */ /* 0x000fe40000410000 */
[----:B------:R-:W-:Y:S02]  /*19bc0*/  FFMA.FTZ R139, R139, c[0x0][0x23c], -R209 ;  /* 0x00008f008b8b7a23 */ /* 0x000fe400000108d1 */
[----:B------:R-:W-:Y:S02]  /*19bd0*/  IMAD.MOV.U32 R194, RZ, RZ, R180 ;  /* 0x000000ffffc27224 */ /* 0x000fe400078e00b4 */
[----:B------:R-:W-:Y:S01]  /*19be0*/  IMAD.MOV.U32 R195, RZ, RZ, R183 ;  /* 0x000000ffffc37224 */ /* 0x000fe200078e00b7 */
[C---:B------:R-:W-:Y:S01]  /*19bf0*/  HMMA.16816.F32.BF16 R72, R144.reuse, R148, R72 ;  /* 0x000000949048723c */ /* 0x040fe20000041848 */
[----:B------:R-:W-:Y:S03]  /*19c00*/  MUFU.EX2 R183, R153 ;  /* 0x0000009900b77308 */ /* 0x000fe60000000800 */
[----:B------:R-:W-:Y:S02]  /*19c10*/  FFMA.FTZ R2, R179, c[0x0][0x23c], -R208 ;  /* 0x00008f00b3027a23 */ /* 0x000fe400000108d0 */
[----:B------:R-:W-:Y:S02]  /*19c20*/  IMAD.MOV.U32 R179, RZ, RZ, R176 ;  /* 0x000000ffffb37224 */ /* 0x000fe400078e00b0 */
[-C--:B------:R-:W-:Y:S01]  /*19c30*/  HMMA.16816.F32.BF16 R76, R144, R150.reuse, R76 ;  /* 0x00000096904c723c */ /* 0x080fe2000004184c */
[----:B------:R-:W-:Y:S03]  /*19c40*/  IMAD.MOV.U32 R176, RZ, RZ, R170 ;  /* 0x000000ffffb07224 */ /* 0x000fe600078e00aa */
[----:B------:R-:W-:Y:S01]  /*19c50*/  IMAD.MOV.U32 R170, RZ, RZ, R175 ;  /* 0x000000ffffaa7224 */ /* 0x000fe200078e00af */
[----:B------:R-:W-:Y:S02]  /*19c60*/  MOV R175, R173 ;  /* 0x000000ad00af7202 */ /* 0x000fe40000000f00 */
[----:B------:R1:W-:Y:S01]  /*19c70*/  MUFU.EX2 R173, R2 ;  /* 0x0000000200ad7308 */ /* 0x0003e20000000800 */
[C---:B------:R-:W-:Y:S01]  /*19c80*/  HMMA.16816.F32.BF16 R80, R140.reuse, R150, R80 ;  /* 0x000000968c50723c */ /* 0x040fe20000041850 */
[----:B------:R-:W1:Y:S03]  /*19c90*/  LDSM.16.MT88.4 R148, [R226+0xe000] ;  /* 0x00e00000e294783b */ /* 0x000e660000004200 */
[----:B-1----:R-:W-:Y:S02]  /*19ca0*/  FFMA.FTZ R2, R188, c[0x0][0x23c], -R208 ;  /* 0x00008f00bc027a23 */ /* 0x002fe400000108d0 */
[----:B------:R-:W-:Y:S01]  /*19cb0*/  IMAD.MOV.U32 R188, RZ, RZ, R179 ;  /* 0x000000ffffbc7224 */ /* 0x000fe200078e00b3 */
[----:B------:R-:W-:Y:S01]  /*19cc0*/  MOV R179, R178 ;  /* 0x000000b200b37202 */ /* 0x000fe20000000f00 */
[----:B------:R-:W-:Y:S02]  /*19cd0*/  IMAD.MOV.U32 R178, RZ, RZ, R176 ;  /* 0x000000ffffb27224 */ /* 0x000fe400078e00b0 */
[----:B------:R1:W1:Y:S01]  /*19ce0*/  MUFU.EX2 R176, R2 ;  /* 0x0000000200b07308 */ /* 0x0002620000000800 */
[-C--:B------:R-:W-:Y:S08]  /*19cf0*/  HMMA.16816.F32.BF16 R84, R140, R148.reuse, R84 ;  /* 0x000000948c54723c */ /* 0x080ff00000041854 */
[C---:B------:R-:W-:Y:S01]  /*19d00*/  HMMA.16816.F32.BF16 R88, R144.reuse, R148, R88 ;  /* 0x000000949058723c */ /* 0x040fe20000041858 */
[----:B-1----:R-:W-:Y:S07]  /*19d10*/  FFMA.FTZ R2, R234, c[0x0][0x23c], -R208 ;  /* 0x00008f00ea027a23 */ /* 0x002fee00000108d0 */
[-C--:B------:R-:W-:Y:S01]  /*19d20*/  HMMA.16816.F32.BF16 R92, R144, R150.reuse, R92 ;  /* 0x00000096905c723c */ /* 0x080fe2000004185c */
[----:B------:R1:W-:Y:S07]  /*19d30*/  MUFU.EX2 R234, R2 ;  /* 0x0000000200ea7308 */ /* 0x0003ee0000000800 */
[C---:B------:R-:W-:Y:S01]  /*19d40*/  HMMA.16816.F32.BF16 R96, R140.reuse, R150, R96 ;  /* 0x000000968c60723c */ /* 0x040fe20000041860 */
[----:B------:R-:W1:Y:S07]  /*19d50*/  LDSM.16.MT88.4 R148, [R228+0xe000] ;  /* 0x00e00000e494783b */ /* 0x000e6e0000004200 */
[-C--:B-1----:R-:W-:Y:S08]  /*19d60*/  HMMA.16816.F32.BF16 R100, R140, R148.reuse, R100 ;  /* 0x000000948c64723c */ /* 0x082ff00000041864 */
[C---:B------:R-:W-:Y:S08]  /*19d70*/  HMMA.16816.F32.BF16 R104, R144.reuse, R148, R104 ;  /* 0x000000949068723c */ /* 0x040ff00000041868 */
[-C--:B------:R-:W-:Y:S08]  /*19d80*/  HMMA.16816.F32.BF16 R108, R144, R150.reuse, R108 ;  /* 0x00000096906c723c */ /* 0x080ff0000004186c */
[C---:B------:R-:W-:Y:S01]  /*19d90*/  HMMA.16816.F32.BF16 R112, R140.reuse, R150, R112 ;  /* 0x000000968c70723c */ /* 0x040fe20000041870 */
[----:B------:R-:W1:Y:S03]  /*19da0*/  LDSM.16.MT88.4 R148, [R227+0xe000] ;  /* 0x00e00000e394783b */ /* 0x000e660000004200 */
[----:B---3--:R-:W-:Y:S04]  /*19db0*/  FMUL.FTZ R129, R132, R129 ;  /* 0x0000008184817220 */ /* 0x008fe80000410000 */
[-C--:B-1----:R-:W-:Y:S08]  /*19dc0*/  HMMA.16816.F32.BF16 R116, R140, R148.reuse, R116 ;  /* 0x000000948c74723c */ /* 0x082ff00000041874 */
[C---:B------:R-:W-:Y:S01]  /*19dd0*/  HMMA.16816.F32.BF16 R120, R144.reuse, R148, R120 ;  /* 0x000000949078723c */ /* 0x040fe20000041878 */
[C---:B--2---:R-:W-:Y:S07]  /*19de0*/  FMUL.FTZ R130, R3.reuse, R130 ;  /* 0x0000008203827220 */ /* 0x044fee0000410000 */
[-C--:B------:R-:W-:Y:S07]  /*19df0*/  HMMA.16816.F32.BF16 R124, R144, R150.reuse, R124 ;  /* 0x00000096907c723c */ /* 0x080fee000004187c */
[----:B------:R-:W-:Y:S02]  /*19e00*/  FFMA.FTZ R144, R188, c[0x0][0x23c], -R209 ;  /* 0x00008f00bc907a23 */ /* 0x000fe400000108d1 */
[----:B------:R-:W-:Y:S02]  /*19e10*/  IMAD.MOV.U32 R188, RZ, RZ, R179 ;  /* 0x000000ffffbc7224 */ /* 0x000fe400078e00b3 */
[----:B------:R1:W-:Y:S01]  /*19e20*/  MUFU.EX2 R192, R144 ;  /* 0x0000009000c07308 */ /* 0x0003e20000000800 */
        /* <DEDUP_REMOVED lines=14> */
[----:B----4-:R-:W-:Y:S01]  /*19f10*/  FMUL.FTZ R131, R3, R131 ;  /* 0x0000008303837220 */ /* 0x010fe20000410000 */
[----:B------:R-:W2:Y:S01]  /*19f20*/  MUFU.EX2 R230, R139 ;  /* 0x0000008b00e67308 */ /* 0x000ea20000000800 */
[----:B------:R-:W-:Y:S01]  /*19f30*/  FFMA.FTZ R2, R188, c[0x0][0x23c], -R208 ;  /* 0x00008f00bc027a23 */ /* 0x000fe200000108d0 */
        /* <DEDUP_REMOVED lines=8> */
[----:B------:R3:W4:Y:S01]  /*19fc0*/  MUFU.EX2 R229, R2 ;  /* 0x0000000200e57308 */ /* 0x0007220000000800 */
[----:B------:R-:W-:Y:S01]  /*19fd0*/  IMAD.MOV.U32 R162, RZ, RZ, R161 ;  /* 0x000000ffffa27224 */ /* 0x000fe200078e00a1 */
[----:B------:R-:W-:Y:S01]  /*19fe0*/  MOV R161, R165 ;  /* 0x000000a500a17202 */ /* 0x000fe20000000f00 */
[----:B------:R-:W-:Y:S01]  /*19ff0*/  IMAD.MOV.U32 R165, RZ, RZ, R155 ;  /* 0x000000ffffa57224 */ /* 0x000fe200078e009b */
[----:B------:R-:W-:Y:S01]  /*1a000*/  MOV R197, R196 ;  /* 0x000000c400c57202 */ /* 0x000fe20000000f00 */
[----:B------:R-:W-:Y:S01]  /*1a010*/  IMAD.MOV.U32 R155, RZ, RZ, R156 ;  /* 0x000000ffff9b7224 */ /* 0x000fe200078e009c */
[----:B-1----:R-:W1:Y:S02]  /*1a020*/  LDSM.16.MT88.4 R144, [R225+0xc800] ;  /* 0x00c80000e190783b */ /* 0x002e640000004200 */
[----:B------:R-:W-:Y:S01]  /*1a030*/  FFMA.FTZ R156, R248, c[0x0][0x23c], -R209 ;  /* 0x00008f00f89c7a23 */ /* 0x000fe200000108d1 */
[----:B------:R-:W-:Y:S01]  /*1a040*/  F2FP.BF16.PACK_AB R141, R176, R173 ;  /* 0x000000adb08d723e */ /* 0x000fe200000010ff */
[----:B------:R-:W-:Y:S02]  /*1a050*/  IMAD.MOV.U32 R196, RZ, RZ, R187 ;  /* 0x000000ffffc47224 */ /* 0x000fe400078e00bb */
[----:B------:R-:W-:Y:S01]  /*1a060*/  IMAD.MOV.U32 R187, RZ, RZ, R163 ;  /* 0x000000ffffbb7224 */ /* 0x000fe200078e00a3 */
[----:B------:R-:W-:Y:S01]  /*1a070*/  MOV R163, R165 ;  /* 0x000000a500a37202 */ /* 0x000fe20000000f00 */
[----:B------:R1:W5:Y:S01]  /*1a080*/  LDL.LU R248, [R1+0xac] ;  /* 0x0000ac0001f87983 */ /* 0x0003620000300800 */
[----:B------:R-:W-:Y:S01]  /*1a090*/  IMAD.MOV.U32 R165, RZ, RZ, R155 ;  /* 0x000000ffffa57224 */ /* 0x000fe200078e009b */
[----:B--2---:R-:W-:Y:S01]  /*1a0a0*/  F2FP.BF16.PACK_AB R142, R230, R192 ;  /* 0x000000c0e68e723e */ /* 0x004fe200000010ff */
[----:B------:R-:W-:Y:S01]  /*1a0b0*/  FFMA.FTZ R155, R243, c[0x0][0x23c], -R209 ;  /* 0x00008f00f39b7a23 */ /* 0x000fe200000108d1 */
[----:B------:R4:W-:Y:S01]  /*1a0c0*/  MUFU.EX2 R180, R156 ;  /* 0x0000009c00b47308 */ /* 0x0009e20000000800 */
[----:B------:R1:W5:Y:S01]  /*1a0d0*/  LDL.LU R243, [R1+0xa8] ;  /* 0x0000a80001f37983 */ /* 0x0003620000300800 */
[----:B------:R-:W-:Y:S02]  /*1a0e0*/  IMAD.MOV.U32 R189, RZ, RZ, R175 ;  /* 0x000000ffffbd7224 */ /* 0x000fe400078e00af */
[----:B------:R-:W-:Y:S01]  /*1a0f0*/  IMAD.MOV.U32 R169, RZ, RZ, R160 ;  /* 0x000000ffffa97224 */ /* 0x000fe200078e00a0 */
[----:B------:R-:W2:Y:S01]  /*1a100*/  LDL.LU R140, [R1+0x20] ;  /* 0x00002000018c7983 */ /* 0x000ea20000300800 */
[----:B---3--:R-:W-:Y:S01]  /*1a110*/  FFMA.FTZ R2, R221, c[0x0][0x23c], -R211 ;  /* 0x00008f00dd027a23 */ /* 0x008fe200000108d3 */
[----:B----4-:R-:W-:Y:S01]  /*1a120*/  F2FP.BF16.PACK_AB R143, R229, R234 ;  /* 0x000000eae58f723e */ /* 0x010fe200000010ff */
[----:B------:R-:W-:Y:S01]  /*1a130*/  IMAD.MOV.U32 R160, RZ, RZ, R224 ;  /* 0x000000ffffa07224 */ /* 0x000fe200078e00e0 */
[----:B------:R-:W3:Y:S01]  /*1a140*/  LDL.LU R148, [R1+0x24] ;  /* 0x0000240001947983 */ /* 0x000ee20000300800 */
[----:B------:R4:W-:Y:S01]  /*1a150*/  MUFU.EX2 R172, R2 ;  /* 0x0000000200ac7308 */ /* 0x0009e20000000800 */
[----:B------:R-:W-:Y:S02]  /*1a160*/  IMAD.MOV.U32 R171, RZ, RZ, R167 ;  /* 0x000000ffffab7224 */ /* 0x000fe400078e00a7 */
[----:B------:R-:W-:Y:S01]  /*1a170*/  IMAD.MOV.U32 R188, RZ, RZ, R174 ;  /* 0x000000ffffbc7224 */ /* 0x000fe200078e00ae */
[----:B------:R-:W3:Y:S01]  /*1a180*/  LDL.LU R159, [R1+0x38] ;  /* 0x00003800019f7983 */ /* 0x000ee20000300800 */
[----:B------:R-:W-:Y:S02]  /*1a190*/  IMAD.MOV.U32 R191, RZ, RZ, R170 ;  /* 0x000000ffffbf7224 */ /* 0x000fe400078e00aa */
[----:B------:R-:W-:Y:S02]  /*1a1a0*/  IMAD.MOV.U32 R170, RZ, RZ, R164 ;  /* 0x000000ffffaa7224 */ /* 0x000fe400078e00a4 */
[----:B------:R-:W-:Y:S02]  /*1a1b0*/  IMAD.MOV.U32 R164, RZ, RZ, R231 ;  /* 0x000000ffffa47224 */ /* 0x000fe400078e00e7 */
[----:B------:R-:W-:Y:S01]  /*1a1c0*/  IMAD.MOV.U32 R198, RZ, RZ, R197 ;  /* 0x000000ffffc67224 */ /* 0x000fe200078e00c5 */
[----:B------:R-:W-:Y:S01]  /*1a1d0*/  MOV R197, R196 ;  /* 0x000000c400c57202 */ /* 0x000fe20000000f00 */
[--C-:B------:R-:W-:Y:S01]  /*1a1e0*/  FFMA.FTZ R162, R162, c[0x0][0x23c], -R208.reuse ;  /* 0x00008f00a2a27a23 */ /* 0x100fe200000108d0 */
[----:B------:R-:W3:Y:S01]  /*1a1f0*/  LDL.LU R156, [R1+0x3c] ;  /* 0x00003c00019c7983 */ /* 0x000ee20000300800 */
[--C-:B------:R-:W-:Y:S02]  /*1a200*/  FFMA.FTZ R161, R161, c[0x0][0x23c], -R208.reuse ;  /* 0x00008f00a1a17a23 */ /* 0x100fe400000108d0 */
[--C-:B------:R-:W-:Y:S02]  /*1a210*/  FFMA.FTZ R163, R163, c[0x0][0x23c], -R208.reuse ;  /* 0x00008f00a3a37a23 */ /* 0x100fe400000108d0 */
[----:B------:R-:W-:Y:S02]  /*1a220*/  FFMA.FTZ R139, R197, c[0x0][0x23c], -R208 ;  /* 0x00008f00c58b7a23 */ /* 0x000fe400000108d0 */
[--C-:B------:R-:W-:Y:S01]  /*1a230*/  FFMA.FTZ R170, R170, c[0x0][0x23c], -R209.reuse ;  /* 0x00008f00aaaa7a23 */ /* 0x100fe200000108d1 */
[----:B------:R1:W-:Y:S01]  /*1a240*/  MUFU.EX2 R197, R155 ;  /* 0x0000009b00c57308 */ /* 0x0003e20000000800 */
[----:B------:R-:W-:Y:S02]  /*1a250*/  FFMA.FTZ R171, R171, c[0x0][0x23c], -R209 ;  /* 0x00008f00abab7a23 */ /* 0x000fe400000108d1 */
[----:B----4-:R-:W-:Y:S02]  /*1a260*/  FFMA.FTZ R2, R220, c[0x0][0x23c], -R211 ;  /* 0x00008f00dc027a23 */ /* 0x010fe400000108d3 */
[--C-:B------:R-:W-:Y:S02]  /*1a270*/  FFMA.FTZ R160, R160, c[0x0][0x23c], -R210.reuse ;  /* 0x00008f00a0a07a23 */ /* 0x100fe400000108d2 */
[--C-:B------:R-:W-:Y:S02]  /*1a280*/  FFMA.FTZ R169, R169, c[0x0][0x23c], -R209.reuse ;  /* 0x00008f00a9a97a23 */ /* 0x100fe400000108d1 */
[----:B------:R-:W-:Y:S01]  /*1a290*/  FFMA.FTZ R209, R198, c[0x0][0x23c], -R209 ;  /* 0x00008f00c6d17a23 */ /* 0x000fe200000108d1 */
[----:B------:R4:W-:Y:S01]  /*1a2a0*/  MUFU.EX2 R175, R2 ;  /* 0x0000000200af7308 */ /* 0x0009e20000000800 */
[--C-:B------:R-:W-:Y:S09]  /*1a2b0*/  FFMA.FTZ R166, R166, c[0x0][0x23c], -R210.reuse ;  /* 0x00008f00a6a67a23 */ /* 0x100ff200000108d2 */
[----:B------:R-:W-:Y:S01]  /*1a2c0*/  MUFU.EX2 R202, R163 ;  /* 0x000000a300ca7308 */ /* 0x000fe20000000800 */
[----:B-1----:R-:W-:Y:S09]  /*1a2d0*/  LDSM.16.MT88.4 R152, [R226+0xd000] ;  /* 0x00d00000e298783b */ /* 0x002ff20000004200 */
[----:B------:R-:W-:Y:S01]  /*1a2e0*/  MUFU.EX2 R200, R170 ;  /* 0x000000aa00c87308 */ /* 0x000fe20000000800 */
[--C-:B----4-:R-:W-:Y:S09]  /*1a2f0*/  FFMA.FTZ R2, R217, c[0x0][0x23c], -R211.reuse ;  /* 0x00008f00d9027a23 */ /* 0x110ff200000108d3 */
[----:B------:R1:W-:Y:S10]  /*1a300*/  MUFU.EX2 R179, R2 ;  /* 0x0000000200b37308 */ /* 0x0003f40000000800 */
[----:B------:R-:W-:Y:S10]  /*1a310*/  MUFU.EX2 R169, R169 ;  /* 0x000000a900a97308 */ /* 0x000ff40000000800 */
[----:B------:R4:W-:Y:S01]  /*1a320*/  MUFU.EX2 R198, R139 ;  /* 0x0000008b00c67308 */ /* 0x0009e20000000800 */
[----:B-1----:R-:W-:Y:S09]  /*1a330*/  FFMA.FTZ R2, R216, c[0x0][0x23c], -R211 ;  /* 0x00008f00d8027a23 */ /* 0x002ff200000108d3 */
[----:B------:R1:W1:Y:S01]  /*1a340*/  MUFU.EX2 R224, R2 ;  /* 0x0000000200e07308 */ /* 0x0002620000000800 */
[--C-:B----4-:R-:W-:Y:S09]  /*1a350*/  FFMA.FTZ R139, R178, c[0x0][0x23c], -R210.reuse ;  /* 0x00008f00b28b7a23 */ /* 0x110ff200000108d2 */
[----:B------:R-:W-:Y:S01]  /*1a360*/  MUFU.EX2 R178, R162 ;  /* 0x000000a200b27308 */ /* 0x000fe20000000800 */
[--C-:B-1----:R-:W-:Y:S01]  /*1a370*/  FFMA.FTZ R2, R222, c[0x0][0x23c], -R210.reuse ;  /* 0x00008f00de027a23 */ /* 0x102fe200000108d2 */
[----:B------:R-:W-:Y:S08]  /*1a380*/  F2FP.BF16.PACK_AB R150, R224, R179 ;  /* 0x000000b3e096723e */ /* 0x000ff000000010ff */
[----:B------:R1:W-:Y:S02]  /*1a390*/  MUFU.EX2 R167, R2 ;  /* 0x0000000200a77308 */ /* 0x0003e40000000800 */
[--C-:B-1----:R-:W-:Y:S02]  /*1a3a0*/  FFMA.FTZ R2, R223, c[0x0][0x23c], -R210.reuse ;  /* 0x00008f00df027a23 */ /* 0x102fe400000108d2 */
[----:B------:R-:W-:Y:S06]  /*1a3b0*/  LDSM.16.MT88.4 R220, [R228+0xf800] ;  /* 0x00f80000e4dc783b */ /* 0x000fec0000004200 */
[----:B------:R1:W4:Y:S02]  /*1a3c0*/  MUFU.EX2 R174, R2 ;  /* 0x0000000200ae7308 */ /* 0x0003240000000800 */
[--C-:B-1----:R-:W-:Y:S01]  /*1a3d0*/  FFMA.FTZ R2, R219, c[0x0][0x23c], -R210.reuse ;  /* 0x00008f00db027a23 */ /* 0x102fe200000108d2 */
[----:B----4-:R-:W-:Y:S07]  /*1a3e0*/  F2FP.BF16.PACK_AB R149, R174, R167 ;  /* 0x000000a7ae95723e */ /* 0x010fee00000010ff */
[----:B------:R1:W-:Y:S02]  /*1a3f0*/  MUFU.EX2 R231, R2 ;  /* 0x0000000200e77308 */ /* 0x0003e40000000800 */
[----:B-1----:R-:W-:Y:S02]  /*1a400*/  FFMA.FTZ R2, R218, c[0x0][0x23c], -R210 ;  /* 0x00008f00da027a23 */ /* 0x002fe400000108d2 */
[----:B------:R-:W-:Y:S06]  /*1a410*/  LDSM.16.MT88.4 R216, [R226+0xf800] ;  /* 0x00f80000e2d8783b */ /* 0x000fec0000004200 */
[----:B------:R1:W4:Y:S02]  /*1a420*/  MUFU.EX2 R196, R2 ;  /* 0x0000000200c47308 */ /* 0x0003240000000800 */
[--C-:B-1----:R-:W-:Y:S01]  /*1a430*/  FFMA.FTZ R2, R187, c[0x0][0x23c], -R208.reuse ;  /* 0x00008f00bb027a23 */ /* 0x102fe200000108d0 */
[----:B----4-:R-:W-:Y:S01]  /*1a440*/  F2FP.BF16.PACK_AB R151, R196, R231 ;  /* 0x000000e7c497723e */ /* 0x010fe200000010ff */
[----:B------:R-:W-:Y:S06]  /*1a450*/  FFMA.FTZ R208, R165, c[0x0][0x23c], -R208 ;  /* 0x00008f00a5d07a23 */ /* 0x000fec00000108d0 */
[----:B------:R1:W-:Y:S01]  /*1a460*/  MUFU.EX2 R206, R2 ;  /* 0x0000000200ce7308 */ /* 0x0003e20000000800 */
[----:B------:R-:W-:Y:S09]  /*1a470*/  IMAD.MOV.U32 R187, RZ, RZ, R185 ;  /* 0x000000ffffbb7224 */ /* 0x000ff200078e00b9 */
[----:B------:R-:W-:Y:S01]  /*1a480*/  MUFU.EX2 R185, R157 ;  /* 0x0000009d00b97308 */ /* 0x000fe20000000800 */
[--C-:B-1----:R-:W-:Y:S09]  /*1a490*/  FFMA.FTZ R2, R182, c[0x0][0x23c], -R211.reuse ;  /* 0x00008f00b6027a23 */ /* 0x102ff200000108d3 */
[----:B------:R1:W-:Y:S02]  /*1a4a0*/  MUFU.EX2 R182, R2 ;  /* 0x0000000200b67308 */ /* 0x0003e40000000800 */
[----:B-1----:R-:W-:Y:S08]  /*1a4b0*/  FFMA.FTZ R2, R194, c[0x0][0x23c], -R211 ;  /* 0x00008f00c2027a23 */ /* 0x002ff000000108d3 */
[----:B------:R1:W-:Y:S01]  /*1a4c0*/  MUFU.EX2 R194, R2 ;  /* 0x0000000200c27308 */ /* 0x0003e20000000800 */
[----:B--2---:R-:W-:Y:S01]  /*1a4d0*/  FFMA.FTZ R165, R132, R140, R215 ;  /* 0x0000008c84a57223 */ /* 0x004fe200000100d7 */
[----:B------:R-:W-:Y:S01]  /*1a4e0*/  F2FP.BF16.PACK_AB R140, R177, R168 ;  /* 0x000000a8b18c723e */ /* 0x000fe200000010ff */
[----:B------:R-:W-:Y:S02]  /*1a4f0*/  FFMA.FTZ R132, R189, c[0x0][0x23c], -R211 ;  /* 0x00008f00bd847a23 */ /* 0x000fe400000108d3 */
[----:B---3--:R-:W-:Y:S01]  /*1a500*/  FFMA.FTZ R214, R3, R148, R214 ;  /* 0x0000009403d67223 */ /* 0x008fe200000100d6 */
[----:B------:R-:W-:Y:S01]  /*1a510*/  F2FP.BF16.PACK_AB R148, R175, R172 ;  /* 0x000000acaf94723e */ /* 0x000fe200000010ff */
[----:B------:R-:W-:Y:S03]  /*1a520*/  FADD.FTZ R165, R158, R165 ;  /* 0x000000a59ea57221 */ /* 0x000fe60000010000 */
[----:B------:R-:W-:Y:S01]  /*1a530*/  MUFU.EX2 R189, R209 ;  /* 0x000000d100bd7308 */ /* 0x000fe20000000800 */
[-C--:B------:R-:W-:Y:S01]  /*1a540*/  HMMA.16816.F32.BF16 R4, R140, R144.reuse, R4 ;  /* 0x000000908c04723c */ /* 0x080fe20000041804 */
[----:B------:R-:W-:Y:S02]  /*1a550*/  FFMA.FTZ R133, R133, R159, R164 ;  /* 0x0000009f85857223 */ /* 0x000fe400000100a4 */
[----:B------:R-:W-:Y:S02]  /*1a560*/  FADD.FTZ R164, R233, R214 ;  /* 0x000000d6e9a47221 */ /* 0x000fe40000010000 */
[--C-:B------:R-:W-:Y:S03]  /*1a570*/  FFMA.FTZ R3, R191, c[0x0][0x23c], -R211.reuse ;  /* 0x00008f00bf037a23 */ /* 0x100fe600000108d3 */
[C---:B------:R-:W-:Y:S01]  /*1a580*/  HMMA.16816.F32.BF16 R8, R148.reuse, R144, R8 ;  /* 0x000000909408723c */ /* 0x040fe20000041808 */
[----:B------:R-:W2:Y:S03]  /*1a590*/  MUFU.EX2 R201, R3 ;  /* 0x0000000300c97308 */ /* 0x000ea60000000800 */
[----:B------:R-:W-:Y:S02]  /*1a5a0*/  FFMA.FTZ R0, R0, R156, R212 ;  /* 0x0000009c00007223 */ /* 0x000fe400000100d4 */
[----:B------:R-:W-:Y:S01]  /*1a5b0*/  LDSM.16.MT88.4 R156, [R228+0xd000] ;  /* 0x00d00000e49c783b */ /* 0x000fe20000004200 */
[--C-:B-1----:R-:W-:Y:S01]  /*1a5c0*/  FFMA.FTZ R2, R199, c[0x0][0x23c], -R211.reuse ;  /* 0x00008f00c7027a23 */ /* 0x102fe200000108d3 */
[-C--:B------:R-:W-:Y:S03]  /*1a5d0*/  HMMA.16816.F32.BF16 R12, R148, R146.reuse, R12 ;  /* 0x00000092940c723c */ /* 0x080fe6000004180c */
[----:B------:R-:W-:Y:S05]  /*1a5e0*/  MUFU.EX2 R191, R171 ;  /* 0x000000ab00bf7308 */ /* 0x000fea0000000800 */
[C---:B------:R-:W-:Y:S01]  /*1a5f0*/  HMMA.16816.F32.BF16 R16, R140.reuse, R146, R16 ;  /* 0x000000928c10723c */ /* 0x040fe20000041810 */
[----:B------:R-:W1:Y:S04]  /*1a600*/  LDSM.16.MT88.4 R144, [R226+0xc800] ;  /* 0x00c80000e290783b */ /* 0x000e680000004200 */
[----:B------:R3:W-:Y:S02]  /*1a610*/  MUFU.EX2 R199, R2 ;  /* 0x0000000200c77308 */ /* 0x0007e40000000800 */
[----:B---3--:R-:W-:Y:S08]  /*1a620*/  FFMA.FTZ R2, R195, c[0x0][0x23c], -R211 ;  /* 0x00008f00c3027a23 */ /* 0x008ff000000108d3 */
[----:B------:R3:W-:Y:S01]  /*1a630*/  MUFU.EX2 R207, R2 ;  /* 0x0000000200cf7308 */ /* 0x0007e20000000800 */
[-C--:B-1----:R-:W-:Y:S08]  /*1a640*/  HMMA.16816.F32.BF16 R20, R140, R144.reuse, R20 ;  /* 0x000000908c14723c */ /* 0x082ff00000041814 */
[C---:B------:R-:W-:Y:S08]  /*1a650*/  HMMA.16816.F32.BF16 R24, R148.reuse, R144, R24 ;  /* 0x000000909418723c */ /* 0x040ff00000041818 */
[-C--:B------:R-:W-:Y:S01]  /*1a660*/  HMMA.16816.F32.BF16 R28, R148, R146.reuse, R28 ;  /* 0x00000092941c723c */ /* 0x080fe2000004181c */
[--C-:B---3--:R-:W-:Y:S04]  /*1a670*/  FFMA.FTZ R2, R181, c[0x0][0x23c], -R210.reuse ;  /* 0x00008f00b5027a23 */ /* 0x108fe800000108d2 */
[----:B------:R1:W-:Y:S03]  /*1a680*/  MUFU.EX2 R181, R2 ;  /* 0x0000000200b57308 */ /* 0x0003e60000000800 */
[C---:B------:R-:W-:Y:S01]  /*1a690*/  HMMA.16816.F32.BF16 R32, R140.reuse, R146, R32 ;  /* 0x000000928c20723c */ /* 0x040fe20000041820 */
[----:B------:R-:W3:Y:S03]  /*1a6a0*/  LDSM.16.MT88.4 R144, [R228+0xc800] ;  /* 0x00c80000e490783b */ /* 0x000ee60000004200 */
[--C-:B-1----:R-:W-:Y:S03]  /*1a6b0*/  FFMA.FTZ R2, R187, c[0x0][0x23c], -R210.reuse ;  /* 0x00008f00bb027a23 */ /* 0x102fe600000108d2 */
[----:B------:R-:W-:Y:S10]  /*1a6c0*/  MUFU.EX2 R187, R161 ;  /* 0x000000a100bb7308 */ /* 0x000ff40000000800 */
[----:B------:R1:W-:Y:S01]  /*1a6d0*/  MUFU.EX2 R195, R2 ;  /* 0x0000000200c37308 */ /* 0x0003e20000000800 */
[-C--:B---3--:R-:W-:Y:S08]  /*1a6e0*/  HMMA.16816.F32.BF16 R36, R140, R144.reuse, R36 ;  /* 0x000000908c24723c */ /* 0x088ff00000041824 */
[C---:B------:R-:W-:Y:S08]  /*1a6f0*/  HMMA.16816.F32.BF16 R40, R148.reuse, R144, R40 ;  /* 0x000000909428723c */ /* 0x040ff00000041828 */
[-C--:B------:R-:W-:Y:S01]  /*1a700*/  HMMA.16816.F32.BF16 R44, R148, R146.reuse, R44 ;  /* 0x00000092942c723c */ /* 0x080fe2000004182c */
[--C-:B-1----:R-:W-:Y:S02]  /*1a710*/  FFMA.FTZ R2, R186, c[0x0][0x23c], -R210.reuse ;  /* 0x00008f00ba027a23 */ /* 0x102fe400000108d2 */
[----:B------:R-:W1:Y:S05]  /*1a720*/  MUFU.EX2 R186, R139 ;  /* 0x0000008b00ba7308 */ /* 0x000e6a0000000800 */
[C---:B------:R-:W-:Y:S01]  /*1a730*/  HMMA.16816.F32.BF16 R48, R140.reuse, R146, R48 ;  /* 0x000000928c30723c */ /* 0x040fe20000041830 */
[----:B------:R-:W3:Y:S04]  /*1a740*/  LDSM.16.MT88.4 R144, [R227+0xc800] ;  /* 0x00c80000e390783b */ /* 0x000ee80000004200 */
[----:B------:R4:W-:Y:S10]  /*1a750*/  MUFU.EX2 R204, R2 ;  /* 0x0000000200cc7308 */ /* 0x0009f40000000800 */
[----:B------:R1:W-:Y:S01]  /*1a760*/  MUFU.EX2 R139, R166 ;  /* 0x000000a6008b7308 */ /* 0x0003e20000000800 */
[--C-:B----4-:R-:W-:Y:S02]  /*1a770*/  FFMA.FTZ R2, R184, c[0x0][0x23c], -R210.reuse ;  /* 0x00008f00b8027a23 */ /* 0x110fe400000108d2 */
[----:B------:R-:W-:Y:S07]  /*1a780*/  FFMA.FTZ R210, R138, c[0x0][0x23c], -R210 ;  /* 0x00008f008ad27a23 */ /* 0x000fee00000108d2 */
[----:B------:R4:W-:Y:S01]  /*1a790*/  MUFU.EX2 R184, R2 ;  /* 0x0000000200b87308 */ /* 0x0009e20000000800 */
[----:B------:R-:W-:Y:S02]  /*1a7a0*/  FADD.FTZ R138, R232, R133 ;  /* 0x00000085e88a7221 */ /* 0x000fe40000010000 */
[----:B------:R-:W-:Y:S02]  /*1a7b0*/  FADD.FTZ R133, R213, R0 ;  /* 0x00000000d5857221 */ /* 0x000fe40000010000 */
[----:B------:R-:W-:Y:S01]  /*1a7c0*/  LDSM.16.MT88.4 R212, [R225+0xf800] ;  /* 0x00f80000e1d4783b */ /* 0x000fe20000004200 */
[----:B------:R-:W-:Y:S01]  /*1a7d0*/  FADD.FTZ R3, R240, R138 ;  /* 0x0000008af0037221 */ /* 0x000fe20000010000 */
[-C--:B---3--:R-:W-:Y:S01]  /*1a7e0*/  HMMA.16816.F32.BF16 R52, R140, R144.reuse, R52 ;  /* 0x000000908c34723c */ /* 0x088fe20000041834 */
[----:B------:R-:W-:Y:S02]  /*1a7f0*/  FADD.FTZ R0, R242, R165 ;  /* 0x000000a5f2007221 */ /* 0x000fe40000010000 */
[----:B------:R-:W3:Y:S01]  /*1a800*/  MUFU.EX2 R232, R160 ;  /* 0x000000a000e87308 */ /* 0x000ee20000000800 */
[----:B--2---:R-:W-:Y:S02]  /*1a810*/  IMAD.MOV.U32 R165, RZ, RZ, R201 ;  /* 0x000000ffffa57224 */ /* 0x004fe400078e00c9 */
[----:B------:R2:W5:Y:S01]  /*1a820*/  LDL.LU R242, [R1+0xa4] ;  /* 0x0000a40001f27983 */ /* 0x0005620000300800 */
[----:B-1----:R-:W-:Y:S01]  /*1a830*/  IMAD.MOV.U32 R166, RZ, RZ, R186 ;  /* 0x000000ffffa67224 */ /* 0x002fe200078e00ba */
[C---:B------:R-:W-:Y:S01]  /*1a840*/  HMMA.16816.F32.BF16 R56, R148.reuse, R144, R56 ;  /* 0x000000909438723c */ /* 0x040fe20000041838 */
[----:B------:R-:W-:Y:S04]  /*1a850*/  FADD.FTZ R133, R239, R133 ;  /* 0x00000085ef857221 */ /* 0x000fe80000010000 */
[----:B------:R-:W-:Y:S01]  /*1a860*/  MUFU.EX2 R138, R210 ;  /* 0x000000d2008a7308 */ /* 0x000fe20000000800 */
[----:B------:R-:W-:Y:S02]  /*1a870*/  FADD.FTZ R133, R235, R133 ;  /* 0x00000085eb857221 */ /* 0x000fe40000010000 */
[-C--:B------:R-:W-:Y:S01]  /*1a880*/  HMMA.16816.F32.BF16 R60, R148, R146.reuse, R60 ;  /* 0x00000092943c723c */ /* 0x080fe2000004183c */
[--C-:B----4-:R-:W-:Y:S03]  /*1a890*/  FFMA.FTZ R2, R190, c[0x0][0x23c], -R211.reuse ;  /* 0x00008f00be027a23 */ /* 0x110fe600000108d3 */
[----:B------:R-:W-:Y:S03]  /*1a8a0*/  FFMA.FTZ R211, R188, c[0x0][0x23c], -R211 ;  /* 0x00008f00bcd37a23 */ /* 0x000fe600000108d3 */
[----:B------:R1:W4:Y:S01]  /*1a8b0*/  MUFU.EX2 R233, R2 ;  /* 0x0000000200e97308 */ /* 0x0003220000000800 */
[----:B------:R-:W-:Y:S01]  /*1a8c0*/  FADD.FTZ R133, R167, R133 ;  /* 0x00000085a7857221 */ /* 0x000fe20000010000 */
[C---:B------:R-:W-:Y:S01]  /*1a8d0*/  HMMA.16816.F32.BF16 R64, R140.reuse, R146, R64 ;  /* 0x000000928c40723c */ /* 0x040fe20000041840 */
[----:B------:R-:W2:Y:S02]  /*1a8e0*/  LDSM.16.MT88.4 R144, [R225+0xe800] ;  /* 0x00e80000e190783b */ /* 0x000ea40000004200 */
[----:B---3--:R-:W-:Y:S05]  /*1a8f0*/  F2FP.BF16.PACK_AB R209, R232, R166 ;  /* 0x000000a6e8d1723e */ /* 0x008fea00000010ff */
[----:B------:R3:W-:Y:S01]  /*1a900*/  MUFU.EX2 R190, R132 ;  /* 0x0000008400be7308 */ /* 0x0007e20000000800 */
[----:B------:R-:W-:Y:S09]  /*1a910*/  LDSM.16.MT88.4 R160, [R225+0xd800] ;  /* 0x00d80000e1a0783b */ /* 0x000ff20000004200 */
[----:B------:R4:W-:Y:S01]  /*1a920*/  MUFU.EX2 R188, R208 ;  /* 0x000000d000bc7308 */ /* 0x0009e20000000800 */
[----:B-1----:R-:W-:Y:S01]  /*1a930*/  FADD.FTZ R2, R241, R164 ;  /* 0x000000a4f1027221 */ /* 0x002fe20000010000 */
[----:B------:R-:W-:Y:S01]  /*1a940*/  MOV R164, R169 ;  /* 0x000000a900a47202 */ /* 0x000fe20000000f00 */
[----:B------:R1:W5:Y:S04]  /*1a950*/  LDL.LU R241, [R1+0xa0] ;  /* 0x0000a00001f17983 */ /* 0x0003680000300800 */
[----:B------:R1:W5:Y:S03]  /*1a960*/  LDL.LU R240, [R1+0x9c] ;  /* 0x00009c0001f07983 */ /* 0x0003660000300800 */
[----:B------:R-:W1:Y:S01]  /*1a970*/  MUFU.EX2 R211, R211 ;  /* 0x000000d300d37308 */ /* 0x000e620000000800 */
[----:B------:R1:W5:Y:S01]  /*1a980*/  LDL.LU R239, [R1+0x98] ;  /* 0x0000980001ef7983 */ /* 0x0003620000300800 */
[----:B---3--:R-:W-:Y:S02]  /*1a990*/  FADD.FTZ R132, R238, R0 ;  /* 0x00000000ee847221 */ /* 0x008fe40000010000 */
[----:B------:R-:W-:Y:S01]  /*1a9a0*/  FADD.FTZ R0, R237, R2 ;  /* 0x00000002ed007221 */ /* 0x000fe20000010000 */
[----:B------:R3:W5:Y:S01]  /*1a9b0*/  LDL.LU R238, [R1+0x94] ;  /* 0x0000940001ee7983 */ /* 0x0007620000300800 */
[----:B------:R-:W-:Y:S02]  /*1a9c0*/  FADD.FTZ R2, R236, R3 ;  /* 0x00000003ec027221 */ /* 0x000fe40000010000 */
[----:B------:R-:W-:Y:S01]  /*1a9d0*/  FADD.FTZ R132, R168, R132 ;  /* 0x00000084a8847221 */ /* 0x000fe20000010000 */
[----:B------:R3:W5:Y:S01]  /*1a9e0*/  LDL.LU R237, [R1+0x90] ;  /* 0x0000900001ed7983 */ /* 0x0007620000300800 */
[-C--:B--2---:R-:W-:Y:S01]  /*1a9f0*/  HMMA.16816.F32.BF16 R68, R140, R144.reuse, R68 ;  /* 0x000000908c44723c */ /* 0x084fe20000041844 */
[----:B----4-:R-:W-:Y:S01]  /*1aa00*/  F2FP.BF16.PACK_AB R208, R233, R165 ;  /* 0x000000a5e9d0723e */ /* 0x010fe200000010ff */
[----:B------:R-:W-:Y:S01]  /*1aa10*/  FADD.FTZ R3, R173, R0 ;  /* 0x00000000ad037221 */ /* 0x000fe20000010000 */
[----:B------:R-:W-:Y:S01]  /*1aa20*/  LDSM.16.MT88.4 R168, [R226+0xd800] ;  /* 0x00d80000e2a8783b */ /* 0x000fe20000004200 */
[----:B------:R-:W-:Y:S02]  /*1aa30*/  IMAD.MOV.U32 R173, RZ, RZ, R185 ;  /* 0x000000ffffad7224 */ /* 0x000fe400078e00b9 */
[----:B------:R-:W-:Y:S01]  /*1aa40*/  FADD.FTZ R0, R172, R2 ;  /* 0x00000002ac007221 */ /* 0x000fe20000010000 */
[----:B------:R-:W-:Y:S01]  /*1aa50*/  MOV R172, R184 ;  /* 0x000000b800ac7202 */ /* 0x000fe20000000f00 */
[C---:B------:R-:W-:Y:S01]  /*1aa60*/  HMMA.16816.F32.BF16 R72, R148.reuse, R144, R72 ;  /* 0x000000909448723c */ /* 0x040fe20000041848 */
[----:B------:R-:W-:Y:S02]  /*1aa70*/  FADD.FTZ R132, R177, R132 ;  /* 0x00000084b1847221 */ /* 0x000fe40000010000 */
[----:B------:R3:W5:Y:S01]  /*1aa80*/  LDL.LU R236, [R1+0x8c] ;  /* 0x00008c0001ec7983 */ /* 0x0007620000300800 */
[----:B------:R-:W-:Y:S02]  /*1aa90*/  IMAD.MOV.U32 R177, RZ, RZ, R200 ;  /* 0x000000ffffb17224 */ /* 0x000fe400078e00c8 */
[----:B------:R-:W-:Y:S01]  /*1aaa0*/  FADD.FTZ R2, R176, R3 ;  /* 0x00000003b0027221 */ /* 0x000fe20000010000 */
[----:B------:R3:W5:Y:S01]  /*1aab0*/  LDL.LU R235, [R1+0x88] ;  /* 0x0000880001eb7983 */ /* 0x0007620000300800 */
[-C--:B------:R-:W-:Y:S01]  /*1aac0*/  HMMA.16816.F32.BF16 R76, R148, R146.reuse, R76 ;  /* 0x00000092944c723c */ /* 0x080fe2000004184c */
[----:B------:R-:W-:Y:S03]  /*1aad0*/  IMAD.MOV.U32 R3, RZ, RZ, R178 ;  /* 0x000000ffff037224 */ /* 0x000fe600078e00b2 */
[----:B------:R-:W-:Y:S02]  /*1aae0*/  FADD.FTZ R178, R175, R0 ;  /* 0x00000000afb27221 */ /* 0x000fe40000010000 */
[----:B------:R-:W-:Y:S01]  /*1aaf0*/  FADD.FTZ R0, R174, R133 ;  /* 0x00000085ae007221 */ /* 0x000fe20000010000 */
[----:B-1----:R-:W-:Y:S01]  /*1ab00*/  MOV R133, R211 ;  /* 0x000000d300857202 */ /* 0x002fe20000000f00 */
[C---:B------:R-:W-:Y:S01]  /*1ab10*/  HMMA.16816.F32.BF16 R80, R140.reuse, R146, R80 ;  /* 0x000000928c50723c */ /* 0x040fe20000041850 */
[----:B------:R-:W1:Y:S03]  /*1ab20*/  LDSM.16.MT88.4 R144, [R226+0xe800] ;  /* 0x00e80000e290783b */ /* 0x000e660000004200 */
[----:B------:R-:W-:Y:S01]  /*1ab30*/  FADD.FTZ R0, R231, R0 ;  /* 0x00000000e7007221 */ /* 0x000fe20000010000 */
[----:B------:R-:W-:Y:S02]  /*1ab40*/  F2FP.BF16.PACK_AB R210, R133, R190 ;  /* 0x000000be85d2723e */ /* 0x000fe400000010ff */
[----:B------:R-:W-:Y:S01]  /*1ab50*/  F2FP.BF16.PACK_AB R211, R138, R139 ;  /* 0x0000008b8ad3723e */ /* 0x000fe200000010ff */
        /* <DEDUP_REMOVED lines=49> */
[C---:B------:R-:W-:Y:S07]  /*1ae70*/  HMMA.16816.F32.BF16 R88, R144.reuse, R156, R88 ;  /* 0x0000009c9058723c */ /* 0x040fee0000041858 */
[----:B------:R-:W-:Y:S01]  /*1ae80*/  IMAD.MOV.U32 R157, RZ, RZ, R202 ;  /* 0x000000ffff9d7224 */ /* 0x000fe200078e00ca */
[-C--:B------:R-:W-:Y:S01]  /*1ae90*/  HMMA.16816.F32.BF16 R92, R144, R158.reuse, R92 ;  /* 0x0000009e905c723c */ /* 0x080fe2000004185c */
[----:B------:R-:W-:Y:S07]  /*1aea0*/  LDSM.16.MT88.4 R200, [R227+0xd800] ;  /* 0x00d80000e3c8783b */ /* 0x000fee0000004200 */
[C---:B------:R-:W-:Y:S08]  /*1aeb0*/  HMMA.16816.F32.BF16 R96, R140.reuse, R158, R96 ;  /* 0x0000009e8c60723c */ /* 0x040ff00000041860 */
[-C--:B-1----:R-:W-:Y:S08]  /*1aec0*/  HMMA.16816.F32.BF16 R100, R140, R148.reuse, R100 ;  /* 0x000000948c64723c */ /* 0x082ff00000041864 */
[C---:B------:R-:W-:Y:S08]  /*1aed0*/  HMMA.16816.F32.BF16 R104, R144.reuse, R148, R104 ;  /* 0x000000949068723c */ /* 0x040ff00000041868 */
[-C--:B------:R-:W-:Y:S08]  /*1aee0*/  HMMA.16816.F32.BF16 R108, R144, R150.reuse, R108 ;  /* 0x00000096906c723c */ /* 0x080ff0000004186c */
[C---:B------:R-:W-:Y:S08]  /*1aef0*/  HMMA.16816.F32.BF16 R112, R140.reuse, R150, R112 ;  /* 0x000000968c70723c */ /* 0x040ff00000041870 */
[-C--:B--2---:R-:W-:Y:S08]  /*1af00*/  HMMA.16816.F32.BF16 R116, R140, R152.reuse, R116 ;  /* 0x000000988c74723c */ /* 0x084ff00000041874 */
[C---:B------:R-:W-:Y:S07]  /*1af10*/  HMMA.16816.F32.BF16 R120, R144.reuse, R152, R120 ;  /* 0x000000989078723c */ /* 0x040fee0000041878 */
[----:B------:R-:W-:Y:S01]  /*1af20*/  MOV R153, R187 ;  /* 0x000000bb00997202 */ /* 0x000fe20000000f00 */
[-C--:B------:R-:W-:Y:S01]  /*1af30*/  HMMA.16816.F32.BF16 R124, R144, R154.reuse, R124 ;  /* 0x0000009a907c723c */ /* 0x080fe2000004187c */
[----:B------:R-:W1:Y:S07]  /*1af40*/  LDSM.16.MT88.4 R184, [R228+0xd800] ;  /* 0x00d80000e4b8783b */ /* 0x000e6e0000004200 */
[----:B------:R-:W-:Y:S07]  /*1af50*/  HMMA.16816.F32.BF16 R128, R140, R154, R128 ;  /* 0x0000009a8c80723c */ /* 0x000fee0000041880 */
[----:B------:R-:W-:Y:S02]  /*1af60*/  F2FP.BF16.PACK_AB R140, R164, R177 ;  /* 0x000000b1a48c723e */ /* 0x000fe400000010ff */
[----:B------:R-:W-:Y:S03]  /*1af70*/  F2FP.BF16.PACK_AB R141, R153, R3 ;  /* 0x00000003998d723e */ /* 0x000fe600000010ff */
[----:B------:R-:W-:Y:S02]  /*1af80*/  F2FP.BF16.PACK_AB R142, R189, R191 ;  /* 0x000000bfbd8e723e */ /* 0x000fe400000010ff */
[----:B------:R-:W-:Y:S07]  /*1af90*/  F2FP.BF16.PACK_AB R143, R188, R157 ;  /* 0x0000009dbc8f723e */ /* 0x000fee00000010ff */
[-C--:B------:R-:W-:Y:S01]  /*1afa0*/  HMMA.16816.F32.BF16 R148, R140, R160.reuse, R4 ;  /* 0x000000a08c94723c */ /* 0x080fe20000041804 */
[----:B------:R-:W2:Y:S07]  /*1afb0*/  LDSM.16.MT88.4 R4, [R227+0xf800] ;  /* 0x00f80000e304783b */ /* 0x000eae0000004200 */
[C---:B------:R-:W-:Y:S07]  /*1afc0*/  HMMA.16816.F32.BF16 R144, R208.reuse, R160, R8 ;  /* 0x000000a0d090723c */ /* 0x040fee0000041808 */
[----:B------:R-:W-:Y:S01]  /*1afd0*/  IMAD.MOV.U32 R8, RZ, RZ, R157 ;  /* 0x000000ffff087224 */ /* 0x000fe200078e009d */
[----:B------:R-:W-:Y:S01]  /*1afe0*/  MOV R11, R173 ;  /* 0x000000ad000b7202 */ /* 0x000fe20000000f00 */
[-C--:B------:R-:W-:Y:S03]  /*1aff0*/  HMMA.16816.F32.BF16 R156, R208, R162.reuse, R12 ;  /* 0x000000a2d09c723c */ /* 0x080fe6000004180c */
[----:B------:R-:W-:Y:S02]  /*1b000*/  IMAD.MOV.U32 R9, RZ, RZ, R194 ;  /* 0x000000ffff097224 */ /* 0x000fe400078e00c2 */
[----:B------:R-:W-:Y:S02]  /*1b010*/  IMAD.MOV.U32 R10, RZ, RZ, R193 ;  /* 0x000000ffff0a7224 */ /* 0x000fe400078e00c1 */
[----:B------:R-:W-:Y:S01]  /*1b020*/  IMAD.MOV.U32 R12, RZ, RZ, R153 ;  /* 0x000000ffff0c7224 */ /* 0x000fe200078e0099 */
[----:B------:R-:W-:Y:S01]  /*1b030*/  MOV R14, R189 ;  /* 0x000000bd000e7202 */ /* 0x000fe20000000f00 */
[C---:B------:R-:W-:Y:S03]  /*1b040*/  HMMA.16816.F32.BF16 R152, R140.reuse, R162, R16 ;  /* 0x000000a28c98723c */ /* 0x040fe60000041810 */
[----:B------:R-:W-:Y:S02]  /*1b050*/  IMAD.MOV.U32 R15, RZ, RZ, R188 ;  /* 0x000000ffff0f7224 */ /* 0x000fe400078e00bc */
[----:B------:R-:W-:Y:S02]  /*1b060*/  IMAD.MOV.U32 R13, RZ, RZ, R190 ;  /* 0x000000ffff0d7224 */ /* 0x000fe400078e00be */
[----:B------:R-:W-:Y:S01]  /*1b070*/  MOV R18, R164 ;  /* 0x000000a400127202 */ /* 0x000fe20000000f00 */
[----:B------:R-:W-:Y:S04]  /*1b080*/  IMAD.MOV.U32 R17, RZ, RZ, R166 ;  /* 0x000000ffff117224 */ /* 0x000fe800078e00a6 */
[----:B------:R-:W-:Y:S02]  /*1b090*/  IMAD.MOV.U32 R16, RZ, RZ, R165 ;  /* 0x000000ffff107224 */ /* 0x000fe400078e00a5 */
[-C--:B------:R-:W-:Y:S01]  /*1b0a0*/  HMMA.16816.F32.BF16 R164, R140, R168.reuse, R20 ;  /* 0x000000a88ca4723c */ /* 0x080fe20000041814 */
[----:B------:R-:W-:Y:S06]  /*1b0b0*/  IMAD.MOV.U32 R19, RZ, RZ, R191 ;  /* 0x000000ffff137224 */ /* 0x000fec00078e00bf */
[----:B------:R-:W-:Y:S01]  /*1b0c0*/  MOV R23, R3 ;  /* 0x0000000300177202 */ /* 0x000fe20000000f00 */
[C---:B------:R-:W-:Y:S01]  /*1b0d0*/  HMMA.16816.F32.BF16 R160, R208.reuse, R168, R24 ;  /* 0x000000a8d0a0723c */ /* 0x040fe20000041818 */
[----:B------:R-:W-:Y:S03]  /*1b0e0*/  IMAD.MOV.U32 R21, RZ, RZ, R172 ;  /* 0x000000ffff157224 */ /* 0x000fe600078e00ac */
[----:B------:R-:W-:Y:S01]  /*1b0f0*/  MOV R3, R192 ;  /* 0x000000c000037202 */ /* 0x000fe20000000f00 */
[----:B------:R-:W-:Y:S02]  /*1b100*/  IMAD.MOV.U32 R22, RZ, RZ, R177 ;  /* 0x000000ffff167224 */ /* 0x000fe400078e00b1 */
[----:B------:R-:W-:Y:S01]  /*1b110*/  IMAD.MOV.U32 R20, RZ, RZ, R207 ;  /* 0x000000ffff147224 */ /* 0x000fe200078e00cf */
[-C--:B------:R-:W-:Y:S01]  /*1b120*/  HMMA.16816.F32.BF16 R172, R208, R170.reuse, R28 ;  /* 0x000000aad0ac723c */ /* 0x080fe2000004181c */
[----:B------:R-:W-:Y:S03]  /*1b130*/  FADD.FTZ R3, R3, R132 ;  /* 0x0000008403037221 */ /* 0x000fe60000010000 */
[----:B------:R-:W-:Y:S01]  /*1b140*/  IMAD.MOV.U32 R27, RZ, RZ, R206 ;  /* 0x000000ffff1b7224 */ /* 0x000fe200078e00ce */
[----:B------:R-:W-:Y:S01]  /*1b150*/  MOV R26, R205 ;  /* 0x000000cd001a7202 */ /* 0x000fe20000000f00 */
[----:B------:R-:W-:Y:S01]  /*1b160*/  FADD.FTZ R3, R230, R3 ;  /* 0x00000003e6037221 */ /* 0x000fe20000010000 */
[----:B------:R-:W-:Y:S01]  /*1b170*/  MOV R31, R198 ;  /* 0x000000c6001f7202 */ /* 0x000fe20000000f00 */
[C---:B------:R-:W-:Y:S01]  /*1b180*/  HMMA.16816.F32.BF16 R168, R140.reuse, R170, R32 ;  /* 0x000000aa8ca8723c */ /* 0x040fe20000041820 */
[----:B------:R-:W-:Y:S03]  /*1b190*/  IMAD.MOV.U32 R24, RZ, RZ, R199 ;  /* 0x000000ffff187224 */ /* 0x000fe600078e00c7 */
[----:B------:R-:W-:Y:S01]  /*1b1a0*/  IMAD.MOV.U32 R29, RZ, RZ, R196 ;  /* 0x000000ffff1d7224 */ /* 0x000fe200078e00c4 */
[----:B------:R-:W-:Y:S01]  /*1b1b0*/  MOV R28, R195 ;  /* 0x000000c3001c7202 */ /* 0x000fe20000000f00 */
[----:B------:R-:W-:Y:S01]  /*1b1c0*/  IMAD.MOV.U32 R25, RZ, RZ, R204 ;  /* 0x000000ffff197224 */ /* 0x000fe200078e00cc */
[----:B------:R-:W-:Y:S01]  /*1b1d0*/  MOV R33, R182 ;  /* 0x000000b600217202 */ /* 0x000fe20000000f00 */
[----:B------:R-:W-:Y:S04]  /*1b1e0*/  IMAD.MOV.U32 R32, RZ, RZ, R183 ;  /* 0x000000ffff207224 */ /* 0x000fe800078e00b7 */
[----:B------:R-:W-:Y:S02]  /*1b1f0*/  IMAD.MOV.U32 R34, RZ, RZ, R181 ;  /* 0x000000ffff227224 */ /* 0x000fe400078e00b5 */
[----:B------:R-:W-:Y:S02]  /*1b200*/  IMAD.MOV.U32 R35, RZ, RZ, R180 ;  /* 0x000000ffff237224 */ /* 0x000fe400078e00b4 */
[-C--:B-1----:R-:W-:Y:S01]  /*1b210*/  HMMA.16816.F32.BF16 R180, R140, R184.reuse, R36 ;  /* 0x000000b88cb4723c */ /* 0x082fe20000041824 */
[----:B------:R-:W-:Y:S02]  /*1b220*/  IMAD.MOV.U32 R30, RZ, RZ, R197 ;  /* 0x000000ffff1e7224 */ /* 0x000fe400078e00c5 */
[----:B------:R-:W-:Y:S04]  /*1b230*/  FADD.FTZ R11, R11, R3 ;  /* 0x000000030b0b7221 */ /* 0x000fe80000010000 */
[----:B------:R-:W-:Y:S01]  /*1b240*/  MOV R38, R179 ;  /* 0x000000b300267202 */ /* 0x000fe20000000f00 */
[----:B------:R-:W-:Y:S02]  /*1b250*/  IMAD.MOV.U32 R39, RZ, RZ, R178 ;  /* 0x000000ffff277224 */ /* 0x000fe400078e00b2 */
[C---:B------:R-:W-:Y:S02]  /*1b260*/  HMMA.16816.F32.BF16 R176, R208.reuse, R184, R40 ;  /* 0x000000b8d0b0723c */ /* 0x040fe40000041828 */
[----:B------:R-:W-:Y:S01]  /*1b270*/  IMAD.MOV.U32 R37, RZ, RZ, R38 ;  /* 0x000000ffff257224 */ /* 0x000fe200078e0026 */
[----:B------:R-:W-:Y:S01]  /*1b280*/  MOV R38, R39 ;  /* 0x0000002700267202 */ /* 0x000fe20000000f00 */
[----:B------:R-:W-:Y:S02]  /*1b290*/  IMAD.MOV.U32 R39, RZ, RZ, R32 ;  /* 0x000000ffff277224 */ /* 0x000fe400078e0020 */
[----:B------:R-:W-:Y:S01]  /*1b2a0*/  IMAD.MOV.U32 R32, RZ, RZ, R33 ;  /* 0x000000ffff207224 */ /* 0x000fe200078e0021 */
[----:B------:R-:W-:Y:S01]  /*1b2b0*/  MOV R33, R34 ;  /* 0x0000002200217202 */ /* 0x000fe20000000f00 */
[-C--:B------:R-:W-:Y:S01]  /*1b2c0*/  HMMA.16816.F32.BF16 R188, R208, R186.reuse, R44 ;  /* 0x000000bad0bc723c */ /* 0x080fe2000004182c */
[----:B------:R-:W-:Y:S03]  /*1b2d0*/  IMAD.MOV.U32 R34, RZ, RZ, R35 ;  /* 0x000000ffff227224 */ /* 0x000fe600078e0023 */
[----:B------:R-:W-:Y:S01]  /*1b2e0*/  IMAD.MOV.U32 R35, RZ, RZ, R28 ;  /* 0x000000ffff237224 */ /* 0x000fe200078e001c */
[----:B------:R-:W-:Y:S01]  /*1b2f0*/  MOV R28, R29 ;  /* 0x0000001d001c7202 */ /* 0x000fe20000000f00 */
[----:B------:R-:W-:Y:S01]  /*1b300*/  IMAD.MOV.U32 R29, RZ, RZ, R30 ;  /* 0x000000ffff1d7224 */ /* 0x000fe200078e001e */
[----:B------:R-:W-:Y:S01]  /*1b310*/  MOV R43, R38 ;  /* 0x00000026002b7202 */ /* 0x000fe20000000f00 */
[C---:B------:R-:W-:Y:S01]  /*1b320*/  HMMA.16816.F32.BF16 R184, R140.reuse, R186, R48 ;  /* 0x000000ba8cb8723c */ /* 0x040fe20000041830 */
[----:B------:R-:W-:Y:S03]  /*1b330*/  IMAD.MOV.U32 R30, RZ, RZ, R31 ;  /* 0x000000ffff1e7224 */ /* 0x000fe600078e001f */
[----:B------:R-:W-:Y:S01]  /*1b340*/  MOV R31, R24 ;  /* 0x00000018001f7202 */ /* 0x000fe20000000f00 */
[----:B------:R-:W-:Y:S01]  /*1b350*/  IMAD.MOV.U32 R24, RZ, RZ, R25 ;  /* 0x000000ffff187224 */ /* 0x000fe200078e0019 */
[----:B------:R-:W-:Y:S01]  /*1b360*/  MOV R25, R26 ;  /* 0x0000001a00197202 */ /* 0x000fe20000000f00 */
[----:B------:R-:W-:Y:S01]  /*1b370*/  IMAD.MOV.U32 R26, RZ, RZ, R27 ;  /* 0x000000ffff1a7224 */ /* 0x000fe200078e001b */
[-C--:B------:R-:W-:Y:S01]  /*1b380*/  HMMA.16816.F32.BF16 R196, R140, R200.reuse, R52 ;  /* 0x000000c88cc4723c */ /* 0x080fe20000041834 */
[----:B------:R-:W-:Y:S03]  /*1b390*/  MOV R27, R20 ;  /* 0x00000014001b7202 */ /* 0x000fe60000000f00 */
        /* <DEDUP_REMOVED lines=9> */
[----:B------:R-:W-:Y:S01]  /*1b430*/  FADD.FTZ R8, R234, R2 ;  /* 0x00000002ea087221 */ /* 0x000fe20000010000 */
[-C--:B------:R-:W-:Y:S01]  /*1b440*/  HMMA.16816.F32.BF16 R204, R208, R202.reuse, R60 ;  /* 0x000000cad0cc723c */ /* 0x080fe2000004183c */
[----:B------:R3:W5:Y:S03]  /*1b450*/  LDL.LU R234, [R1+0x84] ;  /* 0x0000840001ea7983 */ /* 0x0007660000300800 */
[----:B------:R-:W-:Y:S01]  /*1b460*/  IMAD.MOV.U32 R38, RZ, RZ, R39 ;  /* 0x000000ffff267224 */ /* 0x000fe200078e0027 */
[----:B------:R-:W-:Y:S01]  /*1b470*/  MOV R39, R32 ;  /* 0x0000002000277202 */ /* 0x000fe20000000f00 */
[----:B------:R-:W-:Y:S01]  /*1b480*/  IMAD.MOV.U32 R32, RZ, RZ, R33 ;  /* 0x000000ffff207224 */ /* 0x000fe200078e0021 */
[----:B------:R-:W-:Y:S01]  /*1b490*/  MOV R33, R34 ;  /* 0x0000002200217202 */ /* 0x000fe20000000f00 */
[C---:B------:R-:W-:Y:S01]  /*1b4a0*/  HMMA.16816.F32.BF16 R200, R140.reuse, R202, R64 ;  /* 0x000000ca8cc8723c */ /* 0x040fe20000041840 */
[----:B------:R-:W-:Y:S03]  /*1b4b0*/  IMAD.MOV.U32 R34, RZ, RZ, R35 ;  /* 0x000000ffff227224 */ /* 0x000fe600078e0023 */
[----:B------:R-:W-:Y:S02]  /*1b4c0*/  IMAD.MOV.U32 R35, RZ, RZ, R29 ;  /* 0x000000ffff237224 */ /* 0x000fe400078e001d */
[----:B------:R-:W-:Y:S02]  /*1b4d0*/  IMAD.MOV.U32 R29, RZ, RZ, R31 ;  /* 0x000000ffff1d7224 */ /* 0x000fe400078e001f */
[-C--:B------:R-:W-:Y:S01]  /*1b4e0*/  HMMA.16816.F32.BF16 R68, R140, R212.reuse, R68 ;  /* 0x000000d48c44723c */ /* 0x080fe20000041844 */
[----:B------:R-:W-:Y:S03]  /*1b4f0*/  IMAD.MOV.U32 R31, RZ, RZ, R25 ;  /* 0x000000ffff1f7224 */ /* 0x000fe600078e0019 */
[----:B------:R-:W-:Y:S02]  /*1b500*/  IMAD.MOV.U32 R25, RZ, RZ, R27 ;  /* 0x000000ffff197224 */ /* 0x000fe400078e001b */
[----:B------:R-:W-:Y:S02]  /*1b510*/  IMAD.MOV.U32 R27, RZ, RZ, R21 ;  /* 0x000000ffff1b7224 */ /* 0x000fe400078e0015 */
[C---:B------:R-:W-:Y:S01]  /*1b520*/  HMMA.16816.F32.BF16 R72, R208.reuse, R212, R72 ;  /* 0x000000d4d048723c */ /* 0x040fe20000041848 */
[----:B------:R-:W-:Y:S03]  /*1b530*/  IMAD.MOV.U32 R21, RZ, RZ, R23 ;  /* 0x000000ffff157224 */ /* 0x000fe600078e0017 */
[----:B------:R-:W-:Y:S02]  /*1b540*/  IMAD.MOV.U32 R23, RZ, RZ, R17 ;  /* 0x000000ffff177224 */ /* 0x000fe400078e0011 */
[----:B------:R-:W-:Y:S02]  /*1b550*/  IMAD.MOV.U32 R17, RZ, RZ, R233 ;  /* 0x000000ffff117224 */ /* 0x000fe400078e00e9 */
[-C--:B------:R-:W-:Y:S01]  /*1b560*/  HMMA.16816.F32.BF16 R76, R208, R214.reuse, R76 ;  /* 0x000000d6d04c723c */ /* 0x080fe2000004184c */
[----:B------:R3:W5:Y:S03]  /*1b570*/  LDL.LU R233, [R1+0x80] ;  /* 0x0000800001e97983 */ /* 0x0007660000300800 */
[----:B------:R-:W-:Y:S01]  /*1b580*/  IMAD.MOV.U32 R36, RZ, RZ, R37 ;  /* 0x000000ffff247224 */ /* 0x000fe200078e0025 */
[----:B------:R-:W-:Y:S01]  /*1b590*/  MOV R37, R28 ;  /* 0x0000001c00257202 */ /* 0x000fe20000000f00 */
[----:B------:R-:W-:Y:S01]  /*1b5a0*/  FADD.FTZ R8, R229, R8 ;  /* 0x00000008e5087221 */ /* 0x000fe20000010000 */
[----:B------:R-:W-:Y:S01]  /*1b5b0*/  MOV R28, R30 ;  /* 0x0000001e001c7202 */ /* 0x000fe20000000f00 */
[C---:B------:R-:W-:Y:S01]  /*1b5c0*/  HMMA.16816.F32.BF16 R80, R140.reuse, R214, R80 ;  /* 0x000000d68c50723c */ /* 0x040fe20000041850 */
[----:B------:R-:W-:Y:S03]  /*1b5d0*/  MOV R30, R24 ;  /* 0x00000018001e7202 */ /* 0x000fe60000000f00 */
[----:B------:R-:W-:Y:S01]  /*1b5e0*/  MOV R24, R26 ;  /* 0x0000001a00187202 */ /* 0x000fe20000000f00 */
[----:B------:R-:W-:Y:S01]  /*1b5f0*/  FADD.FTZ R2, R36, R43 ;  /* 0x0000002b24027221 */ /* 0x000fe20000010000 */
[----:B------:R-:W-:Y:S01]  /*1b600*/  MOV R26, R20 ;  /* 0x00000014001a7202 */ /* 0x000fe20000000f00 */
[----:B------:R-:W-:Y:S01]  /*1b610*/  FADD.FTZ R3, R38, R8 ;  /* 0x0000000826037221 */ /* 0x000fe20000010000 */
[-C--:B------:R-:W-:Y:S01]  /*1b620*/  HMMA.16816.F32.BF16 R84, R140, R216.reuse, R84 ;  /* 0x000000d88c54723c */ /* 0x080fe20000041854 */
[----:B------:R-:W-:Y:S03]  /*1b630*/  MOV R20, R22 ;  /* 0x0000001600147202 */ /* 0x000fe60000000f00 */
[----:B------:R-:W-:Y:S01]  /*1b640*/  MOV R22, R16 ;  /* 0x0000001000167202 */ /* 0x000fe20000000f00 */
[----:B------:R-:W-:Y:S01]  /*1b650*/  FADD.FTZ R2, R224, R2 ;  /* 0x00000002e0027221 */ /* 0x000fe20000010000 */
[----:B------:R-:W-:Y:S01]  /*1b660*/  MOV R16, R18 ;  /* 0x0000001200107202 */ /* 0x000fe20000000f00 */
[----:B------:R-:W-:Y:S01]  /*1b670*/  FADD.FTZ R0, R37, R0 ;  /* 0x0000000025007221 */ /* 0x000fe20000010000 */
[C---:B------:R-:W-:Y:S01]  /*1b680*/  HMMA.16816.F32.BF16 R88, R208.reuse, R216, R88 ;  /* 0x000000d8d058723c */ /* 0x040fe20000041858 */
[----:B------:R-:W-:Y:S02]  /*1b690*/  MOV R18, R232 ;  /* 0x000000e800127202 */ /* 0x000fe40000000f00 */
[----:B------:R3:W5:Y:S01]  /*1b6a0*/  LDL.LU R232, [R1+0x7c] ;  /* 0x00007c0001e87983 */ /* 0x0007620000300800 */
[----:B------:R-:W-:Y:S02]  /*1b6b0*/  FADD.FTZ R0, R32, R0 ;  /* 0x0000000020007221 */ /* 0x000fe40000010000 */
[----:B------:R-:W-:Y:S01]  /*1b6c0*/  FADD.FTZ R2, R39, R2 ;  /* 0x0000000227027221 */ /* 0x000fe20000010000 */
[----:B------:R3:W5:Y:S01]  /*1b6d0*/  LDL.LU R231, [R1+0x78] ;  /* 0x0000780001e77983 */ /* 0x0007620000300800 */
[-C--:B------:R-:W-:Y:S01]  /*1b6e0*/  HMMA.16816.F32.BF16 R92, R208, R218.reuse, R92 ;  /* 0x000000dad05c723c */ /* 0x080fe2000004185c */
[----:B------:R-:W-:Y:S02]  /*1b6f0*/  FADD.FTZ R8, R34, R0 ;  /* 0x0000000022087221 */ /* 0x000fe40000010000 */
[----:B------:R3:W5:Y:S01]  /*1b700*/  LDL.LU R230, [R1+0x74] ;  /* 0x0000740001e67983 */ /* 0x0007620000300800 */
[----:B------:R-:W-:Y:S02]  /*1b710*/  FADD.FTZ R9, R9, R2 ;  /* 0x0000000209097221 */ /* 0x000fe40000010000 */
[----:B------:R-:W-:Y:S01]  /*1b720*/  FADD.FTZ R11, R33, R11 ;  /* 0x0000000b210b7221 */ /* 0x000fe20000010000 */
[----:B------:R3:W5:Y:S01]  /*1b730*/  LDL.LU R229, [R1+0x70] ;  /* 0x0000700001e57983 */ /* 0x0007620000300800 */
[C---:B------:R-:W-:Y:S01]  /*1b740*/  HMMA.16816.F32.BF16 R96, R140.reuse, R218, R96 ;  /* 0x000000da8c60723c */ /* 0x040fe20000041860 */
[----:B------:R-:W-:Y:S02]  /*1b750*/  FADD.FTZ R0, R29, R9 ;  /* 0x000000091d007221 */ /* 0x000fe40000010000 */
[----:B------:R3:W5:Y:S01]  /*1b760*/  LDL.LU R224, [R1+0x6c] ;  /* 0x00006c0001e07983 */ /* 0x0007620000300800 */
        /* <DEDUP_REMOVED lines=22> */
[----:B------:R-:W-:Y:S02]  /*1b8d0*/  FADD.FTZ R4, R19, R5 ;  /* 0x0000000513047221 */ /* 0x000fe40000010000 */
[----:B------:R-:W-:Y:S03]  /*1b8e0*/  FADD.FTZ R0, R22, R0 ;  /* 0x0000000016007221 */ /* 0x000fe60000010000 */
[----:B------:R-:W-:Y:S02]  /*1b8f0*/  FADD.FTZ R3, R12, R3 ;  /* 0x000000030c037221 */ /* 0x000fe40000010000 */
[----:B------:R-:W-:Y:S02]  /*1b900*/  FADD.FTZ R4, R14, R4 ;  /* 0x000000040e047221 */ /* 0x000fe40000010000 */
[----:B------:R-:W-:Y:S02]  /*1b910*/  FADD.FTZ R3, R15, R3 ;  /* 0x000000030f037221 */ /* 0x000fe40000010000 */
[----:B------:R-:W-:Y:S01]  /*1b920*/  FADD.FTZ R2, R13, R2 ;  /* 0x000000020d027221 */ /* 0x000fe20000010000 */
[----:B------:R-:W-:Y:S01]  /*1b930*/  STL [R1+0x20], R4 ;  /* 0x0000200401007387 */ /* 0x000fe20000100800 */
[----:B------:R-:W-:Y:S02]  /*1b940*/  FADD.FTZ R0, R18, R0 ;  /* 0x0000000012007221 */ /* 0x000fe40000010000 */
[----:B------:R-:W-:Y:S01]  /*1b950*/  FADD.FTZ R2, R133, R2 ;  /* 0x0000000285027221 */ /* 0x000fe20000010000 */
[----:B------:R1:W-:Y:S01]  /*1b960*/  STL [R1+0x24], R3 ;  /* 0x0000240301007387 */ /* 0x0003e20000100800 */
[----:B------:R-:W-:Y:S01]  /*1b970*/  FADD.FTZ R0, R139, R0 ;  /* 0x000000008b007221 */ /* 0x000fe20000010000 */
[----:B------:R-:W-:Y:S01]  /*1b980*/  MOV R133, R136 ;  /* 0x0000008800857202 */ /* 0x000fe20000000f00 */
[----:B------:R-:W-:Y:S01]  /*1b990*/  IMAD.MOV.U32 R140, RZ, RZ, R134 ;  /* 0x000000ffff8c7224 */ /* 0x000fe200078e0086 */
[----:B------:R3:W-:Y:S01]  /*1b9a0*/  STL [R1+0x38], R2 ;  /* 0x0000380201007387 */ /* 0x0007e20000100800 */
[----:B------:R-:W-:Y:S01]  /*1b9b0*/  FADD.FTZ R0, R138, R0 ;  /* 0x000000008a007221 */ /* 0x000fe20000010000 */
[----:B------:R-:W-:Y:S04]  /*1b9c0*/  MOV R139, R135 ;  /* 0x00000087008b7202 */ /* 0x000fe80000000f00 */
[----:B------:R3:W-:Y:S01]  /*1b9d0*/  STL [R1+0x3c], R0 ;  /* 0x00003c0001007387 */ /* 0x0007e20000100800 */
[----:B-1----:R-:W-:Y:S01]  /*1b9e0*/  IMAD.MOV.U32 R3, RZ, RZ, R137 ;  /* 0x000000ffff037224 */ /* 0x002fe200078e0089 */
[----:B---3-5:R-:W-:-:S05]  /*1b9f0*/  @P0 BRA `(.L_x_566) ;  /* 0xffffa92000000947 */ /* 0x028fca000383ffff */
.L_x_565:
[----:B------:R-:W2:Y:S04]  /*1ba00*/  LDL.LU R4, [R1+0x20] ;  /* 0x0000200001047983 */ /* 0x000ea80000300800 */
        /* <DEDUP_REMOVED lines=8> */
[----:B------:R-:W3:Y:S01]  /*1ba90*/  S2UR UR12, SR_CTAID.Z ;  /* 0x00000000000c79c3 */ /* 0x000ee20000002700 */
[----:B------:R-:W-:Y:S01]  /*1baa0*/  ULDC.U8 UR10, c[0x0][0x329] ;  /* 0x0000ca40000a7ab9 */ /* 0x000fe20000000000 */
[----:B------:R-:W-:Y:S01]  /*1bab0*/  BSSY B0, `(.L_x_569) ;  /* 0x00001b1000007945 */ /* 0x000fe20003800000 */
[----:B------:R-:W-:Y:S02]  /*1bac0*/  @UP4 UIMAD UR8, UR11, UR5, UR21 ;  /* 0x000000050b0842a4 */ /* 0x000fe4000f8e0215 */
[----:B------:R-:W-:-:S02]  /*1bad0*/  UISETP.NE.AND UP1, UPT, UR10, URZ, UPT ;  /* 0x0000003f0a00728c */ /* 0x000fc4000bf25270 */
[----:B------:R-:W-:Y:S02]  /*1bae0*/  ULDC.64 UR4, c[0x0][0x1e0] ;  /* 0x0000780000047ab9 */ /* 0x000fe40000000a00 */
[----:B------:R-:W-:Y:S01]  /*1baf0*/  ULDC UR9, c[0x0][0x214] ;  /* 0x0000850000097ab9 */ /* 0x000fe20000000800 */
[----:B-1----:R-:W-:Y:S01]  /*1bb00*/  SHF.R.S32.HI R143, RZ, 0x1f, R142 ;  /* 0x0000001fff8f7819 */ /* 0x002fe2000001148e */
[----:B---3--:R-:W-:Y:S02]  /*1bb10*/  @!UP4 USHF.R.S32.HI UR13, URZ, 0x1f, UR7 ;  /* 0x0000001f3f0dc899 */ /* 0x008fe40008011407 */
[----:B------:R-:W-:Y:S01]  /*1bb20*/  @!UP4 UIMAD.WIDE.U32 UR22, UR7, UR4, URZ ;  /* 0x000000040716c2a5 */ /* 0x000fe2000f8e003f */
[CC--:B------:R-:W-:Y:S01]  /*1bb30*/  LEA.HI R29, R143.reuse, R142.reuse, RZ, 0x2 ;  /* 0x0000008e8f1d7211 */ /* 0x0c0fe200078f10ff */
[----:B------:R-:W-:Y:S01]  /*1bb40*/  @!UP4 UIMAD UR13, UR13, UR4, URZ ;  /* 0x000000040d0dc2a4 */ /* 0x000fe2000f8e023f */
[----:B------:R-:W-:Y:S01]  /*1bb50*/  LEA.HI R141, R143, R142, RZ, 0x5 ;  /* 0x0000008e8f8d7211 */ /* 0x000fe200078f28ff */
[----:B------:R-:W-:-:S02]  /*1bb60*/  @UP1 ULDC UR15, c[0x0][0x210] ;  /* 0x00008400000f1ab9 */ /* 0x000fc40000000800 */
[----:B------:R-:W-:Y:S01]  /*1bb70*/  ULDC.U8 UR4, c[0x0][0x328] ;  /* 0x0000ca0000047ab9 */ /* 0x000fe20000000000 */
[----:B------:R-:W-:Y:S01]  /*1bb80*/  SHF.R.S32.HI R8, RZ, 0x5, R141 ;  /* 0x00000005ff087819 */ /* 0x000fe2000001148d */
        /* <DEDUP_REMOVED lines=30> */
[----:B----4-:R-:W2:Y:S04]  /*1bd70*/  SHFL.BFLY PT, R0, R7, 0x2, 0x1f ;  /* 0x0c401f0007007f89 */ /* 0x010ea800000e0000 */
[----:B------:R-:W-:Y:S01]  /*1bd80*/  SHFL.BFLY PT, R3, R5, 0x2, 0x1f ;  /* 0x0c401f0005037f89 */ /* 0x000fe200000e0000 */
[----:B-1----:R-:W-:-:S03]  /*1bd90*/  FADD.FTZ R2, R2, R4 ;  /* 0x0000000402027221 */ /* 0x002fc60000010000 */
[----:B------:R-:W1:Y:S04]  /*1bda0*/  SHFL.BFLY PT, R4, R6, 0x2, 0x1f ;  /* 0x0c401f0006047f89 */ /* 0x000e6800000e0000 */
[----:B------:R-:W3:Y:S01]  /*1bdb0*/  SHFL.BFLY PT, R133, R2, 0x1, 0x1f ;  /* 0x0c201f0002857f89 */ /* 0x000ee200000e0000 */
[----:B--2---:R-:W-:-:S05]  /*1bdc0*/  FADD.FTZ R0, R0, R7 ;  /* 0x0000000700007221 */ /* 0x004fca0000010000 */
[----:B------:R-:W2:Y:S01]  /*1bdd0*/  SHFL.BFLY PT, R132, R0, 0x1, 0x1f ;  /* 0x0c201f0000847f89 */ /* 0x000ea200000e0000 */
[----:B-1----:R-:W-:Y:S02]  /*1bde0*/  FADD.FTZ R4, R4, R6 ;  /* 0x0000000604047221 */ /* 0x002fe40000010000 */
[----:B---3--:R-:W-:-:S03]  /*1bdf0*/  FADD.FTZ R133, R2, R133 ;  /* 0x0000008502857221 */ /* 0x008fc60000010000 */
[----:B------:R-:W1:Y:S01]  /*1be00*/  SHFL.BFLY PT, R7, R4, 0x1, 0x1f ;  /* 0x0c201f0004077f89 */ /* 0x000e6200000e0000 */
[----:B------:R-:W-:Y:S01]  /*1be10*/  FADD.FTZ R2, R3, R5 ;  /* 0x0000000503027221 */ /* 0x000fe20000010000 */
[----:B------:R-:W-:Y:S02]  /*1be20*/  MOV R3, 0x3f800000 ;  /* 0x3f80000000037802 */ /* 0x000fe40000000f00 */
[----:B------:R-:W-:Y:S02]  /*1be30*/  FSETP.NE.FTZ.AND P5, PT, R133, RZ, PT ;  /* 0x000000ff8500720b */ /* 0x000fe40003fb5000 */
[----:B------:R-:W3:Y:S01]  /*1be40*/  SHFL.BFLY PT, R6, R2, 0x1, 0x1f ;  /* 0x0c201f0002067f89 */ /* 0x000ee200000e0000 */
[----:B--2---:R-:W-:Y:S01]  /*1be50*/  FADD.FTZ R132, R0, R132 ;  /* 0x0000008400847221 */ /* 0x004fe20000010000 */
[----:B------:R-:W-:Y:S02]  /*1be60*/  MOV R0, 0x3f800000 ;  /* 0x3f80000000007802 */ /* 0x000fe40000000f00 */
[----:B------:R-:W-:-:S02]  /*1be70*/  LOP3.LUT R5, R29, 0x3ffffffc, RZ, 0xc0, !PT ;  /* 0x3ffffffc1d057812 */ /* 0x000fc400078ec0ff */
[----:B------:R-:W-:Y:S02]  /*1be80*/  FSETP.NE.FTZ.AND P4, PT, R132, RZ, PT ;  /* 0x000000ff8400720b */ /* 0x000fe40003f95000 */
[----:B------:R-:W-:-:S03]  /*1be90*/  IADD3 R5, -R5, R142, RZ ;  /* 0x0000008e05057210 */ /* 0x000fc60007ffe1ff */
[----:B------:R-:W2:Y:S01]  /*1bea0*/  @P5 MUFU.RCP R0, R133 ;  /* 0x0000008500005308 */ /* 0x000ea20000001000 */
[----:B------:R-:W-:Y:S01]  /*1beb0*/  LEA R140, R8, R5, 0x9 ;  /* 0x00000005088c7211 */ /* 0x000fe200078e48ff */
[----:B-1----:R-:W-:-:S06]  /*1bec0*/  FADD.FTZ R139, R4, R7 ;  /* 0x00000007048b7221 */ /* 0x002fcc0000010000 */
[----:B------:R-:W1:Y:S01]  /*1bed0*/  @P4 MUFU.RCP R3, R132 ;  /* 0x0000008400034308 */ /* 0x000e620000001000 */
[----:B------:R-:W-:Y:S01]  /*1bee0*/  FSETP.NE.FTZ.AND P3, PT, R139, RZ, PT ;  /* 0x000000ff8b00720b */ /* 0x000fe20003f75000 */
[----:B---3--:R-:W-:Y:S01]  /*1bef0*/  FADD.FTZ R138, R2, R6 ;  /* 0x00000006028a7221 */ /* 0x008fe20000010000 */
[----:B------:R-:W-:Y:S01]  /*1bf00*/  MOV R2, 0x3f800000 ;  /* 0x3f80000000027802 */ /* 0x000fe20000000f00 */
[----:B--2---:R-:W-:-:S03]  /*1bf10*/  FMUL.FTZ R148, R0, R148 ;  /* 0x0000009400947220 */ /* 0x004fc60000410000 */
[----:B------:R-:W-:Y:S01]  /*1bf20*/  FSETP.NE.FTZ.AND P0, PT, R138, RZ, PT ;  /* 0x000000ff8a00720b */ /* 0x000fe20003f15000 */
[C---:B------:R-:W-:Y:S02]  /*1bf30*/  FMUL.FTZ R6, R0.reuse, R149 ;  /* 0x0000009500067220 */ /* 0x040fe40000410000 */
[C---:B------:R-:W-:Y:S02]  /*1bf40*/  FMUL.FTZ R152, R0.reuse, R152 ;  /* 0x0000009800987220 */ /* 0x040fe40000410000 */
[----:B------:R-:W-:Y:S01]  /*1bf50*/  FMUL.FTZ R4, R0, R153 ;  /* 0x0000009900047220 */ /* 0x000fe20000410000 */
[----:B------:R-:W-:Y:S01]  /*1bf60*/  F2FP.BF16.PACK_AB R6, R6, R148 ;  /* 0x000000940606723e */ /* 0x000fe200000010ff */
[----:B------:R-:W2:Y:S01]  /*1bf70*/  @P3 MUFU.RCP R2, R139 ;  /* 0x0000008b00023308 */ /* 0x000ea20000001000 */
        /* <DEDUP_REMOVED lines=143> */
[C---:B------:R-:W-:Y:S01]  /*1c870*/  FMUL.FTZ R8, R0.reuse, R146 ;  /* 0x0000009200087220 */ /* 0x040fe20000410000 */
[----:B------:R-:W-:Y:S01]  /*1c880*/  LEA.HI R3, R3, R2, RZ, 0x3 ;  /* 0x0000000203037211 */ /* 0x000fe200078f18ff */
[----:B------:R-:W-:Y:S01]  /*1c890*/  FMUL.FTZ R159, R0, R159 ;  /* 0x0000009f009f7220 */ /* 0x000fe20000410000 */
[----:B------:R-:W-:Y:S01]  /*1c8a0*/  F2FP.BF16.PACK_AB R26, R26, R124 ;  /* 0x0000007c1a1a723e */ /* 0x000fe200000010ff */
        /* <DEDUP_REMOVED lines=47> */
[----:B------:R-:W-:Y:S02]  /*1cba0*/  SHF.L.U32 R0, R3, 0x6, RZ ;  /* 0x0000000603007819 */ /* 0x000fe400000006ff */
[----:B------:R-:W-:Y:S02]  /*1cbb0*/  F2FP.BF16.PACK_AB R29, R123, R29 ;  /* 0x0000001d7b1d723e */ /* 0x000fe400000010ff */
        /* <DEDUP_REMOVED lines=119> */
[----:B---34-:R-:W3:Y:S04]  /*1d330*/  LDL.LU R208, [R1+0x68] ;  /* 0x0000680001d07983 */ /* 0x018ee80000300800 */
[----:B------:R-:W4:Y:S02]  /*1d340*/  S2R R2, SR_TID.X ;  /* 0x0000000000027919 */ /* 0x000f240000002100 */
[----:B----4-:R-:W-:-:S04]  /*1d350*/  SHF.R.S32.HI R0, RZ, 0x1f, R2 ;  /* 0x0000001fff007819 */ /* 0x010fc80000011402 */
[----:B------:R-:W-:-:S04]  /*1d360*/  LEA.HI R0, R0, R2, RZ, 0x5 ;  /* 0x0000000200007211 */ /* 0x000fc800078f28ff */
[----:B------:R-:W-:-:S05]  /*1d370*/  LOP3.LUT R0, R0, 0xffffffe0, RZ, 0xc0, !PT ;  /* 0xffffffe000007812 */ /* 0x000fca00078ec0ff */
[----:B------:R-:W-:-:S05]  /*1d380*/  IMAD.IADD R0, R2, 0x1, -R0 ;  /* 0x0000000102007824 */ /* 0x000fca00078e0a00 */
[----:B------:R-:W-:-:S04]  /*1d390*/  SHF.R.S32.HI R2, RZ, 0x1f, R0 ;  /* 0x0000001fff027819 */ /* 0x000fc80000011400 */
[----:B------:R-:W-:-:S04]  /*1d3a0*/  LEA.HI R0, R2, R0, RZ, 0x2 ;  /* 0x0000000002007211 */ /* 0x000fc800078f10ff */
[----:B------:R-:W-:-:S05]  /*1d3b0*/  SHF.R.S32.HI R0, RZ, 0x2, R0 ;  /* 0x00000002ff007819 */ /* 0x000fca0000011400 */
        /* <DEDUP_REMOVED lines=32> */
.L_x_570:
[----:B---34-:R-:W-:Y:S05]  /*1d5c0*/  BSYNC B0 ;  /* 0x0000000000007941 */ /* 0x018fea0003800000 */
.L_x_569:
[----:B------:R-:W3:Y:S04]  /*1d5d0*/  LDL.64 R80, [R1+0x50] ;  /* 0x0000500001507983 */ /* 0x000ee80000100a00 */
[----:B------:R4:W5:Y:S01]  /*1d5e0*/  LDL R15, [R1+0x40] ;  /* 0x00004000010f7983 */ /* 0x0009620000100800 */
[----:B--2---:R-:W-:Y:S01]  /*1d5f0*/  LEA.HI R14, R143, R142, RZ, 0x3 ;  /* 0x0000008e8f0e7211 */ /* 0x004fe200078f18ff */
[----:B------:R-:W-:Y:S01]  /*1d600*/  UIMAD UR10, UR10, -0x80, UR17 ;  /* 0xffffff800a0a78a4 */ /* 0x000fe2000f8e0211 */
[----:B------:R-:W-:Y:S01]  /*1d610*/  BSSY B0, `(.L_x_571) ;  /* 0x0000020000007945 */ /* 0x000fe20003800000 */
[----:B------:R-:W2:Y:S01]  /*1d620*/  S2R R0, SR_TID.X ;  /* 0x0000000000007919 */ /* 0x000ea20000002100 */
[----:B------:R-:W-:Y:S01]  /*1d630*/  SHF.R.S32.HI R5, RZ, 0x3, R14 ;  /* 0x00000003ff057819 */ /* 0x000fe2000001140e */
[----:B------:R-:W-:-:S02]  /*1d640*/  USHF.R.S32.HI UR7, URZ, 0x1f, UR12 ;  /* 0x0000001f3f077899 */ /* 0x000fc4000801140c */
[----:B------:R-:W1:Y:S01]  /*1d650*/  S2R R10, SR_CTAID.Z ;  /* 0x00000000000a7919 */ /* 0x000e620000002700 */
[----:B------:R-:W-:Y:S02]  /*1d660*/  ULDC.64 UR4, c[0x0][0x1f0] ;  /* 0x00007c0000047ab9 */ /* 0x000fe40000000a00 */
[----:B------:R-:W-:-:S04]  /*1d670*/  UIMAD UR4, UR7, UR4, URZ ;  /* 0x00000004070472a4 */ /* 0x000fc8000f8e023f */
[----:B------:R-:W-:Y:S01]  /*1d680*/  UIMAD UR4, UR12, UR5, UR4 ;  /* 0x000000050c0472a4 */ /* 0x000fe2000f8e0204 */
[----:B--2---:R-:W-:-:S04]  /*1d690*/  SHF.R.S32.HI R4, RZ, 0x1f, R0 ;  /* 0x0000001fff047819 */ /* 0x004fc80000011400 */
[----:B------:R-:W-:-:S04]  /*1d6a0*/  LEA.HI R4, R4, R0, RZ, 0x3 ;  /* 0x0000000004047211 */ /* 0x000fc800078f18ff */
[----:B------:R-:W-:-:S04]  /*1d6b0*/  SHF.R.S32.HI R12, RZ, 0x3, R4 ;  /* 0x00000003ff0c7819 */ /* 0x000fc80000011404 */
[----:B------:R-:W-:Y:S02]  /*1d6c0*/  SHF.R.S32.HI R13, RZ, 0x1f, R12 ;  /* 0x0000001fff0d7819 */ /* 0x000fe4000001140c */
[----:B---3--:R-:W-:Y:S02]  /*1d6d0*/  SHF.R.S32.HI R0, RZ, 0x1f, R80 ;  /* 0x0000001fff007819 */ /* 0x008fe40000011450 */
[----:B------:R-:W-:-:S04]  /*1d6e0*/  IADD3 R2, P0, R80, UR20, RZ ;  /* 0x0000001450027c10 */ /* 0x000fc8000ff1e0ff */
[----:B------:R-:W-:Y:S01]  /*1d6f0*/  IADD3.X R3, R0, UR8, RZ, P0, !PT ;  /* 0x0000000800037c10 */ /* 0x000fe200087fe4ff */
[----:B------:R-:W-:Y:S01]  /*1d700*/  IMAD.U32 R0, RZ, RZ, UR14 ;  /* 0x0000000eff007e24 */ /* 0x000fe2000f8e00ff */
[----:B------:R-:W-:-:S03]  /*1d710*/  ISETP.GE.AND P0, PT, R5, UR10, PT ;  /* 0x0000000a05007c0c */ /* 0x000fc6000bf06270 */
[----:B-1----:R-:W-:-:S04]  /*1d720*/  IMAD.WIDE.U32 R10, R10, c[0x0][0x1f0], R2 ;  /* 0x00007c000a0a7a25 */ /* 0x002fc800078e0002 */
[----:B------:R-:W-:Y:S01]  /*1d730*/  IMAD.WIDE R6, R0, 0x80, R12 ;  /* 0x0000008000067825 */ /* 0x000fe200078e020c */
[----:B------:R-:W-:-:S05]  /*1d740*/  IADD3 R9, R11, UR4, RZ ;  /* 0x000000040b097c10 */ /* 0x000fca000fffe0ff */
[----:B------:R-:W-:Y:S05]  /*1d750*/  @P0 BRA `(.L_x_572) ;  /* 0x000000b000000947 */ /* 0x000fea0003800000 */
[----:B----4-:R-:W-:Y:S01]  /*1d760*/  IMAD R0, R7, c[0x0][0x1e8], RZ ;  /* 0x00007a0007007a24 */ /* 0x010fe200078e02ff */
[----:B------:R-:W-:Y:S01]  /*1d770*/  ISETP.GE.AND P1, PT, R80, c[0x0][0x220], PT ;  /* 0x0000880050007a0c */ /* 0x000fe20003f26270 */
[----:B------:R-:W-:Y:S01]  /*1d780*/  IMAD.MOV.U32 R8, RZ, RZ, R10 ;  /* 0x000000ffff087224 */ /* 0x000fe200078e000a */
[----:B-----5:R-:W-:Y:S01]  /*1d790*/  ISETP.GE.AND P0, PT, R15, c[0x0][0x220], PT ;  /* 0x000088000f007a0c */ /* 0x020fe20003f06270 */
[C---:B------:R-:W-:Y:S02]  /*1d7a0*/  IMAD R0, R6.reuse, c[0x0][0x1ec], R0 ;  /* 0x00007b0006007a24 */ /* 0x040fe400078e0200 */
[----:B------:R-:W-:-:S05]  /*1d7b0*/  IMAD.WIDE.U32 R4, R6, c[0x0][0x1e8], R8 ;  /* 0x00007a0006047a25 */ /* 0x000fca00078e0008 */
[----:B------:R-:W-:Y:S02]  /*1d7c0*/  IADD3 R0, R5, R0, RZ ;  /* 0x0000000005007210 */ /* 0x000fe40007ffe0ff */
[----:B------:R-:W-:-:S04]  /*1d7d0*/  LEA R2, P2, R4, c[0x0][0x1d0], 0x1 ;  /* 0x0000740004027a11 */ /* 0x000fc800078408ff */
[----:B------:R-:W-:-:S05]  /*1d7e0*/  LEA.HI.X R3, R4, c[0x0][0x1d4], R0, 0x1, P2 ;  /* 0x0000750004037a11 */ /* 0x000fca00010f0c00 */
[----:B------:R1:W-:Y:S04]  /*1d7f0*/  @!P1 STG.E.128 [R2.64], R20 ;  /* 0x0000001402009986 */ /* 0x0003e8000c101d12 */
[----:B------:R1:W-:Y:S02]  /*1d800*/  @!P0 STG.E.128 [R2.64+0x80], R16 ;  /* 0x0000801002008986 */ /* 0x0003e4000c101d12 */
.L_x_572:
[----:B----4-:R-:W-:Y:S05]  /*1d810*/  BSYNC B0 ;  /* 0x0000000000007941 */ /* 0x010fea0003800000 */
.L_x_571:
[----:B------:R-:W-:Y:S01]  /*1d820*/  LEA.HI.SX32 R0, R14, 0x10, 0x1d ;  /* 0x000000100e007811 */ /* 0x000fe200078feaff */
[----:B------:R-:W-:Y:S03]  /*1d830*/  BSSY B0, `(.L_x_573) ;  /* 0x0000011000007945 */ /* 0x000fe60003800000 */
[----:B------:R-:W-:-:S13]  /*1d840*/  ISETP.GE.AND P0, PT, R0, UR10, PT ;  /* 0x0000000a00007c0c */ /* 0x000fda000bf06270 */
[----:B------:R-:W-:Y:S05]  /*1d850*/  @P0 BRA `(.L_x_574) ;  /* 0x000000e000000947 */ /* 0x000fea0003800000 */
[----:B------:R-:W-:Y:S02]  /*1d860*/  IADD3 R0, P0, R6, 0x10, RZ ;  /* 0x0000001006007810 */ /* 0x000fe40007f1e0ff */
[----:B-1----:R-:W-:Y:S02]  /*1d870*/  MOV R3, R9 ;  /* 0x0000000900037202 */ /* 0x002fe40000000f00 */
[----:B------:R-:W-:Y:S01]  /*1d880*/  ISETP.GE.AND P1, PT, R80, c[0x0][0x220], PT ;  /* 0x0000880050007a0c */ /* 0x000fe20003f26270 */
[----:B------:R-:W-:Y:S01]  /*1d890*/  IMAD.X R2, RZ, RZ, R7, P0 ;  /* 0x000000ffff027224 */ /* 0x000fe200000e0607 */
[----:B-----5:R-:W-:-:S03]  /*1d8a0*/  ISETP.GE.AND P0, PT, R15, c[0x0][0x220], PT ;  /* 0x000088000f007a0c */ /* 0x020fc60003f06270 */
[----:B------:R-:W-:Y:S02]  /*1d8b0*/  IMAD R14, R2, c[0x0][0x1e8], RZ ;  /* 0x00007a00020e7a24 */ /* 0x000fe400078e02ff */
[----:B------:R-:W-:-:S04]  /*1d8c0*/  IMAD.MOV.U32 R2, RZ, RZ, R10 ;  /* 0x000000ffff027224 */ /* 0x000fc800078e000a */
[----:B------:R-:W-:-:S04]  /*1d8d0*/  IMAD.WIDE.U32 R4, R0, c[0x0][0x1e8], R2 ;  /* 0x00007a0000047a25 */ /* 0x000fc800078e0002 */
[----:B------:R-:W-:Y:S01]  /*1d8e0*/  IMAD R0, R0, c[0x0][0x1ec], R14 ;  /* 0x00007b0000007a24 */ /* 0x000fe200078e020e */
[----:B------:R-:W-:-:S03]  /*1d8f0*/  LEA R2, P2, R4, c[0x0][0x1d0], 0x1 ;  /* 0x0000740004027a11 */ /* 0x000fc600078408ff */
[----:B------:R-:W-:-:S05]  /*1d900*/  IMAD.IADD R0, R5, 0x1, R0 ;  /* 0x0000000105007824 */ /* 0x000fca00078e0200 */
[----:B------:R-:W-:-:S05]  /*1d910*/  LEA.HI.X R3, R4, c[0x0][0x1d4], R0, 0x1, P2 ;  /* 0x0000750004037a11 */ /* 0x000fca00010f0c00 */
[----:B------:R1:W-:Y:S04]  /*1d920*/  @!P1 STG.E.128 [R2.64], R28 ;  /* 0x0000001c02009986 */ /* 0x0003e8000c101d12 */
[----:B------:R1:W-:Y:S02]  /*1d930*/  @!P0 STG.E.128 [R2.64+0x80], R24 ;  /* 0x0000801802008986 */ /* 0x0003e4000c101d12 */
.L_x_574:
[----:B------:R-:W-:Y:S05]  /*1d940*/  BSYNC B0 ;  /* 0x0000000000007941 */ /* 0x000fea0003800000 */
.L_x_573:
[----:B------:R-:W-:Y:S01]  /*1d950*/  IADD3 R0, R12, 0x20, RZ ;  /* 0x000000200c007810 */ /* 0x000fe20007ffe0ff */
        /* <DEDUP_REMOVED lines=17> */
.L_x_576:
[----:B------:R-:W-:Y:S05]  /*1da70*/  BSYNC B0 ;  /* 0x0000000000007941 */ /* 0x000fea0003800000 */
.L_x_575:
        /* <DEDUP_REMOVED lines=18> */
.L_x_578:
[----:B------:R-:W-:Y:S05]  /*1dba0*/  BSYNC B0 ;  /* 0x0000000000007941 */ /* 0x000fea0003800000 */
.L_x_577:
        /* <DEDUP_REMOVED lines=18> */
.L_x_580:
[----:B------:R-:W-:Y:S05]  /*1dcd0*/  BSYNC B0 ;  /* 0x0000000000007941 */ /* 0x000fea0003800000 */
.L_x_579:
        /* <DEDUP_REMOVED lines=18> */
.L_x_582:
[----:B------:R-:W-:Y:S05]  /*1de00*/  BSYNC B0 ;  /* 0x0000000000007941 */ /* 0x000fea0003800000 */
.L_x_581:
        /* <DEDUP_REMOVED lines=18> */
.L_x_584:
[----:B------:R-:W-:Y:S05]  /*1df30*/  BSYNC B0 ;  /* 0x0000000000007941 */ /* 0x000fea0003800000 */
.L_x_583:
[----:B------:R-:W-:-:S04]  /*1df40*/  IADD3 R0, R12, 0x70, RZ ;  /* 0x000000700c007810 */ /* 0x000fc80007ffe0ff */
[----:B------:R-:W-:-:S13]  /*1df50*/  ISETP.GE.AND P0, PT, R0, UR6, PT ;  /* 0x0000000600007c0c */ /* 0x000fda000bf06270 */
[----:B------:R-:W-:Y:S05]  /*1df60*/  @P0 EXIT ;  /* 0x000000000000094d */ /* 0x000fea0003800000 */
[----:B------:R-:W-:Y:S01]  /*1df70*/  IADD3 R6, P0, R6, 0x70, RZ ;  /* 0x0000007006067810 */ /* 0x000fe20007f1e0ff */
        /* <DEDUP_REMOVED lines=11> */
[----:B-----5:R-:W-:-:S13]  /*1e030*/  ISETP.GE.AND P0, PT, R15, c[0x0][0x220], PT ;  /* 0x000088000f007a0c */ /* 0x020fda0003f06270 */
[----:B------:R-:W-:Y:S05]  /*1e040*/  @P0 EXIT ;  /* 0x000000000000094d */ /* 0x000fea0003800000 */
[----:B------:R-:W-:Y:S01]  /*1e050*/  STG.E.128 [R2.64+0x80], R72 ;  /* 0x0000804802007986 */ /* 0x000fe2000c101d12 */
[----:B------:R-:W-:Y:S05]  /*1e060*/  EXIT ;  /* 0x000000000000794d */ /* 0x000fea0003800000 */
.L_x_585:
        /* <DEDUP_REMOVED lines=9> */
.L_x_2382:


//--------------------- .text._ZN5flash16flash_fwd_kernelI23Flash_fwd_kernel_traitsILi128ELi128ELi64ELi4ELb0ELb0EN7cutlass10bfloat16_tE19Flash_kernel_traitsILi128ELi128ELi64ELi4ES3_EELb0ELb0ELb1ELb0ELb0ELb0ELb1ELb0EEEvNS_16Flash_fwd_paramsE --------------------------
	.section	.text._ZN5flash16flash_fwd_kernelI23Flash_fwd_kernel_traitsILi128ELi128ELi64ELi4ELb0ELb0EN7cutlass10bfloat16_tE19Flash_kernel_traitsILi128ELi128ELi64ELi4ES3_EELb0ELb0ELb1ELb0ELb0ELb0ELb1ELb0EEEvNS_16Flash_fwd_paramsE,"ax",@progbits
	.sectioninfo	@"SHI_REGISTERS=255"
	.align	128
        .global         _ZN5flash16flash_fwd_kernelI23Flash_fwd_kernel_traitsILi128ELi128ELi64ELi4ELb0ELb0EN7cutlass10bfloat16_tE19Flash_kernel_traitsILi128ELi128ELi64ELi4ES3_EELb0ELb0ELb1ELb0ELb0ELb0ELb1ELb0EEEvNS_16Flash_fwd_paramsE
        .type           _ZN5flash16flash_fwd_kernelI23Flash_fwd_kernel_traitsILi128ELi128ELi64ELi4ELb0ELb0EN7cutlass10bfloat16_tE19Flash_kernel_traitsILi128ELi128ELi64ELi4ES3_EELb0ELb0ELb1ELb0ELb0ELb0ELb1ELb0EEEvNS_16Flash_fwd_paramsE,@function
        .size           _ZN5flash16flash_fwd_kernelI23Flash_fwd_kernel_traitsILi128ELi128ELi64ELi4ELb0ELb0EN7cutlass10bfloat16_tE19Flash_kernel_traitsILi128ELi128ELi64ELi4ES3_EELb0ELb0ELb1ELb0ELb0ELb0ELb1ELb0EEEvNS_16Flash_fwd_paramsE,(.L_x_2383 - _ZN5flash16flash_fwd_kernelI23Flash_fwd_kernel_traitsILi128ELi128ELi64ELi4ELb0ELb0EN7cutlass10bfloat16_tE19Flash_kernel_traitsILi128ELi128ELi64ELi4ES3_EELb0ELb0ELb1ELb0ELb0ELb0ELb1ELb0EEEvNS_16Flash_fwd_paramsE)
        .other          _ZN5flash16flash_fwd_kernelI23Flash_fwd_kernel_traitsILi128ELi128ELi64ELi4ELb0ELb0EN7cutlass10bfloat16_tE19Flash_kernel_traitsILi128ELi128ELi64ELi4ES3_EELb0ELb0ELb1ELb0ELb0ELb0ELb1ELb0EEEvNS_16Flash_fwd_paramsE,@"STO_CUDA_ENTRY STV_DEFAULT"
_ZN5flash16flash_fwd_kernelI23Flash_fwd_kernel_traitsILi128ELi128ELi64ELi4ELb0ELb0EN7cutlass10bfloat16_tE19Flash_kernel_traitsILi128ELi128ELi64ELi4ES3_EELb0ELb0ELb1ELb0ELb0ELb0ELb1ELb0EEEvNS_16Flash_fwd_paramsE:
.text._ZN5flash16flash_fwd_kernelI23Flash_fwd_kernel_traitsILi128ELi128ELi64ELi4ELb0ELb0EN7cutlass10bfloat16_tE19Flash_kernel_traitsILi128ELi128ELi64ELi4ES3_EELb0ELb0ELb1ELb0ELb0ELb0ELb1ELb0EEEvNS_16Flash_fwd_paramsE:
        /* <DEDUP_REMOVED lines=56> */
.L_x_586:
[----:B------:R-:W-:Y:S02]  /*0380*/  ULDC UR6, c[0x0][0x218] ;  /* 0x0000860000067ab9 */ /* 0x000fe40000000800 */
.L_x_587:
        /* <DEDUP_REMOVED lines=120> */
.L_x_590:
[----:B------:R-:W-:Y:S05]  /*0b10*/  BSYNC B0 ;  /* 0x0000000000007941 */ /* 0x000fea0003800000 */
.L_x_589:
        /* <DEDUP_REMOVED lines=18> */
.L_x_592:
[----:B------:R-:W-:Y:S05]  /*0c40*/  BSYNC B0 ;  /* 0x0000000000007941 */ /* 0x000fea0003800000 */
.L_x_591:
        /* <DEDUP_REMOVED lines=18> */
.L_x_594:
[----:B------:R-:W-:Y:S05]  /*0d70*/  BSYNC B0 ;  /* 0x0000000000007941 */ /* 0x000fea0003800000 */
.L_x_593:
        /* <DEDUP_REMOVED lines=18> */
.L_x_596:
[----:B------:R-:W-:Y:S05]  /*0ea0*/  BSYNC B0 ;  /* 0x0000000000007941 */ /* 0x000fea0003800000 */
.L_x_595:
        /* <DEDUP_REMOVED lines=18> */
.L_x_598:
[----:B------:R-:W-:Y:S05]  /*0fd0*/  BSYNC B0 ;  /* 0x0000000000007941 */ /* 0x000fea0003800000 */
.L_x_597:
        /* <DEDUP_REMOVED lines=18> */
.L_x_600:
[----:B------:R-:W-:Y:S05]  /*1100*/  BSYNC B0 ;  /* 0x0000000000007941 */ /* 0x000fea0003800000 */
.L_x_599:
        /* <DEDUP_REMOVED lines=18> */
.L_x_602:
[----:B------:R-:W-:Y:S05]  /*1230*/  BSYNC B0 ;  /* 0x0000000000007941 */ /* 0x000fea0003800000 */
.L_x_601:
        /* <DEDUP_REMOVED lines=18> */
.L_x_604:
[----:B------:R-:W-:Y:S05]  /*1360*/  BSYNC B0 ;  /* 0x0000000000007941 */ /* 0x000fea0003800000 */
.L_x_603:
        /* <DEDUP_REMOVED lines=67> */
.L_x_588:
        /* <DEDUP_REMOVED lines=32> */
.L_x_605:
        /* <DEDUP_REMOVED lines=45> */
.L_x_606:
        /* <DEDUP_REMOVED lines=95> */
.L_x_608:
[----:B------:R-:W-:Y:S05]  /*2260*/  BSYNC B0 ;  /* 0x0000000000007941 */ /* 0x000fea0003800000 */
.L_x_607:
        /* <DEDUP_REMOVED lines=29> */
.L_x_610:
[----:B------:R-:W-:Y:S05]  /*2440*/  BSYNC B0 ;  /* 0x0000000000007941 */ /* 0x000fea0003800000 */
.L_x_609:
        /* <DEDUP_REMOVED lines=29> */
.L_x_612:
[----:B------:R-:W-:Y:S05]  /*2620*/  BSYNC B0 ;  /* 0x0000000000007941 */ /* 0x000fea0003800000 */
.L_x_611:
        /* <DEDUP_REMOVED lines=29> */
.L_x_614:
[----:B------:R-:W-:Y:S05]  /*2800*/  BSYNC B0 ;  /* 0x0000000000007941 */ /* 0x000fea0003800000 */
.L_x_613:
        /* <DEDUP_REMOVED lines=29> */
.L_x_616:
[----:B------:R-:W-:Y:S05]  /*29e0*/  BSYNC B0 ;  /* 0x0000000000007941 */ /* 0x000fea0003800000 */
.L_x_615:
        /* <DEDUP_REMOVED lines=29> */
.L_x_618:
[----:B------:R-:W-:Y:S05]  /*2bc0*/  BSYNC B0 ;  /* 0x0000000000007941 */ /* 0x000fea0003800000 */
.L_x_617:
        /* <DEDUP_REMOVED lines=29> */
.L_x_620:
[----:B------:R-:W-:Y:S05]  /*2da0*/  BSYNC B0 ;  /* 0x0000000000007941 */ /* 0x000fea0003800000 */
.L_x_619:
        /* <DEDUP_REMOVED lines=33> */
.L_x_622:
[----:B------:R-:W-:Y:S05]  /*2fc0*/  BSYNC B0 ;  /* 0x0000000000007941 */ /* 0x000fea0003800000 */
.L_x_621:
        /* <DEDUP_REMOVED lines=32> */
.L_x_624:
[----:B------:R-:W-:Y:S05]  /*31d0*/  BSYNC B0 ;  /* 0x0000000000007941 */ /* 0x000fea0003800000 */
.L_x_623:
        /* <DEDUP_REMOVED lines=25> */
.L_x_626:
[----:B------:R-:W-:Y:S05]  /*3370*/  BSYNC B0 ;  /* 0x0000000000007941 */ /* 0x000fea0003800000 */
.L_x_625:
        /* <DEDUP_REMOVED lines=24> */
.L_x_628:
[----:B------:R-:W-:Y:S05]  /*3500*/  BSYNC B0 ;  /* 0x0000000000007941 */ /* 0x000fea0003800000 */
.L_x_627:
        /* <DEDUP_REMOVED lines=29> */
.L_x_630:
[----:B------:R-:W-:Y:S05]  /*36e0*/  BSYNC B0 ;  /* 0x0000000000007941 */ /* 0x000fea0003800000 */
.L_x_629:
        /* <DEDUP_REMOVED lines=39> */
.L_x_632:
[----:B------:R-:W-:Y:S05]  /*3960*/  BSYNC B0 ;  /* 0x0000000000007941 */ /* 0x000fea0003800000 */
.L_x_631:
        /* <DEDUP_REMOVED lines=27> */
.L_x_634:
[----:B------:R-:W-:Y:S05]  /*3b20*/  BSYNC B0 ;  /* 0x0000000000007941 */ /* 0x000fea0003800000 */
.L_x_633:
        /* <DEDUP_REMOVED lines=26> */
.L_x_636:
[----:B------:R-:W-:Y:S05]  /*3cd0*/  BSYNC B0 ;  /* 0x0000000000007941 */ /* 0x000fea0003800000 */
.L_x_635:
        /* <DEDUP_REMOVED lines=28> */
.L_x_638:
[----:B------:R-:W-:Y:S05]  /*3ea0*/  BSYNC B0 ;  /* 0x0000000000007941 */ /* 0x000fea0003800000 */
.L_x_637:
[----:B-1----:R-:W-:Y:S01]  /*3eb0*/  SHF.R.S32.HI R7, RZ, 0x4, R21 ;  /* 0x00000004ff077819 */ /* 0x002fe20000011415 */
[C---:B------:R-:W-:Y:S01]  /*3ec0*/  IMAD.SHL.U32 R6, R22.reuse, 0x40, RZ ;  /* 0x0000004016067824 */ /* 0x040fe200078e00ff */
[----:B------:R-:W-:Y:S01]  /*3ed0*/  R2P PR, R22, 0x6 ;  /* 0x0000000616007804 */ /* 0x000fe20000000000 */
[----:B------:R-:W-:Y:S01]  /*3ee0*/  IMAD.SHL.U32 R3, R23, 0x40, RZ ;  /* 0x0000004017037824 */ /* 0x000fe200078e00ff */
[----:B------:R-:W-:Y:S01]  /*3ef0*/  LEA.HI R0, R21, R7, RZ, 0x1 ;  /* 0x0000000715007211 */ /* 0x000fe200078f08ff */
[----:B------:R-:W-:Y:S01]  /*3f00*/  IMAD.SHL.U32 R8, R24, 0x40, RZ ;  /* 0x0000004018087824 */ /* 0x000fe200078e00ff */
[----:B------:R-:W-:Y:S01]  /*3f10*/  ULDC UR5, c[0x0][0x2e4] ;  /* 0x0000b90000057ab9 */ /* 0x000fe20000000800 */
[----:B------:R-:W-:Y:S01]  /*3f20*/  IMAD.SHL.U32 R5, R14, 0x8, RZ ;  /* 0x000000080e057824 */ /* 0x000fe200078e00ff */
[----:B------:R-:W-:Y:S01]  /*3f30*/  LOP3.LUT R0, R0, 0xfffffffe, RZ, 0xc0, !PT ;  /* 0xfffffffe00007812 */ /* 0x000fe200078ec0ff */
[----:B------:R-:W-:Y:S01]  /*3f40*/  ULDC UR4, c[0x0][0x2e8] ;  /* 0x0000ba0000047ab9 */ /* 0x000fe20000000800 */
[----:B------:R-:W-:Y:S01]  /*3f50*/  LOP3.LUT R3, R3, 0x1c0, RZ, 0xc0, !PT ;  /* 0x000001c003037812 */ /* 0x000fe200078ec0ff */
[----:B------:R-:W-:Y:S01]  /*3f60*/  UIADD3 UR5, UR16, -UR5, -UR17 ;  /* 0x8000000510057290 */ /* 0x000fe2000fffe811 */
[----:B------:R-:W-:Y:S01]  /*3f70*/  LOP3.LUT R146, R8, 0xfffffe00, RZ, 0xc0, !PT ;  /* 0xfffffe0008927812 */ /* 0x000fe200078ec0ff */
[----:B------:R-:W-:Y:S01]  /*3f80*/  IMAD.IADD R7, R7, 0x1, -R0 ;  /* 0x0000000107077824 */ /* 0x000fe200078e0a00 */
[----:B------:R-:W-:Y:S01]  /*3f90*/  LOP3.LUT R0, R6, 0x1c0, RZ, 0xc0, !PT ;  /* 0x000001c006007812 */ /* 0x000fe200078ec0ff */
[----:B------:R-:W0:Y:S01]  /*3fa0*/  LDGDEPBAR ;  /* 0x00000000000079af */ /* 0x000e220000000000 */
[----:B------:R-:W-:Y:S01]  /*3fb0*/  UISETP.GT.AND UP0, UPT, UR23, UR9, UPT ;  /* 0x000000091700728c */ /* 0x000fe2000bf04270 */
[----:B------:R-:W-:Y:S01]  /*3fc0*/  IMAD.SHL.U32 R6, R7, 0x8, RZ ;  /* 0x0000000807067824 */ /* 0x000fe200078e00ff */
[----:B------:R-:W-:-:S02]  /*3fd0*/  LOP3.LUT R8, R0, 0x8, R5, 0xf8, !PT ;  /* 0x0000000800087812 */ /* 0x000fc400078ef805 */
[----:B------:R-:W-:Y:S02]  /*3fe0*/  SHF.R.U32.HI R0, RZ, 0x3, R0 ;  /* 0x00000003ff007819 */ /* 0x000fe40000011600 */
[----:B------:R-:W-:Y:S02]  /*3ff0*/  LOP3.LUT R6, R3, 0x8, R6, 0xf8, !PT ;  /* 0x0000000803067812 */ /* 0x000fe400078ef806 */
[----:B------:R-:W-:Y:S01]  /*4000*/  SHF.R.U32.HI R5, RZ, 0x3, R3 ;  /* 0x00000003ff057819 */ /* 0x000fe20000011603 */
[----:B------:R-:W-:Y:S01]  /*4010*/  IMAD R3, R144, 0x400, R146 ;  /* 0x0000040090037824 */ /* 0x000fe200078e0292 */
[----:B------:R-:W-:Y:S02]  /*4020*/  LOP3.LUT R0, R8, R0, RZ, 0x3c, !PT ;  /* 0x0000000008007212 */ /* 0x000fe400078e3cff */
[----:B------:R-:W-:Y:S02]  /*4030*/  LOP3.LUT R145, R6, R5, RZ, 0x3c, !PT ;  /* 0x0000000506917212 */ /* 0x000fe400078e3cff */
[----:B------:R-:W-:Y:S01]  /*4040*/  LEA R5, R144, UR15, 0x4 ;  /* 0x0000000f90057c11 */ /* 0x000fe2000f8e20ff */
[----:B------:R-:W-:Y:S01]  /*4050*/  IMAD R0, R7, 0x200, R0 ;  /* 0x0000020007007824 */ /* 0x000fe200078e0200 */
[----:B------:R-:W-:Y:S01]  /*4060*/  UIADD3 UR15, UR16, 0x1, -UR17 ;  /* 0x00000001100f7890 */ /* 0x000fe2000fffe811 */
[----:B------:R-:W-:-:S02]  /*4070*/  IMAD.IADD R3, R145, 0x1, R3 ;  /* 0x0000000191037824 */ /* 0x000fc400078e0203 */
[----:B------:R-:W-:Y:S01]  /*4080*/  IMAD.SHL.U32 R224, R0, 0x2, RZ ;  /* 0x0000000200e07824 */ /* 0x000fe200078e00ff */
[----:B------:R-:W-:Y:S01]  /*4090*/  UIADD3 UR4, UR15, UR4, URZ ;  /* 0x000000040f047290 */ /* 0x000fe2000fffe03f */
[----:B------:R-:W-:Y:S01]  /*40a0*/  IMAD.SHL.U32 R231, R3, 0x2, RZ ;  /* 0x0000000203e77824 */ /* 0x000fe200078e00ff */
[----:B------:R-:W-:Y:S02]  /*40b0*/  SHF.R.S32.HI R3, RZ, 0x1f, R144 ;  /* 0x0000001fff037819 */ /* 0x000fe40000011490 */
[----:B--2---:R-:W-:Y:S01]  /*40c0*/  LDSM.16.M88.4 R32, [R224+0x8000] ;  /* 0x00800000e020783b */ /* 0x004fe20000000200 */
[----:B------:R-:W-:Y:S01]  /*40d0*/  IADD3 R0, R224, 0x8000, RZ ;  /* 0x00008000e0007810 */ /* 0x000fe20007ffe0ff */
[----:B------:R-:W-:Y:S01]  /*40e0*/  IMAD R232, R4, 0x2, R231 ;  /* 0x0000000204e87824 */ /* 0x000fe200078e02e7 */
[----:B------:R-:W-:Y:S01]  /*40f0*/  IADD3 R235, R224, 0x8020, RZ ;  /* 0x00008020e0eb7810 */ /* 0x000fe20007ffe0ff */
[----:B------:R-:W1:Y:S01]  /*4100*/  LDSM.16.M88.4 R12, [R231] ;  /* 0x00000000e70c783b */ /* 0x000e620000000200 */
[----:B------:R-:W-:Y:S01]  /*4110*/  @P1 IADD3 R235, R0, -0x20, RZ ;  /* 0xffffffe000eb1810 */ /* 0x000fe20007ffe0ff */
[----:B------:R-:W-:-:S02]  /*4120*/  IMAD.MOV.U32 R0, RZ, RZ, 0x40 ;  /* 0x00000040ff007424 */ /* 0x000fc400078e00ff */
        /* <DEDUP_REMOVED lines=10> */
[C---:B------:R-:W-:Y:S01]  /*41d0*/  IADD3 R239, R235.reuse, 0x2000, RZ ;  /* 0x00002000ebef7810 */ /* 0x040fe20007ffe0ff */
[----:B------:R-:W4:Y:S01]  /*41e0*/  LDSM.16.M88.4 R20, [R224+0x9800] ;  /* 0x00980000e014783b */ /* 0x000f220000000200 */
[----:B------:R-:W-:Y:S01]  /*41f0*/  IMAD.IADD R229, R0, 0x1, R235 ;  /* 0x0000000100e57824 */ /* 0x000fe200078e02eb */
[----:B------:R-:W-:-:S02]  /*4200*/  IADD3 R238, R235, 0x2800, RZ ;  /* 0x00002800ebee7810 */ /* 0x000fc40007ffe0ff */
[----:B------:R-:W-:Y:S01]  /*4210*/  LDSM.16.M88.4 R60, [R235] ;  /* 0x00000000eb3c783b */ /* 0x000fe20000000200 */
[C---:B------:R-:W-:Y:S02]  /*4220*/  IADD3 R237, R235.reuse, 0x3000, RZ ;  /* 0x00003000ebed7810 */ /* 0x040fe40007ffe0ff */
[----:B------:R-:W-:Y:S01]  /*4230*/  IADD3 R236, R235, 0x3800, RZ ;  /* 0x00003800ebec7810 */ /* 0x000fe20007ffe0ff */
[----:B------:R-:W3:Y:S04]  /*4240*/  LDSM.16.M88.4 R16, [R232+0x2000] ;  /* 0x00200000e810783b */ /* 0x000ee80000000200 */
[----:B------:R-:W3:Y:S04]  /*4250*/  LDSM.16.M88.4 R56, [R235+0x800] ;  /* 0x00080000eb38783b */ /* 0x000ee80000000200 */
[----:B------:R-:W3:Y:S04]  /*4260*/  LDSM.16.M88.4 R52, [R235+0x1000] ;  /* 0x00100000eb34783b */ /* 0x000ee80000000200 */
[----:B------:R-:W3:Y:S01]  /*4270*/  LDSM.16.M88.4 R48, [R235+0x1800] ;  /* 0x00180000eb30783b */ /* 0x000ee20000000200 */
[-C--:B-1----:R-:W-:Y:S08]  /*4280*/  HMMA.16816.F32.BF16 R108, R12, R32.reuse, RZ ;  /* 0x000000200c6c723c */ /* 0x082ff000000418ff */
[C---:B--2---:R-:W-:Y:S08]  /*4290*/  HMMA.16816.F32.BF16 R44, R8.reuse, R32, RZ ;  /* 0x00000020082c723c */ /* 0x044ff000000418ff */
[-C--:B------:R-:W-:Y:S08]  /*42a0*/  HMMA.16816.F32.BF16 R68, R8, R34.reuse, RZ ;  /* 0x000000220844723c */ /* 0x080ff000000418ff */
[----:B------:R-:W-:Y:S08]  /*42b0*/  HMMA.16816.F32.BF16 R92, R12, R34, RZ ;  /* 0x000000220c5c723c */ /* 0x000ff000000418ff */
[C---:B-----5:R-:W-:Y:S08]  /*42c0*/  HMMA.16816.F32.BF16 R40, R8.reuse, R28, RZ ;  /* 0x0000001c0828723c */ /* 0x060ff000000418ff */
        /* <DEDUP_REMOVED lines=15> */
[C---:B------:R-:W-:Y:S01]  /*43c0*/  HMMA.16816.F32.BF16 R96, R16.reuse, R60, R44 ;  /* 0x0000003c1060723c */ /* 0x040fe2000004182c */
[----:B------:R-:W2:Y:S07]  /*43d0*/  LDSM.16.M88.4 R44, [R230+0x8000] ;  /* 0x00800000e62c783b */ /* 0x000eae0000000200 */
[C---:B------:R-:W-:Y:S01]  /*43e0*/  HMMA.16816.F32.BF16 R124, R16.reuse, R56, R40 ;  /* 0x00000038107c723c */ /* 0x040fe20000041828 */
[----:B------:R-:W3:Y:S07]  /*43f0*/  LDSM.16.M88.4 R40, [R230+0x8800] ;  /* 0x00880000e628783b */ /* 0x000eee0000000200 */
[C---:B------:R-:W-:Y:S01]  /*4400*/  HMMA.16816.F32.BF16 R120, R16.reuse, R52, R36 ;  /* 0x000000341078723c */ /* 0x040fe20000041824 */
[----:B------:R-:W4:Y:S07]  /*4410*/  LDSM.16.M88.4 R36, [R230+0x9000] ;  /* 0x00900000e624783b */ /* 0x000f2e0000000200 */
[C---:B------:R-:W-:Y:S08]  /*4420*/  HMMA.16816.F32.BF16 R112, R16.reuse, R48, R64 ;  /* 0x000000301070723c */ /* 0x040ff00000041840 */
[----:B------:R-:W-:Y:S08]  /*4430*/  HMMA.16816.F32.BF16 R64, R16, R58, R32 ;  /* 0x0000003a1040723c */ /* 0x000ff00000041820 */
[----:B-1----:R-:W-:Y:S08]  /*4440*/  HMMA.16816.F32.BF16 R32, R8, R60, R108 ;  /* 0x0000003c0820723c */ /* 0x002ff0000004186c */
[----:B------:R-:W-:Y:S08]  /*4450*/  HMMA.16816.F32.BF16 R68, R16, R62, R68 ;  /* 0x0000003e1044723c */ /* 0x000ff00000041844 */
[----:B------:R-:W-:Y:S08]  /*4460*/  HMMA.16816.F32.BF16 R136, R8, R48, R80 ;  /* 0x000000300888723c */ /* 0x000ff00000041850 */
        /* <DEDUP_REMOVED lines=12> */
[-C--:B--2---:R-:W-:Y:S01]  /*4530*/  HMMA.16816.F32.BF16 R52, R24, R44.reuse, R32 ;  /* 0x0000002c1834723c */ /* 0x084fe20000041820 */
[----:B------:R-:W-:Y:S07]  /*4540*/  LDSM.16.M88.4 R32, [R231+0x4000] ;  /* 0x00400000e720783b */ /* 0x000fee0000000200 */
[C---:B------:R-:W-:Y:S08]  /*4550*/  HMMA.16816.F32.BF16 R72, R20.reuse, R44, R96 ;  /* 0x0000002c1448723c */ /* 0x040ff00000041860 */
[C---:B---3--:R-:W-:Y:S01]  /*4560*/  HMMA.16816.F32.BF16 R96, R20.reuse, R42, R64 ;  /* 0x0000002a1460723c */ /* 0x048fe20000041840 */
[----:B------:R-:W2:Y:S07]  /*4570*/  LDSM.16.M88.4 R64, [R229+0x1000] ;  /* 0x00100000e540783b */ /* 0x000eae0000000200 */
[C---:B------:R-:W-:Y:S08]  /*4580*/  HMMA.16816.F32.BF16 R140, R20.reuse, R28, R112 ;  /* 0x0000001c148c723c */ /* 0x040ff00000041870 */
[C---:B------:R-:W-:Y:S01]  /*4590*/  HMMA.16816.F32.BF16 R60, R20.reuse, R46, R68 ;  /* 0x0000002e143c723c */ /* 0x040fe20000041844 */
[----:B------:R-:W3:Y:S07]  /*45a0*/  LDSM.16.M88.4 R68, [R229+0x1800] ;  /* 0x00180000e544783b */ /* 0x000eee0000000200 */
[C---:B------:R-:W-:Y:S08]  /*45b0*/  HMMA.16816.F32.BF16 R56, R20.reuse, R40, R124 ;  /* 0x000000281438723c */ /* 0x040ff0000004187c */
[C---:B----4-:R-:W-:Y:S01]  /*45c0*/  HMMA.16816.F32.BF16 R112, R20.reuse, R38, R76 ;  /* 0x000000261470723c */ /* 0x050fe2000004184c */
[----:B------:R-:W4:Y:S07]  /*45d0*/  LDSM.16.M88.4 R76, [R224+0xa000] ;  /* 0x00a00000e04c783b */ /* 0x000f2e0000000200 */
[C---:B------:R-:W-:Y:S08]  /*45e0*/  HMMA.16816.F32.BF16 R124, R20.reuse, R36, R120 ;  /* 0x00000024147c723c */ /* 0x040ff00000041878 */
[----:B------:R-:W-:Y:S08]  /*45f0*/  HMMA.16816.F32.BF16 R108, R20, R30, R116 ;  /* 0x0000001e146c723c */ /* 0x000ff00000041874 */
[----:B-1----:R-:W-:Y:S01]  /*4600*/  HMMA.16816.F32.BF16 R20, R12, R16, R52 ;  /* 0x000000100c14723c */ /* 0x002fe20000041834 */
        /* <DEDUP_REMOVED lines=15> */
[C---:B------:R-:W-:Y:S01]  /*4700*/  HMMA.16816.F32.BF16 R88, R8.reuse, R18, R60 ;  /* 0x000000120858723c */ /* 0x040fe2000004183c */
[----:B------:R-:W1:Y:S07]  /*4710*/  LDSM.16.M88.4 R60, [R224+0xb000] ;  /* 0x00b00000e03c783b */ /* 0x000e6e0000000200 */
[C---:B--2---:R-:W-:Y:S08]  /*4720*/  HMMA.16816.F32.BF16 R72, R8.reuse, R64, R124 ;  /* 0x000000400848723c */ /* 0x044ff0000004187c */
[C---:B------:R-:W-:Y:S08]  /*4730*/  HMMA.16816.F32.BF16 R80, R8.reuse, R50, R96 ;  /* 0x000000320850723c */ /* 0x040ff00000041860 */
[C---:B------:R-:W-:Y:S08]  /*4740*/  HMMA.16816.F32.BF16 R112, R8.reuse, R66, R112 ;  /* 0x000000420870723c */ /* 0x040ff00000041870 */
[C---:B---3--:R-:W-:Y:S08]  /*4750*/  HMMA.16816.F32.BF16 R124, R8.reuse, R68, R140 ;  /* 0x00000044087c723c */ /* 0x048ff0000004188c */
[----:B------:R-:W-:Y:S08]  /*4760*/  HMMA.16816.F32.BF16 R108, R8, R70, R108 ;  /* 0x00000046086c723c */ /* 0x000ff0000004186c */
[----:B----4-:R-:W-:Y:S01]  /*4770*/  HMMA.16816.F32.BF16 R8, R32, R76, R20 ;  /* 0x0000004c2008723c */ /* 0x010fe20000041814 */
[----:B------:R-:W2:Y:S07]  /*4780*/  LDSM.16.M88.4 R20, [R232+0x6000] ;  /* 0x00600000e814783b */ /* 0x000eae0000000200 */
[C---:B------:R-:W-:Y:S01]  /*4790*/  HMMA.16816.F32.BF16 R96, R12.reuse, R18, R44 ;  /* 0x000000120c60723c */ /* 0x040fe2000004182c */
[----:B------:R-:W3:Y:S04]  /*47a0*/  LDSM.16.M88.4 R44, [R230+0xa000] ;  /* 0x00a00000e62c783b */ /* 0x000ee80000000200 */
[----:B------:R-:W4:Y:S03]  /*47b0*/  LDSM.16.M88.4 R16, [R234+0x6000] ;  /* 0x00600000ea10783b */ /* 0x000f260000000200 */
[C---:B------:R-:W-:Y:S08]  /*47c0*/  HMMA.16816.F32.BF16 R100, R12.reuse, R64, R100 ;  /* 0x000000400c64723c */ /* 0x040ff00000041864 */
[----:B------:R-:W-:Y:S08]  /*47d0*/  HMMA.16816.F32.BF16 R128, R12, R66, R128 ;  /* 0x000000420c80723c */ /* 0x000ff00000041880 */
[----:B-1----:R-:W-:Y:S08]  /*47e0*/  HMMA.16816.F32.BF16 R64, R24, R76, R116 ;  /* 0x0000004c1840723c */ /* 0x002ff00000041874 */
[----:B-----5:R-:W-:Y:S08]  /*47f0*/  HMMA.16816.F32.BF16 R8, R28, R56, R8 ;  /* 0x000000381c08723c */ /* 0x020ff00000041808 */
[C---:B------:R-:W-:Y:S08]  /*4800*/  HMMA.16816.F32.BF16 R104, R12.reuse, R48, R104 ;  /* 0x000000300c68723c */ /* 0x040ff00000041868 */
[C---:B------:R-:W-:Y:S01]  /*4810*/  HMMA.16816.F32.BF16 R92, R12.reuse, R50, R92 ;  /* 0x000000320c5c723c */ /* 0x040fe2000004185c */
[----:B------:R-:W-:Y:S07]  /*4820*/  LDSM.16.M88.4 R48, [R229+0x2000] ;  /* 0x00200000e530783b */ /* 0x000fee0000000200 */
[C---:B------:R-:W-:Y:S08]  /*4830*/  HMMA.16816.F32.BF16 R132, R12.reuse, R68, R132 ;  /* 0x000000440c84723c */ /* 0x040ff00000041884 */
[----:B------:R-:W-:Y:S01]  /*4840*/  HMMA.16816.F32.BF16 R120, R12, R70, R120 ;  /* 0x000000460c78723c */ /* 0x000fe20000041878 */
[----:B------:R-:W1:Y:S07]  /*4850*/  LDSM.16.M88.4 R12, [R233+0x4000] ;  /* 0x00400000e90c783b */ /* 0x000e6e0000000200 */
[C---:B------:R-:W-:Y:S08]  /*4860*/  HMMA.16816.F32.BF16 R88, R24.reuse, R78, R88 ;  /* 0x0000004e1858723c */ /* 0x040ff00000041858 */
[----:B------:R-:W-:Y:S08]  /*4870*/  HMMA.16816.F32.BF16 R140, R24, R60, R72 ;  /* 0x0000003c188c723c */ /* 0x000ff00000041848 */
[----:B------:R-:W-:Y:S08]  /*4880*/  HMMA.16816.F32.BF16 R72, R32, R78, R96 ;  /* 0x0000004e2048723c */ /* 0x000ff00000041860 */
[----:B--2---:R-:W-:Y:S08]  /*4890*/  HMMA.16816.F32.BF16 R68, R20, R56, R64 ;  /* 0x000000381444723c */ /* 0x004ff00000041840 */
[----:B---3--:R-:W-:Y:S01]  /*48a0*/  HMMA.16816.F32.BF16 R64, R36, R44, R8 ;  /* 0x0000002c2440723c */ /* 0x008fe20000041808 */
[----:B------:R-:W2:Y:S07]  /*48b0*/  LDSM.16.M88.4 R8, [R233+0x6000] ;  /* 0x00600000e908783b */ /* 0x000eae0000000200 */
[C---:B------:R-:W-:Y:S08]  /*48c0*/  HMMA.16816.F32.BF16 R116, R24.reuse, R52, R84 ;  /* 0x000000341874723c */ /* 0x040ff00000041854 */
[C---:B------:R-:W-:Y:S08]  /*48d0*/  HMMA.16816.F32.BF16 R136, R24.reuse, R54, R80 ;  /* 0x000000361888723c */ /* 0x040ff00000041850 */
[C---:B------:R-:W-:Y:S08]  /*48e0*/  HMMA.16816.F32.BF16 R112, R24.reuse, R62, R112 ;  /* 0x0000003e1870723c */ /* 0x040ff00000041870 */
[C---:B------:R-:W-:Y:S08]  /*48f0*/  HMMA.16816.F32.BF16 R124, R24.reuse, R40, R124 ;  /* 0x00000028187c723c */ /* 0x040ff0000004187c */
[----:B------:R-:W-:Y:S08]  /*4900*/  HMMA.16816.F32.BF16 R108, R24, R42, R108 ;  /* 0x0000002a186c723c */ /* 0x000ff0000004186c */
[----:B------:R-:W-:Y:S08]  /*4910*/  HMMA.16816.F32.BF16 R24, R20, R58, R88 ;  /* 0x0000003a1418723c */ /* 0x000ff00000041858 */
[C---:B------:R-:W-:Y:S08]  /*4920*/  HMMA.16816.F32.BF16 R80, R32.reuse, R52, R104 ;  /* 0x000000342050723c */ /* 0x040ff00000041868 */
[----:B------:R-:W-:Y:S01]  /*4930*/  HMMA.16816.F32.BF16 R92, R32, R54, R92 ;  /* 0x00000036205c723c */ /* 0x000fe2000004185c */
[----:B------:R-:W3:Y:S07]  /*4940*/  LDSM.16.M88.4 R52, [R235+0x2800] ;  /* 0x00280000eb34783b */ /* 0x000eee0000000200 */
[----:B------:R-:W-:Y:S08]  /*4950*/  HMMA.16816.F32.BF16 R72, R28, R58, R72 ;  /* 0x0000003a1c48723c */ /* 0x000ff00000041848 */
[----:B----4-:R-:W-:Y:S08]  /*4960*/  HMMA.16816.F32.BF16 R68, R16, R44, R68 ;  /* 0x0000002c1044723c */ /* 0x010ff00000041844 */
[----:B-1----:R-:W-:Y:S08]  /*4970*/  HMMA.16816.F32.BF16 R76, R12, R48, R64 ;  /* 0x000000300c4c723c */ /* 0x002ff00000041840 */
[-C--:B------:R-:W-:Y:S01]  /*4980*/  HMMA.16816.F32.BF16 R56, R16, R46.reuse, R24 ;  /* 0x0000002e1038723c */ /* 0x080fe20000041818 */
[----:B------:R-:W1:Y:S07]  /*4990*/  LDSM.16.M88.4 R24, [R230+0xa800] ;  /* 0x00a80000e618783b */ /* 0x000e6e0000000200 */
[----:B------:R-:W-:Y:S08]  /*49a0*/  HMMA.16816.F32.BF16 R44, R36, R46, R72 ;  /* 0x0000002e242c723c */ /* 0x000ff00000041848 */
[----:B------:R-:W-:Y:S01]  /*49b0*/  HMMA.16816.F32.BF16 R100, R32, R60, R100 ;  /* 0x0000003c2064723c */ /* 0x000fe20000041864 */
[----:B------:R-:W-:-:S07]  /*49c0*/  FMUL.FTZ R0, R76, c[0x0][0x2ec] ;  /* 0x0000bb004c007a20 */ /* 0x000fce0000410000 */
[----:B------:R-:W-:Y:S01]  /*49d0*/  HMMA.16816.F32.BF16 R84, R32, R62, R128 ;  /* 0x0000003e2054723c */ /* 0x000fe20000041880 */
[----:B------:R4:W5:Y:S07]  /*49e0*/  MUFU.TANH R129, R0 ;  /* 0x0000000000817308 */ /* 0x00096e0000002400 */
[----:B--2---:R-:W-:Y:S08]  /*49f0*/  HMMA.16816.F32.BF16 R60, R8, R48, R68 ;  /* 0x00000030083c723c */ /* 0x004ff00000041844 */
[----:B------:R-:W-:Y:S01]  /*4a00*/  HMMA.16816.F32.BF16 R88, R32, R40, R132 ;  /* 0x000000282058723c */ /* 0x000fe20000041884 */
[----:B----4-:R-:W-:-:S04]  /*4a10*/  FMUL.FTZ R0, R77, c[0x0][0x2ec] ;  /* 0x0000bb004d007a20 */ /* 0x010fc80000410000 */
[----:B------:R2:W-:Y:S03]  /*4a20*/  MUFU.TANH R128, R0 ;  /* 0x0000000000807308 */ /* 0x0005e60000002400 */
[----:B------:R-:W-:Y:S01]  /*4a30*/  HMMA.16816.F32.BF16 R120, R32, R42, R120 ;  /* 0x0000002a2078723c */ /* 0x000fe20000041878 */
[----:B------:R-:W4:Y:S04]  /*4a40*/  LDSM.16.M88.4 R40, [R235+0x3000] ;  /* 0x00300000eb28783b */ /* 0x000f280000000200 */
[----:B------:R-:W4:Y:S03]  /*4a50*/  LDSM.16.M88.4 R32, [R235+0x3800] ;  /* 0x00380000eb20783b */ /* 0x000f260000000200 */
[----:B---3--:R-:W-:Y:S01]  /*4a60*/  HMMA.16816.F32.BF16 R64, R28, R52, R80 ;  /* 0x000000341c40723c */ /* 0x008fe20000041850 */
[----:B--2---:R-:W-:-:S07]  /*4a70*/  FMUL.FTZ R0, R78, c[0x0][0x2ec] ;  /* 0x0000bb004e007a20 */ /* 0x004fce0000410000 */
[----:B------:R-:W-:Y:S01]  /*4a80*/  HMMA.16816.F32.BF16 R68, R20, R52, R116 ;  /* 0x000000341444723c */ /* 0x000fe20000041874 */
[----:B------:R2:W3:Y:S07]  /*4a90*/  MUFU.TANH R118, R0 ;  /* 0x0000000000767308 */ /* 0x0004ee0000002400 */
[-C--:B------:R-:W-:Y:S08]  /*4aa0*/  HMMA.16816.F32.BF16 R72, R8, R50.reuse, R56 ;  /* 0x000000320848723c */ /* 0x080ff00000041838 */
[----:B------:R-:W-:Y:S01]  /*4ab0*/  HMMA.16816.F32.BF16 R48, R12, R50, R44 ;  /* 0x000000320c30723c */ /* 0x000fe2000004182c */
[----:B--2---:R-:W-:Y:S01]  /*4ac0*/  FMUL.FTZ R0, R79, c[0x0][0x2ec] ;  /* 0x0000bb004f007a20 */ /* 0x004fe20000410000 */
[----:B------:R-:W2:Y:S03]  /*4ad0*/  LDSM.16.M88.4 R44, [R229+0x2800] ;  /* 0x00280000e52c783b */ /* 0x000ea60000000200 */
[----:B------:R3:W-:Y:S03]  /*4ae0*/  MUFU.TANH R119, R0 ;  /* 0x0000000000777308 */ /* 0x0007e60000002400 */
[----:B-1----:R-:W-:Y:S08]  /*4af0*/  HMMA.16816.F32.BF16 R56, R36, R24, R64 ;  /* 0x000000182438723c */ /* 0x002ff00000041840 */
[----:B----4-:R-:W-:Y:S01]  /*4b00*/  HMMA.16816.F32.BF16 R96, R20, R42, R112 ;  /* 0x0000002a1460723c */ /* 0x010fe20000041870 */
[----:B---3--:R-:W-:-:S07]  /*4b10*/  FMUL.FTZ R0, R60, c[0x0][0x2ec] ;  /* 0x0000bb003c007a20 */ /* 0x008fce0000410000 */
[C---:B------:R-:W-:Y:S01]  /*4b20*/  HMMA.16816.F32.BF16 R76, R20.reuse, R54, R136 ;  /* 0x00000036144c723c */ /* 0x040fe20000041888 */
[----:B------:R1:W3:Y:S07]  /*4b30*/  MUFU.TANH R116, R0 ;  /* 0x0000000000747308 */ /* 0x0002ee0000002400 */
[C---:B------:R-:W-:Y:S08]  /*4b40*/  HMMA.16816.F32.BF16 R80, R20.reuse, R40, R140 ;  /* 0x000000281450723c */ /* 0x040ff0000004188c */
[----:B------:R-:W-:Y:S01]  /*4b50*/  HMMA.16816.F32.BF16 R124, R20, R32, R124 ;  /* 0x00000020147c723c */ /* 0x000fe2000004187c */
[----:B-1----:R-:W-:-:S04]  /*4b60*/  FMUL.FTZ R0, R61, c[0x0][0x2ec] ;  /* 0x0000bb003d007a20 */ /* 0x002fc80000410000 */
[----:B------:R1:W-:Y:S03]  /*4b70*/  MUFU.TANH R117, R0 ;  /* 0x0000000000757308 */ /* 0x0003e60000002400 */
[----:B------:R-:W-:Y:S08]  /*4b80*/  HMMA.16816.F32.BF16 R108, R20, R34, R108 ;  /* 0x00000022146c723c */ /* 0x000ff0000004186c */
[----:B------:R-:W-:Y:S01]  /*4b90*/  HMMA.16816.F32.BF16 R20, R16, R24, R68 ;  /* 0x000000181014723c */ /* 0x000fe20000041844 */
[----:B-1----:R-:W-:-:S07]  /*4ba0*/  FMUL.FTZ R0, R62, c[0x0][0x2ec] ;  /* 0x0000bb003e007a20 */ /* 0x002fce0000410000 */
[C---:B------:R-:W-:Y:S01]  /*4bb0*/  HMMA.16816.F32.BF16 R84, R28.reuse, R42, R84 ;  /* 0x0000002a1c54723c */ /* 0x040fe20000041854 */
[----:B------:R1:W4:Y:S07]  /*4bc0*/  MUFU.TANH R107, R0 ;  /* 0x00000000006b7308 */ /* 0x00032e0000002400 */
[C---:B------:R-:W-:Y:S08]  /*4bd0*/  HMMA.16816.F32.BF16 R88, R28.reuse, R32, R88 ;  /* 0x000000201c58723c */ /* 0x040ff00000041858 */
[----:B------:R-:W-:Y:S01]  /*4be0*/  HMMA.16816.F32.BF16 R120, R28, R34, R120 ;  /* 0x000000221c78723c */ /* 0x000fe20000041878 */
[----:B-1----:R-:W-:-:S04]  /*4bf0*/  FMUL.FTZ R0, R63, c[0x0][0x2ec] ;  /* 0x0000bb003f007a20 */ /* 0x002fc80000410000 */
[----:B------:R1:W-:Y:S03]  /*4c00*/  MUFU.TANH R113, R0 ;  /* 0x0000000000717308 */ /* 0x0003e60000002400 */
[----:B------:R-:W-:Y:S08]  /*4c10*/  HMMA.16816.F32.BF16 R60, R28, R54, R92 ;  /* 0x000000361c3c723c */ /* 0x000ff0000004185c */
[----:B--2---:R-:W-:Y:S01]  /*4c20*/  HMMA.16816.F32.BF16 R52, R12, R44, R56 ;  /* 0x0000002c0c34723c */ /* 0x004fe20000041838 */
[----:B-1----:R-:W-:-:S07]  /*4c30*/  FMUL.FTZ R0, R48, c[0x0][0x2ec] ;  /* 0x0000bb0030007a20 */ /* 0x002fce0000410000 */
[----:B------:R-:W-:Y:S01]  /*4c40*/  HMMA.16816.F32.BF16 R56, R28, R40, R100 ;  /* 0x000000281c38723c */ /* 0x000fe20000041864 */
[----:B------:R1:W-:Y:S01]  /*4c50*/  MUFU.TANH R112, R0 ;  /* 0x0000000000707308 */ /* 0x0003e20000002400 */
[----:B------:R-:W2:Y:S06]  /*4c60*/  LDSM.16.M88.4 R40, [R230+0xb000] ;  /* 0x00b00000e628783b */ /* 0x000eac0000000200 */
[----:B------:R-:W-:Y:S01]  /*4c70*/  HMMA.16816.F32.BF16 R28, R16, R26, R76 ;  /* 0x0000001a101c723c */ /* 0x000fe2000004184c */
[----:B-1----:R-:W-:-:S04]  /*4c80*/  FMUL.FTZ R0, R49, c[0x0][0x2ec] ;  /* 0x0000bb0031007a20 */ /* 0x002fc80000410000 */
[----:B------:R1:W-:Y:S11]  /*4c90*/  MUFU.TANH R114, R0 ;  /* 0x0000000000727308 */ /* 0x0003f60000002400 */
[----:B------:R-:W-:Y:S08]  /*4ca0*/  @!UPT UIADD3 URZ, URZ, URZ, URZ ;  /* 0x0000003f3f3ff290 */ /* 0x000ff0000fffe03f */
[----:B------:R-:W-:Y:S01]  /*4cb0*/  HMMA.16816.F32.BF16 R28, R8, R46, R28 ;  /* 0x0000002e081c723c */ /* 0x000fe2000004181c */
[----:B-1----:R-:W-:-:S04]  /*4cc0*/  FMUL.FTZ R0, R50, c[0x0][0x2ec] ;  /* 0x0000bb0032007a20 */ /* 0x002fc80000410000 */
[----:B------:R1:W1:Y:S03]  /*4cd0*/  MUFU.TANH R105, R0 ;  /* 0x0000000000697308 */ /* 0x0002660000002400 */
[-C--:B--2---:R-:W-:Y:S08]  /*4ce0*/  HMMA.16816.F32.BF16 R56, R36, R40.reuse, R56 ;  /* 0x000000282438723c */ /* 0x084ff00000041838 */
[----:B------:R-:W-:Y:S01]  /*4cf0*/  HMMA.16816.F32.BF16 R32, R16, R40, R80 ;  /* 0x000000281020723c */ /* 0x000fe20000041850 */
[----:B-1----:R-:W-:-:S07]  /*4d00*/  FMUL.FTZ R0, R51, c[0x0][0x2ec] ;  /* 0x0000bb0033007a20 */ /* 0x002fce0000410000 */
[----:B------:R-:W-:Y:S01]  /*4d10*/  HMMA.16816.F32.BF16 R48, R8, R44, R20 ;  /* 0x0000002c0830723c */ /* 0x000fe20000041814 */
[----:B------:R1:W-:Y:S07]  /*4d20*/  MUFU.TANH R106, R0 ;  /* 0x00000000006a7308 */ /* 0x0003ee0000002400 */
[----:B------:R-:W-:Y:S01]  /*4d30*/  HMMA.16816.F32.BF16 R20, R36, R26, R60 ;  /* 0x0000001a2414723c */ /* 0x000fe2000004183c */
[----:B-1----:R-:W-:-:S04]  /*4d40*/  FMUL.FTZ R0, R72, c[0x0][0x2ec] ;  /* 0x0000bb0048007a20 */ /* 0x002fc80000410000 */
[----:B------:R1:W-:Y:S11]  /*4d50*/  MUFU.TANH R104, R0 ;  /* 0x0000000000687308 */ /* 0x0003f60000002400 */
[----:B------:R-:W-:Y:S08]  /*4d60*/  @!UPT UIADD3 URZ, URZ, URZ, URZ ;  /* 0x0000003f3f3ff290 */ /* 0x000ff0000fffe03f */
[----:B------:R-:W-:Y:S01]  /*4d70*/  HMMA.16816.F32.BF16 R24, R12, R46, R20 ;  /* 0x0000002e0c18723c */ /* 0x000fe20000041814 */
[----:B------:R-:W2:Y:S01]  /*4d80*/  LDSM.16.M88.4 R20, [R229+0x3000] ;  /* 0x00300000e514783b */ /* 0x000ea20000000200 */
[----:B-1----:R-:W-:-:S04]  /*4d90*/  FMUL.FTZ R0, R73, c[0x0][0x2ec] ;  /* 0x0000bb0049007a20 */ /* 0x002fc80000410000 */
[----:B------:R1:W-:Y:S11]  /*4da0*/  MUFU.TANH R102, R0 ;  /* 0x0000000000667308 */ /* 0x0003f60000002400 */
[----:B------:R-:W-:Y:S07]  /*4db0*/  @!UPT UIADD3 URZ, URZ, URZ, URZ ;  /* 0x0000003f3f3ff290 */ /* 0x000fee000fffe03f */
[----:B------:R-:W-:Y:S02]  /*4dc0*/  FMUL.FTZ R26, R26, c[0x0][0x2ec] ;  /* 0x0000bb001a1a7a20 */ /* 0x000fe40000410000 */
[----:B-1----:R-:W-:Y:S02]  /*4dd0*/  FMUL.FTZ R0, R74, c[0x0][0x2ec] ;  /* 0x0000bb004a007a20 */ /* 0x002fe40000410000 */
[----:B------:R-:W-:Y:S01]  /*4de0*/  MUFU.TANH R94, R26 ;  /* 0x0000001a005e7308 */ /* 0x000fe20000002400 */
[----:B------:R-:W-:-:S07]  /*4df0*/  FMUL.FTZ R27, R27, c[0x0][0x2ec] ;  /* 0x0000bb001b1b7a20 */ /* 0x000fce0000410000 */
[----:B------:R1:W1:Y:S01]  /*4e00*/  MUFU.TANH R68, R0 ;  /* 0x0000000000447308 */ /* 0x0002620000002400 */
[----:B--2---:R-:W-:Y:S07]  /*4e10*/  HMMA.16816.F32.BF16 R32, R8, R20, R32 ;  /* 0x000000140820723c */ /* 0x004fee0000041820 */
[----:B------:R-:W-:Y:S01]  /*4e20*/  MUFU.TANH R95, R27 ;  /* 0x0000001b005f7308 */ /* 0x000fe20000002400 */
[----:B-1----:R-:W-:-:S07]  /*4e30*/  FMUL.FTZ R0, R75, c[0x0][0x2ec] ;  /* 0x0000bb004b007a20 */ /* 0x002fce0000410000 */
[----:B------:R1:W-:Y:S02]  /*4e40*/  MUFU.TANH R73, R0 ;  /* 0x0000000000497308 */ /* 0x0003e40000002400 */
[----:B-1----:R-:W-:-:S06]  /*4e50*/  FMUL.FTZ R0, R52, c[0x0][0x2ec] ;  /* 0x0000bb0034007a20 */ /* 0x002fcc0000410000 */
[----:B------:R1:W-:Y:S02]  /*4e60*/  MUFU.TANH R45, R0 ;  /* 0x00000000002d7308 */ /* 0x0003e40000002400 */
[----:B-1----:R-:W-:-:S06]  /*4e70*/  FMUL.FTZ R0, R53, c[0x0][0x2ec] ;  /* 0x0000bb0035007a20 */ /* 0x002fcc0000410000 */
[----:B------:R1:W-:Y:S02]  /*4e80*/  MUFU.TANH R101, R0 ;  /* 0x0000000000657308 */ /* 0x0003e40000002400 */
[----:B-1----:R-:W-:-:S06]  /*4e90*/  FMUL.FTZ R0, R54, c[0x0][0x2ec] ;  /* 0x0000bb0036007a20 */ /* 0x002fcc0000410000 */
[----:B------:R1:W2:Y:S02]  /*4ea0*/  MUFU.TANH R44, R0 ;  /* 0x00000000002c7308 */ /* 0x0002a40000002400 */
[----:B-1----:R-:W-:-:S06]  /*4eb0*/  FMUL.FTZ R0, R55, c[0x0][0x2ec] ;  /* 0x0000bb0037007a20 */ /* 0x002fcc0000410000 */
[----:B------:R1:W-:Y:S02]  /*4ec0*/  MUFU.TANH R70, R0 ;  /* 0x0000000000467308 */ /* 0x0003e40000002400 */
[----:B-1----:R-:W-:-:S06]  /*4ed0*/  FMUL.FTZ R0, R48, c[0x0][0x2ec] ;  /* 0x0000bb0030007a20 */ /* 0x002fcc0000410000 */
[----:B------:R1:W-:Y:S02]  /*4ee0*/  MUFU.TANH R54, R0 ;  /* 0x0000000000367308 */ /* 0x0003e40000002400 */
[----:B-1----:R-:W-:-:S06]  /*4ef0*/  FMUL.FTZ R0, R49, c[0x0][0x2ec] ;  /* 0x0000bb0031007a20 */ /* 0x002fcc0000410000 */
[----:B------:R1:W-:Y:S02]  /*4f00*/  MUFU.TANH R53, R0 ;  /* 0x0000000000357308 */ /* 0x0003e40000002400 */
[----:B-1----:R-:W-:-:S06]  /*4f10*/  FMUL.FTZ R0, R50, c[0x0][0x2ec] ;  /* 0x0000bb0032007a20 */ /* 0x002fcc0000410000 */
[----:B------:R1:W1:Y:S02]  /*4f20*/  MUFU.TANH R60, R0 ;  /* 0x00000000003c7308 */ /* 0x0002640000002400 */
[----:B-1----:R-:W-:Y:S01]  /*4f30*/  LEA.HI R0, R3, R144, RZ, 0x2 ;  /* 0x0000009003007211 */ /* 0x002fe200078f10ff */
[----:B------:R-:W-:-:S03]  /*4f40*/  FMUL.FTZ R3, R51, c[0x0][0x2ec] ;  /* 0x0000bb0033037a20 */ /* 0x000fc60000410000 */
[----:B------:R-:W-:Y:S02]  /*4f50*/  LOP3.LUT R0, R0, 0xfffffffc, RZ, 0xc0, !PT ;  /* 0xfffffffc00007812 */ /* 0x000fe400078ec0ff */
[----:B------:R1:W-:Y:S02]  /*4f60*/  MUFU.TANH R67, R3 ;  /* 0x0000000300437308 */ /* 0x0003e40000002400 */
[----:B-1----:R-:W-:Y:S02]  /*4f70*/  IMAD.IADD R3, R147, 0x1, R5 ;  /* 0x0000000193037824 */ /* 0x002fe400078e0205 */
[----:B------:R-:W-:Y:S02]  /*4f80*/  IMAD.IADD R5, R144, 0x1, -R0 ;  /* 0x0000000190057824 */ /* 0x000fe400078e0a00 */
[----:B------:R-:W-:Y:S01]  /*4f90*/  FMUL.FTZ R0, R24, c[0x0][0x2ec] ;  /* 0x0000bb0018007a20 */ /* 0x000fe20000410000 */
[C---:B------:R-:W-:Y:S02]  /*4fa0*/  IADD3 R24, R3.reuse, UR5, RZ ;  /* 0x0000000503187c10 */ /* 0x040fe4000fffe0ff */
[----:B------:R1:W-:Y:S01]  /*4fb0*/  STL [R1+0x84], R5 ;  /* 0x0000840501007387 */ /* 0x0003e20000100800 */
[C---:B------:R-:W-:Y:S01]  /*4fc0*/  IADD3 R7, R3.reuse, 0x8, RZ ;  /* 0x0000000803077810 */ /* 0x040fe20007ffe0ff */
[----:B------:R2:W1:Y:S01]  /*4fd0*/  MUFU.TANH R71, R0 ;  /* 0x0000000000477308 */ /* 0x0004620000002400 */
[----:B------:R-:W-:-:S02]  /*4fe0*/  IADD3 R6, R3, 0x40, RZ ;  /* 0x0000004003067810 */ /* 0x000fc40007ffe0ff */
[----:B------:R-:W-:Y:S02]  /*4ff0*/  IMNMX R247, RZ, R24, !PT ;  /* 0x00000018fff77217 */ /* 0x000fe40007800200 */
[C---:B------:R-:W-:Y:S02]  /*5000*/  IADD3 R24, R7.reuse, UR5, RZ ;  /* 0x0000000507187c10 */ /* 0x040fe4000fffe0ff */
[----:B------:R-:W-:Y:S02]  /*5010*/  IADD3 R7, R7, UR4, RZ ;  /* 0x0000000407077c10 */ /* 0x000fe4000fffe0ff */
[----:B------:R-:W-:Y:S02]  /*5020*/  IMNMX R246, RZ, R24, !PT ;  /* 0x00000018fff67217 */ /* 0x000fe40007800200 */
[----:B------:R-:W-:Y:S01]  /*5030*/  IMNMX R250, R7, UR16, PT ;  /* 0x0000001007fa7c17 */ /* 0x000fe2000b800200 */
[----:B------:R-:W-:Y:S02]  /*5040*/  FMUL.FTZ R7, R28, c[0x0][0x2ec] ;  /* 0x0000bb001c077a20 */ /* 0x000fe40000410000 */
[----:B--2---:R-:W-:-:S02]  /*5050*/  IMAD.U32 R0, RZ, RZ, UR23 ;  /* 0x00000017ff007e24 */ /* 0x004fc4000f8e00ff */
[----:B------:R-:W2:Y:S02]  /*5060*/  MUFU.TANH R65, R7 ;  /* 0x0000000700417308 */ /* 0x000ea40000002400 */
[----:B------:R-:W-:Y:S02]  /*5070*/  IMAD R0, R0, 0x40, R152 ;  /* 0x0000004000007824 */ /* 0x000fe400078e0298 */
[----:B-1----:R-:W-:Y:S01]  /*5080*/  FMUL.FTZ R5, R25, c[0x0][0x2ec] ;  /* 0x0000bb0019057a20 */ /* 0x002fe20000410000 */
[----:B------:R-:W-:Y:S02]  /*5090*/  IADD3 R25, R3, UR4, RZ ;  /* 0x0000000403197c10 */ /* 0x000fe4000fffe0ff */
[----:B------:R-:W-:Y:S01]  /*50a0*/  ISETP.GE.AND P4, PT, R0, R250, PT ;  /* 0x000000fa0000720c */ /* 0x000fe20003f86270 */
[----:B------:R1:W-:Y:S01]  /*50b0*/  MUFU.TANH R100, R5 ;  /* 0x0000000500647308 */ /* 0x0003e20000002400 */
[----:B------:R-:W-:Y:S02]  /*50c0*/  IMNMX R251, R25, UR16, PT ;  /* 0x0000001019fb7c17 */ /* 0x000fe4000b800200 */
[----:B------:R-:W-:-:S02]  /*50d0*/  IADD3 R25, R6, UR5, RZ ;  /* 0x0000000506197c10 */ /* 0x000fc4000fffe0ff */
[----:B------:R-:W-:Y:S02]  /*50e0*/  ISETP.GE.AND P1, PT, R0, R251, PT ;  /* 0x000000fb0000720c */ /* 0x000fe40003f26270 */
[----:B------:R-:W-:Y:S02]  /*50f0*/  IMNMX R245, RZ, R25, !PT ;  /* 0x00000019fff57217 */ /* 0x000fe40007800200 */
[----:B------:R-:W-:Y:S02]  /*5100*/  IADD3 R6, R6, UR4, RZ ;  /* 0x0000000406067c10 */ /* 0x000fe4000fffe0ff */
[C---:B------:R-:W-:Y:S02]  /*5110*/  ISETP.LT.OR P1, PT, R0.reuse, R247, P1 ;  /* 0x000000f70000720c */ /* 0x040fe40000f21670 */
[----:B------:R-:W-:Y:S02]  /*5120*/  ISETP.LT.OR P4, PT, R0, R246, P4 ;  /* 0x000000f60000720c */ /* 0x000fe40002781670 */
[----:B------:R-:W-:Y:S01]  /*5130*/  IMNMX R249, R6, UR16, PT ;  /* 0x0000001006f97c17 */ /* 0x000fe2000b800200 */
[----:B------:R-:W-:Y:S01]  /*5140*/  FMUL.FTZ R6, R31, c[0x0][0x2ec] ;  /* 0x0000bb001f067a20 */ /* 0x000fe20000410000 */
[----:B-1----:R-:W-:-:S02]  /*5150*/  IADD3 R5, R3, 0x48, RZ ;  /* 0x0000004803057810 */ /* 0x002fc40007ffe0ff */
[----:B------:R-:W-:Y:S01]  /*5160*/  IADD3 R3, R0, 0x1, RZ ;  /* 0x0000000100037810 */ /* 0x000fe20007ffe0ff */
[----:B------:R-:W-:Y:S01]  /*5170*/  MUFU.TANH R64, R6 ;  /* 0x0000000600407308 */ /* 0x000fe20000002400 */
[C---:B------:R-:W-:Y:S02]  /*5180*/  IADD3 R26, R5.reuse, UR5, RZ ;  /* 0x00000005051a7c10 */ /* 0x040fe4000fffe0ff */
[----:B------:R-:W-:Y:S02]  /*5190*/  IADD3 R5, R5, UR4, RZ ;  /* 0x0000000405057c10 */ /* 0x000fe4000fffe0ff */
[----:B------:R-:W-:Y:S02]  /*51a0*/  IMNMX R244, RZ, R26, !PT ;  /* 0x0000001afff47217 */ /* 0x000fe40007800200 */
[----:B------:R-:W-:Y:S01]  /*51b0*/  HMMA.16816.F32.BF16 R24, R12, R20, R56 ;  /* 0x000000140c18723c */ /* 0x000fe20000041838 */
[----:B------:R-:W-:Y:S01]  /*51c0*/  IMNMX R248, R5, UR16, PT ;  /* 0x0000001005f87c17 */ /* 0x000fe2000b800200 */
[----:B------:R-:W-:Y:S01]  /*51d0*/  FMUL.FTZ R5, R29, c[0x0][0x2ec] ;  /* 0x0000bb001d057a20 */ /* 0x000fe20000410000 */
[----:B-----5:R-:W-:-:S02]  /*51e0*/  FSEL R49, R129, -INF , !P1 ;  /* 0xff80000081317808 */ /* 0x020fc40004800000 */
[C---:B------:R-:W-:Y:S01]  /*51f0*/  ISETP.GE.AND P0, PT, R3.reuse, R251, PT ;  /* 0x000000fb0300720c */ /* 0x040fe20003f06270 */
[----:B------:R1:W-:Y:S01]  /*5200*/  MUFU.TANH R93, R5 ;  /* 0x00000005005d7308 */ /* 0x0003e20000002400 */
[----:B------:R-:W-:Y:S02]  /*5210*/  FSEL R59, R118, -INF , !P4 ;  /* 0xff800000763b7808 */ /* 0x000fe40006000000 */
[C---:B------:R-:W-:Y:S02]  /*5220*/  ISETP.GE.AND P1, PT, R0.reuse, R249, PT ;  /* 0x000000f90000720c */ /* 0x040fe40003f26270 */
[C---:B------:R-:W-:Y:S02]  /*5230*/  ISETP.GE.AND P4, PT, R0.reuse, R248, PT ;  /* 0x000000f80000720c */ /* 0x040fe40003f86270 */
[----:B------:R-:W-:Y:S02]  /*5240*/  ISETP.LT.OR P0, PT, R3, R247, P0 ;  /* 0x000000f70300720c */ /* 0x000fe40000701670 */
[----:B------:R-:W-:-:S02]  /*5250*/  ISETP.LT.OR P1, PT, R0, R245, P1 ;  /* 0x000000f50000720c */ /* 0x000fc40000f21670 */
[----:B------:R-:W-:Y:S02]  /*5260*/  ISETP.LT.OR P4, PT, R0, R244, P4 ;  /* 0x000000f40000720c */ /* 0x000fe40002781670 */
[----:B---3--:R-:W-:Y:S02]  /*5270*/  FSEL R66, R116, -INF , !P1 ;  /* 0xff80000074427808 */ /* 0x008fe40004800000 */
[----:B----4-:R-:W-:Y:S01]  /*5280*/  FSEL R72, R107, -INF , !P4 ;  /* 0xff8000006b487808 */ /* 0x010fe20006000000 */
[----:B-1----:R-:W-:Y:S01]  /*5290*/  FMUL.FTZ R5, R30, c[0x0][0x2ec] ;  /* 0x0000bb001e057a20 */ /* 0x002fe20000410000 */
[----:B------:R-:W-:Y:S01]  /*52a0*/  FSEL R48, R128, -INF , !P0 ;  /* 0xff80000080307808 */ /* 0x000fe20004000000 */
[----:B------:R-:W-:Y:S01]  /*52b0*/  FMUL.FTZ R6, R24, c[0x0][0x2ec] ;  /* 0x0000bb0018067a20 */ /* 0x000fe20000410000 */
[----:B------:R-:W-:Y:S01]  /*52c0*/  HMMA.16816.F32.BF16 R28, R36, R42, R84 ;  /* 0x0000002a241c723c */ /* 0x000fe20000041854 */
[----:B------:R1:W3:Y:S01]  /*52d0*/  MUFU.TANH R52, R5 ;  /* 0x0000000500347308 */ /* 0x0002e20000002400 */
[----:B------:R-:W-:-:S02]  /*52e0*/  ISETP.GE.AND P6, PT, R3, R250, PT ;  /* 0x000000fa0300720c */ /* 0x000fc40003fc6270 */
[C---:B------:R-:W-:Y:S02]  /*52f0*/  ISETP.GE.AND P2, PT, R3.reuse, R249, PT ;  /* 0x000000f90300720c */ /* 0x040fe40003f46270 */
[C---:B------:R-:W-:Y:S02]  /*5300*/  ISETP.GE.AND P5, PT, R3.reuse, R248, PT ;  /* 0x000000f80300720c */ /* 0x040fe40003fa6270 */
[----:B------:R-:W-:Y:S01]  /*5310*/  HMMA.16816.F32.BF16 R40, R16, R42, R96 ;  /* 0x0000002a1028723c */ /* 0x000fe20000041860 */
[----:B------:R4:W5:Y:S01]  /*5320*/  MUFU.TANH R83, R6 ;  /* 0x0000000600537308 */ /* 0x0009620000002400 */
[C---:B------:R-:W-:Y:S02]  /*5330*/  ISETP.LT.OR P6, PT, R3.reuse, R246, P6 ;  /* 0x000000f60300720c */ /* 0x040fe400037c1670 */
[C---:B------:R-:W-:Y:S02]  /*5340*/  ISETP.LT.OR P2, PT, R3.reuse, R245, P2 ;  /* 0x000000f50300720c */ /* 0x040fe40001741670 */
[----:B------:R-:W-:-:S02]  /*5350*/  ISETP.LT.OR P5, PT, R3, R244, P5 ;  /* 0x000000f40300720c */ /* 0x000fc40002fa1670 */
[C---:B------:R-:W-:Y:S02]  /*5360*/  IADD3 R3, R0.reuse, 0x9, RZ ;  /* 0x0000000900037810 */ /* 0x040fe40007ffe0ff */
[----:B-1----:R-:W-:Y:S02]  /*5370*/  IADD3 R5, R0, 0x8, RZ ;  /* 0x0000000800057810 */ /* 0x002fe40007ffe0ff */
[----:B------:R-:W-:Y:S02]  /*5380*/  FSEL R56, R119, -INF , !P6 ;  /* 0xff80000077387808 */ /* 0x000fe40007000000 */
[C---:B------:R-:W-:Y:S02]  /*5390*/  ISETP.GE.AND P3, PT, R5.reuse, R251, PT ;  /* 0x000000fb0500720c */ /* 0x040fe40003f66270 */
[----:B------:R-:W-:Y:S01]  /*53a0*/  ISETP.GE.AND P1, PT, R5, R250, PT ;  /* 0x000000fa0500720c */ /* 0x000fe20003f26270 */
[----:B----4-:R-:W-:Y:S01]  /*53b0*/  FMUL.FTZ R6, R25, c[0x0][0x2ec] ;  /* 0x0000bb0019067a20 */ /* 0x010fe20000410000 */
[C---:B------:R-:W-:Y:S01]  /*53c0*/  ISETP.GE.AND P4, PT, R5.reuse, R249, PT ;  /* 0x000000f90500720c */ /* 0x040fe20003f86270 */
[----:B------:R-:W-:Y:S01]  /*53d0*/  HMMA.16816.F32.BF16 R28, R12, R22, R28 ;  /* 0x000000160c1c723c */ /* 0x000fe2000004181c */
[C---:B------:R-:W-:Y:S01]  /*53e0*/  ISETP.GE.AND P0, PT, R5.reuse, R248, PT ;  /* 0x000000f80500720c */ /* 0x040fe20003f06270 */
[----:B------:R1:W-:Y:S01]  /*53f0*/  MUFU.TANH R92, R6 ;  /* 0x00000006005c7308 */ /* 0x0003e20000002400 */
[----:B------:R-:W-:-:S02]  /*5400*/  ISETP.LT.OR P3, PT, R5, R247, P3 ;  /* 0x000000f70500720c */ /* 0x000fc40001f61670 */
[C---:B------:R-:W-:Y:S02]  /*5410*/  ISETP.LT.OR P1, PT, R5.reuse, R246, P1 ;  /* 0x000000f60500720c */ /* 0x040fe40000f21670 */
[C---:B------:R-:W-:Y:S01]  /*5420*/  ISETP.LT.OR P4, PT, R5.reuse, R245, P4 ;  /* 0x000000f50500720c */ /* 0x040fe20002781670 */
[----:B------:R-:W-:Y:S01]  /*5430*/  HMMA.16816.F32.BF16 R40, R8, R22, R40 ;  /* 0x000000160828723c */ /* 0x000fe20000041828 */
[----:B------:R-:W-:Y:S01]  /*5440*/  ISETP.LT.OR P0, PT, R5, R244, P0 ;  /* 0x000000f40500720c */ /* 0x000fe20000701670 */
[----:B------:R-:W-:Y:S01]  /*5450*/  FMUL.FTZ R5, R27, c[0x0][0x2ec] ;  /* 0x0000bb001b057a20 */ /* 0x000fe20000410000 */
[----:B------:R-:W-:Y:S01]  /*5460*/  FSEL R62, R117, -INF , !P2 ;  /* 0xff800000753e7808 */ /* 0x000fe20005000000 */
[----:B------:R-:W-:Y:S01]  /*5470*/  LDSM.16.M88.4 R20, [R229+0x3800] ;  /* 0x00380000e514783b */ /* 0x000fe20000000200 */
[C---:B------:R-:W-:Y:S01]  /*5480*/  ISETP.GE.AND P6, PT, R3.reuse, R251, PT ;  /* 0x000000fb0300720c */ /* 0x040fe20003fc6270 */
[----:B------:R4:W-:Y:S01]  /*5490*/  MUFU.TANH R81, R5 ;  /* 0x0000000500517308 */ /* 0x0009e20000002400 */
[----:B------:R-:W-:-:S02]  /*54a0*/  ISETP.GE.AND P2, PT, R3, R250, PT ;  /* 0x000000fa0300720c */ /* 0x000fc40003f46270 */
[C---:B------:R-:W-:Y:S01]  /*54b0*/  ISETP.LT.OR P6, PT, R3.reuse, R247, P6 ;  /* 0x000000f70300720c */ /* 0x040fe200037c1670 */
[----:B-1----:R-:W-:Y:S01]  /*54c0*/  FMUL.FTZ R6, R26, c[0x0][0x2ec] ;  /* 0x0000bb001a067a20 */ /* 0x002fe20000410000 */
[----:B------:R-:W-:Y:S01]  /*54d0*/  ISETP.LT.OR P2, PT, R3, R246, P2 ;  /* 0x000000f60300720c */ /* 0x000fe20001741670 */
[----:B------:R-:W1:Y:S01]  /*54e0*/  LDSM.16.M88.4 R24, [R230+0xb800] ;  /* 0x00b80000e618783b */ /* 0x000e620000000200 */
[----:B------:R-:W-:Y:S01]  /*54f0*/  FSEL R58, R105, -INF , !P1 ;  /* 0xff800000693a7808 */ /* 0x000fe20004800000 */
[----:B------:R2:W1:Y:S01]  /*5500*/  MUFU.TANH R82, R6 ;  /* 0x0000000600527308 */ /* 0x0004620000002400 */
[----:B------:R-:W-:Y:S01]  /*5510*/  FSEL R68, R68, -INF , !P0 ;  /* 0xff80000044447808 */ /* 0x000fe20004000000 */
[----:B------:R-:W-:Y:S01]  /*5520*/  FMUL.FTZ R30, R30, c[0x0][0x2ec] ;  /* 0x0000bb001e1e7a20 */ /* 0x000fe20000410000 */
[----:B------:R-:W-:Y:S01]  /*5530*/  FSEL R46, R114, -INF , !P6 ;  /* 0xff800000722e7808 */ /* 0x000fe20007000000 */
[----:B------:R-:W-:Y:S01]  /*5540*/  FMUL.FTZ R7, R31, c[0x0][0x2ec] ;  /* 0x0000bb001f077a20 */ /* 0x000fe20000410000 */
[----:B------:R-:W-:Y:S01]  /*5550*/  FSEL R55, R106, -INF , !P2 ;  /* 0xff8000006a377808 */ /* 0x000fe20005000000 */
[----:B------:R-:W-:-:S04]  /*5560*/  DEPBAR.LE SB0, 0x0 ;  /* 0x000080000000791a */ /* 0x000fc80000000000 */
[----:B----4-:R-:W-:Y:S01]  /*5570*/  IADD3 R5, R0, 0x10, RZ ;  /* 0x0000001000057810 */ /* 0x010fe20007ffe0ff */
[----:B------:R-:W-:Y:S01]  /*5580*/  MUFU.TANH R74, R30 ;  /* 0x0000001e004a7308 */ /* 0x000fe20000002400 */
[----:B------:R-:W-:Y:S02]  /*5590*/  FSEL R69, R113, -INF , !P5 ;  /* 0xff80000071457808 */ /* 0x000fe40006800000 */
[C---:B------:R-:W-:Y:S01]  /*55a0*/  ISETP.GE.AND P1, PT, R5.reuse, R251, PT ;  /* 0x000000fb0500720c */ /* 0x040fe20003f26270 */
[----:B--2---:R-:W-:Y:S01]  /*55b0*/  FMUL.FTZ R6, R32, c[0x0][0x2ec] ;  /* 0x0000bb0020067a20 */ /* 0x004fe20000410000 */
[C---:B------:R-:W-:Y:S02]  /*55c0*/  ISETP.GE.AND P0, PT, R5.reuse, R250, PT ;  /* 0x000000fa0500720c */ /* 0x040fe40003f06270 */
[C---:B------:R-:W-:Y:S01]  /*55d0*/  ISETP.GE.AND P6, PT, R5.reuse, R249, PT ;  /* 0x000000f90500720c */ /* 0x040fe20003fc6270 */
[----:B------:R2:W-:Y:S01]  /*55e0*/  MUFU.TANH R79, R6 ;  /* 0x00000006004f7308 */ /* 0x0005e20000002400 */
[----:B------:R-:W-:-:S02]  /*55f0*/  ISETP.GE.AND P2, PT, R5, R248, PT ;  /* 0x000000f80500720c */ /* 0x000fc40003f46270 */
[C---:B------:R-:W-:Y:S02]  /*5600*/  ISETP.LT.OR P1, PT, R5.reuse, R247, P1 ;  /* 0x000000f70500720c */ /* 0x040fe40000f21670 */
[C---:B------:R-:W-:Y:S02]  /*5610*/  ISETP.LT.OR P0, PT, R5.reuse, R246, P0 ;  /* 0x000000f60500720c */ /* 0x040fe40000701670 */
[C---:B------:R-:W-:Y:S02]  /*5620*/  ISETP.LT.OR P6, PT, R5.reuse, R245, P6 ;  /* 0x000000f50500720c */ /* 0x040fe400037c1670 */
[----:B------:R-:W-:Y:S01]  /*5630*/  ISETP.LT.OR P2, PT, R5, R244, P2 ;  /* 0x000000f40500720c */ /* 0x000fe20001741670 */
[----:B------:R-:W-:Y:S01]  /*5640*/  FMUL.FTZ R5, R35, c[0x0][0x2ec] ;  /* 0x0000bb0023057a20 */ /* 0x000fe20000410000 */
[----:B------:R-:W-:Y:S02]  /*5650*/  FSEL R47, R112, -INF , !P3 ;  /* 0xff800000702f7808 */ /* 0x000fe40005800000 */
[C---:B------:R-:W-:Y:S01]  /*5660*/  ISETP.GE.AND P5, PT, R3.reuse, R249, PT ;  /* 0x000000f90300720c */ /* 0x040fe20003fa6270 */
[----:B------:R4:W-:Y:S01]  /*5670*/  MUFU.TANH R77, R5 ;  /* 0x00000005004d7308 */ /* 0x0009e20000002400 */
[----:B------:R-:W-:Y:S01]  /*5680*/  ISETP.GE.AND P3, PT, R3, R248, PT ;  /* 0x000000f80300720c */ /* 0x000fe20003f66270 */
[----:B--2---:R-:W-:Y:S01]  /*5690*/  FMUL.FTZ R6, R33, c[0x0][0x2ec] ;  /* 0x0000bb0021067a20 */ /* 0x004fe20000410000 */
[----:B------:R-:W-:-:S02]  /*56a0*/  ISETP.LT.OR P5, PT, R3, R245, P5 ;  /* 0x000000f50300720c */ /* 0x000fc40002fa1670 */
[----:B------:R-:W-:Y:S02]  /*56b0*/  ISETP.LT.OR P3, PT, R3, R244, P3 ;  /* 0x000000f40300720c */ /* 0x000fe40001f61670 */
[----:B------:R-:W-:Y:S01]  /*56c0*/  IADD3 R3, R0, 0x11, RZ ;  /* 0x0000001100037810 */ /* 0x000fe20007ffe0ff */
[----:B------:R2:W-:Y:S01]  /*56d0*/  MUFU.TANH R80, R6 ;  /* 0x0000000600507308 */ /* 0x0005e20000002400 */
[----:B------:R-:W-:Y:S02]  /*56e0*/  FSEL R61, R104, -INF , !P4 ;  /* 0xff800000683d7808 */ /* 0x000fe40006000000 */
[----:B------:R-:W-:Y:S02]  /*56f0*/  FSEL R57, R102, -INF , !P5 ;  /* 0xff80000066397808 */ /* 0x000fe40006800000 */
[C---:B------:R-:W-:Y:S02]  /*5700*/  ISETP.GE.AND P4, PT, R3.reuse, R251, PT ;  /* 0x000000fb0300720c */ /* 0x040fe40003f86270 */
[C---:B------:R-:W-:Y:S01]  /*5710*/  ISETP.GE.AND P5, PT, R3.reuse, R250, PT ;  /* 0x000000fa0300720c */ /* 0x040fe20003fa6270 */
[----:B----4-:R-:W-:Y:S01]  /*5720*/  FMUL.FTZ R5, R28, c[0x0][0x2ec] ;  /* 0x0000bb001c057a20 */ /* 0x010fe20000410000 */
[----:B------:R-:W-:-:S02]  /*5730*/  ISETP.LT.OR P4, PT, R3, R247, P4 ;  /* 0x000000f70300720c */ /* 0x000fc40002781670 */
[----:B------:R-:W-:Y:S01]  /*5740*/  ISETP.LT.OR P5, PT, R3, R246, P5 ;  /* 0x000000f60300720c */ /* 0x000fe20002fa1670 */
[----:B------:R4:W-:Y:S01]  /*5750*/  MUFU.TANH R75, R5 ;  /* 0x00000005004b7308 */ /* 0x0009e20000002400 */
[----:B------:R-:W-:Y:S02]  /*5760*/  FSEL R50, R44, -INF , !P0 ;  /* 0xff8000002c327808 */ /* 0x000fe40004000000 */
[----:B------:R-:W-:Y:S01]  /*5770*/  FSEL R60, R60, -INF , !P2 ;  /* 0xff8000003c3c7808 */ /* 0x000fe20005000000 */
[----:B--2---:R-:W-:Y:S01]  /*5780*/  FMUL.FTZ R6, R34, c[0x0][0x2ec] ;  /* 0x0000bb0022067a20 */ /* 0x004fe20000410000 */
[----:B------:R-:W-:Y:S01]  /*5790*/  FSEL R44, R101, -INF , !P4 ;  /* 0xff800000652c7808 */ /* 0x000fe20006000000 */
[----:B-1----:R-:W-:Y:S01]  /*57a0*/  HMMA.16816.F32.BF16 R32, R36, R24, R88 ;  /* 0x000000182420723c */ /* 0x002fe20000041858 */
[----:B------:R-:W-:Y:S01]  /*57b0*/  FSEL R51, R70, -INF , !P5 ;  /* 0xff80000046337808 */ /* 0x000fe20006800000 */
[----:B------:R1:W2:Y:S01]  /*57c0*/  MUFU.TANH R78, R6 ;  /* 0x00000006004e7308 */ /* 0x0002a20000002400 */
[----:B------:R-:W-:-:S02]  /*57d0*/  FSEL R63, R73, -INF , !P3 ;  /* 0xff800000493f7808 */ /* 0x000fc40005800000 */
[----:B------:R-:W-:Y:S02]  /*57e0*/  FSEL R45, R45, -INF , !P1 ;  /* 0xff8000002d2d7808 */ /* 0x000fe40004800000 */
[C---:B------:R-:W-:Y:S01]  /*57f0*/  ISETP.GE.AND P3, PT, R3.reuse, R249, PT ;  /* 0x000000f90300720c */ /* 0x040fe20003f66270 */
[----:B------:R-:W-:Y:S01]  /*5800*/  HMMA.16816.F32.BF16 R36, R36, R26, R120 ;  /* 0x0000001a2424723c */ /* 0x000fe20000041878 */
[----:B------:R-:W-:Y:S01]  /*5810*/  BAR.SYNC.DEFER_BLOCKING 0x0 ;  /* 0x0000000000007b1d */ /* 0x000fe20000010000 */
[----:B----4-:R-:W-:Y:S02]  /*5820*/  IADD3 R5, R0, 0x18, RZ ;  /* 0x0000001800057810 */ /* 0x010fe40007ffe0ff */
[----:B------:R-:W-:Y:S02]  /*5830*/  ISETP.GE.AND P1, PT, R3, R248, PT ;  /* 0x000000f80300720c */ /* 0x000fe40003f26270 */
[C---:B------:R-:W-:Y:S01]  /*5840*/  ISETP.GE.AND P0, PT, R5.reuse, R251, PT ;  /* 0x000000fb0500720c */ /* 0x040fe20003f06270 */
[----:B------:R4:W-:Y:S01]  /*5850*/  MUFU.TANH R73, R7 ;  /* 0x0000000700497308 */ /* 0x0009e20000002400 */
[----:B------:R-:W-:Y:S01]  /*5860*/  ISETP.GE.AND P2, PT, R5, R250, PT ;  /* 0x000000fa0500720c */ /* 0x000fe20003f46270 */
[----:B-1----:R-:W-:Y:S01]  /*5870*/  FMUL.FTZ R6, R29, c[0x0][0x2ec] ;  /* 0x0000bb001d067a20 */ /* 0x002fe20000410000 */
[C---:B------:R-:W-:Y:S01]  /*5880*/  ISETP.GE.AND P4, PT, R5.reuse, R249, PT ;  /* 0x000000f90500720c */ /* 0x040fe20003f86270 */
[----:B------:R-:W-:Y:S01]  /*5890*/  HMMA.16816.F32.BF16 R28, R16, R24, R124 ;  /* 0x00000018101c723c */ /* 0x000fe2000004187c */
[----:B------:R-:W-:-:S02]  /*58a0*/  ISETP.GE.AND P5, PT, R5, R248, PT ;  /* 0x000000f80500720c */ /* 0x000fc40003fa6270 */
[C---:B------:R-:W-:Y:S01]  /*58b0*/  ISETP.LT.OR P0, PT, R5.reuse, R247, P0 ;  /* 0x000000f70500720c */ /* 0x040fe20000701670 */
[----:B------:R1:W-:Y:S01]  /*58c0*/  MUFU.TANH R76, R6 ;  /* 0x00000006004c7308 */ /* 0x0003e20000002400 */
[C---:B------:R-:W-:Y:S02]  /*58d0*/  ISETP.LT.OR P2, PT, R5.reuse, R246, P2 ;  /* 0x000000f60500720c */ /* 0x040fe40001741670 */
[CC--:B------:R-:W-:Y:S01]  /*58e0*/  ISETP.LT.OR P4, PT, R5.reuse, R245.reuse, P4 ;  /* 0x000000f50500720c */ /* 0x0c0fe20002781670 */
[----:B------:R-:W-:Y:S01]  /*58f0*/  HMMA.16816.F32.BF16 R32, R12, R20, R32 ;  /* 0x000000140c20723c */ /* 0x000fe20000041820 */
[-C--:B------:R-:W-:Y:S01]  /*5900*/  ISETP.LT.OR P5, PT, R5, R244.reuse, P5 ;  /* 0x000000f40500720c */ /* 0x080fe20002fa1670 */
[----:B------:R-:W-:Y:S01]  /*5910*/  FMUL.FTZ R5, R40, c[0x0][0x2ec] ;  /* 0x0000bb0028057a20 */ /* 0x000fe20000410000 */
[C---:B------:R-:W-:Y:S01]  /*5920*/  ISETP.LT.OR P3, PT, R3.reuse, R245, P3 ;  /* 0x000000f50300720c */ /* 0x040fe20001f61670 */
[----:B----4-:R-:W-:Y:S01]  /*5930*/  FMUL.FTZ R7, R42, c[0x0][0x2ec] ;  /* 0x0000bb002a077a20 */ /* 0x010fe20000410000 */
[----:B------:R-:W-:Y:S01]  /*5940*/  ISETP.LT.OR P1, PT, R3, R244, P1 ;  /* 0x000000f40300720c */ /* 0x000fe20000f21670 */
[----:B------:R4:W2:Y:S01]  /*5950*/  MUFU.TANH R70, R5 ;  /* 0x0000000500467308 */ /* 0x0008a20000002400 */
[----:B------:R-:W-:Y:S01]  /*5960*/  IADD3 R3, R0, 0x19, RZ ;  /* 0x0000001900037810 */ /* 0x000fe20007ffe0ff */
[----:B------:R-:W-:Y:S01]  /*5970*/  HMMA.16816.F32.BF16 R16, R16, R26, R108 ;  /* 0x0000001a1010723c */ /* 0x000fe2000004186c */
[----:B------:R-:W-:-:S02]  /*5980*/  FSEL R54, R54, -INF , !P6 ;  /* 0xff80000036367808 */ /* 0x000fc40007000000 */
[----:B------:R-:W-:Y:S01]  /*5990*/  FSEL R53, R53, -INF , !P3 ;  /* 0xff80000035357808 */ /* 0x000fe20005800000 */
[----:B-1----:R-:W-:Y:S01]  /*59a0*/  FMUL.FTZ R6, R43, c[0x0][0x2ec] ;  /* 0x0000bb002b067a20 */ /* 0x002fe20000410000 */
[C---:B------:R-:W-:Y:S01]  /*59b0*/  ISETP.GE.AND P6, PT, R3.reuse, R251, PT ;  /* 0x000000fb0300720c */ /* 0x040fe20003fc6270 */
[----:B------:R-:W-:Y:S01]  /*59c0*/  MUFU.TANH R24, R7 ;  /* 0x0000000700187308 */ /* 0x000fe20000002400 */
[----:B------:R-:W-:Y:S01]  /*59d0*/  ISETP.GE.AND P3, PT, R3, R250, PT ;  /* 0x000000fa0300720c */ /* 0x000fe20003f66270 */
[----:B------:R-:W-:Y:S01]  /*59e0*/  HMMA.16816.F32.BF16 R28, R8, R20, R28 ;  /* 0x00000014081c723c */ /* 0x000fe2000004181c */
[----:B------:R-:W-:Y:S02]  /*59f0*/  FSEL R40, R71, -INF , !P0 ;  /* 0xff80000047287808 */ /* 0x000fe40004000000 */
[----:B------:R-:W-:Y:S02]  /*5a00*/  ISETP.LT.OR P6, PT, R3, R247, P6 ;  /* 0x000000f70300720c */ /* 0x000fe400037c1670 */
[----:B------:R-:W-:Y:S01]  /*5a10*/  FSEL R67, R67, -INF , !P1 ;  /* 0xff80000043437808 */ /* 0x000fe20004800000 */
[----:B----4-:R-:W-:Y:S01]  /*5a20*/  FMUL.FTZ R5, R41, c[0x0][0x2ec] ;  /* 0x0000bb0029057a20 */ /* 0x010fe20000410000 */
[C---:B------:R-:W-:Y:S01]  /*5a30*/  ISETP.LT.OR P3, PT, R3.reuse, R246, P3 ;  /* 0x000000f60300720c */ /* 0x040fe20001f61670 */
[----:B------:R-:W-:Y:S01]  /*5a40*/  HMMA.16816.F32.BF16 R12, R12, R22, R36 ;  /* 0x000000160c0c723c */ /* 0x000fe20000041824 */
[C---:B------:R-:W-:Y:S01]  /*5a50*/  ISETP.GE.AND P1, PT, R3.reuse, R249, PT ;  /* 0x000000f90300720c */ /* 0x040fe20003f26270 */
[----:B------:R1:W4:Y:S01]  /*5a60*/  MUFU.TANH R71, R5 ;  /* 0x0000000500477308 */ /* 0x0003220000002400 */
[----:B------:R-:W-:Y:S01]  /*5a70*/  ISETP.GE.AND P0, PT, R3, R248, PT ;  /* 0x000000f80300720c */ /* 0x000fe20003f06270 */
[----:B------:R-:W-:Y:S01]  /*5a80*/  FMUL.FTZ R35, R35, c[0x0][0x2ec] ;  /* 0x0000bb0023237a20 */ /* 0x000fe20000410000 */
[----:B------:R-:W-:-:S02]  /*5a90*/  FSEL R43, R65, -INF , !P4 ;  /* 0xff800000412b7808 */ /* 0x000fc40006000000 */
[----:B------:R-:W-:Y:S01]  /*5aa0*/  FSEL R42, R94, -INF , !P2 ;  /* 0xff8000005e2a7808 */ /* 0x000fe20005000000 */
[----:B------:R-:W-:Y:S01]  /*5ab0*/  HMMA.16816.F32.BF16 R8, R8, R22, R16 ;  /* 0x000000160808723c */ /* 0x000fe20000041810 */
[----:B---3--:R-:W-:Y:S01]  /*5ac0*/  FSEL R65, R52, -INF , !P5 ;  /* 0xff80000034417808 */ /* 0x008fe20006800000 */
[----:B------:R-:W-:Y:S01]  /*5ad0*/  MUFU.TANH R35, R35 ;  /* 0x0000002300237308 */ /* 0x000fe20000002400 */
[----:B------:R-:W-:Y:S02]  /*5ae0*/  FSEL R25, R100, -INF , !P6 ;  /* 0xff80000064197808 */ /* 0x000fe40007000000 */
[----:B------:R-:W-:Y:S02]  /*5af0*/  FSEL R41, R95, -INF , !P3 ;  /* 0xff8000005f297808 */ /* 0x000fe40005800000 */
[C---:B------:R-:W-:Y:S01]  /*5b00*/  ISETP.LT.OR P1, PT, R3.reuse, R245, P1 ;  /* 0x000000f50300720c */ /* 0x040fe20000f21670 */
[----:B------:R-:W-:Y:S01]  /*5b10*/  FMUL.FTZ R30, R30, c[0x0][0x2ec] ;  /* 0x0000bb001e1e7a20 */ /* 0x000fe20000410000 */
[----:B------:R-:W-:Y:S01]  /*5b20*/  ISETP.LT.OR P0, PT, R3, R244, P0 ;  /* 0x000000f40300720c */ /* 0x000fe20000701670 */
[----:B------:R3:W2:Y:S01]  /*5b30*/  MUFU.TANH R52, R6 ;  /* 0x0000000600347308 */ /* 0x0006a20000002400 */
[----:B-1----:R-:W-:Y:S01]  /*5b40*/  IADD3 R5, R0, 0x20, RZ ;  /* 0x0000002000057810 */ /* 0x002fe20007ffe0ff */
[----:B------:R-:W-:Y:S01]  /*5b50*/  FMUL.FTZ R28, R28, c[0x0][0x2ec] ;  /* 0x0000bb001c1c7a20 */ /* 0x000fe20000410000 */
[----:B------:R-:W-:Y:S01]  /*5b60*/  IADD3 R3, R0, 0x21, RZ ;  /* 0x0000002100037810 */ /* 0x000fe20007ffe0ff */
[----:B------:R-:W-:Y:S01]  /*5b70*/  FMUL.FTZ R29, R29, c[0x0][0x2ec] ;  /* 0x0000bb001d1d7a20 */ /* 0x000fe20000410000 */
[C---:B------:R-:W-:Y:S01]  /*5b80*/  ISETP.GE.AND P2, PT, R5.reuse, R251, PT ;  /* 0x000000fb0500720c */ /* 0x040fe20003f46270 */
[----:B------:R-:W-:Y:S01]  /*5b90*/  FMUL.FTZ R14, R14, c[0x0][0x2ec] ;  /* 0x0000bb000e0e7a20 */ /* 0x000fe20000410000 */
[C---:B------:R-:W-:Y:S01]  /*5ba0*/  ISETP.GE.AND P5, PT, R5.reuse, R250, PT ;  /* 0x000000fa0500720c */ /* 0x040fe20003fa6270 */
[----:B------:R-:W-:Y:S01]  /*5bb0*/  MUFU.TANH R30, R30 ;  /* 0x0000001e001e7308 */ /* 0x000fe20000002400 */
[----:B------:R-:W-:Y:S01]  /*5bc0*/  ISETP.GE.AND P6, PT, R5, R249, PT ;  /* 0x000000f90500720c */ /* 0x000fe20003fc6270 */
[----:B------:R-:W-:Y:S01]  /*5bd0*/  FMUL.FTZ R31, R31, c[0x0][0x2ec] ;  /* 0x0000bb001f1f7a20 */ /* 0x000fe20000410000 */
[C---:B------:R-:W-:Y:S01]  /*5be0*/  ISETP.GE.AND P3, PT, R5.reuse, R248, PT ;  /* 0x000000f80500720c */ /* 0x040fe20003f66270 */
[----:B------:R-:W-:Y:S01]  /*5bf0*/  FMUL.FTZ R12, R12, c[0x0][0x2ec] ;  /* 0x0000bb000c0c7a20 */ /* 0x000fe20000410000 */
[----:B------:R-:W-:Y:S01]  /*5c00*/  ISETP.LT.OR P2, PT, R5, R247, P2 ;  /* 0x000000f70500720c */ /* 0x000fe20001741670 */
[----:B------:R-:W-:Y:S01]  /*5c10*/  FMUL.FTZ R13, R13, c[0x0][0x2ec] ;  /* 0x0000bb000d0d7a20 */ /* 0x000fe20000410000 */
[C---:B------:R-:W-:Y:S01]  /*5c20*/  ISETP.LT.OR P5, PT, R5.reuse, R246, P5 ;  /* 0x000000f60500720c */ /* 0x040fe20002fa1670 */
[----:B---3--:R-:W-:Y:S01]  /*5c30*/  FMUL.FTZ R6, R32, c[0x0][0x2ec] ;  /* 0x0000bb0020067a20 */ /* 0x008fe20000410000 */
[C---:B------:R-:W-:Y:S01]  /*5c40*/  ISETP.LT.OR P6, PT, R5.reuse, R245, P6 ;  /* 0x000000f50500720c */ /* 0x040fe200037c1670 */
[----:B------:R-:W-:Y:S01]  /*5c50*/  MUFU.TANH R14, R14 ;  /* 0x0000000e000e7308 */ /* 0x000fe20000002400 */
[----:B------:R-:W-:Y:S01]  /*5c60*/  ISETP.LT.OR P3, PT, R5, R244, P3 ;  /* 0x000000f40500720c */ /* 0x000fe20001f61670 */
[----:B------:R-:W-:Y:S01]  /*5c70*/  FMUL.FTZ R5, R33, c[0x0][0x2ec] ;  /* 0x0000bb0021057a20 */ /* 0x000fe20000410000 */
[----:B------:R-:W-:Y:S01]  /*5c80*/  FSEL R32, R93, -INF , !P1 ;  /* 0xff8000005d207808 */ /* 0x000fe20004800000 */
[----:B------:R-:W-:Y:S01]  /*5c90*/  FMUL.FTZ R15, R15, c[0x0][0x2ec] ;  /* 0x0000bb000f0f7a20 */ /* 0x000fe20000410000 */
[C---:B------:R-:W-:Y:S01]  /*5ca0*/  ISETP.GE.AND P4, PT, R3.reuse, R251, PT ;  /* 0x000000fb0300720c */ /* 0x040fe20003f86270 */
[----:B------:R-:W-:Y:S01]  /*5cb0*/  FMUL.FTZ R8, R8, c[0x0][0x2ec] ;  /* 0x0000bb0008087a20 */ /* 0x000fe20000410000 */
[C---:B------:R-:W-:Y:S01]  /*5cc0*/  ISETP.GE.AND P1, PT, R3.reuse, R250, PT ;  /* 0x000000fa0300720c */ /* 0x040fe20003f26270 */
[----:B------:R1:W-:Y:S01]  /*5cd0*/  MUFU.TANH R20, R5 ;  /* 0x0000000500147308 */ /* 0x0003e20000002400 */
[----:B------:R-:W-:Y:S01]  /*5ce0*/  ISETP.LT.OR P4, PT, R3, R247, P4 ;  /* 0x000000f70300720c */ /* 0x000fe20002781670 */
[----:B------:R-:W-:Y:S01]  /*5cf0*/  FMUL.FTZ R9, R9, c[0x0][0x2ec] ;  /* 0x0000bb0009097a20 */ /* 0x000fe20000410000 */
[----:B------:R-:W-:Y:S01]  /*5d00*/  ISETP.LT.OR P1, PT, R3, R246, P1 ;  /* 0x000000f60300720c */ /* 0x000fe20000f21670 */
[----:B------:R-:W-:Y:S01]  /*5d10*/  FMUL.FTZ R10, R10, c[0x0][0x2ec] ;  /* 0x0000bb000a0a7a20 */ /* 0x000fe20000410000 */
[----:B------:R-:W-:Y:S01]  /*5d20*/  FSEL R64, R64, -INF , !P0 ;  /* 0xff80000040407808 */ /* 0x000fe20004000000 */
[----:B------:R-:W-:Y:S01]  /*5d30*/  FMUL.FTZ R11, R11, c[0x0][0x2ec] ;  /* 0x0000bb000b0b7a20 */ /* 0x000fe20000410000 */
[----:B-----5:R-:W-:Y:S01]  /*5d40*/  FSEL R181, R83, -INF , !P2 ;  /* 0xff80000053b57808 */ /* 0x020fe20005000000 */
[----:B------:R3:W5:Y:S01]  /*5d50*/  MUFU.TANH R7, R6 ;  /* 0x0000000600077308 */ /* 0x0007620000002400 */
[----:B------:R-:W-:-:S02]  /*5d60*/  FSEL R178, R82, -INF , !P5 ;  /* 0xff80000052b27808 */ /* 0x000fc40006800000 */
[----:B--2---:R-:W-:Y:S02]  /*5d70*/  FSEL R180, R78, -INF , !P3 ;  /* 0xff8000004eb47808 */ /* 0x004fe40005800000 */
[----:B------:R-:W-:Y:S02]  /*5d80*/  FSEL R167, R92, -INF , !P4 ;  /* 0xff8000005ca77808 */ /* 0x000fe40006000000 */
[----:B------:R-:W-:Y:S01]  /*5d90*/  FSEL R177, R81, -INF , !P1 ;  /* 0xff80000051b17808 */ /* 0x000fe20004800000 */
[----:B------:R-:W-:Y:S01]  /*5da0*/  MUFU.TANH R28, R28 ;  /* 0x0000001c001c7308 */ /* 0x000fe20000002400 */
[----:B-1----:R-:W-:Y:S02]  /*5db0*/  IADD3 R5, R0, 0x28, RZ ;  /* 0x0000002800057810 */ /* 0x002fe40007ffe0ff */
[C---:B------:R-:W-:Y:S02]  /*5dc0*/  ISETP.GE.AND P0, PT, R3.reuse, R249, PT ;  /* 0x000000f90300720c */ /* 0x040fe40003f06270 */
[----:B------:R-:W-:-:S02]  /*5dd0*/  ISETP.GE.AND P2, PT, R3, R248, PT ;  /* 0x000000f80300720c */ /* 0x000fc40003f46270 */
[C---:B------:R-:W-:Y:S01]  /*5de0*/  ISETP.GE.AND P5, PT, R5.reuse, R251, PT ;  /* 0x000000fb0500720c */ /* 0x040fe20003fa6270 */
[----:B---3--:R-:W-:Y:S01]  /*5df0*/  FMUL.FTZ R6, R34, c[0x0][0x2ec] ;  /* 0x0000bb0022067a20 */ /* 0x008fe20000410000 */
[C---:B------:R-:W-:Y:S01]  /*5e00*/  ISETP.GE.AND P3, PT, R5.reuse, R250, PT ;  /* 0x000000fa0500720c */ /* 0x040fe20003f66270 */
[----:B------:R-:W-:Y:S01]  /*5e10*/  MUFU.TANH R29, R29 ;  /* 0x0000001d001d7308 */ /* 0x000fe20000002400 */
[C---:B------:R-:W-:Y:S02]  /*5e20*/  ISETP.GE.AND P4, PT, R5.reuse, R249, PT ;  /* 0x000000f90500720c */ /* 0x040fe40003f86270 */
[----:B------:R-:W-:Y:S02]  /*5e30*/  ISETP.GE.AND P1, PT, R5, R248, PT ;  /* 0x000000f80500720c */ /* 0x000fe40003f26270 */
[C---:B------:R-:W-:Y:S02]  /*5e40*/  ISETP.LT.OR P0, PT, R3.reuse, R245, P0 ;  /* 0x000000f50300720c */ /* 0x040fe40000701670 */
[----:B------:R-:W-:Y:S01]  /*5e50*/  ISETP.LT.OR P2, PT, R3, R244, P2 ;  /* 0x000000f40300720c */ /* 0x000fe20001741670 */
[----:B------:R-:W1:Y:S01]  /*5e60*/  MUFU.TANH R6, R6 ;  /* 0x0000000600067308 */ /* 0x000e620000002400 */
[----:B------:R-:W-:-:S02]  /*5e70*/  ISETP.LT.OR P5, PT, R5, R247, P5 ;  /* 0x000000f70500720c */ /* 0x000fc40002fa1670 */
[C---:B------:R-:W-:Y:S02]  /*5e80*/  ISETP.LT.OR P3, PT, R5.reuse, R246, P3 ;  /* 0x000000f60500720c */ /* 0x040fe40001f61670 */
[C---:B------:R-:W-:Y:S02]  /*5e90*/  ISETP.LT.OR P4, PT, R5.reuse, R245, P4 ;  /* 0x000000f50500720c */ /* 0x040fe40002781670 */
[----:B------:R-:W-:Y:S01]  /*5ea0*/  ISETP.LT.OR P1, PT, R5, R244, P1 ;  /* 0x000000f40500720c */ /* 0x000fe20000f21670 */
[----:B------:R-:W2:Y:S01]  /*5eb0*/  MUFU.TANH R31, R31 ;  /* 0x0000001f001f7308 */ /* 0x000ea20000002400 */
[C---:B------:R-:W-:Y:S02]  /*5ec0*/  IADD3 R3, R0.reuse, 0x29, RZ ;  /* 0x0000002900037810 */ /* 0x040fe40007ffe0ff */
[----:B------:R-:W-:Y:S02]  /*5ed0*/  IADD3 R5, R0, 0x30, RZ ;  /* 0x0000003000057810 */ /* 0x000fe40007ffe0ff */
[----:B------:R-:W-:-:S02]  /*5ee0*/  FSEL R179, R79, -INF , !P6 ;  /* 0xff8000004fb37808 */ /* 0x000fc40007000000 */
[----:B------:R-:W-:Y:S01]  /*5ef0*/  FSEL R166, R80, -INF , !P0 ;  /* 0xff80000050a67808 */ /* 0x000fe20004000000 */
[----:B------:R-:W3:Y:S01]  /*5f00*/  MUFU.TANH R12, R12 ;  /* 0x0000000c000c7308 */ /* 0x000ee20000002400 */
[----:B------:R-:W-:Y:S02]  /*5f10*/  FSEL R176, R77, -INF , !P2 ;  /* 0xff8000004db07808 */ /* 0x000fe40005000000 */
[----:B------:R-:W-:Y:S02]  /*5f20*/  FSEL R163, R75, -INF , !P5 ;  /* 0xff8000004ba37808 */ /* 0x000fe40006800000 */
[----:B------:R-:W-:Y:S02]  /*5f30*/  FSEL R162, R74, -INF , !P3 ;  /* 0xff8000004aa27808 */ /* 0x000fe40005800000 */
[C---:B------:R-:W-:Y:S01]  /*5f40*/  ISETP.GE.AND P6, PT, R3.reuse, R251, PT ;  /* 0x000000fb0300720c */ /* 0x040fe20003fc6270 */
[----:B------:R-:W-:Y:S01]  /*5f50*/  MUFU.TANH R13, R13 ;  /* 0x0000000d000d7308 */ /* 0x000fe20000002400 */
[----:B------:R-:W-:-:S02]  /*5f60*/  ISETP.GE.AND P0, PT, R3, R250, PT ;  /* 0x000000fa0300720c */ /* 0x000fc40003f06270 */
[C---:B------:R-:W-:Y:S02]  /*5f70*/  ISETP.GE.AND P2, PT, R3.reuse, R249, PT ;  /* 0x000000f90300720c */ /* 0x040fe40003f46270 */
[----:B------:R-:W-:Y:S02]  /*5f80*/  ISETP.GE.AND P5, PT, R3, R248, PT ;  /* 0x000000f80300720c */ /* 0x000fe40003fa6270 */
[----:B------:R-:W-:Y:S01]  /*5f90*/  ISETP.GE.AND P3, PT, R5, R251, PT ;  /* 0x000000fb0500720c */ /* 0x000fe20003f66270 */
[----:B------:R-:W-:Y:S01]  /*5fa0*/  MUFU.TANH R15, R15 ;  /* 0x0000000f000f7308 */ /* 0x000fe20000002400 */
[C---:B------:R-:W-:Y:S02]  /*5fb0*/  ISETP.LT.OR P6, PT, R3.reuse, R247, P6 ;  /* 0x000000f70300720c */ /* 0x040fe400037c1670 */
[C---:B------:R-:W-:Y:S02]  /*5fc0*/  ISETP.LT.OR P0, PT, R3.reuse, R246, P0 ;  /* 0x000000f60300720c */ /* 0x040fe40000701670 */
[----:B------:R-:W-:-:S02]  /*5fd0*/  ISETP.LT.OR P2, PT, R3, R245, P2 ;  /* 0x000000f50300720c */ /* 0x000fc40001741670 */
[----:B------:R-:W-:Y:S01]  /*5fe0*/  ISETP.LT.OR P5, PT, R3, R244, P5 ;  /* 0x000000f40300720c */ /* 0x000fe20002fa1670 */
[----:B------:R-:W1:Y:S01]  /*5ff0*/  MUFU.TANH R8, R8 ;  /* 0x0000000800087308 */ /* 0x000e620000002400 */
[----:B------:R-:W-:Y:S02]  /*6000*/  ISETP.LT.OR P3, PT, R5, R247, P3 ;  /* 0x000000f70500720c */ /* 0x000fe40001f61670 */
[----:B------:R-:W-:Y:S02]  /*6010*/  IADD3 R3, R0, 0x31, RZ ;  /* 0x0000003100037810 */ /* 0x000fe40007ffe0ff */
[----:B------:R-:W-:Y:S02]  /*6020*/  FSEL R164, R70, -INF , !P4 ;  /* 0xff80000046a47808 */ /* 0x000fe40006000000 */
[----:B------:R-:W-:Y:S01]  /*6030*/  FSEL R160, R73, -INF , !P0 ;  /* 0xff80000049a07808 */ /* 0x000fe20004000000 */
[----:B------:R-:W-:Y:S01]  /*6040*/  MUFU.TANH R9, R9 ;  /* 0x0000000900097308 */ /* 0x000fe20000002400 */
[----:B----4-:R-:W-:-:S02]  /*6050*/  FSEL R154, R71, -INF , !P2 ;  /* 0xff800000479a7808 */ /* 0x010fc40005000000 */
[----:B------:R-:W-:Y:S02]  /*6060*/  FSEL R161, R52, -INF , !P5 ;  /* 0xff80000034a17808 */ /* 0x000fe40006800000 */
[----:B-----5:R-:W-:Y:S02]  /*6070*/  FSEL R157, R7, -INF , !P3 ;  /* 0xff800000079d7808 */ /* 0x020fe40005800000 */
[----:B------:R-:W-:Y:S01]  /*6080*/  ISETP.GE.AND P4, PT, R3, R251, PT ;  /* 0x000000fb0300720c */ /* 0x000fe20003f86270 */
[----:B------:R-:W4:Y:S01]  /*6090*/  MUFU.TANH R10, R10 ;  /* 0x0000000a000a7308 */ /* 0x000f220000002400 */
[----:B------:R-:W-:Y:S02]  /*60a0*/  ISETP.GE.AND P0, PT, R5, R248, PT ;  /* 0x000000f80500720c */ /* 0x000fe40003f06270 */
[C---:B------:R-:W-:Y:S02]  /*60b0*/  ISETP.GE.AND P2, PT, R3.reuse, R250, PT ;  /* 0x000000fa0300720c */ /* 0x040fe40003f46270 */
[----:B------:R-:W-:-:S02]  /*60c0*/  ISETP.GE.AND P5, PT, R3, R249, PT ;  /* 0x000000f90300720c */ /* 0x000fc40003fa6270 */
[----:B------:R-:W-:Y:S01]  /*60d0*/  ISETP.GE.AND P3, PT, R3, R248, PT ;  /* 0x000000f80300720c */ /* 0x000fe20003f66270 */
[----:B------:R-:W5:Y:S01]  /*60e0*/  MUFU.TANH R11, R11 ;  /* 0x0000000b000b7308 */ /* 0x000f620000002400 */
[----:B------:R-:W-:Y:S02]  /*60f0*/  ISETP.LT.OR P0, PT, R5, R244, P0 ;  /* 0x000000f40500720c */ /* 0x000fe40000701670 */
[C---:B------:R-:W-:Y:S02]  /*6100*/  ISETP.LT.OR P4, PT, R3.reuse, R247, P4 ;  /* 0x000000f70300720c */ /* 0x040fe40002781670 */
[C---:B------:R-:W-:Y:S02]  /*6110*/  ISETP.LT.OR P2, PT, R3.reuse, R246, P2 ;  /* 0x000000f60300720c */ /* 0x040fe40001741670 */
[C---:B------:R-:W-:Y:S02]  /*6120*/  ISETP.LT.OR P5, PT, R3.reuse, R245, P5 ;  /* 0x000000f50300720c */ /* 0x040fe40002fa1670 */
[----:B------:R-:W-:-:S02]  /*6130*/  ISETP.LT.OR P3, PT, R3, R244, P3 ;  /* 0x000000f40300720c */ /* 0x000fc40001f61670 */
[----:B------:R-:W-:Y:S02]  /*6140*/  IADD3 R3, R0, 0x38, RZ ;  /* 0x0000003800037810 */ /* 0x000fe40007ffe0ff */
[----:B------:R-:W-:Y:S02]  /*6150*/  FSEL R165, R24, -INF , !P1 ;  /* 0xff80000018a57808 */ /* 0x000fe40004800000 */
[-C--:B------:R-:W-:Y:S02]  /*6160*/  ISETP.GE.AND P1, PT, R5, R250.reuse, PT ;  /* 0x000000fa0500720c */ /* 0x080fe40003f26270 */
[----:B------:R-:W-:Y:S02]  /*6170*/  FSEL R222, R30, -INF , !P0 ;  /* 0xff8000001ede7808 */ /* 0x000fe40004000000 */
[----:B------:R-:W-:Y:S02]  /*6180*/  ISETP.GE.AND P0, PT, R3, R250, PT ;  /* 0x000000fa0300720c */ /* 0x000fe40003f06270 */
[----:B------:R-:W-:-:S02]  /*6190*/  ISETP.LT.OR P1, PT, R5, R246, P1 ;  /* 0x000000f60500720c */ /* 0x000fc40000f21670 */
[----:B------:R-:W-:Y:S02]  /*61a0*/  ISETP.LT.OR P0, PT, R3, R246, P0 ;  /* 0x000000f60300720c */ /* 0x000fe40000701670 */
[----:B------:R-:W-:Y:S02]  /*61b0*/  FSEL R158, R76, -INF , !P6 ;  /* 0xff8000004c9e7808 */ /* 0x000fe40007000000 */
[----:B-1----:R-:W-:Y:S02]  /*61c0*/  FSEL R156, R6, -INF , !P1 ;  /* 0xff800000069c7808 */ /* 0x002fe40004800000 */
[----:B------:R-:W-:Y:S02]  /*61d0*/  ISETP.GE.AND P6, PT, R5, R249, PT ;  /* 0x000000f90500720c */ /* 0x000fe40003fc6270 */
[----:B------:R-:W-:Y:S02]  /*61e0*/  ISETP.GE.AND P1, PT, R3, R251, PT ;  /* 0x000000fb0300720c */ /* 0x000fe40003f26270 */
[----:B------:R-:W-:-:S02]  /*61f0*/  FSEL R132, R14, -INF , !P0 ;  /* 0xff8000000e847808 */ /* 0x000fc40004000000 */
[----:B------:R-:W-:Y:S02]  /*6200*/  PLOP3.LUT P0, PT, PT, PT, UP0, 0x80, 0x0 ;  /* 0x000000000000781c */ /* 0x000fe40003f0f008 */
[----:B------:R-:W-:Y:S02]  /*6210*/  ISETP.LT.OR P6, PT, R5, R245, P6 ;  /* 0x000000f50500720c */ /* 0x000fe400037c1670 */
[----:B------:R-:W-:Y:S02]  /*6220*/  ISETP.LT.OR P1, PT, R3, R247, P1 ;  /* 0x000000f70300720c */ /* 0x000fe40000f21670 */
[----:B------:R-:W-:Y:S02]  /*6230*/  IADD3 R0, R0, 0x39, RZ ;  /* 0x0000003900007810 */ /* 0x000fe40007ffe0ff */
[----:B------:R-:W-:Y:S02]  /*6240*/  FSEL R159, R28, -INF , !P6 ;  /* 0xff8000001c9f7808 */ /* 0x000fe40007000000 */
[----:B------:R-:W-:-:S02]  /*6250*/  FSEL R152, R20, -INF , !P4 ;  /* 0xff80000014987808 */ /* 0x000fc40006000000 */
[----:B------:R-:W-:Y:S02]  /*6260*/  FSEL R153, R35, -INF , !P2 ;  /* 0xff80000023997808 */ /* 0x000fe40005000000 */
[----:B------:R-:W-:Y:S02]  /*6270*/  FSEL R155, R29, -INF , !P5 ;  /* 0xff8000001d9b7808 */ /* 0x000fe40006800000 */
[----:B--2---:R-:W-:Y:S02]  /*6280*/  FSEL R206, R31, -INF , !P3 ;  /* 0xff8000001fce7808 */ /* 0x004fe40005800000 */
[----:B---3--:R-:W-:Y:S02]  /*6290*/  FSEL R133, R12, -INF , !P1 ;  /* 0xff8000000c857808 */ /* 0x008fe40004800000 */
[----:B------:R-:W-:Y:S02]  /*62a0*/  ISETP.GE.AND P6, PT, R0, R251, PT ;  /* 0x000000fb0000720c */ /* 0x000fe40003fc6270 */
[----:B------:R-:W-:-:S02]  /*62b0*/  ISETP.GE.AND P4, PT, R3, R249, PT ;  /* 0x000000f90300720c */ /* 0x000fc40003f86270 */
[C---:B------:R-:W-:Y:S02]  /*62c0*/  ISETP.GE.AND P2, PT, R3.reuse, R248, PT ;  /* 0x000000f80300720c */ /* 0x040fe40003f46270 */
[C---:B------:R-:W-:Y:S02]  /*62d0*/  ISETP.GE.AND P5, PT, R0.reuse, R250, PT ;  /* 0x000000fa0000720c */ /* 0x040fe40003fa6270 */
[C---:B------:R-:W-:Y:S02]  /*62e0*/  ISETP.GE.AND P3, PT, R0.reuse, R249, PT ;  /* 0x000000f90000720c */ /* 0x040fe40003f66270 */
[----:B------:R-:W-:Y:S02]  /*62f0*/  ISETP.GE.AND P1, PT, R0, R248, PT ;  /* 0x000000f80000720c */ /* 0x000fe40003f26270 */
[C---:B------:R-:W-:Y:S02]  /*6300*/  ISETP.LT.OR P4, PT, R3.reuse, R245, P4 ;  /* 0x000000f50300720c */ /* 0x040fe40002781670 */
[----:B------:R-:W-:-:S02]  /*6310*/  ISETP.LT.OR P2, PT, R3, R244, P2 ;  /* 0x000000f40300720c */ /* 0x000fc40001741670 */
[C---:B------:R-:W-:Y:S02]  /*6320*/  ISETP.LT.OR P6, PT, R0.reuse, R247, P6 ;  /* 0x000000f70000720c */ /* 0x040fe400037c1670 */
[C---:B------:R-:W-:Y:S02]  /*6330*/  ISETP.LT.OR P5, PT, R0.reuse, R246, P5 ;  /* 0x000000f60000720c */ /* 0x040fe40002fa1670 */
[C---:B------:R-:W-:Y:S02]  /*6340*/  ISETP.LT.OR P3, PT, R0.reuse, R245, P3 ;  /* 0x000000f50000720c */ /* 0x040fe40001f61670 */
[----:B------:R-:W-:Y:S02]  /*6350*/  ISETP.LT.OR P1, PT, R0, R244, P1 ;  /* 0x000000f40000720c */ /* 0x000fe40000f21670 */
[----:B------:R-:W-:Y:S02]  /*6360*/  LOP3.LUT R0, R145, R146, RZ, 0xfc, !PT ;  /* 0x0000009291007212 */ /* 0x000fe400078efcff */
[----:B------:R-:W-:-:S02]  /*6370*/  FSEL R139, R8, -INF , !P4 ;  /* 0xff800000088b7808 */ /* 0x000fc40006000000 */
[----:B----4-:R-:W-:Y:S02]  /*6380*/  FSEL R207, R10, -INF , !P2 ;  /* 0xff8000000acf7808 */ /* 0x010fe40005000000 */
[----:B------:R-:W-:Y:S02]  /*6390*/  FSEL R22, R13, -INF , !P6 ;  /* 0xff8000000d167808 */ /* 0x000fe40007000000 */
[----:B------:R-:W-:Y:S02]  /*63a0*/  FSEL R23, R15, -INF , !P5 ;  /* 0xff8000000f177808 */ /* 0x000fe40006800000 */
[----:B------:R-:W-:Y:S02]  /*63b0*/  FSEL R138, R9, -INF , !P3 ;  /* 0xff800000098a7808 */ /* 0x000fe40005800000 */
[----:B-----5:R-:W-:Y:S01]  /*63c0*/  FSEL R252, R11, -INF , !P1 ;  /* 0xff8000000bfc7808 */ /* 0x020fe20004800000 */
[----:B------:R-:W-:Y:S05]  /*63d0*/  @!P0 BRA `(.L_x_639) ;  /* 0x000004a000008947 */ /* 0x000fea0003800000 */
[----:B------:R-:W-:Y:S01]  /*63e0*/  UIADD3 UR5, UR8, -0x2, URZ ;  /* 0xfffffffe08057890 */ /* 0x000fe2000fffe03f */
        /* <DEDUP_REMOVED lines=71> */
.L_x_641:
[----:B------:R-:W-:Y:S05]  /*6860*/  BSYNC B0 ;  /* 0x0000000000007941 */ /* 0x000fea0003800000 */
.L_x_640:
[----:B------:R-:W0:Y:S02]  /*6870*/  LDGDEPBAR ;  /* 0x00000000000079af */ /* 0x000e240000000000 */
.L_x_639:
        /* <DEDUP_REMOVED lines=44> */
[----:B------:R-:W-:Y:S04]  /*6b40*/  LDSM.16.MT88.4 R80, [R228+0xe000] ;  /* 0x00e00000e450783b */ /* 0x000fe80000004200 */
[----:B------:R-:W2:Y:S04]  /*6b50*/  SHFL.BFLY PT, R5, R137, 0x2, 0x1f ;  /* 0x0c401f0089057f89 */ /* 0x000ea800000e0000 */
[----:B------:R-:W-:Y:S04]  /*6b60*/  LDSM.16.MT88.4 R84, [R227+0xe000] ;  /* 0x00e00000e354783b */ /* 0x000fe80000004200 */
[----:B------:R-:W-:Y:S04]  /*6b70*/  LDSM.16.MT88.4 R76, [R228+0xe800] ;  /* 0x00e80000e44c783b */ /* 0x000fe80000004200 */
[----:B------:R-:W-:Y:S01]  /*6b80*/  LDSM.16.MT88.4 R36, [R227+0xc000] ;  /* 0x00c00000e324783b */ /* 0x000fe20000004200 */
[----:B--2---:R-:W-:-:S02]  /*6b90*/  FMNMX.FTZ R137, R137, R5, !PT ;  /* 0x0000000589897209 */ /* 0x004fc40007810000 */
[----:B------:R-:W-:Y:S02]  /*6ba0*/  FMNMX.FTZ R5, R156, R3, !PT ;  /* 0x000000039c057209 */ /* 0x000fe40007810000 */
[----:B------:R-:W-:Y:S01]  /*6bb0*/  FMNMX.FTZ R3, R66, R62, !PT ;  /* 0x0000003e42037209 */ /* 0x000fe20007810000 */
[----:B------:R-:W2:Y:S01]  /*6bc0*/  SHFL.BFLY PT, R6, R137, 0x1, 0x1f ;  /* 0x0c201f0089067f89 */ /* 0x000ea200000e0000 */
        /* <DEDUP_REMOVED lines=10> */
[----:B--2---:R-:W-:Y:S02]  /*6c70*/  FMNMX.FTZ R137, R137, R6, !PT ;  /* 0x0000000689897209 */ /* 0x004fe40007810000 */
        /* <DEDUP_REMOVED lines=10> */
[----:B-1----:R-:W1:Y:S07]  /*6d20*/  SHFL.BFLY PT, R8, R136, 0x1, 0x1f ;  /* 0x0c201f0088087f89 */ /* 0x002e6e00000e0000 */
[----:B------:R3:W-:Y:S01]  /*6d30*/  MUFU.EX2 R241, R6 ;  /* 0x0000000600f17308 */ /* 0x0007e20000000800 */
[----:B--2---:R-:W-:-:S07]  /*6d40*/  FFMA.FTZ R5, R48, c[0x0][0x23c], -R20 ;  /* 0x00008f0030057a23 */ /* 0x004fce0000010814 */
[----:B------:R2:W4:Y:S01]  /*6d50*/  MUFU.EX2 R28, R5 ;  /* 0x00000005001c7308 */ /* 0x0005220000000800 */
[----:B---3--:R-:W-:Y:S01]  /*6d60*/  FFMA.FTZ R6, R46, c[0x0][0x23c], -R20 ;  /* 0x00008f002e067a23 */ /* 0x008fe20000010814 */
[----:B-1----:R-:W-:-:S06]  /*6d70*/  FMNMX.FTZ R136, R136, R8, !PT ;  /* 0x0000000888887209 */ /* 0x002fcc0007810000 */
[----:B------:R1:W3:Y:S01]  /*6d80*/  MUFU.EX2 R231, R6 ;  /* 0x0000000600e77308 */ /* 0x0002e20000000800 */
[----:B------:R-:W-:Y:S02]  /*6d90*/  FSETP.NEU.FTZ.AND P1, PT, R136, -INF , PT ;  /* 0xff8000008800780b */ /* 0x000fe40003f3d000 */
[----:B--2---:R-:W-:Y:S02]  /*6da0*/  FMNMX.FTZ R5, R154, R3, !PT ;  /* 0x000000039a057209 */ /* 0x004fe40007810000 */
[----:B------:R-:W-:Y:S02]  /*6db0*/  FMNMX.FTZ R3, R72, R69, !PT ;  /* 0x0000004548037209 */ /* 0x000fe40007810000 */
[----:B------:R-:W-:Y:S02]  /*6dc0*/  FMNMX.FTZ R5, R159, R5, !PT ;  /* 0x000000059f057209 */ /* 0x000fe40007810000 */
[----:B------:R-:W-:Y:S02]  /*6dd0*/  FMNMX.FTZ R3, R68, R3, !PT ;  /* 0x0000000344037209 */ /* 0x000fe40007810000 */
[----:B------:R-:W-:Y:S01]  /*6de0*/  FMNMX.FTZ R135, R155, R5, !PT ;  /* 0x000000059b877209 */ /* 0x000fe20007810000 */
[--C-:B------:R-:W-:Y:S01]  /*6df0*/  FFMA.FTZ R5, R45, c[0x0][0x23c], -R20.reuse ;  /* 0x00008f002d057a23 */ /* 0x100fe20000010814 */
[----:B------:R-:W-:Y:S01]  /*6e00*/  FMNMX.FTZ R3, R63, R3, !PT ;  /* 0x000000033f037209 */ /* 0x000fe20007810000 */
[----:B-1----:R-:W-:Y:S01]  /*6e10*/  FFMA.FTZ R6, R25, c[0x0][0x23c], -R20 ;  /* 0x00008f0019067a23 */ /* 0x002fe20000010814 */
[----:B------:R-:W-:Y:S01]  /*6e20*/  FMNMX.FTZ R135, R139, R135, !PT ;  /* 0x000000878b877209 */ /* 0x000fe20007810000 */
[----:B------:R1:W-:Y:S01]  /*6e30*/  MUFU.EX2 R190, R5 ;  /* 0x0000000500be7308 */ /* 0x0003e20000000800 */
[----:B------:R-:W-:Y:S01]  /*6e40*/  FMNMX.FTZ R3, R60, R3, !PT ;  /* 0x000000033c037209 */ /* 0x000fe20007810000 */
[----:B------:R-:W-:Y:S01]  /*6e50*/  LDSM.16.MT88.4 R24, [R226+0xc000] ;  /* 0x00c00000e218783b */ /* 0x000fe20000004200 */
[----:B------:R-:W-:-:S02]  /*6e60*/  FMNMX.FTZ R135, R138, R135, !PT ;  /* 0x000000878a877209 */ /* 0x000fc40007810000 */
[----:B------:R-:W-:Y:S02]  /*6e70*/  FMNMX.FTZ R3, R67, R3, !PT ;  /* 0x0000000343037209 */ /* 0x000fe40007810000 */
[----:B----4-:R-:W-:Y:S01]  /*6e80*/  F2FP.BF16.PACK_AB R16, R28, R221 ;  /* 0x000000dd1c10723e */ /* 0x010fe200000010ff */
[----:B------:R-:W2:Y:S01]  /*6e90*/  SHFL.BFLY PT, R7, R135, 0x2, 0x1f ;  /* 0x0c401f0087077f89 */ /* 0x000ea200000e0000 */
[----:B------:R-:W-:Y:S01]  /*6ea0*/  FMNMX.FTZ R3, R65, R3, !PT ;  /* 0x0000000341037209 */ /* 0x000fe20007810000 */
[----:B------:R-:W-:Y:S01]  /*6eb0*/  MUFU.EX2 R188, R6 ;  /* 0x0000000600bc7308 */ /* 0x000fe20000000800 */
[----:B---3--:R-:W-:Y:S01]  /*6ec0*/  F2FP.BF16.PACK_AB R18, R231, R241 ;  /* 0x000000f1e712723e */ /* 0x008fe200000010ff */
[----:B-1----:R-:W-:Y:S02]  /*6ed0*/  FFMA.FTZ R5, R44, c[0x0][0x23c], -R20 ;  /* 0x00008f002c057a23 */ /* 0x002fe40000010814 */
[----:B------:R-:W-:Y:S04]  /*6ee0*/  LDSM.16.MT88.4 R44, [R225+0xc800] ;  /* 0x00c80000e12c783b */ /* 0x000fe80000004200 */
[----:B------:R1:W3:Y:S01]  /*6ef0*/  MUFU.EX2 R236, R5 ;  /* 0x0000000500ec7308 */ /* 0x0002e20000000800 */
[----:B--2---:R-:W-:-:S02]  /*6f00*/  FMNMX.FTZ R135, R135, R7, !PT ;  /* 0x0000000787877209 */ /* 0x004fc40007810000 */
[----:B-1----:R-:W-:Y:S01]  /*6f10*/  FMNMX.FTZ R5, R64, R3, !PT ;  /* 0x0000000340057209 */ /* 0x002fe20007810000 */
[----:B------:R-:W-:Y:S02]  /*6f20*/  FFMA.FTZ R3, R40, c[0x0][0x23c], -R20 ;  /* 0x00008f0028037a23 */ /* 0x000fe40000010814 */
[----:B------:R-:W1:Y:S01]  /*6f30*/  SHFL.BFLY PT, R6, R135, 0x1, 0x1f ;  /* 0x0c201f0087067f89 */ /* 0x000e6200000e0000 */
[----:B---3--:R-:W-:Y:S02]  /*6f40*/  F2FP.BF16.PACK_AB R8, R236, R190 ;  /* 0x000000beec08723e */ /* 0x008fe400000010ff */
[----:B------:R-:W-:Y:S01]  /*6f50*/  FMNMX.FTZ R5, R180, R5, !PT ;  /* 0x00000005b4057209 */ /* 0x000fe20007810000 */
[----:B------:R2:W-:Y:S03]  /*6f60*/  MUFU.EX2 R191, R3 ;  /* 0x0000000300bf7308 */ /* 0x0005e60000000800 */
[----:B------:R-:W-:-:S04]  /*6f70*/  FMNMX.FTZ R5, R176, R5, !PT ;  /* 0x00000005b0057209 */ /* 0x000fc80007810000 */
[----:B------:R-:W-:-:S04]  /*6f80*/  FMNMX.FTZ R5, R165, R5, !PT ;  /* 0x00000005a5057209 */ /* 0x000fc80007810000 */
[----:B------:R-:W-:-:S04]  /*6f90*/  FMNMX.FTZ R134, R161, R5, !PT ;  /* 0x00000005a1867209 */ /* 0x000fc80007810000 */
[----:B------:R-:W-:Y:S01]  /*6fa0*/  FMNMX.FTZ R134, R222, R134, !PT ;  /* 0x00000086de867209 */ /* 0x000fe20007810000 */
[----:B--2---:R-:W-:-:S03]  /*6fb0*/  FMUL.FTZ R3, R136, c[0x0][0x23c] ;  /* 0x00008f0088037a20 */ /* 0x004fc60000410000 */
[----:B------:R-:W-:Y:S02]  /*6fc0*/  FMNMX.FTZ R134, R206, R134, !PT ;  /* 0x00000086ce867209 */ /* 0x000fe40007810000 */
[----:B------:R-:W-:Y:S02]  /*6fd0*/  FSEL R3, R3, RZ, P1 ;  /* 0x000000ff03037208 */ /* 0x000fe40000800000 */
[----:B------:R-:W-:Y:S02]  /*6fe0*/  FMNMX.FTZ R134, R207, R134, !PT ;  /* 0x00000086cf867209 */ /* 0x000fe40007810000 */
[----:B-1----:R-:W-:Y:S01]  /*6ff0*/  FMNMX.FTZ R135, R135, R6, !PT ;  /* 0x0000000687877209 */ /* 0x002fe20007810000 */
[--C-:B------:R-:W-:Y:S01]  /*7000*/  FFMA.FTZ R5, R59, c[0x0][0x23c], -R3.reuse ;  /* 0x00008f003b057a23 */ /* 0x100fe20000010803 */
[----:B------:R-:W-:Y:S01]  /*7010*/  FMNMX.FTZ R134, R252, R134, !PT ;  /* 0x00000086fc867209 */ /* 0x000fe20007810000 */
[--C-:B------:R-:W-:Y:S01]  /*7020*/  FFMA.FTZ R23, R23, c[0x0][0x23c], -R3.reuse ;  /* 0x00008f0017177a23 */ /* 0x100fe20000010803 */
[C---:B------:R-:W-:Y:S01]  /*7030*/  FSETP.NEU.FTZ.AND P1, PT, R135.reuse, -INF , PT ;  /* 0xff8000008700780b */ /* 0x040fe20003f3d000 */
[----:B------:R1:W-:Y:S01]  /*7040*/  MUFU.EX2 R220, R5 ;  /* 0x0000000500dc7308 */ /* 0x0003e20000000800 */
[----:B------:R-:W-:Y:S01]  /*7050*/  FMUL.FTZ R21, R135, c[0x0][0x23c] ;  /* 0x00008f0087157a20 */ /* 0x000fe20000410000 */
[----:B------:R-:W2:Y:S04]  /*7060*/  SHFL.BFLY PT, R7, R134, 0x2, 0x1f ;  /* 0x0c401f0086077f89 */ /* 0x000ea800000e0000 */
[----:B------:R-:W-:Y:S01]  /*7070*/  FSEL R21, R21, RZ, P1 ;  /* 0x000000ff15157208 */ /* 0x000fe20000800000 */
[----:B-1----:R-:W-:-:S04]  /*7080*/  FFMA.FTZ R5, R56, c[0x0][0x23c], -R3 ;  /* 0x00008f0038057a23 */ /* 0x002fc80000010803 */
[----:B------:R1:W3:Y:S01]  /*7090*/  MUFU.EX2 R182, R5 ;  /* 0x0000000500b67308 */ /* 0x0002e20000000800 */
[----:B--2---:R-:W-:-:S05]  /*70a0*/  FMNMX.FTZ R134, R134, R7, !PT ;  /* 0x0000000786867209 */ /* 0x004fca0007810000 */
[----:B------:R-:W2:Y:S01]  /*70b0*/  SHFL.BFLY PT, R6, R134, 0x1, 0x1f ;  /* 0x0c201f0086067f89 */ /* 0x000ea200000e0000 */
[----:B-1----:R-:W-:Y:S01]  /*70c0*/  FFMA.FTZ R5, R58, c[0x0][0x23c], -R3 ;  /* 0x00008f003a057a23 */ /* 0x002fe20000010803 */
[----:B---3--:R-:W-:-:S03]  /*70d0*/  F2FP.BF16.PACK_AB R17, R182, R220 ;  /* 0x000000dcb611723e */ /* 0x008fc600000010ff */
[----:B------:R1:W-:Y:S01]  /*70e0*/  MUFU.EX2 R234, R5 ;  /* 0x0000000500ea7308 */ /* 0x0003e20000000800 */
[----:B--2---:R-:W-:Y:S01]  /*70f0*/  FMNMX.FTZ R134, R134, R6, !PT ;  /* 0x0000000686867209 */ /* 0x004fe20007810000 */
[----:B-1----:R-:W-:-:S03]  /*7100*/  FFMA.FTZ R5, R55, c[0x0][0x23c], -R3 ;  /* 0x00008f0037057a23 */ /* 0x002fc60000010803 */
[----:B------:R-:W-:-:S03]  /*7110*/  FSETP.NEU.FTZ.AND P1, PT, R134, -INF , PT ;  /* 0xff8000008600780b */ /* 0x000fc60003f3d000 */
[----:B------:R1:W2:Y:S01]  /*7120*/  MUFU.EX2 R230, R5 ;  /* 0x0000000500e67308 */ /* 0x0002a20000000800 */
[----:B------:R-:W-:-:S05]  /*7130*/  FMUL.FTZ R6, R134, c[0x0][0x23c] ;  /* 0x00008f0086067a20 */ /* 0x000fca0000410000 */
[----:B------:R-:W-:-:S05]  /*7140*/  FSEL R0, R6, RZ, P1 ;  /* 0x000000ff06007208 */ /* 0x000fca0000800000 */
[----:B------:R-:W-:-:S04]  /*7150*/  FFMA.FTZ R4, R68, c[0x0][0x23c], -R0 ;  /* 0x00008f0044047a23 */ /* 0x000fc80000010800 */
[----:B------:R3:W-:Y:S01]  /*7160*/  MUFU.EX2 R240, R4 ;  /* 0x0000000400f07308 */ /* 0x0007e20000000800 */
[----:B-1----:R-:W-:Y:S01]  /*7170*/  FFMA.FTZ R5, R50, c[0x0][0x23c], -R3 ;  /* 0x00008f0032057a23 */ /* 0x002fe20000010803 */
[----:B--2---:R-:W-:-:S06]  /*7180*/  F2FP.BF16.PACK_AB R19, R230, R234 ;  /* 0x000000eae613723e */ /* 0x004fcc00000010ff */
[----:B------:R1:W-:Y:S01]  /*7190*/  MUFU.EX2 R194, R5 ;  /* 0x0000000500c27308 */ /* 0x0003e20000000800 */
[----:B------:R-:W-:Y:S01]  /*71a0*/  HMMA.16816.F32.BF16 R100, R16, R80, RZ ;  /* 0x000000501064723c */ /* 0x000fe200000418ff */
[----:B---3--:R-:W-:-:S07]  /*71b0*/  FFMA.FTZ R4, R63, c[0x0][0x23c], -R0 ;  /* 0x00008f003f047a23 */ /* 0x008fce0000010800 */
[----:B------:R-:W-:Y:S01]  /*71c0*/  HMMA.16816.F32.BF16 R92, R16, R84, RZ ;  /* 0x00000054105c723c */ /* 0x000fe200000418ff */
[----:B------:R2:W3:Y:S01]  /*71d0*/  MUFU.EX2 R189, R4 ;  /* 0x0000000400bd7308 */ /* 0x0004e20000000800 */
[----:B-1----:R-:W-:-:S06]  /*71e0*/  FFMA.FTZ R5, R51, c[0x0][0x23c], -R3 ;  /* 0x00008f0033057a23 */ /* 0x002fcc0000010803 */
[----:B------:R-:W-:Y:S01]  /*71f0*/  HMMA.16816.F32.BF16 R124, R16, R36, RZ ;  /* 0x00000024107c723c */ /* 0x000fe200000418ff */
[----:B------:R1:W-:Y:S01]  /*7200*/  MUFU.EX2 R237, R5 ;  /* 0x0000000500ed7308 */ /* 0x0003e20000000800 */
[----:B--2---:R-:W-:Y:S01]  /*7210*/  FFMA.FTZ R4, R32, c[0x0][0x23c], -R21 ;  /* 0x00008f0020047a23 */ /* 0x004fe20000010815 */
[----:B---3--:R-:W-:-:S05]  /*7220*/  F2FP.BF16.PACK_AB R15, R189, R240 ;  /* 0x000000f0bd0f723e */ /* 0x008fca00000010ff */
[----:B------:R-:W-:Y:S01]  /*7230*/  HMMA.16816.F32.BF16 R32, R16, R24, RZ ;  /* 0x000000181020723c */ /* 0x000fe200000418ff */
[----:B------:R2:W-:Y:S01]  /*7240*/  MUFU.EX2 R223, R4 ;  /* 0x0000000400df7308 */ /* 0x0005e20000000800 */
[----:B-1----:R-:W-:-:S07]  /*7250*/  FFMA.FTZ R5, R42, c[0x0][0x23c], -R3 ;  /* 0x00008f002a057a23 */ /* 0x002fce0000010803 */
[----:B------:R1:W-:Y:S01]  /*7260*/  MUFU.EX2 R192, R5 ;  /* 0x0000000500c07308 */ /* 0x0003e20000000800 */
[----:B--2---:R-:W-:-:S07]  /*7270*/  FFMA.FTZ R4, R60, c[0x0][0x23c], -R0 ;  /* 0x00008f003c047a23 */ /* 0x004fce0000010800 */
        /* <DEDUP_REMOVED lines=10> */
[----:B------:R1:W3:Y:S01]  /*7320*/  MUFU.EX2 R10, R5 ;  /* 0x00000005000a7308 */ /* 0x0002e20000000800 */
[----:B--2---:R-:W-:Y:S02]  /*7330*/  FFMA.FTZ R4, R64, c[0x0][0x23c], -R0 ;  /* 0x00008f0040047a23 */ /* 0x004fe40000010800 */
[----:B------:R-:W2:Y:S05]  /*7340*/  LDSM.16.MT88.4 R64, [R226+0xe000] ;  /* 0x00e00000e240783b */ /* 0x000eaa0000004200 */
[----:B------:R-:W4:Y:S01]  /*7350*/  MUFU.EX2 R229, R4 ;  /* 0x0000000400e57308 */ /* 0x000f220000000800 */
[----:B-1----:R-:W-:Y:S01]  /*7360*/  FFMA.FTZ R5, R61, c[0x0][0x23c], -R21 ;  /* 0x00008f003d057a23 */ /* 0x002fe20000010815 */
[----:B---3--:R-:W-:-:S02]  /*7370*/  F2FP.BF16.PACK_AB R12, R10, R232 ;  /* 0x000000e80a0c723e */ /* 0x008fc400000010ff */
[----:B------:R-:W-:-:S04]  /*7380*/  MOV R2, R10 ;  /* 0x0000000a00027202 */ /* 0x000fc80000000f00 */
[----:B------:R1:W-:Y:S01]  /*7390*/  MUFU.EX2 R233, R5 ;  /* 0x0000000500e97308 */ /* 0x0003e20000000800 */
[----:B------:R-:W-:Y:S02]  /*73a0*/  F2FP.BF16.PACK_AB R10, R188, R191 ;  /* 0x000000bfbc0a723e */ /* 0x000fe400000010ff */
[----:B----4-:R-:W-:Y:S01]  /*73b0*/  F2FP.BF16.PACK_AB R7, R229, R204 ;  /* 0x000000cce507723e */ /* 0x010fe200000010ff */
[--C-:B-1----:R-:W-:Y:S02]  /*73c0*/  FFMA.FTZ R5, R57, c[0x0][0x23c], -R21.reuse ;  /* 0x00008f0039057a23 */ /* 0x102fe40000010815 */
[----:B------:R-:W1:Y:S02]  /*73d0*/  LDSM.16.MT88.4 R56, [R228+0xc000] ;  /* 0x00c00000e438783b */ /* 0x000e640000004200 */
[----:B------:R3:W4:Y:S01]  /*73e0*/  MUFU.EX2 R235, R5 ;  /* 0x0000000500eb7308 */ /* 0x0007220000000800 */
[----:B--2---:R-:W-:Y:S01]  /*73f0*/  HMMA.16816.F32.BF16 R108, R16, R64, RZ ;  /* 0x00000040106c723c */ /* 0x004fe200000418ff */
[----:B---3--:R-:W-:Y:S01]  /*7400*/  FFMA.FTZ R5, R54, c[0x0][0x23c], -R21 ;  /* 0x00008f0036057a23 */ /* 0x008fe20000010815 */
[----:B----4-:R-:W-:-:S05]  /*7410*/  F2FP.BF16.PACK_AB R14, R235, R233 ;  /* 0x000000e9eb0e723e */ /* 0x010fca00000010ff */
[----:B------:R2:W-:Y:S02]  /*7420*/  MUFU.EX2 R195, R5 ;  /* 0x0000000500c37308 */ /* 0x0005e40000000800 */
[--C-:B--2---:R-:W-:Y:S02]  /*7430*/  FFMA.FTZ R5, R53, c[0x0][0x23c], -R21.reuse ;  /* 0x00008f0035057a23 */ /* 0x104fe40000010815 */
[----:B------:R-:W-:Y:S01]  /*7440*/  LDSM.16.MT88.4 R52, [R226+0xc800] ;  /* 0x00c80000e234783b */ /* 0x000fe20000004200 */
[C---:B-1----:R-:W-:Y:S03]  /*7450*/  HMMA.16816.F32.BF16 R140, R16.reuse, R56, RZ ;  /* 0x00000038108c723c */ /* 0x042fe600000418ff */
[----:B------:R1:W2:Y:S02]  /*7460*/  MUFU.EX2 R238, R5 ;  /* 0x0000000500ee7308 */ /* 0x0002a40000000800 */
[----:B-1----:R-:W-:Y:S01]  /*7470*/  FFMA.FTZ R5, R43, c[0x0][0x23c], -R21 ;  /* 0x00008f002b057a23 */ /* 0x002fe20000010815 */
[----:B--2---:R-:W-:Y:S01]  /*7480*/  F2FP.BF16.PACK_AB R4, R238, R195 ;  /* 0x000000c3ee04723e */ /* 0x004fe200000010ff */
[----:B------:R-:W1:Y:S04]  /*7490*/  LDSM.16.MT88.4 R40, [R225+0xc000] ;  /* 0x00c00000e128783b */ /* 0x000e680000004200 */
[----:B------:R2:W3:Y:S02]  /*74a0*/  MUFU.EX2 R193, R5 ;  /* 0x0000000500c17308 */ /* 0x0004e40000000800 */
[--C-:B--2---:R-:W-:Y:S01]  /*74b0*/  FFMA.FTZ R5, R72, c[0x0][0x23c], -R0.reuse ;  /* 0x00008f0048057a23 */ /* 0x104fe20000010800 */
[----:B---3--:R-:W-:Y:S01]  /*74c0*/  F2FP.BF16.PACK_AB R6, R223, R193 ;  /* 0x000000c1df06723e */ /* 0x008fe200000010ff */
[----:B------:R-:W-:Y:S04]  /*74d0*/  LDSM.16.MT88.4 R72, [R227+0xe800] ;  /* 0x00e80000e348783b */ /* 0x000fe80000004200 */
[----:B------:R2:W-:Y:S02]  /*74e0*/  MUFU.EX2 R11, R5 ;  /* 0x00000005000b7308 */ /* 0x0005e40000000800 */
[----:B--2---:R-:W-:Y:S01]  /*74f0*/  FFMA.FTZ R5, R69, c[0x0][0x23c], -R0 ;  /* 0x00008f0045057a23 */ /* 0x004fe20000010800 */
[----:B-1----:R-:W-:Y:S01]  /*7500*/  HMMA.16816.F32.BF16 R60, R16, R40, RZ ;  /* 0x00000028103c723c */ /* 0x002fe200000418ff */
[----:B------:R-:W1:Y:S04]  /*7510*/  LDSM.16.MT88.4 R68, [R225+0xe000] ;  /* 0x00e00000e144783b */ /* 0x000e680000004200 */
[----:B------:R-:W2:Y:S02]  /*7520*/  MUFU.EX2 R9, R5 ;  /* 0x0000000500097308 */ /* 0x000ea40000000800 */
[----:B--2---:R-:W-:-:S02]  /*7530*/  F2FP.BF16.PACK_AB R13, R9, R11 ;  /* 0x0000000b090d723e */ /* 0x004fc400000010ff */
[----:B------:R-:W-:-:S05]  /*7540*/  F2FP.BF16.PACK_AB R5, R239, R183 ;  /* 0x000000b7ef05723e */ /* 0x000fca00000010ff */
[C---:B------:R-:W-:Y:S07]  /*7550*/  HMMA.16816.F32.BF16 R48, R12.reuse, R40, RZ ;  /* 0x000000280c30723c */ /* 0x040fee00000418ff */
[----:B------:R-:W-:Y:S01]  /*7560*/  MOV R41, R28 ;  /* 0x0000001c00297202 */ /* 0x000fe20000000f00 */
[----:B------:R-:W-:Y:S01]  /*7570*/  IMAD.MOV.U32 R40, RZ, RZ, R11 ;  /* 0x000000ffff287224 */ /* 0x000fe200078e000b */
[----:B------:R-:W-:Y:S01]  /*7580*/  HMMA.16816.F32.BF16 R28, R12, R24, RZ ;  /* 0x000000180c1c723c */ /* 0x000fe200000418ff */
[----:B------:R-:W-:-:S06]  /*7590*/  F2FP.BF16.PACK_AB R11, R224, R192 ;  /* 0x000000c0e00b723e */ /* 0x000fcc00000010ff */
[----:B------:R-:W-:Y:S01]  /*75a0*/  IMAD.MOV.U32 R25, RZ, RZ, R9 ;  /* 0x000000ffff197224 */ /* 0x000fe200078e0009 */
[----:B------:R-:W-:Y:S01]  /*75b0*/  F2FP.BF16.PACK_AB R9, R237, R194 ;  /* 0x000000c2ed09723e */ /* 0x000fe200000010ff */
[----:B-1----:R-:W-:Y:S08]  /*75c0*/  HMMA.16816.F32.BF16 R112, R12, R68, RZ ;  /* 0x000000440c70723c */ /* 0x002ff000000418ff */
[-C--:B------:R-:W-:Y:S01]  /*75d0*/  HMMA.16816.F32.BF16 R148, R8, R44.reuse, R60 ;  /* 0x0000002c0894723c */ /* 0x080fe2000004183c */
[----:B------:R-:W-:Y:S07]  /*75e0*/  LDSM.16.MT88.4 R60, [R226+0xe800] ;  /* 0x00e80000e23c783b */ /* 0x000fee0000004200 */
[----:B------:R-:W-:Y:S01]  /*75f0*/  HMMA.16816.F32.BF16 R144, R4, R44, R48 ;  /* 0x0000002c0490723c */ /* 0x000fe20000041830 */
[----:B------:R-:W1:Y:S07]  /*7600*/  LDSM.16.MT88.4 R48, [R225+0xe800] ;  /* 0x00e80000e130783b */ /* 0x000e6e0000004200 */
[----:B------:R-:W-:Y:S08]  /*7610*/  HMMA.16816.F32.BF16 R216, R8, R76, R100 ;  /* 0x0000004c08d8723c */ /* 0x000ff00000041864 */
[C---:B------:R-:W-:Y:S08]  /*7620*/  HMMA.16816.F32.BF16 R104, R12.reuse, R64, RZ ;  /* 0x000000400c68723c */ /* 0x040ff000000418ff */
[C---:B------:R-:W-:Y:S07]  /*7630*/  HMMA.16816.F32.BF16 R96, R12.reuse, R80, RZ ;  /* 0x000000500c60723c */ /* 0x040fee00000418ff */
[----:B------:R-:W-:Y:S01]  /*7640*/  IMAD.MOV.U32 R81, RZ, RZ, R2 ;  /* 0x000000ffff517224 */ /* 0x000fe200078e0002 */
[----:B------:R-:W-:Y:S01]  /*7650*/  HMMA.16816.F32.BF16 R88, R12, R84, RZ ;  /* 0x000000540c58723c */ /* 0x000fe200000418ff */
[----:B------:R-:W-:Y:S01]  /*7660*/  MOV R205, R216 ;  /* 0x000000d800cd7202 */ /* 0x000fe20000000f00 */
[----:B------:R-:W-:Y:S01]  /*7670*/  IMAD.MOV.U32 R65, RZ, RZ, R219 ;  /* 0x000000ffff417224 */ /* 0x000fe200078e00db */
[----:B------:R-:W-:Y:S01]  /*7680*/  MOV R80, R223 ;  /* 0x000000df00507202 */ /* 0x000fe20000000f00 */
[----:B------:R-:W-:-:S03]  /*7690*/  IMAD.MOV.U32 R2, RZ, RZ, R220 ;  /* 0x000000ffff027224 */ /* 0x000fc600078e00dc */
[----:B------:R-:W-:Y:S01]  /*76a0*/  IMAD.MOV.U32 R85, RZ, RZ, R41 ;  /* 0x000000ffff557224 */ /* 0x000fe200078e0029 */
[C---:B------:R-:W-:Y:S08]  /*76b0*/  HMMA.16816.F32.BF16 R92, R8.reuse, R72, R92 ;  /* 0x00000048085c723c */ /* 0x040ff0000004185c */
[-C--:B------:R-:W-:Y:S01]  /*76c0*/  HMMA.16816.F32.BF16 R172, R8, R52.reuse, R32 ;  /* 0x0000003408ac723c */ /* 0x080fe20000041820 */
[----:B------:R-:W2:Y:S07]  /*76d0*/  LDSM.16.MT88.4 R32, [R228+0xc800] ;  /* 0x00c80000e420783b */ /* 0x000eae0000004200 */
[----:B------:R-:W-:Y:S01]  /*76e0*/  HMMA.16816.F32.BF16 R168, R4, R52, R28 ;  /* 0x0000003404a8723c */ /* 0x000fe2000004181c */
[----:B------:R-:W3:Y:S07]  /*76f0*/  LDSM.16.MT88.4 R28, [R227+0xc800] ;  /* 0x00c80000e31c783b */ /* 0x000eee0000004200 */
[----:B------:R-:W-:Y:S01]  /*7700*/  HMMA.16816.F32.BF16 R120, R12, R36, RZ ;  /* 0x000000240c78723c */ /* 0x000fe200000418ff */
[----:B------:R-:W-:Y:S01]  /*7710*/  MOV R64, R95 ;  /* 0x0000005f00407202 */ /* 0x000fe20000000f00 */
[----:B------:R-:W-:-:S05]  /*7720*/  IMAD.MOV.U32 R84, RZ, RZ, R92 ;  /* 0x000000ffff547224 */ /* 0x000fca00078e005c */
[----:B------:R-:W-:Y:S01]  /*7730*/  IMAD.MOV.U32 R36, RZ, RZ, R222 ;  /* 0x000000ffff247224 */ /* 0x000fe200078e00de */
[----:B------:R-:W-:Y:S01]  /*7740*/  HMMA.16816.F32.BF16 R116, R16, R68, RZ ;  /* 0x000000441074723c */ /* 0x000fe200000418ff */
[----:B------:R-:W-:-:S06]  /*7750*/  MOV R37, R221 ;  /* 0x000000dd00257202 */ /* 0x000fcc0000000f00 */
[----:B------:R-:W-:Y:S01]  /*7760*/  IMAD.MOV.U32 R69, RZ, RZ, R217 ;  /* 0x000000ffff457224 */ /* 0x000fe200078e00d9 */
[----:B------:R-:W-:Y:S01]  /*7770*/  HMMA.16816.F32.BF16 R128, R12, R56, RZ ;  /* 0x000000380c80723c */ /* 0x000fe200000418ff */
[----:B------:R-:W-:-:S06]  /*7780*/  MOV R68, R218 ;  /* 0x000000da00447202 */ /* 0x000fcc0000000f00 */
[----:B------:R-:W-:Y:S01]  /*7790*/  MOV R57, R93 ;  /* 0x0000005d00397202 */ /* 0x000fe20000000f00 */
[----:B-1----:R-:W-:Y:S01]  /*77a0*/  HMMA.16816.F32.BF16 R184, R4, R48, R112 ;  /* 0x0000003004b8723c */ /* 0x002fe20000041870 */
[----:B------:R-:W-:-:S07]  /*77b0*/  IMAD.MOV.U32 R56, RZ, RZ, R94 ;  /* 0x000000ffff387224 */ /* 0x000fce00078e005e */
        /* <DEDUP_REMOVED lines=12> */
[-C--:B--2---:R-:W-:Y:S08]  /*7880*/  HMMA.16816.F32.BF16 R140, R8, R32.reuse, R140 ;  /* 0x00000020088c723c */ /* 0x084ff0000004188c */
[----:B------:R-:W-:Y:S07]  /*7890*/  HMMA.16816.F32.BF16 R128, R4, R32, R128 ;  /* 0x000000200480723c */ /* 0x000fee0000041880 */
[----:B------:R-:W-:Y:S01]  /*78a0*/  MOV R33, R40 ;  /* 0x0000002800217202 */ /* 0x000fe20000000f00 */
[----:B---3--:R-:W-:Y:S01]  /*78b0*/  HMMA.16816.F32.BF16 R196, R8, R28, R124 ;  /* 0x0000001c08c4723c */ /* 0x008fe2000004187c */
[----:B------:R-:W-:-:S07]  /*78c0*/  MOV R32, R25 ;  /* 0x0000001900207202 */ /* 0x000fce0000000f00 */
[----:B------:R-:W-:Y:S08]  /*78d0*/  HMMA.16816.F32.BF16 R200, R8, R48, R116 ;  /* 0x0000003008c8723c */ /* 0x000ff00000041874 */
[C---:B------:R-:W-:Y:S07]  /*78e0*/  HMMA.16816.F32.BF16 R120, R4.reuse, R28, R120 ;  /* 0x0000001c0478723c */ /* 0x040fee0000041878 */
[----:B------:R-:W-:Y:S01]  /*78f0*/  IMAD.MOV.U32 R29, RZ, RZ, R33 ;  /* 0x000000ffff1d7224 */ /* 0x000fe200078e0021 */
[----:B------:R-:W-:Y:S01]  /*7900*/  HMMA.16816.F32.BF16 R112, R4, R46, R112 ;  /* 0x0000002e0470723c */ /* 0x000fe20000041870 */
[----:B------:R-:W-:-:S02]  /*7910*/  MOV R33, R235 ;  /* 0x000000eb00217202 */ /* 0x000fc40000000f00 */
[----:B------:R-:W-:Y:S01]  /*7920*/  MOV R28, R85 ;  /* 0x00000055001c7202 */ /* 0x000fe20000000f00 */
[----:B------:R-:W-:-:S04]  /*7930*/  IMAD.MOV.U32 R85, RZ, RZ, R80 ;  /* 0x000000ffff557224 */ /* 0x000fc800078e0050 */
        /* <DEDUP_REMOVED lines=8> */
[----:B------:R-:W-:-:S02]  /*79c0*/  IMAD.MOV.U32 R88, RZ, RZ, R37 ;  /* 0x000000ffff587224 */ /* 0x000fc400078e0025 */
[----:B------:R-:W-:-:S04]  /*79d0*/  IMAD.MOV.U32 R90, RZ, RZ, R232 ;  /* 0x000000ffff5a7224 */ /* 0x000fc800078e00e8 */
[----:B------:R-:W-:Y:S01]  /*79e0*/  MOV R15, R2 ;  /* 0x00000002000f7202 */ /* 0x000fe20000000f00 */
[----:B------:R-:W-:Y:S01]  /*79f0*/  HMMA.16816.F32.BF16 R40, R16, R42, RZ ;  /* 0x0000002a1028723c */ /* 0x000fe200000418ff */
[----:B------:R-:W-:-:S07]  /*7a00*/  FFMA.FTZ R2, R181, c[0x0][0x23c], -R20 ;  /* 0x00008f00b5027a23 */ /* 0x000fce0000010814 */
[C---:B------:R-:W-:Y:S07]  /*7a10*/  HMMA.16816.F32.BF16 R4, R16.reuse, R58, RZ ;  /* 0x0000003a1004723c */ /* 0x040fee00000418ff */
[----:B------:R-:W-:Y:S01]  /*7a20*/  MOV R59, R15 ;  /* 0x0000000f003b7202 */ /* 0x000fe20000000f00 */
[----:B------:R-:W-:Y:S01]  /*7a30*/  HMMA.16816.F32.BF16 R24, R16, R26, RZ ;  /* 0x0000001a1018723c */ /* 0x000fe200000418ff */
[----:B------:R-:W-:Y:S02]  /*7a40*/  IMAD.MOV.U32 R58, RZ, RZ, R88 ;  /* 0x000000ffff3a7224 */ /* 0x000fe400078e0058 */
[----:B------:R-:W-:-:S02]  /*7a50*/  IMAD.MOV.U32 R88, RZ, RZ, R29 ;  /* 0x000000ffff587224 */ /* 0x000fc400078e001d */
[----:B------:R-:W-:-:S03]  /*7a60*/  FFMA.FTZ R29, R152, c[0x0][0x23c], -R20 ;  /* 0x00008f00981d7a23 */ /* 0x000fc60000010814 */
[C---:B------:R-:W-:Y:S08]  /*7a70*/  HMMA.16816.F32.BF16 R40, R8.reuse, R46, R40 ;  /* 0x0000002e0828723c */ /* 0x040ff00000041828 */
[----:B------:R-:W-:Y:S07]  /*7a80*/  HMMA.16816.F32.BF16 R44, R8, R34, R4 ;  /* 0x00000022082c723c */ /* 0x000fee0000041804 */
[----:B------:R-:W-:Y:S01]  /*7a90*/  MOV R34, R32 ;  /* 0x0000002000227202 */ /* 0x000fe20000000f00 */
[----:B------:R-:W-:Y:S01]  /*7aa0*/  HMMA.16816.F32.BF16 R4, R16, R70, RZ ;  /* 0x000000461004723c */ /* 0x000fe200000418ff */
[----:B------:R1:W-:Y:S01]  /*7ab0*/  MUFU.EX2 R71, R2 ;  /* 0x0000000200477308 */ /* 0x0003e20000000800 */
[----:B------:R-:W-:Y:S01]  /*7ac0*/  MOV R35, R28 ;  /* 0x0000001c00237202 */ /* 0x000fe20000000f00 */
[----:B------:R-:W-:-:S04]  /*7ad0*/  FFMA.FTZ R28, R133, c[0x0][0x23c], -R20 ;  /* 0x00008f00851c7a23 */ /* 0x000fc80000010814 */
[----:B------:R-:W-:Y:S01]  /*7ae0*/  IMAD.MOV.U32 R70, RZ, RZ, R35 ;  /* 0x000000ffff467224 */ /* 0x000fe200078e0023 */
[----:B------:R-:W-:Y:S08]  /*7af0*/  HMMA.16816.F32.BF16 R36, R16, R38, RZ ;  /* 0x000000261024723c */ /* 0x000ff000000418ff */
[----:B------:R-:W-:Y:S01]  /*7b00*/  HMMA.16816.F32.BF16 R52, R8, R54, R24 ;  /* 0x000000360834723c */ /* 0x000fe20000041818 */
[----:B-1----:R-:W-:-:S04]  /*7b10*/  FFMA.FTZ R2, R167, c[0x0][0x23c], -R20 ;  /* 0x00008f00a7027a23 */ /* 0x002fc80000010814 */
[----:B------:R1:W-:Y:S02]  /*7b20*/  MUFU.EX2 R12, R2 ;  /* 0x00000002000c7308 */ /* 0x0003e40000000800 */
[----:B------:R-:W-:Y:S01]  /*7b30*/  FFMA.FTZ R27, R22, c[0x0][0x23c], -R20 ;  /* 0x00008f00161b7a23 */ /* 0x000fe20000010814 */
[----:B------:R-:W-:Y:S01]  /*7b40*/  HMMA.16816.F32.BF16 R48, R8, R50, R4 ;  /* 0x000000320830723c */ /* 0x000fe20000041804 */
[----:B------:R-:W-:Y:S02]  /*7b50*/  FFMA.FTZ R26, R156, c[0x0][0x23c], -R3 ;  /* 0x00008f009c1a7a23 */ /* 0x000fe40000010803 */
[----:B------:R-:W-:-:S05]  /*7b60*/  FFMA.FTZ R22, R159, c[0x0][0x23c], -R21 ;  /* 0x00008f009f167a23 */ /* 0x000fca0000010815 */
[----:B------:R-:W-:Y:S01]  /*7b70*/  HMMA.16816.F32.BF16 R4, R16, R66, RZ ;  /* 0x000000421004723c */ /* 0x000fe200000418ff */
[----:B-1----:R-:W-:-:S06]  /*7b80*/  FFMA.FTZ R2, R163, c[0x0][0x23c], -R20 ;  /* 0x00008f00a3027a23 */ /* 0x002fcc0000010814 */
[----:B------:R-:W-:Y:S01]  /*7b90*/  IMAD.MOV.U32 R67, RZ, RZ, R34 ;  /* 0x000000ffff437224 */ /* 0x000fe200078e0022 */
[----:B------:R-:W-:Y:S01]  /*7ba0*/  HMMA.16816.F32.BF16 R36, R8, R30, R36 ;  /* 0x0000001e0824723c */ /* 0x000fe20000041824 */
[----:B------:R1:W-:Y:S06]  /*7bb0*/  MUFU.EX2 R89, R2 ;  /* 0x0000000200597308 */ /* 0x0003ec0000000800 */
[----:B------:R-:W-:-:S09]  /*7bc0*/  FFMA.FTZ R30, R157, c[0x0][0x23c], -R20 ;  /* 0x00008f009d1e7a23 */ /* 0x000fd20000010814 */
[----:B------:R-:W-:Y:S01]  /*7bd0*/  HMMA.16816.F32.BF16 R60, R8, R62, R4 ;  /* 0x0000003e083c723c */ /* 0x000fe20000041804 */
[----:B-1----:R-:W-:Y:S02]  /*7be0*/  FFMA.FTZ R2, R158, c[0x0][0x23c], -R20 ;  /* 0x00008f009e027a23 */ /* 0x002fe40000010814 */
[----:B------:R-:W-:-:S05]  /*7bf0*/  FFMA.FTZ R20, R155, c[0x0][0x23c], -R21 ;  /* 0x00008f009b147a23 */ /* 0x000fca0000010815 */
[C---:B------:R-:W-:Y:S01]  /*7c00*/  HMMA.16816.F32.BF16 R4, R16.reuse, R82, RZ ;  /* 0x000000521004723c */ /* 0x040fe200000418ff */
[----:B------:R1:W2:Y:S07]  /*7c10*/  MUFU.EX2 R83, R2 ;  /* 0x0000000200537308 */ /* 0x0002ae0000000800 */
[----:B------:R-:W-:Y:S07]  /*7c20*/  HMMA.16816.F32.BF16 R16, R16, R86, RZ ;  /* 0x000000561010723c */ /* 0x000fee00000418ff */
[----:B------:R-:W-:Y:S01]  /*7c30*/  MOV R87, R191 ;  /* 0x000000bf00577202 */ /* 0x000fe20000000f00 */
[----:B------:R-:W-:-:S02]  /*7c40*/  IMAD.MOV.U32 R86, RZ, RZ, R192 ;  /* 0x000000ffff567224 */ /* 0x000fc400078e00c0 */
[----:B-1----:R-:W-:-:S04]  /*7c50*/  FFMA.FTZ R2, R178, c[0x0][0x23c], -R3 ;  /* 0x00008f00b2027a23 */ /* 0x002fc80000010803 */
[----:B------:R1:W-:Y:S02]  /*7c60*/  MUFU.EX2 R232, R2 ;  /* 0x0000000200e87308 */ /* 0x0003e40000000800 */
[C---:B------:R-:W-:Y:S07]  /*7c70*/  HMMA.16816.F32.BF16 R76, R8.reuse, R78, R4 ;  /* 0x0000004e084c723c */ /* 0x040fee0000041804 */
[----:B------:R-:W-:Y:S01]  /*7c80*/  FFMA.FTZ R4, R180, c[0x0][0x23c], -R0 ;  /* 0x00008f00b4047a23 */ /* 0x000fe20000010800 */
[----:B------:R-:W-:Y:S03]  /*7c90*/  HMMA.16816.F32.BF16 R72, R8, R74, R16 ;  /* 0x0000004a0848723c */ /* 0x000fe60000041810 */
[----:B------:R-:W-:Y:S01]  /*7ca0*/  MUFU.EX2 R31, R4 ;  /* 0x00000004001f7308 */ /* 0x000fe20000000800 */
[----:B-1----:R-:W-:-:S03]  /*7cb0*/  FFMA.FTZ R2, R177, c[0x0][0x23c], -R3 ;  /* 0x00008f00b1027a23 */ /* 0x002fc60000010803 */
[----:B--2---:R-:W-:Y:S01]  /*7cc0*/  F2FP.BF16.PACK_AB R10, R83, R89 ;  /* 0x00000059530a723e */ /* 0x004fe200000010ff */
[----:B------:R-:W-:Y:S01]  /*7cd0*/  IMAD.MOV.U32 R18, RZ, RZ, R194 ;  /* 0x000000ffff127224 */ /* 0x000fe200078e00c2 */
[----:B------:R-:W-:Y:S02]  /*7ce0*/  MOV R17, R195 ;  /* 0x000000c300117202 */ /* 0x000fe40000000f00 */
[----:B------:R1:W2:Y:S01]  /*7cf0*/  MUFU.EX2 R25, R2 ;  /* 0x0000000200197308 */ /* 0x0002a20000000800 */
[----:B------:R-:W-:Y:S01]  /*7d00*/  MOV R19, R193 ;  /* 0x000000c100137202 */ /* 0x000fe20000000f00 */
[--C-:B-1----:R-:W-:Y:S01]  /*7d10*/  FFMA.FTZ R2, R162, c[0x0][0x23c], -R3.reuse ;  /* 0x00008f00a2027a23 */ /* 0x102fe20000010803 */
[----:B--2---:R-:W-:Y:S01]  /*7d20*/  MOV R152, R25 ;  /* 0x0000001900987202 */ /* 0x004fe20000000f00 */
[----:B------:R-:W-:-:S04]  /*7d30*/  FFMA.FTZ R25, R153, c[0x0][0x23c], -R3 ;  /* 0x00008f0099197a23 */ /* 0x000fc80000010803 */
[----:B------:R1:W-:Y:S01]  /*7d40*/  MUFU.EX2 R235, R2 ;  /* 0x0000000200eb7308 */ /* 0x0003e20000000800 */
[----:B------:R-:W-:Y:S01]  /*7d50*/  F2FP.BF16.PACK_AB R9, R152, R232 ;  /* 0x000000e89809723e */ /* 0x000fe200000010ff */
[----:B-1----:R-:W-:-:S06]  /*7d60*/  FFMA.FTZ R2, R160, c[0x0][0x23c], -R3 ;  /* 0x00008f00a0027a23 */ /* 0x002fcc0000010803 */
[----:B------:R1:W2:Y:S02]  /*7d70*/  MUFU.EX2 R16, R2 ;  /* 0x0000000200107308 */ /* 0x0002a40000000800 */
[----:B-1----:R-:W-:Y:S01]  /*7d80*/  FFMA.FTZ R2, R179, c[0x0][0x23c], -R21 ;  /* 0x00008f00b3027a23 */ /* 0x002fe20000010815 */
[----:B--2---:R-:W-:-:S05]  /*7d90*/  F2FP.BF16.PACK_AB R11, R16, R235 ;  /* 0x000000eb100b723e */ /* 0x004fca00000010ff */
[----:B------:R1:W-:Y:S02]  /*7da0*/  MUFU.EX2 R32, R2 ;  /* 0x0000000200207308 */ /* 0x0003e40000000800 */
[----:B-1----:R-:W-:-:S06]  /*7db0*/  FFMA.FTZ R2, R166, c[0x0][0x23c], -R21 ;  /* 0x00008f00a6027a23 */ /* 0x002fcc0000010815 */
[----:B------:R1:W2:Y:S02]  /*7dc0*/  MUFU.EX2 R24, R2 ;  /* 0x0000000200187308 */ /* 0x0002a40000000800 */
[----:B-1----:R-:W-:Y:S02]  /*7dd0*/  FFMA.FTZ R2, R164, c[0x0][0x23c], -R21 ;  /* 0x00008f00a4027a23 */ /* 0x002fe40000010815 */
[----:B--2---:R-:W-:-:S04]  /*7de0*/  IMAD.MOV.U32 R153, RZ, RZ, R24 ;  /* 0x000000ffff997224 */ /* 0x004fc800078e0018 */
[----:B------:R1:W-:Y:S01]  /*7df0*/  MUFU.EX2 R80, R2 ;  /* 0x0000000200507308 */ /* 0x0003e20000000800 */
[----:B------:R-:W-:Y:S01]  /*7e00*/  FFMA.FTZ R24, R132, c[0x0][0x23c], -R3 ;  /* 0x00008f0084187a23 */ /* 0x000fe20000010803 */
[----:B------:R-:W-:Y:S01]  /*7e10*/  MOV R132, R71 ;  /* 0x0000004700847202 */ /* 0x000fe20000000f00 */
[----:B------:R-:W-:Y:S01]  /*7e20*/  FFMA.FTZ R3, R138, c[0x0][0x23c], -R21 ;  /* 0x00008f008a037a23 */ /* 0x000fe20000010815 */
[----:B------:R-:W-:Y:S01]  /*7e30*/  MOV R71, R58 ;  /* 0x0000003a00477202 */ /* 0x000fe20000000f00 */
[----:B------:R-:W-:Y:S01]  /*7e40*/  IMAD.MOV.U32 R58, RZ, RZ, R59 ;  /* 0x000000ffff3a7224 */ /* 0x000fe200078e003b */
[----:B------:R-:W-:Y:S02]  /*7e50*/  MOV R59, R90 ;  /* 0x0000005a003b7202 */ /* 0x000fe40000000f00 */
[----:B------:R-:W-:Y:S02]  /*7e60*/  MOV R90, R33 ;  /* 0x00000021005a7202 */ /* 0x000fe40000000f00 */
[----:B------:R-:W-:Y:S01]  /*7e70*/  MOV R138, R64 ;  /* 0x00000040008a7202 */ /* 0x000fe20000000f00 */
[----:B-1----:R-:W-:-:S02]  /*7e80*/  FFMA.FTZ R2, R154, c[0x0][0x23c], -R21 ;  /* 0x00008f009a027a23 */ /* 0x002fc40000010815 */
[----:B------:R-:W-:Y:S02]  /*7e90*/  IMAD.MOV.U32 R154, RZ, RZ, R12 ;  /* 0x000000ffff9a7224 */ /* 0x000fe400078e000c */
[----:B------:R-:W1:Y:S01]  /*7ea0*/  LDSM.16.MT88.4 R12, [R225+0xd000] ;  /* 0x00d00000e10c783b */ /* 0x000e620000004200 */
[----:B------:R2:W-:Y:S02]  /*7eb0*/  MUFU.EX2 R5, R2 ;  /* 0x0000000200057308 */ /* 0x0005e40000000800 */
[----:B------:R-:W-:Y:S01]  /*7ec0*/  F2FP.BF16.PACK_AB R8, R154, R132 ;  /* 0x000000849a08723e */ /* 0x000fe200000010ff */
[----:B--2---:R-:W-:-:S05]  /*7ed0*/  FFMA.FTZ R2, R176, c[0x0][0x23c], -R0 ;  /* 0x00008f00b0027a23 */ /* 0x004fca0000010800 */
[----:B------:R2:W3:Y:S02]  /*7ee0*/  MUFU.EX2 R6, R2 ;  /* 0x0000000200067308 */ /* 0x0004e40000000800 */
[--C-:B--2---:R-:W-:Y:S01]  /*7ef0*/  FFMA.FTZ R2, R165, c[0x0][0x23c], -R0.reuse ;  /* 0x00008f00a5027a23 */ /* 0x104fe20000010800 */
[----:B---3--:R-:W-:Y:S01]  /*7f00*/  MOV R155, R6 ;  /* 0x00000006009b7202 */ /* 0x008fe20000000f00 */
[----:B-1----:R-:W-:Y:S04]  /*7f10*/  HMMA.16816.F32.BF16 R148, R8, R12, R148 ;  /* 0x0000000c0894723c */ /* 0x002fe80000041894 */
[----:B------:R1:W-:Y:S02]  /*7f20*/  MUFU.EX2 R82, R2 ;  /* 0x0000000200527308 */ /* 0x0003e40000000800 */
[----:B-1----:R-:W-:-:S06]  /*7f30*/  FFMA.FTZ R2, R161, c[0x0][0x23c], -R0 ;  /* 0x00008f00a1027a23 */ /* 0x002fcc0000010800 */
[----:B------:R1:W2:Y:S02]  /*7f40*/  MUFU.EX2 R133, R2 ;  /* 0x0000000200857308 */ /* 0x0002a40000000800 */
[----:B-1----:R-:W-:Y:S01]  /*7f50*/  FFMA.FTZ R2, R139, c[0x0][0x23c], -R21 ;  /* 0x00008f008b027a23 */ /* 0x002fe20000010815 */
[----:B--2---:R-:W-:Y:S01]  /*7f60*/  F2FP.BF16.PACK_AB R7, R133, R82 ;  /* 0x000000528507723e */ /* 0x004fe200000010ff */
[----:B------:R-:W-:Y:S01]  /*7f70*/  IMAD.MOV.U32 R139, RZ, RZ, R5 ;  /* 0x000000ffff8b7224 */ /* 0x000fe200078e0005 */
[----:B------:R-:W-:Y:S01]  /*7f80*/  F2FP.BF16.PACK_AB R5, R155, R31 ;  /* 0x0000001f9b05723e */ /* 0x000fe200000010ff */
[----:B------:R-:W-:Y:S02]  /*7f90*/  IMAD.MOV.U32 R21, RZ, RZ, R32 ;  /* 0x000000ffff157224 */ /* 0x000fe400078e0020 */
[----:B------:R-:W-:Y:S01]  /*7fa0*/  HMMA.16816.F32.BF16 R32, R8, R14, R40 ;  /* 0x0000000e0820723c */ /* 0x000fe20000041828 */
[----:B------:R-:W-:Y:S02]  /*7fb0*/  F2FP.BF16.PACK_AB R6, R139, R80 ;  /* 0x000000508b06723e */ /* 0x000fe400000010ff */
[----:B------:R-:W-:-:S07]  /*7fc0*/  F2FP.BF16.PACK_AB R4, R153, R21 ;  /* 0x000000159904723e */ /* 0x000fce00000010ff */
[C---:B------:R-:W-:Y:S08]  /*7fd0*/  HMMA.16816.F32.BF16 R144, R4.reuse, R12, R144 ;  /* 0x0000000c0490723c */ /* 0x040ff00000041890 */
[----:B------:R-:W-:Y:S01]  /*7fe0*/  HMMA.16816.F32.BF16 R156, R4, R14, R112 ;  /* 0x0000000e049c723c */ /* 0x000fe20000041870 */
[----:B------:R-:W1:Y:S06]  /*7ff0*/  LDSM.16.MT88.4 R12, [R226+0xd000] ;  /* 0x00d00000e20c783b */ /* 0x000e6c0000004200 */
[----:B------:R-:W-:Y:S01]  /*8000*/  MOV R112, R205 ;  /* 0x000000cd00707202 */ /* 0x000fe20000000f00 */
[----:B------:R-:W-:Y:S01]  /*8010*/  IMAD.MOV.U32 R115, RZ, RZ, R65 ;  /* 0x000000ffff737224 */ /* 0x000fe200078e0041 */
[----:B------:R-:W-:Y:S01]  /*8020*/  MOV R114, R68 ;  /* 0x0000004400727202 */ /* 0x000fe20000000f00 */
[----:B------:R-:W-:Y:S01]  /*8030*/  IMAD.MOV.U32 R113, RZ, RZ, R69 ;  /* 0x000000ffff717224 */ /* 0x000fe200078e0045 */
[-C--:B-1----:R-:W-:Y:S08]  /*8040*/  HMMA.16816.F32.BF16 R164, R8, R12.reuse, R172 ;  /* 0x0000000c08a4723c */ /* 0x082ff000000418ac */
[C---:B------:R-:W-:Y:S07]  /*8050*/  HMMA.16816.F32.BF16 R160, R4.reuse, R12, R168 ;  /* 0x0000000c04a0723c */ /* 0x040fee00000418a8 */
[----:B------:R-:W-:Y:S01]  /*8060*/  IMAD.MOV.U32 R170, RZ, RZ, R81 ;  /* 0x000000ffffaa7224 */ /* 0x000fe200078e0051 */
[----:B------:R-:W-:Y:S01]  /*8070*/  HMMA.16816.F32.BF16 R172, R4, R14, R108 ;  /* 0x0000000e04ac723c */ /* 0x000fe2000004186c */
[----:B------:R-:W-:Y:S01]  /*8080*/  MOV R81, R183 ;  /* 0x000000b700517202 */ /* 0x000fe20000000f00 */
[----:B------:R-:W-:Y:S01]  /*8090*/  IMAD.MOV.U32 R169, RZ, RZ, R182 ;  /* 0x000000ffffa97224 */ /* 0x000fe200078e00b6 */
[----:B------:R-:W-:Y:S01]  /*80a0*/  MOV R171, R67 ;  /* 0x0000004300ab7202 */ /* 0x000fe20000000f00 */
[----:B------:R-:W-:-:S02]  /*80b0*/  IMAD.MOV.U32 R168, RZ, RZ, R89 ;  /* 0x000000ffffa87224 */ /* 0x000fc400078e0059 */
[----:B------:R-:W-:Y:S01]  /*80c0*/  IMAD.MOV.U32 R89, RZ, RZ, R204 ;  /* 0x000000ffff597224 */ /* 0x000fe200078e00cc */
[----:B------:R-:W-:Y:S01]  /*80d0*/  MOV R109, R88 ;  /* 0x00000058006d7202 */ /* 0x000fe20000000f00 */
        /* <DEDUP_REMOVED lines=13> */
[----:B------:R-:W-:Y:S01]  /*81b0*/  MOV R141, R59 ;  /* 0x0000003b008d7202 */ /* 0x000fe20000000f00 */
[----:B------:R-:W-:-:S02]  /*81c0*/  IMAD.MOV.U32 R140, RZ, RZ, R88 ;  /* 0x000000ffff8c7224 */ /* 0x000fc400078e0058 */
[----:B------:R-:W-:-:S03]  /*81d0*/  IMAD.MOV.U32 R143, RZ, RZ, R18 ;  /* 0x000000ffff8f7224 */ /* 0x000fc600078e0012 */
[----:B------:R-:W-:Y:S01]  /*81e0*/  MOV R128, R70 ;  /* 0x0000004600807202 */ /* 0x000fe20000000f00 */
[----:B------:R-:W-:Y:S01]  /*81f0*/  HMMA.16816.F32.BF16 R188, R4, R14, R104 ;  /* 0x0000000e04bc723c */ /* 0x000fe20000041868 */
[----:B------:R-:W-:Y:S01]  /*8200*/  MOV R131, R89 ;  /* 0x0000005900837202 */ /* 0x000fe20000000f00 */
[----:B------:R-:W-:Y:S02]  /*8210*/  IMAD.MOV.U32 R130, RZ, RZ, R90 ;  /* 0x000000ffff827224 */ /* 0x000fe400078e005a */
[----:B------:R-:W-:-:S04]  /*8220*/  IMAD.MOV.U32 R129, RZ, RZ, R85 ;  /* 0x000000ffff817224 */ /* 0x000fc800078e0055 */
[C---:B------:R-:W-:Y:S01]  /*8230*/  HMMA.16816.F32.BF16 R44, R8.reuse, R14, R44 ;  /* 0x0000000e082c723c */ /* 0x040fe2000004182c */
[----:B------:R-:W1:Y:S07]  /*8240*/  LDSM.16.MT88.4 R12, [R227+0xd000] ;  /* 0x00d00000e30c783b */ /* 0x000e6e0000004200 */
        /* <DEDUP_REMOVED lines=8> */
[----:B------:R-:W-:Y:S01]  /*82d0*/  MOV R100, R112 ;  /* 0x0000007000647202 */ /* 0x000fe20000000f00 */
[----:B------:R-:W-:Y:S01]  /*82e0*/  IMAD.MOV.U32 R113, RZ, RZ, R86 ;  /* 0x000000ffff717224 */ /* 0x000fe200078e0056 */
[----:B------:R-:W-:-:S02]  /*82f0*/  MOV R114, R87 ;  /* 0x0000005700727202 */ /* 0x000fc40000000f00 */
[----:B------:R-:W-:Y:S02]  /*8300*/  MOV R115, R17 ;  /* 0x0000001100737202 */ /* 0x000fe40000000f00 */
[----:B------:R-:W-:Y:S01]  /*8310*/  MOV R112, R19 ;  /* 0x0000001300707202 */ /* 0x000fe20000000f00 */
[-C--:B-1----:R-:W-:Y:S07]  /*8320*/  HMMA.16816.F32.BF16 R68, R8, R12.reuse, R200 ;  /* 0x0000000c0844723c */ /* 0x082fee00000418c8 */
[----:B------:R-:W-:Y:S01]  /*8330*/  MOV R203, R54 ;  /* 0x0000003600cb7202 */ /* 0x000fe20000000f00 */
[----:B------:R-:W-:Y:S01]  /*8340*/  IMAD.MOV.U32 R202, RZ, RZ, R55 ;  /* 0x000000ffffca7224 */ /* 0x000fe200078e0037 */
[----:B------:R-:W-:Y:S01]  /*8350*/  HMMA.16816.F32.BF16 R36, R4, R12, R184 ;  /* 0x0000000c0424723c */ /* 0x000fe200000418b8 */
[----:B------:R-:W-:Y:S01]  /*8360*/  MOV R201, R108 ;  /* 0x0000006c00c97202 */ /* 0x000fe20000000f00 */
[----:B------:R-:W-:-:S05]  /*8370*/  IMAD.MOV.U32 R200, RZ, RZ, R109 ;  /* 0x000000ffffc87224 */ /* 0x000fca00078e006d */
[----:B------:R-:W-:Y:S01]  /*8380*/  MOV R184, R138 ;  /* 0x0000008a00b87202 */ /* 0x000fe20000000f00 */
[-C--:B------:R-:W-:Y:S01]  /*8390*/  HMMA.16816.F32.BF16 R52, R4, R14.reuse, R96 ;  /* 0x0000000e0434723c */ /* 0x080fe20000041860 */
[----:B------:R-:W-:Y:S01]  /*83a0*/  MOV R185, R91 ;  /* 0x0000005b00b97202 */ /* 0x000fe20000000f00 */
[----:B------:R-:W-:Y:S01]  /*83b0*/  IMAD.MOV.U32 R138, RZ, RZ, R16 ;  /* 0x000000ffff8a7224 */ /* 0x000fe200078e0010 */
[----:B------:R-:W-:Y:S01]  /*83c0*/  MOV R187, R110 ;  /* 0x0000006e00bb7202 */ /* 0x000fe20000000f00 */
[----:B------:R-:W1:Y:S01]  /*83d0*/  LDSM.16.MT88.4 R16, [R228+0xf000] ;  /* 0x00f00000e410783b */ /* 0x000e620000004200 */
[----:B------:R-:W-:Y:S02]  /*83e0*/  IMAD.MOV.U32 R186, RZ, RZ, R111 ;  /* 0x000000ffffba7224 */ /* 0x000fe400078e006f */
[----:B------:R-:W-:Y:S01]  /*83f0*/  IMAD.MOV.U32 R98, RZ, RZ, R57 ;  /* 0x000000ffff627224 */ /* 0x000fe200078e0039 */
[----:B------:R-:W-:Y:S02]  /*8400*/  MOV R99, R56 ;  /* 0x0000003800637202 */ /* 0x000fe40000000f00 */
[----:B------:R-:W-:Y:S01]  /*8410*/  HMMA.16816.F32.BF16 R56, R8, R14, R48 ;  /* 0x0000000e0838723c */ /* 0x000fe20000041830 */
[----:B------:R-:W2:Y:S01]  /*8420*/  LDSM.16.MT88.4 R12, [R226+0xf000] ;  /* 0x00f00000e20c783b */ /* 0x000ea20000004200 */
[----:B------:R-:W-:-:S06]  /*8430*/  MOV R97, R84 ;  /* 0x0000005400617202 */ /* 0x000fcc0000000f00 */
[----:B-1----:R-:W-:Y:S08]  /*8440*/  HMMA.16816.F32.BF16 R104, R4, R16, R216 ;  /* 0x000000100468723c */ /* 0x002ff000000418d8 */
[-C--:B--2---:R-:W-:Y:S07]  /*8450*/  HMMA.16816.F32.BF16 R84, R8, R12.reuse, R212 ;  /* 0x0000000c0854723c */ /* 0x084fee00000418d4 */
        /* <DEDUP_REMOVED lines=39> */
[----:B------:R-:W-:Y:S01]  /*86d0*/  MUFU.EX2 R132, R27 ;  /* 0x0000001b00847308 */ /* 0x000fe20000000800 */
[C---:B------:R-:W-:Y:S01]  /*86e0*/  HMMA.16816.F32.BF16 R100, R8.reuse, R16, R100 ;  /* 0x000000100864723c */ /* 0x040fe20000041864 */
[----:B------:R2:W5:Y:S04]  /*86f0*/  LDL.LU R241, [R1+0xd4] ;  /* 0x0000d40001f17983 */ /* 0x0005680000300800 */
[----:B------:R2:W5:Y:S02]  /*8700*/  LDL.LU R240, [R1+0xd0] ;  /* 0x0000d00001f07983 */ /* 0x0005640000300800 */
[----:B------:R-:W-:Y:S01]  /*8710*/  MUFU.EX2 R31, R28 ;  /* 0x0000001c001f7308 */ /* 0x000fe20000000800 */
[----:B------:R-:W-:Y:S07]  /*8720*/  HMMA.16816.F32.BF16 R16, R8, R18, R76 ;  /* 0x000000120810723c */ /* 0x000fee000004184c */
[----:B------:R-:W-:Y:S01]  /*8730*/  MUFU.EX2 R27, R24 ;  /* 0x00000018001b7308 */ /* 0x000fe20000000800 */
[C---:B-1----:R-:W-:Y:S07]  /*8740*/  HMMA.16816.F32.BF16 R120, R4.reuse, R12, R220 ;  /* 0x0000000c0478723c */ /* 0x042fee00000418dc */
[----:B------:R-:W-:Y:S01]  /*8750*/  MUFU.EX2 R28, R23 ;  /* 0x00000017001c7308 */ /* 0x000fe20000000800 */
[----:B------:R-:W-:Y:S07]  /*8760*/  HMMA.16816.F32.BF16 R48, R4, R14, R124 ;  /* 0x0000000e0430723c */ /* 0x000fee000004187c */
[----:B------:R1:W-:Y:S01]  /*8770*/  MUFU.EX2 R24, R3 ;  /* 0x0000000300187308 */ /* 0x0003e20000000800 */
[----:B------:R-:W-:Y:S01]  /*8780*/  FFMA.FTZ R4, R97, c[0x0][0x23c], -R0 ;  /* 0x00008f0061047a23 */ /* 0x000fe20000010800 */
[----:B------:R-:W-:Y:S01]  /*8790*/  HMMA.16816.F32.BF16 R116, R8, R12, R212 ;  /* 0x0000000c0874723c */ /* 0x000fe200000418d4 */
[----:B------:R-:W-:Y:S01]  /*87a0*/  IMAD.MOV.U32 R97, RZ, RZ, R184 ;  /* 0x000000ffff617224 */ /* 0x000fe200078e00b8 */
[----:B------:R-:W-:-:S04]  /*87b0*/  MOV R184, R202 ;  /* 0x000000ca00b87202 */ /* 0x000fc80000000f00 */
[----:B------:R3:W-:Y:S01]  /*87c0*/  MUFU.EX2 R23, R2 ;  /* 0x0000000200177308 */ /* 0x0007e20000000800 */
[----:B------:R-:W-:Y:S01]  /*87d0*/  MOV R215, R186 ;  /* 0x000000ba00d77202 */ /* 0x000fe20000000f00 */
[----:B------:R-:W-:Y:S01]  /*87e0*/  IMAD.MOV.U32 R214, RZ, RZ, R187 ;  /* 0x000000ffffd67224 */ /* 0x000fe200078e00bb */
[----:B------:R-:W-:Y:S01]  /*87f0*/  MOV R187, R128 ;  /* 0x0000008000bb7202 */ /* 0x000fe20000000f00 */
[----:B------:R-:W-:Y:S02]  /*8800*/  IMAD.MOV.U32 R186, RZ, RZ, R203 ;  /* 0x000000ffffba7224 */ /* 0x000fe400078e00cb */
[----:B-1----:R-:W-:Y:S02]  /*8810*/  FFMA.FTZ R3, R98, c[0x0][0x23c], -R0 ;  /* 0x00008f0062037a23 */ /* 0x002fe40000010800 */
[----:B------:R-:W-:Y:S01]  /*8820*/  IMAD.MOV.U32 R98, RZ, RZ, R201 ;  /* 0x000000ffff627224 */ /* 0x000fe200078e00c9 */
[----:B------:R-:W-:Y:S01]  /*8830*/  MOV R202, R142 ;  /* 0x0000008e00ca7202 */ /* 0x000fe20000000f00 */
[----:B------:R-:W-:-:S02]  /*8840*/  IMAD.MOV.U32 R201, RZ, RZ, R141 ;  /* 0x000000ffffc97224 */ /* 0x000fc400078e008d */
[----:B---3--:R-:W-:Y:S01]  /*8850*/  FFMA.FTZ R2, R96, c[0x0][0x23c], -R0 ;  /* 0x00008f0060027a23 */ /* 0x008fe20000010800 */
[----:B------:R-:W-:Y:S01]  /*8860*/  MOV R96, R200 ;  /* 0x000000c800607202 */ /* 0x000fe20000000f00 */
[----:B------:R-:W-:Y:S01]  /*8870*/  IMAD.MOV.U32 R200, RZ, RZ, R130 ;  /* 0x000000ffffc87224 */ /* 0x000fe200078e0082 */
[----:B------:R-:W-:Y:S01]  /*8880*/  HMMA.16816.F32.BF16 R12, R8, R14, R72 ;  /* 0x0000000e080c723c */ /* 0x000fe20000041848 */
[----:B------:R-:W-:Y:S01]  /*8890*/  IMAD.MOV.U32 R203, RZ, RZ, R143 ;  /* 0x000000ffffcb7224 */ /* 0x000fe200078e008f */
[----:B------:R-:W-:Y:S01]  /*88a0*/  MOV R128, R115 ;  /* 0x0000007300807202 */ /* 0x000fe20000000f00 */
[----:B------:R-:W-:Y:S01]  /*88b0*/  FADD.FTZ R7, R99, R98 ;  /* 0x0000006263077221 */ /* 0x000fe20000010000 */
[----:B------:R-:W-:Y:S01]  /*88c0*/  MOV R99, R187 ;  /* 0x000000bb00637202 */ /* 0x000fe20000000f00 */
[----:B------:R-:W-:Y:S02]  /*88d0*/  FADD.FTZ R5, R215, R214 ;  /* 0x000000d6d7057221 */ /* 0x000fe40000010000 */
[----:B------:R-:W-:-:S02]  /*88e0*/  FADD.FTZ R8, R185, R184 ;  /* 0x000000b8b9087221 */ /* 0x000fc40000010000 */
[----:B------:R-:W-:Y:S01]  /*88f0*/  IMAD.MOV.U32 R98, RZ, RZ, R186 ;  /* 0x000000ffff627224 */ /* 0x000fe200078e00ba */
[----:B------:R-:W-:Y:S01]  /*8900*/  MUFU.EX2 R21, R20 ;  /* 0x0000001400157308 */ /* 0x000fe20000000800 */
        /* <DEDUP_REMOVED lines=9> */
[----:B------:R-:W-:Y:S01]  /*89a0*/  FADD.FTZ R6, R97, R96 ;  /* 0x0000006061067221 */ /* 0x000fe20000010000 */
[----:B------:R-:W-:Y:S01]  /*89b0*/  MOV R168, R154 ;  /* 0x0000009a00a87202 */ /* 0x000fe20000000f00 */
[----:B------:R-:W-:Y:S02]  /*89c0*/  IMAD.MOV.U32 R128, RZ, RZ, R152 ;  /* 0x000000ffff807224 */ /* 0x000fe400078e0098 */
[----:B------:R3:W-:Y:S01]  /*89d0*/  MUFU.EX2 R11, R4 ;  /* 0x00000004000b7308 */ /* 0x0007e20000000800 */
[----:B------:R-:W-:Y:S01]  /*89e0*/  FFMA.FTZ R0, R252, c[0x0][0x23c], -R0 ;  /* 0x00008f00fc007a23 */ /* 0x000fe20000010800 */
[----:B------:R-:W-:Y:S01]  /*89f0*/  LDSM.16.MT88.4 R152, [R225+0xd800] ;  /* 0x00d80000e198783b */ /* 0x000fe20000004200 */
[----:B-1----:R-:W-:-:S02]  /*8a00*/  FADD.FTZ R2, R98, R5 ;  /* 0x0000000562027221 */ /* 0x002fc40000010000 */
        /* <DEDUP_REMOVED lines=8> */
[----:B------:R-:W-:Y:S02]  /*8a90*/  FADD.FTZ R5, R234, R6 ;  /* 0x00000006ea057221 */ /* 0x000fe40000010000 */
[----:B------:R-:W-:-:S02]  /*8aa0*/  FADD.FTZ R6, R233, R7 ;  /* 0x00000007e9067221 */ /* 0x000fc40000010000 */
[----:B------:R-:W-:Y:S01]  /*8ab0*/  IMAD.MOV.U32 R202, RZ, RZ, R203 ;  /* 0x000000ffffca7224 */ /* 0x000fe200078e00cb */
[----:B------:R-:W-:Y:S01]  /*8ac0*/  MOV R203, R128 ;  /* 0x0000008000cb7202 */ /* 0x000fe20000000f00 */
[----:B------:R-:W-:Y:S01]  /*8ad0*/  FADD.FTZ R7, R98, R8 ;  /* 0x0000000862077221 */ /* 0x000fe20000010000 */
        /* <DEDUP_REMOVED lines=20> */
[----:B------:R-:W-:Y:S01]  /*8c20*/  FADD.FTZ R5, R230, R5 ;  /* 0x00000005e6057221 */ /* 0x000fe20000010000 */
[----:B------:R-:W1:Y:S01]  /*8c30*/  LDSM.16.MT88.4 R168, [R226+0xd800] ;  /* 0x00d80000e2a8783b */ /* 0x000e620000004200 */
[----:B---3--:R-:W-:Y:S01]  /*8c40*/  FADD.FTZ R4, R214, R6 ;  /* 0x00000006d6047221 */ /* 0x008fe20000010000 */
[----:B------:R-:W-:Y:S01]  /*8c50*/  MOV R210, R215 ;  /* 0x000000d700d27202 */ /* 0x000fe20000000f00 */
[----:B------:R-:W-:Y:S01]  /*8c60*/  IMAD.MOV.U32 R211, RZ, RZ, R96 ;  /* 0x000000ffffd37224 */ /* 0x000fe200078e0060 */
[----:B------:R-:W-:Y:S01]  /*8c70*/  MOV R209, R213 ;  /* 0x000000d500d17202 */ /* 0x000fe20000000f00 */
[----:B------:R-:W-:Y:S01]  /*8c80*/  IMAD.MOV.U32 R208, RZ, RZ, R212 ;  /* 0x000000ffffd07224 */ /* 0x000fe200078e00d4 */
[----:B------:R3:W-:Y:S01]  /*8c90*/  MUFU.EX2 R9, R3 ;  /* 0x0000000300097308 */ /* 0x0007e20000000800 */
[----:B------:R-:W-:-:S07]  /*8ca0*/  FADD.FTZ R8, R210, R7 ;  /* 0x00000007d2087221 */ /* 0x000fce0000010000 */
[----:B------:R4:W-:Y:S01]  /*8cb0*/  MUFU.EX2 R10, R0 ;  /* 0x00000000000a7308 */ /* 0x0009e20000000800 */
[----:B---3--:R-:W-:Y:S02]  /*8cc0*/  FADD.FTZ R3, R211, R2 ;  /* 0x00000002d3037221 */ /* 0x008fe40000010000 */
[----:B------:R-:W-:Y:S02]  /*8cd0*/  FADD.FTZ R2, R208, R5 ;  /* 0x00000005d0027221 */ /* 0x000fe40000010000 */
[----:B----4-:R-:W-:Y:S02]  /*8ce0*/  FADD.FTZ R0, R209, R4 ;  /* 0x00000004d1007221 */ /* 0x010fe40000010000 */
[----:B------:R-:W3:Y:S01]  /*8cf0*/  LDSM.16.MT88.4 R4, [R227+0xf800] ;  /* 0x00f80000e304783b */ /* 0x000ee20000004200 */
[----:B------:R-:W-:Y:S01]  /*8d00*/  MUFU.EX2 R30, R30 ;  /* 0x0000001e001e7308 */ /* 0x000fe20000000800 */
[----:B------:R-:W-:Y:S01]  /*8d10*/  MOV R187, R128 ;  /* 0x0000008000bb7202 */ /* 0x000fe20000000f00 */
[----:B------:R-:W-:Y:S01]  /*8d20*/  IMAD.MOV.U32 R215, RZ, RZ, R99 ;  /* 0x000000ffffd77224 */ /* 0x000fe200078e0063 */
[----:B------:R-:W-:-:S05]  /*8d30*/  MOV R128, R229 ;  /* 0x000000e500807202 */ /* 0x000fca0000000f00 */
[----:B------:R-:W4:Y:S01]  /*8d40*/  MUFU.EX2 R29, R29 ;  /* 0x0000001d001d7308 */ /* 0x000f220000000800 */
[----:B------:R-:W-:Y:S01]  /*8d50*/  MOV R99, R200 ;  /* 0x000000c800637202 */ /* 0x000fe20000000f00 */
[----:B------:R-:W-:-:S06]  /*8d60*/  IMAD.MOV.U32 R200, RZ, RZ, R201 ;  /* 0x000000ffffc87224 */ /* 0x000fcc00078e00c9 */
[----:B------:R-:W-:Y:S01]  /*8d70*/  MUFU.EX2 R26, R26 ;  /* 0x0000001a001a7308 */ /* 0x000fe20000000800 */
[----:B------:R-:W-:-:S07]  /*8d80*/  MOV R201, R202 ;  /* 0x000000ca00c97202 */ /* 0x000fce0000000f00 */
[----:B------:R-:W1:Y:S08]  /*8d90*/  MUFU.EX2 R25, R25 ;  /* 0x0000001900197308 */ /* 0x000e700000000800 */
[----:B------:R-:W1:Y:S01]  /*8da0*/  MUFU.EX2 R22, R22 ;  /* 0x0000001600167308 */ /* 0x000e620000000800 */
        /* <DEDUP_REMOVED lines=15> */
[----:B------:R-:W-:Y:S01]  /*8ea0*/  MOV R98, R202 ;  /* 0x000000ca00627202 */ /* 0x000fe20000000f00 */
[----:B------:R-:W-:Y:S01]  /*8eb0*/  IMAD.MOV.U32 R202, RZ, RZ, R130 ;  /* 0x000000ffffca7224 */ /* 0x000fe200078e0082 */
[----:B------:R-:W-:Y:S02]  /*8ec0*/  MOV R200, R128 ;  /* 0x0000008000c87202 */ /* 0x000fe40000000f00 */
[----:B------:R-:W-:Y:S02]  /*8ed0*/  MOV R201, R129 ;  /* 0x0000008100c97202 */ /* 0x000fe40000000f00 */
[----:B------:R-:W-:Y:S02]  /*8ee0*/  MOV R203, R131 ;  /* 0x0000008300cb7202 */ /* 0x000fe40000000f00 */
[----:B----4-:R-:W-:Y:S02]  /*8ef0*/  F2FP.BF16.PACK_AB R128, R29, R30 ;  /* 0x0000001e1d80723e */ /* 0x010fe400000010ff */
[----:B-1----:R-:W-:-:S02]  /*8f00*/  F2FP.BF16.PACK_AB R129, R25, R26 ;  /* 0x0000001a1981723e */ /* 0x002fc400000010ff */
[----:B------:R-:W-:Y:S02]  /*8f10*/  F2FP.BF16.PACK_AB R130, R132, R31 ;  /* 0x0000001f8482723e */ /* 0x000fe400000010ff */
[----:B------:R-:W-:Y:S02]  /*8f20*/  F2FP.BF16.PACK_AB R131, R28, R27 ;  /* 0x0000001b1c83723e */ /* 0x000fe400000010ff */
[----:B------:R-:W-:Y:S02]  /*8f30*/  F2FP.BF16.PACK_AB R124, R21, R22 ;  /* 0x00000016157c723e */ /* 0x000fe400000010ff */
[----:B------:R-:W-:Y:S02]  /*8f40*/  F2FP.BF16.PACK_AB R125, R11, R20 ;  /* 0x000000140b7d723e */ /* 0x000fe400000010ff */
[----:B------:R-:W-:Y:S02]  /*8f50*/  F2FP.BF16.PACK_AB R126, R24, R23 ;  /* 0x00000017187e723e */ /* 0x000fe400000010ff */
[----:B------:R-:W-:Y:S01]  /*8f60*/  F2FP.BF16.PACK_AB R127, R10, R9 ;  /* 0x000000090a7f723e */ /* 0x000fe200000010ff */
[----:B------:R-:W-:Y:S01]  /*8f70*/  IMAD.MOV.U32 R141, RZ, RZ, R80 ;  /* 0x000000ffff8d7224 */ /* 0x000fe200078e0050 */
[----:B------:R-:W-:Y:S01]  /*8f80*/  MOV R142, R82 ;  /* 0x00000052008e7202 */ /* 0x000fe20000000f00 */
[----:B------:R-:W-:Y:S01]  /*8f90*/  IMAD.MOV.U32 R80, RZ, RZ, R236 ;  /* 0x000000ffff507224 */ /* 0x000fe200078e00ec */
[----:B------:R-:W-:Y:S01]  /*8fa0*/  HMMA.16816.F32.BF16 R164, R128, R168, R164 ;  /* 0x000000a880a4723c */ /* 0x000fe200000418a4 */
[----:B------:R-:W-:Y:S01]  /*8fb0*/  IMAD.MOV.U32 R143, RZ, RZ, R83 ;  /* 0x000000ffff8f7224 */ /* 0x000fe200078e0053 */
[----:B------:R-:W-:Y:S01]  /*8fc0*/  MOV R83, R237 ;  /* 0x000000ed00537202 */ /* 0x000fe20000000f00 */
[----:B------:R-:W-:Y:S01]  /*8fd0*/  IMAD.MOV.U32 R82, RZ, RZ, R238 ;  /* 0x000000ffff527224 */ /* 0x000fe200078e00ee */
[----:B------:R-:W-:Y:S01]  /*8fe0*/  MOV R115, R239 ;  /* 0x000000ef00737202 */ /* 0x000fe20000000f00 */
[----:B------:R-:W-:Y:S01]  /*8ff0*/  IMAD.MOV.U32 R252, RZ, RZ, R114 ;  /* 0x000000fffffc7224 */ /* 0x000fe200078e0072 */
[----:B------:R-:W-:-:S02]  /*9000*/  MOV R220, R113 ;  /* 0x0000007100dc7202 */ /* 0x000fc40000000f00 */
[----:B------:R-:W-:Y:S01]  /*9010*/  MOV R221, R112 ;  /* 0x0000007000dd7202 */ /* 0x000fe20000000f00 */
[C---:B------:R-:W-:Y:S01]  /*9020*/  HMMA.16816.F32.BF16 R160, R124.reuse, R168, R160 ;  /* 0x000000a87ca0723c */ /* 0x040fe200000418a0 */
[----:B------:R-:W-:Y:S01]  /*9030*/  IMAD.MOV.U32 R222, RZ, RZ, R203 ;  /* 0x000000ffffde7224 */ /* 0x000fe200078e00cb */
[----:B------:R-:W-:Y:S02]  /*9040*/  MOV R223, R202 ;  /* 0x000000ca00df7202 */ /* 0x000fe40000000f00 */
[----:B------:R-:W-:Y:S01]  /*9050*/  MOV R218, R99 ;  /* 0x0000006300da7202 */ /* 0x000fe20000000f00 */
[----:B------:R-:W-:Y:S01]  /*9060*/  IMAD.MOV.U32 R217, RZ, RZ, R200 ;  /* 0x000000ffffd97224 */ /* 0x000fe200078e00c8 */
[----:B------:R-:W-:Y:S01]  /*9070*/  MOV R216, R201 ;  /* 0x000000c900d87202 */ /* 0x000fe20000000f00 */
[----:B------:R-:W-:Y:S01]  /*9080*/  IMAD.MOV.U32 R208, RZ, RZ, R97 ;  /* 0x000000ffffd07224 */ /* 0x000fe200078e0061 */
[----:B------:R-:W-:Y:S01]  /*9090*/  HMMA.16816.F32.BF16 R172, R124, R170, R172 ;  /* 0x000000aa7cac723c */ /* 0x000fe200000418ac */
[----:B------:R-:W-:Y:S01]  /*90a0*/  MOV R219, R98 ;  /* 0x0000006200db7202 */ /* 0x000fe20000000f00 */
[----:B------:R-:W-:Y:S01]  /*90b0*/  LDSM.16.MT88.4 R200, [R227+0xd800] ;  /* 0x00d80000e3c8783b */ /* 0x000fe20000004200 */
[----:B------:R-:W-:-:S02]  /*90c0*/  MOV R209, R96 ;  /* 0x0000006000d17202 */ /* 0x000fc40000000f00 */
[----:B------:R-:W-:Y:S01]  /*90d0*/  MOV R214, R184 ;  /* 0x000000b800d67202 */ /* 0x000fe20000000f00 */
[----:B------:R-:W-:Y:S02]  /*90e0*/  LDSM.16.MT88.4 R96, [R226+0xf800] ;  /* 0x00f80000e260783b */ /* 0x000fe40000004200 */
[-C--:B------:R-:W-:Y:S01]  /*90f0*/  HMMA.16816.F32.BF16 R148, R128, R152.reuse, R148 ;  /* 0x000000988094723c */ /* 0x080fe20000041894 */
[----:B------:R-:W-:Y:S01]  /*9100*/  MOV R140, R235 ;  /* 0x000000eb008c7202 */ /* 0x000fe20000000f00 */
[----:B------:R-:W1:Y:S04]  /*9110*/  LDSM.16.MT88.4 R184, [R228+0xd800] ;  /* 0x00d80000e4b8783b */ /* 0x000e680000004200 */
[----:B------:R2:W5:Y:S02]  /*9120*/  LDL.LU R239, [R1+0xcc] ;  /* 0x0000cc0001ef7983 */ /* 0x0005640000300800 */
[C---:B------:R-:W-:Y:S02]  /*9130*/  HMMA.16816.F32.BF16 R144, R124.reuse, R152, R144 ;  /* 0x000000987c90723c */ /* 0x040fe40000041890 */
[----:B------:R2:W5:Y:S04]  /*9140*/  LDL.LU R238, [R1+0xc8] ;  /* 0x0000c80001ee7983 */ /* 0x0005680000300800 */
[----:B------:R2:W5:Y:S02]  /*9150*/  LDL.LU R237, [R1+0xc4] ;  /* 0x0000c40001ed7983 */ /* 0x0005640000300800 */
[----:B------:R-:W-:Y:S02]  /*9160*/  HMMA.16816.F32.BF16 R156, R124, R154, R156 ;  /* 0x0000009a7c9c723c */ /* 0x000fe4000004189c */
[----:B------:R2:W5:Y:S04]  /*9170*/  LDL.LU R236, [R1+0xc0] ;  /* 0x0000c00001ec7983 */ /* 0x0005680000300800 */
[----:B------:R2:W5:Y:S02]  /*9180*/  LDL.LU R235, [R1+0xbc] ;  /* 0x0000bc0001eb7983 */ /* 0x0005640000300800 */
[C---:B------:R-:W-:Y:S02]  /*9190*/  HMMA.16816.F32.BF16 R168, R128.reuse, R170, R40 ;  /* 0x000000aa80a8723c */ /* 0x040fe40000041828 */
[----:B------:R2:W5:Y:S04]  /*91a0*/  LDL.LU R234, [R1+0xb8] ;  /* 0x0000b80001ea7983 */ /* 0x0005680000300800 */
[----:B------:R2:W5:Y:S01]  /*91b0*/  LDL.LU R233, [R1+0xb4] ;  /* 0x0000b40001e97983 */ /* 0x0005620000300800 */
[----:B------:R-:W-:Y:S01]  /*91c0*/  MOV R43, R81 ;  /* 0x00000051002b7202 */ /* 0x000fe20000000f00 */
[----:B------:R-:W-:Y:S02]  /*91d0*/  HMMA.16816.F32.BF16 R152, R128, R154, R32 ;  /* 0x0000009a8098723c */ /* 0x000fe40000041820 */
[----:B------:R2:W5:Y:S04]  /*91e0*/  LDL.LU R232, [R1+0xb0] ;  /* 0x0000b00001e87983 */ /* 0x0005680000300800 */
[----:B------:R2:W5:Y:S01]  /*91f0*/  LDL.LU R231, [R1+0xac] ;  /* 0x0000ac0001e77983 */ /* 0x0005620000300800 */
[----:B------:R-:W-:Y:S01]  /*9200*/  MOV R32, R80 ;  /* 0x0000005000207202 */ /* 0x000fe20000000f00 */
[----:B------:R-:W-:Y:S01]  /*9210*/  IMAD.MOV.U32 R33, RZ, RZ, R83 ;  /* 0x000000ffff217224 */ /* 0x000fe200078e0053 */
[----:B------:R-:W-:Y:S01]  /*9220*/  MOV R34, R82 ;  /* 0x0000005200227202 */ /* 0x000fe20000000f00 */
[----:B---3--:R-:W-:Y:S01]  /*9230*/  HMMA.16816.F32.BF16 R120, R124, R4, R120 ;  /* 0x000000047c78723c */ /* 0x008fe20000041878 */
[----:B------:R-:W-:Y:S01]  /*9240*/  MOV R35, R115 ;  /* 0x0000007300237202 */ /* 0x000fe20000000f00 */
[----:B------:R-:W-:Y:S01]  /*9250*/  FADD.FTZ R3, R32, R3 ;  /* 0x0000000320037221 */ /* 0x000fe20000010000 */
[----:B------:R-:W3:Y:S01]  /*9260*/  LDSM.16.MT88.4 R80, [R225+0xf800] ;  /* 0x00f80000e150783b */ /* 0x000ee20000004200 */
[----:B------:R-:W-:-:S04]  /*9270*/  FADD.FTZ R2, R33, R2 ;  /* 0x0000000221027221 */ /* 0x000fc80000010000 */
[----:B------:R-:W-:Y:S01]  /*9280*/  HMMA.16816.F32.BF16 R116, R128, R4, R116 ;  /* 0x000000048074723c */ /* 0x000fe20000041874 */
[----:B------:R-:W-:Y:S01]  /*9290*/  FADD.FTZ R0, R34, R0 ;  /* 0x0000000022007221 */ /* 0x000fe20000010000 */
[----:B------:R-:W4:Y:S04]  /*92a0*/  LDSM.16.MT88.4 R112, [R228+0xf800] ;  /* 0x00f80000e470783b */ /* 0x000f280000004200 */
        /* <DEDUP_REMOVED lines=51> */
[C---:B------:R-:W-:Y:S08]  /*95e0*/  HMMA.16816.F32.BF16 R188, R124.reuse, R186, R188 ;  /* 0x000000ba7cbc723c */ /* 0x040ff000000418bc */
[C---:B------:R-:W-:Y:S08]  /*95f0*/  HMMA.16816.F32.BF16 R192, R124.reuse, R200, R192 ;  /* 0x000000c87cc0723c */ /* 0x040ff000000418c0 */
[C---:B------:R-:W-:Y:S08]  /*9600*/  HMMA.16816.F32.BF16 R204, R124.reuse, R202, R204 ;  /* 0x000000ca7ccc723c */ /* 0x040ff000000418cc */
[C---:B---3--:R-:W-:Y:S08]  /*9610*/  HMMA.16816.F32.BF16 R72, R124.reuse, R80, R36 ;  /* 0x000000507c48723c */ /* 0x048ff00000041824 */
[C---:B------:R-:W-:Y:S08]  /*9620*/  HMMA.16816.F32.BF16 R76, R124.reuse, R82, R52 ;  /* 0x000000527c4c723c */ /* 0x040ff00000041834 */
[C---:B------:R-:W-:Y:S08]  /*9630*/  HMMA.16816.F32.BF16 R88, R124.reuse, R96, R88 ;  /* 0x000000607c58723c */ /* 0x040ff00000041858 */
[C---:B------:R-:W-:Y:S08]  /*9640*/  HMMA.16816.F32.BF16 R92, R124.reuse, R98, R92 ;  /* 0x000000627c5c723c */ /* 0x040ff0000004185c */
[C---:B----4-:R-:W-:Y:S08]  /*9650*/  HMMA.16816.F32.BF16 R104, R124.reuse, R112, R104 ;  /* 0x000000707c68723c */ /* 0x050ff00000041868 */
        /* <DEDUP_REMOVED lines=28> */
[----:B------:R-:W-:Y:S01]  /*9820*/  @P3 STS.128 [R243+0xc000], RZ ;  /* 0x00c000fff3003388 */ /* 0x000fe20000000c00 */
        /* <DEDUP_REMOVED lines=61> */
[----:B--2--5:R-:W-:Y:S04]  /*9c00*/  LDSM.16.M88.4 R16, [R231] ;  /* 0x00000000e710783b */ /* 0x024fe80000000200 */
[----:B---3--:R-:W-:Y:S04]  /*9c10*/  LDSM.16.M88.4 R12, [R231+0x2000] ;  /* 0x00200000e70c783b */ /* 0x008fe80000000200 */
[----:B------:R-:W2:Y:S04]  /*9c20*/  LDSM.16.M88.4 R40, [R224+0x9000] ;  /* 0x00900000e028783b */ /* 0x000ea80000000200 */
[----:B------:R-:W3:Y:S04]  /*9c30*/  LDSM.16.M88.4 R36, [R224+0x9800] ;  /* 0x00980000e024783b */ /* 0x000ee80000000200 */
[----:B------:R-:W3:Y:S04]  /*9c40*/  LDSM.16.M88.4 R48, [R224+0x8000] ;  /* 0x00800000e030783b */ /* 0x000ee80000000200 */
[----:B------:R-:W3:Y:S04]  /*9c50*/  LDSM.16.M88.4 R44, [R224+0x8800] ;  /* 0x00880000e02c783b */ /* 0x000ee80000000200 */
[----:B-1----:R-:W-:Y:S04]  /*9c60*/  LDSM.16.M88.4 R8, [R232] ;  /* 0x00000000e808783b */ /* 0x002fe80000000200 */
[----:B----4-:R-:W-:Y:S04]  /*9c70*/  LDSM.16.M88.4 R4, [R232+0x2000] ;  /* 0x00200000e804783b */ /* 0x010fe80000000200 */
[----:B------:R-:W1:Y:S04]  /*9c80*/  LDSM.16.M88.4 R24, [R241] ;  /* 0x00000000f118783b */ /* 0x000e680000000200 */
[----:B------:R-:W4:Y:S04]  /*9c90*/  LDSM.16.M88.4 R20, [R240] ;  /* 0x00000000f014783b */ /* 0x000f280000000200 */
[----:B------:R-:W1:Y:S04]  /*9ca0*/  LDSM.16.M88.4 R32, [R235] ;  /* 0x00000000eb20783b */ /* 0x000e680000000200 */
[----:B------:R-:W1:Y:S01]  /*9cb0*/  LDSM.16.M88.4 R28, [R242] ;  /* 0x00000000f21c783b */ /* 0x000e620000000200 */
[----:B--2---:R-:W-:Y:S03]  /*9cc0*/  HMMA.16816.F32.BF16 R60, R12, R40, RZ ;  /* 0x000000280c3c723c */ /* 0x004fe600000418ff */
[----:B------:R-:W0:Y:S05]  /*9cd0*/  LDGDEPBAR ;  /* 0x00000000000079af */ /* 0x000e2a0000000000 */
[-C--:B---3--:R-:W-:Y:S08]  /*9ce0*/  HMMA.16816.F32.BF16 R56, R16, R36.reuse, RZ ;  /* 0x000000241038723c */ /* 0x088ff000000418ff */
[----:B------:R-:W-:Y:S08]  /*9cf0*/  HMMA.16816.F32.BF16 R52, R12, R36, RZ ;  /* 0x000000240c34723c */ /* 0x000ff000000418ff */
[-C--:B------:R-:W-:Y:S08]  /*9d00*/  HMMA.16816.F32.BF16 R216, R16, R48.reuse, RZ ;  /* 0x0000003010d8723c */ /* 0x080ff000000418ff */
[----:B------:R-:W-:Y:S08]  /*9d10*/  HMMA.16816.F32.BF16 R212, R12, R48, RZ ;  /* 0x000000300cd4723c */ /* 0x000ff000000418ff */
[-C--:B------:R-:W-:Y:S08]  /*9d20*/  HMMA.16816.F32.BF16 R208, R16, R44.reuse, RZ ;  /* 0x0000002c10d0723c */ /* 0x080ff000000418ff */
[----:B------:R-:W-:Y:S08]  /*9d30*/  HMMA.16816.F32.BF16 R140, R12, R44, RZ ;  /* 0x0000002c0c8c723c */ /* 0x000ff000000418ff */
[----:B------:R-:W-:Y:S08]  /*9d40*/  HMMA.16816.F32.BF16 R64, R16, R40, RZ ;  /* 0x000000281040723c */ /* 0x000ff000000418ff */
[----:B-1----:R-:W-:Y:S08]  /*9d50*/  HMMA.16816.F32.BF16 R60, R4, R24, R60 ;  /* 0x00000018043c723c */ /* 0x002ff0000004183c */
[-C--:B----4-:R-:W-:Y:S08]  /*9d60*/  HMMA.16816.F32.BF16 R56, R8, R20.reuse, R56 ;  /* 0x000000140838723c */ /* 0x090ff00000041838 */
        /* <DEDUP_REMOVED lines=32> */
[----:B------:R-:W-:-:S02]  /*9f70*/  IMAD.MOV.U32 R252, RZ, RZ, R14 ;  /* 0x000000fffffc7224 */ /* 0x000fc400078e000e */
[----:B------:R-:W-:-:S05]  /*9f80*/  IMAD.MOV.U32 R139, RZ, RZ, R15 ;  /* 0x000000ffff8b7224 */ /* 0x000fca00078e000f */
[C---:B------:R-:W-:Y:S08]  /*9f90*/  HMMA.16816.F32.BF16 R64, R4.reuse, R30, R56 ;  /* 0x0000001e0440723c */ /* 0x040ff00000041838 */
[----:B------:R-:W-:Y:S07]  /*9fa0*/  HMMA.16816.F32.BF16 R208, R4, R26, R52 ;  /* 0x0000001a04d0723c */ /* 0x000fee0000041834 */
[----:B------:R-:W-:Y:S01]  /*9fb0*/  IMAD.MOV.U32 R5, RZ, RZ, R12 ;  /* 0x000000ffff057224 */ /* 0x000fe200078e000c */
[----:B------:R-:W-:Y:S01]  /*9fc0*/  HMMA.16816.F32.BF16 R48, R8, R34, R48 ;  /* 0x000000220830723c */ /* 0x000fe20000041830 */
[----:B------:R-:W-:-:S02]  /*9fd0*/  IMAD.MOV.U32 R4, RZ, RZ, R13 ;  /* 0x000000ffff047224 */ /* 0x000fc400078e000d */
[----:B------:R-:W-:Y:S04]  /*9fe0*/  LDSM.16.M88.4 R12, [R230+0x8000] ;  /* 0x00800000e60c783b */ /* 0x000fe80000000200 */
[----:B------:R-:W-:Y:S01]  /*9ff0*/  IMAD.MOV.U32 R34, RZ, RZ, R5 ;  /* 0x000000ffff227224 */ /* 0x000fe200078e0005 */
[C---:B------:R-:W-:Y:S01]  /*a000*/  HMMA.16816.F32.BF16 R56, R8.reuse, R30, R44 ;  /* 0x0000001e0838723c */ /* 0x040fe2000004182c */
[----:B------:R-:W-:Y:S02]  /*a010*/  IMAD.MOV.U32 R35, RZ, RZ, R4 ;  /* 0x000000ffff237224 */ /* 0x000fe400078e0004 */
[----:B------:R-:W1:Y:S05]  /*a020*/  LDSM.16.M88.4 R4, [R234+0x2000] ;  /* 0x00200000ea04783b */ /* 0x000e6a0000000200 */
        /* <DEDUP_REMOVED lines=69> */
[C---:B------:R-:W-:Y:S01]  /*a480*/  HMMA.16816.F32.BF16 R64, R8.reuse, R14, R20 ;  /* 0x0000000e0840723c */ /* 0x040fe20000041814 */
[----:B------:R-:W1:Y:S01]  /*a490*/  LDSM.16.M88.4 R12, [R229+0x800] ;  /* 0x00080000e50c783b */ /* 0x000e620000000200 */
[----:B------:R-:W-:Y:S02]  /*a4a0*/  IMAD.MOV.U32 R45, RZ, RZ, R42 ;  /* 0x000000ffff2d7224 */ /* 0x000fe400078e002a */
[----:B------:R-:W-:Y:S02]  /*a4b0*/  IMAD.MOV.U32 R46, RZ, RZ, R41 ;  /* 0x000000ffff2e7224 */ /* 0x000fe400078e0029 */
[----:B------:R-:W-:Y:S02]  /*a4c0*/  IMAD.MOV.U32 R47, RZ, RZ, R40 ;  /* 0x000000ffff2f7224 */ /* 0x000fe400078e0028 */
        /* <DEDUP_REMOVED lines=9> */
[----:B-1----:R-:W-:Y:S07]  /*a560*/  HMMA.16816.F32.BF16 R24, R4, R14, R208 ;  /* 0x0000000e0418723c */ /* 0x002fee00000418d0 */
[----:B------:R-:W-:Y:S01]  /*a570*/  IMAD.MOV.U32 R208, RZ, RZ, R19 ;  /* 0x000000ffffd07224 */ /* 0x000fe200078e0013 */
[----:B------:R-:W-:Y:S01]  /*a580*/  HMMA.16816.F32.BF16 R36, R8, R12, R56 ;  /* 0x0000000c0824723c */ /* 0x000fe20000041838 */
[----:B------:R-:W-:-:S02]  /*a590*/  IMAD.MOV.U32 R209, RZ, RZ, R18 ;  /* 0x000000ffffd17224 */ /* 0x000fc400078e0012 */
[----:B------:R-:W-:Y:S02]  /*a5a0*/  IMAD.MOV.U32 R210, RZ, RZ, R17 ;  /* 0x000000ffffd27224 */ /* 0x000fe400078e0011 */
[----:B------:R-:W-:-:S03]  /*a5b0*/  IMAD.MOV.U32 R211, RZ, RZ, R16 ;  /* 0x000000ffffd37224 */ /* 0x000fc600078e0010 */
[----:B------:R-:W-:Y:S07]  /*a5c0*/  HMMA.16816.F32.BF16 R28, R4, R12, R60 ;  /* 0x0000000c041c723c */ /* 0x000fee000004183c */
[----:B------:R-:W-:Y:S01]  /*a5d0*/  IMAD.MOV.U32 R60, RZ, RZ, R252 ;  /* 0x000000ffff3c7224 */ /* 0x000fe200078e00fc */
[----:B------:R-:W-:Y:S01]  /*a5e0*/  HMMA.16816.F32.BF16 R16, R8, R14, R140 ;  /* 0x0000000e0810723c */ /* 0x000fe2000004188c */
[----:B------:R-:W1:Y:S01]  /*a5f0*/  LDSM.16.M88.4 R12, [R229+0x1800] ;  /* 0x00180000e50c783b */ /* 0x000e620000000200 */
[----:B------:R-:W-:-:S02]  /*a600*/  IMAD.MOV.U32 R61, RZ, RZ, R139 ;  /* 0x000000ffff3d7224 */ /* 0x000fc400078e008b */
[----:B------:R-:W-:Y:S02]  /*a610*/  IMAD.MOV.U32 R62, RZ, RZ, R138 ;  /* 0x000000ffff3e7224 */ /* 0x000fe400078e008a */
[----:B------:R-:W-:Y:S02]  /*a620*/  IMAD.MOV.U32 R63, RZ, RZ, R133 ;  /* 0x000000ffff3f7224 */ /* 0x000fe400078e0085 */
[----:B------:R-:W-:Y:S02]  /*a630*/  IMAD.MOV.U32 R140, RZ, RZ, R132 ;  /* 0x000000ffff8c7224 */ /* 0x000fe400078e0084 */
        /* <DEDUP_REMOVED lines=56> */
[----:B------:R-:W1:Y:S07]  /*a9c0*/  LDSM.16.M88.4 R12, [R238] ;  /* 0x00000000ee0c783b */ /* 0x000e6e0000000200 */
[C---:B-1----:R-:W-:Y:S08]  /*a9d0*/  HMMA.16816.F32.BF16 R212, R4.reuse, R12, R208 ;  /* 0x0000000c04d4723c */ /* 0x042ff000000418d0 */
[----:B------:R-:W-:Y:S08]  /*a9e0*/  HMMA.16816.F32.BF16 R208, R4, R14, R64 ;  /* 0x0000000e04d0723c */ /* 0x000ff00000041840 */
[C---:B------:R-:W-:Y:S08]  /*a9f0*/  HMMA.16816.F32.BF16 R56, R8.reuse, R12, R56 ;  /* 0x0000000c0838723c */ /* 0x040ff00000041838 */
[C---:B------:R-:W-:Y:S01]  /*aa00*/  HMMA.16816.F32.BF16 R64, R8.reuse, R14, R60 ;  /* 0x0000000e0840723c */ /* 0x040fe2000004183c */
[----:B------:R-:W1:Y:S11]  /*aa10*/  LDSM.16.M88.4 R12, [R237] ;  /* 0x00000000ed0c783b */ /* 0x000e760000000200 */
[----:B------:R-:W-:Y:S04]  /*aa20*/  @!UPT UIADD3 URZ, URZ, URZ, URZ ;  /* 0x0000003f3f3ff290 */ /* 0x000fe8000fffe03f */
        /* <DEDUP_REMOVED lines=25> */
[----:B--2---:R-:W-:Y:S11]  /*abc0*/  HMMA.16816.F32.BF16 R20, R8, R12, R44 ;  /* 0x0000000c0814723c */ /* 0x004ff6000004182c */
[----:B------:R-:W-:Y:S05]  /*abd0*/  @!UPT UIADD3 URZ, URZ, URZ, URZ ;  /* 0x0000003f3f3ff290 */ /* 0x000fea000fffe03f */
[----:B------:R-:W-:Y:S02]  /*abe0*/  IMAD.MOV.U32 R28, RZ, RZ, R32 ;  /* 0x000000ffff1c7224 */ /* 0x000fe400078e0020 */
[----:B------:R-:W-:Y:S02]  /*abf0*/  IMAD.MOV.U32 R3, RZ, RZ, R33 ;  /* 0x000000ffff037224 */ /* 0x000fe400078e0021 */
[----:B------:R-:W-:Y:S02]  /*ac00*/  IMAD.MOV.U32 R2, RZ, RZ, R34 ;  /* 0x000000ffff027224 */ /* 0x000fe400078e0022 */
[----:B------:R-:W-:Y:S02]  /*ac10*/  IMAD.MOV.U32 R0, RZ, RZ, R35 ;  /* 0x000000ffff007224 */ /* 0x000fe400078e0023 */
[----:B------:R-:W-:Y:S07]  /*ac20*/  HMMA.16816.F32.BF16 R32, R4, R14, R216 ;  /* 0x0000000e0420723c */ /* 0x000fee00000418d8 */
[----:B------:R-:W-:-:S02]  /*ac30*/  IMAD.MOV.U32 R216, RZ, RZ, R28 ;  /* 0x000000ffffd87224 */ /* 0x000fc400078e001c */
[C---:B------:R-:W-:Y:S01]  /*ac40*/  HMMA.16816.F32.BF16 R28, R8.reuse, R14, R48 ;  /* 0x0000000e081c723c */ /* 0x040fe20000041830 */
[----:B------:R-:W1:Y:S01]  /*ac50*/  LDSM.16.M88.4 R12, [R230+0xa800] ;  /* 0x00a80000e60c783b */ /* 0x000e620000000200 */
[----:B------:R-:W-:Y:S02]  /*ac60*/  IMAD.MOV.U32 R217, RZ, RZ, R3 ;  /* 0x000000ffffd97224 */ /* 0x000fe400078e0003 */
[----:B------:R-:W-:Y:S02]  /*ac70*/  IMAD.MOV.U32 R218, RZ, RZ, R2 ;  /* 0x000000ffffda7224 */ /* 0x000fe400078e0002 */
[----:B------:R-:W-:Y:S02]  /*ac80*/  IMAD.MOV.U32 R219, RZ, RZ, R0 ;  /* 0x000000ffffdb7224 */ /* 0x000fe400078e0000 */
[----:B-1----:R-:W-:Y:S08]  /*ac90*/  HMMA.16816.F32.BF16 R40, R8, R12, R40 ;  /* 0x0000000c0828723c */ /* 0x002ff00000041828 */
[-C--:B------:R-:W-:Y:S08]  /*aca0*/  HMMA.16816.F32.BF16 R44, R4, R14.reuse, R208 ;  /* 0x0000000e042c723c */ /* 0x080ff000000418d0 */
[----:B------:R-:W-:Y:S08]  /*acb0*/  HMMA.16816.F32.BF16 R48, R8, R14, R64 ;  /* 0x0000000e0830723c */ /* 0x000ff00000041840 */
[----:B------:R-:W-:-:S02]  /*acc0*/  IMAD.MOV.U32 R252, RZ, RZ, R40 ;  /* 0x000000fffffc7224 */ /* 0x000fc400078e0028 */
[----:B------:R-:W-:Y:S02]  /*acd0*/  IMAD.MOV.U32 R139, RZ, RZ, R41 ;  /* 0x000000ffff8b7224 */ /* 0x000fe400078e0029 */
[----:B------:R-:W-:Y:S02]  /*ace0*/  IMAD.MOV.U32 R138, RZ, RZ, R42 ;  /* 0x000000ffff8a7224 */ /* 0x000fe400078e002a */
[----:B------:R-:W-:Y:S02]  /*acf0*/  IMAD.MOV.U32 R133, RZ, RZ, R43 ;  /* 0x000000ffff857224 */ /* 0x000fe400078e002b */
[C---:B------:R-:W-:Y:S01]  /*ad00*/  HMMA.16816.F32.BF16 R40, R4.reuse, R12, R212 ;  /* 0x0000000c0428723c */ /* 0x040fe200000418d4 */
[----:B------:R-:W1:Y:S07]  /*ad10*/  LDSM.16.M88.4 R12, [R230+0xb000] ;  /* 0x00b00000e60c783b */ /* 0x000e6e0000000200 */
[C---:B-1----:R-:W-:Y:S08]  /*ad20*/  HMMA.16816.F32.BF16 R64, R4.reuse, R12, R140 ;  /* 0x0000000c0440723c */ /* 0x042ff0000004188c */
[----:B------:R-:W-:Y:S08]  /*ad30*/  HMMA.16816.F32.BF16 R140, R4, R14, R60 ;  /* 0x0000000e048c723c */ /* 0x000ff0000004183c */
[C---:B------:R-:W-:Y:S08]  /*ad40*/  HMMA.16816.F32.BF16 R220, R8.reuse, R12, R220 ;  /* 0x0000000c08dc723c */ /* 0x040ff000000418dc */
[C---:B------:R-:W-:Y:S01]  /*ad50*/  HMMA.16816.F32.BF16 R60, R8.reuse, R14, R56 ;  /* 0x0000000e083c723c */ /* 0x040fe20000041838 */
[----:B------:R-:W1:Y:S11]  /*ad60*/  LDSM.16.M88.4 R12, [R230+0xb800] ;  /* 0x00b80000e60c783b */ /* 0x000e760000000200 */
        /* <DEDUP_REMOVED lines=9> */
[----:B------:R-:W-:Y:S01]  /*ae00*/  LDSM.16.M88.4 R4, [R233+0x6000] ;  /* 0x00600000e904783b */ /* 0x000fe20000000200 */
[----:B------:R-:W-:-:S02]  /*ae10*/  IMAD.MOV.U32 R37, RZ, RZ, R139 ;  /* 0x000000ffff257224 */ /* 0x000fc400078e008b */
[----:B------:R-:W-:Y:S01]  /*ae20*/  IMAD.MOV.U32 R38, RZ, RZ, R138 ;  /* 0x000000ffff267224 */ /* 0x000fe200078e008a */
[----:B------:R-:W1:Y:S01]  /*ae30*/  S2R R139, SR_TID.X ;  /* 0x00000000008b7919 */ /* 0x000e620000002100 */
[----:B------:R-:W-:Y:S02]  /*ae40*/  IMAD.MOV.U32 R39, RZ, RZ, R133 ;  /* 0x000000ffff277224 */ /* 0x000fe400078e0085 */
[----:B------:R-:W-:Y:S01]  /*ae50*/  HMMA.16816.F32.BF16 R212, R8, R14, R16 ;  /* 0x0000000e08d4723c */ /* 0x000fe20000041810 */
[----:B------:R-:W2:Y:S01]  /*ae60*/  LDSM.16.M88.4 R12, [R229+0x2000] ;  /* 0x00200000e50c783b */ /* 0x000ea20000000200 */
[----:B------:R-:W-:Y:S02]  /*ae70*/  IMAD.MOV.U32 R132, RZ, RZ, R52 ;  /* 0x000000ffff847224 */ /* 0x000fe400078e0034 */
[----:B------:R-:W-:Y:S01]  /*ae80*/  IMAD.MOV.U32 R3, RZ, RZ, R53 ;  /* 0x000000ffff037224 */ /* 0x000fe200078e0035 */
[----:B------:R-:W3:Y:S01]  /*ae90*/  LDSM.16.M88.4 R8, [R233+0x4000] ;  /* 0x00400000e908783b */ /* 0x000ee20000000200 */
[----:B------:R-:W-:-:S02]  /*aea0*/  IMAD.MOV.U32 R2, RZ, RZ, R54 ;  /* 0x000000ffff027224 */ /* 0x000fc400078e0036 */
[----:B------:R-:W-:Y:S02]  /*aeb0*/  IMAD.MOV.U32 R0, RZ, RZ, R55 ;  /* 0x000000ffff007224 */ /* 0x000fe400078e0037 */
[----:B------:R-:W-:Y:S02]  /*aec0*/  IMAD.MOV.U32 R52, RZ, RZ, R211 ;  /* 0x000000ffff347224 */ /* 0x000fe400078e00d3 */
[----:B------:R-:W-:Y:S02]  /*aed0*/  IMAD.MOV.U32 R53, RZ, RZ, R210 ;  /* 0x000000ffff357224 */ /* 0x000fe400078e00d2 */
[----:B------:R-:W-:Y:S02]  /*aee0*/  IMAD.MOV.U32 R54, RZ, RZ, R209 ;  /* 0x000000ffff367224 */ /* 0x000fe400078e00d1 */
[----:B------:R-:W-:Y:S02]  /*aef0*/  IMAD.MOV.U32 R55, RZ, RZ, R208 ;  /* 0x000000ffff377224 */ /* 0x000fe400078e00d0 */
[----:B-1----:R-:W-:-:S05]  /*af00*/  IMAD.SHL.U32 R139, R139, 0x2, RZ ;  /* 0x000000028b8b7824 */ /* 0x002fca00078e00ff */
[----:B------:R-:W-:Y:S01]  /*af10*/  LOP3.LUT R139, R139, 0x6, RZ, 0xc0, !PT ;  /* 0x000000068b8b7812 */ /* 0x000fe200078ec0ff */
[-C--:B--2---:R-:W-:Y:S08]  /*af20*/  HMMA.16816.F32.BF16 R216, R4, R12.reuse, R216 ;  /* 0x0000000c04d8723c */ /* 0x084ff000000418d8 */
[----:B---3--:R-:W-:Y:S08]  /*af30*/  HMMA.16816.F32.BF16 R208, R8, R12, R20 ;  /* 0x0000000c08d0723c */ /* 0x008ff00000041814 */
[-C--:B------:R-:W-:Y:S08]  /*af40*/  HMMA.16816.F32.BF16 R32, R4, R14.reuse, R32 ;  /* 0x0000000e0420723c */ /* 0x080ff00000041820 */
[----:B------:R-:W-:Y:S01]  /*af50*/  HMMA.16816.F32.BF16 R28, R8, R14, R28 ;  /* 0x0000000e081c723c */ /* 0x000fe2000004181c */
[----:B------:R-:W1:Y:S01]  /*af60*/  LDSM.16.M88.4 R12, [R229+0x2800] ;  /* 0x00280000e50c783b */ /* 0x000e620000000200 */
[----:B------:R-:W-:-:S02]  /*af70*/  FMUL.FTZ R216, R216, c[0x0][0x2ec] ;  /* 0x0000bb00d8d87a20 */ /* 0x000fc40000410000 */
[----:B------:R-:W-:Y:S02]  /*af80*/  FMUL.FTZ R217, R217, c[0x0][0x2ec] ;  /* 0x0000bb00d9d97a20 */ /* 0x000fe40000410000 */
[----:B------:R-:W-:Y:S02]  /*af90*/  FMUL.FTZ R218, R218, c[0x0][0x2ec] ;  /* 0x0000bb00dada7a20 */ /* 0x000fe40000410000 */
[----:B------:R-:W-:Y:S02]  /*afa0*/  FMUL.FTZ R208, R208, c[0x0][0x2ec] ;  /* 0x0000bb00d0d07a20 */ /* 0x000fe40000410000 */
[----:B------:R-:W-:Y:S01]  /*afb0*/  FMUL.FTZ R210, R210, c[0x0][0x2ec] ;  /* 0x0000bb00d2d27a20 */ /* 0x000fe20000410000 */
[----:B------:R-:W-:Y:S01]  /*afc0*/  MUFU.TANH R217, R217 ;  /* 0x000000d900d97308 */ /* 0x000fe20000002400 */
[----:B------:R-:W-:Y:S02]  /*afd0*/  FMUL.FTZ R209, R209, c[0x0][0x2ec] ;  /* 0x0000bb00d1d17a20 */ /* 0x000fe40000410000 */
[----:B------:R-:W-:-:S02]  /*afe0*/  FMUL.FTZ R211, R211, c[0x0][0x2ec] ;  /* 0x0000bb00d3d37a20 */ /* 0x000fc40000410000 */
[----:B------:R-:W-:Y:S02]  /*aff0*/  FMUL.FTZ R219, R219, c[0x0][0x2ec] ;  /* 0x0000bb00dbdb7a20 */ /* 0x000fe40000410000 */
[----:B------:R-:W-:Y:S01]  /*b000*/  FMUL.FTZ R32, R32, c[0x0][0x2ec] ;  /* 0x0000bb0020207a20 */ /* 0x000fe20000410000 */
        /* <DEDUP_REMOVED lines=8> */
[----:B------:R-:W-:-:S03]  /*b090*/  FMUL.FTZ R35, R35, c[0x0][0x2ec] ;  /* 0x0000bb0023237a20 */ /* 0x000fc60000410000 */
[----:B------:R-:W-:Y:S01]  /*b0a0*/  MUFU.TANH R32, R32 ;  /* 0x0000002000207308 */ /* 0x000fe20000002400 */
[-C--:B-1----:R-:W-:Y:S07]  /*b0b0*/  HMMA.16816.F32.BF16 R24, R8, R12.reuse, R36 ;  /* 0x0000000c0818723c */ /* 0x082fee0000041824 */
[----:B------:R-:W-:Y:S01]  /*b0c0*/  MUFU.TANH R31, R31 ;  /* 0x0000001f001f7308 */ /* 0x000fe20000002400 */
[C---:B------:R-:W-:Y:S07]  /*b0d0*/  HMMA.16816.F32.BF16 R16, R4.reuse, R12, R40 ;  /* 0x0000000c0410723c */ /* 0x040fee0000041828 */
[----:B------:R-:W-:Y:S01]  /*b0e0*/  MUFU.TANH R33, R33 ;  /* 0x0000002100217308 */ /* 0x000fe20000002400 */
[-C--:B------:R-:W-:Y:S07]  /*b0f0*/  HMMA.16816.F32.BF16 R36, R4, R14.reuse, R44 ;  /* 0x0000000e0424723c */ /* 0x080fee000004182c */
[----:B------:R-:W-:Y:S01]  /*b100*/  MUFU.TANH R34, R34 ;  /* 0x0000002200227308 */ /* 0x000fe20000002400 */
[----:B------:R-:W-:Y:S01]  /*b110*/  IMAD.MOV.U32 R47, RZ, RZ, R0 ;  /* 0x000000ffff2f7224 */ /* 0x000fe200078e0000 */
[----:B------:R-:W-:Y:S01]  /*b120*/  HMMA.16816.F32.BF16 R20, R8, R14, R48 ;  /* 0x0000000e0814723c */ /* 0x000fe20000041830 */
[----:B------:R-:W1:Y:S01]  /*b130*/  LDSM.16.M88.4 R12, [R229+0x3000] ;  /* 0x00300000e50c783b */ /* 0x000e620000000200 */
[----:B------:R-:W-:-:S04]  /*b140*/  IMAD.U32 R0, RZ, RZ, UR23 ;  /* 0x00000017ff007e24 */ /* 0x000fc8000f8e00ff */
[----:B------:R-:W-:Y:S01]  /*b150*/  MUFU.TANH R35, R35 ;  /* 0x0000002300237308 */ /* 0x000fe20000002400 */
[----:B------:R-:W-:Y:S02]  /*b160*/  IMAD.MOV.U32 R44, RZ, RZ, R132 ;  /* 0x000000ffff2c7224 */ /* 0x000fe400078e0084 */
[----:B------:R-:W-:Y:S02]  /*b170*/  IMAD.MOV.U32 R45, RZ, RZ, R3 ;  /* 0x000000ffff2d7224 */ /* 0x000fe400078e0003 */
[----:B------:R-:W-:Y:S02]  /*b180*/  IMAD.MOV.U32 R46, RZ, RZ, R2 ;  /* 0x000000ffff2e7224 */ /* 0x000fe400078e0002 */
[----:B------:R-:W-:Y:S02]  /*b190*/  IMAD R0, R0, 0x40, R139 ;  /* 0x0000004000007824 */ /* 0x000fe400078e028b */
[----:B------:R-:W-:Y:S02]  /*b1a0*/  FMUL.FTZ R24, R24, c[0x0][0x2ec] ;  /* 0x0000bb0018187a20 */ /* 0x000fe40000410000 */
[----:B------:R-:W-:Y:S01]  /*b1b0*/  FMUL.FTZ R25, R25, c[0x0][0x2ec] ;  /* 0x0000bb0019197a20 */ /* 0x000fe20000410000 */
[C---:B------:R-:W-:Y:S01]  /*b1c0*/  ISETP.GE.AND P1, PT, R0.reuse, R251, PT ;  /* 0x000000fb0000720c */ /* 0x040fe20003f26270 */
[----:B------:R-:W-:Y:S01]  /*b1d0*/  FMUL.FTZ R17, R17, c[0x0][0x2ec] ;  /* 0x0000bb0011117a20 */ /* 0x000fe20000410000 */
[C---:B------:R-:W-:Y:S01]  /*b1e0*/  IADD3 R2, R0.reuse, 0x1, RZ ;  /* 0x0000000100027810 */ /* 0x040fe20007ffe0ff */
[----:B------:R-:W-:Y:S01]  /*b1f0*/  FMUL.FTZ R19, R19, c[0x0][0x2ec] ;  /* 0x0000bb0013137a20 */ /* 0x000fe20000410000 */
[----:B------:R-:W-:Y:S01]  /*b200*/  ISETP.LT.OR P1, PT, R0, R247, P1 ;  /* 0x000000f70000720c */ /* 0x000fe20000f21670 */
[----:B------:R-:W-:Y:S01]  /*b210*/  FMUL.FTZ R27, R27, c[0x0][0x2ec] ;  /* 0x0000bb001b1b7a20 */ /* 0x000fe20000410000 */
[----:B------:R-:W-:Y:S01]  /*b220*/  ISETP.GE.AND P0, PT, R2, R251, PT ;  /* 0x000000fb0200720c */ /* 0x000fe20003f06270 */
[----:B------:R-:W-:Y:S01]  /*b230*/  FMUL.FTZ R18, R18, c[0x0][0x2ec] ;  /* 0x0000bb0012127a20 */ /* 0x000fe20000410000 */
[C---:B------:R-:W-:Y:S01]  /*b240*/  ISETP.GE.AND P6, PT, R2.reuse, R250, PT ;  /* 0x000000fa0200720c */ /* 0x040fe20003fc6270 */
[----:B------:R-:W-:Y:S01]  /*b250*/  FMUL.FTZ R21, R21, c[0x0][0x2ec] ;  /* 0x0000bb0015157a20 */ /* 0x000fe20000410000 */
[----:B------:R-:W-:Y:S01]  /*b260*/  ISETP.GE.AND P5, PT, R2, R249, PT ;  /* 0x000000f90200720c */ /* 0x000fe20003fa6270 */
[----:B------:R-:W-:Y:S01]  /*b270*/  FMUL.FTZ R26, R26, c[0x0][0x2ec] ;  /* 0x0000bb001a1a7a20 */ /* 0x000fe20000410000 */
[----:B------:R-:W-:Y:S01]  /*b280*/  ISETP.GE.AND P4, PT, R2, R248, PT ;  /* 0x000000f80200720c */ /* 0x000fe20003f86270 */
[----:B------:R-:W-:Y:S01]  /*b290*/  FMUL.FTZ R16, R16, c[0x0][0x2ec] ;  /* 0x0000bb0010107a20 */ /* 0x000fe20000410000 */
[----:B------:R-:W-:Y:S01]  /*b2a0*/  ISETP.LT.OR P0, PT, R2, R247, P0 ;  /* 0x000000f70200720c */ /* 0x000fe20000701670 */
[----:B------:R-:W-:Y:S01]  /*b2b0*/  FMUL.FTZ R20, R20, c[0x0][0x2ec] ;  /* 0x0000bb0014147a20 */ /* 0x000fe20000410000 */
[C---:B------:R-:W-:Y:S01]  /*b2c0*/  ISETP.LT.OR P6, PT, R2.reuse, R246, P6 ;  /* 0x000000f60200720c */ /* 0x040fe200037c1670 */
[----:B------:R-:W-:Y:S01]  /*b2d0*/  MUFU.TANH R26, R26 ;  /* 0x0000001a001a7308 */ /* 0x000fe20000002400 */
[----:B------:R-:W-:Y:S01]  /*b2e0*/  ISETP.LT.OR P5, PT, R2, R245, P5 ;  /* 0x000000f50200720c */ /* 0x000fe20002fa1670 */
[----:B------:R-:W-:Y:S01]  /*b2f0*/  FMUL.FTZ R22, R22, c[0x0][0x2ec] ;  /* 0x0000bb0016167a20 */ /* 0x000fe20000410000 */
[----:B------:R-:W-:Y:S01]  /*b300*/  ISETP.LT.OR P4, PT, R2, R244, P4 ;  /* 0x000000f40200720c */ /* 0x000fe20002781670 */
[----:B------:R-:W-:Y:S01]  /*b310*/  FMUL.FTZ R23, R23, c[0x0][0x2ec] ;  /* 0x0000bb0017177a20 */ /* 0x000fe20000410000 */
[----:B------:R-:W-:Y:S01]  /*b320*/  IADD3 R2, R0, 0x8, RZ ;  /* 0x0000000800027810 */ /* 0x000fe20007ffe0ff */
[----:B------:R-:W-:-:S02]  /*b330*/  FMUL.FTZ R36, R36, c[0x0][0x2ec] ;  /* 0x0000bb0024247a20 */ /* 0x000fc40000410000 */
[----:B------:R-:W-:Y:S01]  /*b340*/  MUFU.TANH R3, R22 ;  /* 0x0000001600037308 */ /* 0x000fe20000002400 */
[-C--:B-1----:R-:W-:Y:S01]  /*b350*/  HMMA.16816.F32.BF16 R40, R8, R12.reuse, R52 ;  /* 0x0000000c0828723c */ /* 0x082fe20000041834 */
[----:B------:R-:W-:Y:S02]  /*b360*/  FMUL.FTZ R38, R38, c[0x0][0x2ec] ;  /* 0x0000bb0026267a20 */ /* 0x000fe40000410000 */
[----:B------:R-:W-:Y:S02]  /*b370*/  FMUL.FTZ R37, R37, c[0x0][0x2ec] ;  /* 0x0000bb0025257a20 */ /* 0x000fe40000410000 */
[----:B------:R-:W-:Y:S02]  /*b380*/  FMUL.FTZ R39, R39, c[0x0][0x2ec] ;  /* 0x0000bb0027277a20 */ /* 0x000fe40000410000 */
[----:B------:R-:W-:Y:S01]  /*b390*/  MUFU.TANH R36, R36 ;  /* 0x0000002400247308 */ /* 0x000fe20000002400 */
[C---:B------:R-:W-:Y:S07]  /*b3a0*/  HMMA.16816.F32.BF16 R48, R4.reuse, R12, R64 ;  /* 0x0000000c0430723c */ /* 0x040fee0000041840 */
[----:B------:R-:W-:Y:S01]  /*b3b0*/  MUFU.TANH R38, R38 ;  /* 0x0000002600267308 */ /* 0x000fe20000002400 */
[-C--:B------:R-:W-:Y:S07]  /*b3c0*/  HMMA.16816.F32.BF16 R140, R4, R14.reuse, R140 ;  /* 0x0000000e048c723c */ /* 0x080fee000004188c */
[----:B------:R-:W-:Y:S01]  /*b3d0*/  MUFU.TANH R37, R37 ;  /* 0x0000002500257308 */ /* 0x000fe20000002400 */
[----:B------:R-:W-:Y:S01]  /*b3e0*/  HMMA.16816.F32.BF16 R52, R8, R14, R60 ;  /* 0x0000000e0834723c */ /* 0x000fe2000004183c */
[----:B------:R-:W1:Y:S01]  /*b3f0*/  LDSM.16.M88.4 R12, [R229+0x3800] ;  /* 0x00380000e50c783b */ /* 0x000e620000000200 */
[----:B------:R-:W-:Y:S01]  /*b400*/  FMUL.FTZ R40, R40, c[0x0][0x2ec] ;  /* 0x0000bb0028287a20 */ /* 0x000fe20000410000 */
[----:B------:R-:W-:-:S04]  /*b410*/  DEPBAR.LE SB0, 0x0 ;  /* 0x000080000000791a */ /* 0x000fc80000000000 */
        /* <DEDUP_REMOVED lines=18> */
[----:B------:R-:W-:-:S05]  /*b540*/  FMUL.FTZ R143, R143, c[0x0][0x2ec] ;  /* 0x0000bb008f8f7a20 */ /* 0x000fca0000410000 */
[----:B------:R-:W-:Y:S01]  /*b550*/  MUFU.TANH R41, R41 ;  /* 0x0000002900297308 */ /* 0x000fe20000002400 */
[C---:B-1----:R-:W-:Y:S07]  /*b560*/  HMMA.16816.F32.BF16 R60, R4.reuse, R12, R220 ;  /* 0x0000000c043c723c */ /* 0x042fee00000418dc */
[----:B------:R-:W-:Y:S01]  /*b570*/  MUFU.TANH R43, R43 ;  /* 0x0000002b002b7308 */ /* 0x000fe20000002400 */
[----:B------:R-:W-:Y:S07]  /*b580*/  HMMA.16816.F32.BF16 R56, R4, R14, R56 ;  /* 0x0000000e0438723c */ /* 0x000fee0000041838 */
[----:B------:R-:W1:Y:S01]  /*b590*/  MUFU.TANH R7, R208 ;  /* 0x000000d000077308 */ /* 0x000e620000002400 */
[C---:B------:R-:W-:Y:S07]  /*b5a0*/  HMMA.16816.F32.BF16 R64, R8.reuse, R12, R44 ;  /* 0x0000000c0840723c */ /* 0x040fee000004182c */
[----:B------:R-:W-:Y:S01]  /*b5b0*/  MUFU.TANH R13, R216 ;  /* 0x000000d8000d7308 */ /* 0x000fe20000002400 */
[----:B------:R-:W-:Y:S01]  /*b5c0*/  HMMA.16816.F32.BF16 R44, R8, R14, R212 ;  /* 0x0000000e082c723c */ /* 0x000fe200000418d4 */
[----:B------:R-:W-:-:S02]  /*b5d0*/  FMUL.FTZ R61, R61, c[0x0][0x2ec] ;  /* 0x0000bb003d3d7a20 */ /* 0x000fc40000410000 */
[----:B------:R-:W-:-:S04]  /*b5e0*/  FMUL.FTZ R63, R63, c[0x0][0x2ec] ;  /* 0x0000bb003f3f7a20 */ /* 0x000fc80000410000 */
[----:B------:R-:W2:Y:S01]  /*b5f0*/  MUFU.TANH R10, R210 ;  /* 0x000000d2000a7308 */ /* 0x000ea20000002400 */
[----:B-1----:R-:W-:Y:S02]  /*b600*/  FSEL R7, R7, -INF , !P1 ;  /* 0xff80000007077808 */ /* 0x002fe40004800000 */
[----:B------:R-:W-:-:S04]  /*b610*/  ISETP.GE.AND P1, PT, R0, R250, PT ;  /* 0x000000fa0000720c */ /* 0x000fc80003f26270 */
[----:B------:R-:W-:Y:S01]  /*b620*/  ISETP.LT.OR P1, PT, R0, R246, P1 ;  /* 0x000000f60000720c */ /* 0x000fe20000f21670 */
[----:B------:R-:W1:Y:S01]  /*b630*/  MUFU.TANH R9, R209 ;  /* 0x000000d100097308 */ /* 0x000e620000002400 */
[----:B------:R-:W-:Y:S02]  /*b640*/  FMUL.FTZ R64, R64, c[0x0][0x2ec] ;  /* 0x0000bb0040407a20 */ /* 0x000fe40000410000 */
[----:B------:R-:W-:Y:S02]  /*b650*/  FMUL.FTZ R66, R66, c[0x0][0x2ec] ;  /* 0x0000bb0042427a20 */ /* 0x000fe40000410000 */
[----:B------:R-:W-:Y:S02]  /*b660*/  FMUL.FTZ R65, R65, c[0x0][0x2ec] ;  /* 0x0000bb0041417a20 */ /* 0x000fe40000410000 */
[----:B------:R-:W-:Y:S01]  /*b670*/  FMUL.FTZ R67, R67, c[0x0][0x2ec] ;  /* 0x0000bb0043437a20 */ /* 0x000fe20000410000 */
[----:B--2---:R-:W-:Y:S01]  /*b680*/  FSEL R10, R10, -INF , !P1 ;  /* 0xff8000000a0a7808 */ /* 0x004fe20004800000 */
[----:B------:R-:W2:Y:S01]  /*b690*/  MUFU.TANH R14, R211 ;  /* 0x000000d3000e7308 */ /* 0x000ea20000002400 */
[----:B------:R-:W-:Y:S01]  /*b6a0*/  ISETP.GE.AND P1, PT, R0, R249, PT ;  /* 0x000000f90000720c */ /* 0x000fe20003f26270 */
[----:B------:R-:W-:-:S02]  /*b6b0*/  FMUL.FTZ R44, R44, c[0x0][0x2ec] ;  /* 0x0000bb002c2c7a20 */ /* 0x000fc40000410000 */
[----:B------:R-:W-:Y:S01]  /*b6c0*/  FMUL.FTZ R45, R45, c[0x0][0x2ec] ;  /* 0x0000bb002d2d7a20 */ /* 0x000fe20000410000 */
[C---:B------:R-:W-:Y:S02]  /*b6d0*/  ISETP.LT.OR P1, PT, R0.reuse, R245, P1 ;  /* 0x000000f50000720c */ /* 0x040fe40000f21670 */
[----:B-1----:R-:W-:Y:S01]  /*b6e0*/  FSEL R9, R9, -INF , !P0 ;  /* 0xff80000009097808 */ /* 0x002fe20004000000 */
[----:B------:R-:W-:Y:S01]  /*b6f0*/  MUFU.TANH R11, R28 ;  /* 0x0000001c000b7308 */ /* 0x000fe20000002400 */
[----:B------:R-:W-:Y:S02]  /*b700*/  FSEL R13, R13, -INF , !P1 ;  /* 0xff8000000d0d7808 */ /* 0x000fe40004800000 */
[----:B------:R-:W-:Y:S02]  /*b710*/  ISETP.GE.AND P1, PT, R0, R248, PT ;  /* 0x000000f80000720c */ /* 0x000fe40003f26270 */
[----:B------:R-:W-:Y:S02]  /*b720*/  ISETP.GE.AND P0, PT, R2, R250, PT ;  /* 0x000000fa0200720c */ /* 0x000fe40003f06270 */
[----:B------:R-:W-:Y:S01]  /*b730*/  ISETP.LT.OR P1, PT, R0, R244, P1 ;  /* 0x000000f40000720c */ /* 0x000fe20000f21670 */
[----:B------:R-:W1:Y:S01]  /*b740*/  MUFU.TANH R15, R30 ;  /* 0x0000001e000f7308 */ /* 0x000e620000002400 */
[----:B--2---:R-:W-:-:S02]  /*b750*/  FSEL R14, R14, -INF , !P6 ;  /* 0xff8000000e0e7808 */ /* 0x004fc40007000000 */
[C---:B------:R-:W-:Y:S02]  /*b760*/  ISETP.GE.AND P6, PT, R2.reuse, R249, PT ;  /* 0x000000f90200720c */ /* 0x040fe40003fc6270 */
[C---:B------:R-:W-:Y:S02]  /*b770*/  ISETP.LT.OR P0, PT, R2.reuse, R246, P0 ;  /* 0x000000f60200720c */ /* 0x040fe40000701670 */
[----:B------:R-:W-:Y:S01]  /*b780*/  ISETP.LT.OR P6, PT, R2, R245, P6 ;  /* 0x000000f50200720c */ /* 0x000fe200037c1670 */
[----:B------:R-:W2:Y:S08]  /*b790*/  MUFU.TANH R12, R29 ;  /* 0x0000001d000c7308 */ /* 0x000eb00000002400 */
[----:B------:R-:W3:Y:S01]  /*b7a0*/  MUFU.TANH R29, R24 ;  /* 0x00000018001d7308 */ /* 0x000ee20000002400 */
[----:B-1----:R-:W-:-:S07]  /*b7b0*/  FSEL R15, R15, -INF , !P0 ;  /* 0xff8000000f0f7808 */ /* 0x002fce0004000000 */
[----:B------:R-:W-:Y:S08]  /*b7c0*/  MUFU.TANH R30, R25 ;  /* 0x00000019001e7308 */ /* 0x000ff00000002400 */
[----:B------:R1:W-:Y:S08]  /*b7d0*/  MUFU.TANH R25, R17 ;  /* 0x0000001100197308 */ /* 0x0003f00000002400 */
[----:B------:R4:W-:Y:S01]  /*b7e0*/  MUFU.TANH R24, R19 ;  /* 0x0000001300187308 */ /* 0x0009e20000002400 */
[----:B-1----:R-:W-:-:S07]  /*b7f0*/  FSEL R17, R218, -INF , !P1 ;  /* 0xff800000da117808 */ /* 0x002fce0004800000 */
[----:B------:R-:W-:Y:S01]  /*b800*/  MUFU.TANH R28, R27 ;  /* 0x0000001b001c7308 */ /* 0x000fe20000002400 */
[----:B------:R-:W-:-:S04]  /*b810*/  ISETP.GE.AND P1, PT, R2, R251, PT ;  /* 0x000000fb0200720c */ /* 0x000fc80003f26270 */
[C---:B------:R-:W-:Y:S02]  /*b820*/  ISETP.LT.OR P1, PT, R2.reuse, R247, P1 ;  /* 0x000000f70200720c */ /* 0x040fe40000f21670 */
[----:B----4-:R-:W-:Y:S01]  /*b830*/  FSEL R19, R217, -INF , !P5 ;  /* 0xff800000d9137808 */ /* 0x010fe20006800000 */
[----:B------:R1:W-:Y:S01]  /*b840*/  MUFU.TANH R5, R18 ;  /* 0x0000001200057308 */ /* 0x0003e20000002400 */
[C---:B------:R-:W-:Y:S02]  /*b850*/  ISETP.GE.AND P5, PT, R2.reuse, R248, PT ;  /* 0x000000f80200720c */ /* 0x040fe40003fa6270 */
[----:B------:R-:W-:Y:S02]  /*b860*/  FSEL R11, R11, -INF , !P1 ;  /* 0xff8000000b0b7808 */ /* 0x000fe40004800000 */
[----:B------:R-:W-:Y:S02]  /*b870*/  ISETP.LT.OR P5, PT, R2, R244, P5 ;  /* 0x000000f40200720c */ /* 0x000fe40002fa1670 */
[----:B------:R-:W-:Y:S01]  /*b880*/  IADD3 R2, R0, 0x9, RZ ;  /* 0x0000000900027810 */ /* 0x000fe20007ffe0ff */
[----:B------:R4:W-:Y:S01]  /*b890*/  MUFU.TANH R27, R21 ;  /* 0x00000015001b7308 */ /* 0x0009e20000002400 */
[----:B------:R-:W-:-:S02]  /*b8a0*/  FSEL R22, R34, -INF , !P5 ;  /* 0xff80000022167808 */ /* 0x000fc40006800000 */
[C---:B------:R-:W-:Y:S02]  /*b8b0*/  ISETP.GE.AND P1, PT, R2.reuse, R250, PT ;  /* 0x000000fa0200720c */ /* 0x040fe40003f26270 */
[C---:B------:R-:W-:Y:S02]  /*b8c0*/  ISETP.GE.AND P0, PT, R2.reuse, R249, PT ;  /* 0x000000f90200720c */ /* 0x040fe40003f06270 */
[----:B------:R-:W-:Y:S01]  /*b8d0*/  ISETP.LT.OR P1, PT, R2, R246, P1 ;  /* 0x000000f60200720c */ /* 0x000fe20000f21670 */
[----:B------:R2:W2:Y:S01]  /*b8e0*/  MUFU.TANH R6, R16 ;  /* 0x0000001000067308 */ /* 0x0004a20000002400 */
[----:B-1----:R-:W-:Y:S02]  /*b8f0*/  FSEL R18, R32, -INF , !P6 ;  /* 0xff80000020127808 */ /* 0x002fe40007000000 */
[C---:B------:R-:W-:Y:S02]  /*b900*/  ISETP.GE.AND P6, PT, R2.reuse, R248, PT ;  /* 0x000000f80200720c */ /* 0x040fe40003fc6270 */
[----:B------:R-:W-:-:S02]  /*b910*/  ISETP.LT.OR P0, PT, R2, R245, P0 ;  /* 0x000000f50200720c */ /* 0x000fc40000701670 */
[C---:B------:R-:W-:Y:S01]  /*b920*/  ISETP.LT.OR P6, PT, R2.reuse, R244, P6 ;  /* 0x000000f40200720c */ /* 0x040fe200037c1670 */
[----:B------:R1:W1:Y:S01]  /*b930*/  MUFU.TANH R8, R20 ;  /* 0x0000001400087308 */ /* 0x0002620000002400 */
[----:B----4-:R-:W-:Y:S02]  /*b940*/  FSEL R21, R219, -INF , !P4 ;  /* 0xff800000db157808 */ /* 0x010fe40006000000 */
[----:B------:R-:W-:-:S04]  /*b950*/  ISETP.GE.AND P4, PT, R2, R251, PT ;  /* 0x000000fb0200720c */ /* 0x000fc80003f86270 */
[----:B------:R-:W-:Y:S01]  /*b960*/  ISETP.LT.OR P4, PT, R2, R247, P4 ;  /* 0x000000f70200720c */ /* 0x000fe20002781670 */
[----:B------:R4:W3:Y:S01]  /*b970*/  MUFU.TANH R4, R23 ;  /* 0x0000001700047308 */ /* 0x0008e20000002400 */
[----:B------:R-:W-:Y:S02]  /*b980*/  IADD3 R2, R0, 0x10, RZ ;  /* 0x0000001000027810 */ /* 0x000fe40007ffe0ff */
[----:B--2---:R-:W-:Y:S02]  /*b990*/  FSEL R12, R12, -INF , !P4 ;  /* 0xff8000000c0c7808 */ /* 0x004fe40006000000 */
[----:B------:R-:W-:Y:S02]  /*b9a0*/  FSEL R16, R31, -INF , !P1 ;  /* 0xff8000001f107808 */ /* 0x000fe40004800000 */
[----:B------:R-:W-:Y:S01]  /*b9b0*/  ISETP.GE.AND P5, PT, R2, R251, PT ;  /* 0x000000fb0200720c */ /* 0x000fe20003fa6270 */
[----:B------:R-:W-:Y:S01]  /*b9c0*/  MUFU.TANH R49, R49 ;  /* 0x0000003100317308 */ /* 0x000fe20000002400 */
[----:B-1----:R-:W-:-:S02]  /*b9d0*/  FSEL R20, R33, -INF , !P0 ;  /* 0xff80000021147808 */ /* 0x002fc40004000000 */
[C---:B------:R-:W-:Y:S02]  /*b9e0*/  ISETP.GE.AND P4, PT, R2.reuse, R250, PT ;  /* 0x000000fa0200720c */ /* 0x040fe40003f86270 */
[C---:B------:R-:W-:Y:S02]  /*b9f0*/  ISETP.GE.AND P1, PT, R2.reuse, R249, PT ;  /* 0x000000f90200720c */ /* 0x040fe40003f26270 */
[C---:B------:R-:W-:Y:S01]  /*ba00*/  ISETP.GE.AND P0, PT, R2.reuse, R248, PT ;  /* 0x000000f80200720c */ /* 0x040fe20003f06270 */
[----:B------:R-:W1:Y:S01]  /*ba10*/  MUFU.TANH R50, R50 ;  /* 0x0000003200327308 */ /* 0x000e620000002400 */
[C---:B------:R-:W-:Y:S02]  /*ba20*/  ISETP.LT.OR P5, PT, R2.reuse, R247, P5 ;  /* 0x000000f70200720c */ /* 0x040fe40002fa1670 */
[C---:B------:R-:W-:Y:S02]  /*ba30*/  ISETP.LT.OR P4, PT, R2.reuse, R246, P4 ;  /* 0x000000f60200720c */ /* 0x040fe40002781670 */
[----:B------:R-:W-:-:S02]  /*ba40*/  ISETP.LT.OR P1, PT, R2, R245, P1 ;  /* 0x000000f50200720c */ /* 0x000fc40000f21670 */
[----:B------:R-:W-:Y:S01]  /*ba50*/  ISETP.LT.OR P0, PT, R2, R244, P0 ;  /* 0x000000f40200720c */ /* 0x000fe20000701670 */
[----:B------:R-:W2:Y:S01]  /*ba60*/  MUFU.TANH R51, R51 ;  /* 0x0000003300337308 */ /* 0x000ea20000002400 */
[----:B------:R-:W-:Y:S02]  /*ba70*/  IADD3 R2, R0, 0x11, RZ ;  /* 0x0000001100027810 */ /* 0x000fe40007ffe0ff */
[----:B----4-:R-:W-:Y:S02]  /*ba80*/  FSEL R23, R35, -INF , !P6 ;  /* 0xff80000023177808 */ /* 0x010fe40007000000 */
[C---:B------:R-:W-:Y:S02]  /*ba90*/  ISETP.GE.AND P6, PT, R2.reuse, R251, PT ;  /* 0x000000fb0200720c */ /* 0x040fe40003fc6270 */
[----:B---3--:R-:W-:Y:S01]  /*baa0*/  FSEL R29, R29, -INF , !P5 ;  /* 0xff8000001d1d7808 */ /* 0x008fe20006800000 */
[----:B------:R-:W3:Y:S01]  /*bab0*/  MUFU.TANH R52, R52 ;  /* 0x0000003400347308 */ /* 0x000ee20000002400 */
[----:B------:R-:W-:-:S02]  /*bac0*/  ISETP.GE.AND P5, PT, R2, R250, PT ;  /* 0x000000fa0200720c */ /* 0x000fc40003fa6270 */
[----:B------:R-:W-:Y:S01]  /*bad0*/  FSEL R26, R26, -INF , !P4 ;  /* 0xff8000001a1a7808 */ /* 0x000fe20006000000 */
[----:B------:R-:W-:Y:S01]  /*bae0*/  STL [R1+0x24], R29 ;  /* 0x0000241d01007387 */ /* 0x000fe20000100800 */
[----:B------:R-:W-:Y:S02]  /*baf0*/  FSEL R6, R6, -INF , !P1 ;  /* 0xff80000006067808 */ /* 0x000fe40004800000 */
[----:B------:R-:W-:Y:S01]  /*bb00*/  FSEL R5, R5, -INF , !P0 ;  /* 0xff80000005057808 */ /* 0x000fe20004000000 */
[----:B------:R-:W-:Y:S01]  /*bb10*/  STL [R1+0x2c], R26 ;  /* 0x00002c1a01007387 */ /* 0x000fe20000100800 */
[C---:B------:R-:W-:Y:S01]  /*bb20*/  ISETP.GE.AND P4, PT, R2.reuse, R249, PT ;  /* 0x000000f90200720c */ /* 0x040fe20003f86270 */
[----:B------:R-:W4:Y:S01]  /*bb30*/  MUFU.TANH R54, R54 ;  /* 0x0000003600367308 */ /* 0x000f220000002400 */
[C---:B------:R-:W-:Y:S01]  /*bb40*/  ISETP.GE.AND P1, PT, R2.reuse, R248, PT ;  /* 0x000000f80200720c */ /* 0x040fe20003f26270 */
[----:B------:R1:W-:Y:S01]  /*bb50*/  STL [R1+0x30], R6 ;  /* 0x0000300601007387 */ /* 0x0003e20000100800 */
[----:B------:R-:W-:-:S02]  /*bb60*/  ISETP.LT.OR P6, PT, R2, R247, P6 ;  /* 0x000000f70200720c */ /* 0x000fc400037c1670 */
[C---:B------:R-:W-:Y:S01]  /*bb70*/  ISETP.LT.OR P5, PT, R2.reuse, R246, P5 ;  /* 0x000000f60200720c */ /* 0x040fe20002fa1670 */
[----:B------:R2:W-:Y:S01]  /*bb80*/  STL [R1+0x34], R5 ;  /* 0x0000340501007387 */ /* 0x0005e20000100800 */
[C---:B------:R-:W-:Y:S01]  /*bb90*/  ISETP.LT.OR P4, PT, R2.reuse, R245, P4 ;  /* 0x000000f50200720c */ /* 0x040fe20002781670 */
[----:B------:R-:W1:Y:S01]  /*bba0*/  MUFU.TANH R140, R140 ;  /* 0x0000008c008c7308 */ /* 0x000e620000002400 */
[----:B------:R-:W-:Y:S02]  /*bbb0*/  ISETP.LT.OR P1, PT, R2, R244, P1 ;  /* 0x000000f40200720c */ /* 0x000fe40000f21670 */
[----:B------:R-:W-:Y:S02]  /*bbc0*/  IADD3 R2, R0, 0x18, RZ ;  /* 0x0000001800027810 */ /* 0x000fe40007ffe0ff */
[----:B------:R-:W-:Y:S02]  /*bbd0*/  FSEL R139, R24, -INF , !P1 ;  /* 0xff800000188b7808 */ /* 0x000fe40004800000 */
[C---:B------:R-:W-:Y:S01]  /*bbe0*/  ISETP.GE.AND P0, PT, R2.reuse, R251, PT ;  /* 0x000000fb0200720c */ /* 0x040fe20003f06270 */
[----:B------:R-:W3:Y:S03]  /*bbf0*/  MUFU.TANH R141, R141 ;  /* 0x0000008d008d7308 */ /* 0x000ee60000002400 */
[----:B------:R-:W-:-:S04]  /*bc00*/  ISETP.LT.OR P0, PT, R2, R247, P0 ;  /* 0x000000f70200720c */ /* 0x000fc80000701670 */
[----:B------:R-:W-:Y:S01]  /*bc10*/  FSEL R132, R8, -INF , !P0 ;  /* 0xff80000008847808 */ /* 0x000fe20004000000 */
[----:B------:R-:W-:Y:S01]  /*bc20*/  MUFU.TANH R53, R53 ;  /* 0x0000003500357308 */ /* 0x000fe20000002400 */
[----:B------:R-:W-:Y:S01]  /*bc30*/  FMUL.FTZ R8, R46, c[0x0][0x2ec] ;  /* 0x0000bb002e087a20 */ /* 0x000fe20000410000 */
[----:B-1----:R-:W-:Y:S02]  /*bc40*/  FSEL R6, R30, -INF , !P6 ;  /* 0xff8000001e067808 */ /* 0x002fe40007000000 */
[----:B------:R-:W-:Y:S02]  /*bc50*/  ISETP.GE.AND P6, PT, R2, R250, PT ;  /* 0x000000fa0200720c */ /* 0x000fe40003fc6270 */
[----:B--2---:R-:W-:Y:S01]  /*bc60*/  FSEL R5, R28, -INF , !P5 ;  /* 0xff8000001c057808 */ /* 0x004fe20006800000 */
[----:B------:R1:W-:Y:S01]  /*bc70*/  STL [R1+0x14], R6 ;  /* 0x0000140601007387 */ /* 0x0003e20000100800 */
[C---:B------:R-:W-:Y:S01]  /*bc80*/  ISETP.GE.AND P5, PT, R2.reuse, R249, PT ;  /* 0x000000f90200720c */ /* 0x040fe20003fa6270 */
[----:B------:R-:W-:Y:S01]  /*bc90*/  MUFU.TANH R55, R55 ;  /* 0x0000003700377308 */ /* 0x000fe20000002400 */
[C---:B------:R-:W-:Y:S01]  /*bca0*/  ISETP.LT.OR P6, PT, R2.reuse, R246, P6 ;  /* 0x000000f60200720c */ /* 0x040fe200037c1670 */
[----:B------:R2:W-:Y:S01]  /*bcb0*/  STL [R1+0x1c], R5 ;  /* 0x00001c0501007387 */ /* 0x0005e20000100800 */
[----:B------:R-:W-:-:S02]  /*bcc0*/  ISETP.LT.OR P5, PT, R2, R245, P5 ;  /* 0x000000f50200720c */ /* 0x000fc40002fa1670 */
[----:B------:R-:W-:Y:S02]  /*bcd0*/  FSEL R3, R3, -INF , !P6 ;  /* 0xff80000003037808 */ /* 0x000fe40007000000 */
[----:B------:R-:W-:Y:S01]  /*bce0*/  FSEL R138, R36, -INF , !P5 ;  /* 0xff800000248a7808 */ /* 0x000fe20006800000 */
[----:B------:R-:W2:Y:S08]  /*bcf0*/  MUFU.TANH R142, R142 ;  /* 0x0000008e008e7308 */ /* 0x000eb00000002400 */
[----:B------:R-:W-:Y:S01]  /*bd00*/  MUFU.TANH R143, R143 ;  /* 0x0000008f008f7308 */ /* 0x000fe20000002400 */
[----:B-1----:R-:W-:-:S07]  /*bd10*/  FMUL.FTZ R6, R47, c[0x0][0x2ec] ;  /* 0x0000bb002f067a20 */ /* 0x002fce0000410000 */
[----:B------:R-:W-:Y:S01]  /*bd20*/  MUFU.TANH R64, R64 ;  /* 0x0000004000407308 */ /* 0x000fe20000002400 */
[----:B--2---:R-:W-:Y:S02]  /*bd30*/  FSEL R5, R25, -INF , !P4 ;  /* 0xff80000019057808 */ /* 0x004fe40006000000 */
[----:B------:R-:W-:-:S03]  /*bd40*/  ISETP.GE.AND P4, PT, R2, R248, PT ;  /* 0x000000f80200720c */ /* 0x000fc60003f86270 */
[----:B------:R-:W-:Y:S01]  /*bd50*/  STL [R1+0x20], R5 ;  /* 0x0000200501007387 */ /* 0x000fe20000100800 */
[----:B------:R-:W-:Y:S01]  /*bd60*/  ISETP.LT.OR P4, PT, R2, R244, P4 ;  /* 0x000000f40200720c */ /* 0x000fe20002781670 */
[----:B------:R-:W-:Y:S01]  /*bd70*/  MUFU.TANH R66, R66 ;  /* 0x0000004200427308 */ /* 0x000fe20000002400 */
[----:B------:R-:W-:Y:S01]  /*bd80*/  IADD3 R2, R0, 0x19, RZ ;  /* 0x0000001900027810 */ /* 0x000fe20007ffe0ff */
[----:B------:R1:W-:Y:S03]  /*bd90*/  STL [R1+0xc], R3 ;  /* 0x00000c0301007387 */ /* 0x0003e60000100800 */
[C---:B------:R-:W-:Y:S02]  /*bda0*/  ISETP.GE.AND P1, PT, R2.reuse, R251, PT ;  /* 0x000000fb0200720c */ /* 0x040fe40003f26270 */
[C---:B------:R-:W-:Y:S01]  /*bdb0*/  ISETP.GE.AND P0, PT, R2.reuse, R250, PT ;  /* 0x000000fa0200720c */ /* 0x040fe20003f06270 */
[----:B------:R-:W-:Y:S01]  /*bdc0*/  MUFU.TANH R65, R65 ;  /* 0x0000004100417308 */ /* 0x000fe20000002400 */
[----:B------:R-:W-:-:S02]  /*bdd0*/  ISETP.GE.AND P6, PT, R2, R249, PT ;  /* 0x000000f90200720c */ /* 0x000fc40003fc6270 */
[C---:B------:R-:W-:Y:S02]  /*bde0*/  ISETP.GE.AND P5, PT, R2.reuse, R248, PT ;  /* 0x000000f80200720c */ /* 0x040fe40003fa6270 */
[C---:B------:R-:W-:Y:S02]  /*bdf0*/  ISETP.LT.OR P1, PT, R2.reuse, R247, P1 ;  /* 0x000000f70200720c */ /* 0x040fe40000f21670 */
[C---:B------:R-:W-:Y:S01]  /*be00*/  ISETP.LT.OR P0, PT, R2.reuse, R246, P0 ;  /* 0x000000f60200720c */ /* 0x040fe20000701670 */
[----:B------:R-:W-:Y:S01]  /*be10*/  MUFU.TANH R67, R67 ;  /* 0x0000004300437308 */ /* 0x000fe20000002400 */
[C---:B------:R-:W-:Y:S02]  /*be20*/  ISETP.LT.OR P6, PT, R2.reuse, R245, P6 ;  /* 0x000000f50200720c */ /* 0x040fe400037c1670 */
[----:B------:R-:W-:Y:S02]  /*be30*/  ISETP.LT.OR P5, PT, R2, R244, P5 ;  /* 0x000000f40200720c */ /* 0x000fe40002fa1670 */
[----:B------:R-:W-:-:S02]  /*be40*/  IADD3 R2, R0, 0x20, RZ ;  /* 0x0000002000027810 */ /* 0x000fc40007ffe0ff */
[----:B------:R-:W-:Y:S01]  /*be50*/  FSEL R31, R27, -INF , !P1 ;  /* 0xff8000001b1f7808 */ /* 0x000fe20004800000 */
[----:B------:R-:W-:Y:S01]  /*be60*/  MUFU.TANH R61, R61 ;  /* 0x0000003d003d7308 */ /* 0x000fe20000002400 */
[----:B------:R-:W-:Y:S01]  /*be70*/  FSEL R252, R4, -INF , !P0 ;  /* 0xff80000004fc7808 */ /* 0x000fe20004000000 */
[----:B------:R-:W-:Y:S01]  /*be80*/  FMUL.FTZ R4, R60, c[0x0][0x2ec] ;  /* 0x0000bb003c047a20 */ /* 0x000fe20000410000 */
[----:B-1----:R-:W-:Y:S01]  /*be90*/  FSEL R3, R38, -INF , !P4 ;  /* 0xff80000026037808 */ /* 0x002fe20006000000 */
[----:B------:R-:W-:Y:S01]  /*bea0*/  FMUL.FTZ R5, R56, c[0x0][0x2ec] ;  /* 0x0000bb0038057a20 */ /* 0x000fe20000410000 */
[C---:B------:R-:W-:Y:S02]  /*beb0*/  ISETP.GE.AND P4, PT, R2.reuse, R251, PT ;  /* 0x000000fb0200720c */ /* 0x040fe40003f86270 */
[C---:B------:R-:W-:Y:S01]  /*bec0*/  ISETP.GE.AND P1, PT, R2.reuse, R250, PT ;  /* 0x000000fa0200720c */ /* 0x040fe20003f26270 */
[----:B------:R1:W-:Y:S01]  /*bed0*/  STL [R1+0x28], R3 ;  /* 0x0000280301007387 */ /* 0x0003e20000100800 */
[C---:B------:R-:W-:Y:S01]  /*bee0*/  ISETP.GE.AND P0, PT, R2.reuse, R249, PT ;  /* 0x000000f90200720c */ /* 0x040fe20003f06270 */
[----:B------:R-:W-:Y:S01]  /*bef0*/  MUFU.TANH R4, R4 ;  /* 0x0000000400047308 */ /* 0x000fe20000002400 */
[----:B------:R-:W-:-:S02]  /*bf00*/  ISETP.LT.OR P4, PT, R2, R247, P4 ;  /* 0x000000f70200720c */ /* 0x000fc40002781670 */
[C---:B------:R-:W-:Y:S02]  /*bf10*/  ISETP.LT.OR P1, PT, R2.reuse, R246, P1 ;  /* 0x000000f60200720c */ /* 0x040fe40000f21670 */
[----:B------:R-:W-:Y:S02]  /*bf20*/  ISETP.LT.OR P0, PT, R2, R245, P0 ;  /* 0x000000f50200720c */ /* 0x000fe40000701670 */
[----:B------:R-:W-:Y:S01]  /*bf30*/  FSEL R39, R39, -INF , !P5 ;  /* 0xff80000027277808 */ /* 0x000fe20006800000 */
[----:B------:R-:W-:Y:S01]  /*bf40*/  MUFU.TANH R63, R63 ;  /* 0x0000003f003f7308 */ /* 0x000fe20000002400 */
[----:B------:R-:W-:Y:S02]  /*bf50*/  FSEL R36, R40, -INF , !P4 ;  /* 0xff80000028247808 */ /* 0x000fe40006000000 */
[----:B------:R-:W-:Y:S02]  /*bf60*/  FSEL R223, R42, -INF , !P1 ;  /* 0xff8000002adf7808 */ /* 0x000fe40004800000 */
[----:B------:R-:W-:-:S03]  /*bf70*/  FSEL R133, R48, -INF , !P0 ;  /* 0xff80000030857808 */ /* 0x000fc60004000000 */
[----:B------:R-:W-:Y:S01]  /*bf80*/  MUFU.TANH R44, R44 ;  /* 0x0000002c002c7308 */ /* 0x000fe20000002400 */
[----:B-1----:R-:W-:-:S07]  /*bf90*/  FSEL R3, R37, -INF , !P6 ;  /* 0xff80000025037808 */ /* 0x002fce0007000000 */
[----:B------:R-:W-:Y:S01]  /*bfa0*/  MUFU.TANH R8, R8 ;  /* 0x0000000800087308 */ /* 0x000fe20000002400 */
[----:B------:R-:W-:Y:S01]  /*bfb0*/  BAR.SYNC.DEFER_BLOCKING 0x0 ;  /* 0x0000000000007b1d */ /* 0x000fe20000010000 */
[----:B------:R-:W-:-:S04]  /*bfc0*/  ISETP.GE.AND P6, PT, R2, R248, PT ;  /* 0x000000f80200720c */ /* 0x000fc80003fc6270 */
[----:B------:R-:W-:Y:S01]  /*bfd0*/  ISETP.LT.OR P6, PT, R2, R244, P6 ;  /* 0x000000f40200720c */ /* 0x000fe200037c1670 */
[----:B------:R1:W-:Y:S01]  /*bfe0*/  STL [R1], R3 ;  /* 0x0000000301007387 */ /* 0x0003e20000100800 */
[----:B------:R-:W-:Y:S01]  /*bff0*/  IADD3 R2, R0, 0x21, RZ ;  /* 0x0000002100027810 */ /* 0x000fe20007ffe0ff */
[----:B------:R-:W-:Y:S01]  /*c000*/  MUFU.TANH R5, R5 ;  /* 0x0000000500057308 */ /* 0x000fe20000002400 */
[----:B------:R-:W-:Y:S02]  /*c010*/  FSEL R50, R50, -INF , !P6 ;  /* 0xff80000032327808 */ /* 0x000fe40007000000 */
[C---:B------:R-:W-:Y:S02]  /*c020*/  ISETP.GE.AND P5, PT, R2.reuse, R251, PT ;  /* 0x000000fb0200720c */ /* 0x040fe40003fa6270 */
[C---:B------:R-:W-:Y:S02]  /*c030*/  ISETP.GE.AND P4, PT, R2.reuse, R250, PT ;  /* 0x000000fa0200720c */ /* 0x040fe40003f86270 */
[C---:B------:R-:W-:Y:S01]  /*c040*/  ISETP.GE.AND P1, PT, R2.reuse, R249, PT ;  /* 0x000000f90200720c */ /* 0x040fe20003f26270 */
[----:B------:R-:W-:Y:S01]  /*c050*/  MUFU.TANH R45, R45 ;  /* 0x0000002d002d7308 */ /* 0x000fe20000002400 */
        /* <DEDUP_REMOVED lines=9> */
[----:B-1----:R-:W-:Y:S01]  /*c0f0*/  FMUL.FTZ R3, R62, c[0x0][0x2ec] ;  /* 0x0000bb003e037a20 */ /* 0x002fe20000410000 */
[----:B------:R-:W-:Y:S02]  /*c100*/  FSEL R221, R49, -INF , !P1 ;  /* 0xff80000031dd7808 */ /* 0x000fe40004800000 */
[C---:B------:R-:W-:Y:S02]  /*c110*/  ISETP.GE.AND P6, PT, R2.reuse, R251, PT ;  /* 0x000000fb0200720c */ /* 0x040fe40003fc6270 */
[C---:B------:R-:W-:Y:S01]  /*c120*/  ISETP.GE.AND P5, PT, R2.reuse, R250, PT ;  /* 0x000000fa0200720c */ /* 0x040fe20003fa6270 */
[----:B------:R-:W1:Y:S01]  /*c130*/  MUFU.TANH R3, R3 ;  /* 0x0000000300037308 */ /* 0x000e620000002400 */
        /* <DEDUP_REMOVED lines=8> */
[----:B---3--:R-:W-:Y:S02]  /*c1c0*/  FSEL R34, R52, -INF , !P6 ;  /* 0xff80000034227808 */ /* 0x008fe40007000000 */
[----:B----4-:R-:W-:Y:S02]  /*c1d0*/  FSEL R218, R54, -INF , !P5 ;  /* 0xff80000036da7808 */ /* 0x010fe40006800000 */
        /* <DEDUP_REMOVED lines=11> */
[----:B------:R-:W-:Y:S02]  /*c290*/  ISETP.GE.AND P5, PT, R2, R248, PT ;  /* 0x000000f80200720c */ /* 0x000fe40003fa6270 */
[----:B------:R-:W-:Y:S02]  /*c2a0*/  FSEL R219, R142, -INF , !P1 ;  /* 0xff8000008edb7808 */ /* 0x000fe40004800000 */
[----:B------:R-:W-:Y:S02]  /*c2b0*/  FSEL R33, R53, -INF , !P0 ;  /* 0xff80000035217808 */ /* 0x000fe40004000000 */
[----:B------:R-:W-:Y:S02]  /*c2c0*/  FSEL R214, R55, -INF , !P6 ;  /* 0xff80000037d67808 */ /* 0x000fe40007000000 */
        /* <DEDUP_REMOVED lines=8> */
[----:B-1----:R-:W-:Y:S01]  /*c350*/  FSEL R215, R3, -INF , !P5 ;  /* 0xff80000003d77808 */ /* 0x002fe20006800000 */
[----:B------:R-:W-:Y:S01]  /*c360*/  FMUL.FTZ R3, R58, c[0x0][0x2ec] ;  /* 0x0000bb003a037a20 */ /* 0x000fe20000410000 */
[----:B------:R-:W-:Y:S02]  /*c370*/  FSEL R216, R143, -INF , !P4 ;  /* 0xff8000008fd87808 */ /* 0x000fe40006000000 */
[----:B------:R-:W-:Y:S02]  /*c380*/  FSEL R29, R64, -INF , !P1 ;  /* 0xff800000401d7808 */ /* 0x000fe40004800000 */
[----:B------:R-:W-:Y:S01]  /*c390*/  FSEL R212, R66, -INF , !P0 ;  /* 0xff80000042d47808 */ /* 0x000fe20004000000 */
[----:B------:R-:W1:Y:S01]  /*c3a0*/  MUFU.TANH R3, R3 ;  /* 0x0000000300037308 */ /* 0x000e620000002400 */
[----:B------:R-:W-:Y:S01]  /*c3b0*/  FSEL R213, R4, -INF , !P6 ;  /* 0xff80000004d57808 */ /* 0x000fe20007000000 */
[----:B------:R-:W-:Y:S01]  /*c3c0*/  FMUL.FTZ R4, R57, c[0x0][0x2ec] ;  /* 0x0000bb0039047a20 */ /* 0x000fe20000410000 */
[----:B------:R-:W-:-:S02]  /*c3d0*/  ISETP.GE.AND P4, PT, R2, R251, PT ;  /* 0x000000fb0200720c */ /* 0x000fc40003f86270 */
[C---:B------:R-:W-:Y:S02]  /*c3e0*/  ISETP.GE.AND P1, PT, R2.reuse, R250, PT ;  /* 0x000000fa0200720c */ /* 0x040fe40003f26270 */
[C---:B------:R-:W-:Y:S01]  /*c3f0*/  ISETP.GE.AND P0, PT, R2.reuse, R249, PT ;  /* 0x000000f90200720c */ /* 0x040fe20003f06270 */
[----:B------:R-:W2:Y:S01]  /*c400*/  MUFU.TANH R4, R4 ;  /* 0x0000000400047308 */ /* 0x000ea20000002400 */
        /* <DEDUP_REMOVED lines=16> */
[----:B------:R-:W-:Y:S01]  /*c510*/  ISETP.LT.OR P0, PT, R2, R244, P0 ;  /* 0x000000f40200720c */ /* 0x000fe20000701670 */
[----:B------:R-:W-:Y:S01]  /*c520*/  FMUL.FTZ R2, R59, c[0x0][0x2ec] ;  /* 0x0000bb003b027a20 */ /* 0x000fe20000410000 */
[----:B------:R-:W-:Y:S02]  /*c530*/  IADD3 R0, R0, 0x39, RZ ;  /* 0x0000003900007810 */ /* 0x000fe40007ffe0ff */
[----:B-1----:R-:W-:Y:S02]  /*c540*/  FSEL R209, R3, -INF , !P0 ;  /* 0xff80000003d17808 */ /* 0x002fe40004000000 */
[----:B------:R-:W-:Y:S01]  /*c550*/  PLOP3.LUT P0, PT, PT, PT, UP0, 0x80, 0x0 ;  /* 0x000000000000781c */ /* 0x000fe20003f0f008 */
[----:B------:R-:W1:Y:S01]  /*c560*/  MUFU.TANH R2, R2 ;  /* 0x0000000200027308 */ /* 0x000e620000002400 */
        /* <DEDUP_REMOVED lines=12> */
[----:B------:R-:W-:Y:S02]  /*c630*/  FSEL R24, R45, -INF , !P6 ;  /* 0xff8000002d187808 */ /* 0x000fe40007000000 */
[----:B------:R-:W-:-:S02]  /*c640*/  FSEL R26, R6, -INF , !P5 ;  /* 0xff800000061a7808 */ /* 0x000fc40006800000 */
[----:B--2---:R-:W-:Y:S02]  /*c650*/  FSEL R32, R4, -INF , !P4 ;  /* 0xff80000004207808 */ /* 0x004fe40006000000 */
[----:B-1----:R-:W-:Y:S01]  /*c660*/  FSEL R208, R2, -INF , !P1 ;  /* 0xff80000002d07808 */ /* 0x002fe20004800000 */
        /* <DEDUP_REMOVED lines=79> */
.L_x_645:
[----:B------:R-:W-:Y:S05]  /*cb60*/  BSYNC B0 ;  /* 0x0000000000007941 */ /* 0x000fea0003800000 */
.L_x_644:
[----:B------:R-:W0:Y:S02]  /*cb70*/  LDGDEPBAR ;  /* 0x00000000000079af */ /* 0x000e240000000000 */
.L_x_643:
[----:B------:R-:W2:Y:S04]  /*cb80*/  LDL R6, [R1+0x24] ;  /* 0x0000240001067983 */ /* 0x000ea80000100800 */
[----:B------:R-:W3:Y:S04]  /*cb90*/  LDL.LU R5, [R1+0x34] ;  /* 0x0000340001057983 */ /* 0x000ee80000300800 */
[----:B------:R-:W4:Y:S04]  /*cba0*/  LDL.LU R4, [R1+0x30] ;  /* 0x0000300001047983 */ /* 0x000f280000300800 */
[----:B-1----:R-:W4:Y:S04]  /*cbb0*/  LDL.LU R3, [R1+0x20] ;  /* 0x0000200001037983 */ /* 0x002f280000300800 */
[----:B------:R-:W4:Y:S04]  /*cbc0*/  LDL.LU R2, [R1] ;  /* 0x0000000001027983 */ /* 0x000f280000300800 */
[----:B------:R-:W4:Y:S04]  /*cbd0*/  LDL.LU R45, [R1+0xc] ;  /* 0x00000c00012d7983 */ /* 0x000f280000300800 */
[----:B------:R-:W4:Y:S04]  /*cbe0*/  LDL.LU R43, [R1+0x14] ;  /* 0x00001400012b7983 */ /* 0x000f280000300800 */
[----:B------:R-:W4:Y:S04]  /*cbf0*/  LDL.LU R62, [R1+0x1c] ;  /* 0x00001c00013e7983 */ /* 0x000f280000300800 */
[----:B------:R-:W4:Y:S04]  /*cc00*/  LDL.LU R63, [R1+0x2c] ;  /* 0x00002c00013f7983 */ /* 0x000f280000300800 */
[----:B------:R-:W-:Y:S04]  /*cc10*/  STL [R1+0xa4], R229 ;  /* 0x0000a4e501007387 */ /* 0x000fe80000100800 */
[----:B------:R1:W-:Y:S04]  /*cc20*/  STL [R1+0xa0], R224 ;  /* 0x0000a0e001007387 */ /* 0x0003e80000100800 */
[----:B-1----:R-:W4:Y:S01]  /*cc30*/  LDL.LU R224, [R1+0x28] ;  /* 0x0000280001e07983 */ /* 0x002f220000300800 */
[----:B------:R-:W-:-:S02]  /*cc40*/  FMNMX.FTZ R0, R137, R7, !PT ;  /* 0x0000000789007209 */ /* 0x000fc40007810000 */
[----:B------:R-:W-:Y:S01]  /*cc50*/  MOV R60, R139 ;  /* 0x0000008b003c7202 */ /* 0x000fe20000000f00 */
[----:B------:R-:W4:Y:S01]  /*cc60*/  LDL.LU R40, [R1+0x60] ;  /* 0x0000600001287983 */ /* 0x000f220000300800 */
[----:B------:R-:W-:Y:S02]  /*cc70*/  FMNMX.FTZ R0, R9, R0, !PT ;  /* 0x0000000009007209 */ /* 0x000fe40007810000 */
[----:B------:R-:W-:Y:S02]  /*cc80*/  MOV R47, R39 ;  /* 0x00000027002f7202 */ /* 0x000fe40000000f00 */
[----:B------:R-:W-:Y:S02]  /*cc90*/  FMNMX.FTZ R0, R11, R0, !PT ;  /* 0x000000000b007209 */ /* 0x000fe40007810000 */
[----:B------:R-:W-:Y:S02]  /*cca0*/  MOV R46, R50 ;  /* 0x00000032002e7202 */ /* 0x000fe40000000f00 */
[----:B------:R-:W-:-:S04]  /*ccb0*/  FMNMX.FTZ R0, R12, R0, !PT ;  /* 0x000000000c007209 */ /* 0x000fc80007810000 */
[----:B--2---:R-:W-:Y:S02]  /*ccc0*/  FMNMX.FTZ R0, R6, R0, !PT ;  /* 0x0000000006007209 */ /* 0x004fe40007810000 */
[----:B---3--:R-:W-:Y:S02]  /*ccd0*/  MOV R42, R5 ;  /* 0x00000005002a7202 */ /* 0x008fe40000000f00 */
[----:B----4-:R-:W-:Y:S02]  /*cce0*/  MOV R61, R4 ;  /* 0x00000004003d7202 */ /* 0x010fe40000000f00 */
[----:B------:R-:W-:Y:S02]  /*ccf0*/  MOV R55, R3 ;  /* 0x0000000300377202 */ /* 0x000fe40000000f00 */
[----:B------:R-:W-:Y:S02]  /*cd00*/  MOV R54, R2 ;  /* 0x0000000200367202 */ /* 0x000fe40000000f00 */
        /* <DEDUP_REMOVED lines=42> */
[----:B------:R-:W-:Y:S01]  /*cfb0*/  FMNMX.FTZ R3, R42, R0, !PT ;  /* 0x000000002a037209 */ /* 0x000fe20007810000 */
[----:B------:R-:W1:Y:S01]  /*cfc0*/  SHFL.BFLY PT, R6, R2, 0x1, 0x1f ;  /* 0x0c201f0002067f89 */ /* 0x000e6200000e0000 */
[----:B------:R-:W-:Y:S02]  /*cfd0*/  FMNMX.FTZ R0, R26, R5, !PT ;  /* 0x000000051a007209 */ /* 0x000fe40007810000 */
[----:B------:R-:W-:-:S03]  /*cfe0*/  FMNMX.FTZ R5, R220, R4, !PT ;  /* 0x00000004dc057209 */ /* 0x000fc60007810000 */
[----:B------:R-:W2:Y:S01]  /*cff0*/  SHFL.BFLY PT, R4, R0, 0x2, 0x1f ;  /* 0x0c401f0000047f89 */ /* 0x000ea200000e0000 */
[----:B------:R-:W-:-:S04]  /*d000*/  FMNMX.FTZ R5, R217, R5, !PT ;  /* 0x00000005d9057209 */ /* 0x000fc80007810000 */
        /* <DEDUP_REMOVED lines=9> */
[----:B------:R-:W1:Y:S01]  /*d0a0*/  SHFL.BFLY PT, R6, R5, 0x2, 0x1f ;  /* 0x0c401f0005067f89 */ /* 0x000e6200000e0000 */
[----:B------:R-:W-:Y:S02]  /*d0b0*/  FMNMX.FTZ R3, R222, R3, !PT ;  /* 0x00000003de037209 */ /* 0x000fe40007810000 */
[----:B--2---:R-:W-:Y:S02]  /*d0c0*/  FMNMX.FTZ R0, R0, R4, !PT ;  /* 0x0000000400007209 */ /* 0x004fe40007810000 */
[----:B------:R-:W-:-:S03]  /*d0d0*/  FMNMX.FTZ R3, R219, R3, !PT ;  /* 0x00000003db037209 */ /* 0x000fc60007810000 */
[----:B------:R-:W2:Y:S01]  /*d0e0*/  SHFL.BFLY PT, R8, R0, 0x1, 0x1f ;  /* 0x0c201f0000087f89 */ /* 0x000ea200000e0000 */
[----:B------:R-:W-:Y:S01]  /*d0f0*/  FMNMX.FTZ R2, R216, R3, !PT ;  /* 0x00000003d8027209 */ /* 0x000fe20007810000 */
[----:B------:R-:W-:-:S03]  /*d100*/  FMUL.FTZ R3, R41, c[0x0][0x23c] ;  /* 0x00008f0029037a20 */ /* 0x000fc60000410000 */
[----:B------:R-:W-:Y:S02]  /*d110*/  FMNMX.FTZ R2, R215, R2, !PT ;  /* 0x00000002d7027209 */ /* 0x000fe40007810000 */
[----:B------:R-:W-:Y:S02]  /*d120*/  FSETP.NEU.FTZ.AND P6, PT, R41, -INF , PT ;  /* 0xff8000002900780b */ /* 0x000fe40003fdd000 */
[----:B------:R-:W-:Y:S02]  /*d130*/  FMNMX.FTZ R2, R211, R2, !PT ;  /* 0x00000002d3027209 */ /* 0x000fe40007810000 */
[----:B------:R-:W-:Y:S02]  /*d140*/  FSEL R3, R3, RZ, P6 ;  /* 0x000000ff03037208 */ /* 0x000fe40003000000 */
[----:B------:R-:W-:Y:S02]  /*d150*/  FMNMX.FTZ R2, R209, R2, !PT ;  /* 0x00000002d1027209 */ /* 0x000fe40007810000 */
[----:B-1----:R-:W-:-:S02]  /*d160*/  FMNMX.FTZ R5, R5, R6, !PT ;  /* 0x0000000605057209 */ /* 0x002fc40007810000 */
[----:B------:R-:W-:Y:S01]  /*d170*/  FMNMX.FTZ R4, R208, R2, !PT ;  /* 0x00000002d0047209 */ /* 0x000fe20007810000 */
[--C-:B------:R-:W-:Y:S02]  /*d180*/  FFMA.FTZ R2, R7, c[0x0][0x23c], -R3.reuse ;  /* 0x00008f0007027a23 */ /* 0x100fe40000010803 */
[----:B------:R-:W1:Y:S02]  /*d190*/  SHFL.BFLY PT, R7, R5, 0x1, 0x1f ;  /* 0x0c201f0005077f89 */ /* 0x000e6400000e0000 */
[----:B------:R3:W-:Y:S01]  /*d1a0*/  MUFU.EX2 R39, R2 ;  /* 0x0000000200277308 */ /* 0x0007e20000000800 */
[----:B--2---:R-:W-:Y:S01]  /*d1b0*/  FMNMX.FTZ R143, R0, R8, !PT ;  /* 0x00000008008f7209 */ /* 0x004fe20007810000 */
[----:B------:R-:W-:-:S03]  /*d1c0*/  FFMA.FTZ R0, R11, c[0x0][0x23c], -R3 ;  /* 0x00008f000b007a23 */ /* 0x000fc60000010803 */
[----:B------:R-:W-:Y:S01]  /*d1d0*/  FSETP.NEU.FTZ.AND P5, PT, R143, -INF , PT ;  /* 0xff8000008f00780b */ /* 0x000fe20003fbd000 */
[----:B---3--:R-:W-:-:S04]  /*d1e0*/  FFMA.FTZ R2, R9, c[0x0][0x23c], -R3 ;  /* 0x00008f0009027a23 */ /* 0x008fc80000010803 */
[----:B------:R2:W-:Y:S01]  /*d1f0*/  MUFU.EX2 R51, R2 ;  /* 0x0000000200337308 */ /* 0x0005e20000000800 */
[----:B------:R-:W3:Y:S07]  /*d200*/  SHFL.BFLY PT, R6, R4, 0x2, 0x1f ;  /* 0x0c401f0004067f89 */ /* 0x000eee00000e0000 */
[----:B------:R4:W-:Y:S01]  /*d210*/  MUFU.EX2 R56, R0 ;  /* 0x0000000000387308 */ /* 0x0009e20000000800 */
[----:B--2---:R-:W-:-:S05]  /*d220*/  FMUL.FTZ R2, R143, c[0x0][0x23c] ;  /* 0x00008f008f027a20 */ /* 0x004fca0000410000 */
[----:B------:R-:W-:Y:S01]  /*d230*/  FSEL R2, R2, RZ, P5 ;  /* 0x000000ff02027208 */ /* 0x000fe20002800000 */
[----:B----4-:R-:W-:-:S04]  /*d240*/  FFMA.FTZ R0, R12, c[0x0][0x23c], -R3 ;  /* 0x00008f000c007a23 */ /* 0x010fc80000010803 */
[----:B------:R2:W-:Y:S01]  /*d250*/  MUFU.EX2 R64, R0 ;  /* 0x0000000000407308 */ /* 0x0005e20000000800 */
[----:B-1----:R-:W-:Y:S01]  /*d260*/  FMNMX.FTZ R140, R5, R7, !PT ;  /* 0x00000007058c7209 */ /* 0x002fe20007810000 */
[----:B------:R-:W-:-:S03]  /*d270*/  FFMA.FTZ R5, R15, c[0x0][0x23c], -R2 ;  /* 0x00008f000f057a23 */ /* 0x000fc60000010802 */
[----:B------:R-:W-:Y:S01]  /*d280*/  FSETP.NEU.FTZ.AND P4, PT, R140, -INF , PT ;  /* 0xff8000008c00780b */ /* 0x000fe20003f9d000 */
[----:B--2---:R-:W-:-:S04]  /*d290*/  FFMA.FTZ R0, R10, c[0x0][0x23c], -R2 ;  /* 0x00008f000a007a23 */ /* 0x004fc80000010802 */
[----:B------:R1:W-:Y:S02]  /*d2a0*/  MUFU.EX2 R9, R0 ;  /* 0x0000000000097308 */ /* 0x0003e40000000800 */
[----:B-1----:R-:W-:-:S06]  /*d2b0*/  FFMA.FTZ R0, R14, c[0x0][0x23c], -R2 ;  /* 0x00008f000e007a23 */ /* 0x002fcc0000010802 */
[----:B------:R1:W-:Y:S08]  /*d2c0*/  MUFU.EX2 R53, R0 ;  /* 0x0000000000357308 */ /* 0x0003f00000000800 */
[----:B------:R2:W-:Y:S01]  /*d2d0*/  MUFU.EX2 R52, R5 ;  /* 0x0000000500347308 */ /* 0x0005e20000000800 */
[----:B-1----:R-:W-:-:S05]  /*d2e0*/  FMUL.FTZ R0, R140, c[0x0][0x23c] ;  /* 0x00008f008c007a20 */ /* 0x002fca0000410000 */
[----:B------:R-:W-:Y:S01]  /*d2f0*/  FSEL R0, R0, RZ, P4 ;  /* 0x000000ff00007208 */ /* 0x000fe20002000000 */
[----:B--2---:R-:W-:Y:S01]  /*d300*/  FFMA.FTZ R5, R16, c[0x0][0x23c], -R2 ;  /* 0x00008f0010057a23 */ /* 0x004fe20000010802 */
[----:B---3--:R-:W-:-:S03]  /*d310*/  FMNMX.FTZ R4, R4, R6, !PT ;  /* 0x0000000604047209 */ /* 0x008fc60007810000 */
[----:B------:R1:W-:Y:S02]  /*d320*/  MUFU.EX2 R48, R5 ;  /* 0x0000000500307308 */ /* 0x0003e40000000800 */
[----:B------:R-:W2:Y:S01]  /*d330*/  SHFL.BFLY PT, R6, R4, 0x1, 0x1f ;  /* 0x0c201f0004067f89 */ /* 0x000ea200000e0000 */
[----:B-1----:R-:W-:-:S05]  /*d340*/  FFMA.FTZ R5, R13, c[0x0][0x23c], -R0 ;  /* 0x00008f000d057a23 */ /* 0x002fca0000010800 */
[----:B------:R1:W-:Y:S02]  /*d350*/  MUFU.EX2 R15, R5 ;  /* 0x00000005000f7308 */ /* 0x0003e40000000800 */
[----:B-1----:R-:W-:-:S05]  /*d360*/  FSEL R5, R41, RZ, P6 ;  /* 0x000000ff29057208 */ /* 0x002fca0003000000 */
[----:B------:R-:W-:-:S04]  /*d370*/  FADD.FTZ R5, R137, -R5 ;  /* 0x8000000589057221 */ /* 0x000fc80000010000 */
[----:B------:R-:W-:-:S06]  /*d380*/  FMUL.FTZ R5, R5, c[0x0][0x23c] ;  /* 0x00008f0005057a20 */ /* 0x000fcc0000410000 */
[----:B------:R-:W1:Y:S01]  /*d390*/  MUFU.EX2 R5, R5 ;  /* 0x0000000500057308 */ /* 0x000e620000000800 */
[----:B--2---:R-:W-:Y:S01]  /*d3a0*/  FMNMX.FTZ R141, R4, R6, !PT ;  /* 0x00000006048d7209 */ /* 0x004fe20007810000 */
[----:B------:R1:W-:Y:S04]  /*d3b0*/  STL [R1+0x38], R41 ;  /* 0x0000382901007387 */ /* 0x0003e80000100800 */
[----:B------:R-:W-:Y:S04]  /*d3c0*/  STL [R1+0x44], R143 ;  /* 0x0000448f01007387 */ /* 0x000fe80000100800 */
[----:B------:R-:W-:Y:S04]  /*d3d0*/  STL [R1+0x40], R140 ;  /* 0x0000408c01007387 */ /* 0x000fe80000100800 */
[----:B------:R-:W-:Y:S04]  /*d3e0*/  STL [R1+0x3c], R141 ;  /* 0x00003c8d01007387 */ /* 0x000fe80000100800 */
[----:B------:R-:W2:Y:S01]  /*d3f0*/  LDL.LU R57, [R1+0x68] ;  /* 0x0000680001397983 */ /* 0x000ea20000300800 */
[----:B-1----:R-:W-:Y:S01]  /*d400*/  FMUL.FTZ R41, R129, R5 ;  /* 0x0000000581297220 */ /* 0x002fe20000410000 */
[----:B------:R-:W-:-:S02]  /*d410*/  MOV R129, R52 ;  /* 0x0000003400817202 */ /* 0x000fc40000000f00 */
[----:B------:R-:W3:Y:S01]  /*d420*/  LDL.LU R52, [R1+0x64] ;  /* 0x0000640001347983 */ /* 0x000ee20000300800 */
[--C-:B------:R-:W-:Y:S01]  /*d430*/  FFMA.FTZ R4, R19, c[0x0][0x23c], -R0.reuse ;  /* 0x00008f0013047a23 */ /* 0x100fe20000010800 */
[C---:B------:R-:W-:Y:S01]  /*d440*/  FSETP.NEU.FTZ.AND P1, PT, R141.reuse, -INF , PT ;  /* 0xff8000008d00780b */ /* 0x040fe20003f3d000 */
[----:B------:R-:W-:Y:S02]  /*d450*/  FMUL.FTZ R12, R141, c[0x0][0x23c] ;  /* 0x00008f008d0c7a20 */ /* 0x000fe40000410000 */
[----:B------:R1:W-:Y:S03]  /*d460*/  MUFU.EX2 R44, R4 ;  /* 0x00000004002c7308 */ /* 0x0003e60000000800 */
[----:B------:R-:W-:Y:S01]  /*d470*/  FSEL R12, R12, RZ, P1 ;  /* 0x000000ff0c0c7208 */ /* 0x000fe20000800000 */
[----:B-1----:R-:W-:-:S04]  /*d480*/  FFMA.FTZ R4, R18, c[0x0][0x23c], -R0 ;  /* 0x00008f0012047a23 */ /* 0x002fc80000010800 */
[----:B------:R1:W-:Y:S02]  /*d490*/  MUFU.EX2 R49, R4 ;  /* 0x0000000400317308 */ /* 0x0003e40000000800 */
[----:B-1----:R-:W-:-:S06]  /*d4a0*/  FFMA.FTZ R4, R20, c[0x0][0x23c], -R0 ;  /* 0x00008f0014047a23 */ /* 0x002fcc0000010800 */
[----:B------:R1:W-:Y:S02]  /*d4b0*/  MUFU.EX2 R142, R4 ;  /* 0x00000004008e7308 */ /* 0x0003e40000000800 */
[--C-:B-1----:R-:W-:Y:S02]  /*d4c0*/  FFMA.FTZ R4, R17, c[0x0][0x23c], -R12.reuse ;  /* 0x00008f0011047a23 */ /* 0x102fe4000001080c */
[----:B------:R-:W1:Y:S04]  /*d4d0*/  LDSM.16.MT88.4 R16, [R225+0xc000] ;  /* 0x00c00000e110783b */ /* 0x000e680000004200 */
[----:B------:R4:W-:Y:S02]  /*d4e0*/  MUFU.EX2 R229, R4 ;  /* 0x0000000400e57308 */ /* 0x0009e40000000800 */
[----:B----4-:R-:W-:-:S06]  /*d4f0*/  FFMA.FTZ R4, R21, c[0x0][0x23c], -R12 ;  /* 0x00008f0015047a23 */ /* 0x010fcc000001080c */
[----:B------:R4:W-:Y:S02]  /*d500*/  MUFU.EX2 R139, R4 ;  /* 0x00000004008b7308 */ /* 0x0009e40000000800 */
[----:B----4-:R-:W-:-:S06]  /*d510*/  FFMA.FTZ R4, R22, c[0x0][0x23c], -R12 ;  /* 0x00008f0016047a23 */ /* 0x010fcc000001080c */
[----:B------:R4:W-:Y:S02]  /*d520*/  MUFU.EX2 R50, R4 ;  /* 0x0000000400327308 */ /* 0x0009e40000000800 */
[----:B----4-:R-:W-:-:S05]  /*d530*/  FSEL R4, R143, RZ, P5 ;  /* 0x000000ff8f047208 */ /* 0x010fca0002800000 */
[----:B------:R-:W-:Y:S01]  /*d540*/  FADD.FTZ R6, R136, -R4 ;  /* 0x8000000488067221 */ /* 0x000fe20000010000 */
[----:B------:R-:W-:-:S03]  /*d550*/  FSEL R4, R140, RZ, P4 ;  /* 0x000000ff8c047208 */ /* 0x000fc60002000000 */
[----:B------:R-:W-:Y:S02]  /*d560*/  FMUL.FTZ R14, R6, c[0x0][0x23c] ;  /* 0x00008f00060e7a20 */ /* 0x000fe40000410000 */
[----:B------:R-:W-:Y:S01]  /*d570*/  FADD.FTZ R6, R135, -R4 ;  /* 0x8000000487067221 */ /* 0x000fe20000010000 */
[----:B------:R-:W-:-:S03]  /*d580*/  FSEL R4, R141, RZ, P1 ;  /* 0x000000ff8d047208 */ /* 0x000fc60000800000 */
[----:B------:R-:W-:Y:S02]  /*d590*/  FMUL.FTZ R7, R6, c[0x0][0x23c] ;  /* 0x00008f0006077a20 */ /* 0x000fe40000410000 */
[----:B------:R-:W-:Y:S02]  /*d5a0*/  FADD.FTZ R6, R134, -R4 ;  /* 0x8000000486067221 */ /* 0x000fe40000010000 */
[-C--:B------:R-:W-:Y:S02]  /*d5b0*/  FFMA.FTZ R137, R40, R5.reuse, R39 ;  /* 0x0000000528897223 */ /* 0x080fe40000010027 */
        /* <DEDUP_REMOVED lines=30> */
[----:B------:R-:W-:Y:S02]  /*d7a0*/  FMUL.FTZ R40, R128, R5 ;  /* 0x0000000580287220 */ /* 0x000fe40000410000 */
[----:B------:R-:W-:Y:S02]  /*d7b0*/  FMUL.FTZ R6, R6, c[0x0][0x23c] ;  /* 0x00008f0006067a20 */ /* 0x000fe40000410000 */
[----:B------:R-:W-:Y:S01]  /*d7c0*/  FFMA.FTZ R5, R23, c[0x0][0x23c], -R12 ;  /* 0x00008f0017057a23 */ /* 0x000fe2000001080c */
[----:B------:R-:W-:Y:S01]  /*d7d0*/  MUFU.EX2 R14, R14 ;  /* 0x0000000e000e7308 */ /* 0x000fe20000000800 */
[----:B------:R-:W-:-:S07]  /*d7e0*/  IMAD.MOV.U32 R136, RZ, RZ, R51 ;  /* 0x000000ffff887224 */ /* 0x000fce00078e0033 */
[----:B------:R-:W4:Y:S08]  /*d7f0*/  MUFU.EX2 R4, R7 ;  /* 0x0000000700047308 */ /* 0x000f300000000800 */
[----:B------:R1:W-:Y:S08]  /*d800*/  MUFU.EX2 R13, R6 ;  /* 0x00000006000d7308 */ /* 0x0003f00000000800 */
[----:B------:R1:W1:Y:S01]  /*d810*/  MUFU.EX2 R51, R5 ;  /* 0x0000000500337308 */ /* 0x0002620000000800 */
[----:B------:R-:W-:Y:S01]  /*d820*/  MOV R128, R56 ;  /* 0x0000003800807202 */ /* 0x000fe20000000f00 */
[-C--:B----4-:R-:W-:Y:S01]  /*d830*/  FMUL.FTZ R144, R144, R4.reuse ;  /* 0x0000000490907220 */ /* 0x090fe20000410000 */
[----:B------:R-:W-:Y:S01]  /*d840*/  F2FP.BF16.PACK_AB R8, R136, R39 ;  /* 0x000000278808723e */ /* 0x000fe200000010ff */
[----:B------:R-:W-:Y:S01]  /*d850*/  FMUL.FTZ R145, R145, R4 ;  /* 0x0000000491917220 */ /* 0x000fe20000410000 */
[----:B------:R-:W-:Y:S01]  /*d860*/  F2FP.BF16.PACK_AB R10, R64, R128 ;  /* 0x00000080400a723e */ /* 0x000fe200000010ff */
[-C--:B------:R-:W-:Y:S01]  /*d870*/  FMUL.FTZ R156, R156, R4.reuse ;  /* 0x000000049c9c7220 */ /* 0x080fe20000410000 */
[----:B------:R-:W-:Y:S01]  /*d880*/  F2FP.BF16.PACK_AB R11, R48, R129 ;  /* 0x00000081300b723e */ /* 0x000fe200000010ff */
[-C--:B------:R-:W-:Y:S01]  /*d890*/  FMUL.FTZ R157, R157, R4.reuse ;  /* 0x000000049d9d7220 */ /* 0x080fe20000410000 */
[----:B-1----:R-:W-:Y:S01]  /*d8a0*/  F2FP.BF16.PACK_AB R6, R142, R49 ;  /* 0x000000318e06723e */ /* 0x002fe200000010ff */
[----:B------:R-:W-:-:S02]  /*d8b0*/  FMUL.FTZ R160, R160, R4 ;  /* 0x00000004a0a07220 */ /* 0x000fc40000410000 */
[-C--:B------:R-:W-:Y:S02]  /*d8c0*/  FMUL.FTZ R161, R161, R4.reuse ;  /* 0x00000004a1a17220 */ /* 0x080fe40000410000 */
[-C--:B------:R-:W-:Y:S02]  /*d8d0*/  FMUL.FTZ R172, R172, R4.reuse ;  /* 0x00000004acac7220 */ /* 0x080fe40000410000 */
[-C--:B------:R-:W-:Y:S01]  /*d8e0*/  FMUL.FTZ R173, R173, R4.reuse ;  /* 0x00000004adad7220 */ /* 0x080fe20000410000 */
[----:B------:R-:W-:Y:S01]  /*d8f0*/  F2FP.BF16.PACK_AB R5, R139, R229 ;  /* 0x000000e58b05723e */ /* 0x000fe200000010ff */
[----:B------:R-:W-:Y:S01]  /*d900*/  FMUL.FTZ R176, R176, R4 ;  /* 0x00000004b0b07220 */ /* 0x000fe20000410000 */
[----:B------:R-:W-:Y:S01]  /*d910*/  F2FP.BF16.PACK_AB R7, R51, R50 ;  /* 0x000000323307723e */ /* 0x000fe200000010ff */
        /* <DEDUP_REMOVED lines=19> */
[----:B--2---:R-:W-:-:S02]  /*da50*/  FFMA.FTZ R21, R57, R4, R15 ;  /* 0x0000000439157223 */ /* 0x004fc4000001000f */
[-C--:B------:R-:W-:Y:S02]  /*da60*/  FMUL.FTZ R120, R120, R4.reuse ;  /* 0x0000000478787220 */ /* 0x080fe40000410000 */
[-C--:B------:R-:W-:Y:S02]  /*da70*/  FMUL.FTZ R121, R121, R4.reuse ;  /* 0x0000000479797220 */ /* 0x080fe40000410000 */
[-C--:B------:R-:W-:Y:S02]  /*da80*/  FMUL.FTZ R124, R124, R4.reuse ;  /* 0x000000047c7c7220 */ /* 0x080fe40000410000 */
[----:B------:R-:W-:Y:S01]  /*da90*/  FMUL.FTZ R125, R125, R4 ;  /* 0x000000047d7d7220 */ /* 0x000fe20000410000 */
[----:B------:R-:W-:Y:S01]  /*daa0*/  F2FP.BF16.PACK_AB R4, R44, R15 ;  /* 0x0000000f2c04723e */ /* 0x000fe200000010ff */
[-C--:B------:R-:W-:Y:S02]  /*dab0*/  FMUL.FTZ R150, R150, R14.reuse ;  /* 0x0000000e96967220 */ /* 0x080fe40000410000 */
[-C--:B---3--:R-:W-:Y:S01]  /*dac0*/  FFMA.FTZ R52, R52, R14.reuse, R9 ;  /* 0x0000000e34347223 */ /* 0x088fe20000010009 */
[----:B------:R-:W-:Y:S01]  /*dad0*/  F2FP.BF16.PACK_AB R9, R53, R9 ;  /* 0x000000093509723e */ /* 0x000fe200000010ff */
[----:B------:R-:W-:-:S02]  /*dae0*/  FMUL.FTZ R151, R151, R14 ;  /* 0x0000000e97977220 */ /* 0x000fc40000410000 */
[-C--:B------:R-:W-:Y:S02]  /*daf0*/  FMUL.FTZ R146, R146, R13.reuse ;  /* 0x0000000d92927220 */ /* 0x080fe40000410000 */
[-C--:B------:R-:W-:Y:S02]  /*db00*/  FMUL.FTZ R147, R147, R13.reuse ;  /* 0x0000000d93937220 */ /* 0x080fe40000410000 */
[-C--:B------:R-:W-:Y:S02]  /*db10*/  FMUL.FTZ R158, R158, R13.reuse ;  /* 0x0000000d9e9e7220 */ /* 0x080fe40000410000 */
[----:B------:R-:W-:Y:S02]  /*db20*/  FMUL.FTZ R159, R159, R13 ;  /* 0x0000000d9f9f7220 */ /* 0x000fe40000410000 */
[-C--:B------:R-:W-:Y:S02]  /*db30*/  FMUL.FTZ R154, R154, R14.reuse ;  /* 0x0000000e9a9a7220 */ /* 0x080fe40000410000 */
[-C--:B------:R-:W-:Y:S01]  /*db40*/  FMUL.FTZ R155, R155, R14.reuse ;  /* 0x0000000e9b9b7220 */ /* 0x080fe20000410000 */
        /* <DEDUP_REMOVED lines=19> */
[----:B------:R-:W-:-:S02]  /*dc80*/  MOV R23, R55 ;  /* 0x0000003700177202 */ /* 0x000fc40000000f00 */
[----:B------:R-:W-:Y:S02]  /*dc90*/  MOV R39, R54 ;  /* 0x0000003600277202 */ /* 0x000fe40000000f00 */
[----:B------:R-:W-:Y:S01]  /*dca0*/  MOV R15, R53 ;  /* 0x00000035000f7202 */ /* 0x000fe20000000f00 */
[-C--:B-1----:R-:W-:Y:S08]  /*dcb0*/  HMMA.16816.F32.BF16 R164, R8, R16.reuse, R164 ;  /* 0x0000001008a4723c */ /* 0x082ff000000418a4 */
[C---:B------:R-:W-:Y:S08]  /*dcc0*/  HMMA.16816.F32.BF16 R64, R4.reuse, R16, R160 ;  /* 0x000000100440723c */ /* 0x040ff000000418a0 */
[-C--:B------:R-:W-:Y:S08]  /*dcd0*/  HMMA.16816.F32.BF16 R60, R4, R18.reuse, R172 ;  /* 0x00000012043c723c */ /* 0x080ff000000418ac */
[----:B------:R-:W-:Y:S01]  /*dce0*/  HMMA.16816.F32.BF16 R52, R8, R18, R168 ;  /* 0x000000120834723c */ /* 0x000fe200000418a8 */
[----:B------:R-:W1:Y:S01]  /*dcf0*/  LDSM.16.MT88.4 R16, [R228+0xc000] ;  /* 0x00c00000e410783b */ /* 0x000e620000004200 */
[-C--:B------:R-:W-:Y:S01]  /*dd00*/  FMUL.FTZ R178, R178, R13.reuse ;  /* 0x0000000db2b27220 */ /* 0x080fe20000410000 */
[----:B------:R-:W-:Y:S01]  /*dd10*/  MOV R163, R48 ;  /* 0x0000003000a37202 */ /* 0x000fe20000000f00 */
[----:B------:R-:W-:Y:S01]  /*dd20*/  FMUL.FTZ R179, R179, R13 ;  /* 0x0000000db3b37220 */ /* 0x000fe20000410000 */
[----:B------:R-:W-:-:S02]  /*dd30*/  MOV R161, R46 ;  /* 0x0000002e00a17202 */ /* 0x000fc40000000f00 */
[----:B------:R-:W-:Y:S02]  /*dd40*/  MOV R175, R163 ;  /* 0x000000a300af7202 */ /* 0x000fe40000000f00 */
[----:B------:R-:W-:Y:S02]  /*dd50*/  MOV R163, R47 ;  /* 0x0000002f00a37202 */ /* 0x000fe40000000f00 */
[----:B------:R-:W-:Y:S02]  /*dd60*/  MOV R169, R45 ;  /* 0x0000002d00a97202 */ /* 0x000fe40000000f00 */
[----:B------:R-:W-:Y:S02]  /*dd70*/  MOV R170, R44 ;  /* 0x0000002c00aa7202 */ /* 0x000fe40000000f00 */
[----:B-1----:R-:W-:Y:S07]  /*dd80*/  HMMA.16816.F32.BF16 R44, R4, R16, R176 ;  /* 0x00000010042c723c */ /* 0x002fee00000418b0 */
[----:B------:R-:W-:-:S02]  /*dd90*/  IMAD.MOV.U32 R179, RZ, RZ, R39 ;  /* 0x000000ffffb37224 */ /* 0x000fc400078e0027 */
[----:B------:R-:W2:Y:S01]  /*dda0*/  LDL.LU R39, [R1+0x6c] ;  /* 0x00006c0001277983 */ /* 0x000ea20000300800 */
[-C--:B------:R-:W-:Y:S02]  /*ddb0*/  FMUL.FTZ R182, R182, R14.reuse ;  /* 0x0000000eb6b67220 */ /* 0x080fe40000410000 */
[-C--:B------:R-:W-:Y:S02]  /*ddc0*/  FMUL.FTZ R183, R183, R14.reuse ;  /* 0x0000000eb7b77220 */ /* 0x080fe40000410000 */
[-C--:B------:R-:W-:Y:S02]  /*ddd0*/  FMUL.FTZ R190, R190, R13.reuse ;  /* 0x0000000dbebe7220 */ /* 0x080fe40000410000 */
[----:B------:R-:W-:Y:S02]  /*dde0*/  FMUL.FTZ R191, R191, R13 ;  /* 0x0000000dbfbf7220 */ /* 0x000fe40000410000 */
[-C--:B------:R-:W-:Y:S02]  /*ddf0*/  FMUL.FTZ R186, R186, R14.reuse ;  /* 0x0000000ebaba7220 */ /* 0x080fe40000410000 */
[----:B------:R-:W-:Y:S01]  /*de00*/  FMUL.FTZ R187, R187, R14 ;  /* 0x0000000ebbbb7220 */ /* 0x000fe20000410000 */
[----:B------:R-:W-:-:S02]  /*de10*/  MOV R154, R51 ;  /* 0x00000033009a7202 */ /* 0x000fc40000000f00 */
[----:B------:R-:W-:Y:S01]  /*de20*/  MOV R153, R50 ;  /* 0x0000003200997202 */ /* 0x000fe20000000f00 */
[----:B------:R-:W-:Y:S01]  /*de30*/  HMMA.16816.F32.BF16 R188, R4, R18, R188 ;  /* 0x0000001204bc723c */ /* 0x000fe200000418bc */
[----:B------:R-:W-:-:S07]  /*de40*/  MOV R162, R49 ;  /* 0x0000003100a27202 */ /* 0x000fce0000000f00 */
[C---:B------:R-:W-:Y:S08]  /*de50*/  HMMA.16816.F32.BF16 R48, R8.reuse, R16, R180 ;  /* 0x000000100830723c */ /* 0x040ff000000418b4 */
        /* <DEDUP_REMOVED lines=18> */
[-C--:B------:R-:W-:Y:S01]  /*df80*/  FMUL.FTZ R75, R75, R13.reuse ;  /* 0x0000000d4b4b7220 */ /* 0x080fe20000410000 */
[----:B------:R-:W-:Y:S01]  /*df90*/  MOV R180, R162 ;  /* 0x000000a200b47202 */ /* 0x000fe20000000f00 */
[----:B------:R-:W-:Y:S01]  /*dfa0*/  IMAD.MOV.U32 R171, RZ, RZ, R143 ;  /* 0x000000ffffab7224 */ /* 0x000fe200078e008f */
[----:B------:R-:W-:Y:S01]  /*dfb0*/  MOV R174, R142 ;  /* 0x0000008e00ae7202 */ /* 0x000fe20000000f00 */
[----:B------:R-:W-:Y:S01]  /*dfc0*/  FMUL.FTZ R78, R78, R13 ;  /* 0x0000000d4e4e7220 */ /* 0x000fe20000410000 */
[----:B------:R-:W-:Y:S01]  /*dfd0*/  MOV R160, R141 ;  /* 0x0000008d00a07202 */ /* 0x000fe20000000f00 */
[----:B------:R-:W-:Y:S01]  /*dfe0*/  FMUL.FTZ R79, R79, R13 ;  /* 0x0000000d4f4f7220 */ /* 0x000fe20000410000 */
[----:B------:R-:W-:-:S02]  /*dff0*/  MOV R162, R140 ;  /* 0x0000008c00a27202 */ /* 0x000fc40000000f00 */
[----:B------:R-:W-:Y:S02]  /*e000*/  MOV R172, R137 ;  /* 0x0000008900ac7202 */ /* 0x000fe40000000f00 */
[----:B------:R-:W-:Y:S02]  /*e010*/  MOV R173, R136 ;  /* 0x0000008800ad7202 */ /* 0x000fe40000000f00 */
[----:B------:R-:W-:Y:S01]  /*e020*/  MOV R176, R135 ;  /* 0x0000008700b07202 */ /* 0x000fe20000000f00 */
[-C--:B-1----:R-:W-:Y:S07]  /*e030*/  HMMA.16816.F32.BF16 R140, R8, R16.reuse, R68 ;  /* 0x00000010088c723c */ /* 0x082fee0000041844 */
[----:B------:R-:W-:Y:S01]  /*e040*/  MOV R71, R139 ;  /* 0x0000008b00477202 */ /* 0x000fe20000000f00 */
[----:B------:R-:W-:Y:S01]  /*e050*/  IMAD.MOV.U32 R70, RZ, RZ, R138 ;  /* 0x000000ffff467224 */ /* 0x000fe200078e008a */
[----:B------:R-:W-:Y:S01]  /*e060*/  MOV R69, R170 ;  /* 0x000000aa00457202 */ /* 0x000fe20000000f00 */
[----:B------:R-:W-:Y:S01]  /*e070*/  HMMA.16816.F32.BF16 R136, R4, R16, R72 ;  /* 0x000000100488723c */ /* 0x000fe20000041848 */
[----:B------:R-:W-:-:S02]  /*e080*/  MOV R170, R172 ;  /* 0x000000ac00aa7202 */ /* 0x000fc40000000f00 */
[----:B------:R-:W-:-:S04]  /*e090*/  MOV R172, R133 ;  /* 0x0000008500ac7202 */ /* 0x000fc80000000f00 */
[----:B------:R-:W-:Y:S02]  /*e0a0*/  MOV R73, R169 ;  /* 0x000000a900497202 */ /* 0x000fe40000000f00 */
[----:B------:R-:W-:Y:S02]  /*e0b0*/  MOV R169, R175 ;  /* 0x000000af00a97202 */ /* 0x000fe40000000f00 */
[----:B------:R-:W-:Y:S02]  /*e0c0*/  MOV R175, R134 ;  /* 0x0000008600af7202 */ /* 0x000fe40000000f00 */
[----:B------:R-:W-:Y:S02]  /*e0d0*/  MOV R72, R132 ;  /* 0x0000008400487202 */ /* 0x000fe40000000f00 */
[----:B------:R-:W-:Y:S01]  /*e0e0*/  HMMA.16816.F32.BF16 R132, R4, R18, R76 ;  /* 0x000000120484723c */ /* 0x000fe2000004184c */
[----:B--2---:R-:W-:Y:S02]  /*e0f0*/  FFMA.FTZ R39, R39, R13, R229 ;  /* 0x0000000d27277223 */ /* 0x004fe400000100e5 */
[----:B------:R1:W5:Y:S04]  /*e100*/  LDL.LU R229, [R1+0xa4] ;  /* 0x0000a40001e57983 */ /* 0x0003680000300800 */
[----:B------:R-:W2:Y:S01]  /*e110*/  LDL.LU R78, [R1+0x24] ;  /* 0x00002400014e7983 */ /* 0x000ea20000300800 */
[----:B------:R-:W-:-:S02]  /*e120*/  FMUL.FTZ R82, R82, R14 ;  /* 0x0000000e52527220 */ /* 0x000fc40000410000 */
[----:B------:R-:W-:Y:S01]  /*e130*/  FMUL.FTZ R83, R83, R14 ;  /* 0x0000000e53537220 */ /* 0x000fe20000410000 */
[----:B------:R-:W-:Y:S02]  /*e140*/  MOV R177, R23 ;  /* 0x0000001700b17202 */ /* 0x000fe40000000f00 */
[----:B------:R-:W-:Y:S02]  /*e150*/  MOV R75, R22 ;  /* 0x00000016004b7202 */ /* 0x000fe40000000f00 */
[----:B------:R-:W-:Y:S02]  /*e160*/  MOV R68, R21 ;  /* 0x0000001500447202 */ /* 0x000fe40000000f00 */
[----:B------:R-:W-:Y:S02]  /*e170*/  MOV R178, R20 ;  /* 0x0000001400b27202 */ /* 0x000fe40000000f00 */
[----:B------:R-:W-:Y:S01]  /*e180*/  HMMA.16816.F32.BF16 R20, R8, R18, R80 ;  /* 0x000000120814723c */ /* 0x000fe20000041850 */
[----:B------:R-:W3:Y:S01]  /*e190*/  LDSM.16.MT88.4 R16, [R226+0xe000] ;  /* 0x00e00000e210783b */ /* 0x000ee20000004200 */
        /* <DEDUP_REMOVED lines=8> */
[----:B------:R-:W-:Y:S02]  /*e220*/  MOV R168, R152 ;  /* 0x0000009800a87202 */ /* 0x000fe40000000f00 */
[----:B------:R-:W-:Y:S02]  /*e230*/  MOV R182, R153 ;  /* 0x0000009900b67202 */ /* 0x000fe40000000f00 */
[----:B------:R-:W-:Y:S02]  /*e240*/  MOV R183, R154 ;  /* 0x0000009a00b77202 */ /* 0x000fe40000000f00 */
[----:B------:R-:W-:Y:S02]  /*e250*/  MOV R181, R155 ;  /* 0x0000009b00b57202 */ /* 0x000fe40000000f00 */
[-C--:B---3--:R-:W-:Y:S08]  /*e260*/  HMMA.16816.F32.BF16 R152, R8, R16.reuse, R84 ;  /* 0x000000100898723c */ /* 0x088ff00000041854 */
[C---:B------:R-:W-:Y:S08]  /*e270*/  HMMA.16816.F32.BF16 R88, R4.reuse, R16, R88 ;  /* 0x000000100458723c */ /* 0x040ff00000041858 */
[-C--:B------:R-:W-:Y:S08]  /*e280*/  HMMA.16816.F32.BF16 R92, R4, R18.reuse, R92 ;  /* 0x00000012045c723c */ /* 0x080ff0000004185c */
        /* <DEDUP_REMOVED lines=18> */
[----:B------:R-:W-:Y:S02]  /*e3b0*/  FMUL.FTZ R127, R127, R13 ;  /* 0x0000000d7f7f7220 */ /* 0x000fe40000410000 */
[----:B------:R-:W-:-:S05]  /*e3c0*/  IMAD.MOV.U32 R79, RZ, RZ, R43 ;  /* 0x000000ffff4f7224 */ /* 0x000fca00078e002b */
[----:B------:R-:W-:Y:S01]  /*e3d0*/  MOV R77, R79 ;  /* 0x0000004f004d7202 */ /* 0x000fe20000000f00 */
[----:B------:R-:W-:Y:S01]  /*e3e0*/  FMUL.FTZ R118, R118, R14 ;  /* 0x0000000e76767220 */ /* 0x000fe20000410000 */
[----:B------:R-:W-:Y:S01]  /*e3f0*/  MOV R74, R42 ;  /* 0x0000002a004a7202 */ /* 0x000fe20000000f00 */
[-C--:B------:R-:W-:Y:S02]  /*e400*/  FMUL.FTZ R119, R119, R14.reuse ;  /* 0x0000000e77777220 */ /* 0x080fe40000410000 */
[-C--:B------:R-:W-:Y:S02]  /*e410*/  FMUL.FTZ R42, R130, R14.reuse ;  /* 0x0000000e822a7220 */ /* 0x080fe40000410000 */
[----:B------:R-:W-:Y:S01]  /*e420*/  FMUL.FTZ R43, R131, R14 ;  /* 0x0000000e832b7220 */ /* 0x000fe20000410000 */
[C---:B---3--:R-:W-:Y:S08]  /*e430*/  HMMA.16816.F32.BF16 R120, R4.reuse, R16, R120 ;  /* 0x000000100478723c */ /* 0x048ff00000041878 */
[----:B------:R-:W-:Y:S08]  /*e440*/  HMMA.16816.F32.BF16 R124, R4, R18, R124 ;  /* 0x00000012047c723c */ /* 0x000ff0000004187c */
[C---:B------:R-:W-:Y:S08]  /*e450*/  HMMA.16816.F32.BF16 R116, R8.reuse, R16, R116 ;  /* 0x000000100874723c */ /* 0x040ff00000041874 */
[----:B------:R-:W-:Y:S01]  /*e460*/  HMMA.16816.F32.BF16 R40, R8, R18, R40 ;  /* 0x000000120828723c */ /* 0x000fe20000041828 */
[----:B------:R-:W-:Y:S01]  /*e470*/  MOV R79, R73 ;  /* 0x00000049004f7202 */ /* 0x000fe20000000f00 */
[----:B------:R-:W3:Y:S01]  /*e480*/  LDSM.16.MT88.4 R16, [R225+0xc800] ;  /* 0x00c80000e110783b */ /* 0x000ee20000004200 */
[----:B------:R-:W-:-:S02]  /*e490*/  MOV R73, R224 ;  /* 0x000000e000497202 */ /* 0x000fc40000000f00 */
[----:B------:R-:W-:Y:S01]  /*e4a0*/  MOV R103, R74 ;  /* 0x0000004a00677202 */ /* 0x000fe20000000f00 */
[--C-:B------:R-:W-:Y:S01]  /*e4b0*/  FFMA.FTZ R36, R36, c[0x0][0x23c], -R3.reuse ;  /* 0x00008f0024247a23 */ /* 0x100fe20000010803 */
[----:B------:R-:W-:Y:S01]  /*e4c0*/  MOV R74, R182 ;  /* 0x000000b6004a7202 */ /* 0x000fe20000000f00 */
[--C-:B------:R-:W-:Y:S01]  /*e4d0*/  FFMA.FTZ R35, R35, c[0x0][0x23c], -R3.reuse ;  /* 0x00008f0023237a23 */ /* 0x100fe20000010803 */
[----:B------:R-:W-:Y:S01]  /*e4e0*/  MOV R182, R170 ;  /* 0x000000aa00b67202 */ /* 0x000fe20000000f00 */
[--C-:B------:R-:W-:Y:S02]  /*e4f0*/  FFMA.FTZ R34, R34, c[0x0][0x23c], -R3.reuse ;  /* 0x00008f0022227a23 */ /* 0x100fe40000010803 */
[--C-:B------:R-:W-:Y:S01]  /*e500*/  FFMA.FTZ R33, R33, c[0x0][0x23c], -R3.reuse ;  /* 0x00008f0021217a23 */ /* 0x100fe20000010803 */
[----:B------:R-:W-:Y:S01]  /*e510*/  MOV R101, R161 ;  /* 0x000000a100657202 */ /* 0x000fe20000000f00 */
[----:B------:R-:W-:Y:S01]  /*e520*/  FFMA.FTZ R170, R28, c[0x0][0x23c], -R3 ;  /* 0x00008f001caa7a23 */ /* 0x000fe20000010803 */
[----:B------:R-:W-:Y:S01]  /*e530*/  MOV R100, R163 ;  /* 0x000000a300647202 */ /* 0x000fe20000000f00 */
[--C-:B------:R-:W-:Y:S01]  /*e540*/  FFMA.FTZ R30, R30, c[0x0][0x23c], -R2.reuse ;  /* 0x00008f001e1e7a23 */ /* 0x100fe20000010802 */
[----:B------:R1:W5:Y:S01]  /*e550*/  LDL.LU R224, [R1+0xa0] ;  /* 0x0000a00001e07983 */ /* 0x0003620000300800 */
[----:B------:R-:W-:-:S02]  /*e560*/  FFMA.FTZ R28, R214, c[0x0][0x23c], -R2 ;  /* 0x00008f00d61c7a23 */ /* 0x000fc40000010802 */
[--C-:B------:R-:W-:Y:S02]  /*e570*/  FFMA.FTZ R212, R212, c[0x0][0x23c], -R2.reuse ;  /* 0x00008f00d4d47a23 */ /* 0x100fe40000010802 */
[--C-:B------:R-:W-:Y:S02]  /*e580*/  FFMA.FTZ R163, R27, c[0x0][0x23c], -R2.reuse ;  /* 0x00008f001ba37a23 */ /* 0x100fe40000010802 */
[----:B------:R-:W-:Y:S02]  /*e590*/  FFMA.FTZ R161, R26, c[0x0][0x23c], -R2 ;  /* 0x00008f001aa17a23 */ /* 0x000fe40000010802 */
[--C-:B------:R-:W-:Y:S02]  /*e5a0*/  FFMA.FTZ R26, R221, c[0x0][0x23c], -R0.reuse ;  /* 0x00008f00dd1a7a23 */ /* 0x100fe40000010800 */
[--C-:B------:R-:W-:Y:S02]  /*e5b0*/  FFMA.FTZ R213, R213, c[0x0][0x23c], -R0.reuse ;  /* 0x00008f00d5d57a23 */ /* 0x100fe40000010800 */
[----:B------:R-:W-:-:S02]  /*e5c0*/  FFMA.FTZ R210, R210, c[0x0][0x23c], -R0 ;  /* 0x00008f00d2d27a23 */ /* 0x000fc40000010800 */
[--C-:B--2---:R-:W-:Y:S01]  /*e5d0*/  FFMA.FTZ R4, R78, c[0x0][0x23c], -R3.reuse ;  /* 0x00008f004e047a23 */ /* 0x104fe20000010803 */
[----:B------:R-:W-:Y:S02]  /*e5e0*/  MOV R78, R72 ;  /* 0x00000048004e7202 */ /* 0x000fe40000000f00 */
[----:B------:R-:W-:Y:S02]  /*e5f0*/  MOV R72, R70 ;  /* 0x0000004600487202 */ /* 0x000fe40000000f00 */
[----:B------:R-:W-:Y:S02]  /*e600*/  MOV R70, R71 ;  /* 0x0000004700467202 */ /* 0x000fe40000000f00 */
[----:B------:R-:W-:Y:S02]  /*e610*/  MOV R71, R180 ;  /* 0x000000b400477202 */ /* 0x000fe40000000f00 */
[----:B------:R2:W-:Y:S02]  /*e620*/  MUFU.EX2 R180, R4 ;  /* 0x0000000400b47308 */ /* 0x0005e40000000800 */
[----:B--2---:R-:W-:-:S06]  /*e630*/  FFMA.FTZ R4, R77, c[0x0][0x23c], -R3 ;  /* 0x00008f004d047a23 */ /* 0x004fcc0000010803 */
[----:B------:R2:W-:Y:S02]  /*e640*/  MUFU.EX2 R76, R4 ;  /* 0x00000004004c7308 */ /* 0x0005e40000000800 */
[----:B--2---:R-:W-:-:S06]  /*e650*/  FFMA.FTZ R4, R78, c[0x0][0x23c], -R3 ;  /* 0x00008f004e047a23 */ /* 0x004fcc0000010803 */
[----:B------:R2:W4:Y:S02]  /*e660*/  MUFU.EX2 R8, R4 ;  /* 0x0000000400087308 */ /* 0x0005240000000800 */
[----:B--2---:R-:W-:-:S06]  /*e670*/  FFMA.FTZ R4, R31, c[0x0][0x23c], -R3 ;  /* 0x00008f001f047a23 */ /* 0x004fcc0000010803 */
[----:B------:R2:W-:Y:S02]  /*e680*/  MUFU.EX2 R5, R4 ;  /* 0x0000000400057308 */ /* 0x0005e40000000800 */
[----:B--2---:R-:W-:-:S06]  /*e690*/  FFMA.FTZ R4, R178, c[0x0][0x23c], -R2 ;  /* 0x00008f00b2047a23 */ /* 0x004fcc0000010802 */
[----:B------:R2:W-:Y:S02]  /*e6a0*/  MUFU.EX2 R178, R4 ;  /* 0x0000000400b27308 */ /* 0x0005e40000000800 */
[----:B--2---:R-:W-:Y:S02]  /*e6b0*/  FFMA.FTZ R4, R75, c[0x0][0x23c], -R2 ;  /* 0x00008f004b047a23 */ /* 0x004fe40000010802 */
[----:B------:R-:W-:Y:S01]  /*e6c0*/  IMAD.MOV.U32 R75, RZ, RZ, R177 ;  /* 0x000000ffff4b7224 */ /* 0x000fe200078e00b1 */
[----:B------:R-:W-:-:S03]  /*e6d0*/  MOV R177, R179 ;  /* 0x000000b300b17202 */ /* 0x000fc60000000f00 */
[----:B------:R2:W-:Y:S02]  /*e6e0*/  MUFU.EX2 R179, R4 ;  /* 0x0000000400b37308 */ /* 0x0005e40000000800 */
[----:B--2---:R-:W-:-:S06]  /*e6f0*/  FFMA.FTZ R4, R79, c[0x0][0x23c], -R2 ;  /* 0x00008f004f047a23 */ /* 0x004fcc0000010802 */
[----:B------:R2:W-:Y:S01]  /*e700*/  MUFU.EX2 R77, R4 ;  /* 0x00000004004d7308 */ /* 0x0005e20000000800 */
[----:B------:R-:W-:Y:S01]  /*e710*/  MOV R79, R73 ;  /* 0x00000049004f7202 */ /* 0x000fe20000000f00 */
[----:B--2---:R-:W-:-:S06]  /*e720*/  FFMA.FTZ R4, R252, c[0x0][0x23c], -R2 ;  /* 0x00008f00fc047a23 */ /* 0x004fcc0000010802 */
[----:B------:R2:W1:Y:S01]  /*e730*/  MUFU.EX2 R7, R4 ;  /* 0x0000000400077308 */ /* 0x0004620000000800 */
[----:B------:R-:W-:Y:S02]  /*e740*/  MOV R78, R172 ;  /* 0x000000ac004e7202 */ /* 0x000fe40000000f00 */
[----:B------:R-:W-:Y:S01]  /*e750*/  MOV R73, R168 ;  /* 0x000000a800497202 */ /* 0x000fe20000000f00 */
[----:B------:R-:W-:Y:S01]  /*e760*/  FFMA.FTZ R172, R29, c[0x0][0x23c], -R3 ;  /* 0x00008f001dac7a23 */ /* 0x000fe20000010803 */
[----:B------:R-:W-:Y:S01]  /*e770*/  MOV R168, R171 ;  /* 0x000000ab00a87202 */ /* 0x000fe20000000f00 */
[----:B--2---:R-:W-:-:S04]  /*e780*/  FFMA.FTZ R4, R176, c[0x0][0x23c], -R0 ;  /* 0x00008f00b0047a23 */ /* 0x004fc80000010800 */
[----:B------:R2:W-:Y:S01]  /*e790*/  MUFU.EX2 R176, R4 ;  /* 0x0000000400b07308 */ /* 0x0005e20000000800 */
[----:B------:R-:W-:Y:S01]  /*e7a0*/  FFMA.FTZ R171, R24, c[0x0][0x23c], -R3 ;  /* 0x00008f0018ab7a23 */ /* 0x000fe20000010803 */
[----:B------:R-:W-:Y:S02]  /*e7b0*/  MOV R102, R78 ;  /* 0x0000004e00667202 */ /* 0x000fe40000000f00 */
[----:B------:R-:W-:Y:S01]  /*e7c0*/  MOV R78, R182 ;  /* 0x000000b6004e7202 */ /* 0x000fe20000000f00 */
[----:B--2---:R-:W-:Y:S01]  /*e7d0*/  FFMA.FTZ R4, R75, c[0x0][0x23c], -R0 ;  /* 0x00008f004b047a23 */ /* 0x004fe20000010800 */
[----:B------:R-:W-:-:S03]  /*e7e0*/  MOV R75, R177 ;  /* 0x000000b1004b7202 */ /* 0x000fc60000000f00 */
[----:B------:R2:W-:Y:S01]  /*e7f0*/  MUFU.EX2 R177, R4 ;  /* 0x0000000400b17308 */ /* 0x0005e20000000800 */
[----:B------:R-:W-:Y:S01]  /*e800*/  MOV R182, R168 ;  /* 0x000000a800b67202 */ /* 0x000fe20000000f00 */
[--C-:B------:R-:W-:Y:S02]  /*e810*/  FFMA.FTZ R31, R223, c[0x0][0x23c], -R2.reuse ;  /* 0x00008f00df1f7a23 */ /* 0x100fe40000010802 */
[--C-:B------:R-:W-:Y:S02]  /*e820*/  FFMA.FTZ R29, R218, c[0x0][0x23c], -R2.reuse ;  /* 0x00008f00da1d7a23 */ /* 0x100fe40000010802 */
[----:B------:R-:W-:Y:S02]  /*e830*/  FFMA.FTZ R168, R38, c[0x0][0x23c], -R2 ;  /* 0x00008f0026a87a23 */ /* 0x000fe40000010802 */
[----:B--2---:R-:W-:Y:S02]  /*e840*/  FFMA.FTZ R4, R72, c[0x0][0x23c], -R0 ;  /* 0x00008f0048047a23 */ /* 0x004fe40000010800 */
[----:B------:R-:W-:-:S02]  /*e850*/  IMAD.MOV.U32 R72, RZ, RZ, R169 ;  /* 0x000000ffff487224 */ /* 0x000fc400078e00a9 */
[----:B------:R-:W-:Y:S02]  /*e860*/  FFMA.FTZ R169, R25, c[0x0][0x23c], -R3 ;  /* 0x00008f0019a97a23 */ /* 0x000fe40000010803 */
[----:B------:R-:W-:Y:S01]  /*e870*/  FFMA.FTZ R3, R103, c[0x0][0x23c], -R12 ;  /* 0x00008f0067037a23 */ /* 0x000fe2000001080c */
[----:B------:R-:W-:Y:S01]  /*e880*/  MOV R103, R79 ;  /* 0x0000004f00677202 */ /* 0x000fe20000000f00 */
[----:B------:R-:W-:Y:S02]  /*e890*/  IMAD.MOV.U32 R79, RZ, RZ, R174 ;  /* 0x000000ffff4f7224 */ /* 0x000fe400078e00ae */
[----:B------:R-:W-:Y:S01]  /*e8a0*/  FFMA.FTZ R27, R102, c[0x0][0x23c], -R0 ;  /* 0x00008f00661b7a23 */ /* 0x000fe20000010800 */
[----:B------:R-:W-:Y:S01]  /*e8b0*/  MOV R102, R78 ;  /* 0x0000004e00667202 */ /* 0x000fe20000000f00 */
[----:B------:R-:W-:Y:S01]  /*e8c0*/  FFMA.FTZ R2, R103, c[0x0][0x23c], -R12 ;  /* 0x00008f0067027a23 */ /* 0x000fe2000001080c */
[----:B------:R-:W-:Y:S01]  /*e8d0*/  MOV R103, R79 ;  /* 0x0000004f00677202 */ /* 0x000fe20000000f00 */
[----:B------:R2:W1:Y:S01]  /*e8e0*/  MUFU.EX2 R6, R4 ;  /* 0x0000000400067308 */ /* 0x0004620000000800 */
[----:B------:R-:W-:Y:S01]  /*e8f0*/  MOV R78, R160 ;  /* 0x000000a0004e7202 */ /* 0x000fe20000000f00 */
[--C-:B------:R-:W-:Y:S01]  /*e900*/  FFMA.FTZ R25, R220, c[0x0][0x23c], -R0.reuse ;  /* 0x00008f00dc197a23 */ /* 0x100fe20000010800 */
[----:B------:R-:W-:Y:S01]  /*e910*/  MOV R79, R162 ;  /* 0x000000a2004f7202 */ /* 0x000fe20000000f00 */
[----:B------:R-:W-:-:S02]  /*e920*/  FFMA.FTZ R24, R217, c[0x0][0x23c], -R0 ;  /* 0x00008f00d9187a23 */ /* 0x000fc40000010800 */
[--C-:B------:R-:W-:Y:S02]  /*e930*/  FFMA.FTZ R162, R37, c[0x0][0x23c], -R0.reuse ;  /* 0x00008f0025a27a23 */ /* 0x100fe40000010800 */
[----:B------:R1:W-:Y:S01]  /*e940*/  MUFU.EX2 R174, R3 ;  /* 0x0000000300ae7308 */ /* 0x0003e20000000800 */
[--C-:B------:R-:W-:Y:S02]  /*e950*/  FFMA.FTZ R160, R32, c[0x0][0x23c], -R0.reuse ;  /* 0x00008f0020a07a23 */ /* 0x100fe40000010800 */
[----:B--2---:R-:W-:Y:S02]  /*e960*/  FFMA.FTZ R4, R75, c[0x0][0x23c], -R0 ;  /* 0x00008f004b047a23 */ /* 0x004fe40000010800 */
[--C-:B------:R-:W-:Y:S01]  /*e970*/  FFMA.FTZ R0, R100, c[0x0][0x23c], -R12.reuse ;  /* 0x00008f0064007a23 */ /* 0x100fe2000001080c */
[----:B------:R-:W-:Y:S02]  /*e980*/  MOV R75, R181 ;  /* 0x000000b5004b7202 */ /* 0x000fe40000000f00 */
[----:B------:R-:W-:Y:S01]  /*e990*/  MUFU.EX2 R221, R2 ;  /* 0x0000000200dd7308 */ /* 0x000fe20000000800 */
[----:B-1----:R-:W-:-:S07]  /*e9a0*/  FFMA.FTZ R3, R175, c[0x0][0x23c], -R12 ;  /* 0x00008f00af037a23 */ /* 0x002fce000001080c */
[----:B------:R1:W-:Y:S08]  /*e9b0*/  MUFU.EX2 R181, R4 ;  /* 0x0000000400b57308 */ /* 0x0003f00000000800 */
[----:B------:R-:W2:Y:S08]  /*e9c0*/  MUFU.EX2 R175, R3 ;  /* 0x0000000300af7308 */ /* 0x000eb00000000800 */
[----:B------:R-:W1:Y:S01]  /*e9d0*/  MUFU.EX2 R214, R0 ;  /* 0x0000000000d67308 */ /* 0x000e620000000800 */
[----:B------:R-:W-:Y:S01]  /*e9e0*/  FFMA.FTZ R38, R216, c[0x0][0x23c], -R12 ;  /* 0x00008f00d8267a23 */ /* 0x000fe2000001080c */
[----:B----4-:R-:W-:-:S02]  /*e9f0*/  MOV R252, R8 ;  /* 0x0000000800fc7202 */ /* 0x010fc40000000f00 */
[----:B------:R-:W-:Y:S02]  /*ea00*/  MOV R218, R7 ;  /* 0x0000000700da7202 */ /* 0x000fe40000000f00 */
[----:B------:R-:W-:Y:S02]  /*ea10*/  MOV R223, R6 ;  /* 0x0000000600df7202 */ /* 0x000fe40000000f00 */
[----:B------:R-:W-:Y:S02]  /*ea20*/  MOV R216, R5 ;  /* 0x0000000500d87202 */ /* 0x000fe40000000f00 */
[----:B------:R-:W-:Y:S02]  /*ea30*/  F2FP.BF16.PACK_AB R8, R76, R180 ;  /* 0x000000b44c08723e */ /* 0x000fe400000010ff */
[----:B------:R-:W-:Y:S02]  /*ea40*/  F2FP.BF16.PACK_AB R9, R179, R178 ;  /* 0x000000b2b309723e */ /* 0x000fe400000010ff */
[----:B------:R-:W-:-:S02]  /*ea50*/  F2FP.BF16.PACK_AB R10, R216, R252 ;  /* 0x000000fcd80a723e */ /* 0x000fc400000010ff */
[----:B------:R-:W-:Y:S02]  /*ea60*/  F2FP.BF16.PACK_AB R11, R218, R77 ;  /* 0x0000004dda0b723e */ /* 0x000fe400000010ff */
[----:B-1----:R-:W-:Y:S02]  /*ea70*/  F2FP.BF16.PACK_AB R4, R177, R176 ;  /* 0x000000b0b104723e */ /* 0x002fe400000010ff */
[----:B--2---:R-:W-:Y:S02]  /*ea80*/  F2FP.BF16.PACK_AB R5, R175, R174 ;  /* 0x000000aeaf05723e */ /* 0x004fe400000010ff */
[----:B------:R-:W-:Y:S02]  /*ea90*/  F2FP.BF16.PACK_AB R6, R181, R223 ;  /* 0x000000dfb506723e */ /* 0x000fe400000010ff */
[----:B------:R-:W-:Y:S01]  /*eaa0*/  F2FP.BF16.PACK_AB R7, R214, R221 ;  /* 0x000000ddd607723e */ /* 0x000fe200000010ff */
[----:B---3--:R-:W-:Y:S01]  /*eab0*/  HMMA.16816.F32.BF16 R148, R8, R16, R148 ;  /* 0x000000100894723c */ /* 0x008fe20000041894 */
[--C-:B------:R-:W-:Y:S01]  /*eac0*/  FFMA.FTZ R3, R101, c[0x0][0x23c], -R12.reuse ;  /* 0x00008f0065037a23 */ /* 0x100fe2000001080c */
[----:B------:R-:W-:Y:S01]  /*ead0*/  MOV R2, R15 ;  /* 0x0000000f00027202 */ /* 0x000fe20000000f00 */
[----:B------:R-:W-:-:S02]  /*eae0*/  FFMA.FTZ R32, R222, c[0x0][0x23c], -R12 ;  /* 0x00008f00de207a23 */ /* 0x000fc4000001080c */
[----:B------:R-:W-:-:S03]  /*eaf0*/  FFMA.FTZ R37, R219, c[0x0][0x23c], -R12 ;  /* 0x00008f00db257a23 */ /* 0x000fc6000001080c */
[----:B------:R-:W-:Y:S01]  /*eb00*/  HMMA.16816.F32.BF16 R144, R4, R16, R144 ;  /* 0x000000100490723c */ /* 0x000fe20000041890 */
[--C-:B------:R-:W-:Y:S02]  /*eb10*/  FFMA.FTZ R215, R215, c[0x0][0x23c], -R12.reuse ;  /* 0x00008f00d7d77a23 */ /* 0x100fe4000001080c */
[--C-:B------:R-:W-:Y:S02]  /*eb20*/  FFMA.FTZ R211, R211, c[0x0][0x23c], -R12.reuse ;  /* 0x00008f00d3d37a23 */ /* 0x100fe4000001080c */
[----:B------:R-:W-:-:S03]  /*eb30*/  FFMA.FTZ R209, R209, c[0x0][0x23c], -R12 ;  /* 0x00008f00d1d17a23 */ /* 0x000fc6000001080c */
[-C--:B------:R-:W-:Y:S01]  /*eb40*/  HMMA.16816.F32.BF16 R156, R4, R18.reuse, R156 ;  /* 0x00000012049c723c */ /* 0x080fe2000004189c */
[----:B------:R-:W-:Y:S02]  /*eb50*/  FFMA.FTZ R208, R208, c[0x0][0x23c], -R12 ;  /* 0x00008f00d0d07a23 */ /* 0x000fe4000001080c */
[----:B------:R-:W1:Y:S05]  /*eb60*/  LDSM.16.MT88.4 R12, [R228+0xc800] ;  /* 0x00c80000e40c783b */ /* 0x000e6a0000004200 */
[----:B------:R-:W-:Y:S01]  /*eb70*/  HMMA.16816.F32.BF16 R56, R8, R18, R56 ;  /* 0x000000120838723c */ /* 0x000fe20000041838 */
[----:B------:R-:W2:Y:S01]  /*eb80*/  LDSM.16.MT88.4 R16, [R226+0xc800] ;  /* 0x00c80000e210783b */ /* 0x000ea20000004200 */
[----:B------:R-:W-:-:S02]  /*eb90*/  MOV R100, R72 ;  /* 0x0000004800647202 */ /* 0x000fc40000000f00 */
[----:B------:R-:W-:Y:S02]  /*eba0*/  MOV R220, R73 ;  /* 0x0000004900dc7202 */ /* 0x000fe40000000f00 */
[----:B------:R-:W-:Y:S02]  /*ebb0*/  MOV R222, R74 ;  /* 0x0000004a00de7202 */ /* 0x000fe40000000f00 */
[----:B------:R-:W-:Y:S02]  /*ebc0*/  MOV R219, R75 ;  /* 0x0000004b00db7202 */ /* 0x000fe40000000f00 */
[----:B------:R-:W-:Y:S02]  /*ebd0*/  MOV R0, R69 ;  /* 0x0000004500007202 */ /* 0x000fe40000000f00 */
[----:B------:R-:W-:Y:S01]  /*ebe0*/  MOV R217, R70 ;  /* 0x0000004600d97202 */ /* 0x000fe20000000f00 */
[C---:B-1----:R-:W-:Y:S08]  /*ebf0*/  HMMA.16816.F32.BF16 R48, R8.reuse, R12, R48 ;  /* 0x0000000c0830723c */ /* 0x042ff00000041830 */
[-C--:B--2---:R-:W-:Y:S07]  /*ec00*/  HMMA.16816.F32.BF16 R72, R8, R16.reuse, R164 ;  /* 0x000000100848723c */ /* 0x084fee00000418a4 */
[----:B------:R-:W-:Y:S01]  /*ec10*/  MOV R167, R68 ;  /* 0x0000004400a77202 */ /* 0x000fe20000000f00 */
[----:B------:R-:W-:Y:S01]  /*ec20*/  HMMA.16816.F32.BF16 R64, R4, R16, R64 ;  /* 0x000000100440723c */ /* 0x000fe20000041840 */
[----:B------:R-:W-:-:S07]  /*ec30*/  MOV R164, R71 ;  /* 0x0000004700a47202 */ /* 0x000fce0000000f00 */
[-C--:B------:R-:W-:Y:S08]  /*ec40*/  HMMA.16816.F32.BF16 R60, R4, R18.reuse, R60 ;  /* 0x00000012043c723c */ /* 0x080ff0000004183c */
[----:B------:R-:W-:Y:S01]  /*ec50*/  HMMA.16816.F32.BF16 R52, R8, R18, R52 ;  /* 0x000000120834723c */ /* 0x000fe20000041834 */
[----:B------:R-:W1:Y:S07]  /*ec60*/  LDSM.16.MT88.4 R16, [R227+0xc800] ;  /* 0x00c80000e310783b */ /* 0x000e6e0000004200 */
[C---:B------:R-:W-:Y:S08]  /*ec70*/  HMMA.16816.F32.BF16 R44, R4.reuse, R12, R44 ;  /* 0x0000000c042c723c */ /* 0x040ff0000004182c */
[-C--:B------:R-:W-:Y:S08]  /*ec80*/  HMMA.16816.F32.BF16 R188, R4, R14.reuse, R188 ;  /* 0x0000000e04bc723c */ /* 0x080ff000000418bc */
[----:B------:R-:W-:Y:S01]  /*ec90*/  HMMA.16816.F32.BF16 R68, R8, R14, R184 ;  /* 0x0000000e0844723c */ /* 0x000fe200000418b8 */
[----:B------:R-:W2:Y:S01]  /*eca0*/  LDSM.16.MT88.4 R12, [R225+0xe800] ;  /* 0x00e80000e10c783b */ /* 0x000ea20000004200 */
[----:B------:R-:W-:Y:S01]  /*ecb0*/  FADD.FTZ R173, R173, R102 ;  /* 0x00000066adad7221 */ /* 0x000fe20000010000 */
[----:B------:R-:W-:Y:S01]  /*ecc0*/  MOV R102, R78 ;  /* 0x0000004e00667202 */ /* 0x000fe20000000f00 */
[----:B------:R-:W-:Y:S01]  /*ecd0*/  IMAD.MOV.U32 R101, RZ, RZ, R79 ;  /* 0x000000ffff657224 */ /* 0x000fe200078e004f */
[----:B------:R-:W-:Y:S01]  /*ece0*/  MOV R166, R128 ;  /* 0x0000008000a67202 */ /* 0x000fe20000000f00 */
[----:B------:R-:W-:Y:S01]  /*ecf0*/  IMAD.MOV.U32 R165, RZ, RZ, R129 ;  /* 0x000000ffffa57224 */ /* 0x000fe200078e0081 */
[----:B------:R-:W-:-:S02]  /*ed00*/  MOV R186, R77 ;  /* 0x0000004d00ba7202 */ /* 0x000fc40000000f00 */
[----:B------:R-:W-:Y:S01]  /*ed10*/  MOV R187, R76 ;  /* 0x0000004c00bb7202 */ /* 0x000fe20000000f00 */
        /* <DEDUP_REMOVED lines=8> */
[----:B------:R-:W-:Y:S01]  /*eda0*/  HMMA.16816.F32.BF16 R128, R8, R14, R20 ;  /* 0x0000000e0880723c */ /* 0x000fe20000041814 */
[----:B------:R-:W2:Y:S04]  /*edb0*/  LDSM.16.MT88.4 R20, [R226+0xe800] ;  /* 0x00e80000e214783b */ /* 0x000ea80000004200 */
[----:B------:R-:W3:Y:S01]  /*edc0*/  LDSM.16.MT88.4 R12, [R227+0xe800] ;  /* 0x00e80000e30c783b */ /* 0x000ee20000004200 */
[----:B------:R-:W-:-:S02]  /*edd0*/  MOV R134, R165 ;  /* 0x000000a500867202 */ /* 0x000fc40000000f00 */
[----:B------:R-:W-:Y:S01]  /*ede0*/  MOV R185, R214 ;  /* 0x000000d600b97202 */ /* 0x000fe20000000f00 */
[----:B-1----:R-:W-:Y:S01]  /*edf0*/  HMMA.16816.F32.BF16 R104, R4, R16, R104 ;  /* 0x000000100468723c */ /* 0x002fe20000041868 */
[----:B------:R-:W-:Y:S01]  /*ee00*/  MOV R165, R100 ;  /* 0x0000006400a57202 */ /* 0x000fe20000000f00 */
[----:B------:R-:W-:-:S06]  /*ee10*/  IMAD.MOV.U32 R214, RZ, RZ, R103 ;  /* 0x000000ffffd67224 */ /* 0x000fcc00078e0067 */
[----:B------:R-:W-:Y:S01]  /*ee20*/  HMMA.16816.F32.BF16 R108, R4, R18, R108 ;  /* 0x00000012046c723c */ /* 0x000fe2000004186c */
[----:B------:R-:W-:Y:S01]  /*ee30*/  IMAD.MOV.U32 R132, RZ, RZ, R219 ;  /* 0x000000ffff847224 */ /* 0x000fe200078e00db */
[----:B------:R-:W-:Y:S02]  /*ee40*/  MOV R136, R222 ;  /* 0x000000de00887202 */ /* 0x000fe40000000f00 */
[----:B------:R-:W-:-:S04]  /*ee50*/  MOV R137, R220 ;  /* 0x000000dc00897202 */ /* 0x000fc80000000f00 */
[----:B------:R-:W-:Y:S01]  /*ee60*/  HMMA.16816.F32.BF16 R84, R8, R16, R84 ;  /* 0x000000100854723c */ /* 0x000fe20000041854 */
[----:B------:R-:W-:Y:S01]  /*ee70*/  MOV R184, R221 ;  /* 0x000000dd00b87202 */ /* 0x000fe20000000f00 */
[----:B------:R-:W-:-:S06]  /*ee80*/  FADD.FTZ R2, R2, R132 ;  /* 0x0000008402027221 */ /* 0x000fcc0000010000 */
[----:B------:R-:W-:Y:S01]  /*ee90*/  HMMA.16816.F32.BF16 R80, R8, R18, R80 ;  /* 0x000000120850723c */ /* 0x000fe20000041850 */
[----:B------:R-:W-:Y:S07]  /*eea0*/  LDSM.16.MT88.4 R16, [R226+0xd000] ;  /* 0x00d00000e210783b */ /* 0x000fee0000004200 */
[C---:B--2---:R-:W-:Y:S08]  /*eeb0*/  HMMA.16816.F32.BF16 R88, R4.reuse, R20, R88 ;  /* 0x000000140458723c */ /* 0x044ff00000041858 */
[C---:B------:R-:W-:Y:S08]  /*eec0*/  HMMA.16816.F32.BF16 R92, R4.reuse, R22, R92 ;  /* 0x00000016045c723c */ /* 0x040ff0000004185c */
[C---:B---3--:R-:W-:Y:S08]  /*eed0*/  HMMA.16816.F32.BF16 R120, R4.reuse, R12, R120 ;  /* 0x0000000c0478723c */ /* 0x048ff00000041878 */
[----:B------:R-:W-:Y:S07]  /*eee0*/  HMMA.16816.F32.BF16 R124, R4, R14, R124 ;  /* 0x0000000e047c723c */ /* 0x000fee000004187c */
[----:B------:R-:W-:-:S02]  /*eef0*/  MOV R5, R166 ;  /* 0x000000a600057202 */ /* 0x000fc40000000f00 */
[----:B------:R-:W-:Y:S01]  /*ef00*/  MOV R4, R167 ;  /* 0x000000a700047202 */ /* 0x000fe20000000f00 */
[----:B------:R-:W-:Y:S01]  /*ef10*/  HMMA.16816.F32.BF16 R96, R8, R22, R96 ;  /* 0x000000160860723c */ /* 0x000fe20000041860 */
[----:B------:R-:W-:Y:S02]  /*ef20*/  MOV R166, R101 ;  /* 0x0000006500a67202 */ /* 0x000fe40000000f00 */
[----:B------:R-:W-:-:S05]  /*ef30*/  MOV R167, R102 ;  /* 0x0000006600a77202 */ /* 0x000fca0000000f00 */
[----:B------:R-:W-:Y:S01]  /*ef40*/  HMMA.16816.F32.BF16 R100, R8, R20, R152 ;  /* 0x000000140864723c */ /* 0x000fe20000041898 */
[----:B------:R-:W1:Y:S01]  /*ef50*/  LDSM.16.MT88.4 R20, [R225+0xd000] ;  /* 0x00d00000e114783b */ /* 0x000e620000004200 */
[----:B------:R-:W-:-:S06]  /*ef60*/  MOV R6, R187 ;  /* 0x000000bb00067202 */ /* 0x000fcc0000000f00 */
[----:B------:R-:W-:Y:S01]  /*ef70*/  HMMA.16816.F32.BF16 R116, R8, R12, R116 ;  /* 0x0000000c0874723c */ /* 0x000fe20000041874 */
[----:B------:R-:W-:-:S07]  /*ef80*/  MOV R133, R164 ;  /* 0x000000a400857202 */ /* 0x000fce0000000f00 */
[----:B------:R-:W-:Y:S01]  /*ef90*/  HMMA.16816.F32.BF16 R40, R8, R14, R40 ;  /* 0x0000000e0828723c */ /* 0x000fe20000041828 */
[----:B------:R-:W2:Y:S01]  /*efa0*/  LDSM.16.MT88.4 R12, [R228+0xd000] ;  /* 0x00d00000e40c783b */ /* 0x000ea20000004200 */
[----:B------:R-:W-:Y:S02]  /*efb0*/  MOV R187, R223 ;  /* 0x000000df00bb7202 */ /* 0x000fe40000000f00 */
[----:B------:R-:W-:Y:S02]  /*efc0*/  MOV R132, R136 ;  /* 0x0000008800847202 */ /* 0x000fe40000000f00 */
[----:B------:R-:W-:Y:S02]  /*efd0*/  MOV R164, R252 ;  /* 0x000000fc00a47202 */ /* 0x000fe40000000f00 */
[----:B------:R-:W-:Y:S02]  /*efe0*/  MOV R136, R137 ;  /* 0x0000008900887202 */ /* 0x000fe40000000f00 */
[----:B------:R-:W-:-:S02]  /*eff0*/  MOV R137, R184 ;  /* 0x000000b800897202 */ /* 0x000fc40000000f00 */
[----:B------:R-:W-:Y:S02]  /*f000*/  MOV R184, R185 ;  /* 0x000000b900b87202 */ /* 0x000fe40000000f00 */
[----:B------:R-:W-:Y:S02]  /*f010*/  MOV R185, R187 ;  /* 0x000000bb00b97202 */ /* 0x000fe40000000f00 */
[----:B------:R-:W-:Y:S02]  /*f020*/  MOV R187, R164 ;  /* 0x000000a400bb7202 */ /* 0x000fe40000000f00 */
[----:B------:R-:W-:Y:S01]  /*f030*/  MOV R164, R165 ;  /* 0x000000a500a47202 */ /* 0x000fe20000000f00 */
[----:B------:R3:W-:Y:S01]  /*f040*/  MUFU.EX2 R138, R28 ;  /* 0x0000001c008a7308 */ /* 0x0007e20000000800 */
[----:B------:R-:W-:Y:S01]  /*f050*/  MOV R165, R166 ;  /* 0x000000a600a57202 */ /* 0x000fe20000000f00 */
[----:B------:R-:W-:Y:S01]  /*f060*/  FADD.FTZ R0, R0, R4 ;  /* 0x0000000400007221 */ /* 0x000fe20000010000 */
[----:B------:R-:W-:Y:S01]  /*f070*/  MOV R166, R167 ;  /* 0x000000a700a67202 */ /* 0x000fe20000000f00 */
[----:B------:R-:W-:Y:S01]  /*f080*/  IMAD.MOV.U32 R167, RZ, RZ, R214 ;  /* 0x000000ffffa77224 */ /* 0x000fe200078e00d6 */
[----:B------:R-:W-:Y:S01]  /*f090*/  MOV R7, R186 ;  /* 0x000000ba00077202 */ /* 0x000fe20000000f00 */
[----:B------:R-:W-:-:S02]  /*f0a0*/  FADD.FTZ R4, R217, R39 ;  /* 0x00000027d9047221 */ /* 0x000fc40000010000 */
[----:B------:R4:W-:Y:S01]  /*f0b0*/  MUFU.EX2 R219, R27 ;  /* 0x0000001b00db7308 */ /* 0x0009e20000000800 */
[----:B---3--:R-:W-:-:S07]  /*f0c0*/  MOV R28, R216 ;  /* 0x000000d8001c7202 */ /* 0x008fce0000000f00 */
[----:B------:R-:W-:Y:S01]  /*f0d0*/  MUFU.EX2 R252, R36 ;  /* 0x0000002400fc7308 */ /* 0x000fe20000000800 */
[----:B----4-:R-:W-:-:S07]  /*f0e0*/  MOV R27, R218 ;  /* 0x000000da001b7202 */ /* 0x010fce0000000f00 */
[----:B------:R-:W3:Y:S08]  /*f0f0*/  MUFU.EX2 R186, R35 ;  /* 0x0000002300ba7308 */ /* 0x000ef00000000800 */
[----:B------:R-:W-:Y:S08]  /*f100*/  MUFU.EX2 R152, R34 ;  /* 0x0000002200987308 */ /* 0x000ff00000000800 */
[----:B------:R-:W-:Y:S08]  /*f110*/  MUFU.EX2 R139, R33 ;  /* 0x00000021008b7308 */ /* 0x000ff00000000800 */
[----:B------:R-:W-:Y:S08]  /*f120*/  MUFU.EX2 R221, R31 ;  /* 0x0000001f00dd7308 */ /* 0x000ff00000000800 */
[----:B------:R-:W4:Y:S08]  /*f130*/  MUFU.EX2 R223, R30 ;  /* 0x0000001e00df7308 */ /* 0x000f300000000800 */
[----:B------:R-:W1:Y:S08]  /*f140*/  MUFU.EX2 R153, R29 ;  /* 0x0000001d00997308 */ /* 0x000e700000000800 */
[----:B------:R-:W1:Y:S08]  /*f150*/  MUFU.EX2 R220, R26 ;  /* 0x0000001a00dc7308 */ /* 0x000e700000000800 */
[----:B------:R-:W-:Y:S08]  /*f160*/  MUFU.EX2 R222, R25 ;  /* 0x0000001900de7308 */ /* 0x000ff00000000800 */
[----:B------:R-:W-:Y:S08]  /*f170*/  MUFU.EX2 R135, R24 ;  /* 0x0000001800877308 */ /* 0x000ff00000000800 */
[----:B------:R1:W-:Y:S08]  /*f180*/  MUFU.EX2 R214, R3 ;  /* 0x0000000300d67308 */ /* 0x0003f00000000800 */
[----:B------:R-:W1:Y:S08]  /*f190*/  MUFU.EX2 R217, R32 ;  /* 0x0000002000d97308 */ /* 0x000e700000000800 */
[----:B------:R-:W-:Y:S08]  /*f1a0*/  MUFU.EX2 R216, R37 ;  /* 0x0000002500d87308 */ /* 0x000ff00000000800 */
[----:B------:R-:W2:Y:S01]  /*f1b0*/  MUFU.EX2 R218, R38 ;  /* 0x0000002600da7308 */ /* 0x000ea20000000800 */
[----:B-1----:R-:W-:Y:S01]  /*f1c0*/  FADD.FTZ R3, R5, R173 ;  /* 0x000000ad05037221 */ /* 0x002fe20000010000 */
[----:B------:R-:W-:Y:S01]  /*f1d0*/  MOV R30, R6 ;  /* 0x00000006001e7202 */ /* 0x000fe20000000f00 */
[----:B------:R-:W-:Y:S01]  /*f1e0*/  FADD.FTZ R132, R132, R4 ;  /* 0x0000000484847221 */ /* 0x000fe20000010000 */
[----:B------:R-:W-:-:S02]  /*f1f0*/  MOV R29, R7 ;  /* 0x00000007001d7202 */ /* 0x000fc40000000f00 */
[----:B---3--:R-:W-:Y:S02]  /*f200*/  F2FP.BF16.PACK_AB R8, R186, R252 ;  /* 0x000000fcba08723e */ /* 0x008fe400000010ff */
[----:B----4-:R-:W-:Y:S02]  /*f210*/  F2FP.BF16.PACK_AB R9, R223, R221 ;  /* 0x000000dddf09723e */ /* 0x010fe400000010ff */
[----:B------:R-:W-:Y:S02]  /*f220*/  F2FP.BF16.PACK_AB R10, R139, R152 ;  /* 0x000000988b0a723e */ /* 0x000fe400000010ff */
[----:B------:R-:W-:Y:S02]  /*f230*/  F2FP.BF16.PACK_AB R11, R138, R153 ;  /* 0x000000998a0b723e */ /* 0x000fe400000010ff */
[----:B------:R-:W-:Y:S02]  /*f240*/  F2FP.BF16.PACK_AB R4, R220, R219 ;  /* 0x000000dbdc04723e */ /* 0x000fe400000010ff */
[----:B------:R-:W-:-:S02]  /*f250*/  F2FP.BF16.PACK_AB R5, R217, R214 ;  /* 0x000000d6d905723e */ /* 0x000fc400000010ff */
[----:B------:R-:W-:Y:S02]  /*f260*/  F2FP.BF16.PACK_AB R6, R135, R222 ;  /* 0x000000de8706723e */ /* 0x000fe400000010ff */
[----:B--2---:R-:W-:Y:S01]  /*f270*/  F2FP.BF16.PACK_AB R7, R218, R216 ;  /* 0x000000d8da07723e */ /* 0x004fe200000010ff */
[----:B------:R-:W-:Y:S01]  /*f280*/  FADD.FTZ R134, R134, R2 ;  /* 0x0000000286867221 */ /* 0x000fe20000010000 */
[----:B------:R-:W-:Y:S01]  /*f290*/  MOV R31, R184 ;  /* 0x000000b8001f7202 */ /* 0x000fe20000000f00 */
[----:B------:R-:W-:Y:S01]  /*f2a0*/  FADD.FTZ R133, R133, R0 ;  /* 0x0000000085857221 */ /* 0x000fe20000010000 */
[----:B------:R-:W-:Y:S01]  /*f2b0*/  MOV R155, R187 ;  /* 0x000000bb009b7202 */ /* 0x000fe20000000f00 */
[----:B------:R-:W-:Y:S01]  /*f2c0*/  FADD.FTZ R2, R136, R3 ;  /* 0x0000000388027221 */ /* 0x000fe20000010000 */
[----:B------:R-:W-:Y:S01]  /*f2d0*/  HMMA.16816.F32.BF16 R148, R8, R20, R148 ;  /* 0x000000140894723c */ /* 0x000fe20000041894 */
[----:B------:R-:W-:Y:S01]  /*f2e0*/  MOV R136, R185 ;  /* 0x000000b900887202 */ /* 0x000fe20000000f00 */
[----:B------:R-:W-:Y:S01]  /*f2f0*/  IMAD.MOV.U32 R185, RZ, RZ, R166 ;  /* 0x000000ffffb97224 */ /* 0x000fe200078e00a6 */
[----:B------:R-:W-:-:S02]  /*f300*/  MOV R187, R182 ;  /* 0x000000b600bb7202 */ /* 0x000fc40000000f00 */
[----:B------:R-:W-:Y:S02]  /*f310*/  MOV R0, R183 ;  /* 0x000000b700007202 */ /* 0x000fe40000000f00 */
[----:B------:R-:W-:Y:S01]  /*f320*/  MOV R36, R181 ;  /* 0x000000b500247202 */ /* 0x000fe20000000f00 */
[----:B------:R-:W-:Y:S01]  /*f330*/  HMMA.16816.F32.BF16 R144, R4, R20, R144 ;  /* 0x000000140490723c */ /* 0x000fe20000041890 */
[----:B------:R-:W-:Y:S02]  /*f340*/  MOV R3, R180 ;  /* 0x000000b400037202 */ /* 0x000fe40000000f00 */
[----:B------:R-:W-:Y:S02]  /*f350*/  MOV R154, R164 ;  /* 0x000000a4009a7202 */ /* 0x000fe40000000f00 */
[----:B------:R-:W-:-:S03]  /*f360*/  MOV R184, R165 ;  /* 0x000000a500b87202 */ /* 0x000fc60000000f00 */
[----:B------:R-:W-:Y:S01]  /*f370*/  HMMA.16816.F32.BF16 R156, R4, R22, R156 ;  /* 0x00000016049c723c */ /* 0x000fe2000004189c */
[----:B------:R-:W-:-:S07]  /*f380*/  MOV R173, R167 ;  /* 0x000000a700ad7202 */ /* 0x000fce0000000f00 */
[C---:B------:R-:W-:Y:S01]  /*f390*/  HMMA.16816.F32.BF16 R32, R8.reuse, R22, R56 ;  /* 0x000000160820723c */ /* 0x040fe20000041838 */
[----:B------:R-:W1:Y:S07]  /*f3a0*/  LDSM.16.MT88.4 R20, [R225+0xf000] ;  /* 0x00f00000e114783b */ /* 0x000e6e0000004200 */
[C---:B------:R-:W-:Y:S08]  /*f3b0*/  HMMA.16816.F32.BF16 R56, R8.reuse, R18, R52 ;  /* 0x000000120838723c */ /* 0x040ff00000041834 */
[C---:B------:R-:W-:Y:S07]  /*f3c0*/  HMMA.16816.F32.BF16 R180, R8.reuse, R12, R48 ;  /* 0x0000000c08b4723c */ /* 0x040fee0000041830 */
[----:B------:R-:W-:Y:S01]  /*f3d0*/  MOV R48, R27 ;  /* 0x0000001b00307202 */ /* 0x000fe20000000f00 */
[----:B------:R-:W-:Y:S01]  /*f3e0*/  HMMA.16816.F32.BF16 R52, R8, R14, R68 ;  /* 0x0000000e0834723c */ /* 0x000fe20000041844 */
[----:B------:R-:W-:Y:S01]  /*f3f0*/  MOV R49, R28 ;  /* 0x0000001c00317202 */ /* 0x000fe20000000f00 */
[----:B------:R-:W2:Y:S01]  /*f400*/  LDSM.16.MT88.4 R24, [R227+0xd000] ;  /* 0x00d00000e318783b */ /* 0x000ea20000004200 */
[----:B------:R-:W-:-:S02]  /*f410*/  MOV R50, R29 ;  /* 0x0000001d00327202 */ /* 0x000fc40000000f00 */
[----:B------:R-:W-:Y:S02]  /*f420*/  MOV R51, R30 ;  /* 0x0000001e00337202 */ /* 0x000fe40000000f00 */
[----:B------:R-:W-:Y:S01]  /*f430*/  IMAD.MOV.U32 R71, RZ, RZ, R31 ;  /* 0x000000ffff477224 */ /* 0x000fe200078e001f */
[-C--:B------:R-:W-:Y:S01]  /*f440*/  HMMA.16816.F32.BF16 R164, R8, R16.reuse, R72 ;  /* 0x0000001008a4723c */ /* 0x080fe20000041848 */
[----:B------:R-:W-:Y:S07]  /*f450*/  LDSM.16.MT88.4 R28, [R227+0xf000] ;  /* 0x00f00000e31c783b */ /* 0x000fee0000004200 */
[C---:B------:R-:W-:Y:S08]  /*f460*/  HMMA.16816.F32.BF16 R64, R4.reuse, R16, R64 ;  /* 0x000000100440723c */ /* 0x040ff00000041840 */
[C---:B------:R-:W-:Y:S01]  /*f470*/  HMMA.16816.F32.BF16 R60, R4.reuse, R18, R60 ;  /* 0x00000012043c723c */ /* 0x040fe2000004183c */
[----:B------:R-:W3:Y:S07]  /*f480*/  LDSM.16.MT88.4 R16, [R226+0xf000] ;  /* 0x00f00000e210783b */ /* 0x000eee0000004200 */
[C---:B------:R-:W-:Y:S08]  /*f490*/  HMMA.16816.F32.BF16 R44, R4.reuse, R12, R44 ;  /* 0x0000000c042c723c */ /* 0x040ff0000004182c */
[C---:B------:R-:W-:Y:S01]  /*f4a0*/  HMMA.16816.F32.BF16 R188, R4.reuse, R14, R188 ;  /* 0x0000000e04bc723c */ /* 0x040fe200000418bc */
[----:B------:R-:W4:Y:S07]  /*f4b0*/  LDSM.16.MT88.4 R12, [R228+0xf000] ;  /* 0x00f00000e40c783b */ /* 0x000f2e0000004200 */
[C---:B-1----:R-:W-:Y:S08]  /*f4c0*/  HMMA.16816.F32.BF16 R72, R4.reuse, R20, R76 ;  /* 0x000000140448723c */ /* 0x042ff0000004184c */
[C---:B------:R-:W-:Y:S07]  /*f4d0*/  HMMA.16816.F32.BF16 R76, R4.reuse, R22, R112 ;  /* 0x00000016044c723c */ /* 0x040fee0000041870 */
[----:B------:R-:W-:Y:S01]  /*f4e0*/  MOV R112, R36 ;  /* 0x0000002400707202 */ /* 0x000fe20000000f00 */
[C---:B--2---:R-:W-:Y:S08]  /*f4f0*/  HMMA.16816.F32.BF16 R192, R4.reuse, R24, R192 ;  /* 0x0000001804c0723c */ /* 0x044ff000000418c0 */
        /* <DEDUP_REMOVED lines=8> */
[----:B------:R-:W-:Y:S01]  /*f580*/  HMMA.16816.F32.BF16 R196, R8, R24, R196 ;  /* 0x0000001808c4723c */ /* 0x000fe200000418c4 */
[----:B------:R-:W-:Y:S01]  /*f590*/  IMAD.MOV.U32 R127, RZ, RZ, R152 ;  /* 0x000000ffff7f7224 */ /* 0x000fe200078e0098 */
[----:B------:R-:W-:-:S02]  /*f5a0*/  MOV R126, R153 ;  /* 0x00000099007e7202 */ /* 0x000fc40000000f00 */
[----:B------:R-:W-:-:S04]  /*f5b0*/  MOV R0, R154 ;  /* 0x0000009a00007202 */ /* 0x000fc80000000f00 */
[C---:B------:R-:W-:Y:S07]  /*f5c0*/  HMMA.16816.F32.BF16 R24, R8.reuse, R26, R200 ;  /* 0x0000001a0818723c */ /* 0x040fee00000418c8 */
[----:B------:R-:W-:Y:S02]  /*f5d0*/  MOV R202, R155 ;  /* 0x0000009b00ca7202 */ /* 0x000fe40000000f00 */
[----:B------:R-:W1:Y:S01]  /*f5e0*/  LDSM.16.MT88.4 R152, [R225+0xd800] ;  /* 0x00d80000e198783b */ /* 0x000e620000004200 */
[----:B------:R-:W-:Y:S01]  /*f5f0*/  MOV R4, R3 ;  /* 0x0000000300047202 */ /* 0x000fe20000000f00 */
[----:B------:R-:W-:Y:S01]  /*f600*/  HMMA.16816.F32.BF16 R116, R8, R28, R116 ;  /* 0x0000001c0874723c */ /* 0x000fe20000041874 */
[----:B------:R-:W-:-:S02]  /*f610*/  MOV R7, R71 ;  /* 0x0000004700077202 */ /* 0x000fc40000000f00 */
[----:B------:R-:W-:Y:S01]  /*f620*/  MOV R3, R173 ;  /* 0x000000ad00037202 */ /* 0x000fe20000000f00 */
[----:B------:R-:W-:Y:S01]  /*f630*/  MUFU.EX2 R212, R212 ;  /* 0x000000d400d47308 */ /* 0x000fe20000000800 */
[----:B------:R-:W-:Y:S02]  /*f640*/  MOV R203, R135 ;  /* 0x0000008700cb7202 */ /* 0x000fe40000000f00 */
[----:B------:R-:W-:Y:S01]  /*f650*/  MOV R6, R136 ;  /* 0x0000008800067202 */ /* 0x000fe20000000f00 */
[----:B------:R-:W-:Y:S01]  /*f660*/  HMMA.16816.F32.BF16 R68, R8, R20, R140 ;  /* 0x000000140844723c */ /* 0x000fe2000004188c */
[----:B------:R-:W-:Y:S02]  /*f670*/  MOV R173, R137 ;  /* 0x0000008900ad7202 */ /* 0x000fe40000000f00 */
[----:B------:R-:W-:Y:S01]  /*f680*/  MOV R124, R138 ;  /* 0x0000008a007c7202 */ /* 0x000fe20000000f00 */
[----:B------:R-:W-:Y:S01]  /*f690*/  MUFU.EX2 R140, R170 ;  /* 0x000000aa008c7308 */ /* 0x000fe20000000800 */
[----:B------:R-:W-:-:S07]  /*f6a0*/  MOV R125, R139 ;  /* 0x0000008b007d7202 */ /* 0x000fce0000000f00 */
[----:B------:R-:W-:Y:S08]  /*f6b0*/  MUFU.EX2 R138, R172 ;  /* 0x000000ac008a7308 */ /* 0x000ff00000000800 */
[----:B------:R-:W-:Y:S08]  /*f6c0*/  MUFU.EX2 R141, R169 ;  /* 0x000000a9008d7308 */ /* 0x000ff00000000800 */
[----:B------:R-:W-:Y:S08]  /*f6d0*/  MUFU.EX2 R139, R171 ;  /* 0x000000ab008b7308 */ /* 0x000ff00000000800 */
[----:B------:R2:W-:Y:S08]  /*f6e0*/  MUFU.EX2 R135, R168 ;  /* 0x000000a800877308 */ /* 0x0005f00000000800 */
[----:B------:R-:W-:Y:S08]  /*f6f0*/  MUFU.EX2 R136, R163 ;  /* 0x000000a300887308 */ /* 0x000ff00000000800 */
[----:B------:R-:W-:Y:S08]  /*f700*/  MUFU.EX2 R137, R161 ;  /* 0x000000a100897308 */ /* 0x000ff00000000800 */
[----:B------:R-:W-:Y:S08]  /*f710*/  MUFU.EX2 R213, R213 ;  /* 0x000000d500d57308 */ /* 0x000ff00000000800 */
[----:B------:R-:W-:Y:S08]  /*f720*/  MUFU.EX2 R210, R210 ;  /* 0x000000d200d27308 */ /* 0x000ff00000000800 */
[----:B------:R-:W-:Y:S08]  /*f730*/  MUFU.EX2 R28, R162 ;  /* 0x000000a2001c7308 */ /* 0x000ff00000000800 */
[----:B------:R-:W3:Y:S08]  /*f740*/  MUFU.EX2 R29, R160 ;  /* 0x000000a0001d7308 */ /* 0x000ef00000000800 */
[----:B------:R-:W-:Y:S08]  /*f750*/  MUFU.EX2 R215, R215 ;  /* 0x000000d700d77308 */ /* 0x000ff00000000800 */
[----:B------:R-:W-:Y:S08]  /*f760*/  MUFU.EX2 R211, R211 ;  /* 0x000000d300d37308 */ /* 0x000ff00000000800 */
[----:B------:R-:W-:Y:S08]  /*f770*/  MUFU.EX2 R209, R209 ;  /* 0x000000d100d17308 */ /* 0x000ff00000000800 */
[----:B------:R-:W4:Y:S01]  /*f780*/  MUFU.EX2 R208, R208 ;  /* 0x000000d000d07308 */ /* 0x000f220000000800 */
[----:B------:R-:W-:-:S02]  /*f790*/  MOV R113, R48 ;  /* 0x0000003000717202 */ /* 0x000fc40000000f00 */
[----:B------:R-:W-:Y:S02]  /*f7a0*/  MOV R114, R49 ;  /* 0x0000003100727202 */ /* 0x000fe40000000f00 */
[----:B------:R-:W-:Y:S02]  /*f7b0*/  MOV R115, R50 ;  /* 0x0000003200737202 */ /* 0x000fe40000000f00 */
[----:B------:R-:W-:Y:S01]  /*f7c0*/  MOV R201, R51 ;  /* 0x0000003300c97202 */ /* 0x000fe20000000f00 */
[C---:B------:R-:W-:Y:S01]  /*f7d0*/  HMMA.16816.F32.BF16 R40, R8.reuse, R30, R40 ;  /* 0x0000001e0828723c */ /* 0x040fe20000041828 */
[----:B------:R-:W-:Y:S01]  /*f7e0*/  FADD.FTZ R0, R0, R134 ;  /* 0x0000008600007221 */ /* 0x000fe20000010000 */
[----:B------:R-:W-:Y:S01]  /*f7f0*/  MOV R134, R126 ;  /* 0x0000007e00867202 */ /* 0x000fe20000000f00 */
[----:B------:R-:W-:Y:S01]  /*f800*/  FADD.FTZ R3, R3, R133 ;  /* 0x0000008503037221 */ /* 0x000fe20000010000 */
[----:B------:R-:W-:Y:S01]  /*f810*/  MOV R133, R127 ;  /* 0x0000007f00857202 */ /* 0x000fe20000000f00 */
[----:B------:R-:W-:Y:S01]  /*f820*/  FADD.FTZ R2, R4, R2 ;  /* 0x0000000204027221 */ /* 0x000fe20000010000 */
[----:B--2---:R-:W-:Y:S02]  /*f830*/  LDSM.16.MT88.4 R168, [R226+0xd800] ;  /* 0x00d80000e2a8783b */ /* 0x004fe40000004200 */
[----:B------:R-:W-:Y:S01]  /*f840*/  HMMA.16816.F32.BF16 R48, R8, R22, R128 ;  /* 0x000000160830723c */ /* 0x000fe20000041880 */
[----:B---3--:R-:W-:-:S02]  /*f850*/  F2FP.BF16.PACK_AB R126, R29, R28 ;  /* 0x0000001c1d7e723e */ /* 0x008fc400000010ff */
[----:B----4-:R-:W-:-:S05]  /*f860*/  F2FP.BF16.PACK_AB R127, R208, R209 ;  /* 0x000000d1d07f723e */ /* 0x010fca00000010ff */
[----:B------:R-:W-:Y:S01]  /*f870*/  HMMA.16816.F32.BF16 R20, R8, R16, R100 ;  /* 0x000000100814723c */ /* 0x000fe20000041864 */
[----:B------:R-:W-:Y:S02]  /*f880*/  F2FP.BF16.PACK_AB R128, R140, R138 ;  /* 0x0000008a8c80723e */ /* 0x000fe400000010ff */
[----:B------:R-:W-:Y:S02]  /*f890*/  F2FP.BF16.PACK_AB R129, R135, R212 ;  /* 0x000000d48781723e */ /* 0x000fe400000010ff */
[----:B------:R-:W-:-:S03]  /*f8a0*/  F2FP.BF16.PACK_AB R130, R139, R141 ;  /* 0x0000008d8b82723e */ /* 0x000fc600000010ff */
[----:B------:R-:W-:Y:S01]  /*f8b0*/  HMMA.16816.F32.BF16 R100, R8, R12, R84 ;  /* 0x0000000c0864723c */ /* 0x000fe20000041854 */
[----:B------:R-:W-:Y:S01]  /*f8c0*/  F2FP.BF16.PACK_AB R131, R137, R136 ;  /* 0x000000888983723e */ /* 0x000fe200000010ff */
[----:B------:R-:W-:-:S06]  /*f8d0*/  FADD.FTZ R5, R5, R132 ;  /* 0x0000008405057221 */ /* 0x000fcc0000010000 */
[----:B------:R-:W-:Y:S01]  /*f8e0*/  HMMA.16816.F32.BF16 R16, R8, R18, R96 ;  /* 0x000000120810723c */ /* 0x000fe20000041860 */
[----:B------:R-:W-:-:S07]  /*f8f0*/  FADD.FTZ R0, R178, R0 ;  /* 0x00000000b2007221 */ /* 0x000fce0000010000 */
[----:B------:R-:W-:Y:S01]  /*f900*/  HMMA.16816.F32.BF16 R12, R8, R14, R80 ;  /* 0x0000000e080c723c */ /* 0x000fe20000041850 */
[----:B------:R-:W-:Y:S02]  /*f910*/  FADD.FTZ R4, R176, R3 ;  /* 0x00000003b0047221 */ /* 0x000fe40000010000 */
[----:B------:R-:W-:-:S05]  /*f920*/  IMAD.MOV.U32 R172, RZ, RZ, R6 ;  /* 0x000000ffffac7224 */ /* 0x000fca00078e0006 */
[-C--:B-1----:R-:W-:Y:S01]  /*f930*/  HMMA.16816.F32.BF16 R148, R128, R152.reuse, R148 ;  /* 0x000000988094723c */ /* 0x082fe20000041894 */
[----:B------:R-:W-:Y:S01]  /*f940*/  MOV R11, R124 ;  /* 0x0000007c000b7202 */ /* 0x000fe20000000f00 */
[----:B------:R-:W-:Y:S01]  /*f950*/  FADD.FTZ R8, R179, R0 ;  /* 0x00000000b3087221 */ /* 0x000fe20000010000 */
[----:B------:R-:W-:Y:S01]  /*f960*/  MOV R10, R125 ;  /* 0x0000007d000a7202 */ /* 0x000fe20000000f00 */
[----:B------:R-:W-:Y:S01]  /*f970*/  FADD.FTZ R2, R201, R2 ;  /* 0x00000002c9027221 */ /* 0x000fe20000010000 */
[----:B------:R-:W-:Y:S01]  /*f980*/  F2FP.BF16.PACK_AB R124, R210, R213 ;  /* 0x000000d5d27c723e */ /* 0x000fe200000010ff */
[----:B------:R-:W-:Y:S01]  /*f990*/  LDSM.16.MT88.4 R80, [R225+0xf800] ;  /* 0x00f80000e150783b */ /* 0x000fe20000004200 */
[----:B------:R-:W-:Y:S01]  /*f9a0*/  F2FP.BF16.PACK_AB R125, R211, R215 ;  /* 0x000000d7d37d723e */ /* 0x000fe200000010ff */
[----:B------:R-:W-:Y:S02]  /*f9b0*/  FADD.FTZ R3, R174, R5 ;  /* 0x00000005ae037221 */ /* 0x000fe40000010000 */
[----:B------:R-:W-:Y:S01]  /*f9c0*/  FADD.FTZ R0, R177, R4 ;  /* 0x00000004b1007221 */ /* 0x000fe20000010000 */
[----:B------:R-:W-:Y:S01]  /*f9d0*/  MOV R132, R186 ;  /* 0x000000ba00847202 */ /* 0x000fe20000000f00 */
[----:B------:R-:W-:Y:S02]  /*f9e0*/  LDSM.16.MT88.4 R96, [R226+0xf800] ;  /* 0x00f80000e260783b */ /* 0x000fe40000004200 */
[C---:B------:R-:W-:Y:S08]  /*f9f0*/  HMMA.16816.F32.BF16 R144, R124.reuse, R152, R144 ;  /* 0x000000987c90723c */ /* 0x040ff00000041890 */
[-C--:B------:R-:W-:Y:S08]  /*fa00*/  HMMA.16816.F32.BF16 R156, R124, R154.reuse, R156 ;  /* 0x0000009a7c9c723c */ /* 0x080ff0000004189c */
[----:B------:R-:W-:Y:S07]  /*fa10*/  HMMA.16816.F32.BF16 R152, R128, R154, R32 ;  /* 0x0000009a8098723c */ /* 0x000fee0000041820 */
[----:B------:R-:W-:-:S02]  /*fa20*/  MOV R35, R7 ;  /* 0x0000000700237202 */ /* 0x000fc40000000f00 */
[----:B------:R-:W1:Y:S01]  /*fa30*/  LDSM.16.MT88.4 R4, [R227+0xf800] ;  /* 0x00f80000e304783b */ /* 0x000e620000004200 */
[----:B------:R-:W-:Y:S01]  /*fa40*/  MOV R32, R114 ;  /* 0x0000007200207202 */ /* 0x000fe20000000f00 */
[----:B------:R-:W-:Y:S01]  /*fa50*/  FADD.FTZ R9, R202, R2 ;  /* 0x00000002ca097221 */ /* 0x000fe20000010000 */
[-C--:B-1----:R-:W-:Y:S08]  /*fa60*/  HMMA.16816.F32.BF16 R120, R124, R4.reuse, R120 ;  /* 0x000000047c78723c */ /* 0x082ff00000041878 */
[----:B------:R-:W-:Y:S07]  /*fa70*/  HMMA.16816.F32.BF16 R116, R128, R4, R116 ;  /* 0x000000048074723c */ /* 0x000fee0000041874 */
[----:B------:R-:W-:-:S04]  /*fa80*/  FADD.FTZ R5, R32, R9 ;  /* 0x0000000920057221 */ /* 0x000fc80000010000 */
[----:B------:R-:W-:Y:S02]  /*fa90*/  FADD.FTZ R5, R252, R5 ;  /* 0x00000005fc057221 */ /* 0x000fe40000010000 */
[----:B------:R-:W2:Y:S01]  /*faa0*/  LDL R252, [R1+0x38] ;  /* 0x0000380001fc7983 */ /* 0x000ea20000100800 */
[----:B------:R-:W-:Y:S01]  /*fab0*/  MOV R2, R115 ;  /* 0x0000007300027202 */ /* 0x000fe20000000f00 */
[----:B------:R-:W-:Y:S01]  /*fac0*/  HMMA.16816.F32.BF16 R160, R124, R168, R64 ;  /* 0x000000a87ca0723c */ /* 0x000fe20000041840 */
[----:B------:R-:W-:Y:S01]  /*fad0*/  FADD.FTZ R3, R175, R3 ;  /* 0x00000003af037221 */ /* 0x000fe20000010000 */
[----:B------:R-:W-:-:S05]  /*fae0*/  MOV R33, R113 ;  /* 0x0000007100217202 */ /* 0x000fca0000000f00 */
[----:B------:R-:W-:Y:S02]  /*faf0*/  MOV R66, R172 ;  /* 0x000000ac00427202 */ /* 0x000fe40000000f00 */
[----:B------:R-:W-:Y:S01]  /*fb00*/  MOV R67, R173 ;  /* 0x000000ad00437202 */ /* 0x000fe20000000f00 */
[----:B------:R-:W-:Y:S02]  /*fb10*/  FADD.FTZ R2, R2, R8 ;  /* 0x0000000802027221 */ /* 0x000fe40000010000 */
[----:B------:R-:W-:Y:S02]  /*fb20*/  IMAD.MOV.U32 R34, RZ, RZ, R112 ;  /* 0x000000ffff227224 */ /* 0x000fe400078e0070 */
[----:B------:R-:W-:Y:S01]  /*fb30*/  FADD.FTZ R0, R66, R0 ;  /* 0x0000000042007221 */ /* 0x000fe20000010000 */
[----:B------:R-:W-:Y:S01]  /*fb40*/  MOV R30, R203 ;  /* 0x000000cb001e7202 */ /* 0x000fe20000000f00 */
[----:B------:R-:W-:Y:S01]  /*fb50*/  FADD.FTZ R3, R67, R3 ;  /* 0x0000000343037221 */ /* 0x000fe20000010000 */
[----:B------:R-:W-:Y:S01]  /*fb60*/  MOV R143, R184 ;  /* 0x000000b8008f7202 */ /* 0x000fe20000000f00 */
        /* <DEDUP_REMOVED lines=10> */
[----:B------:R-:W-:Y:S01]  /*fc10*/  FADD.FTZ R4, R132, R5 ;  /* 0x0000000584047221 */ /* 0x000fe20000010000 */
[----:B------:R-:W4:Y:S01]  /*fc20*/  LDSM.16.MT88.4 R112, [R228+0xf800] ;  /* 0x00f80000e470783b */ /* 0x000f220000004200 */
        /* <DEDUP_REMOVED lines=61> */
[----:B------:R-:W2:Y:S04]  /*10000*/  LDL.64 R30, [R1+0x98] ;  /* 0x00009800011e7983 */ /* 0x000ea80000100a00 */
        /* <DEDUP_REMOVED lines=11> */
[----:B------:R-:W-:Y:S02]  /*100c0*/  MOV R4, UR24 ;  /* 0x0000001800047c02 */ /* 0x000fe40008000f00 */
[----:B------:R-:W-:-:S03]  /*100d0*/  MOV R5, UR25 ;  /* 0x0000001900057c02 */ /* 0x000fc60008000f00 */
[----:B------:R-:W-:Y:S01]  /*100e0*/  IMAD.U32 R0, RZ, RZ, UR5 ;  /* 0x00000005ff007e24 */ /* 0x000fe2000f8e00ff */
        /* <DEDUP_REMOVED lines=65> */
[----:B---3--:R-:W-:Y:S04]  /*10500*/  LDSM.16.M88.4 R16, [R231] ;  /* 0x00000000e710783b */ /* 0x008fe80000000200 */
[----:B-----5:R-:W3:Y:S04]  /*10510*/  LDSM.16.M88.4 R40, [R224+0x9000] ;  /* 0x00900000e028783b */ /* 0x020ee80000000200 */
[----:B--2---:R-:W-:Y:S04]  /*10520*/  LDSM.16.M88.4 R12, [R231+0x2000] ;  /* 0x00200000e70c783b */ /* 0x004fe80000000200 */
[----:B------:R-:W2:Y:S04]  /*10530*/  LDSM.16.M88.4 R36, [R224+0x9800] ;  /* 0x00980000e024783b */ /* 0x000ea80000000200 */
[----:B------:R-:W2:Y:S04]  /*10540*/  LDSM.16.M88.4 R44, [R224+0x8800] ;  /* 0x00880000e02c783b */ /* 0x000ea80000000200 */
[----:B-1----:R-:W-:Y:S04]  /*10550*/  LDSM.16.M88.4 R8, [R232] ;  /* 0x00000000e808783b */ /* 0x002fe80000000200 */
[----:B------:R-:W1:Y:S04]  /*10560*/  LDSM.16.M88.4 R24, [R241] ;  /* 0x00000000f118783b */ /* 0x000e680000000200 */
[----:B------:R-:W1:Y:S04]  /*10570*/  LDSM.16.M88.4 R48, [R224+0x8000] ;  /* 0x00800000e030783b */ /* 0x000e680000000200 */
[----:B----4-:R-:W-:Y:S04]  /*10580*/  LDSM.16.M88.4 R4, [R232+0x2000] ;  /* 0x00200000e804783b */ /* 0x010fe80000000200 */
[----:B------:R-:W4:Y:S04]  /*10590*/  LDSM.16.M88.4 R20, [R240] ;  /* 0x00000000f014783b */ /* 0x000f280000000200 */
[----:B------:R-:W1:Y:S01]  /*105a0*/  LDSM.16.M88.4 R28, [R242] ;  /* 0x00000000f21c783b */ /* 0x000e620000000200 */
[C---:B---3--:R-:W-:Y:S03]  /*105b0*/  HMMA.16816.F32.BF16 R64, R16.reuse, R40, RZ ;  /* 0x000000281040723c */ /* 0x048fe600000418ff */
[----:B------:R-:W3:Y:S04]  /*105c0*/  LDSM.16.M88.4 R32, [R235] ;  /* 0x00000000eb20783b */ /* 0x000ee80000000200 */
[----:B------:R-:W0:Y:S01]  /*105d0*/  LDGDEPBAR ;  /* 0x00000000000079af */ /* 0x000e220000000000 */
[-C--:B--2---:R-:W-:Y:S08]  /*105e0*/  HMMA.16816.F32.BF16 R56, R16, R36.reuse, RZ ;  /* 0x000000241038723c */ /* 0x084ff000000418ff */
[----:B------:R-:W-:Y:S08]  /*105f0*/  HMMA.16816.F32.BF16 R52, R12, R36, RZ ;  /* 0x000000240c34723c */ /* 0x000ff000000418ff */
[-C--:B------:R-:W-:Y:S08]  /*10600*/  HMMA.16816.F32.BF16 R136, R16, R44.reuse, RZ ;  /* 0x0000002c1088723c */ /* 0x080ff000000418ff */
[----:B------:R-:W-:Y:S08]  /*10610*/  HMMA.16816.F32.BF16 R132, R12, R44, RZ ;  /* 0x0000002c0c84723c */ /* 0x000ff000000418ff */
[----:B-1----:R-:W-:Y:S08]  /*10620*/  HMMA.16816.F32.BF16 R216, R8, R24, R64 ;  /* 0x0000001808d8723c */ /* 0x002ff00000041840 */
[-C--:B------:R-:W-:Y:S08]  /*10630*/  HMMA.16816.F32.BF16 R208, R16, R48.reuse, RZ ;  /* 0x0000003010d0723c */ /* 0x080ff000000418ff */
[C---:B------:R-:W-:Y:S08]  /*10640*/  HMMA.16816.F32.BF16 R140, R12.reuse, R48, RZ ;  /* 0x000000300c8c723c */ /* 0x040ff000000418ff */
[----:B------:R-:W-:Y:S01]  /*10650*/  HMMA.16816.F32.BF16 R60, R12, R40, RZ ;  /* 0x000000280c3c723c */ /* 0x000fe200000418ff */
[----:B------:R-:W-:Y:S01]  /*10660*/  MOV R3, R217 ;  /* 0x000000d900037202 */ /* 0x000fe20000000f00 */
[----:B------:R-:W-:Y:S01]  /*10670*/  IMAD.MOV.U32 R2, RZ, RZ, R218 ;  /* 0x000000ffff027224 */ /* 0x000fe200078e00da */
[----:B------:R-:W-:-:S05]  /*10680*/  MOV R0, R219 ;  /* 0x000000db00007202 */ /* 0x000fca0000000f00 */
[-C--:B----4-:R-:W-:Y:S08]  /*10690*/  HMMA.16816.F32.BF16 R56, R8, R20.reuse, R56 ;  /* 0x000000140838723c */ /* 0x090ff00000041838 */
[----:B------:R-:W-:Y:S08]  /*106a0*/  HMMA.16816.F32.BF16 R52, R4, R20, R52 ;  /* 0x000000140434723c */ /* 0x000ff00000041834 */
[-C--:B------:R-:W-:Y:S08]  /*106b0*/  HMMA.16816.F32.BF16 R212, R8, R28.reuse, R136 ;  /* 0x0000001c08d4723c */ /* 0x080ff00000041888 */
[----:B------:R-:W-:Y:S07]  /*106c0*/  HMMA.16816.F32.BF16 R132, R4, R28, R132 ;  /* 0x0000001c0484723c */ /* 0x000fee0000041884 */
[----:B------:R-:W-:Y:S01]  /*106d0*/  MOV R28, R216 ;  /* 0x000000d8001c7202 */ /* 0x000fe20000000f00 */
[----:B---3--:R-:W-:Y:S01]  /*106e0*/  HMMA.16816.F32.BF16 R208, R8, R32, R208 ;  /* 0x0000002008d0723c */ /* 0x008fe200000418d0 */
[----:B------:R-:W-:Y:S01]  /*106f0*/  IMAD.MOV.U32 R29, RZ, RZ, R57 ;  /* 0x000000ffff1d7224 */ /* 0x000fe200078e0039 */
[----:B------:R-:W-:Y:S01]  /*10700*/  MOV R21, R54 ;  /* 0x0000003600157202 */ /* 0x000fe20000000f00 */
[----:B------:R-:W-:-:S02]  /*10710*/  IMAD.MOV.U32 R36, RZ, RZ, R52 ;  /* 0x000000ffff247224 */ /* 0x000fc400078e0034 */
[----:B------:R-:W-:-:S03]  /*10720*/  IMAD.MOV.U32 R20, RZ, RZ, R55 ;  /* 0x000000ffff147224 */ /* 0x000fc600078e0037 */
[C---:B------:R-:W-:Y:S07]  /*10730*/  HMMA.16816.F32.BF16 R140, R4.reuse, R32, R140 ;  /* 0x00000020048c723c */ /* 0x040fee000004188c */
[----:B------:R-:W-:Y:S01]  /*10740*/  MOV R32, R56 ;  /* 0x0000003800207202 */ /* 0x000fe20000000f00 */
[----:B------:R-:W-:Y:S01]  /*10750*/  HMMA.16816.F32.BF16 R216, R4, R24, R60 ;  /* 0x0000001804d8723c */ /* 0x000fe2000004183c */
[----:B------:R-:W-:-:S06]  /*10760*/  MOV R33, R53 ;  /* 0x0000003500217202 */ /* 0x000fcc0000000f00 */
[----:B------:R-:W-:Y:S01]  /*10770*/  MOV R25, R58 ;  /* 0x0000003a00197202 */ /* 0x000fe20000000f00 */
[----:B------:R-:W-:Y:S01]  /*10780*/  HMMA.16816.F32.BF16 R60, R12, R50, RZ ;  /* 0x000000320c3c723c */ /* 0x000fe200000418ff */
[----:B------:R-:W-:-:S07]  /*10790*/  MOV R24, R59 ;  /* 0x0000003b00187202 */ /* 0x000fce0000000f00 */
[C---:B------:R-:W-:Y:S08]  /*107a0*/  HMMA.16816.F32.BF16 R56, R12.reuse, R46, RZ ;  /* 0x0000002e0c38723c */ /* 0x040ff000000418ff */
[C---:B------:R-:W-:Y:S08]  /*107b0*/  HMMA.16816.F32.BF16 R52, R12.reuse, R42, RZ ;  /* 0x0000002a0c34723c */ /* 0x040ff000000418ff */
[----:B------:R-:W-:Y:S08]  /*107c0*/  HMMA.16816.F32.BF16 R12, R12, R38, RZ ;  /* 0x000000260c0c723c */ /* 0x000ff000000418ff */
[C---:B------:R-:W-:Y:S08]  /*107d0*/  HMMA.16816.F32.BF16 R48, R16.reuse, R50, RZ ;  /* 0x000000321030723c */ /* 0x040ff000000418ff */
[C---:B------:R-:W-:Y:S08]  /*107e0*/  HMMA.16816.F32.BF16 R44, R16.reuse, R46, RZ ;  /* 0x0000002e102c723c */ /* 0x040ff000000418ff */
[C---:B------:R-:W-:Y:S08]  /*107f0*/  HMMA.16816.F32.BF16 R40, R16.reuse, R42, RZ ;  /* 0x0000002a1028723c */ /* 0x040ff000000418ff */
        /* <DEDUP_REMOVED lines=14> */
[----:B------:R-:W-:Y:S01]  /*108e0*/  IMAD.MOV.U32 R142, RZ, RZ, R21 ;  /* 0x000000ffff8e7224 */ /* 0x000fe200078e0015 */
[----:B------:R-:W-:Y:S01]  /*108f0*/  MOV R143, R20 ;  /* 0x00000014008f7202 */ /* 0x000fe20000000f00 */
[----:B------:R-:W-:Y:S01]  /*10900*/  HMMA.16816.F32.BF16 R36, R4, R14, R60 ;  /* 0x0000000e0424723c */ /* 0x000fe2000004183c */
[----:B------:R-:W-:-:S06]  /*10910*/  MOV R141, R33 ;  /* 0x00000021008d7202 */ /* 0x000fcc0000000f00 */
[----:B------:R-:W-:Y:S01]  /*10920*/  MOV R60, R28 ;  /* 0x0000001c003c7202 */ /* 0x000fe20000000f00 */
[----:B------:R-:W-:Y:S01]  /*10930*/  IMAD.MOV.U32 R61, RZ, RZ, R3 ;  /* 0x000000ffff3d7224 */ /* 0x000fe200078e0003 */
[----:B------:R-:W-:Y:S02]  /*10940*/  MOV R62, R2 ;  /* 0x00000002003e7202 */ /* 0x000fe40000000f00 */
[----:B------:R-:W-:Y:S01]  /*10950*/  MOV R63, R0 ;  /* 0x00000000003f7202 */ /* 0x000fe20000000f00 */
[C---:B--2---:R-:W-:Y:S07]  /*10960*/  HMMA.16816.F32.BF16 R44, R8.reuse, R12, R208 ;  /* 0x0000000c082c723c */ /* 0x044fee00000418d0 */
[----:B------:R-:W-:Y:S01]  /*10970*/  MOV R208, R32 ;  /* 0x0000002000d07202 */ /* 0x000fe20000000f00 */
[----:B------:R-:W-:Y:S01]  /*10980*/  HMMA.16816.F32.BF16 R20, R8, R14, R48 ;  /* 0x0000000e0814723c */ /* 0x000fe20000041830 */
[----:B------:R-:W1:Y:S01]  /*10990*/  LDSM.16.M88.4 R12, [R230+0x8800] ;  /* 0x00880000e60c783b */ /* 0x000e620000000200 */
[----:B------:R-:W-:Y:S01]  /*109a0*/  IMAD.MOV.U32 R209, RZ, RZ, R29 ;  /* 0x000000ffffd17224 */ /* 0x000fe200078e001d */
[----:B------:R-:W-:-:S02]  /*109b0*/  MOV R210, R25 ;  /* 0x0000001900d27202 */ /* 0x000fc40000000f00 */
[----:B------:R-:W-:-:S03]  /*109c0*/  MOV R211, R24 ;  /* 0x0000001800d37202 */ /* 0x000fc60000000f00 */
        /* <DEDUP_REMOVED lines=12> */
[-C--:B------:R-:W-:Y:S01]  /*10a90*/  HMMA.16816.F32.BF16 R220, R4, R14.reuse, R220 ;  /* 0x0000000e04dc723c */ /* 0x080fe200000418dc */
[----:B------:R-:W-:Y:S07]  /*10aa0*/  LDSM.16.M88.4 R4, [R233+0x2000] ;  /* 0x00200000e904783b */ /* 0x000fee0000000200 */
[----:B------:R-:W-:Y:S01]  /*10ab0*/  HMMA.16816.F32.BF16 R140, R8, R14, R16 ;  /* 0x0000000e088c723c */ /* 0x000fe20000041810 */
[----:B------:R-:W1:Y:S01]  /*10ac0*/  LDSM.16.M88.4 R12, [R229] ;  /* 0x00000000e50c783b */ /* 0x000e620000000200 */
[----:B------:R-:W-:Y:S01]  /*10ad0*/  MOV R43, R64 ;  /* 0x00000040002b7202 */ /* 0x000fe20000000f00 */
[----:B------:R-:W-:Y:S01]  /*10ae0*/  IMAD.MOV.U32 R42, RZ, RZ, R65 ;  /* 0x000000ffff2a7224 */ /* 0x000fe200078e0041 */
[----:B------:R-:W-:Y:S01]  /*10af0*/  MOV R41, R66 ;  /* 0x0000004200297202 */ /* 0x000fe20000000f00 */
[----:B------:R-:W2:Y:S01]  /*10b00*/  LDSM.16.M88.4 R8, [R233] ;  /* 0x00000000e908783b */ /* 0x000ea20000000200 */
[----:B------:R-:W-:-:S02]  /*10b10*/  MOV R40, R67 ;  /* 0x0000004300287202 */ /* 0x000fc40000000f00 */
[-C--:B-1----:R-:W-:Y:S08]  /*10b20*/  HMMA.16816.F32.BF16 R52, R4, R12.reuse, R52 ;  /* 0x0000000c0434723c */ /* 0x082ff00000041834 */
[----:B--2---:R-:W-:Y:S08]  /*10b30*/  HMMA.16816.F32.BF16 R216, R8, R12, R44 ;  /* 0x0000000c08d8723c */ /* 0x004ff0000004182c */
        /* <DEDUP_REMOVED lines=11> */
[-C--:B-1----:R-:W-:Y:S08]  /*10bf0*/  HMMA.16816.F32.BF16 R32, R8, R12.reuse, R32 ;  /* 0x0000000c0820723c */ /* 0x082ff00000041820 */
[----:B------:R-:W-:Y:S08]  /*10c00*/  HMMA.16816.F32.BF16 R40, R4, R12, R28 ;  /* 0x0000000c0428723c */ /* 0x000ff0000004181c */
[----:B------:R-:W-:Y:S08]  /*10c10*/  HMMA.16816.F32.BF16 R20, R8, R14, R48 ;  /* 0x0000000e0814723c */ /* 0x000ff00000041830 */
[----:B------:R-:W-:Y:S01]  /*10c20*/  MOV R44, R32 ;  /* 0x00000020002c7202 */ /* 0x000fe20000000f00 */
[----:B------:R-:W-:Y:S01]  /*10c30*/  IMAD.MOV.U32 R19, RZ, RZ, R33 ;  /* 0x000000ffff137224 */ /* 0x000fe200078e0021 */
[----:B------:R-:W-:-:S02]  /*10c40*/  MOV R18, R34 ;  /* 0x0000002200127202 */ /* 0x000fc40000000f00 */
[----:B------:R-:W-:Y:S02]  /*10c50*/  MOV R17, R35 ;  /* 0x0000002300117202 */ /* 0x000fe40000000f00 */
[C---:B------:R-:W-:Y:S01]  /*10c60*/  HMMA.16816.F32.BF16 R32, R4.reuse, R14, R24 ;  /* 0x0000000e0420723c */ /* 0x040fe20000041818 */
[----:B------:R-:W1:Y:S07]  /*10c70*/  LDSM.16.M88.4 R12, [R229+0x1000] ;  /* 0x00100000e50c783b */ /* 0x000e6e0000000200 */
[C---:B-1----:R-:W-:Y:S07]  /*10c80*/  HMMA.16816.F32.BF16 R28, R4.reuse, R12, R60 ;  /* 0x0000000c041c723c */ /* 0x042fee000004183c */
[----:B------:R-:W-:Y:S01]  /*10c90*/  IMAD.MOV.U32 R61, RZ, RZ, R19 ;  /* 0x000000ffff3d7224 */ /* 0x000fe200078e0013 */
[----:B------:R-:W-:Y:S01]  /*10ca0*/  HMMA.16816.F32.BF16 R24, R4, R14, R136 ;  /* 0x0000000e0418723c */ /* 0x000fe20000041888 */
[----:B------:R-:W-:-:S02]  /*10cb0*/  MOV R62, R18 ;  /* 0x00000012003e7202 */ /* 0x000fc40000000f00 */
[----:B------:R-:W-:Y:S02]  /*10cc0*/  MOV R63, R17 ;  /* 0x00000011003f7202 */ /* 0x000fe40000000f00 */
[----:B------:R-:W-:Y:S02]  /*10cd0*/  MOV R60, R44 ;  /* 0x0000002c003c7202 */ /* 0x000fe40000000f00 */
[----:B------:R-:W-:Y:S01]  /*10ce0*/  MOV R136, R16 ;  /* 0x0000001000887202 */ /* 0x000fe20000000f00 */
[----:B------:R-:W-:Y:S01]  /*10cf0*/  HMMA.16816.F32.BF16 R36, R8, R12, R56 ;  /* 0x0000000c0824723c */ /* 0x000fe20000041838 */
[----:B------:R-:W-:Y:S01]  /*10d00*/  IMAD.MOV.U32 R137, RZ, RZ, R3 ;  /* 0x000000ffff897224 */ /* 0x000fe200078e0003 */
[----:B------:R-:W-:Y:S02]  /*10d10*/  MOV R138, R2 ;  /* 0x00000002008a7202 */ /* 0x000fe40000000f00 */
[----:B------:R-:W-:-:S04]  /*10d20*/  MOV R139, R0 ;  /* 0x00000000008b7202 */ /* 0x000fc80000000f00 */
        /* <DEDUP_REMOVED lines=31> */
[-C--:B-1----:R-:W-:Y:S08]  /*10f20*/  HMMA.16816.F32.BF16 R220, R4, R12.reuse, R220 ;  /* 0x0000000c04dc723c */ /* 0x082ff000000418dc */
[----:B--2---:R-:W-:Y:S08]  /*10f30*/  HMMA.16816.F32.BF16 R44, R8, R12, R140 ;  /* 0x0000000c082c723c */ /* 0x004ff0000004188c */
[-C--:B------:R-:W-:Y:S08]  /*10f40*/  HMMA.16816.F32.BF16 R208, R4, R14.reuse, R208 ;  /* 0x0000000e04d0723c */ /* 0x080ff000000418d0 */
[----:B------:R-:W-:Y:S01]  /*10f50*/  HMMA.16816.F32.BF16 R48, R8, R14, R132 ;  /* 0x0000000e0830723c */ /* 0x000fe20000041884 */
[----:B------:R-:W1:Y:S07]  /*10f60*/  LDSM.16.M88.4 R12, [R238] ;  /* 0x00000000ee0c783b */ /* 0x000e6e0000000200 */
[-C--:B-1----:R-:W-:Y:S08]  /*10f70*/  HMMA.16816.F32.BF16 R140, R4, R12.reuse, R136 ;  /* 0x0000000c048c723c */ /* 0x082ff00000041888 */
[----:B------:R-:W-:Y:S08]  /*10f80*/  HMMA.16816.F32.BF16 R216, R8, R12, R216 ;  /* 0x0000000c08d8723c */ /* 0x000ff000000418d8 */
        /* <DEDUP_REMOVED lines=32> */
[----:B------:R-:W1:Y:S07]  /*11190*/  LDSM.16.M88.4 R12, [R230+0xb000] ;  /* 0x00b00000e60c783b */ /* 0x000e6e0000000200 */
[-C--:B-1----:R-:W-:Y:S08]  /*111a0*/  HMMA.16816.F32.BF16 R132, R4, R12.reuse, R132 ;  /* 0x0000000c0484723c */ /* 0x082ff00000041884 */
[----:B------:R-:W-:Y:S08]  /*111b0*/  HMMA.16816.F32.BF16 R208, R8, R12, R212 ;  /* 0x0000000c08d0723c */ /* 0x000ff000000418d4 */
[-C--:B------:R-:W-:Y:S08]  /*111c0*/  HMMA.16816.F32.BF16 R220, R4, R14.reuse, R64 ;  /* 0x0000000e04dc723c */ /* 0x080ff00000041840 */
[----:B------:R-:W-:Y:S01]  /*111d0*/  MOV R12, R132 ;  /* 0x00000084000c7202 */ /* 0x000fe20000000f00 */
[----:B------:R-:W-:Y:S01]  /*111e0*/  HMMA.16816.F32.BF16 R212, R8, R14, R56 ;  /* 0x0000000e08d4723c */ /* 0x000fe20000041838 */
[----:B------:R-:W-:Y:S01]  /*111f0*/  IMAD.MOV.U32 R3, RZ, RZ, R133 ;  /* 0x000000ffff037224 */ /* 0x000fe200078e0085 */
[----:B------:R-:W-:-:S02]  /*11200*/  MOV R2, R134 ;  /* 0x0000008600027202 */ /* 0x000fc40000000f00 */
[----:B------:R-:W-:Y:S02]  /*11210*/  MOV R67, R12 ;  /* 0x0000000c00437202 */ /* 0x000fe40000000f00 */
[----:B------:R-:W1:Y:S01]  /*11220*/  LDSM.16.M88.4 R12, [R230+0xb800] ;  /* 0x00b80000e60c783b */ /* 0x000e620000000200 */
[----:B------:R-:W-:Y:S01]  /*11230*/  MOV R139, R208 ;  /* 0x000000d0008b7202 */ /* 0x000fe20000000f00 */
[----:B------:R-:W-:Y:S01]  /*11240*/  IMAD.MOV.U32 R138, RZ, RZ, R209 ;  /* 0x000000ffff8a7224 */ /* 0x000fe200078e00d1 */
[----:B------:R-:W-:Y:S02]  /*11250*/  MOV R137, R210 ;  /* 0x000000d200897202 */ /* 0x000fe40000000f00 */
[----:B------:R-:W-:Y:S02]  /*11260*/  MOV R136, R211 ;  /* 0x000000d300887202 */ /* 0x000fe40000000f00 */
[----:B------:R-:W-:Y:S01]  /*11270*/  MOV R0, R135 ;  /* 0x0000008700007202 */ /* 0x000fe20000000f00 */
[----:B-1----:R-:W-:Y:S07]  /*11280*/  HMMA.16816.F32.BF16 R208, R4, R14, R36 ;  /* 0x0000000e04d0723c */ /* 0x002fee0000041824 */
[----:B------:R-:W-:Y:S01]  /*11290*/  IMAD.MOV.U32 R36, RZ, RZ, R139 ;  /* 0x000000ffff247224 */ /* 0x000fe200078e008b */
[----:B------:R-:W-:Y:S01]  /*112a0*/  MOV R37, R138 ;  /* 0x0000008a00257202 */ /* 0x000fe20000000f00 */
[----:B------:R-:W-:Y:S01]  /*112b0*/  HMMA.16816.F32.BF16 R132, R8, R12, R52 ;  /* 0x0000000c0884723c */ /* 0x000fe20000041834 */
[----:B------:R-:W-:-:S02]  /*112c0*/  MOV R38, R137 ;  /* 0x0000008900267202 */ /* 0x000fc40000000f00 */
[----:B------:R-:W-:-:S05]  /*112d0*/  MOV R39, R136 ;  /* 0x0000008800277202 */ /* 0x000fca0000000f00 */
[----:B------:R-:W-:Y:S01]  /*112e0*/  HMMA.16816.F32.BF16 R216, R4, R12, R40 ;  /* 0x0000000c04d8723c */ /* 0x000fe20000041828 */
[----:B------:R-:W-:Y:S07]  /*112f0*/  LDSM.16.M88.4 R4, [R233+0x6000] ;  /* 0x00600000e904783b */ /* 0x000fee0000000200 */
[----:B------:R-:W-:Y:S01]  /*11300*/  HMMA.16816.F32.BF16 R136, R8, R14, R16 ;  /* 0x0000000e0888723c */ /* 0x000fe20000041810 */
[----:B------:R-:W1:Y:S04]  /*11310*/  LDSM.16.M88.4 R12, [R229+0x2000] ;  /* 0x00200000e50c783b */ /* 0x000e680000000200 */
[----:B------:R-:W2:Y:S03]  /*11320*/  LDSM.16.M88.4 R8, [R233+0x4000] ;  /* 0x00400000e908783b */ /* 0x000ea60000000200 */
[----:B------:R-:W-:Y:S01]  /*11330*/  IMAD.MOV.U32 R55, RZ, RZ, R132 ;  /* 0x000000ffff377224 */ /* 0x000fe200078e0084 */
[----:B------:R-:W-:-:S02]  /*11340*/  MOV R54, R133 ;  /* 0x0000008500367202 */ /* 0x000fc40000000f00 */
[----:B------:R-:W-:Y:S01]  /*11350*/  MOV R53, R134 ;  /* 0x0000008600357202 */ /* 0x000fe20000000f00 */
[----:B------:R-:W-:Y:S01]  /*11360*/  IMAD.MOV.U32 R16, RZ, RZ, R55 ;  /* 0x000000ffff107224 */ /* 0x000fe200078e0037 */
[----:B------:R-:W-:Y:S02]  /*11370*/  MOV R52, R135 ;  /* 0x0000008700347202 */ /* 0x000fe40000000f00 */
[----:B------:R-:W-:Y:S02]  /*11380*/  MOV R17, R54 ;  /* 0x0000003600117202 */ /* 0x000fe40000000f00 */
[----:B------:R-:W-:Y:S02]  /*11390*/  MOV R18, R53 ;  /* 0x0000003500127202 */ /* 0x000fe40000000f00 */
[----:B------:R-:W-:Y:S01]  /*113a0*/  MOV R19, R52 ;  /* 0x0000003400137202 */ /* 0x000fe20000000f00 */
[-C--:B-1----:R-:W-:Y:S08]  /*113b0*/  HMMA.16816.F32.BF16 R140, R4, R12.reuse, R140 ;  /* 0x0000000c048c723c */ /* 0x082ff0000004188c */
[C---:B--2---:R-:W-:Y:S07]  /*113c0*/  HMMA.16816.F32.BF16 R132, R8.reuse, R12, R32 ;  /* 0x0000000c0884723c */ /* 0x044fee0000041820 */
[----:B------:R-:W-:Y:S01]  /*113d0*/  IMAD.MOV.U32 R32, RZ, RZ, R67 ;  /* 0x000000ffff207224 */ /* 0x000fe200078e0043 */
[----:B------:R-:W-:Y:S01]  /*113e0*/  HMMA.16816.F32.BF16 R56, R8, R14, R20 ;  /* 0x0000000e0838723c */ /* 0x000fe20000041814 */
[----:B------:R-:W-:-:S02]  /*113f0*/  MOV R33, R3 ;  /* 0x0000000300217202 */ /* 0x000fc40000000f00 */
[----:B------:R-:W-:Y:S02]  /*11400*/  MOV R34, R2 ;  /* 0x0000000200227202 */ /* 0x000fe40000000f00 */
[----:B------:R-:W-:-:S03]  /*11410*/  MOV R35, R0 ;  /* 0x0000000000237202 */ /* 0x000fc60000000f00 */
[----:B------:R-:W-:Y:S01]  /*11420*/  HMMA.16816.F32.BF16 R64, R4, R14, R28 ;  /* 0x0000000e0440723c */ /* 0x000fe2000004181c */
[----:B------:R-:W1:Y:S07]  /*11430*/  LDSM.16.M88.4 R12, [R229+0x2800] ;  /* 0x00280000e50c783b */ /* 0x000e6e0000000200 */
[----:B------:R-:W-:-:S08]  /*11440*/  FMUL.FTZ R133, R133, c[0x0][0x2ec] ;  /* 0x0000bb0085857a20 */ /* 0x000fd00000410000 */
[----:B------:R-:W-:Y:S02]  /*11450*/  FMUL.FTZ R57, R57, c[0x0][0x2ec] ;  /* 0x0000bb0039397a20 */ /* 0x000fe40000410000 */
[----:B------:R-:W-:Y:S02]  /*11460*/  FMUL.FTZ R56, R56, c[0x0][0x2ec] ;  /* 0x0000bb0038387a20 */ /* 0x000fe40000410000 */
[----:B------:R-:W-:Y:S02]  /*11470*/  FMUL.FTZ R58, R58, c[0x0][0x2ec] ;  /* 0x0000bb003a3a7a20 */ /* 0x000fe40000410000 */
[----:B------:R-:W-:Y:S02]  /*11480*/  FMUL.FTZ R59, R59, c[0x0][0x2ec] ;  /* 0x0000bb003b3b7a20 */ /* 0x000fe40000410000 */
[----:B------:R-:W-:Y:S02]  /*11490*/  FMUL.FTZ R65, R65, c[0x0][0x2ec] ;  /* 0x0000bb0041417a20 */ /* 0x000fe40000410000 */
[----:B------:R-:W-:-:S06]  /*114a0*/  FMUL.FTZ R67, R67, c[0x0][0x2ec] ;  /* 0x0000bb0043437a20 */ /* 0x000fcc0000410000 */
[----:B------:R-:W2:Y:S01]  /*114b0*/  MUFU.TANH R67, R67 ;  /* 0x0000004300437308 */ /* 0x000ea20000002400 */
[-C--:B-1----:R-:W-:Y:S08]  /*114c0*/  HMMA.16816.F32.BF16 R52, R8, R12.reuse, R48 ;  /* 0x0000000c0834723c */ /* 0x082ff00000041830 */
[C---:B------:R-:W-:Y:S08]  /*114d0*/  HMMA.16816.F32.BF16 R48, R4.reuse, R12, R24 ;  /* 0x0000000c0430723c */ /* 0x040ff00000041818 */
[-C--:B------:R-:W-:Y:S08]  /*114e0*/  HMMA.16816.F32.BF16 R44, R4, R14.reuse, R44 ;  /* 0x0000000e042c723c */ /* 0x080ff0000004182c */
[----:B------:R-:W-:Y:S01]  /*114f0*/  HMMA.16816.F32.BF16 R40, R8, R14, R60 ;  /* 0x0000000e0828723c */ /* 0x000fe2000004183c */
[----:B------:R-:W1:Y:S01]  /*11500*/  LDSM.16.M88.4 R12, [R229+0x3000] ;  /* 0x00300000e50c783b */ /* 0x000e620000000200 */
[----:B------:R-:W-:Y:S01]  /*11510*/  FMUL.FTZ R52, R52, c[0x0][0x2ec] ;  /* 0x0000bb0034347a20 */ /* 0x000fe20000410000 */
[----:B------:R3:W4:Y:S01]  /*11520*/  MUFU.TANH R62, R58 ;  /* 0x0000003a003e7308 */ /* 0x0007220000002400 */
[----:B------:R-:W-:-:S02]  /*11530*/  FMUL.FTZ R54, R54, c[0x0][0x2ec] ;  /* 0x0000bb0036367a20 */ /* 0x000fc40000410000 */
[----:B------:R-:W-:Y:S02]  /*11540*/  FMUL.FTZ R55, R55, c[0x0][0x2ec] ;  /* 0x0000bb0037377a20 */ /* 0x000fe40000410000 */
[----:B------:R-:W-:Y:S02]  /*11550*/  FMUL.FTZ R48, R48, c[0x0][0x2ec] ;  /* 0x0000bb0030307a20 */ /* 0x000fe40000410000 */
[----:B------:R-:W-:Y:S01]  /*11560*/  FMUL.FTZ R49, R49, c[0x0][0x2ec] ;  /* 0x0000bb0031317a20 */ /* 0x000fe20000410000 */
[----:B------:R-:W1:Y:S01]  /*11570*/  MUFU.TANH R63, R56 ;  /* 0x00000038003f7308 */ /* 0x000e620000002400 */
[----:B------:R-:W-:Y:S02]  /*11580*/  FMUL.FTZ R50, R50, c[0x0][0x2ec] ;  /* 0x0000bb0032327a20 */ /* 0x000fe40000410000 */
[----:B------:R-:W-:Y:S02]  /*11590*/  FMUL.FTZ R51, R51, c[0x0][0x2ec] ;  /* 0x0000bb0033337a20 */ /* 0x000fe40000410000 */
[----:B------:R-:W-:-:S02]  /*115a0*/  FMUL.FTZ R45, R45, c[0x0][0x2ec] ;  /* 0x0000bb002d2d7a20 */ /* 0x000fc40000410000 */
[----:B------:R-:W-:Y:S01]  /*115b0*/  FMUL.FTZ R44, R44, c[0x0][0x2ec] ;  /* 0x0000bb002c2c7a20 */ /* 0x000fe20000410000 */
[----:B------:R-:W1:Y:S01]  /*115c0*/  MUFU.TANH R56, R49 ;  /* 0x0000003100387308 */ /* 0x000e620000002400 */
[----:B------:R-:W-:Y:S02]  /*115d0*/  FMUL.FTZ R53, R53, c[0x0][0x2ec] ;  /* 0x0000bb0035357a20 */ /* 0x000fe40000410000 */
[----:B------:R-:W-:Y:S02]  /*115e0*/  FMUL.FTZ R61, R132, c[0x0][0x2ec] ;  /* 0x0000bb00843d7a20 */ /* 0x000fe40000410000 */
[----:B------:R-:W-:Y:S02]  /*115f0*/  FMUL.FTZ R41, R41, c[0x0][0x2ec] ;  /* 0x0000bb0029297a20 */ /* 0x000fe40000410000 */
[----:B------:R-:W-:Y:S01]  /*11600*/  FMUL.FTZ R42, R42, c[0x0][0x2ec] ;  /* 0x0000bb002a2a7a20 */ /* 0x000fe20000410000 */
[----:B------:R-:W2:Y:S01]  /*11610*/  MUFU.TANH R49, R44 ;  /* 0x0000002c00317308 */ /* 0x000ea20000002400 */
[----:B------:R-:W-:-:S02]  /*11620*/  FMUL.FTZ R43, R43, c[0x0][0x2ec] ;  /* 0x0000bb002b2b7a20 */ /* 0x000fc40000410000 */
[----:B------:R-:W-:Y:S02]  /*11630*/  FMUL.FTZ R60, R134, c[0x0][0x2ec] ;  /* 0x0000bb00863c7a20 */ /* 0x000fe40000410000 */
[----:B------:R-:W-:Y:S02]  /*11640*/  FMUL.FTZ R40, R40, c[0x0][0x2ec] ;  /* 0x0000bb0028287a20 */ /* 0x000fe40000410000 */
[----:B------:R-:W-:Y:S01]  /*11650*/  FMUL.FTZ R134, R135, c[0x0][0x2ec] ;  /* 0x0000bb0087867a20 */ /* 0x000fe20000410000 */
[----:B------:R-:W2:Y:S01]  /*11660*/  MUFU.TANH R61, R61 ;  /* 0x0000003d003d7308 */ /* 0x000ea20000002400 */
[----:B------:R-:W-:Y:S02]  /*11670*/  FMUL.FTZ R132, R143, c[0x0][0x2ec] ;  /* 0x0000bb008f847a20 */ /* 0x000fe40000410000 */
[----:B---3--:R-:W-:Y:S02]  /*11680*/  FMUL.FTZ R58, R64, c[0x0][0x2ec] ;  /* 0x0000bb00403a7a20 */ /* 0x008fe40000410000 */
[----:B------:R-:W-:Y:S01]  /*11690*/  FMUL.FTZ R46, R46, c[0x0][0x2ec] ;  /* 0x0000bb002e2e7a20 */ /* 0x000fe20000410000 */
[-C--:B-1----:R-:W-:Y:S02]  /*116a0*/  HMMA.16816.F32.BF16 R36, R8, R12.reuse, R36 ;  /* 0x0000000c0824723c */ /* 0x082fe40000041824 */
[----:B------:R-:W1:Y:S06]  /*116b0*/  MUFU.TANH R64, R54 ;  /* 0x0000003600407308 */ /* 0x000e6c0000002400 */
[C---:B------:R-:W-:Y:S02]  /*116c0*/  HMMA.16816.F32.BF16 R32, R4.reuse, R12, R32 ;  /* 0x0000000c0420723c */ /* 0x040fe40000041820 */
[----:B------:R-:W3:Y:S06]  /*116d0*/  MUFU.TANH R135, R65 ;  /* 0x0000004100877308 */ /* 0x000eec0000002400 */
[-C--:B------:R-:W-:Y:S02]  /*116e0*/  HMMA.16816.F32.BF16 R28, R4, R14.reuse, R220 ;  /* 0x0000000e041c723c */ /* 0x080fe400000418dc */
[----:B------:R-:W1:Y:S06]  /*116f0*/  MUFU.TANH R54, R51 ;  /* 0x0000003300367308 */ /* 0x000e6c0000002400 */
[----:B------:R-:W-:Y:S01]  /*11700*/  HMMA.16816.F32.BF16 R24, R8, R14, R212 ;  /* 0x0000000e0818723c */ /* 0x000fe200000418d4 */
[----:B------:R-:W1:Y:S01]  /*11710*/  LDSM.16.M88.4 R12, [R229+0x3800] ;  /* 0x00380000e50c783b */ /* 0x000e620000000200 */
[----:B------:R-:W-:Y:S01]  /*11720*/  FMUL.FTZ R36, R36, c[0x0][0x2ec] ;  /* 0x0000bb0024247a20 */ /* 0x000fe20000410000 */
[----:B------:R-:W1:Y:S01]  /*11730*/  MUFU.TANH R65, R53 ;  /* 0x0000003500417308 */ /* 0x000e620000002400 */
[----:B------:R-:W-:Y:S01]  /*11740*/  FMUL.FTZ R39, R39, c[0x0][0x2ec] ;  /* 0x0000bb0027277a20 */ /* 0x000fe20000410000 */
[----:B------:R-:W-:-:S04]  /*11750*/  DEPBAR.LE SB0, 0x0 ;  /* 0x000080000000791a */ /* 0x000fc80000000000 */
[----:B------:R-:W-:Y:S02]  /*11760*/  FMUL.FTZ R34, R34, c[0x0][0x2ec] ;  /* 0x0000bb0022227a20 */ /* 0x000fe40000410000 */
[----:B------:R-:W-:Y:S01]  /*11770*/  FMUL.FTZ R37, R37, c[0x0][0x2ec] ;  /* 0x0000bb0025257a20 */ /* 0x000fe20000410000 */
[----:B------:R-:W1:Y:S01]  /*11780*/  MUFU.TANH R51, R42 ;  /* 0x0000002a00337308 */ /* 0x000e620000002400 */
        /* <DEDUP_REMOVED lines=9> */
[----:B------:R-:W2:Y:S01]  /*11820*/  MUFU.TANH R53, R40 ;  /* 0x0000002800357308 */ /* 0x000ea20000002400 */
[----:B------:R-:W-:Y:S02]  /*11830*/  FMUL.FTZ R25, R25, c[0x0][0x2ec] ;  /* 0x0000bb0019197a20 */ /* 0x000fe40000410000 */
[----:B------:R-:W-:Y:S02]  /*11840*/  FMUL.FTZ R27, R27, c[0x0][0x2ec] ;  /* 0x0000bb001b1b7a20 */ /* 0x000fe40000410000 */
[----:B------:R-:W-:-:S02]  /*11850*/  FMUL.FTZ R30, R30, c[0x0][0x2ec] ;  /* 0x0000bb001e1e7a20 */ /* 0x000fc40000410000 */
[----:B------:R-:W-:Y:S01]  /*11860*/  FMUL.FTZ R31, R31, c[0x0][0x2ec] ;  /* 0x0000bb001f1f7a20 */ /* 0x000fe20000410000 */
[----:B------:R-:W2:Y:S01]  /*11870*/  MUFU.TANH R42, R38 ;  /* 0x00000026002a7308 */ /* 0x000ea20000002400 */
[-C--:B-1----:R-:W-:Y:S07]  /*11880*/  HMMA.16816.F32.BF16 R20, R8, R12.reuse, R16 ;  /* 0x0000000c0814723c */ /* 0x082fee0000041810 */
[----:B------:R-:W1:Y:S01]  /*11890*/  MUFU.TANH R36, R26 ;  /* 0x0000001a00247308 */ /* 0x000e620000002400 */
[----:B------:R-:W-:Y:S07]  /*118a0*/  HMMA.16816.F32.BF16 R16, R4, R12, R216 ;  /* 0x0000000c0410723c */ /* 0x000fee00000418d8 */
[----:B------:R-:W1:Y:S01]  /*118b0*/  MUFU.TANH R40, R32 ;  /* 0x0000002000287308 */ /* 0x000e620000002400 */
[----:B------:R-:W-:Y:S01]  /*118c0*/  FMUL.FTZ R13, R142, c[0x0][0x2ec] ;  /* 0x0000bb008e0d7a20 */ /* 0x000fe20000410000 */
[-C--:B------:R-:W-:Y:S06]  /*118d0*/  HMMA.16816.F32.BF16 R8, R8, R14.reuse, R136 ;  /* 0x0000000e0808723c */ /* 0x080fec0000041888 */
[----:B------:R-:W1:Y:S02]  /*118e0*/  MUFU.TANH R138, R57 ;  /* 0x00000039008a7308 */ /* 0x000e640000002400 */
[----:B------:R-:W-:Y:S01]  /*118f0*/  HMMA.16816.F32.BF16 R4, R4, R14, R208 ;  /* 0x0000000e0404723c */ /* 0x000fe200000418d0 */
[----:B------:R-:W-:-:S05]  /*11900*/  FMUL.FTZ R20, R20, c[0x0][0x2ec] ;  /* 0x0000bb0014147a20 */ /* 0x000fca0000410000 */
[----:B------:R-:W1:Y:S01]  /*11910*/  MUFU.TANH R57, R48 ;  /* 0x0000003000397308 */ /* 0x000e620000002400 */
[----:B------:R-:W-:Y:S02]  /*11920*/  FMUL.FTZ R21, R21, c[0x0][0x2ec] ;  /* 0x0000bb0015157a20 */ /* 0x000fe40000410000 */
[----:B------:R-:W-:Y:S02]  /*11930*/  FMUL.FTZ R22, R22, c[0x0][0x2ec] ;  /* 0x0000bb0016167a20 */ /* 0x000fe40000410000 */
[----:B------:R-:W-:Y:S02]  /*11940*/  FMUL.FTZ R14, R140, c[0x0][0x2ec] ;  /* 0x0000bb008c0e7a20 */ /* 0x000fe40000410000 */
[----:B------:R-:W-:Y:S01]  /*11950*/  FMUL.FTZ R15, R66, c[0x0][0x2ec] ;  /* 0x0000bb00420f7a20 */ /* 0x000fe20000410000 */
[----:B------:R1:W1:Y:S01]  /*11960*/  MUFU.TANH R136, R133 ;  /* 0x0000008500887308 */ /* 0x0002620000002400 */
[----:B------:R-:W-:Y:S02]  /*11970*/  FMUL.FTZ R16, R16, c[0x0][0x2ec] ;  /* 0x0000bb0010107a20 */ /* 0x000fe40000410000 */
[----:B------:R-:W-:-:S02]  /*11980*/  FMUL.FTZ R23, R23, c[0x0][0x2ec] ;  /* 0x0000bb0017177a20 */ /* 0x000fc40000410000 */
[----:B------:R-:W-:Y:S02]  /*11990*/  FMUL.FTZ R11, R11, c[0x0][0x2ec] ;  /* 0x0000bb000b0b7a20 */ /* 0x000fe40000410000 */
[----:B------:R-:W-:Y:S01]  /*119a0*/  FMUL.FTZ R17, R17, c[0x0][0x2ec] ;  /* 0x0000bb0011117a20 */ /* 0x000fe20000410000 */
[----:B------:R2:W2:Y:S01]  /*119b0*/  MUFU.TANH R48, R45 ;  /* 0x0000002d00307308 */ /* 0x0004a20000002400 */
[----:B------:R-:W-:Y:S02]  /*119c0*/  FMUL.FTZ R18, R18, c[0x0][0x2ec] ;  /* 0x0000bb0012127a20 */ /* 0x000fe40000410000 */
[----:B------:R-:W-:Y:S02]  /*119d0*/  FMUL.FTZ R19, R19, c[0x0][0x2ec] ;  /* 0x0000bb0013137a20 */ /* 0x000fe40000410000 */
[----:B------:R-:W-:Y:S02]  /*119e0*/  FMUL.FTZ R8, R8, c[0x0][0x2ec] ;  /* 0x0000bb0008087a20 */ /* 0x000fe40000410000 */
[----:B------:R-:W-:Y:S01]  /*119f0*/  FMUL.FTZ R9, R9, c[0x0][0x2ec] ;  /* 0x0000bb0009097a20 */ /* 0x000fe20000410000 */
[----:B------:R3:W3:Y:S01]  /*11a00*/  MUFU.TANH R137, R59 ;  /* 0x0000003b00897308 */ /* 0x0006e20000002400 */
[----:B-1----:R-:W-:-:S02]  /*11a10*/  FMUL.FTZ R133, R141, c[0x0][0x2ec] ;  /* 0x0000bb008d857a20 */ /* 0x002fc40000410000 */
[----:B------:R-:W-:Y:S02]  /*11a20*/  FMUL.FTZ R10, R10, c[0x0][0x2ec] ;  /* 0x0000bb000a0a7a20 */ /* 0x000fe40000410000 */
[----:B------:R-:W-:Y:S02]  /*11a30*/  FMUL.FTZ R4, R4, c[0x0][0x2ec] ;  /* 0x0000bb0004047a20 */ /* 0x000fe40000410000 */
[----:B------:R-:W-:Y:S01]  /*11a40*/  FMUL.FTZ R5, R5, c[0x0][0x2ec] ;  /* 0x0000bb0005057a20 */ /* 0x000fe20000410000 */
[----:B------:R1:W1:Y:S01]  /*11a50*/  MUFU.TANH R66, R52 ;  /* 0x0000003400427308 */ /* 0x0002620000002400 */
[----:B--2---:R-:W-:Y:S02]  /*11a60*/  FMUL.FTZ R45, R47, c[0x0][0x2ec] ;  /* 0x0000bb002f2d7a20 */ /* 0x004fe40000410000 */
[----:B------:R-:W-:Y:S02]  /*11a70*/  FMUL.FTZ R6, R6, c[0x0][0x2ec] ;  /* 0x0000bb0006067a20 */ /* 0x000fe40000410000 */
[----:B------:R-:W-:-:S03]  /*11a80*/  FMUL.FTZ R7, R7, c[0x0][0x2ec] ;  /* 0x0000bb0007077a20 */ /* 0x000fc60000410000 */
        /* <DEDUP_REMOVED lines=44> */
[----:B---34-:R-:W3:Y:S04]  /*11d50*/  LDL.64 R2, [R1+0x90] ;  /* 0x0000900001027983 */ /* 0x018ee80000100a00 */
[----:B------:R-:W4:Y:S01]  /*11d60*/  LDL.64 R222, [R1+0x88] ;  /* 0x0000880001de7983 */ /* 0x000f220000100a00 */
        /* <DEDUP_REMOVED lines=10> */
[----:B---3--:R-:W-:Y:S01]  /*11e10*/  LEA R0, P0, R0, R2, 0x6 ;  /* 0x0000000200007211 */ /* 0x008fe200078030ff */
[----:B------:R-:W-:-:S03]  /*11e20*/  IMAD.U32 R3, RZ, RZ, UR24 ;  /* 0x00000018ff037e24 */ /* 0x000fc6000f8e00ff */
[----:B------:R-:W-:-:S05]  /*11e30*/  IMAD.U32 R2, RZ, RZ, UR5 ;  /* 0x00000005ff027e24 */ /* 0x000fca000f8e00ff */
[----:B----4-:R-:W-:Y:S02]  /*11e40*/  LEA.HI.X R2, R3, R223, R2, 0x6, P0 ;  /* 0x000000df03027211 */ /* 0x010fe400000f3402 */
        /* <DEDUP_REMOVED lines=62> */
.L_x_648:
[----:B------:R-:W-:Y:S05]  /*12230*/  BSYNC B0 ;  /* 0x0000000000007941 */ /* 0x000fea0003800000 */
.L_x_647:
[----:B------:R-:W0:Y:S02]  /*12240*/  LDGDEPBAR ;  /* 0x00000000000079af */ /* 0x000e240000000000 */
.L_x_646:
[----:B--234-:R-:W2:Y:S01]  /*12250*/  S2R R2, SR_TID.X ;  /* 0x0000000000027919 */ /* 0x01cea20000002100 */
[----:B------:R-:W-:-:S03]  /*12260*/  IMAD.U32 R0, RZ, RZ, UR23 ;  /* 0x00000017ff007e24 */ /* 0x000fc6000f8e00ff */
[----:B------:R-:W-:Y:S04]  /*12270*/  STL [R1+0xc0], R236 ;  /* 0x0000c0ec01007387 */ /* 0x000fe80000100800 */
[----:B------:R3:W-:Y:S04]  /*12280*/  STL [R1+0xbc], R235 ;  /* 0x0000bceb01007387 */ /* 0x0007e80000100800 */
[----:B------:R-:W-:Y:S04]  /*12290*/  STL [R1+0xb8], R234 ;  /* 0x0000b8ea01007387 */ /* 0x000fe80000100800 */
[----:B------:R-:W-:Y:S04]  /*122a0*/  STL [R1+0xb4], R233 ;  /* 0x0000b4e901007387 */ /* 0x000fe80000100800 */
[----:B------:R-:W-:Y:S01]  /*122b0*/  STL [R1+0xb0], R232 ;  /* 0x0000b0e801007387 */ /* 0x000fe20000100800 */
[----:B--2---:R-:W-:-:S03]  /*122c0*/  IMAD.SHL.U32 R2, R2, 0x2, RZ ;  /* 0x0000000202027824 */ /* 0x004fc600078e00ff */
[----:B------:R-:W-:Y:S02]  /*122d0*/  STL [R1+0xac], R231 ;  /* 0x0000ace701007387 */ /* 0x000fe40000100800 */
[----:B------:R-:W-:Y:S02]  /*122e0*/  LOP3.LUT R2, R2, 0x6, RZ, 0xc0, !PT ;  /* 0x0000000602027812 */ /* 0x000fe400078ec0ff */
[----:B------:R-:W-:Y:S02]  /*122f0*/  STL [R1+0xa8], R230 ;  /* 0x0000a8e601007387 */ /* 0x000fe40000100800 */
[----:B------:R-:W-:Y:S02]  /*12300*/  LEA R0, R0, R2, 0x6 ;  /* 0x0000000200007211 */ /* 0x000fe400078e30ff */
[----:B------:R2:W-:Y:S02]  /*12310*/  STL [R1+0xa4], R229 ;  /* 0x0000a4e501007387 */ /* 0x0005e40000100800 */
[----:B------:R-:W-:-:S02]  /*12320*/  ISETP.GE.AND P3, PT, R0, R251, PT ;  /* 0x000000fb0000720c */ /* 0x000fc40003f66270 */
[----:B------:R-:W-:Y:S01]  /*12330*/  STL [R1+0xa0], R224 ;  /* 0x0000a0e001007387 */ /* 0x000fe20000100800 */
[C---:B------:R-:W-:Y:S02]  /*12340*/  IADD3 R2, R0.reuse, 0x1, RZ ;  /* 0x0000000100027810 */ /* 0x040fe40007ffe0ff */
[----:B------:R-:W-:Y:S01]  /*12350*/  ISETP.LT.OR P3, PT, R0, R247, P3 ;  /* 0x000000f70000720c */ /* 0x000fe20001f61670 */
[----:B------:R-:W2:Y:S01]  /*12360*/  LDL.LU R219, [R1+0x44] ;  /* 0x0000440001db7983 */ /* 0x000ea20000300800 */
[C---:B------:R-:W-:Y:S02]  /*12370*/  ISETP.GE.AND P6, PT, R2.reuse, R251, PT ;  /* 0x000000fb0200720c */ /* 0x040fe40003fc6270 */
[----:B------:R-:W-:Y:S01]  /*12380*/  FSEL R4, R61, -INF , !P3 ;  /* 0xff8000003d047808 */ /* 0x000fe20005800000 */
[----:B------:R-:W2:Y:S01]  /*12390*/  LDL.LU R221, [R1+0x40] ;  /* 0x0000400001dd7983 */ /* 0x000ea20000300800 */
[C---:B------:R-:W-:Y:S02]  /*123a0*/  ISETP.GE.AND P2, PT, R2.reuse, R250, PT ;  /* 0x000000fa0200720c */ /* 0x040fe40003f46270 */
[C---:B------:R-:W-:Y:S01]  /*123b0*/  ISETP.GE.AND P1, PT, R2.reuse, R249, PT ;  /* 0x000000f90200720c */ /* 0x040fe20003f26270 */
[----:B------:R-:W2:Y:S01]  /*123c0*/  LDL.LU R222, [R1+0x60] ;  /* 0x0000600001de7983 */ /* 0x000ea20000300800 */
[----:B------:R-:W-:-:S02]  /*123d0*/  ISETP.GE.AND P0, PT, R2, R248, PT ;  /* 0x000000f80200720c */ /* 0x000fc40003f06270 */
[C---:B------:R-:W-:Y:S02]  /*123e0*/  ISETP.GE.AND P4, PT, R0.reuse, R250, PT ;  /* 0x000000fa0000720c */ /* 0x040fe40003f86270 */
[C---:B------:R-:W-:Y:S02]  /*123f0*/  ISETP.GE.AND P5, PT, R0.reuse, R249, PT ;  /* 0x000000f90000720c */ /* 0x040fe40003fa6270 */
[----:B------:R-:W-:Y:S02]  /*12400*/  ISETP.GE.AND P3, PT, R0, R248, PT ;  /* 0x000000f80000720c */ /* 0x000fe40003f66270 */
[C---:B------:R-:W-:Y:S02]  /*12410*/  ISETP.LT.OR P6, PT, R2.reuse, R247, P6 ;  /* 0x000000f70200720c */ /* 0x040fe400037c1670 */
[C---:B------:R-:W-:Y:S02]  /*12420*/  ISETP.LT.OR P2, PT, R2.reuse, R246, P2 ;  /* 0x000000f60200720c */ /* 0x040fe40001741670 */
[----:B------:R-:W-:-:S02]  /*12430*/  ISETP.LT.OR P1, PT, R2, R245, P1 ;  /* 0x000000f50200720c */ /* 0x000fc40000f21670 */
[----:B------:R-:W-:Y:S02]  /*12440*/  ISETP.LT.OR P0, PT, R2, R244, P0 ;  /* 0x000000f40200720c */ /* 0x000fe40000701670 */
[C---:B------:R-:W-:Y:S02]  /*12450*/  ISETP.LT.OR P4, PT, R0.reuse, R246, P4 ;  /* 0x000000f60000720c */ /* 0x040fe40002781670 */
[C---:B------:R-:W-:Y:S02]  /*12460*/  ISETP.LT.OR P5, PT, R0.reuse, R245, P5 ;  /* 0x000000f50000720c */ /* 0x040fe40002fa1670 */
[C---:B------:R-:W-:Y:S02]  /*12470*/  ISETP.LT.OR P3, PT, R0.reuse, R244, P3 ;  /* 0x000000f40000720c */ /* 0x040fe40001f61670 */
[----:B------:R-:W-:Y:S02]  /*12480*/  IADD3 R2, R0, 0x8, RZ ;  /* 0x0000000800027810 */ /* 0x000fe40007ffe0ff */
[----:B-1----:R-:W-:-:S02]  /*12490*/  FSEL R6, R60, -INF , !P4 ;  /* 0xff8000003c067808 */ /* 0x002fc40006000000 */
        /* <DEDUP_REMOVED lines=104> */
[C---:B------:R-:W-:Y:S02]  /*12b20*/  ISETP.GE.AND P2, PT, R2.reuse, R251, PT ;  /* 0x000000fb0200720c */ /* 0x040fe40003f46270 */
[----:B------:R-:W-:Y:S02]  /*12b30*/  FSEL R220, R39, -INF , !P3 ;  /* 0xff80000027dc7808 */ /* 0x000fe40005800000 */
[----:B------:R-:W-:Y:S02]  /*12b40*/  ISETP.LT.OR P2, PT, R2, R247, P2 ;  /* 0x000000f70200720c */ /* 0x000fe40001741670 */
[----:B------:R-:W-:-:S02]  /*12b50*/  FSEL R5, R40, -INF , !P1 ;  /* 0xff80000028057808 */ /* 0x000fc40004800000 */
[----:B------:R-:W-:Y:S02]  /*12b60*/  FSEL R66, R38, -INF , !P2 ;  /* 0xff80000026427808 */ /* 0x000fe40005000000 */
[----:B------:R-:W-:Y:S02]  /*12b70*/  MOV R38, R220 ;  /* 0x000000dc00267202 */ /* 0x000fe40000000f00 */
[----:B------:R-:W4:Y:S01]  /*12b80*/  LDL.LU R220, [R1+0x3c] ;  /* 0x00003c0001dc7983 */ /* 0x000f220000300800 */
[----:B------:R-:W-:Y:S02]  /*12b90*/  ISETP.GE.AND P1, PT, R2, R250, PT ;  /* 0x000000fa0200720c */ /* 0x000fe40003f26270 */
[----:B------:R-:W-:Y:S02]  /*12ba0*/  IADD3 R3, R0, 0x29, RZ ;  /* 0x0000002900037810 */ /* 0x000fe40007ffe0ff */
[----:B------:R-:W-:Y:S02]  /*12bb0*/  ISETP.LT.OR P1, PT, R2, R246, P1 ;  /* 0x000000f60200720c */ /* 0x000fe40000f21670 */
[----:B------:R-:W-:-:S02]  /*12bc0*/  FSEL R138, R43, -INF , !P4 ;  /* 0xff8000002b8a7808 */ /* 0x000fc40006000000 */
[----:B------:R-:W-:Y:S02]  /*12bd0*/  FSEL R58, R41, -INF , !P5 ;  /* 0xff800000293a7808 */ /* 0x000fe40006800000 */
[C---:B------:R-:W-:Y:S02]  /*12be0*/  ISETP.GE.AND P4, PT, R2.reuse, R249, PT ;  /* 0x000000f90200720c */ /* 0x040fe40003f86270 */
[----:B------:R-:W-:Y:S02]  /*12bf0*/  ISETP.GE.AND P5, PT, R2, R248, PT ;  /* 0x000000f80200720c */ /* 0x000fe40003fa6270 */
[C---:B------:R-:W-:Y:S02]  /*12c00*/  ISETP.GE.AND P2, PT, R3.reuse, R250, PT ;  /* 0x000000fa0300720c */ /* 0x040fe40003f46270 */
[----:B------:R-:W-:Y:S02]  /*12c10*/  FSEL R217, R36, -INF , !P1 ;  /* 0xff80000024d97808 */ /* 0x000fe40004800000 */
[----:B------:R-:W-:-:S02]  /*12c20*/  ISETP.GE.AND P3, PT, R3, R251, PT ;  /* 0x000000fb0300720c */ /* 0x000fc40003f66270 */
[C---:B------:R-:W-:Y:S02]  /*12c30*/  ISETP.GE.AND P1, PT, R3.reuse, R249, PT ;  /* 0x000000f90300720c */ /* 0x040fe40003f26270 */
[C---:B------:R-:W-:Y:S02]  /*12c40*/  ISETP.LT.OR P4, PT, R2.reuse, R245, P4 ;  /* 0x000000f50200720c */ /* 0x040fe40002781670 */
[----:B------:R-:W-:Y:S02]  /*12c50*/  ISETP.LT.OR P5, PT, R2, R244, P5 ;  /* 0x000000f40200720c */ /* 0x000fe40002fa1670 */
[C---:B------:R-:W-:Y:S02]  /*12c60*/  ISETP.LT.OR P2, PT, R3.reuse, R246, P2 ;  /* 0x000000f60300720c */ /* 0x040fe40001741670 */
[----:B------:R-:W-:Y:S02]  /*12c70*/  IADD3 R2, R0, 0x30, RZ ;  /* 0x0000003000027810 */ /* 0x000fe40007ffe0ff */
[----:B------:R-:W-:-:S02]  /*12c80*/  ISETP.LT.OR P3, PT, R3, R247, P3 ;  /* 0x000000f70300720c */ /* 0x000fc40001f61670 */
[----:B------:R-:W-:Y:S02]  /*12c90*/  ISETP.LT.OR P1, PT, R3, R245, P1 ;  /* 0x000000f50300720c */ /* 0x000fe40000f21670 */
[----:B------:R-:W-:Y:S01]  /*12ca0*/  FSEL R218, R34, -INF , !P4 ;  /* 0xff80000022da7808 */ /* 0x000fe20006000000 */
[----:B------:R-:W-:Y:S01]  /*12cb0*/  IMAD.MOV.U32 R36, RZ, RZ, R5 ;  /* 0x000000ffff247224 */ /* 0x000fe200078e0005 */
[----:B------:R-:W-:Y:S01]  /*12cc0*/  FSEL R35, R35, -INF , !P2 ;  /* 0xff80000023237808 */ /* 0x000fe20005000000 */
[----:B------:R-:W-:Y:S01]  /*12cd0*/  IMAD.MOV.U32 R34, RZ, RZ, R42 ;  /* 0x000000ffff227224 */ /* 0x000fe200078e002a */
[----:B------:R-:W-:Y:S02]  /*12ce0*/  ISETP.GE.AND P4, PT, R3, R248, PT ;  /* 0x000000f80300720c */ /* 0x000fe40003f86270 */
[----:B------:R-:W-:Y:S02]  /*12cf0*/  ISETP.GE.AND P2, PT, R2, R250, PT ;  /* 0x000000fa0200720c */ /* 0x000fe40003f46270 */
[----:B------:R-:W-:-:S02]  /*12d00*/  FSEL R133, R37, -INF , !P3 ;  /* 0xff80000025857808 */ /* 0x000fc40005800000 */
[----:B------:R-:W-:Y:S02]  /*12d10*/  FSEL R53, R33, -INF , !P1 ;  /* 0xff80000021357808 */ /* 0x000fe40004800000 */
[C---:B------:R-:W-:Y:S02]  /*12d20*/  ISETP.GE.AND P3, PT, R2.reuse, R251, PT ;  /* 0x000000fb0200720c */ /* 0x040fe40003f66270 */
[C---:B------:R-:W-:Y:S02]  /*12d30*/  ISETP.GE.AND P1, PT, R2.reuse, R249, PT ;  /* 0x000000f90200720c */ /* 0x040fe40003f26270 */
[----:B------:R-:W-:Y:S02]  /*12d40*/  ISETP.LT.OR P4, PT, R3, R244, P4 ;  /* 0x000000f40300720c */ /* 0x000fe40002781670 */
[----:B------:R-:W-:Y:S02]  /*12d50*/  ISETP.LT.OR P2, PT, R2, R246, P2 ;  /* 0x000000f60200720c */ /* 0x000fe40001741670 */
[----:B------:R-:W-:-:S02]  /*12d60*/  IADD3 R3, R0, 0x31, RZ ;  /* 0x0000003100037810 */ /* 0x000fc40007ffe0ff */
[C---:B------:R-:W-:Y:S02]  /*12d70*/  ISETP.LT.OR P3, PT, R2.reuse, R247, P3 ;  /* 0x000000f70200720c */ /* 0x040fe40001f61670 */
[----:B------:R-:W-:Y:S02]  /*12d80*/  ISETP.LT.OR P1, PT, R2, R245, P1 ;  /* 0x000000f50200720c */ /* 0x000fe40000f21670 */
[----:B---3--:R-:W-:Y:S02]  /*12d90*/  FSEL R235, R30, -INF , !P2 ;  /* 0xff8000001eeb7808 */ /* 0x008fe40005000000 */
[----:B------:R-:W-:Y:S02]  /*12da0*/  ISETP.GE.AND P2, PT, R3, R251, PT ;  /* 0x000000fb0300720c */ /* 0x000fe40003f46270 */
[----:B------:R-:W-:Y:S02]  /*12db0*/  FSEL R65, R32, -INF , !P3 ;  /* 0xff80000020417808 */ /* 0x000fe40005800000 */
[----:B--2---:R-:W-:-:S02]  /*12dc0*/  FSEL R229, R28, -INF , !P1 ;  /* 0xff8000001ce57808 */ /* 0x004fc40004800000 */
[C---:B------:R-:W-:Y:S02]  /*12dd0*/  ISETP.GE.AND P3, PT, R2.reuse, R248, PT ;  /* 0x000000f80200720c */ /* 0x040fe40003f66270 */
[C---:B------:R-:W-:Y:S02]  /*12de0*/  ISETP.GE.AND P1, PT, R3.reuse, R250, PT ;  /* 0x000000fa0300720c */ /* 0x040fe40003f26270 */
[C---:B------:R-:W-:Y:S02]  /*12df0*/  ISETP.LT.OR P2, PT, R3.reuse, R247, P2 ;  /* 0x000000f70300720c */ /* 0x040fe40001741670 */
[----:B------:R-:W-:Y:S02]  /*12e00*/  ISETP.LT.OR P3, PT, R2, R244, P3 ;  /* 0x000000f40200720c */ /* 0x000fe40001f61670 */
[----:B------:R-:W-:Y:S02]  /*12e10*/  ISETP.LT.OR P1, PT, R3, R246, P1 ;  /* 0x000000f60300720c */ /* 0x000fe40000f21670 */
[----:B------:R-:W-:-:S02]  /*12e20*/  FSEL R61, R31, -INF , !P2 ;  /* 0xff8000001f3d7808 */ /* 0x000fc40005000000 */
[----:B------:R-:W-:Y:S02]  /*12e30*/  IADD3 R2, R0, 0x38, RZ ;  /* 0x0000003800027810 */ /* 0x000fe40007ffe0ff */
[----:B------:R-:W-:Y:S02]  /*12e40*/  ISETP.GE.AND P2, PT, R3, R249, PT ;  /* 0x000000f90300720c */ /* 0x000fe40003f46270 */
[----:B------:R-:W-:Y:S02]  /*12e50*/  FSEL R232, R29, -INF , !P1 ;  /* 0xff8000001de87808 */ /* 0x000fe40004800000 */
[C---:B------:R-:W-:Y:S02]  /*12e60*/  ISETP.GE.AND P1, PT, R2.reuse, R251, PT ;  /* 0x000000fb0200720c */ /* 0x040fe40003f26270 */
[----:B------:R-:W-:Y:S02]  /*12e70*/  ISETP.LT.OR P2, PT, R3, R245, P2 ;  /* 0x000000f50300720c */ /* 0x000fe40001741670 */
[----:B------:R-:W-:-:S02]  /*12e80*/  ISETP.LT.OR P1, PT, R2, R247, P1 ;  /* 0x000000f70200720c */ /* 0x000fc40000f21670 */
[----:B------:R-:W-:Y:S02]  /*12e90*/  FSEL R27, R27, -INF , !P2 ;  /* 0xff8000001b1b7808 */ /* 0x000fe40005000000 */
[----:B------:R-:W-:Y:S02]  /*12ea0*/  ISETP.GE.AND P2, PT, R2, R250, PT ;  /* 0x000000fa0200720c */ /* 0x000fe40003f46270 */
[----:B------:R-:W-:Y:S02]  /*12eb0*/  FSEL R55, R16, -INF , !P1 ;  /* 0xff80000010377808 */ /* 0x000fe40004800000 */
[C---:B------:R-:W-:Y:S02]  /*12ec0*/  ISETP.GE.AND P1, PT, R2.reuse, R249, PT ;  /* 0x000000f90200720c */ /* 0x040fe40003f26270 */
[C---:B------:R-:W-:Y:S02]  /*12ed0*/  ISETP.LT.OR P2, PT, R2.reuse, R246, P2 ;  /* 0x000000f60200720c */ /* 0x040fe40001741670 */
[----:B------:R-:W-:-:S02]  /*12ee0*/  ISETP.LT.OR P1, PT, R2, R245, P1 ;  /* 0x000000f50200720c */ /* 0x000fc40000f21670 */
[----:B------:R-:W-:Y:S02]  /*12ef0*/  IADD3 R0, R0, 0x39, RZ ;  /* 0x0000003900007810 */ /* 0x000fe40007ffe0ff */
[----:B------:R-:W-:Y:S02]  /*12f00*/  FSEL R231, R12, -INF , !P2 ;  /* 0xff8000000ce77808 */ /* 0x000fe40005000000 */
[----:B------:R-:W-:Y:S02]  /*12f10*/  ISETP.GE.AND P2, PT, R3, R248, PT ;  /* 0x000000f80300720c */ /* 0x000fe40003f46270 */
[----:B------:R-:W-:Y:S02]  /*12f20*/  FSEL R59, R11, -INF , !P1 ;  /* 0xff8000000b3b7808 */ /* 0x000fe40004800000 */
[----:B------:R-:W-:Y:S02]  /*12f30*/  ISETP.GE.AND P1, PT, R0, R251, PT ;  /* 0x000000fb0000720c */ /* 0x000fe40003f26270 */
[----:B------:R-:W-:-:S02]  /*12f40*/  ISETP.LT.OR P2, PT, R3, R244, P2 ;  /* 0x000000f40300720c */ /* 0x000fc40001741670 */
[----:B------:R-:W-:Y:S02]  /*12f50*/  FMNMX.FTZ R3, R252, R4, !PT ;  /* 0x00000004fc037209 */ /* 0x000fe40007810000 */
[----:B------:R-:W-:Y:S02]  /*12f60*/  ISETP.LT.OR P1, PT, R0, R247, P1 ;  /* 0x000000f70000720c */ /* 0x000fe40000f21670 */
[----:B------:R-:W-:Y:S02]  /*12f70*/  FMNMX.FTZ R3, R10, R3, !PT ;  /* 0x000000030a037209 */ /* 0x000fe40007810000 */
[----:B------:R-:W-:Y:S02]  /*12f80*/  FSEL R40, R24, -INF , !P1 ;  /* 0xff80000018287808 */ /* 0x000fe40004800000 */
[----:B------:R-:W-:Y:S02]  /*12f90*/  ISETP.GE.AND P1, PT, R0, R250, PT ;  /* 0x000000fa0000720c */ /* 0x000fe40003f26270 */
[----:B------:R-:W-:-:S02]  /*12fa0*/  FMNMX.FTZ R3, R8, R3, !PT ;  /* 0x0000000308037209 */ /* 0x000fc40007810000 */
[----:B------:R-:W-:Y:S02]  /*12fb0*/  ISETP.LT.OR P1, PT, R0, R246, P1 ;  /* 0x000000f60000720c */ /* 0x000fe40000f21670 */
[----:B------:R-:W-:Y:S02]  /*12fc0*/  FMNMX.FTZ R3, R7, R3, !PT ;  /* 0x0000000307037209 */ /* 0x000fe40007810000 */
[----:B------:R-:W-:Y:S02]  /*12fd0*/  FSEL R52, R26, -INF , !P1 ;  /* 0xff8000001a347808 */ /* 0x000fe40004800000 */
[C---:B------:R-:W-:Y:S02]  /*12fe0*/  ISETP.GE.AND P1, PT, R0.reuse, R249, PT ;  /* 0x000000f90000720c */ /* 0x040fe40003f26270 */
[----:B------:R-:W-:Y:S02]  /*12ff0*/  FMNMX.FTZ R3, R63, R3, !PT ;  /* 0x000000033f037209 */ /* 0x000fe40007810000 */
[----:B------:R-:W-:-:S02]  /*13000*/  ISETP.LT.OR P1, PT, R0, R245, P1 ;  /* 0x000000f50000720c */ /* 0x000fc40000f21670 */
[----:B------:R-:W-:Y:S02]  /*13010*/  FMNMX.FTZ R3, R60, R3, !PT ;  /* 0x000000033c037209 */ /* 0x000fe40007810000 */
[----:B------:R-:W-:Y:S02]  /*13020*/  FSEL R39, R25, -INF , !P1 ;  /* 0xff80000019277808 */ /* 0x000fe40004800000 */
[----:B------:R-:W-:Y:S02]  /*13030*/  FMNMX.FTZ R3, R54, R3, !PT ;  /* 0x0000000336037209 */ /* 0x000fe40007810000 */
[C---:B------:R-:W-:Y:S02]  /*13040*/  ISETP.GE.AND P1, PT, R2.reuse, R248, PT ;  /* 0x000000f80200720c */ /* 0x040fe40003f26270 */
[----:B------:R-:W-:Y:S02]  /*13050*/  FMNMX.FTZ R3, R49, R3, !PT ;  /* 0x0000000331037209 */ /* 0x000fe40007810000 */
[----:B------:R-:W-:-:S02]  /*13060*/  ISETP.LT.OR P1, PT, R2, R244, P1 ;  /* 0x000000f40200720c */ /* 0x000fc40000f21670 */
        /* <DEDUP_REMOVED lines=23> */
[----:B------:R-:W-:Y:S01]  /*131e0*/  FMNMX.FTZ R3, R67, R11, !PT ;  /* 0x0000000b43037209 */ /* 0x000fe20007810000 */
[----:B------:R-:W1:Y:S01]  /*131f0*/  SHFL.BFLY PT, R137, R2, 0x2, 0x1f ;  /* 0x0c401f0002897f89 */ /* 0x000e6200000e0000 */
        /* <DEDUP_REMOVED lines=12> */
[----:B------:R-:W-:Y:S01]  /*132c0*/  FMNMX.FTZ R2, R52, R3, !PT ;  /* 0x0000000334027209 */ /* 0x000fe20007810000 */
[----:B------:R-:W-:-:S04]  /*132d0*/  IMAD.MOV.U32 R25, RZ, RZ, R27 ;  /* 0x000000ffff197224 */ /* 0x000fc800078e001b */
[----:B------:R-:W1:Y:S01]  /*132e0*/  SHFL.BFLY PT, R12, R2, 0x2, 0x1f ;  /* 0x0c401f00020c7f89 */ /* 0x000e6200000e0000 */
[----:B------:R-:W-:-:S04]  /*132f0*/  FMNMX.FTZ R11, R229, R11, !PT ;  /* 0x0000000be50b7209 */ /* 0x000fc80007810000 */
[----:B------:R-:W-:-:S04]  /*13300*/  FMNMX.FTZ R11, R25, R11, !PT ;  /* 0x0000000b190b7209 */ /* 0x000fc80007810000 */
[----:B------:R-:W-:Y:S02]  /*13310*/  FMNMX.FTZ R11, R59, R11, !PT ;  /* 0x0000000b3b0b7209 */ /* 0x000fe40007810000 */
[----:B------:R-:W-:Y:S02]  /*13320*/  FSEL R233, R208, -INF , !P0 ;  /* 0xff800000d0e97808 */ /* 0x000fe40004000000 */
[C---:B------:R-:W-:Y:S01]  /*13330*/  ISETP.GE.AND P0, PT, R0.reuse, R248, PT ;  /* 0x000000f80000720c */ /* 0x040fe20003f06270 */
[----:B------:R-:W2:Y:S03]  /*13340*/  SHFL.BFLY PT, R16, R137, 0x1, 0x1f ;  /* 0x0c201f0089107f89 */ /* 0x000ea600000e0000 */
[----:B------:R-:W-:Y:S02]  /*13350*/  ISETP.LT.OR P0, PT, R0, R244, P0 ;  /* 0x000000f40000720c */ /* 0x000fe40000701670 */
[----:B------:R-:W-:-:S02]  /*13360*/  FSEL R42, R209, -INF , !P6 ;  /* 0xff800000d12a7808 */ /* 0x000fc40007000000 */
[----:B-1----:R-:W-:Y:S02]  /*13370*/  FMNMX.FTZ R2, R2, R12, !PT ;  /* 0x0000000c02027209 */ /* 0x002fe40007810000 */
[----:B------:R-:W-:-:S03]  /*13380*/  FSEL R30, R142, -INF , !P5 ;  /* 0xff8000008e1e7808 */ /* 0x000fc60006800000 */
[----:B------:R-:W-:Y:S01]  /*13390*/  SHFL.BFLY PT, R136, R2, 0x1, 0x1f ;  /* 0x0c201f0002887f89 */ /* 0x000fe200000e0000 */
[----:B----4-:R-:W-:-:S04]  /*133a0*/  FMNMX.FTZ R3, R220, R18, !PT ;  /* 0x00000012dc037209 */ /* 0x010fc80007810000 */
[----:B------:R-:W-:-:S04]  /*133b0*/  FMNMX.FTZ R3, R21, R3, !PT ;  /* 0x0000000315037209 */ /* 0x000fc80007810000 */
[----:B------:R-:W-:-:S04]  /*133c0*/  FMNMX.FTZ R3, R22, R3, !PT ;  /* 0x0000000316037209 */ /* 0x000fc80007810000 */
[----:B------:R-:W-:-:S04]  /*133d0*/  FMNMX.FTZ R5, R23, R3, !PT ;  /* 0x0000000317057209 */ /* 0x000fc80007810000 */
[----:B------:R-:W-:Y:S02]  /*133e0*/  FMNMX.FTZ R5, R216, R5, !PT ;  /* 0x00000005d8057209 */ /* 0x000fe40007810000 */
[----:B------:R-:W-:Y:S02]  /*133f0*/  FMNMX.FTZ R3, R39, R11, !PT ;  /* 0x0000000b27037209 */ /* 0x000fe40007810000 */
[----:B------:R-:W-:-:S04]  /*13400*/  FMNMX.FTZ R5, R215, R5, !PT ;  /* 0x00000005d7057209 */ /* 0x000fc80007810000 */
[----:B------:R-:W-:Y:S01]  /*13410*/  FMNMX.FTZ R5, R214, R5, !PT ;  /* 0x00000005d6057209 */ /* 0x000fe20007810000 */
[----:B------:R-:W1:Y:S03]  /*13420*/  SHFL.BFLY PT, R11, R3, 0x2, 0x1f ;  /* 0x0c401f00030b7f89 */ /* 0x000e6600000e0000 */
        /* <DEDUP_REMOVED lines=10> */
[----:B-1----:R-:W-:Y:S02]  /*134d0*/  FMNMX.FTZ R3, R3, R11, !PT ;  /* 0x0000000b03037209 */ /* 0x002fe40007810000 */
[----:B------:R-:W-:Y:S02]  /*134e0*/  FSEL R44, R47, -INF , !P1 ;  /* 0xff8000002f2c7808 */ /* 0x000fe40004800000 */
[----:B------:R-:W-:Y:S01]  /*134f0*/  FMNMX.FTZ R11, R230, R5, !PT ;  /* 0x00000005e60b7209 */ /* 0x000fe20007810000 */
[C---:B------:R-:W-:Y:S01]  /*13500*/  FMUL.FTZ R0, R137.reuse, c[0x0][0x23c] ;  /* 0x00008f0089007a20 */ /* 0x040fe20000410000 */
[----:B------:R-:W-:-:S02]  /*13510*/  FSETP.NEU.FTZ.AND P3, PT, R137, -INF , PT ;  /* 0xff8000008900780b */ /* 0x000fc40003f7d000 */
[----:B------:R-:W-:Y:S02]  /*13520*/  FSEL R24, R139, -INF , !P0 ;  /* 0xff8000008b187808 */ /* 0x000fe40004000000 */
[----:B------:R-:W-:Y:S02]  /*13530*/  FMNMX.FTZ R11, R44, R11, !PT ;  /* 0x0000000b2c0b7209 */ /* 0x000fe40007810000 */
[----:B------:R-:W-:Y:S02]  /*13540*/  FSEL R0, R0, RZ, P3 ;  /* 0x000000ff00007208 */ /* 0x000fe40001800000 */
[----:B------:R-:W-:Y:S02]  /*13550*/  FMNMX.FTZ R136, R2, R136, !PT ;  /* 0x0000008802887209 */ /* 0x000fe40007810000 */
[----:B------:R-:W-:Y:S01]  /*13560*/  FMNMX.FTZ R2, R24, R11, !PT ;  /* 0x0000000b18027209 */ /* 0x000fe20007810000 */
[----:B------:R-:W1:Y:S01]  /*13570*/  SHFL.BFLY PT, R135, R3, 0x1, 0x1f ;  /* 0x0c201f0003877f89 */ /* 0x000e6200000e0000 */
[----:B------:R-:W-:-:S03]  /*13580*/  FFMA.FTZ R5, R4, c[0x0][0x23c], -R0 ;  /* 0x00008f0004057a23 */ /* 0x000fc60000010800 */
[----:B------:R-:W2:Y:S01]  /*13590*/  SHFL.BFLY PT, R4, R2, 0x2, 0x1f ;  /* 0x0c401f0002047f89 */ /* 0x000ea200000e0000 */
[C---:B------:R-:W-:Y:S01]  /*135a0*/  FMUL.FTZ R12, R136.reuse, c[0x0][0x23c] ;  /* 0x00008f00880c7a20 */ /* 0x040fe20000410000 */
[----:B------:R-:W-:-:S04]  /*135b0*/  FSETP.NEU.FTZ.AND P1, PT, R136, -INF , PT ;  /* 0xff8000008800780b */ /* 0x000fc80003f3d000 */
[----:B------:R-:W-:Y:S02]  /*135c0*/  FSEL R12, R12, RZ, P1 ;  /* 0x000000ff0c0c7208 */ /* 0x000fe40000800000 */
[----:B-1----:R-:W-:-:S03]  /*135d0*/  FMNMX.FTZ R135, R3, R135, !PT ;  /* 0x0000008703877209 */ /* 0x002fc60007810000 */
[----:B------:R-:W-:Y:S01]  /*135e0*/  FFMA.FTZ R3, R13, c[0x0][0x23c], -R12 ;  /* 0x00008f000d037a23 */ /* 0x000fe2000001080c */
[----:B--2---:R-:W-:-:S03]  /*135f0*/  FMNMX.FTZ R2, R2, R4, !PT ;  /* 0x0000000402027209 */ /* 0x004fc60007810000 */
[----:B------:R1:W-:Y:S01]  /*13600*/  MUFU.EX2 R41, R3 ;  /* 0x0000000300297308 */ /* 0x0003e20000000800 */
[----:B------:R-:W-:Y:S01]  /*13610*/  FSETP.NEU.FTZ.AND P0, PT, R135, -INF , PT ;  /* 0xff8000008700780b */ /* 0x000fe20003f1d000 */
[----:B------:R-:W2:Y:S01]  /*13620*/  SHFL.BFLY PT, R134, R2, 0x1, 0x1f ;  /* 0x0c201f0002867f89 */ /* 0x000ea200000e0000 */
[--C-:B------:R-:W-:Y:S02]  /*13630*/  FFMA.FTZ R4, R15, c[0x0][0x23c], -R12.reuse ;  /* 0x00008f000f047a23 */ /* 0x100fe4000001080c */
[----:B------:R-:W-:Y:S02]  /*13640*/  FFMA.FTZ R6, R6, c[0x0][0x23c], -R12 ;  /* 0x00008f0006067a23 */ /* 0x000fe4000001080c */
[----:B-1----:R-:W-:Y:S01]  /*13650*/  FMUL.FTZ R3, R135, c[0x0][0x23c] ;  /* 0x00008f0087037a20 */ /* 0x002fe20000410000 */
[----:B------:R1:W-:Y:S04]  /*13660*/  MUFU.EX2 R33, R4 ;  /* 0x0000000400217308 */ /* 0x0003e80000000800 */
[----:B------:R-:W-:-:S04]  /*13670*/  FSEL R3, R3, RZ, P0 ;  /* 0x000000ff03037208 */ /* 0x000fc80000000000 */
[----:B------:R3:W-:Y:S01]  /*13680*/  MUFU.EX2 R27, R6 ;  /* 0x00000006001b7308 */ /* 0x0007e20000000800 */
[----:B-1----:R-:W-:-:S07]  /*13690*/  FFMA.FTZ R4, R14, c[0x0][0x23c], -R3 ;  /* 0x00008f000e047a23 */ /* 0x002fce0000010803 */
[----:B------:R1:W-:Y:S01]  /*136a0*/  MUFU.EX2 R26, R4 ;  /* 0x00000004001a7308 */ /* 0x0003e20000000800 */
[----:B---3--:R-:W-:-:S05]  /*136b0*/  FSEL R6, R137, RZ, P3 ;  /* 0x000000ff89067208 */ /* 0x008fca0001800000 */
[----:B------:R-:W-:Y:S02]  /*136c0*/  FADD.FTZ R6, R252, -R6 ;  /* 0x80000006fc067221 */ /* 0x000fe40000010000 */
[----:B-1----:R-:W-:-:S04]  /*136d0*/  FFMA.FTZ R4, R17, c[0x0][0x23c], -R3 ;  /* 0x00008f0011047a23 */ /* 0x002fc80000010803 */
[----:B------:R1:W-:Y:S01]  /*136e0*/  MUFU.EX2 R252, R4 ;  /* 0x0000000400fc7308 */ /* 0x0003e20000000800 */
[----:B--2---:R-:W-:-:S07]  /*136f0*/  FMNMX.FTZ R134, R2, R134, !PT ;  /* 0x0000008602867209 */ /* 0x004fce0007810000 */
[----:B------:R-:W-:Y:S01]  /*13700*/  MUFU.EX2 R5, R5 ;  /* 0x0000000500057308 */ /* 0x000fe20000000800 */
[----:B-1----:R-:W-:Y:S02]  /*13710*/  FMUL.FTZ R4, R6, c[0x0][0x23c] ;  /* 0x00008f0006047a20 */ /* 0x002fe40000410000 */
[----:B------:R-:W-:-:S05]  /*13720*/  FFMA.FTZ R6, R19, c[0x0][0x23c], -R3 ;  /* 0x00008f0013067a23 */ /* 0x000fca0000010803 */
[----:B------:R-:W1:Y:S01]  /*13730*/  MUFU.EX2 R4, R4 ;  /* 0x0000000400047308 */ /* 0x000e620000000800 */
[C---:B------:R-:W-:Y:S01]  /*13740*/  FMUL.FTZ R2, R134.reuse, c[0x0][0x23c] ;  /* 0x00008f0086027a20 */ /* 0x040fe20000410000 */
[----:B------:R-:W-:Y:S01]  /*13750*/  FSETP.NEU.FTZ.AND P2, PT, R134, -INF , PT ;  /* 0xff8000008600780b */ /* 0x000fe20003f5d000 */
[----:B------:R-:W-:-:S03]  /*13760*/  FFMA.FTZ R7, R7, c[0x0][0x23c], -R0 ;  /* 0x00008f0007077a23 */ /* 0x000fc60000010800 */
[----:B------:R-:W-:Y:S02]  /*13770*/  FSEL R2, R2, RZ, P2 ;  /* 0x000000ff02027208 */ /* 0x000fe40001000000 */
[----:B------:R2:W-:Y:S01]  /*13780*/  MUFU.EX2 R43, R6 ;  /* 0x00000006002b7308 */ /* 0x0005e20000000800 */
[----:B------:R-:W-:-:S07]  /*13790*/  FFMA.FTZ R8, R8, c[0x0][0x23c], -R0 ;  /* 0x00008f0008087a23 */ /* 0x000fce0000010800 */
[----:B------:R3:W-:Y:S01]  /*137a0*/  MUFU.EX2 R234, R7 ;  /* 0x0000000700ea7308 */ /* 0x0007e20000000800 */
[----:B--2---:R-:W-:-:S07]  /*137b0*/  FFMA.FTZ R6, R20, c[0x0][0x23c], -R3 ;  /* 0x00008f0014067a23 */ /* 0x004fce0000010803 */
[----:B------:R2:W-:Y:S01]  /*137c0*/  MUFU.EX2 R208, R6 ;  /* 0x0000000600d07308 */ /* 0x0005e20000000800 */
[-C--:B-1----:R-:W-:Y:S02]  /*137d0*/  FMUL.FTZ R29, R129, R4.reuse ;  /* 0x00000004811d7220 */ /* 0x082fe40000410000 */
[----:B---3--:R-:W-:Y:S02]  /*137e0*/  FFMA.FTZ R7, R18, c[0x0][0x23c], -R2 ;  /* 0x00008f0012077a23 */ /* 0x008fe40000010802 */
[----:B------:R-:W1:Y:S01]  /*137f0*/  LDSM.16.MT88.4 R16, [R225+0xc000] ;  /* 0x00c00000e110783b */ /* 0x000e620000004200 */
[-C--:B------:R-:W-:Y:S02]  /*13800*/  FFMA.FTZ R224, R222, R4.reuse, R5 ;  /* 0x00000004dee07223 */ /* 0x080fe40000010005 */
[----:B------:R3:W-:Y:S01]  /*13810*/  MUFU.EX2 R37, R8 ;  /* 0x0000000800257308 */ /* 0x0007e20000000800 */
[-C--:B------:R-:W-:Y:S02]  /*13820*/  FMUL.FTZ R148, R148, R4.reuse ;  /* 0x0000000494947220 */ /* 0x080fe40000410000 */
[-C--:B------:R-:W-:Y:S01]  /*13830*/  FMUL.FTZ R149, R149, R4.reuse ;  /* 0x0000000495957220 */ /* 0x080fe20000410000 */
[----:B--2---:R-:W-:Y:S01]  /*13840*/  FSEL R6, R136, RZ, P1 ;  /* 0x000000ff88067208 */ /* 0x004fe20000800000 */
        /* <DEDUP_REMOVED lines=29> */
[----:B------:R-:W-:Y:S02]  /*13a20*/  IMAD.MOV.U32 R129, RZ, RZ, R41 ;  /* 0x000000ffff817224 */ /* 0x000fe400078e0029 */
[----:B------:R2:W-:Y:S01]  /*13a30*/  MUFU.EX2 R41, R7 ;  /* 0x0000000700297308 */ /* 0x0005e20000000800 */
[----:B------:R-:W-:-:S02]  /*13a40*/  FFMA.FTZ R4, R21, c[0x0][0x23c], -R2 ;  /* 0x00008f0015047a23 */ /* 0x000fc40000010802 */
[----:B---3--:R-:W-:Y:S01]  /*13a50*/  FADD.FTZ R8, R219, -R6 ;  /* 0x80000006db087221 */ /* 0x008fe20000010000 */
[----:B------:R-:W-:-:S04]  /*13a60*/  FSEL R6, R134, RZ, P2 ;  /* 0x000000ff86067208 */ /* 0x000fc80001000000 */
[----:B------:R3:W-:Y:S01]  /*13a70*/  MUFU.EX2 R219, R4 ;  /* 0x0000000400db7308 */ /* 0x0007e20000000800 */
[----:B------:R-:W-:Y:S01]  /*13a80*/  FADD.FTZ R6, R220, -R6 ;  /* 0x80000006dc067221 */ /* 0x000fe20000010000 */
[----:B--2---:R-:W-:Y:S01]  /*13a90*/  FSEL R7, R135, RZ, P0 ;  /* 0x000000ff87077208 */ /* 0x004fe20000000000 */
[----:B------:R-:W-:-:S04]  /*13aa0*/  FFMA.FTZ R10, R10, c[0x0][0x23c], -R0 ;  /* 0x00008f000a0a7a23 */ /* 0x000fc80000010800 */
[----:B------:R-:W-:Y:S02]  /*13ab0*/  FADD.FTZ R7, R221, -R7 ;  /* 0x80000007dd077221 */ /* 0x000fe40000010000 */
[----:B---3--:R-:W-:Y:S02]  /*13ac0*/  FFMA.FTZ R4, R22, c[0x0][0x23c], -R2 ;  /* 0x00008f0016047a23 */ /* 0x008fe40000010802 */
[----:B------:R-:W-:Y:S02]  /*13ad0*/  FFMA.FTZ R9, R9, c[0x0][0x23c], -R12 ;  /* 0x00008f0009097a23 */ /* 0x000fe4000001080c */
[----:B------:R2:W-:Y:S01]  /*13ae0*/  MUFU.EX2 R236, R4 ;  /* 0x0000000400ec7308 */ /* 0x0005e20000000800 */
[----:B------:R-:W-:Y:S02]  /*13af0*/  FMUL.FTZ R8, R8, c[0x0][0x23c] ;  /* 0x00008f0008087a20 */ /* 0x000fe40000410000 */
[----:B------:R-:W-:Y:S02]  /*13b00*/  FMUL.FTZ R7, R7, c[0x0][0x23c] ;  /* 0x00008f0007077a20 */ /* 0x000fe40000410000 */
[----:B------:R-:W-:Y:S01]  /*13b10*/  FMUL.FTZ R6, R6, c[0x0][0x23c] ;  /* 0x00008f0006067a20 */ /* 0x000fe20000410000 */
[----:B------:R-:W-:-:S02]  /*13b20*/  MOV R117, R24 ;  /* 0x0000001800757202 */ /* 0x000fc40000000f00 */
        /* <DEDUP_REMOVED lines=12> */
[----:B----4-:R-:W-:Y:S01]  /*13bf0*/  FMUL.FTZ R144, R144, R13 ;  /* 0x0000000d90907220 */ /* 0x010fe20000410000 */
        /* <DEDUP_REMOVED lines=80> */
[----:B-1----:R-:W-:Y:S07]  /*14100*/  HMMA.16816.F32.BF16 R140, R4, R18, R76 ;  /* 0x00000012048c723c */ /* 0x002fee000004184c */
        /* <DEDUP_REMOVED lines=36> */
[----:B------:R-:W-:Y:S01]  /*14350*/  IMAD.MOV.U32 R68, RZ, RZ, R39 ;  /* 0x000000ffff447224 */ /* 0x000fe200078e0027 */
[-C--:B-1----:R-:W-:Y:S08]  /*14360*/  HMMA.16816.F32.BF16 R32, R4, R16.reuse, R88 ;  /* 0x000000100420723c */ /* 0x082ff00000041858 */
[----:B------:R-:W-:Y:S08]  /*14370*/  HMMA.16816.F32.BF16 R36, R8, R16, R84 ;  /* 0x000000100824723c */ /* 0x000ff00000041854 */
        /* <DEDUP_REMOVED lines=27> */
[----:B------:R-:W-:Y:S01]  /*14530*/  FMUL.FTZ R127, R127, R15 ;  /* 0x0000000f7f7f7220 */ /* 0x000fe20000410000 */
[----:B------:R-:W-:Y:S01]  /*14540*/  MOV R84, R52 ;  /* 0x0000003400547202 */ /* 0x000fe20000000f00 */
[----:B------:R-:W-:Y:S01]  /*14550*/  IMAD.MOV.U32 R87, RZ, RZ, R53 ;  /* 0x000000ffff577224 */ /* 0x000fe200078e0035 */
[C---:B-1----:R-:W-:Y:S08]  /*14560*/  HMMA.16816.F32.BF16 R120, R4.reuse, R16, R120 ;  /* 0x000000100478723c */ /* 0x042ff00000041878 */
[----:B------:R-:W-:Y:S07]  /*14570*/  HMMA.16816.F32.BF16 R124, R4, R18, R124 ;  /* 0x00000012047c723c */ /* 0x000fee000004187c */
[----:B------:R-:W-:-:S04]  /*14580*/  FFMA.FTZ R4, R63, c[0x0][0x23c], -R0 ;  /* 0x00008f003f047a23 */ /* 0x000fc80000010800 */
[----:B------:R1:W-:Y:S02]  /*14590*/  MUFU.EX2 R52, R4 ;  /* 0x0000000400347308 */ /* 0x0003e40000000800 */
[----:B-1----:R-:W-:-:S06]  /*145a0*/  FFMA.FTZ R4, R60, c[0x0][0x23c], -R0 ;  /* 0x00008f003c047a23 */ /* 0x002fcc0000010800 */
[----:B------:R1:W-:Y:S02]  /*145b0*/  MUFU.EX2 R53, R4 ;  /* 0x0000000400357308 */ /* 0x0003e40000000800 */
[----:B-1----:R-:W-:-:S06]  /*145c0*/  FFMA.FTZ R4, R54, c[0x0][0x23c], -R0 ;  /* 0x00008f0036047a23 */ /* 0x002fcc0000010800 */
[----:B------:R1:W-:Y:S02]  /*145d0*/  MUFU.EX2 R54, R4 ;  /* 0x0000000400367308 */ /* 0x0003e40000000800 */
[----:B-1----:R-:W-:-:S06]  /*145e0*/  FFMA.FTZ R4, R49, c[0x0][0x23c], -R0 ;  /* 0x00008f0031047a23 */ /* 0x002fcc0000010800 */
[----:B------:R1:W4:Y:S02]  /*145f0*/  MUFU.EX2 R5, R4 ;  /* 0x0000000400057308 */ /* 0x0003240000000800 */
[----:B-1----:R-:W-:-:S06]  /*14600*/  FFMA.FTZ R4, R132, c[0x0][0x23c], -R12 ;  /* 0x00008f0084047a23 */ /* 0x002fcc000001080c */
[----:B------:R1:W-:Y:S01]  /*14610*/  MUFU.EX2 R49, R4 ;  /* 0x0000000400317308 */ /* 0x0003e20000000800 */
[----:B---3--:R-:W-:Y:S02]  /*14620*/  FFMA.FTZ R26, R81, R13, R26 ;  /* 0x0000000d511a7223 */ /* 0x008fe4000001001a */
[----:B------:R-:W-:Y:S02]  /*14630*/  IMAD.MOV.U32 R81, RZ, RZ, R76 ;  /* 0x000000ffff517224 */ /* 0x000fe400078e004c */
[----:B-1----:R-:W-:Y:S02]  /*14640*/  FFMA.FTZ R4, R64, c[0x0][0x23c], -R12 ;  /* 0x00008f0040047a23 */ /* 0x002fe4000001080c */
[----:B------:R-:W-:Y:S02]  /*14650*/  IMAD.MOV.U32 R76, RZ, RZ, R51 ;  /* 0x000000ffff4c7224 */ /* 0x000fe400078e0033 */
[----:B------:R1:W-:Y:S01]  /*14660*/  MUFU.EX2 R51, R4 ;  /* 0x0000000400337308 */ /* 0x0003e20000000800 */
[----:B--2---:R-:W-:-:S02]  /*14670*/  FFMA.FTZ R27, R80, R14, R27 ;  /* 0x0000000e501b7223 */ /* 0x004fc4000001001b */
[----:B------:R-:W-:Y:S02]  /*14680*/  IMAD.MOV.U32 R80, RZ, RZ, R117 ;  /* 0x000000ffff507224 */ /* 0x000fe400078e0075 */
[----:B------:R-:W-:Y:S02]  /*14690*/  IMAD.MOV.U32 R85, RZ, RZ, R235 ;  /* 0x000000ffff557224 */ /* 0x000fe400078e00eb */
[----:B-1----:R-:W-:-:S04]  /*146a0*/  FFMA.FTZ R4, R62, c[0x0][0x23c], -R12 ;  /* 0x00008f003e047a23 */ /* 0x002fc8000001080c */
[----:B------:R1:W-:Y:S01]  /*146b0*/  MUFU.EX2 R117, R4 ;  /* 0x0000000400757308 */ /* 0x0003e20000000800 */
[----:B------:R-:W-:Y:S01]  /*146c0*/  MOV R86, R43 ;  /* 0x0000002b00567202 */ /* 0x000fe20000000f00 */
[----:B-1----:R-:W-:-:S06]  /*146d0*/  FFMA.FTZ R4, R50, c[0x0][0x23c], -R12 ;  /* 0x00008f0032047a23 */ /* 0x002fcc000001080c */
[----:B------:R1:W-:Y:S01]  /*146e0*/  MUFU.EX2 R235, R4 ;  /* 0x0000000400eb7308 */ /* 0x0003e20000000800 */
[----:B------:R-:W-:Y:S01]  /*146f0*/  MOV R91, R84 ;  /* 0x00000054005b7202 */ /* 0x000fe20000000f00 */
[----:B------:R-:W-:Y:S02]  /*14700*/  IMAD.MOV.U32 R84, RZ, RZ, R80 ;  /* 0x000000ffff547224 */ /* 0x000fe400078e0050 */
        /* <DEDUP_REMOVED lines=8> */
[----:B-1----:R-:W-:-:S04]  /*14790*/  FFMA.FTZ R4, R210, c[0x0][0x23c], -R3 ;  /* 0x00008f00d2047a23 */ /* 0x002fc80000010803 */
[----:B------:R1:W-:Y:S01]  /*147a0*/  MUFU.EX2 R50, R4 ;  /* 0x0000000400327308 */ /* 0x0003e20000000800 */
[----:B------:R-:W-:Y:S02]  /*147b0*/  IMAD.MOV.U32 R78, RZ, RZ, R79 ;  /* 0x000000ffff4e7224 */ /* 0x000fe400078e004f */
[----:B------:R-:W-:Y:S01]  /*147c0*/  IMAD.MOV.U32 R79, RZ, RZ, R72 ;  /* 0x000000ffff4f7224 */ /* 0x000fe200078e0048 */
[----:B------:R-:W-:Y:S01]  /*147d0*/  MOV R72, R73 ;  /* 0x0000004900487202 */ /* 0x000fe20000000f00 */
[----:B------:R-:W-:Y:S01]  /*147e0*/  IMAD.MOV.U32 R69, RZ, RZ, R59 ;  /* 0x000000ffff457224 */ /* 0x000fe200078e003b */
[----:B------:R-:W-:Y:S01]  /*147f0*/  MOV R116, R58 ;  /* 0x0000003a00747202 */ /* 0x000fe20000000f00 */
[----:B------:R-:W-:Y:S02]  /*14800*/  IMAD.MOV.U32 R73, RZ, RZ, R74 ;  /* 0x000000ffff497224 */ /* 0x000fe400078e004a */
[----:B-1----:R-:W-:-:S04]  /*14810*/  FFMA.FTZ R4, R67, c[0x0][0x23c], -R3 ;  /* 0x00008f0043047a23 */ /* 0x002fc80000010803 */
[----:B------:R1:W2:Y:S01]  /*14820*/  MUFU.EX2 R6, R4 ;  /* 0x0000000400067308 */ /* 0x0002a20000000800 */
[----:B------:R-:W-:Y:S02]  /*14830*/  IMAD.MOV.U32 R139, RZ, RZ, R31 ;  /* 0x000000ffff8b7224 */ /* 0x000fe400078e001f */
[----:B------:R-:W-:Y:S01]  /*14840*/  IMAD.MOV.U32 R74, RZ, RZ, R75 ;  /* 0x000000ffff4a7224 */ /* 0x000fe200078e004b */
[----:B------:R-:W-:Y:S01]  /*14850*/  MOV R75, R68 ;  /* 0x00000044004b7202 */ /* 0x000fe20000000f00 */
[-C--:B------:R-:W-:Y:S02]  /*14860*/  FMUL.FTZ R58, R118, R14.reuse ;  /* 0x0000000e763a7220 */ /* 0x080fe40000410000 */
[-C--:B------:R-:W-:Y:S02]  /*14870*/  FMUL.FTZ R59, R119, R14.reuse ;  /* 0x0000000e773b7220 */ /* 0x080fe40000410000 */
[----:B------:R-:W-:Y:S02]  /*14880*/  FMUL.FTZ R30, R130, R14 ;  /* 0x0000000e821e7220 */ /* 0x000fe40000410000 */
[----:B-1----:R-:W-:-:S02]  /*14890*/  FFMA.FTZ R4, R48, c[0x0][0x23c], -R3 ;  /* 0x00008f0030047a23 */ /* 0x002fc40000010803 */
[----:B------:R-:W-:Y:S02]  /*148a0*/  FMUL.FTZ R31, R131, R14 ;  /* 0x0000000e831f7220 */ /* 0x000fe40000410000 */
[----:B------:R1:W-:Y:S01]  /*148b0*/  MUFU.EX2 R213, R4 ;  /* 0x0000000400d57308 */ /* 0x0003e20000000800 */
[----:B------:R-:W-:Y:S02]  /*148c0*/  IMAD.MOV.U32 R68, RZ, RZ, R69 ;  /* 0x000000ffff447224 */ /* 0x000fe400078e0045 */
[----:B------:R-:W-:Y:S01]  /*148d0*/  IMAD.MOV.U32 R69, RZ, RZ, R42 ;  /* 0x000000ffff457224 */ /* 0x000fe200078e002a */
[----:B------:R-:W-:Y:S01]  /*148e0*/  HMMA.16816.F32.BF16 R56, R8, R16, R56 ;  /* 0x000000100838723c */ /* 0x000fe20000041838 */
[----:B-1----:R-:W-:-:S04]  /*148f0*/  FFMA.FTZ R4, R216, c[0x0][0x23c], -R2 ;  /* 0x00008f00d8047a23 */ /* 0x002fc80000010802 */
[----:B------:R1:W-:Y:S03]  /*14900*/  MUFU.EX2 R42, R4 ;  /* 0x00000004002a7308 */ /* 0x0003e60000000800 */
[----:B------:R-:W-:Y:S01]  /*14910*/  HMMA.16816.F32.BF16 R28, R8, R18, R28 ;  /* 0x00000012081c723c */ /* 0x000fe2000004181c */
[----:B------:R-:W3:Y:S01]  /*14920*/  LDSM.16.MT88.4 R16, [R225+0xc800] ;  /* 0x00c80000e110783b */ /* 0x000ee20000004200 */
[----:B-1----:R-:W-:-:S04]  /*14930*/  FFMA.FTZ R4, R215, c[0x0][0x23c], -R2 ;  /* 0x00008f00d7047a23 */ /* 0x002fc80000010802 */
[----:B------:R1:W-:Y:S02]  /*14940*/  MUFU.EX2 R48, R4 ;  /* 0x0000000400307308 */ /* 0x0003e40000000800 */
[----:B-1----:R-:W-:-:S06]  /*14950*/  FFMA.FTZ R4, R214, c[0x0][0x23c], -R2 ;  /* 0x00008f00d6047a23 */ /* 0x002fcc0000010802 */
[----:B------:R1:W-:Y:S02]  /*14960*/  MUFU.EX2 R118, R4 ;  /* 0x0000000400767308 */ /* 0x0003e40000000800 */
[----:B-1----:R-:W-:-:S06]  /*14970*/  FFMA.FTZ R4, R211, c[0x0][0x23c], -R2 ;  /* 0x00008f00d3047a23 */ /* 0x002fcc0000010802 */
[----:B------:R-:W1:Y:S01]  /*14980*/  MUFU.EX2 R4, R4 ;  /* 0x0000000400047308 */ /* 0x000e620000000800 */
[----:B------:R-:W-:Y:S01]  /*14990*/  FFMA.FTZ R92, R55, c[0x0][0x23c], -R0 ;  /* 0x00008f00375c7a23 */ /* 0x000fe20000010800 */
[----:B----4-:R-:W-:Y:S01]  /*149a0*/  MOV R211, R5 ;  /* 0x0000000500d37202 */ /* 0x010fe20000000f00 */
[----:B--2---:R-:W-:Y:S01]  /*149b0*/  IMAD.MOV.U32 R216, RZ, RZ, R6 ;  /* 0x000000ffffd87224 */ /* 0x004fe200078e0006 */
[----:B------:R-:W-:Y:S01]  /*149c0*/  MOV R88, R81 ;  /* 0x0000005100587202 */ /* 0x000fe20000000f00 */
[----:B------:R-:W-:Y:S01]  /*149d0*/  IMAD.MOV.U32 R90, RZ, RZ, R84 ;  /* 0x000000ffff5a7224 */ /* 0x000fe200078e0054 */
[----:B------:R-:W-:Y:S01]  /*149e0*/  F2FP.BF16.PACK_AB R8, R53, R52 ;  /* 0x000000343508723e */ /* 0x000fe200000010ff */
[----:B------:R-:W-:Y:S01]  /*149f0*/  IMAD.MOV.U32 R89, RZ, RZ, R80 ;  /* 0x000000ffff597224 */ /* 0x000fe200078e0050 */
[----:B------:R-:W-:Y:S01]  /*14a00*/  MOV R80, R77 ;  /* 0x0000004d00507202 */ /* 0x000fe20000000f00 */
[----:B------:R-:W-:Y:S01]  /*14a10*/  IMAD.MOV.U32 R95, RZ, RZ, R82 ;  /* 0x000000ffff5f7224 */ /* 0x000fe200078e0052 */
[----:B------:R-:W-:Y:S01]  /*14a20*/  F2FP.BF16.PACK_AB R9, R51, R49 ;  /* 0x000000313309723e */ /* 0x000fe200000010ff */
[----:B------:R-:W-:-:S02]  /*14a30*/  IMAD.MOV.U32 R84, RZ, RZ, R83 ;  /* 0x000000ffff547224 */ /* 0x000fc400078e0053 */
[----:B-1----:R-:W-:Y:S01]  /*14a40*/  IMAD.MOV.U32 R55, RZ, RZ, R4 ;  /* 0x000000ffff377224 */ /* 0x002fe200078e0004 */
[----:B------:R-:W-:Y:S01]  /*14a50*/  MOV R83, R72 ;  /* 0x0000004800537202 */ /* 0x000fe20000000f00 */
[----:B------:R-:W-:Y:S01]  /*14a60*/  IMAD.MOV.U32 R81, RZ, RZ, R78 ;  /* 0x000000ffff517224 */ /* 0x000fe200078e004e */
[----:B------:R-:W-:Y:S01]  /*14a70*/  F2FP.BF16.PACK_AB R10, R211, R54 ;  /* 0x00000036d30a723e */ /* 0x000fe200000010ff */
[----:B------:R-:W-:Y:S01]  /*14a80*/  IMAD.MOV.U32 R82, RZ, RZ, R79 ;  /* 0x000000ffff527224 */ /* 0x000fe200078e004f */
[----:B------:R-:W-:Y:S02]  /*14a90*/  F2FP.BF16.PACK_AB R11, R235, R117 ;  /* 0x00000075eb0b723e */ /* 0x000fe400000010ff */
[----:B------:R-:W-:Y:S02]  /*14aa0*/  F2FP.BF16.PACK_AB R4, R50, R43 ;  /* 0x0000002b3204723e */ /* 0x000fe400000010ff */
[----:B------:R-:W-:Y:S02]  /*14ab0*/  F2FP.BF16.PACK_AB R6, R213, R216 ;  /* 0x000000d8d506723e */ /* 0x000fe400000010ff */
[----:B------:R-:W-:-:S02]  /*14ac0*/  F2FP.BF16.PACK_AB R5, R48, R42 ;  /* 0x0000002a3005723e */ /* 0x000fc400000010ff */
[----:B------:R-:W-:Y:S01]  /*14ad0*/  F2FP.BF16.PACK_AB R7, R55, R118 ;  /* 0x000000763707723e */ /* 0x000fe200000010ff */
[----:B------:R-:W-:Y:S02]  /*14ae0*/  IMAD.MOV.U32 R77, RZ, RZ, R73 ;  /* 0x000000ffff4d7224 */ /* 0x000fe400078e0049 */
[----:B------:R-:W-:Y:S02]  /*14af0*/  IMAD.MOV.U32 R73, RZ, RZ, R69 ;  /* 0x000000ffff497224 */ /* 0x000fe400078e0045 */
[----:B------:R-:W-:Y:S01]  /*14b00*/  IMAD.MOV.U32 R69, RZ, RZ, R218 ;  /* 0x000000ffff457224 */ /* 0x000fe200078e00da */
[----:B---3--:R-:W-:Y:S01]  /*14b10*/  HMMA.16816.F32.BF16 R148, R8, R16, R148 ;  /* 0x000000100894723c */ /* 0x008fe20000041894 */
[----:B------:R-:W-:-:S07]  /*14b20*/  FFMA.FTZ R218, R61, c[0x0][0x23c], -R0 ;  /* 0x00008f003dda7a23 */ /* 0x000fce0000010800 */
        /* <DEDUP_REMOVED lines=11> */
[----:B------:R-:W-:Y:S01]  /*14be0*/  MOV R210, R88 ;  /* 0x0000005800d27202 */ /* 0x000fe20000000f00 */
[----:B------:R-:W-:Y:S01]  /*14bf0*/  IMAD.MOV.U32 R80, RZ, RZ, R72 ;  /* 0x000000ffff507224 */ /* 0x000fe200078e0048 */
[----:B------:R-:W-:Y:S01]  /*14c00*/  MOV R83, R73 ;  /* 0x0000004900537202 */ /* 0x000fe20000000f00 */
[----:B------:R-:W-:Y:S02]  /*14c10*/  IMAD.MOV.U32 R82, RZ, RZ, R74 ;  /* 0x000000ffff527224 */ /* 0x000fe400078e004a */
[----:B------:R-:W-:Y:S02]  /*14c20*/  IMAD.MOV.U32 R81, RZ, RZ, R75 ;  /* 0x000000ffff517224 */ /* 0x000fe400078e004b */
[--C-:B------:R-:W-:Y:S02]  /*14c30*/  FFMA.FTZ R14, R133, c[0x0][0x23c], -R0.reuse ;  /* 0x00008f00850e7a23 */ /* 0x100fe40000010800 */
[----:B------:R-:W-:Y:S01]  /*14c40*/  IMAD.MOV.U32 R119, RZ, RZ, R95 ;  /* 0x000000ffff777224 */ /* 0x000fe200078e005f */
[----:B------:R-:W-:Y:S01]  /*14c50*/  MOV R95, R87 ;  /* 0x00000057005f7202 */ /* 0x000fe20000000f00 */
[----:B------:R-:W-:Y:S01]  /*14c60*/  FFMA.FTZ R25, R212, c[0x0][0x23c], -R0 ;  /* 0x00008f00d4197a23 */ /* 0x000fe20000010800 */
[----:B------:R-:W-:Y:S01]  /*14c70*/  MOV R212, R69 ;  /* 0x0000004500d47202 */ /* 0x000fe20000000f00 */
[----:B------:R-:W-:-:S02]  /*14c80*/  IMAD.MOV.U32 R93, RZ, RZ, R85 ;  /* 0x000000ffff5d7224 */ /* 0x000fc400078e0055 */
[----:B------:R-:W-:Y:S01]  /*14c90*/  IMAD.MOV.U32 R94, RZ, RZ, R86 ;  /* 0x000000ffff5e7224 */ /* 0x000fe200078e0056 */
[----:B------:R-:W-:Y:S01]  /*14ca0*/  MOV R86, R78 ;  /* 0x0000004e00567202 */ /* 0x000fe20000000f00 */
[----:B------:R-:W-:Y:S02]  /*14cb0*/  IMAD.MOV.U32 R133, RZ, RZ, R131 ;  /* 0x000000ffff857224 */ /* 0x000fe400078e0083 */
[----:B------:R-:W-:Y:S02]  /*14cc0*/  IMAD.MOV.U32 R64, RZ, RZ, R89 ;  /* 0x000000ffff407224 */ /* 0x000fe400078e0059 */
[----:B------:R-:W-:Y:S02]  /*14cd0*/  IMAD.MOV.U32 R132, RZ, RZ, R90 ;  /* 0x000000ffff847224 */ /* 0x000fe400078e005a */
[----:B------:R-:W-:Y:S02]  /*14ce0*/  IMAD.MOV.U32 R130, RZ, RZ, R76 ;  /* 0x000000ffff827224 */ /* 0x000fe400078e004c */
[----:B------:R-:W-:-:S02]  /*14cf0*/  IMAD.MOV.U32 R85, RZ, RZ, R77 ;  /* 0x000000ffff557224 */ /* 0x000fc400078e004d */
[----:B------:R-:W-:Y:S01]  /*14d00*/  IMAD.MOV.U32 R87, RZ, RZ, R79 ;  /* 0x000000ffff577224 */ /* 0x000fe200078e004f */
[----:B-1----:R-:W-:Y:S01]  /*14d10*/  HMMA.16816.F32.BF16 R72, R4, R18, R172 ;  /* 0x000000120448723c */ /* 0x002fe200000418ac */
[----:B------:R-:W-:Y:S02]  /*14d20*/  IMAD.MOV.U32 R131, RZ, RZ, R68 ;  /* 0x000000ffff837224 */ /* 0x000fe400078e0044 */
[----:B------:R-:W-:-:S04]  /*14d30*/  IMAD.MOV.U32 R215, RZ, RZ, R71 ;  /* 0x000000ffffd77224 */ /* 0x000fc800078e0047 */
[----:B------:R-:W-:Y:S01]  /*14d40*/  MOV R173, R210 ;  /* 0x000000d200ad7202 */ /* 0x000fe20000000f00 */
[----:B------:R-:W-:Y:S01]  /*14d50*/  IMAD.MOV.U32 R210, RZ, RZ, R70 ;  /* 0x000000ffffd27224 */ /* 0x000fe200078e0046 */
[-C--:B------:R-:W-:Y:S08]  /*14d60*/  HMMA.16816.F32.BF16 R88, R8, R16.reuse, R220 ;  /* 0x000000100858723c */ /* 0x080ff000000418dc */
[----:B------:R-:W-:Y:S08]  /*14d70*/  HMMA.16816.F32.BF16 R76, R4, R16, R164 ;  /* 0x00000010044c723c */ /* 0x000ff000000418a4 */
[----:B------:R-:W-:Y:S01]  /*14d80*/  HMMA.16816.F32.BF16 R68, R8, R18, R168 ;  /* 0x000000120844723c */ /* 0x000fe200000418a8 */
[----:B------:R-:W1:Y:S01]  /*14d90*/  LDSM.16.MT88.4 R16, [R228+0xc800] ;  /* 0x00c80000e410783b */ /* 0x000e620000004200 */
[----:B------:R-:W-:-:S02]  /*14da0*/  FFMA.FTZ R24, R138, c[0x0][0x23c], -R0 ;  /* 0x00008f008a187a23 */ /* 0x000fc40000010800 */
[--C-:B------:R-:W-:Y:S02]  /*14db0*/  FFMA.FTZ R13, R66, c[0x0][0x23c], -R0.reuse ;  /* 0x00008f00420d7a23 */ /* 0x100fe40000010800 */
[--C-:B------:R-:W-:Y:S02]  /*14dc0*/  FFMA.FTZ R209, R65, c[0x0][0x23c], -R0.reuse ;  /* 0x00008f0041d17a23 */ /* 0x100fe40000010800 */
[----:B------:R-:W-:Y:S01]  /*14dd0*/  FFMA.FTZ R214, R40, c[0x0][0x23c], -R0 ;  /* 0x00008f0028d67a23 */ /* 0x000fe20000010800 */
[----:B------:R-:W-:Y:S01]  /*14de0*/  MOV R172, R130 ;  /* 0x0000008200ac7202 */ /* 0x000fe20000000f00 */
[----:B------:R-:W-:Y:S02]  /*14df0*/  IMAD.MOV.U32 R0, RZ, RZ, R64 ;  /* 0x000000ffff007224 */ /* 0x000fe400078e0040 */
[----:B------:R-:W-:Y:S01]  /*14e00*/  IMAD.MOV.U32 R130, RZ, RZ, R84 ;  /* 0x000000ffff827224 */ /* 0x000fe200078e0054 */
[-C--:B-1----:R-:W-:Y:S07]  /*14e10*/  HMMA.16816.F32.BF16 R64, R8, R16.reuse, R180 ;  /* 0x000000100840723c */ /* 0x082fee00000418b4 */
[----:B------:R-:W-:Y:S01]  /*14e20*/  MOV R183, R85 ;  /* 0x0000005500b77202 */ /* 0x000fe20000000f00 */
[----:B------:R-:W-:Y:S01]  /*14e30*/  IMAD.MOV.U32 R182, RZ, RZ, R86 ;  /* 0x000000ffffb67224 */ /* 0x000fe200078e0056 */
[----:B------:R-:W-:Y:S01]  /*14e40*/  HMMA.16816.F32.BF16 R176, R4, R16, R176 ;  /* 0x0000001004b0723c */ /* 0x000fe200000418b0 */
[----:B------:R-:W-:-:S07]  /*14e50*/  IMAD.MOV.U32 R181, RZ, RZ, R87 ;  /* 0x000000ffffb57224 */ /* 0x000fce00078e0057 */
[-C--:B------:R-:W-:Y:S08]  /*14e60*/  HMMA.16816.F32.BF16 R188, R4, R18.reuse, R188 ;  /* 0x0000001204bc723c */ /* 0x080ff000000418bc */
[----:B------:R-:W-:Y:S01]  /*14e70*/  HMMA.16816.F32.BF16 R84, R8, R18, R184 ;  /* 0x000000120854723c */ /* 0x000fe200000418b8 */
[----:B------:R-:W1:Y:S01]  /*14e80*/  LDSM.16.MT88.4 R16, [R227+0xc800] ;  /* 0x00c80000e310783b */ /* 0x000e620000004200 */
[----:B------:R-:W-:Y:S01]  /*14e90*/  MOV R180, R80 ;  /* 0x0000005000b47202 */ /* 0x000fe20000000f00 */
[----:B------:R-:W-:-:S02]  /*14ea0*/  IMAD.MOV.U32 R138, RZ, RZ, R82 ;  /* 0x000000ffff8a7224 */ /* 0x000fc400078e0052 */
[----:B------:R-:W-:Y:S02]  /*14eb0*/  IMAD.MOV.U32 R40, RZ, RZ, R94 ;  /* 0x000000ffff287224 */ /* 0x000fe400078e005e */
[----:B------:R-:W-:Y:S01]  /*14ec0*/  IMAD.MOV.U32 R185, RZ, RZ, R81 ;  /* 0x000000ffffb97224 */ /* 0x000fe200078e0051 */
[----:B------:R-:W-:Y:S02]  /*14ed0*/  MOV R184, R83 ;  /* 0x0000005300b87202 */ /* 0x000fe40000000f00 */
[----:B------:R-:W-:Y:S01]  /*14ee0*/  MOV R187, R92 ;  /* 0x0000005c00bb7202 */ /* 0x000fe20000000f00 */
[-C--:B-1----:R-:W-:Y:S07]  /*14ef0*/  HMMA.16816.F32.BF16 R80, R8, R16.reuse, R196 ;  /* 0x000000100850723c */ /* 0x082fee00000418c4 */
[----:B------:R-:W-:Y:S01]  /*14f00*/  MOV R197, R93 ;  /* 0x0000005d00c57202 */ /* 0x000fe20000000f00 */
[----:B------:R-:W-:Y:S01]  /*14f10*/  IMAD.MOV.U32 R196, RZ, RZ, R95 ;  /* 0x000000ffffc47224 */ /* 0x000fe200078e005f */
[C---:B------:R-:W-:Y:S08]  /*14f20*/  HMMA.16816.F32.BF16 R192, R4.reuse, R16, R192 ;  /* 0x0000001004c0723c */ /* 0x040ff000000418c0 */
[-C--:B------:R-:W-:Y:S08]  /*14f30*/  HMMA.16816.F32.BF16 R204, R4, R18.reuse, R204 ;  /* 0x0000001204cc723c */ /* 0x080ff000000418cc */
[C---:B------:R-:W-:Y:S01]  /*14f40*/  HMMA.16816.F32.BF16 R92, R8.reuse, R18, R200 ;  /* 0x00000012085c723c */ /* 0x040fe200000418c8 */
[----:B------:R-:W1:Y:S07]  /*14f50*/  LDSM.16.MT88.4 R16, [R225+0xe800] ;  /* 0x00e80000e110783b */ /* 0x000e6e0000004200 */
[-C--:B-1----:R-:W-:Y:S01]  /*14f60*/  HMMA.16816.F32.BF16 R168, R8, R16.reuse, R160 ;  /* 0x0000001008a8723c */ /* 0x082fe200000418a0 */
[----:B------:R-:W2:Y:S07]  /*14f70*/  LDL.LU R161, [R1+0x6c] ;  /* 0x00006c0001a17983 */ /* 0x000eae0000300800 */
        /* <DEDUP_REMOVED lines=13> */
[----:B------:R-:W-:Y:S01]  /*15050*/  IMAD.MOV.U32 R162, RZ, RZ, R116 ;  /* 0x000000ffffa27224 */ /* 0x000fe200078e0074 */
[-C--:B-1----:R-:W-:Y:S08]  /*15060*/  HMMA.16816.F32.BF16 R220, R8, R16.reuse, R36 ;  /* 0x0000001008dc723c */ /* 0x082ff00000041824 */
[C---:B------:R-:W-:Y:S08]  /*15070*/  HMMA.16816.F32.BF16 R128, R4.reuse, R16, R32 ;  /* 0x000000100480723c */ /* 0x040ff00000041820 */
[-C--:B------:R-:W-:Y:S01]  /*15080*/  HMMA.16816.F32.BF16 R116, R4, R18.reuse, R20 ;  /* 0x000000120474723c */ /* 0x080fe20000041814 */
[----:B------:R-:W1:Y:S07]  /*15090*/  LDSM.16.MT88.4 R20, [R228+0xe800] ;  /* 0x00e80000e414783b */ /* 0x000e6e0000004200 */
[----:B------:R-:W-:Y:S01]  /*150a0*/  HMMA.16816.F32.BF16 R96, R8, R18, R96 ;  /* 0x000000120860723c */ /* 0x000fe20000041860 */
[----:B------:R-:W3:Y:S01]  /*150b0*/  LDSM.16.MT88.4 R16, [R227+0xe800] ;  /* 0x00e80000e310783b */ /* 0x000ee20000004200 */
[----:B------:R-:W-:-:S02]  /*150c0*/  IMAD.MOV.U32 R163, RZ, RZ, R217 ;  /* 0x000000ffffa37224 */ /* 0x000fc400078e00d9 */
[----:B------:R-:W-:Y:S02]  /*150d0*/  IMAD.MOV.U32 R202, RZ, RZ, R215 ;  /* 0x000000ffffca7224 */ /* 0x000fe400078e00d7 */
[----:B------:R-:W-:Y:S02]  /*150e0*/  IMAD.MOV.U32 R203, RZ, RZ, R212 ;  /* 0x000000ffffcb7224 */ /* 0x000fe400078e00d4 */
[----:B------:R-:W-:Y:S01]  /*150f0*/  FFMA.FTZ R0, R0, c[0x0][0x23c], -R12 ;  /* 0x00008f0000007a23 */ /* 0x000fe2000001080c */
[C---:B-1----:R-:W-:Y:S08]  /*15100*/  HMMA.16816.F32.BF16 R104, R4.reuse, R20, R104 ;  /* 0x000000140468723c */ /* 0x042ff00000041868 */
[C---:B------:R-:W-:Y:S08]  /*15110*/  HMMA.16816.F32.BF16 R108, R4.reuse, R22, R108 ;  /* 0x00000016046c723c */ /* 0x040ff0000004186c */
[C---:B---3--:R-:W-:Y:S08]  /*15120*/  HMMA.16816.F32.BF16 R120, R4.reuse, R16, R120 ;  /* 0x000000100478723c */ /* 0x048ff00000041878 */
[----:B------:R-:W-:Y:S07]  /*15130*/  HMMA.16816.F32.BF16 R124, R4, R18, R124 ;  /* 0x00000012047c723c */ /* 0x000fee000004187c */
[----:B--2---:R-:W-:Y:S01]  /*15140*/  FFMA.FTZ R4, R161, R15, R41 ;  /* 0x0000000fa1047223 */ /* 0x004fe20000010029 */
        /* <DEDUP_REMOVED lines=35> */
[----:B------:R-:W-:Y:S02]  /*15380*/  IMAD.MOV.U32 R181, RZ, RZ, R182 ;  /* 0x000000ffffb57224 */ /* 0x000fe400078e00b6 */
        /* <DEDUP_REMOVED lines=8> */
[----:B------:R1:W-:Y:S01]  /*15410*/  MUFU.EX2 R209, R0 ;  /* 0x0000000000d17308 */ /* 0x0003e20000000800 */
[----:B------:R-:W-:-:S02]  /*15420*/  IMAD.MOV.U32 R197, RZ, RZ, R199 ;  /* 0x000000ffffc57224 */ /* 0x000fc400078e00c7 */
[----:B------:R-:W-:Y:S02]  /*15430*/  IMAD.MOV.U32 R199, RZ, RZ, R185 ;  /* 0x000000ffffc77224 */ /* 0x000fe400078e00b9 */
[----:B------:R-:W-:Y:S02]  /*15440*/  IMAD.MOV.U32 R185, RZ, RZ, R181 ;  /* 0x000000ffffb97224 */ /* 0x000fe400078e00b5 */
[----:B------:R-:W-:Y:S01]  /*15450*/  IMAD.MOV.U32 R181, RZ, RZ, R183 ;  /* 0x000000ffffb57224 */ /* 0x000fe200078e00b7 */
[----:B------:R-:W-:Y:S02]  /*15460*/  MOV R183, R172 ;  /* 0x000000ac00b77202 */ /* 0x000fe40000000f00 */
[----:B------:R-:W-:Y:S01]  /*15470*/  MOV R172, R211 ;  /* 0x000000d300ac7202 */ /* 0x000fe20000000f00 */
[----:B-1----:R-:W-:Y:S01]  /*15480*/  FFMA.FTZ R0, R160, c[0x0][0x23c], -R12 ;  /* 0x00008f00a0007a23 */ /* 0x002fe2000001080c */
[----:B------:R-:W-:Y:S02]  /*15490*/  MOV R160, R162 ;  /* 0x000000a200a07202 */ /* 0x000fe40000000f00 */
[----:B------:R-:W-:Y:S01]  /*154a0*/  MOV R162, R200 ;  /* 0x000000c800a27202 */ /* 0x000fe20000000f00 */
[----:B------:R1:W-:Y:S01]  /*154b0*/  MUFU.EX2 R211, R0 ;  /* 0x0000000000d37308 */ /* 0x0003e20000000800 */
[----:B------:R-:W-:-:S02]  /*154c0*/  MOV R200, R202 ;  /* 0x000000ca00c87202 */ /* 0x000fc40000000f00 */
[----:B------:R-:W-:Y:S02]  /*154d0*/  MOV R202, R196 ;  /* 0x000000c400ca7202 */ /* 0x000fe40000000f00 */
[----:B------:R-:W-:Y:S02]  /*154e0*/  MOV R196, R198 ;  /* 0x000000c600c47202 */ /* 0x000fe40000000f00 */
        /* <DEDUP_REMOVED lines=13> */
[----:B------:R-:W-:Y:S02]  /*155c0*/  MOV R180, R182 ;  /* 0x000000b600b47202 */ /* 0x000fe40000000f00 */
[----:B------:R-:W-:Y:S01]  /*155d0*/  MOV R197, R198 ;  /* 0x000000c600c57202 */ /* 0x000fe20000000f00 */
        /* <DEDUP_REMOVED lines=12> */
[----:B------:R1:W-:Y:S01]  /*156a0*/  MUFU.EX2 R214, R0 ;  /* 0x0000000000d67308 */ /* 0x0003e20000000800 */
[--C-:B------:R-:W-:Y:S01]  /*156b0*/  FFMA.FTZ R33, R232, c[0x0][0x23c], -R12.reuse ;  /* 0x00008f00e8217a23 */ /* 0x100fe2000001080c */
[----:B------:R2:W5:Y:S01]  /*156c0*/  LDL.LU R236, [R1+0xc0] ;  /* 0x0000c00001ec7983 */ /* 0x0005620000300800 */
        /* <DEDUP_REMOVED lines=21> */
[----:B------:R1:W-:Y:S01]  /*15820*/  MUFU.EX2 R216, R0 ;  /* 0x0000000000d87308 */ /* 0x0003e20000000800 */
[----:B------:R-:W-:Y:S02]  /*15830*/  MOV R38, R160 ;  /* 0x000000a000267202 */ /* 0x000fe40000000f00 */
[----:B------:R-:W-:Y:S01]  /*15840*/  MOV R160, R162 ;  /* 0x000000a200a07202 */ /* 0x000fe20000000f00 */
[----:B-1----:R-:W-:Y:S02]  /*15850*/  FFMA.FTZ R0, R39, c[0x0][0x23c], -R3 ;  /* 0x00008f0027007a23 */ /* 0x002fe40000010803 */
[----:B------:R-:W-:Y:S02]  /*15860*/  IMAD.MOV.U32 R39, RZ, RZ, R161 ;  /* 0x000000ffff277224 */ /* 0x000fe400078e00a1 */
[----:B------:R-:W-:Y:S02]  /*15870*/  IMAD.MOV.U32 R161, RZ, RZ, R163 ;  /* 0x000000ffffa17224 */ /* 0x000fe400078e00a3 */
[----:B------:R-:W-:-:S02]  /*15880*/  IMAD.MOV.U32 R163, RZ, RZ, R201 ;  /* 0x000000ffffa37224 */ /* 0x000fc400078e00c9 */
[----:B------:R-:W-:Y:S02]  /*15890*/  IMAD.MOV.U32 R201, RZ, RZ, R203 ;  /* 0x000000ffffc97224 */ /* 0x000fe400078e00cb */
[----:B------:R-:W-:Y:S02]  /*158a0*/  IMAD.MOV.U32 R203, RZ, RZ, R197 ;  /* 0x000000ffffcb7224 */ /* 0x000fe400078e00c5 */
        /* <DEDUP_REMOVED lines=8> */
[----:B------:R1:W-:Y:S01]  /*15930*/  MUFU.EX2 R133, R0 ;  /* 0x0000000000857308 */ /* 0x0003e20000000800 */
[----:B------:R-:W-:-:S02]  /*15940*/  MOV R200, R202 ;  /* 0x000000ca00c87202 */ /* 0x000fc40000000f00 */
[----:B------:R-:W-:Y:S02]  /*15950*/  MOV R202, R196 ;  /* 0x000000c400ca7202 */ /* 0x000fe40000000f00 */
[----:B------:R-:W-:Y:S02]  /*15960*/  MOV R196, R198 ;  /* 0x000000c600c47202 */ /* 0x000fe40000000f00 */
[----:B------:R-:W-:Y:S01]  /*15970*/  MOV R198, R184 ;  /* 0x000000b800c67202 */ /* 0x000fe20000000f00 */
        /* <DEDUP_REMOVED lines=17> */
[----:B------:R-:W-:Y:S02]  /*15a90*/  MOV R186, R208 ;  /* 0x000000d000ba7202 */ /* 0x000fe40000000f00 */
[----:B------:R1:W-:Y:S01]  /*15aa0*/  MUFU.EX2 R208, R0 ;  /* 0x0000000000d07308 */ /* 0x0003e20000000800 */
[----:B------:R-:W-:-:S02]  /*15ab0*/  IMAD.MOV.U32 R37, RZ, RZ, R39 ;  /* 0x000000ffff257224 */ /* 0x000fc400078e0027 */
[----:B------:R-:W-:Y:S02]  /*15ac0*/  IMAD.MOV.U32 R39, RZ, RZ, R161 ;  /* 0x000000ffff277224 */ /* 0x000fe400078e00a1 */
[----:B------:R-:W-:Y:S02]  /*15ad0*/  IMAD.MOV.U32 R161, RZ, RZ, R200 ;  /* 0x000000ffffa17224 */ /* 0x000fe400078e00c8 */
[----:B------:R-:W-:Y:S02]  /*15ae0*/  IMAD.MOV.U32 R200, RZ, RZ, R202 ;  /* 0x000000ffffc87224 */ /* 0x000fe400078e00ca */
[----:B-1----:R-:W-:Y:S01]  /*15af0*/  FFMA.FTZ R0, R38, c[0x0][0x23c], -R3 ;  /* 0x00008f0026007a23 */ /* 0x002fe20000010803 */
[----:B------:R-:W-:Y:S02]  /*15b00*/  MOV R38, R160 ;  /* 0x000000a000267202 */ /* 0x000fe40000000f00 */
[----:B------:R-:W-:Y:S02]  /*15b10*/  MOV R160, R162 ;  /* 0x000000a200a07202 */ /* 0x000fe40000000f00 */
[----:B------:R-:W-:-:S02]  /*15b20*/  MOV R162, R201 ;  /* 0x000000c900a27202 */ /* 0x000fc40000000f00 */
[----:B------:R-:W-:Y:S02]  /*15b30*/  MOV R201, R203 ;  /* 0x000000cb00c97202 */ /* 0x000fe40000000f00 */
[----:B------:R-:W-:Y:S02]  /*15b40*/  MOV R203, R197 ;  /* 0x000000c500cb7202 */ /* 0x000fe40000000f00 */
[----:B------:R-:W-:Y:S02]  /*15b50*/  MOV R197, R185 ;  /* 0x000000b900c57202 */ /* 0x000fe40000000f00 */
[----:B------:R-:W-:Y:S02]  /*15b60*/  MOV R185, R210 ;  /* 0x000000d200b97202 */ /* 0x000fe40000000f00 */
[----:B------:R1:W-:Y:S01]  /*15b70*/  MUFU.EX2 R210, R0 ;  /* 0x0000000000d27308 */ /* 0x0003e20000000800 */
[----:B------:R-:W-:Y:S02]  /*15b80*/  IMAD.MOV.U32 R202, RZ, RZ, R196 ;  /* 0x000000ffffca7224 */ /* 0x000fe400078e00c4 */
[----:B------:R-:W-:Y:S01]  /*15b90*/  IMAD.MOV.U32 R196, RZ, RZ, R198 ;  /* 0x000000ffffc47224 */ /* 0x000fe200078e00c6 */
[----:B------:R-:W-:Y:S01]  /*15ba0*/  MOV R198, R199 ;  /* 0x000000c700c67202 */ /* 0x000fe20000000f00 */
[----:B------:R-:W-:-:S02]  /*15bb0*/  IMAD.MOV.U32 R199, RZ, RZ, R184 ;  /* 0x000000ffffc77224 */ /* 0x000fc400078e00b8 */
[----:B------:R-:W-:Y:S02]  /*15bc0*/  IMAD.MOV.U32 R184, RZ, RZ, R186 ;  /* 0x000000ffffb87224 */ /* 0x000fe400078e00ba */
        /* <DEDUP_REMOVED lines=8> */
[----:B------:R-:W-:-:S02]  /*15c50*/  FFMA.FTZ R34, R37, c[0x0][0x23c], -R12 ;  /* 0x00008f0025227a23 */ /* 0x000fc4000001080c */
        /* <DEDUP_REMOVED lines=36> */
[----:B------:R-:W-:-:S02]  /*15ea0*/  IMAD.MOV.U32 R36, RZ, RZ, R160 ;  /* 0x000000ffff247224 */ /* 0x000fc400078e00a0 */
[----:B------:R-:W-:Y:S02]  /*15eb0*/  IMAD.MOV.U32 R160, RZ, RZ, R162 ;  /* 0x000000ffffa07224 */ /* 0x000fe400078e00a2 */
[----:B-1----:R-:W-:-:S04]  /*15ec0*/  FFMA.FTZ R0, R233, c[0x0][0x23c], -R2 ;  /* 0x00008f00e9007a23 */ /* 0x002fc80000010802 */
[----:B------:R1:W-:Y:S01]  /*15ed0*/  MUFU.EX2 R55, R0 ;  /* 0x0000000000377308 */ /* 0x0003e20000000800 */
[----:B------:R-:W-:Y:S01]  /*15ee0*/  MOV R21, R160 ;  /* 0x000000a000157202 */ /* 0x000fe20000000f00 */
[--C-:B------:R-:W-:Y:S01]  /*15ef0*/  FFMA.FTZ R37, R37, c[0x0][0x23c], -R3.reuse ;  /* 0x00008f0025257a23 */ /* 0x100fe20000010803 */
[----:B------:R-:W-:Y:S01]  /*15f00*/  HMMA.16816.F32.BF16 R112, R8, R22, R112 ;  /* 0x000000160870723c */ /* 0x000fe20000041870 */
[--C-:B------:R-:W-:Y:S02]  /*15f10*/  FFMA.FTZ R36, R36, c[0x0][0x23c], -R3.reuse ;  /* 0x00008f0024247a23 */ /* 0x100fe40000010803 */
[----:B-1----:R-:W-:Y:S01]  /*15f20*/  FFMA.FTZ R0, R35, c[0x0][0x23c], -R2 ;  /* 0x00008f0023007a23 */ /* 0x002fe20000010802 */
[----:B------:R-:W-:Y:S01]  /*15f30*/  MOV R35, R38 ;  /* 0x0000002600237202 */ /* 0x000fe20000000f00 */
[----:B------:R-:W-:-:S04]  /*15f40*/  FFMA.FTZ R38, R229, c[0x0][0x23c], -R3 ;  /* 0x00008f00e5267a23 */ /* 0x000fc80000010803 */
[----:B------:R-:W-:-:S04]  /*15f50*/  IMAD.MOV.U32 R32, RZ, RZ, R35 ;  /* 0x000000ffff207224 */ /* 0x000fc800078e0023 */
[----:B------:R-:W-:Y:S02]  /*15f60*/  FFMA.FTZ R32, R32, c[0x0][0x23c], -R3 ;  /* 0x00008f0020207a23 */ /* 0x000fe40000010803 */
[----:B------:R-:W-:Y:S02]  /*15f70*/  FFMA.FTZ R3, R21, c[0x0][0x23c], -R2 ;  /* 0x00008f0015037a23 */ /* 0x000fe40000010802 */
[----:B------:R-:W1:Y:S01]  /*15f80*/  LDSM.16.MT88.4 R20, [R226+0xd000] ;  /* 0x00d00000e214783b */ /* 0x000e620000004200 */
[----:B------:R-:W-:Y:S01]  /*15f90*/  MUFU.EX2 R212, R25 ;  /* 0x0000001900d47308 */ /* 0x000fe20000000800 */
[----:B------:R-:W-:-:S07]  /*15fa0*/  FFMA.FTZ R40, R231, c[0x0][0x23c], -R12 ;  /* 0x00008f00e7287a23 */ /* 0x000fce000001080c */
[----:B------:R-:W3:Y:S01]  /*15fb0*/  MUFU.EX2 R215, R24 ;  /* 0x0000001800d77308 */ /* 0x000ee20000000800 */
[----:B------:R-:W-:-:S07]  /*15fc0*/  FFMA.FTZ R39, R39, c[0x0][0x23c], -R12 ;  /* 0x00008f0027277a23 */ /* 0x000fce000001080c */
[----:B------:R-:W-:Y:S08]  /*15fd0*/  MUFU.EX2 R217, R13 ;  /* 0x0000000d00d97308 */ /* 0x000ff00000000800 */
[----:B------:R4:W1:Y:S01]  /*15fe0*/  MUFU.EX2 R218, R14 ;  /* 0x0000000e00da7308 */ /* 0x0008620000000800 */
[----:B------:R-:W-:Y:S01]  /*15ff0*/  HMMA.16816.F32.BF16 R56, R8, R16, R56 ;  /* 0x000000100838723c */ /* 0x000fe20000041838 */
[----:B------:R-:W-:-:S07]  /*16000*/  IMAD.MOV.U32 R162, RZ, RZ, R230 ;  /* 0x000000ffffa27224 */ /* 0x000fce00078e00e6 */
[----:B------:R-:W-:Y:S01]  /*16010*/  HMMA.16816.F32.BF16 R44, R8, R18, R28 ;  /* 0x00000012082c723c */ /* 0x000fe2000004181c */
[----:B------:R-:W-:Y:S04]  /*16020*/  LDSM.16.MT88.4 R16, [R228+0xd000] ;  /* 0x00d00000e410783b */ /* 0x000fe80000004200 */
[----:B----4-:R-:W4:Y:S02]  /*16030*/  LDSM.16.MT88.4 R12, [R225+0xd000] ;  /* 0x00d00000e10c783b */ /* 0x010f240000004200 */
[----:B---3--:R-:W-:Y:S02]  /*16040*/  F2FP.BF16.PACK_AB R8, R215, R212 ;  /* 0x000000d4d708723e */ /* 0x008fe400000010ff */
[----:B------:R-:W-:Y:S02]  /*16050*/  F2FP.BF16.PACK_AB R9, R211, R209 ;  /* 0x000000d1d309723e */ /* 0x000fe400000010ff */
[----:B-1----:R-:W-:-:S02]  /*16060*/  F2FP.BF16.PACK_AB R10, R218, R217 ;  /* 0x000000d9da0a723e */ /* 0x002fc400000010ff */
[----:B------:R-:W-:Y:S02]  /*16070*/  F2FP.BF16.PACK_AB R11, R216, R214 ;  /* 0x000000d6d80b723e */ /* 0x000fe400000010ff */
[----:B------:R-:W-:Y:S02]  /*16080*/  MOV R160, R162 ;  /* 0x000000a200a07202 */ /* 0x000fe40000000f00 */
[----:B------:R-:W-:Y:S02]  /*16090*/  MOV R162, R132 ;  /* 0x0000008400a27202 */ /* 0x000fe40000000f00 */
[----:B------:R1:W3:Y:S01]  /*160a0*/  MUFU.EX2 R132, R0 ;  /* 0x0000000000847308 */ /* 0x0002e20000000800 */
[----:B------:R-:W-:Y:S01]  /*160b0*/  HMMA.16816.F32.BF16 R88, R8, R20, R88 ;  /* 0x000000140858723c */ /* 0x000fe20000041858 */
[----:B-1----:R-:W-:-:S06]  /*160c0*/  FFMA.FTZ R0, R139, c[0x0][0x23c], -R2 ;  /* 0x00008f008b007a23 */ /* 0x002fcc0000010802 */
[----:B------:R1:W-:Y:S01]  /*160d0*/  MUFU.EX2 R139, R3 ;  /* 0x00000003008b7308 */ /* 0x0003e20000000800 */
[----:B------:R-:W-:Y:S02]  /*160e0*/  IMAD.MOV.U32 R35, RZ, RZ, R161 ;  /* 0x000000ffff237224 */ /* 0x000fe400078e00a1 */
[----:B-1----:R-:W-:-:S05]  /*160f0*/  FADD.FTZ R3, R138, R27 ;  /* 0x0000001b8a037221 */ /* 0x002fca0000010000 */
[----:B------:R1:W1:Y:S01]  /*16100*/  MUFU.EX2 R138, R0 ;  /* 0x00000000008a7308 */ /* 0x0002620000000800 */
[----:B------:R-:W-:Y:S02]  /*16110*/  IMAD.MOV.U32 R161, RZ, RZ, R163 ;  /* 0x000000ffffa17224 */ /* 0x000fe400078e00a3 */
[----:B------:R-:W-:Y:S01]  /*16120*/  IMAD.MOV.U32 R163, RZ, RZ, R224 ;  /* 0x000000ffffa37224 */ /* 0x000fe200078e00e0 */
[----:B------:R-:W-:Y:S01]  /*16130*/  F2FP.BF16.PACK_AB R6, R213, R210 ;  /* 0x000000d2d506723e */ /* 0x000fe200000010ff */
[--C-:B------:R-:W-:Y:S01]  /*16140*/  FFMA.FTZ R31, R35, c[0x0][0x23c], -R2.reuse ;  /* 0x00008f00231f7a23 */ /* 0x100fe20000010802 */
[----:B---3--:R-:W-:Y:S01]  /*16150*/  F2FP.BF16.PACK_AB R5, R132, R55 ;  /* 0x000000378405723e */ /* 0x008fe200000010ff */
[--C-:B------:R-:W-:Y:S02]  /*16160*/  FFMA.FTZ R30, R160, c[0x0][0x23c], -R2.reuse ;  /* 0x00008f00a01e7a23 */ /* 0x100fe40000010802 */
[--C-:B------:R-:W-:Y:S02]  /*16170*/  FFMA.FTZ R35, R161, c[0x0][0x23c], -R2.reuse ;  /* 0x00008f00a1237a23 */ /* 0x100fe40000010802 */
[----:B------:R-:W-:-:S02]  /*16180*/  FFMA.FTZ R41, R162, c[0x0][0x23c], -R2 ;  /* 0x00008f00a2297a23 */ /* 0x000fc40000010802 */
[----:B------:R-:W-:Y:S02]  /*16190*/  FADD.FTZ R2, R200, R163 ;  /* 0x000000a3c8027221 */ /* 0x000fe40000010000 */
[----:B-1----:R-:W-:Y:S01]  /*161a0*/  FADD.FTZ R0, R219, R4 ;  /* 0x00000004db007221 */ /* 0x002fe20000010000 */
[----:B------:R-:W-:Y:S02]  /*161b0*/  F2FP.BF16.PACK_AB R4, R208, R133 ;  /* 0x00000085d004723e */ /* 0x000fe400000010ff */
[----:B------:R-:W-:Y:S01]  /*161c0*/  F2FP.BF16.PACK_AB R7, R138, R139 ;  /* 0x0000008b8a07723e */ /* 0x000fe200000010ff */
[----:B------:R-:W-:Y:S01]  /*161d0*/  FADD.FTZ R29, R252, R26 ;  /* 0x0000001afc1d7221 */ /* 0x000fe20000010000 */
        /* <DEDUP_REMOVED lines=8> */
[----:B----4-:R-:W-:Y:S01]  /*16260*/  HMMA.16816.F32.BF16 R148, R8, R12, R148 ;  /* 0x0000000c0894723c */ /* 0x010fe20000041894 */
[----:B------:R-:W-:Y:S01]  /*16270*/  MOV R186, R89 ;  /* 0x0000005900ba7202 */ /* 0x000fe20000000f00 */
[----:B------:R-:W-:Y:S01]  /*16280*/  IMAD.MOV.U32 R91, RZ, RZ, R198 ;  /* 0x000000ffff5b7224 */ /* 0x000fe200078e00c6 */
[----:B------:R-:W-:Y:S01]  /*16290*/  MOV R90, R199 ;  /* 0x000000c7005a7202 */ /* 0x000fe20000000f00 */
[----:B------:R-:W-:Y:S01]  /*162a0*/  IMAD.MOV.U32 R89, RZ, RZ, R172 ;  /* 0x000000ffff597224 */ /* 0x000fe200078e00ac */
[----:B------:R-:W-:Y:S01]  /*162b0*/  MOV R199, R173 ;  /* 0x000000ad00c77202 */ /* 0x000fe20000000f00 */
[----:B------:R-:W-:-:S02]  /*162c0*/  IMAD.MOV.U32 R198, RZ, RZ, R174 ;  /* 0x000000ffffc67224 */ /* 0x000fc400078e00ae */
[----:B------:R-:W-:Y:S01]  /*162d0*/  HMMA.16816.F32.BF16 R144, R4, R12, R144 ;  /* 0x0000000c0490723c */ /* 0x000fe20000041890 */
[----:B------:R-:W-:-:S07]  /*162e0*/  MOV R197, R175 ;  /* 0x000000af00c57202 */ /* 0x000fce0000000f00 */
[-C--:B------:R-:W-:Y:S08]  /*162f0*/  HMMA.16816.F32.BF16 R156, R4, R14.reuse, R156 ;  /* 0x0000000e049c723c */ /* 0x080ff0000004189c */
[----:B------:R-:W-:Y:S01]  /*16300*/  HMMA.16816.F32.BF16 R60, R8, R14, R60 ;  /* 0x0000000e083c723c */ /* 0x000fe2000004183c */
[----:B------:R-:W1:Y:S07]  /*16310*/  LDSM.16.MT88.4 R12, [R227+0xd000] ;  /* 0x00d00000e30c783b */ /* 0x000e6e0000004200 */
[C---:B------:R-:W-:Y:S08]  /*16320*/  HMMA.16816.F32.BF16 R160, R4.reuse, R20, R76 ;  /* 0x0000001404a0723c */ /* 0x040ff0000004184c */
[----:B------:R-:W-:Y:S08]  /*16330*/  HMMA.16816.F32.BF16 R172, R4, R22, R72 ;  /* 0x0000001604ac723c */ /* 0x000ff00000041848 */
        /* <DEDUP_REMOVED lines=15> */
[----:B------:R-:W-:Y:S01]  /*16430*/  MOV R76, R180 ;  /* 0x000000b4004c7202 */ /* 0x000fe20000000f00 */
[----:B------:R-:W-:-:S02]  /*16440*/  IMAD.MOV.U32 R77, RZ, RZ, R181 ;  /* 0x000000ffff4d7224 */ /* 0x000fc400078e00b5 */
[----:B------:R-:W-:Y:S01]  /*16450*/  IMAD.MOV.U32 R79, RZ, RZ, R183 ;  /* 0x000000ffff4f7224 */ /* 0x000fe200078e00b7 */
[C---:B------:R-:W-:Y:S08]  /*16460*/  HMMA.16816.F32.BF16 R176, R4.reuse, R16, R176 ;  /* 0x0000001004b0723c */ /* 0x040ff000000418b0 */
[----:B------:R-:W-:Y:S01]  /*16470*/  HMMA.16816.F32.BF16 R188, R4, R18, R188 ;  /* 0x0000001204bc723c */ /* 0x000fe200000418bc */
[----:B------:R-:W-:Y:S01]  /*16480*/  MOV R200, R71 ;  /* 0x0000004700c87202 */ /* 0x000fe20000000f00 */
[----:B------:R-:W-:Y:S01]  /*16490*/  IMAD.MOV.U32 R86, RZ, RZ, R198 ;  /* 0x000000ffff567224 */ /* 0x000fe200078e00c6 */
[----:B------:R-:W-:Y:S01]  /*164a0*/  MOV R85, R197 ;  /* 0x000000c500557202 */ /* 0x000fe20000000f00 */
[----:B------:R-:W-:Y:S01]  /*164b0*/  FADD.FTZ R2, R2, R29 ;  /* 0x0000001d02027221 */ /* 0x000fe20000010000 */
[----:B------:R-:W-:Y:S01]  /*164c0*/  MOV R87, R199 ;  /* 0x000000c700577202 */ /* 0x000fe20000000f00 */
[----:B------:R2:W5:Y:S02]  /*164d0*/  LDL.LU R235, [R1+0xbc] ;  /* 0x0000bc0001eb7983 */ /* 0x0005640000300800 */
[C---:B------:R-:W-:Y:S01]  /*164e0*/  HMMA.16816.F32.BF16 R180, R8.reuse, R16, R64 ;  /* 0x0000001008b4723c */ /* 0x040fe20000041840 */
[----:B------:R-:W-:Y:S01]  /*164f0*/  IMAD.MOV.U32 R71, RZ, RZ, R196 ;  /* 0x000000ffff477224 */ /* 0x000fe200078e00c4 */
[----:B------:R-:W-:Y:S01]  /*16500*/  MOV R84, R68 ;  /* 0x0000004400547202 */ /* 0x000fe20000000f00 */
[----:B------:R2:W5:Y:S04]  /*16510*/  LDL.LU R234, [R1+0xb8] ;  /* 0x0000b80001ea7983 */ /* 0x0005680000300800 */
[----:B------:R-:W-:Y:S01]  /*16520*/  MOV R67, R21 ;  /* 0x0000001500437202 */ /* 0x000fe20000000f00 */
[----:B------:R-:W-:Y:S01]  /*16530*/  IMAD.MOV.U32 R66, RZ, RZ, R22 ;  /* 0x000000ffff427224 */ /* 0x000fe200078e0016 */
[----:B------:R-:W-:Y:S01]  /*16540*/  MOV R65, R23 ;  /* 0x0000001700417202 */ /* 0x000fe20000000f00 */
[----:B------:R-:W-:Y:S01]  /*16550*/  IMAD.MOV.U32 R64, RZ, RZ, R20 ;  /* 0x000000ffff407224 */ /* 0x000fe200078e0014 */
[C---:B-1----:R-:W-:Y:S01]  /*16560*/  HMMA.16816.F32.BF16 R16, R8.reuse, R14, R92 ;  /* 0x0000000e0810723c */ /* 0x042fe2000004185c */
[----:B------:R-:W1:Y:S01]  /*16570*/  LDSM.16.MT88.4 R20, [R226+0xf000] ;  /* 0x00f00000e214783b */ /* 0x000e620000004200 */
[----:B------:R-:W-:Y:S01]  /*16580*/  IMAD.MOV.U32 R68, RZ, RZ, R69 ;  /* 0x000000ffff447224 */ /* 0x000fe200078e0045 */
[----:B------:R-:W-:Y:S01]  /*16590*/  MOV R69, R70 ;  /* 0x0000004600457202 */ /* 0x000fe20000000f00 */
[----:B------:R-:W-:Y:S01]  /*165a0*/  IMAD.MOV.U32 R70, RZ, RZ, R71 ;  /* 0x000000ffff467224 */ /* 0x000fe200078e0047 */
[----:B------:R-:W-:Y:S01]  /*165b0*/  MOV R71, R76 ;  /* 0x0000004c00477202 */ /* 0x000fe20000000f00 */
[----:B------:R2:W5:Y:S02]  /*165c0*/  LDL.LU R233, [R1+0xb4] ;  /* 0x0000b40001e97983 */ /* 0x0005640000300800 */
[-C--:B------:R-:W-:Y:S02]  /*165d0*/  HMMA.16816.F32.BF16 R196, R8, R12.reuse, R80 ;  /* 0x0000000c08c4723c */ /* 0x080fe40000041850 */
[----:B------:R2:W5:Y:S04]  /*165e0*/  LDL.LU R232, [R1+0xb0] ;  /* 0x0000b00001e87983 */ /* 0x0005680000300800 */
[----:B------:R2:W5:Y:S02]  /*165f0*/  LDL.LU R231, [R1+0xac] ;  /* 0x0000ac0001e77983 */ /* 0x0005640000300800 */
[C---:B------:R-:W-:Y:S08]  /*16600*/  HMMA.16816.F32.BF16 R192, R4.reuse, R12, R192 ;  /* 0x0000000c04c0723c */ /* 0x040ff000000418c0 */
[----:B------:R-:W-:Y:S01]  /*16610*/  HMMA.16816.F32.BF16 R204, R4, R14, R204 ;  /* 0x0000000e04cc723c */ /* 0x000fe200000418cc */
[----:B------:R-:W-:Y:S01]  /*16620*/  IMAD.MOV.U32 R13, RZ, RZ, R19 ;  /* 0x000000ffff0d7224 */ /* 0x000fe200078e0013 */
[----:B------:R-:W-:-:S06]  /*16630*/  MOV R12, R16 ;  /* 0x00000010000c7202 */ /* 0x000fcc0000000f00 */
[C---:B---3--:R-:W-:Y:S01]  /*16640*/  HMMA.16816.F32.BF16 R72, R4.reuse, R24, R152 ;  /* 0x000000180448723c */ /* 0x048fe20000041898 */
[----:B------:R-:W-:Y:S01]  /*16650*/  IMAD.MOV.U32 R15, RZ, RZ, R17 ;  /* 0x000000ffff0f7224 */ /* 0x000fe200078e0011 */
[----:B------:R-:W-:Y:S01]  /*16660*/  MOV R14, R18 ;  /* 0x00000012000e7202 */ /* 0x000fe20000000f00 */
[----:B------:R-:W-:Y:S01]  /*16670*/  IMAD.MOV.U32 R81, RZ, RZ, R67 ;  /* 0x000000ffff517224 */ /* 0x000fe200078e0043 */
[----:B------:R-:W3:Y:S03]  /*16680*/  LDSM.16.MT88.4 R16, [R228+0xf000] ;  /* 0x00f00000e410783b */ /* 0x000ee60000004200 */
[----:B------:R-:W-:Y:S01]  /*16690*/  IMAD.MOV.U32 R155, RZ, RZ, R85 ;  /* 0x000000ffff9b7224 */ /* 0x000fe200078e0055 */
[----:B------:R-:W-:Y:S01]  /*166a0*/  MOV R154, R86 ;  /* 0x00000056009a7202 */ /* 0x000fe20000000f00 */
[----:B------:R-:W-:Y:S01]  /*166b0*/  IMAD.MOV.U32 R152, RZ, RZ, R77 ;  /* 0x000000ffff987224 */ /* 0x000fe200078e004d */
[----:B------:R-:W-:Y:S01]  /*166c0*/  MOV R85, R78 ;  /* 0x0000004e00557202 */ /* 0x000fe20000000f00 */
[----:B------:R-:W-:Y:S01]  /*166d0*/  IMAD.MOV.U32 R86, RZ, RZ, R79 ;  /* 0x000000ffff567224 */ /* 0x000fe200078e004f */
[----:B------:R-:W-:Y:S01]  /*166e0*/  MOV R82, R66 ;  /* 0x0000004200527202 */ /* 0x000fe20000000f00 */
[----:B------:R-:W-:Y:S01]  /*166f0*/  IMAD.MOV.U32 R153, RZ, RZ, R87 ;  /* 0x000000ffff997224 */ /* 0x000fe200078e0057 */
[C---:B------:R-:W-:Y:S01]  /*16700*/  HMMA.16816.F32.BF16 R76, R4.reuse, R26, R140 ;  /* 0x0000001a044c723c */ /* 0x040fe2000004188c */
[----:B------:R-:W-:Y:S01]  /*16710*/  MOV R87, R88 ;  /* 0x0000005800577202 */ /* 0x000fe20000000f00 */
[----:B------:R-:W-:Y:S01]  /*16720*/  IMAD.MOV.U32 R83, RZ, RZ, R65 ;  /* 0x000000ffff537224 */ /* 0x000fe200078e0041 */
[----:B------:R-:W-:Y:S01]  /*16730*/  MOV R80, R64 ;  /* 0x0000004000507202 */ /* 0x000fe20000000f00 */
[----:B------:R2:W5:Y:S03]  /*16740*/  LDL.LU R230, [R1+0xa8] ;  /* 0x0000a80001e67983 */ /* 0x0005660000300800 */
[----:B------:R-:W-:Y:S01]  /*16750*/  IMAD.MOV.U32 R141, RZ, RZ, R89 ;  /* 0x000000ffff8d7224 */ /* 0x000fe200078e0059 */
[----:B------:R-:W-:Y:S01]  /*16760*/  MOV R142, R90 ;  /* 0x0000005a008e7202 */ /* 0x000fe20000000f00 */
[----:B------:R-:W-:Y:S01]  /*16770*/  IMAD.MOV.U32 R143, RZ, RZ, R91 ;  /* 0x000000ffff8f7224 */ /* 0x000fe200078e005b */
[C---:B-1----:R-:W-:Y:S01]  /*16780*/  HMMA.16816.F32.BF16 R92, R4.reuse, R22, R116 ;  /* 0x00000016045c723c */ /* 0x042fe20000041874 */
[----:B------:R2:W5:Y:S04]  /*16790*/  LDL.LU R229, [R1+0xa4] ;  /* 0x0000a40001e57983 */ /* 0x0005680000300800 */
[----:B------:R2:W5:Y:S03]  /*167a0*/  LDL.LU R224, [R1+0xa0] ;  /* 0x0000a00001e07983 */ /* 0x0005660000300800 */
[----:B------:R-:W-:Y:S07]  /*167b0*/  HMMA.16816.F32.BF16 R88, R4, R20, R128 ;  /* 0x000000140458723c */ /* 0x000fee0000041880 */
[----:B------:R-:W-:Y:S01]  /*167c0*/  MOV R129, R15 ;  /* 0x0000000f00817202 */ /* 0x000fe20000000f00 */
[----:B------:R-:W-:Y:S01]  /*167d0*/  IMAD.MOV.U32 R130, RZ, RZ, R14 ;  /* 0x000000ffff827224 */ /* 0x000fe200078e000e */
[----:B------:R-:W-:Y:S01]  /*167e0*/  MOV R131, R13 ;  /* 0x0000000d00837202 */ /* 0x000fe20000000f00 */
[----:B------:R-:W-:-:S02]  /*167f0*/  IMAD.MOV.U32 R128, RZ, RZ, R12 ;  /* 0x000000ffff807224 */ /* 0x000fc400078e000c */
[----:B------:R-:W1:Y:S01]  /*16800*/  LDSM.16.MT88.4 R12, [R227+0xf000] ;  /* 0x00f00000e30c783b */ /* 0x000e620000004200 */
[C---:B---3--:R-:W-:Y:S08]  /*16810*/  HMMA.16816.F32.BF16 R104, R4.reuse, R16, R104 ;  /* 0x000000100468723c */ /* 0x048ff00000041868 */
[----:B------:R-:W-:Y:S08]  /*16820*/  HMMA.16816.F32.BF16 R108, R4, R18, R108 ;  /* 0x00000012046c723c */ /* 0x000ff0000004186c */
[----:B------:R-:W-:Y:S08]  /*16830*/  HMMA.16816.F32.BF16 R220, R8, R20, R220 ;  /* 0x0000001408dc723c */ /* 0x000ff000000418dc */
[C---:B-1----:R-:W-:Y:S07]  /*16840*/  HMMA.16816.F32.BF16 R64, R4.reuse, R14, R124 ;  /* 0x0000000e0440723c */ /* 0x042fee000004187c */
[----:B------:R-:W-:Y:S01]  /*16850*/  MOV R124, R68 ;  /* 0x00000044007c7202 */ /* 0x000fe20000000f00 */
[----:B------:R-:W-:Y:S01]  /*16860*/  IMAD.MOV.U32 R125, RZ, RZ, R69 ;  /* 0x000000ffff7d7224 */ /* 0x000fe200078e0045 */
[----:B------:R-:W-:Y:S01]  /*16870*/  MOV R126, R70 ;  /* 0x00000046007e7202 */ /* 0x000fe20000000f00 */
[----:B------:R-:W-:Y:S01]  /*16880*/  IMAD.MOV.U32 R127, RZ, RZ, R71 ;  /* 0x000000ffff7f7224 */ /* 0x000fe200078e0047 */
[----:B------:R-:W-:Y:S07]  /*16890*/  HMMA.16816.F32.BF16 R120, R4, R12, R120 ;  /* 0x0000000c0478723c */ /* 0x000fee0000041878 */
[----:B------:R-:W-:Y:S01]  /*168a0*/  MOV R4, R141 ;  /* 0x0000008d00047202 */ /* 0x000fe20000000f00 */
[----:B------:R-:W-:Y:S01]  /*168b0*/  HMMA.16816.F32.BF16 R68, R8, R24, R168 ;  /* 0x000000180844723c */ /* 0x000fe200000418a8 */
[----:B------:R-:W-:Y:S01]  /*168c0*/  IMAD.MOV.U32 R5, RZ, RZ, R142 ;  /* 0x000000ffff057224 */ /* 0x000fe200078e008e */
[----:B------:R-:W-:-:S05]  /*168d0*/  MOV R6, R143 ;  /* 0x0000008f00067202 */ /* 0x000fca0000000f00 */
[----:B------:R-:W-:Y:S01]  /*168e0*/  MOV R169, R85 ;  /* 0x0000005500a97202 */ /* 0x000fe20000000f00 */
[----:B------:R-:W-:Y:S01]  /*168f0*/  IMAD.MOV.U32 R170, RZ, RZ, R86 ;  /* 0x000000ffffaa7224 */ /* 0x000fe200078e0056 */
[----:B------:R-:W-:Y:S01]  /*16900*/  HMMA.16816.F32.BF16 R140, R8, R22, R96 ;  /* 0x00000016088c723c */ /* 0x000fe20000041860 */
[----:B------:R1:W-:Y:S01]  /*16910*/  MUFU.EX2 R23, R4 ;  /* 0x0000000400177308 */ /* 0x0003e20000000800 */
[----:B------:R-:W-:Y:S01]  /*16920*/  IMAD.MOV.U32 R7, RZ, RZ, R84 ;  /* 0x000000ffff077224 */ /* 0x000fe200078e0054 */
[----:B------:R-:W-:Y:S01]  /*16930*/  MOV R171, R87 ;  /* 0x0000005700ab7202 */ /* 0x000fe20000000f00 */
[----:B------:R-:W-:Y:S05]  /*16940*/  LDSM.16.MT88.4 R96, [R226+0xf800] ;  /* 0x00f80000e260783b */ /* 0x000fea0000004200 */
[----:B------:R3:W-:Y:S01]  /*16950*/  MUFU.EX2 R20, R169 ;  /* 0x000000a900147308 */ /* 0x0007e20000000800 */
[----:B-1----:R-:W-:-:S07]  /*16960*/  IMAD.MOV.U32 R4, RZ, RZ, R125 ;  /* 0x000000ffff047224 */ /* 0x002fce00078e007d */
[----:B------:R1:W4:Y:S01]  /*16970*/  MUFU.EX2 R21, R170 ;  /* 0x000000aa00157308 */ /* 0x0003220000000800 */
[----:B------:R-:W-:Y:S02]  /*16980*/  FADD.FTZ R4, R4, R2 ;  /* 0x0000000204047221 */ /* 0x000fe40000010000 */
[----:B---3--:R-:W-:Y:S01]  /*16990*/  IMAD.MOV.U32 R169, RZ, RZ, R5 ;  /* 0x000000ffffa97224 */ /* 0x008fe200078e0005 */
[----:B------:R-:W-:-:S03]  /*169a0*/  MOV R5, R124 ;  /* 0x0000007c00057202 */ /* 0x000fc60000000f00 */
[----:B------:R-:W-:Y:S01]  /*169b0*/  FADD.FTZ R3, R169, R3 ;  /* 0x00000003a9037221 */ /* 0x000fe20000010000 */
[----:B-1----:R-:W-:Y:S01]  /*169c0*/  MOV R170, R6 ;  /* 0x0000000600aa7202 */ /* 0x002fe20000000f00 */
[----:B------:R-:W-:Y:S01]  /*169d0*/  IMAD.MOV.U32 R6, RZ, RZ, R7 ;  /* 0x000000ffff067224 */ /* 0x000fe200078e0007 */
[----:B------:R1:W-:Y:S01]  /*169e0*/  MUFU.EX2 R22, R171 ;  /* 0x000000ab00167308 */ /* 0x0003e20000000800 */
[----:B------:R-:W-:Y:S02]  /*169f0*/  IMAD.MOV.U32 R7, RZ, RZ, R127 ;  /* 0x000000ffff077224 */ /* 0x000fe400078e007f */
[----:B------:R-:W-:Y:S02]  /*16a00*/  FADD.FTZ R6, R6, R28 ;  /* 0x0000001c06067221 */ /* 0x000fe40000010000 */
[----:B------:R-:W-:Y:S02]  /*16a10*/  FADD.FTZ R5, R5, R3 ;  /* 0x0000000305057221 */ /* 0x000fe40000010000 */
[----:B------:R-:W-:Y:S01]  /*16a20*/  FADD.FTZ R4, R43, R4 ;  /* 0x000000042b047221 */ /* 0x000fe20000010000 */
[----:B------:R-:W-:Y:S01]  /*16a30*/  HMMA.16816.F32.BF16 R116, R8, R18, R112 ;  /* 0x000000120874723c */ /* 0x000fe20000041870 */
[----:B------:R-:W-:Y:S01]  /*16a40*/  MOV R124, R152 ;  /* 0x00000098007c7202 */ /* 0x000fe20000000f00 */
[----:B------:R-:W-:Y:S01]  /*16a50*/  IMAD.MOV.U32 R125, RZ, RZ, R153 ;  /* 0x000000ffff7d7224 */ /* 0x000fe200078e0099 */
[----:B------:R-:W-:Y:S01]  /*16a60*/  LDSM.16.MT88.4 R112, [R228+0xf800] ;  /* 0x00f80000e470783b */ /* 0x000fe20000004200 */
[----:B------:R-:W-:Y:S01]  /*16a70*/  IMAD.MOV.U32 R127, RZ, RZ, R155 ;  /* 0x000000ffff7f7224 */ /* 0x000fe200078e009b */
[----:B-1----:R-:W-:-:S03]  /*16a80*/  MOV R171, R126 ;  /* 0x0000007e00ab7202 */ /* 0x002fc60000000f00 */
[----:B------:R-:W-:Y:S01]  /*16a90*/  HMMA.16816.F32.BF16 R84, R8, R26, R164 ;  /* 0x0000001a0854723c */ /* 0x000fe200000418a4 */
[----:B------:R-:W-:Y:S01]  /*16aa0*/  MOV R126, R154 ;  /* 0x0000009a007e7202 */ /* 0x000fe20000000f00 */
[----:B------:R-:W-:Y:S01]  /*16ab0*/  FADD.FTZ R3, R52, R6 ;  /* 0x0000000634037221 */ /* 0x000fe20000010000 */
[----:B------:R-:W1:Y:S01]  /*16ac0*/  LDSM.16.MT88.4 R152, [R225+0xd800] ;  /* 0x00d80000e198783b */ /* 0x000e620000004200 */
[----:B------:R-:W-:-:S03]  /*16ad0*/  FADD.FTZ R2, R49, R5 ;  /* 0x0000000531027221 */ /* 0x000fc60000010000 */
[----:B------:R-:W-:Y:S01]  /*16ae0*/  MOV R27, R7 ;  /* 0x00000007001b7202 */ /* 0x000fe20000000f00 */
[----:B------:R-:W-:Y:S02]  /*16af0*/  FADD.FTZ R26, R50, R4 ;  /* 0x00000004321a7221 */ /* 0x000fe40000010000 */
[----:B------:R-:W3:Y:S01]  /*16b00*/  LDSM.16.MT88.4 R4, [R227+0xf800] ;  /* 0x00f80000e304783b */ /* 0x000ee20000004200 */
[C---:B------:R-:W-:Y:S01]  /*16b10*/  HMMA.16816.F32.BF16 R100, R8.reuse, R16, R100 ;  /* 0x000000100864723c */ /* 0x040fe20000041864 */
[----:B------:R-:W-:Y:S07]  /*16b20*/  MUFU.EX2 R19, R34 ;  /* 0x0000002200137308 */ /* 0x000fee0000000800 */
[C---:B------:R-:W-:Y:S01]  /*16b30*/  HMMA.16816.F32.BF16 R56, R8.reuse, R12, R56 ;  /* 0x0000000c0838723c */ /* 0x040fe20000041838 */
[----:B------:R-:W-:Y:S07]  /*16b40*/  MUFU.EX2 R17, R40 ;  /* 0x0000002800117308 */ /* 0x000fee0000000800 */
[----:B------:R-:W-:Y:S01]  /*16b50*/  HMMA.16816.F32.BF16 R44, R8, R14, R44 ;  /* 0x0000000e082c723c */ /* 0x000fe2000004182c */
[----:B------:R1:W1:Y:S08]  /*16b60*/  MUFU.EX2 R15, R33 ;  /* 0x00000021000f7308 */ /* 0x0002700000000800 */
        /* <DEDUP_REMOVED lines=17> */
[----:B------:R-:W-:Y:S01]  /*16c80*/  MOV R31, R131 ;  /* 0x00000083001f7202 */ /* 0x000fe20000000f00 */
[----:B------:R-:W-:Y:S01]  /*16c90*/  IMAD.MOV.U32 R30, RZ, RZ, R130 ;  /* 0x000000ffff1e7224 */ /* 0x000fe200078e0082 */
[----:B----4-:R-:W-:Y:S01]  /*16ca0*/  F2FP.BF16.PACK_AB R128, R21, R20 ;  /* 0x000000141580723e */ /* 0x010fe200000010ff */
[----:B------:R-:W-:Y:S01]  /*16cb0*/  FADD.FTZ R0, R42, R0 ;  /* 0x000000002a007221 */ /* 0x000fe20000010000 */
[----:B------:R-:W-:Y:S01]  /*16cc0*/  F2FP.BF16.PACK_AB R129, R15, R19 ;  /* 0x000000130f81723e */ /* 0x000fe200000010ff */
[----:B------:R-:W-:Y:S01]  /*16cd0*/  FADD.FTZ R3, R53, R3 ;  /* 0x0000000335037221 */ /* 0x000fe20000010000 */
[----:B------:R-:W-:Y:S01]  /*16ce0*/  F2FP.BF16.PACK_AB R130, R23, R22 ;  /* 0x000000161782723e */ /* 0x000fe200000010ff */
[----:B------:R-:W-:Y:S01]  /*16cf0*/  FADD.FTZ R2, R51, R2 ;  /* 0x0000000233027221 */ /* 0x000fe20000010000 */
[----:B------:R-:W-:Y:S01]  /*16d00*/  F2FP.BF16.PACK_AB R131, R18, R17 ;  /* 0x000000111283723e */ /* 0x000fe200000010ff */
[----:B------:R-:W-:Y:S01]  /*16d10*/  IMAD.MOV.U32 R50, RZ, RZ, R82 ;  /* 0x000000ffff327224 */ /* 0x000fe200078e0052 */
[----:B------:R-:W-:Y:S01]  /*16d20*/  F2FP.BF16.PACK_AB R124, R13, R11 ;  /* 0x0000000b0d7c723e */ /* 0x000fe200000010ff */
[----:B------:R-:W-:Y:S01]  /*16d30*/  IMAD.MOV.U32 R164, RZ, RZ, R187 ;  /* 0x000000ffffa47224 */ /* 0x000fe200078e00bb */
[----:B------:R-:W-:Y:S01]  /*16d40*/  F2FP.BF16.PACK_AB R126, R16, R14 ;  /* 0x0000000e107e723e */ /* 0x000fe200000010ff */
[----:B------:R-:W-:Y:S01]  /*16d50*/  IMAD.MOV.U32 R166, RZ, RZ, R185 ;  /* 0x000000ffffa67224 */ /* 0x000fe200078e00b9 */
[----:B------:R-:W-:Y:S01]  /*16d60*/  F2FP.BF16.PACK_AB R125, R10, R9 ;  /* 0x000000090a7d723e */ /* 0x000fe200000010ff */
[----:B------:R-:W-:Y:S01]  /*16d70*/  LDSM.16.MT88.4 R168, [R226+0xd800] ;  /* 0x00d80000e2a8783b */ /* 0x000fe20000004200 */
[----:B--2---:R-:W-:Y:S01]  /*16d80*/  F2FP.BF16.PACK_AB R127, R8, R12 ;  /* 0x0000000c087f723e */ /* 0x004fe200000010ff */
[----:B------:R-:W-:Y:S01]  /*16d90*/  FADD.FTZ R25, R48, R0 ;  /* 0x0000000030197221 */ /* 0x000fe20000010000 */
[----:B------:R-:W-:Y:S01]  /*16da0*/  MOV R49, R81 ;  /* 0x0000005100317202 */ /* 0x000fe20000000f00 */
[----:B------:R-:W-:Y:S01]  /*16db0*/  FADD.FTZ R24, R54, R3 ;  /* 0x0000000336187221 */ /* 0x000fe20000010000 */
[----:B------:R-:W-:Y:S01]  /*16dc0*/  MOV R51, R83 ;  /* 0x0000005300337202 */ /* 0x000fe20000000f00 */
[----:B------:R-:W-:Y:S01]  /*16dd0*/  IMAD.MOV.U32 R48, RZ, RZ, R80 ;  /* 0x000000ffff307224 */ /* 0x000fe200078e0050 */
[----:B------:R-:W-:Y:S01]  /*16de0*/  HMMA.16816.F32.BF16 R148, R128, R152, R148 ;  /* 0x000000988094723c */ /* 0x000fe20000041894 */
[----:B------:R-:W-:Y:S01]  /*16df0*/  FADD.FTZ R2, R39, R2 ;  /* 0x0000000227027221 */ /* 0x000fe20000010000 */
[----:B------:R-:W1:Y:S01]  /*16e00*/  LDSM.16.MT88.4 R80, [R225+0xf800] ;  /* 0x00f80000e150783b */ /* 0x000e620000004200 */
[----:B------:R-:W-:Y:S01]  /*16e10*/  FADD.FTZ R0, R40, R26 ;  /* 0x0000001a28007221 */ /* 0x000fe20000010000 */
[----:B------:R-:W-:Y:S01]  /*16e20*/  MOV R165, R186 ;  /* 0x000000ba00a57202 */ /* 0x000fe20000000f00 */
[----:B------:R-:W-:Y:S01]  /*16e30*/  FADD.FTZ R3, R33, R25 ;  /* 0x0000001921037221 */ /* 0x000fe20000010000 */
[----:B------:R-:W-:-:S02]  /*16e40*/  MOV R167, R184 ;  /* 0x000000b800a77202 */ /* 0x000fc40000000f00 */
[C---:B------:R-:W-:Y:S01]  /*16e50*/  HMMA.16816.F32.BF16 R144, R124.reuse, R152, R144 ;  /* 0x000000987c90723c */ /* 0x040fe20000041890 */
[----:B------:R-:W2:Y:S07]  /*16e60*/  LDSM.16.MT88.4 R184, [R228+0xd800] ;  /* 0x00d80000e4b8783b */ /* 0x000eae0000004200 */
        /* <DEDUP_REMOVED lines=75> */
.L_x_642:
[----:B--23--:R-:W-:-:S06]  /*17320*/  UISETP.GT.AND UP0, UPT, UR23, UR9, UPT ;  /* 0x000000091700728c */ /* 0x00cfcc000bf04270 */
        /* <DEDUP_REMOVED lines=15> */
.L_x_652:
        /* <DEDUP_REMOVED lines=49> */
[----:B------:R-:W-:Y:S02]  /*17730*/  @!P5 LEA R10, P2, R4, c[0x0][0x168], 0x1 ;  /* 0x00005a00040ada11 */ /* 0x000fe400078408ff */
[C---:B--2---:R-:W-:Y:S01]  /*17740*/  @!P4 LEA R8, P1, R0.reuse, c[0x0][0x168], 0x1 ;  /* 0x00005a000008ca11 */ /* 0x044fe200078208ff */
[----:B------:R1:W-:Y:S03]  /*17750*/  @P5 STS.128 [R243+0x9000], RZ ;  /* 0x009000fff3005388 */ /* 0x0003e60000000c00 */
[----:B------:R-:W-:Y:S01]  /*17760*/  @!P4 LEA.HI.X R9, R0, c[0x0][0x16c], R2, 0x1, P1 ;  /* 0x00005b000009ca11 */ /* 0x000fe200008f0c02 */
[----:B------:R-:W-:Y:S01]  /*17770*/  @!PT LDS RZ, [RZ] ;  /* 0x00000000fffff984 */ /* 0x000fe20000000800 */
[----:B------:R-:W-:Y:S01]  /*17780*/  @!PT LDS RZ, [RZ] ;  /* 0x00000000fffff984 */ /* 0x000fe20000000800 */
[----:B------:R-:W-:Y:S01]  /*17790*/  @!PT LDS RZ, [RZ] ;  /* 0x00000000fffff984 */ /* 0x000fe20000000800 */
[----:B------:R1:W-:Y:S01]  /*177a0*/  @!P5 LDGSTS.E.BYPASS.LTC128B.128 [R243+0x9000], [R14.64] ;  /* 0x090000000ef3dfae */ /* 0x0003e2000b901d52 */
[----:B------:R-:W-:Y:S02]  /*177b0*/  IADD3.X R2, R2, UR12, RZ, P3, !PT ;  /* 0x0000000c02027c10 */ /* 0x000fe40009ffe4ff */
[C---:B---3--:R-:W-:Y:S01]  /*177c0*/  @!P4 LEA R6, P0, R4.reuse, c[0x0][0x168], 0x1 ;  /* 0x00005a000406ca11 */ /* 0x048fe200078008ff */
[----:B------:R1:W-:Y:S01]  /*177d0*/  @P4 STS.128 [R243+0xb000], RZ ;  /* 0x00b000fff3004388 */ /* 0x0003e20000000c00 */
[C-C-:B------:R-:W-:Y:S02]  /*177e0*/  @!P5 LEA.HI.X R11, R4.reuse, c[0x0][0x16c], R2.reuse, 0x1, P2 ;  /* 0x00005b00040bda11 */ /* 0x140fe400010f0c02 */
        /* <DEDUP_REMOVED lines=17> */
.L_x_650:
[----:B------:R-:W2:Y:S01]  /*17900*/  LDL.64 R6, [R1+0x70] ;  /* 0x0000700001067983 */ /* 0x000ea20000100a00 */
[----:B------:R-:W-:Y:S04]  /*17910*/  DEPBAR.LE SB0, 0x0 ;  /* 0x000080000000791a */ /* 0x000fe80000000000 */
[----:B------:R-:W-:Y:S01]  /*17920*/  UIADD3 UR8, UR23, -0x1, URZ ;  /* 0xffffffff17087890 */ /* 0x000fe2000fffe03f */
[----:B------:R-:W-:Y:S03]  /*17930*/  BAR.SYNC.DEFER_BLOCKING 0x0 ;  /* 0x0000000000007b1d */ /* 0x000fe60000010000 */
[----:B------:R-:W-:Y:S02]  /*17940*/  USHF.R.S32.HI UR5, URZ, 0x1f, UR8 ;  /* 0x0000001f3f057899 */ /* 0x000fe40008011408 */
[----:B-1----:R-:W-:Y:S01]  /*17950*/  MOV R4, UR8 ;  /* 0x0000000800047c02 */ /* 0x002fe20008000f00 */
[----:B------:R-:W-:Y:S02]  /*17960*/  UIMAD UR4, UR13, UR8, URZ ;  /* 0x000000080d0472a4 */ /* 0x000fe4000f8e023f */
[----:B------:R-:W-:Y:S02]  /*17970*/  UISETP.GT.AND UP0, UPT, UR8, UR9, UPT ;  /* 0x000000090800728c */ /* 0x000fe4000bf04270 */
[----:B------:R-:W-:Y:S01]  /*17980*/  UIMAD UR4, UR5, UR20, UR4 ;  /* 0x00000014050472a4 */ /* 0x000fe2000f8e0204 */
[----:B------:R-:W-:Y:S01]  /*17990*/  @P5 STS.128 [R243+0xc000], RZ ;  /* 0x00c000fff3005388 */ /* 0x000fe20000000c00 */
        /* <DEDUP_REMOVED lines=12> */
[----:B------:R-:W-:Y:S02]  /*17a60*/  IADD3.X R4, R0, UR10, RZ, P1, !PT ;  /* 0x0000000a00047c10 */ /* 0x000fe40008ffe4ff */
[C---:B------:R-:W-:Y:S01]  /*17a70*/  @!P4 LEA R14, P0, R2.reuse, c[0x0][0x170], 0x1 ;  /* 0x00005c00020eca11 */ /* 0x040fe200078008ff */
[----:B------:R-:W-:Y:S01]  /*17a80*/  @P4 STS.128 [R243+0xe000], RZ ;  /* 0x00e000fff3004388 */ /* 0x000fe20000000c00 */
[C-C-:B------:R-:W-:Y:S02]  /*17a90*/  @!P5 LEA.HI.X R17, R2.reuse, c[0x0][0x174], R4.reuse, 0x1, P2 ;  /* 0x00005d000211da11 */ /* 0x140fe400010f0c04 */
[C---:B------:R-:W-:Y:S02]  /*17aa0*/  @!P4 LEA.HI.X R15, R2.reuse, c[0x0][0x174], R4, 0x1, P0 ;  /* 0x00005d00020fca11 */ /* 0x040fe400000f0c04 */
[----:B------:R-:W-:Y:S03]  /*17ab0*/  IADD3 R0, P1, R2, UR21, RZ ;  /* 0x0000001502007c10 */ /* 0x000fe6000ff3e0ff */
[----:B------:R-:W-:Y:S01]  /*17ac0*/  @!PT LDS RZ, [RZ] ;  /* 0x00000000fffff984 */ /* 0x000fe20000000800 */
[----:B------:R-:W-:Y:S01]  /*17ad0*/  @!PT LDS RZ, [RZ] ;  /* 0x00000000fffff984 */ /* 0x000fe20000000800 */
[----:B------:R-:W-:Y:S01]  /*17ae0*/  @!PT LDS RZ, [RZ] ;  /* 0x00000000fffff984 */ /* 0x000fe20000000800 */
[----:B------:R2:W-:Y:S01]  /*17af0*/  @!P4 LDGSTS.E.BYPASS.LTC128B.128 [R243+0xe000], [R18.64+0x80] ;  /* 0x0e00008012f3cfae */ /* 0x0005e2000b901d52 */
        /* <DEDUP_REMOVED lines=11> */
[----:B------:R2:W-:Y:S01]  /*17bb0*/  @!P5 LDGSTS.E.BYPASS.LTC128B.128 [R243+0xc800], [R16.64] ;  /* 0x0c80000010f3dfae */ /* 0x0005e2000b901d52 */
[----:B------:R-:W-:Y:S02]  /*17bc0*/  IADD3.X R5, R4, UR10, RZ, P0, !PT ;  /* 0x0000000a04057c10 */ /* 0x000fe400087fe4ff */
[C---:B-1----:R-:W-:Y:S02]  /*17bd0*/  @!P4 LEA R6, P0, R2.reuse, c[0x0][0x170], 0x1 ;  /* 0x00005c000206ca11 */ /* 0x042fe400078008ff */
[C-C-:B------:R-:W-:Y:S02]  /*17be0*/  @!P5 LEA.HI.X R11, R2.reuse, c[0x0][0x174], R5.reuse, 0x1, P2 ;  /* 0x00005d00020bda11 */ /* 0x140fe400010f0c05 */
[----:B------:R-:W-:Y:S01]  /*17bf0*/  @!P4 LEA.HI.X R7, R2, c[0x0][0x174], R5, 0x1, P0 ;  /* 0x00005d000207ca11 */ /* 0x000fe200000f0c05 */
[----:B------:R-:W-:Y:S01]  /*17c00*/  @P4 STS.128 [R243+0xe800], RZ ;  /* 0x00e800fff3004388 */ /* 0x000fe20000000c00 */
[----:B------:R-:W-:Y:S07]  /*17c10*/  PLOP3.LUT P0, PT, PT, PT, UP0, 0x80, 0x0 ;  /* 0x000000000000781c */ /* 0x000fee0003f0f008 */
        /* <DEDUP_REMOVED lines=25> */
[----:B--2---:R-:W4:Y:S08]  /*17db0*/  LDSM.16.M88.4 R16, [R224+0x8000] ;  /* 0x00800000e010783b */ /* 0x004f300000000200 */
[----:B------:R-:W3:Y:S08]  /*17dc0*/  LDSM.16.M88.4 R60, [R231+0x2000] ;  /* 0x00200000e73c783b */ /* 0x000ef00000000200 */
[----:B------:R-:W2:Y:S08]  /*17dd0*/  LDSM.16.M88.4 R32, [R224+0x8800] ;  /* 0x00880000e020783b */ /* 0x000eb00000000200 */
[----:B------:R-:W0:Y:S08]  /*17de0*/  LDGDEPBAR ;  /* 0x00000000000079af */ /* 0x000e300000000000 */
[----:B------:R-:W2:Y:S01]  /*17df0*/  LDSM.16.M88.4 R48, [R224+0x9000] ;  /* 0x00900000e030783b */ /* 0x000ea20000000200 */
[-C--:B----4-:R-:W-:Y:S07]  /*17e00*/  HMMA.16816.F32.BF16 R4, R64, R16.reuse, RZ ;  /* 0x000000104004723c */ /* 0x090fee00000418ff */
[----:B------:R-:W4:Y:S01]  /*17e10*/  LDSM.16.M88.4 R208, [R224+0x9800] ;  /* 0x00980000e0d0783b */ /* 0x000f220000000200 */
[C---:B---3--:R-:W-:Y:S07]  /*17e20*/  HMMA.16816.F32.BF16 R8, R60.reuse, R16, RZ ;  /* 0x000000103c08723c */ /* 0x048fee00000418ff */
[----:B------:R-:W-:Y:S01]  /*17e30*/  LDSM.16.M88.4 R212, [R232] ;  /* 0x00000000e8d4783b */ /* 0x000fe20000000200 */
[-C--:B-1----:R-:W-:Y:S07]  /*17e40*/  HMMA.16816.F32.BF16 R12, R60, R18.reuse, RZ ;  /* 0x000000123c0c723c */ /* 0x082fee00000418ff */
[----:B------:R-:W1:Y:S01]  /*17e50*/  LDSM.16.M88.4 R216, [R235] ;  /* 0x00000000ebd8783b */ /* 0x000e620000000200 */
        /* <DEDUP_REMOVED lines=34> */
[----:B------:R-:W1:Y:S08]  /*18080*/  LDSM.16.M88.4 R212, [R230+0x8000] ;  /* 0x00800000e6d4783b */ /* 0x000e700000000200 */
        /* <DEDUP_REMOVED lines=21> */
[----:B------:R-:W1:Y:S08]  /*181e0*/  LDSM.16.M88.4 R208, [R229] ;  /* 0x00000000e5d0783b */ /* 0x000e700000000200 */
        /* <DEDUP_REMOVED lines=43> */
[----:B------:R-:W1:Y:S08]  /*184a0*/  LDSM.16.M88.4 R208, [R239] ;  /* 0x00000000efd0783b */ /* 0x000e700000000200 */
        /* <DEDUP_REMOVED lines=65> */
[----:B------:R-:W-:Y:S02]  /*188c0*/  FMUL.FTZ R18, R18, c[0x0][0x2ec] ;  /* 0x0000bb0012127a20 */ /* 0x000fe40000410000 */
[----:B------:R-:W-:Y:S02]  /*188d0*/  FMUL.FTZ R19, R19, c[0x0][0x2ec] ;  /* 0x0000bb0013137a20 */ /* 0x000fe40000410000 */
[----:B------:R-:W-:Y:S01]  /*188e0*/  FMUL.FTZ R16, R16, c[0x0][0x2ec] ;  /* 0x0000bb0010107a20 */ /* 0x000fe20000410000 */
[----:B--2---:R2:W-:Y:S03]  /*188f0*/  STL [R1+0x28], R0 ;  /* 0x0000280001007387 */ /* 0x0045e60000100800 */
[----:B------:R-:W-:Y:S10]  /*18900*/  MUFU.TANH R252, R16 ;  /* 0x0000001000fc7308 */ /* 0x000ff40000002400 */
[----:B------:R-:W-:Y:S10]  /*18910*/  MUFU.TANH R19, R19 ;  /* 0x0000001300137308 */ /* 0x000ff40000002400 */
[----:B-1----:R-:W1:Y:S10]  /*18920*/  MUFU.TANH R2, R6 ;  /* 0x0000000600027308 */ /* 0x002e740000002400 */
[----:B--2---:R2:W3:Y:S01]  /*18930*/  MUFU.TANH R0, R7 ;  /* 0x0000000700007308 */ /* 0x0044e20000002400 */
[----:B-1----:R1:W-:Y:S04]  /*18940*/  STL [R1+0x20], R2 ;  /* 0x0000200201007387 */ /* 0x0023e80000100800 */
[----:B--2---:R-:W2:Y:S08]  /*18950*/  LDSM.16.M88.4 R4, [R229+0x2800] ;  /* 0x00280000e504783b */ /* 0x004eb00000000200 */
[----:B---3--:R3:W-:Y:S01]  /*18960*/  STL [R1+0x2c], R0 ;  /* 0x00002c0001007387 */ /* 0x0087e20000100800 */
[----:B-1----:R-:W-:Y:S10]  /*18970*/  MUFU.TANH R2, R10 ;  /* 0x0000000a00027308 */ /* 0x002ff40000002400 */
[----:B---3--:R-:W1:Y:S01]  /*18980*/  MUFU.TANH R0, R8 ;  /* 0x0000000800007308 */ /* 0x008e620000002400 */
[-C--:B--2---:R-:W-:Y:S08]  /*18990*/  HMMA.16816.F32.BF16 R20, R216, R4.reuse, R20 ;  /* 0x00000004d814723c */ /* 0x084ff00000041814 */
[C---:B------:R-:W-:Y:S08]  /*189a0*/  HMMA.16816.F32.BF16 R24, R212.reuse, R4, R24 ;  /* 0x00000004d418723c */ /* 0x040ff00000041818 */
[-C--:B------:R-:W-:Y:S01]  /*189b0*/  HMMA.16816.F32.BF16 R28, R212, R6.reuse, R28 ;  /* 0x00000006d41c723c */ /* 0x080fe2000004181c */
[----:B-1----:R1:W-:Y:S07]  /*189c0*/  STL [R1+0x18], R0 ;  /* 0x0000180001007387 */ /* 0x0023ee0000100800 */
[C---:B------:R-:W-:Y:S01]  /*189d0*/  HMMA.16816.F32.BF16 R32, R216.reuse, R6, R32 ;  /* 0x00000006d820723c */ /* 0x040fe20000041820 */
[----:B------:R-:W2:Y:S03]  /*189e0*/  LDSM.16.M88.4 R4, [R229+0x3000] ;  /* 0x00300000e504783b */ /* 0x000ea60000000200 */
[----:B------:R-:W-:Y:S02]  /*189f0*/  FMUL.FTZ R22, R22, c[0x0][0x2ec] ;  /* 0x0000bb0016167a20 */ /* 0x000fe40000410000 */
[----:B------:R-:W-:Y:S02]  /*18a00*/  FMUL.FTZ R23, R23, c[0x0][0x2ec] ;  /* 0x0000bb0017177a20 */ /* 0x000fe40000410000 */
[----:B------:R3:W-:Y:S01]  /*18a10*/  MUFU.TANH R223, R22 ;  /* 0x0000001600df7308 */ /* 0x0007e20000002400 */
[----:B------:R-:W-:Y:S03]  /*18a20*/  FMUL.FTZ R26, R26, c[0x0][0x2ec] ;  /* 0x0000bb001a1a7a20 */ /* 0x000fe60000410000 */
[----:B------:R-:W-:Y:S02]  /*18a30*/  FMUL.FTZ R27, R27, c[0x0][0x2ec] ;  /* 0x0000bb001b1b7a20 */ /* 0x000fe40000410000 */
[----:B------:R-:W-:Y:S02]  /*18a40*/  FMUL.FTZ R24, R24, c[0x0][0x2ec] ;  /* 0x0000bb0018187a20 */ /* 0x000fe40000410000 */
[----:B------:R-:W-:Y:S02]  /*18a50*/  FMUL.FTZ R30, R30, c[0x0][0x2ec] ;  /* 0x0000bb001e1e7a20 */ /* 0x000fe40000410000 */
[----:B-1----:R-:W1:Y:S01]  /*18a60*/  MUFU.TANH R0, R9 ;  /* 0x0000000900007308 */ /* 0x002e620000002400 */
        /* <DEDUP_REMOVED lines=8> */
[----:B---3--:R-:W-:Y:S02]  /*18af0*/  FMUL.FTZ R22, R32, c[0x0][0x2ec] ;  /* 0x0000bb0020167a20 */ /* 0x008fe40000410000 */
[----:B------:R-:W-:Y:S03]  /*18b00*/  FMUL.FTZ R21, R21, c[0x0][0x2ec] ;  /* 0x0000bb0015157a20 */ /* 0x000fe60000410000 */
[----:B------:R3:W-:Y:S01]  /*18b10*/  MUFU.TANH R211, R24 ;  /* 0x0000001800d37308 */ /* 0x0007e20000002400 */
[-C--:B--2---:R-:W-:Y:S01]  /*18b20*/  HMMA.16816.F32.BF16 R36, R216, R4.reuse, R36 ;  /* 0x00000004d824723c */ /* 0x084fe20000041824 */
[----:B-1----:R1:W-:Y:S04]  /*18b30*/  STL [R1+0x30], R0 ;  /* 0x0000300001007387 */ /* 0x0023e80000100800 */
[----:B------:R2:W-:Y:S04]  /*18b40*/  STL [R1+0x10], R2 ;  /* 0x0000100201007387 */ /* 0x0005e80000100800 */
[----:B------:R-:W-:Y:S01]  /*18b50*/  MUFU.TANH R209, R25 ;  /* 0x0000001900d17308 */ /* 0x000fe20000002400 */
[C---:B------:R-:W-:Y:S08]  /*18b60*/  HMMA.16816.F32.BF16 R40, R212.reuse, R4, R40 ;  /* 0x00000004d428723c */ /* 0x040ff00000041828 */
[-C--:B------:R-:W-:Y:S01]  /*18b70*/  HMMA.16816.F32.BF16 R44, R212, R6.reuse, R44 ;  /* 0x00000006d42c723c */ /* 0x080fe2000004182c */
[----:B------:R-:W-:Y:S03]  /*18b80*/  MUFU.TANH R143, R28 ;  /* 0x0000001c008f7308 */ /* 0x000fe60000002400 */
[----:B---3--:R-:W-:Y:S04]  /*18b90*/  FMUL.FTZ R24, R33, c[0x0][0x2ec] ;  /* 0x0000bb0021187a20 */ /* 0x008fe80000410000 */
[C---:B------:R-:W-:Y:S01]  /*18ba0*/  HMMA.16816.F32.BF16 R48, R216.reuse, R6, R48 ;  /* 0x00000006d830723c */ /* 0x040fe20000041830 */
[----:B------:R-:W3:Y:S01]  /*18bb0*/  LDSM.16.M88.4 R4, [R229+0x3800] ;  /* 0x00380000e504783b */ /* 0x000ee20000000200 */
[----:B------:R-:W-:Y:S04]  /*18bc0*/  DEPBAR.LE SB0, 0x0 ;  /* 0x000080000000791a */ /* 0x000fe80000000000 */
[----:B-1----:R-:W1:Y:S01]  /*18bd0*/  MUFU.TANH R0, R11 ;  /* 0x0000000b00007308 */ /* 0x002e620000002400 */
[----:B------:R-:W-:Y:S02]  /*18be0*/  FMUL.FTZ R36, R36, c[0x0][0x2ec] ;  /* 0x0000bb0024247a20 */ /* 0x000fe40000410000 */
[----:B------:R-:W-:Y:S03]  /*18bf0*/  BAR.SYNC.DEFER_BLOCKING 0x0 ;  /* 0x0000000000007b1d */ /* 0x000fe60000010000 */
[----:B------:R-:W-:Y:S02]  /*18c00*/  FMUL.FTZ R37, R37, c[0x0][0x2ec] ;  /* 0x0000bb0025257a20 */ /* 0x000fe40000410000 */
[----:B------:R-:W-:Y:S02]  /*18c10*/  FMUL.FTZ R38, R38, c[0x0][0x2ec] ;  /* 0x0000bb0026267a20 */ /* 0x000fe40000410000 */
[----:B--2---:R-:W2:Y:S01]  /*18c20*/  MUFU.TANH R2, R12 ;  /* 0x0000000c00027308 */ /* 0x004ea20000002400 */
        /* <DEDUP_REMOVED lines=8> */
[----:B-1----:R1:W-:Y:S01]  /*18cb0*/  STL [R1+0x54], R0 ;  /* 0x0000540001007387 */ /* 0x0023e20000100800 */
[----:B------:R-:W-:Y:S05]  /*18cc0*/  FMUL.FTZ R33, R49, c[0x0][0x2ec] ;  /* 0x0000bb0031217a20 */ /* 0x000fea0000410000 */
[----:B------:R4:W-:Y:S01]  /*18cd0*/  MUFU.TANH R138, R34 ;  /* 0x00000022008a7308 */ /* 0x0009e20000002400 */
[----:B--2---:R2:W-:Y:S01]  /*18ce0*/  STL [R1+0x4c], R2 ;  /* 0x00004c0201007387 */ /* 0x0045e20000100800 */
[-C--:B---3--:R-:W-:Y:S08]  /*18cf0*/  HMMA.16816.F32.BF16 R52, R216, R4.reuse, R52 ;  /* 0x00000004d834723c */ /* 0x088ff00000041834 */
[----:B------:R3:W-:Y:S01]  /*18d00*/  MUFU.TANH R137, R35 ;  /* 0x0000002300897308 */ /* 0x0007e20000002400 */
[C---:B------:R-:W-:Y:S09]  /*18d10*/  HMMA.16816.F32.BF16 R56, R212.reuse, R4, R56 ;  /* 0x00000004d438723c */ /* 0x040ff20000041838 */
[----:B-1----:R-:W1:Y:S01]  /*18d20*/  MUFU.TANH R0, R13 ;  /* 0x0000000d00007308 */ /* 0x002e620000002400 */
[-C--:B------:R-:W-:Y:S03]  /*18d30*/  HMMA.16816.F32.BF16 R60, R212, R6.reuse, R60 ;  /* 0x00000006d43c723c */ /* 0x080fe6000004183c */
[----:B----4-:R-:W-:Y:S05]  /*18d40*/  FMUL.FTZ R34, R51, c[0x0][0x2ec] ;  /* 0x0000bb0033227a20 */ /* 0x010fea0000410000 */
[----:B------:R-:W-:Y:S01]  /*18d50*/  HMMA.16816.F32.BF16 R64, R216, R6, R64 ;  /* 0x00000006d840723c */ /* 0x000fe20000041840 */
[----:B--2---:R-:W2:Y:S03]  /*18d60*/  MUFU.TANH R2, R14 ;  /* 0x0000000e00027308 */ /* 0x004ea60000002400 */
[----:B------:R-:W-:Y:S02]  /*18d70*/  FMUL.FTZ R32, R52, c[0x0][0x2ec] ;  /* 0x0000bb0034207a20 */ /* 0x000fe40000410000 */
[----:B---3--:R-:W-:Y:S02]  /*18d80*/  FMUL.FTZ R35, R50, c[0x0][0x2ec] ;  /* 0x0000bb0032237a20 */ /* 0x008fe40000410000 */
[----:B------:R-:W-:Y:S03]  /*18d90*/  FMUL.FTZ R29, R53, c[0x0][0x2ec] ;  /* 0x0000bb00351d7a20 */ /* 0x000fe60000410000 */
[----:B------:R3:W-:Y:S01]  /*18da0*/  MUFU.TANH R135, R36 ;  /* 0x0000002400877308 */ /* 0x0007e20000002400 */
[----:B------:R-:W-:Y:S01]  /*18db0*/  FMUL.FTZ R59, R59, c[0x0][0x2ec] ;  /* 0x0000bb003b3b7a20 */ /* 0x000fe20000410000 */
[----:B-1----:R1:W-:Y:S08]  /*18dc0*/  STL [R1+0x48], R0 ;  /* 0x0000480001007387 */ /* 0x0023f00000100800 */
[----:B------:R4:W-:Y:S03]  /*18dd0*/  MUFU.TANH R132, R37 ;  /* 0x0000002500847308 */ /* 0x0009e60000002400 */
[----:B------:R-:W-:Y:S01]  /*18de0*/  FMUL.FTZ R25, R64, c[0x0][0x2ec] ;  /* 0x0000bb0040197a20 */ /* 0x000fe20000410000 */
[----:B--2---:R2:W-:Y:S01]  /*18df0*/  STL [R1+0x58], R2 ;  /* 0x0000580201007387 */ /* 0x0045e20000100800 */
[----:B------:R-:W-:Y:S02]  /*18e00*/  FMUL.FTZ R23, R65, c[0x0][0x2ec] ;  /* 0x0000bb0041177a20 */ /* 0x000fe40000410000 */
[----:B------:R-:W-:Y:S03]  /*18e10*/  FMUL.FTZ R28, R67, c[0x0][0x2ec] ;  /* 0x0000bb00431c7a20 */ /* 0x000fe60000410000 */
[----:B------:R2:W-:Y:S01]  /*18e20*/  MUFU.TANH R134, R38 ;  /* 0x0000002600867308 */ /* 0x0005e20000002400 */
[----:B---3--:R-:W-:Y:S09]  /*18e30*/  FMUL.FTZ R36, R48, c[0x0][0x2ec] ;  /* 0x0000bb0030247a20 */ /* 0x008ff20000410000 */
[----:B-1----:R-:W1:Y:S01]  /*18e40*/  MUFU.TANH R0, R15 ;  /* 0x0000000f00007308 */ /* 0x002e620000002400 */
[----:B----4-:R-:W-:Y:S09]  /*18e50*/  FMUL.FTZ R37, R56, c[0x0][0x2ec] ;  /* 0x0000bb0038257a20 */ /* 0x010ff20000410000 */
[----:B--2---:R-:W2:Y:S01]  /*18e60*/  MUFU.TANH R2, R17 ;  /* 0x0000001100027308 */ /* 0x004ea20000002400 */
[----:B------:R-:W-:Y:S02]  /*18e70*/  FMUL.FTZ R38, R39, c[0x0][0x2ec] ;  /* 0x0000bb0027267a20 */ /* 0x000fe40000410000 */
[----:B------:R-:W-:Y:S07]  /*18e80*/  FMUL.FTZ R39, R57, c[0x0][0x2ec] ;  /* 0x0000bb0039277a20 */ /* 0x000fee0000410000 */
[----:B------:R3:W-:Y:S01]  /*18e90*/  MUFU.TANH R136, R40 ;  /* 0x0000002800887308 */ /* 0x0007e20000002400 */
[----:B-1----:R1:W-:Y:S09]  /*18ea0*/  STL [R1+0x5c], R0 ;  /* 0x00005c0001007387 */ /* 0x0023f20000100800 */
[----:B------:R4:W-:Y:S01]  /*18eb0*/  MUFU.TANH R141, R41 ;  /* 0x00000029008d7308 */ /* 0x0009e20000002400 */
[----:B--2---:R2:W-:Y:S09]  /*18ec0*/  STL [R1], R2 ;  /* 0x0000000201007387 */ /* 0x0045f20000100800 */
        /* <DEDUP_REMOVED lines=10> */
[----:B--2---:R2:W-:Y:S09]  /*18f70*/  STL [R1+0x8], R2 ;  /* 0x0000080201007387 */ /* 0x0045f20000100800 */
[----:B------:R-:W-:Y:S01]  /*18f80*/  MUFU.TANH R221, R20 ;  /* 0x0000001400dd7308 */ /* 0x000fe20000002400 */
[----:B---3--:R-:W-:Y:S09]  /*18f90*/  FMUL.FTZ R43, R63, c[0x0][0x2ec] ;  /* 0x0000bb003f2b7a20 */ /* 0x008ff20000410000 */
[----:B-1----:R-:W1:Y:S01]  /*18fa0*/  MUFU.TANH R0, R27 ;  /* 0x0000001b00007308 */ /* 0x002e620000002400 */
[----:B----4-:R-:W-:Y:S09]  /*18fb0*/  FMUL.FTZ R46, R58, c[0x0][0x2ec] ;  /* 0x0000bb003a2e7a20 */ /* 0x010ff20000410000 */
[----:B--2---:R-:W2:Y:S10]  /*18fc0*/  MUFU.TANH R2, R30 ;  /* 0x0000001e00027308 */ /* 0x004eb40000002400 */
[----:B------:R-:W-:Y:S01]  /*18fd0*/  MUFU.TANH R18, R21 ;  /* 0x0000001500127308 */ /* 0x000fe20000002400 */
[----:B-1----:R1:W-:Y:S01]  /*18fe0*/  STL [R1+0xc], R0 ;  /* 0x00000c0001007387 */ /* 0x0023e20000100800 */
[----:B------:R-:W-:Y:S08]  /*18ff0*/  FMUL.FTZ R27, R66, c[0x0][0x2ec] ;  /* 0x0000bb00421b7a20 */ /* 0x000ff00000410000 */
[----:B------:R-:W-:Y:S01]  /*19000*/  MUFU.TANH R22, R22 ;  /* 0x0000001600167308 */ /* 0x000fe20000002400 */
[----:B--2---:R2:W-:Y:S01]  /*19010*/  STL [R1+0x14], R2 ;  /* 0x0000140201007387 */ /* 0x0045e20000100800 */
[----:B------:R-:W-:Y:S08]  /*19020*/  FMUL.FTZ R30, R55, c[0x0][0x2ec] ;  /* 0x0000bb00371e7a20 */ /* 0x000ff00000410000 */
[----:B------:R-:W-:Y:S10]  /*19030*/  MUFU.TANH R24, R24 ;  /* 0x0000001800187308 */ /* 0x000ff40000002400 */
[----:B-1----:R-:W1:Y:S10]  /*19040*/  MUFU.TANH R0, R31 ;  /* 0x0000001f00007308 */ /* 0x002e740000002400 */
[----:B------:R-:W3:Y:S10]  /*19050*/  MUFU.TANH R38, R38 ;  /* 0x0000002600267308 */ /* 0x000ef40000002400 */
[----:B------:R-:W4:Y:S01]  /*19060*/  MUFU.TANH R42, R42 ;  /* 0x0000002a002a7308 */ /* 0x000f220000002400 */
[----:B-1----:R2:W-:Y:S01]  /*19070*/  STL [R1+0x1c], R0 ;  /* 0x00001c0001007387 */ /* 0x0025e20000100800 */
[----:B------:R-:W-:Y:S08]  /*19080*/  FMUL.FTZ R31, R54, c[0x0][0x2ec] ;  /* 0x0000bb00361f7a20 */ /* 0x000ff00000410000 */
        /* <DEDUP_REMOVED lines=23> */
.L_x_651:
[----:B------:R-:W2:Y:S01]  /*19200*/  LDL.LU R20, [R1+0x18] ;  /* 0x0000180001147983 */ /* 0x000ea20000300800 */
[----:B------:R-:W-:Y:S01]  /*19210*/  IMAD.MOV.U32 R4, RZ, RZ, R19 ;  /* 0x000000ffff047224 */ /* 0x000fe200078e0013 */
[----:B------:R-:W-:Y:S01]  /*19220*/  MOV R0, UR8 ;  /* 0x0000000800007c02 */ /* 0x000fe20008000f00 */
[----:B------:R-:W-:Y:S01]  /*19230*/  UISETP.GT.AND UP0, UPT, UR8, UR9, UPT ;  /* 0x000000090800728c */ /* 0x000fe2000bf04270 */
[----:B-1----:R-:W3:Y:S01]  /*19240*/  LDL.LU R16, [R1+0x20] ;  /* 0x0000200001107983 */ /* 0x002ee20000300800 */
[----:B------:R-:W-:Y:S03]  /*19250*/  UMOV UR23, UR8 ;  /* 0x0000000800177c82 */ /* 0x000fe60008000000 */
[----:B------:R-:W4:Y:S04]  /*19260*/  LDL.LU R10, [R1+0x58] ;  /* 0x00005800010a7983 */ /* 0x000f280000300800 */
[----:B------:R-:W2:Y:S04]  /*19270*/  LDL.LU R11, [R1+0x48] ;  /* 0x00004800010b7983 */ /* 0x000ea80000300800 */
[----:B------:R-:W2:Y:S04]  /*19280*/  LDL.LU R21, [R1+0x4c] ;  /* 0x00004c0001157983 */ /* 0x000ea80000300800 */
[----:B------:R-:W2:Y:S04]  /*19290*/  LDL.LU R6, [R1+0x30] ;  /* 0x0000300001067983 */ /* 0x000ea80000300800 */
[----:B------:R-:W2:Y:S04]  /*192a0*/  LDL.LU R8, [R1+0x10] ;  /* 0x0000100001087983 */ /* 0x000ea80000300800 */
[----:B------:R-:W2:Y:S04]  /*192b0*/  LDL.LU R7, [R1+0x2c] ;  /* 0x00002c0001077983 */ /* 0x000ea80000300800 */
[----:B------:R-:W2:Y:S04]  /*192c0*/  LDL.LU R5, [R1+0x28] ;  /* 0x0000280001057983 */ /* 0x000ea80000300800 */
[----:B------:R-:W2:Y:S04]  /*192d0*/  LDL.LU R2, [R1+0x4] ;  /* 0x0000040001027983 */ /* 0x000ea80000300800 */
[----:B------:R-:W2:Y:S04]  /*192e0*/  LDL.LU R19, [R1] ;  /* 0x0000000001137983 */ /* 0x000ea80000300800 */
[----:B------:R-:W2:Y:S04]  /*192f0*/  LDL.LU R9, [R1+0x54] ;  /* 0x0000540001097983 */ /* 0x000ea80000300800 */
[----:B------:R-:W2:Y:S04]  /*19300*/  LDL.LU R15, [R1+0x24] ;  /* 0x00002400010f7983 */ /* 0x000ea80000300800 */
[----:B------:R-:W2:Y:S04]  /*19310*/  LDL.LU R212, [R1+0x34] ;  /* 0x0000340001d47983 */ /* 0x000ea80000300800 */
[----:B------:R-:W1:Y:S08]  /*19320*/  S2R R12, SR_TID.X ;  /* 0x00000000000c7919 */ /* 0x000e700000002100 */
[----:B------:R-:W-:Y:S04]  /*19330*/  STL [R1+0xe8], R130 ;  /* 0x0000e88201007387 */ /* 0x000fe80000100800 */
[----:B------:R-:W-:Y:S04]  /*19340*/  STL [R1+0xe4], R131 ;  /* 0x0000e48301007387 */ /* 0x000fe80000100800 */
[----:B------:R1:W-:Y:S04]  /*19350*/  STL [R1+0xdc], R243 ;  /* 0x0000dcf301007387 */ /* 0x0003e80000100800 */
        /* <DEDUP_REMOVED lines=14> */
[----:B------:R-:W-:Y:S01]  /*19440*/  STL [R1+0xa0], R224 ;  /* 0x0000a0e001007387 */ /* 0x000fe20000100800 */
[----:B--2---:R-:W-:Y:S01]  /*19450*/  LOP3.LUT R212, R212, 0xfffffffb, RZ, 0xc0, !PT ;  /* 0xfffffffbd4d47812 */ /* 0x004fe200078ec0ff */
[----:B-1----:R-:W-:Y:S01]  /*19460*/  IMAD.SHL.U32 R12, R12, 0x2, RZ ;  /* 0x000000020c0c7824 */ /* 0x002fe200078e00ff */
[----:B------:R-:W-:Y:S01]  /*19470*/  MOV R53, R9 ;  /* 0x0000000900357202 */ /* 0x000fe20000000f00 */
[----:B------:R-:W-:Y:S01]  /*19480*/  IMAD.MOV.U32 R17, RZ, RZ, R8 ;  /* 0x000000ffff117224 */ /* 0x000fe200078e0008 */
[----:B------:R-:W-:Y:S01]  /*19490*/  MOV R8, R7 ;  /* 0x0000000700087202 */ /* 0x000fe20000000f00 */
[----:B------:R-:W-:Y:S01]  /*194a0*/  IMAD.MOV.U32 R7, RZ, RZ, R4 ;  /* 0x000000ffff077224 */ /* 0x000fe200078e0004 */
[----:B------:R-:W-:Y:S01]  /*194b0*/  LOP3.LUT R12, R12, 0x6, RZ, 0xc0, !PT ;  /* 0x000000060c0c7812 */ /* 0x000fe200078ec0ff */
[----:B------:R-:W-:Y:S01]  /*194c0*/  IMAD.MOV.U32 R13, RZ, RZ, R5 ;  /* 0x000000ffff0d7224 */ /* 0x000fe200078e0005 */
[----:B------:R-:W-:Y:S01]  /*194d0*/  @P4 LOP3.LUT R212, R212, 0x4, RZ, 0xfc, !PT ;  /* 0x00000004d4d44812 */ /* 0x000fe200078efcff */
[----:B------:R-:W-:Y:S02]  /*194e0*/  IMAD.MOV.U32 R48, RZ, RZ, R21 ;  /* 0x000000ffff307224 */ /* 0x000fe400078e0015 */
[----:B------:R-:W-:Y:S01]  /*194f0*/  IMAD R0, R0, 0x40, R12 ;  /* 0x0000004000007824 */ /* 0x000fe200078e020c */
[----:B------:R-:W-:Y:S01]  /*19500*/  MOV R12, R2 ;  /* 0x00000002000c7202 */ /* 0x000fe20000000f00 */
[----:B------:R-:W-:Y:S01]  /*19510*/  IMAD.MOV.U32 R51, RZ, RZ, R11 ;  /* 0x000000ffff337224 */ /* 0x000fe200078e000b */
[----:B------:R-:W-:Y:S01]  /*19520*/  MOV R50, R48 ;  /* 0x0000003000327202 */ /* 0x000fe20000000f00 */
[----:B----4-:R-:W-:Y:S01]  /*19530*/  IMAD.MOV.U32 R52, RZ, RZ, R10 ;  /* 0x000000ffff347224 */ /* 0x010fe200078e000a */
[C---:B------:R-:W-:Y:S01]  /*19540*/  ISETP.GE.AND P0, PT, R0.reuse, R247, PT ;  /* 0x000000f70000720c */ /* 0x040fe20003f06270 */
[----:B------:R-:W-:Y:S01]  /*19550*/  IMAD.MOV.U32 R54, RZ, RZ, R12 ;  /* 0x000000ffff367224 */ /* 0x000fe200078e000c */
[C---:B------:R-:W-:Y:S01]  /*19560*/  IADD3 R4, R0.reuse, 0x1, RZ ;  /* 0x0000000100047810 */ /* 0x040fe20007ffe0ff */
[----:B------:R-:W-:Y:S01]  /*19570*/  IMAD.MOV.U32 R62, RZ, RZ, R6 ;  /* 0x000000ffff3e7224 */ /* 0x000fe200078e0006 */
[C---:B------:R-:W-:Y:S01]  /*19580*/  IADD3 R2, R0.reuse, 0x8, RZ ;  /* 0x0000000800027810 */ /* 0x040fe20007ffe0ff */
[----:B------:R-:W-:Y:S01]  /*19590*/  IMAD.MOV.U32 R213, RZ, RZ, R53 ;  /* 0x000000ffffd57224 */ /* 0x000fe200078e0035 */
[----:B------:R-:W-:Y:S01]  /*195a0*/  ISETP.GE.OR P0, PT, R0, R251, !P0 ;  /* 0x000000fb0000720c */ /* 0x000fe20004706670 */
[----:B------:R-:W-:Y:S01]  /*195b0*/  IMAD.MOV.U32 R60, RZ, RZ, R52 ;  /* 0x000000ffff3c7224 */ /* 0x000fe200078e0034 */
[-C--:B------:R-:W-:Y:S01]  /*195c0*/  ISETP.GE.AND P1, PT, R4, R247.reuse, PT ;  /* 0x000000f70400720c */ /* 0x080fe20003f26270 */
[----:B------:R-:W-:Y:S01]  /*195d0*/  IMAD.MOV.U32 R61, RZ, RZ, R50 ;  /* 0x000000ffff3d7224 */ /* 0x000fe200078e0032 */
[----:B------:R-:W-:Y:S02]  /*195e0*/  FSEL R15, R15, -INF , !P0 ;  /* 0xff8000000f0f7808 */ /* 0x000fe40004000000 */
[----:B------:R-:W-:Y:S02]  /*195f0*/  ISETP.GE.AND P0, PT, R2, R247, PT ;  /* 0x000000f70200720c */ /* 0x000fe40003f06270 */
[C---:B------:R-:W-:Y:S02]  /*19600*/  ISETP.GE.AND P6, PT, R0.reuse, R245, PT ;  /* 0x000000f50000720c */ /* 0x040fe40003fc6270 */
[C---:B------:R-:W-:Y:S02]  /*19610*/  ISETP.GE.AND P3, PT, R0.reuse, R244, PT ;  /* 0x000000f40000720c */ /* 0x040fe40003f66270 */
[C---:B------:R-:W-:Y:S02]  /*19620*/  IADD3 R5, R0.reuse, 0x9, RZ ;  /* 0x0000000900057810 */ /* 0x040fe40007ffe0ff */
[----:B------:R-:W-:Y:S02]  /*19630*/  IADD3 R14, R0, 0x10, RZ ;  /* 0x00000010000e7810 */ /* 0x000fe40007ffe0ff */
[-C--:B------:R-:W-:Y:S02]  /*19640*/  ISETP.GE.OR P1, PT, R4, R251.reuse, !P1 ;  /* 0x000000fb0400720c */ /* 0x080fe40004f26670 */
[----:B------:R-:W-:Y:S02]  /*19650*/  ISETP.GE.OR P0, PT, R2, R251, !P0 ;  /* 0x000000fb0200720c */ /* 0x000fe40004706670 */
[C---:B------:R-:W-:Y:S02]  /*19660*/  ISETP.GE.OR P6, PT, R0.reuse, R249, !P6 ;  /* 0x000000f90000720c */ /* 0x040fe400077c6670 */
[----:B------:R-:W-:Y:S02]  /*19670*/  ISETP.GE.OR P3, PT, R0, R248, !P3 ;  /* 0x000000f80000720c */ /* 0x000fe40005f66670 */
[----:B------:R-:W-:Y:S02]  /*19680*/  FSEL R21, R20, -INF , !P6 ;  /* 0xff80000014157808 */ /* 0x000fe40007000000 */
[----:B------:R-:W-:Y:S02]  /*19690*/  FSEL R20, R252, -INF , !P0 ;  /* 0xff800000fc147808 */ /* 0x000fe40004000000 */
[-C--:B------:R-:W-:Y:S02]  /*196a0*/  ISETP.GE.AND P0, PT, R14, R247.reuse, PT ;  /* 0x000000f70e00720c */ /* 0x080fe40003f06270 */
[C---:B------:R-:W-:Y:S02]  /*196b0*/  ISETP.GE.AND P2, PT, R0.reuse, R246, PT ;  /* 0x000000f60000720c */ /* 0x040fe40003f46270 */
[----:B------:R-:W-:Y:S02]  /*196c0*/  FSEL R26, R17, -INF , !P3 ;  /* 0xff800000111a7808 */ /* 0x000fe40005800000 */
[----:B------:R-:W-:Y:S02]  /*196d0*/  FSEL R17, R13, -INF , !P1 ;  /* 0xff8000000d117808 */ /* 0x000fe40004800000 */
[C---:B------:R-:W-:Y:S02]  /*196e0*/  ISETP.GE.AND P1, PT, R5.reuse, R247, PT ;  /* 0x000000f70500720c */ /* 0x040fe40003f26270 */
[C---:B------:R-:W-:Y:S02]  /*196f0*/  IADD3 R13, R0.reuse, 0x11, RZ ;  /* 0x00000011000d7810 */ /* 0x040fe40007ffe0ff */
[-C--:B------:R-:W-:Y:S02]  /*19700*/  ISETP.GE.OR P1, PT, R5, R251.reuse, !P1 ;  /* 0x000000fb0500720c */ /* 0x080fe40004f26670 */
[----:B------:R-:W-:Y:S02]  /*19710*/  IADD3 R12, R0, 0x18, RZ ;  /* 0x00000018000c7810 */ /* 0x000fe40007ffe0ff */
[----:B------:R-:W-:Y:S02]  /*19720*/  ISETP.GE.OR P0, PT, R14, R251, !P0 ;  /* 0x000000fb0e00720c */ /* 0x000fe40004706670 */
[----:B------:R-:W-:Y:S02]  /*19730*/  ISETP.GE.OR P2, PT, R0, R250, !P2 ;  /* 0x000000fa0000720c */ /* 0x000fe40005746670 */
[----:B------:R-:W-:Y:S02]  /*19740*/  FSEL R19, R19, -INF , !P1 ;  /* 0xff80000013137808 */ /* 0x000fe40004800000 */
[-C--:B------:R-:W-:Y:S02]  /*19750*/  ISETP.GE.AND P1, PT, R13, R247.reuse, PT ;  /* 0x000000f70d00720c */ /* 0x080fe40003f26270 */
[----:B------:R-:W-:Y:S02]  /*19760*/  FSEL R48, R221, -INF , !P0 ;  /* 0xff800000dd307808 */ /* 0x000fe40004000000 */
[----:B------:R-:W-:Y:S02]  /*19770*/  ISETP.GE.AND P0, PT, R12, R247, PT ;  /* 0x000000f70c00720c */ /* 0x000fe40003f06270 */
[----:B---3--:R-:W-:Y:S02]  /*19780*/  FSEL R16, R16, -INF , !P2 ;  /* 0xff80000010107808 */ /* 0x008fe40005000000 */
[----:B------:R-:W-:Y:S02]  /*19790*/  ISETP.GE.AND P2, PT, R4, R246, PT ;  /* 0x000000f60400720c */ /* 0x000fe40003f46270 */
[----:B------:R-:W-:Y:S02]  /*197a0*/  IADD3 R11, R0, 0x19, RZ ;  /* 0x00000019000b7810 */ /* 0x000fe40007ffe0ff */
[----:B------:R-:W-:Y:S02]  /*197b0*/  ISETP.GE.OR P2, PT, R4, R250, !P2 ;  /* 0x000000fa0400720c */ /* 0x000fe40005746670 */
[-C--:B------:R-:W-:Y:S02]  /*197c0*/  ISETP.GE.OR P0, PT, R12, R251.reuse, !P0 ;  /* 0x000000fb0c00720c */ /* 0x080fe40004706670 */
[----:B------:R-:W-:Y:S02]  /*197d0*/  ISETP.GE.OR P1, PT, R13, R251, !P1 ;  /* 0x000000fb0d00720c */ /* 0x000fe40004f26670 */
[----:B------:R-:W-:Y:S02]  /*197e0*/  FSEL R55, R22, -INF , !P0 ;  /* 0xff80000016377808 */ /* 0x000fe40004000000 */
[----:B------:R-:W-:Y:S02]  /*197f0*/  FSEL R49, R18, -INF , !P1 ;  /* 0xff80000012317808 */ /* 0x000fe40004800000 */
[----:B------:R-:W-:Y:S02]  /*19800*/  FSEL R18, R8, -INF , !P2 ;  /* 0xff80000008127808 */ /* 0x000fe40005000000 */
[----:B------:R-:W-:Y:S02]  /*19810*/  ISETP.GE.AND P2, PT, R11, R247, PT ;  /* 0x000000f70b00720c */ /* 0x000fe40003f46270 */
[-C--:B------:R-:W-:Y:S02]  /*19820*/  ISETP.GE.AND P1, PT, R2, R246.reuse, PT ;  /* 0x000000f60200720c */ /* 0x080fe40003f26270 */
[C---:B------:R-:W-:Y:S02]  /*19830*/  ISETP.GE.AND P0, PT, R5.reuse, R246, PT ;  /* 0x000000f60500720c */ /* 0x040fe40003f06270 */
[----:B------:R-:W-:Y:S02]  /*19840*/  ISETP.GE.AND P6, PT, R4, R245, PT ;  /* 0x000000f50400720c */ /* 0x000fe40003fc6270 */
[C---:B------:R-:W-:Y:S02]  /*19850*/  IADD3 R10, R0.reuse, 0x20, RZ ;  /* 0x00000020000a7810 */ /* 0x040fe40007ffe0ff */
[----:B------:R-:W-:Y:S02]  /*19860*/  IADD3 R9, R0, 0x21, RZ ;  /* 0x0000002100097810 */ /* 0x000fe40007ffe0ff */
[-C--:B------:R-:W-:Y:S02]  /*19870*/  ISETP.GE.OR P1, PT, R2, R250.reuse, !P1 ;  /* 0x000000fa0200720c */ /* 0x080fe40004f26670 */
[----:B------:R-:W-:Y:S02]  /*19880*/  ISETP.GE.OR P0, PT, R5, R250, !P0 ;  /* 0x000000fa0500720c */ /* 0x000fe40004706670 */
[----:B------:R-:W-:Y:S02]  /*19890*/  ISETP.GE.OR P2, PT, R11, R251, !P2 ;  /* 0x000000fb0b00720c */ /* 0x000fe40005746670 */
[----:B------:R-:W-:Y:S02]  /*198a0*/  ISETP.GE.OR P4, PT, R4, R249, !P6 ;  /* 0x000000f90400720c */ /* 0x000fe40007786670 */
[----:B------:R-:W-:Y:S02]  /*198b0*/  FSEL R22, R54, -INF , !P1 ;  /* 0xff80000036167808 */ /* 0x000fe40004800000 */
[-C--:B------:R-:W-:Y:S02]  /*198c0*/  ISETP.GE.AND P1, PT, R10, R247.reuse, PT ;  /* 0x000000f70a00720c */ /* 0x080fe40003f26270 */
[----:B------:R-:W-:Y:S02]  /*198d0*/  FSEL R56, R24, -INF , !P2 ;  /* 0xff80000018387808 */ /* 0x000fe40005000000 */
[----:B------:R-:W-:Y:S02]  /*198e0*/  ISETP.GE.AND P2, PT, R14, R246, PT ;  /* 0x000000f60e00720c */ /* 0x000fe40003f46270 */
[----:B------:R-:W-:Y:S02]  /*198f0*/  FSEL R24, R7, -INF , !P0 ;  /* 0xff80000007187808 */ /* 0x000fe40004000000 */
[C---:B------:R-:W-:Y:S02]  /*19900*/  ISETP.GE.AND P0, PT, R9.reuse, R247, PT ;  /* 0x000000f70900720c */ /* 0x040fe40003f06270 */
[----:B------:R-:W-:Y:S02]  /*19910*/  ISETP.GE.AND P3, PT, R4, R244, PT ;  /* 0x000000f40400720c */ /* 0x000fe40003f66270 */
[----:B------:R-:W-:Y:S02]  /*19920*/  IADD3 R8, R0, 0x28, RZ ;  /* 0x0000002800087810 */ /* 0x000fe40007ffe0ff */
[-C--:B------:R-:W-:Y:S02]  /*19930*/  ISETP.GE.OR P1, PT, R10, R251.reuse, !P1 ;  /* 0x000000fb0a00720c */ /* 0x080fe40004f26670 */
[----:B------:R-:W-:Y:S02]  /*19940*/  ISETP.GE.OR P2, PT, R14, R250, !P2 ;  /* 0x000000fa0e00720c */ /* 0x000fe40005746670 */
[----:B------:R-:W-:Y:S02]  /*19950*/  ISETP.GE.OR P0, PT, R9, R251, !P0 ;  /* 0x000000fb0900720c */ /* 0x000fe40004706670 */
[----:B------:R-:W-:Y:S02]  /*19960*/  LOP3.LUT R212, R212, 0xfffffffd, RZ, 0xc0, !PT ;  /* 0xfffffffdd4d47812 */ /* 0x000fe400078ec0ff */
[----:B------:R-:W-:Y:S02]  /*19970*/  FSEL R54, R135, -INF , !P1 ;  /* 0xff80000087367808 */ /* 0x000fe40004800000 */
[----:B------:R-:W-:Y:S02]  /*19980*/  ISETP.GE.OR P3, PT, R4, R248, !P3 ;  /* 0x000000f80400720c */ /* 0x000fe40005f66670 */
[----:B------:R-:W-:Y:S02]  /*19990*/  FSEL R4, R132, -INF , !P0 ;  /* 0xff80000084047808 */ /* 0x000fe40004000000 */
[----:B------:R-:W-:Y:S02]  /*199a0*/  FSEL R252, R223, -INF , !P2 ;  /* 0xff800000dffc7808 */ /* 0x000fe40005000000 */
[----:B------:R-:W-:Y:S02]  /*199b0*/  ISETP.GE.AND P2, PT, R8, R247, PT ;  /* 0x000000f70800720c */ /* 0x000fe40003f46270 */
[-C--:B------:R-:W-:Y:S02]  /*199c0*/  ISETP.GE.AND P0, PT, R12, R246.reuse, PT ;  /* 0x000000f60c00720c */ /* 0x080fe40003f06270 */
[C---:B------:R-:W-:Y:S02]  /*199d0*/  ISETP.GE.AND P1, PT, R13.reuse, R246, PT ;  /* 0x000000f60d00720c */ /* 0x040fe40003f26270 */
[----:B------:R-:W-:Y:S02]  /*199e0*/  @P4 LOP3.LUT R212, R212, 0x2, RZ, 0xfc, !PT ;  /* 0x00000002d4d44812 */ /* 0x000fe400078efcff */
[C---:B------:R-:W-:Y:S02]  /*199f0*/  IADD3 R7, R0.reuse, 0x29, RZ ;  /* 0x0000002900077810 */ /* 0x040fe40007ffe0ff */
[-C--:B------:R-:W-:Y:S01]  /*19a00*/  ISETP.GE.OR P1, PT, R13, R250.reuse, !P1 ;  /* 0x000000fa0d00720c */ /* 0x080fe20004f26670 */
[----:B------:R-:W-:Y:S01]  /*19a10*/  STL [R1+0x34], R212 ;  /* 0x000034d401007387 */ /* 0x000fe20000100800 */
[----:B------:R-:W-:Y:S02]  /*19a20*/  IADD3 R6, R0, 0x30, RZ ;  /* 0x0000003000067810 */ /* 0x000fe40007ffe0ff */
[----:B------:R-:W-:Y:S01]  /*19a30*/  ISETP.GE.OR P2, PT, R8, R251, !P2 ;  /* 0x000000fb0800720c */ /* 0x000fe20005746670 */
[----:B------:R1:W-:Y:S01]  /*19a40*/  STL [R1+0x50], R4 ;  /* 0x0000500401007387 */ /* 0x0003e20000100800 */
[----:B------:R-:W-:Y:S02]  /*19a50*/  ISETP.GE.OR P0, PT, R12, R250, !P0 ;  /* 0x000000fa0c00720c */ /* 0x000fe40004706670 */
[----:B------:R-:W-:Y:S01]  /*19a60*/  FSEL R223, R222, -INF , !P1 ;  /* 0xff800000dedf7808 */ /* 0x000fe20004800000 */
[----:B------:R2:W-:Y:S01]  /*19a70*/  STL [R1+0xe0], R247 ;  /* 0x0000e0f701007387 */ /* 0x0005e20000100800 */
[-C--:B------:R-:W-:Y:S02]  /*19a80*/  ISETP.GE.AND P1, PT, R7, R247.reuse, PT ;  /* 0x000000f70700720c */ /* 0x080fe40003f26270 */
[----:B------:R-:W-:Y:S02]  /*19a90*/  FSEL R243, R36, -INF , !P2 ;  /* 0xff80000024f37808 */ /* 0x000fe40005000000 */
[----:B------:R-:W-:Y:S02]  /*19aa0*/  FSEL R57, R138, -INF , !P0 ;  /* 0xff8000008a397808 */ /* 0x000fe40004000000 */
[C---:B------:R-:W-:Y:S02]  /*19ab0*/  ISETP.GE.AND P0, PT, R6.reuse, R247, PT ;  /* 0x000000f70600720c */ /* 0x040fe40003f06270 */
[----:B------:R-:W-:Y:S02]  /*19ac0*/  ISETP.GE.AND P2, PT, R11, R246, PT ;  /* 0x000000f60b00720c */ /* 0x000fe40003f46270 */
[-C--:B------:R-:W-:Y:S02]  /*19ad0*/  ISETP.GE.OR P1, PT, R7, R251.reuse, !P1 ;  /* 0x000000fb0700720c */ /* 0x080fe40004f26670 */
[----:B------:R-:W-:Y:S02]  /*19ae0*/  ISETP.GE.OR P2, PT, R11, R250, !P2 ;  /* 0x000000fa0b00720c */ /* 0x000fe40005746670 */
[----:B------:R-:W-:Y:S02]  /*19af0*/  ISETP.GE.OR P0, PT, R6, R251, !P0 ;  /* 0x000000fb0600720c */ /* 0x000fe40004706670 */
[----:B------:R-:W-:Y:S02]  /*19b00*/  FSEL R53, R33, -INF , !P1 ;  /* 0xff80000021357808 */ /* 0x000fe40004800000 */
[----:B------:R-:W-:Y:S02]  /*19b10*/  FSEL R58, R137, -INF , !P2 ;  /* 0xff800000893a7808 */ /* 0x000fe40005000000 */
[----:B------:R-:W-:Y:S02]  /*19b20*/  FSEL R229, R32, -INF , !P0 ;  /* 0xff80000020e57808 */ /* 0x000fe40004000000 */
[C---:B------:R-:W-:Y:S02]  /*19b30*/  ISETP.GE.AND P1, PT, R2.reuse, R245, PT ;  /* 0x000000f50200720c */ /* 0x040fe40003f26270 */
[----:B------:R-:W-:Y:S02]  /*19b40*/  ISETP.GE.AND P2, PT, R2, R244, PT ;  /* 0x000000f40200720c */ /* 0x000fe40003f46270 */
[----:B------:R-:W-:Y:S02]  /*19b50*/  ISETP.GE.AND P0, PT, R10, R246, PT ;  /* 0x000000f60a00720c */ /* 0x000fe40003f06270 */
[----:B------:R-:W-:Y:S02]  /*19b60*/  ISETP.GE.OR P2, PT, R2, R248, !P2 ;  /* 0x000000f80200720c */ /* 0x000fe40005746670 */
[----:B------:R-:W-:Y:S02]  /*19b70*/  ISETP.GE.OR P0, PT, R10, R250, !P0 ;  /* 0x000000fa0a00720c */ /* 0x000fe40004706670 */
[----:B------:R-:W-:Y:S02]  /*19b80*/  ISETP.GE.OR P4, PT, R2, R249, !P1 ;  /* 0x000000f90200720c */ /* 0x000fe40004f86670 */
[----:B------:R-:W-:Y:S02]  /*19b90*/  IADD3 R2, R0, 0x31, RZ ;  /* 0x0000003100027810 */ /* 0x000fe40007ffe0ff */
[----:B------:R-:W-:Y:S02]  /*19ba0*/  FSEL R67, R134, -INF , !P0 ;  /* 0xff80000086437808 */ /* 0x000fe40004000000 */
[----:B------:R-:W-:Y:S02]  /*19bb0*/  ISETP.GE.AND P0, PT, R2, R247, PT ;  /* 0x000000f70200720c */ /* 0x000fe40003f06270 */
[----:B-1----:R-:W-:Y:S02]  /*19bc0*/  IADD3 R4, R0, 0x38, RZ ;  /* 0x0000003800047810 */ /* 0x002fe40007ffe0ff */
[----:B------:R-:W-:Y:S02]  /*19bd0*/  ISETP.GE.OR P0, PT, R2, R251, !P0 ;  /* 0x000000fb0200720c */ /* 0x000fe40004706670 */
[----:B------:R-:W-:Y:S02]  /*19be0*/  MOV R214, R51 ;  /* 0x0000003300d67202 */ /* 0x000fe40000000f00 */
[----:B------:R-:W-:Y:S02]  /*19bf0*/  FSEL R52, R29, -INF , !P0 ;  /* 0xff8000001d347808 */ /* 0x000fe40004000000 */
[C---:B------:R-:W-:Y:S02]  /*19c00*/  ISETP.GE.AND P0, PT, R9.reuse, R246, PT ;  /* 0x000000f60900720c */ /* 0x040fe40003f06270 */
[----:B------:R-:W-:Y:S02]  /*19c10*/  IADD3 R0, R0, 0x39, RZ ;  /* 0x0000003900007810 */ /* 0x000fe40007ffe0ff */
[----:B------:R-:W-:Y:S02]  /*19c20*/  ISETP.GE.OR P0, PT, R9, R250, !P0 ;  /* 0x000000fa0900720c */ /* 0x000fe40004706670 */
[C---:B------:R-:W-:Y:S02]  /*19c30*/  ISETP.GE.AND P6, PT, R5.reuse, R245, PT ;  /* 0x000000f50500720c */ /* 0x040fe40003fc6270 */
[----:B------:R-:W-:Y:S02]  /*19c40*/  FSEL R66, R38, -INF , !P0 ;  /* 0xff80000026427808 */ /* 0x000fe40004000000 */
[C---:B------:R-:W-:Y:S02]  /*19c50*/  ISETP.GE.AND P0, PT, R4.reuse, R247, PT ;  /* 0x000000f70400720c */ /* 0x040fe40003f06270 */
[C---:B------:R-:W-:Y:S02]  /*19c60*/  ISETP.GE.OR P6, PT, R5.reuse, R249, !P6 ;  /* 0x000000f90500720c */ /* 0x040fe400077c6670 */
[----:B------:R-:W-:Y:S02]  /*19c70*/  ISETP.GE.OR P0, PT, R4, R251, !P0 ;  /* 0x000000fb0400720c */ /* 0x000fe40004706670 */
[----:B------:R-:W-:Y:S02]  /*19c80*/  ISETP.GE.AND P1, PT, R5, R244, PT ;  /* 0x000000f40500720c */ /* 0x000fe40003f26270 */
[----:B------:R-:W-:Y:S02]  /*19c90*/  FSEL R51, R25, -INF , !P0 ;  /* 0xff80000019337808 */ /* 0x000fe40004000000 */
[C---:B------:R-:W-:Y:S02]  /*19ca0*/  ISETP.GE.AND P0, PT, R8.reuse, R246, PT ;  /* 0x000000f60800720c */ /* 0x040fe40003f06270 */
[----:B------:R-:W-:Y:S02]  /*19cb0*/  FSEL R25, R61, -INF , !P4 ;  /* 0xff8000003d197808 */ /* 0x000fe40006000000 */
[----:B------:R-:W-:Y:S02]  /*19cc0*/  ISETP.GE.OR P0, PT, R8, R250, !P0 ;  /* 0x000000fa0800720c */ /* 0x000fe40004706670 */
[----:B------:R-:W-:Y:S02]  /*19cd0*/  ISETP.GE.OR P1, PT, R5, R248, !P1 ;  /* 0x000000f80500720c */ /* 0x000fe40004f26670 */
[----:B------:R-:W-:Y:S02]  /*19ce0*/  FSEL R65, R35, -INF , !P0 ;  /* 0xff80000023417808 */ /* 0x000fe40004000000 */
[C---:B------:R-:W-:Y:S02]  /*19cf0*/  ISETP.GE.AND P0, PT, R0.reuse, R247, PT ;  /* 0x000000f70000720c */ /* 0x040fe40003f06270 */
[----:B------:R-:W-:Y:S02]  /*19d00*/  FMNMX.FTZ R5, R15, R3, !PT ;  /* 0x000000030f057209 */ /* 0x000fe40007810000 */
[----:B------:R-:W-:Y:S02]  /*19d10*/  ISETP.GE.OR P0, PT, R0, R251, !P0 ;  /* 0x000000fb0000720c */ /* 0x000fe40004706670 */
[----:B------:R-:W-:Y:S02]  /*19d20*/  FMNMX.FTZ R5, R17, R5, !PT ;  /* 0x0000000511057209 */ /* 0x000fe40007810000 */
[----:B------:R-:W-:Y:S02]  /*19d30*/  FSEL R50, R23, -INF , !P0 ;  /* 0xff80000017327808 */ /* 0x000fe40004000000 */
[C---:B------:R-:W-:Y:S02]  /*19d40*/  ISETP.GE.AND P0, PT, R7.reuse, R246, PT ;  /* 0x000000f60700720c */ /* 0x040fe40003f06270 */
[----:B------:R-:W-:Y:S02]  /*19d50*/  FMNMX.FTZ R5, R20, R5, !PT ;  /* 0x0000000514057209 */ /* 0x000fe40007810000 */
[----:B------:R-:W-:Y:S02]  /*19d60*/  ISETP.GE.OR P0, PT, R7, R250, !P0 ;  /* 0x000000fa0700720c */ /* 0x000fe40004706670 */
[----:B------:R-:W-:Y:S02]  /*19d70*/  FMNMX.FTZ R5, R19, R5, !PT ;  /* 0x0000000513057209 */ /* 0x000fe40007810000 */
[----:B------:R-:W-:Y:S02]  /*19d80*/  FSEL R64, R34, -INF , !P0 ;  /* 0xff80000022407808 */ /* 0x000fe40004000000 */
[C---:B------:R-:W-:Y:S02]  /*19d90*/  ISETP.GE.AND P0, PT, R6.reuse, R246, PT ;  /* 0x000000f60600720c */ /* 0x040fe40003f06270 */
[----:B------:R-:W-:Y:S02]  /*19da0*/  MOV R215, R60 ;  /* 0x0000003c00d77202 */ /* 0x000fe40000000f00 */
[----:B------:R-:W-:Y:S04]  /*19db0*/  ISETP.GE.OR P0, PT, R6, R250, !P0 ;  /* 0x000000fa0600720c */ /* 0x000fe80004706670 */
[----:B------:R-:W-:Y:S02]  /*19dc0*/  FSEL R63, R31, -INF , !P0 ;  /* 0xff8000001f3f7808 */ /* 0x000fe40004000000 */
[----:B------:R-:W-:Y:S04]  /*19dd0*/  LOP3.LUT P0, RZ, R212, 0x2, RZ, 0xc0, !PT ;  /* 0x00000002d4ff7812 */ /* 0x000fe8000780c0ff */
[----:B------:R-:W-:Y:S02]  /*19de0*/  FSEL R23, R62, -INF , !P0 ;  /* 0xff8000003e177808 */ /* 0x000fe40004000000 */
[C---:B------:R-:W-:Y:S04]  /*19df0*/  ISETP.GE.AND P0, PT, R2.reuse, R246, PT ;  /* 0x000000f60200720c */ /* 0x040fe80003f06270 */
[----:B------:R-:W-:Y:S04]  /*19e00*/  ISETP.GE.OR P0, PT, R2, R250, !P0 ;  /* 0x000000fa0200720c */ /* 0x000fe80004706670 */
[----:B------:R-:W-:Y:S02]  /*19e10*/  FSEL R62, R30, -INF , !P0 ;  /* 0xff8000001e3e7808 */ /* 0x000fe40004000000 */
[C---:B------:R-:W-:Y:S04]  /*19e20*/  ISETP.GE.AND P0, PT, R4.reuse, R246, PT ;  /* 0x000000f60400720c */ /* 0x040fe80003f06270 */
[----:B------:R-:W-:Y:S04]  /*19e30*/  ISETP.GE.OR P0, PT, R4, R250, !P0 ;  /* 0x000000fa0400720c */ /* 0x000fe80004706670 */
[----:B------:R-:W-:Y:S02]  /*19e40*/  FSEL R61, R27, -INF , !P0 ;  /* 0xff8000001b3d7808 */ /* 0x000fe40004000000 */
[----:B------:R-:W-:Y:S02]  /*19e50*/  FSEL R27, R214, -INF , !P6 ;  /* 0xff800000d61b7808 */ /* 0x000fe40007000000 */
[----:B------:R-:W3:Y:S01]  /*19e60*/  LDL.LU R214, [R1+0x5c] ;  /* 0x00005c0001d67983 */ /* 0x000ee20000300800 */
[----:B------:R-:W-:Y:S02]  /*19e70*/  ISETP.GE.AND P6, PT, R14, R245, PT ;  /* 0x000000f50e00720c */ /* 0x000fe40003fc6270 */
[C---:B------:R-:W-:Y:S01]  /*19e80*/  ISETP.GE.AND P0, PT, R0.reuse, R246, PT ;  /* 0x000000f60000720c */ /* 0x040fe20003f06270 */
[----:B--2---:R-:W2:Y:S03]  /*19e90*/  LDL.LU R247, [R1+0x50] ;  /* 0x0000500001f77983 */ /* 0x004ea60000300800 */
[----:B------:R-:W-:Y:S02]  /*19ea0*/  ISETP.GE.OR P4, PT, R0, R250, !P0 ;  /* 0x000000fa0000720c */ /* 0x000fe40004786670 */
[C---:B------:R-:W-:Y:S02]  /*19eb0*/  ISETP.GE.OR P0, PT, R14.reuse, R249, !P6 ;  /* 0x000000f90e00720c */ /* 0x040fe40007706670 */
[----:B------:R-:W-:Y:S02]  /*19ec0*/  ISETP.GE.AND P6, PT, R13, R245, PT ;  /* 0x000000f50d00720c */ /* 0x000fe40003fc6270 */
[----:B------:R-:W-:Y:S02]  /*19ed0*/  FSEL R222, R211, -INF , !P0 ;  /* 0xff800000d3de7808 */ /* 0x000fe40004000000 */
[C---:B------:R-:W-:Y:S02]  /*19ee0*/  ISETP.GE.AND P0, PT, R14.reuse, R244, PT ;  /* 0x000000f40e00720c */ /* 0x040fe40003f06270 */
[----:B------:R-:W-:Y:S02]  /*19ef0*/  ISETP.GE.OR P6, PT, R13, R249, !P6 ;  /* 0x000000f90d00720c */ /* 0x000fe400077c6670 */
[----:B------:R-:W-:Y:S02]  /*19f00*/  ISETP.GE.OR P0, PT, R14, R248, !P0 ;  /* 0x000000f80e00720c */ /* 0x000fe40004706670 */
[----:B------:R-:W-:Y:S02]  /*19f10*/  FSEL R14, R213, -INF , !P3 ;  /* 0xff800000d50e7808 */ /* 0x000fe40005800000 */
[----:B------:R-:W4:Y:S01]  /*19f20*/  LDL.LU R213, [R1+0x8] ;  /* 0x0000080001d57983 */ /* 0x000f220000300800 */
[----:B------:R-:W-:Y:S02]  /*19f30*/  FSEL R221, R209, -INF , !P6 ;  /* 0xff800000d1dd7808 */ /* 0x000fe40007000000 */
[C---:B------:R-:W-:Y:S02]  /*19f40*/  ISETP.GE.AND P6, PT, R12.reuse, R245, PT ;  /* 0x000000f50c00720c */ /* 0x040fe40003fc6270 */
[----:B------:R-:W-:Y:S02]  /*19f50*/  ISETP.GE.AND P3, PT, R13, R244, PT ;  /* 0x000000f40d00720c */ /* 0x000fe40003f66270 */
[----:B------:R-:W-:Y:S02]  /*19f60*/  ISETP.GE.OR P6, PT, R12, R249, !P6 ;  /* 0x000000f90c00720c */ /* 0x000fe400077c6670 */
[----:B------:R-:W-:Y:S02]  /*19f70*/  FSEL R60, R28, -INF , !P4 ;  /* 0xff8000001c3c7808 */ /* 0x000fe40006000000 */
[----:B------:R-:W-:Y:S02]  /*19f80*/  FSEL R219, R143, -INF , !P6 ;  /* 0xff8000008fdb7808 */ /* 0x000fe40007000000 */
[C---:B------:R-:W-:Y:S04]  /*19f90*/  ISETP.GE.AND P6, PT, R11.reuse, R245, PT ;  /* 0x000000f50b00720c */ /* 0x040fe80003fc6270 */
[----:B------:R-:W-:Y:S02]  /*19fa0*/  ISETP.GE.OR P4, PT, R11, R249, !P6 ;  /* 0x000000f90b00720c */ /* 0x000fe40007786670 */
[----:B------:R-:W-:Y:S02]  /*19fb0*/  ISETP.GE.OR P6, PT, R13, R248, !P3 ;  /* 0x000000f80d00720c */ /* 0x000fe40005fc6670 */
[----:B------:R-:W-:Y:S02]  /*19fc0*/  FMNMX.FTZ R13, R48, R5, !PT ;  /* 0x00000005300d7209 */ /* 0x000fe40007810000 */
[----:B------:R-:W-:Y:S02]  /*19fd0*/  ISETP.GE.AND P3, PT, R10, R245, PT ;  /* 0x000000f50a00720c */ /* 0x000fe40003f66270 */
[----:B------:R-:W-:Y:S02]  /*19fe0*/  FMNMX.FTZ R13, R49, R13, !PT ;  /* 0x0000000d310d7209 */ /* 0x000fe40007810000 */
[----:B------:R-:W-:Y:S02]  /*19ff0*/  FSEL R218, R208, -INF , !P4 ;  /* 0xff800000d0da7808 */ /* 0x000fe40006000000 */
[----:B------:R-:W-:Y:S02]  /*1a000*/  FMNMX.FTZ R137, R55, R13, !PT ;  /* 0x0000000d37897209 */ /* 0x000fe40007810000 */
[----:B------:R-:W-:Y:S02]  /*1a010*/  FSEL R13, R215, -INF , !P2 ;  /* 0xff800000d70d7808 */ /* 0x000fe40005000000 */
[----:B------:R-:W4:Y:S01]  /*1a020*/  LDL.LU R215, [R1+0xc] ;  /* 0x00000c0001d77983 */ /* 0x000f220000300800 */
[----:B------:R-:W-:Y:S02]  /*1a030*/  ISETP.GE.OR P4, PT, R10, R249, !P3 ;  /* 0x000000f90a00720c */ /* 0x000fe40005f86670 */
[----:B------:R-:W-:Y:S02]  /*1a040*/  ISETP.GE.AND P3, PT, R12, R244, PT ;  /* 0x000000f40c00720c */ /* 0x000fe40003f66270 */
[----:B------:R-:W-:Y:S02]  /*1a050*/  FMNMX.FTZ R5, R16, R133, !PT ;  /* 0x0000008510057209 */ /* 0x000fe40007810000 */
[----:B------:R-:W-:Y:S02]  /*1a060*/  ISETP.GE.OR P3, PT, R12, R248, !P3 ;  /* 0x000000f80c00720c */ /* 0x000fe40005f66670 */
[----:B------:R-:W-:Y:S02]  /*1a070*/  FMNMX.FTZ R5, R18, R5, !PT ;  /* 0x0000000512057209 */ /* 0x000fe40007810000 */
[C---:B------:R-:W-:Y:S02]  /*1a080*/  ISETP.GE.AND P2, PT, R9.reuse, R245, PT ;  /* 0x000000f50900720c */ /* 0x040fe40003f46270 */
[----:B------:R-:W-:Y:S02]  /*1a090*/  FMNMX.FTZ R5, R22, R5, !PT ;  /* 0x0000000516057209 */ /* 0x000fe40007810000 */
[----:B------:R-:W-:Y:S02]  /*1a0a0*/  FSEL R29, R136, -INF , !P4 ;  /* 0xff800000881d7808 */ /* 0x000fe40006000000 */
[----:B------:R-:W-:Y:S02]  /*1a0b0*/  FMNMX.FTZ R5, R24, R5, !PT ;  /* 0x0000000518057209 */ /* 0x000fe40007810000 */
[----:B------:R-:W-:Y:S02]  /*1a0c0*/  ISETP.GE.OR P4, PT, R9, R249, !P2 ;  /* 0x000000f90900720c */ /* 0x000fe40005786670 */
[----:B------:R-:W-:Y:S02]  /*1a0d0*/  FMNMX.FTZ R5, R252, R5, !PT ;  /* 0x00000005fc057209 */ /* 0x000fe40007810000 */
[----:B------:R-:W-:Y:S02]  /*1a0e0*/  FSEL R28, R141, -INF , !P4 ;  /* 0xff8000008d1c7808 */ /* 0x000fe40006000000 */
[----:B------:R-:W-:Y:S02]  /*1a0f0*/  FMNMX.FTZ R5, R223, R5, !PT ;  /* 0x00000005df057209 */ /* 0x000fe40007810000 */
[----:B------:R-:W-:Y:S02]  /*1a100*/  ISETP.GE.AND P2, PT, R11, R244, PT ;  /* 0x000000f40b00720c */ /* 0x000fe40003f46270 */
[----:B------:R-:W-:Y:S02]  /*1a110*/  FMNMX.FTZ R5, R57, R5, !PT ;  /* 0x0000000539057209 */ /* 0x000fe40007810000 */
[----:B------:R-:W-:Y:S02]  /*1a120*/  ISETP.GE.OR P2, PT, R11, R248, !P2 ;  /* 0x000000f80b00720c */ /* 0x000fe40005746670 */
[----:B------:R-:W-:Y:S02]  /*1a130*/  FMNMX.FTZ R5, R58, R5, !PT ;  /* 0x000000053a057209 */ /* 0x000fe40007810000 */
[----:B------:R-:W-:Y:S02]  /*1a140*/  FMNMX.FTZ R137, R56, R137, !PT ;  /* 0x0000008938897209 */ /* 0x000fe40007810000 */
[----:B------:R-:W-:Y:S02]  /*1a150*/  FMNMX.FTZ R5, R67, R5, !PT ;  /* 0x0000000543057209 */ /* 0x000fe40007810000 */
[----:B------:R-:W-:Y:S02]  /*1a160*/  FMNMX.FTZ R137, R54, R137, !PT ;  /* 0x0000008936897209 */ /* 0x000fe40007810000 */
[----:B------:R-:W-:Y:S04]  /*1a170*/  FMNMX.FTZ R5, R66, R5, !PT ;  /* 0x0000000542057209 */ /* 0x000fe80007810000 */
[----:B------:R-:W-:Y:S02]  /*1a180*/  FMNMX.FTZ R5, R65, R5, !PT ;  /* 0x0000000541057209 */ /* 0x000fe40007810000 */
[----:B---3--:R-:W-:Y:S02]  /*1a190*/  FSEL R12, R214, -INF , !P1 ;  /* 0xff800000d60c7808 */ /* 0x008fe40004800000 */
[----:B------:R-:W3:Y:S01]  /*1a1a0*/  LDL.LU R214, [R1+0x14] ;  /* 0x0000140001d67983 */ /* 0x000ee20000300800 */
[C---:B------:R-:W-:Y:S02]  /*1a1b0*/  ISETP.GE.AND P1, PT, R8.reuse, R245, PT ;  /* 0x000000f50800720c */ /* 0x040fe40003f26270 */
[----:B--2---:R-:W-:Y:S02]  /*1a1c0*/  FMNMX.FTZ R137, R247, R137, !PT ;  /* 0x00000089f7897209 */ /* 0x004fe40007810000 */
[----:B------:R-:W-:Y:S02]  /*1a1d0*/  ISETP.GE.OR P4, PT, R8, R249, !P1 ;  /* 0x000000f90800720c */ /* 0x000fe40004f86670 */
[----:B------:R-:W-:Y:S02]  /*1a1e0*/  ISETP.GE.AND P1, PT, R10, R244, PT ;  /* 0x000000f40a00720c */ /* 0x000fe40003f26270 */
[----:B------:R-:W-:Y:S01]  /*1a1f0*/  FSEL R11, R42, -INF , !P4 ;  /* 0xff8000002a0b7808 */ /* 0x000fe20006000000 */
[----:B------:R-:W-:Y:S01]  /*1a200*/  IMAD.MOV.U32 R42, RZ, RZ, R29 ;  /* 0x000000ffff2a7224 */ /* 0x000fe200078e001d */
[----:B------:R-:W-:Y:S02]  /*1a210*/  ISETP.GE.OR P1, PT, R10, R248, !P1 ;  /* 0x000000f80a00720c */ /* 0x000fe40004f26670 */
[----:B------:R-:W-:Y:S02]  /*1a220*/  FMNMX.FTZ R137, R243, R137, !PT ;  /* 0x00000089f3897209 */ /* 0x000fe40007810000 */
[----:B------:R-:W-:Y:S02]  /*1a230*/  FSEL R34, R142, -INF , !P1 ;  /* 0xff8000008e227808 */ /* 0x000fe40004800000 */
[C---:B------:R-:W-:Y:S02]  /*1a240*/  ISETP.GE.AND P1, PT, R2.reuse, R244, PT ;  /* 0x000000f40200720c */ /* 0x040fe40003f26270 */
[----:B------:R-:W-:Y:S02]  /*1a250*/  FMNMX.FTZ R137, R53, R137, !PT ;  /* 0x0000008935897209 */ /* 0x000fe40007810000 */
[----:B----4-:R-:W-:Y:S02]  /*1a260*/  FSEL R216, R213, -INF , !P0 ;  /* 0xff800000d5d87808 */ /* 0x010fe40004000000 */
[----:B------:R-:W2:Y:S01]  /*1a270*/  LDL.LU R213, [R1+0x1c] ;  /* 0x00001c0001d57983 */ /* 0x000ea20000300800 */
[C---:B------:R-:W-:Y:S02]  /*1a280*/  ISETP.GE.AND P0, PT, R7.reuse, R245, PT ;  /* 0x000000f50700720c */ /* 0x040fe40003f06270 */
[----:B------:R-:W-:Y:S02]  /*1a290*/  ISETP.GE.OR P1, PT, R2, R248, !P1 ;  /* 0x000000f80200720c */ /* 0x000fe40004f26670 */
[----:B------:R-:W-:Y:S02]  /*1a2a0*/  ISETP.GE.OR P4, PT, R7, R249, !P0 ;  /* 0x000000f90700720c */ /* 0x000fe40004786670 */
[----:B------:R-:W-:Y:S02]  /*1a2b0*/  FSEL R224, R59, -INF , !P1 ;  /* 0xff8000003be07808 */ /* 0x000fe40004800000 */
[----:B------:R-:W-:Y:S01]  /*1a2c0*/  FSEL R35, R45, -INF , !P4 ;  /* 0xff8000002d237808 */ /* 0x000fe20006000000 */
[----:B------:R-:W-:Y:S01]  /*1a2d0*/  IMAD.MOV.U32 R45, RZ, RZ, R28 ;  /* 0x000000ffff2d7224 */ /* 0x000fe200078e001c */
[----:B------:R-:W-:Y:S04]  /*1a2e0*/  FMNMX.FTZ R137, R229, R137, !PT ;  /* 0x00000089e5897209 */ /* 0x000fe80007810000 */
[----:B------:R-:W-:Y:S04]  /*1a2f0*/  FMNMX.FTZ R137, R52, R137, !PT ;  /* 0x0000008934897209 */ /* 0x000fe80007810000 */
[----:B------:R-:W-:Y:S04]  /*1a300*/  FMNMX.FTZ R137, R51, R137, !PT ;  /* 0x0000008933897209 */ /* 0x000fe80007810000 */
[----:B------:R-:W-:Y:S05]  /*1a310*/  FMNMX.FTZ R137, R50, R137, !PT ;  /* 0x0000008932897209 */ /* 0x000fea0007810000 */
[----:B------:R-:W1:Y:S01]  /*1a320*/  SHFL.BFLY PT, R10, R137, 0x2, 0x1f ;  /* 0x0c401f00890a7f89 */ /* 0x000e6200000e0000 */
[----:B------:R-:W-:Y:S02]  /*1a330*/  FSEL R217, R215, -INF , !P6 ;  /* 0xff800000d7d97808 */ /* 0x000fe40007000000 */
[C---:B------:R-:W-:Y:S04]  /*1a340*/  ISETP.GE.AND P6, PT, R9.reuse, R244, PT ;  /* 0x000000f40900720c */ /* 0x040fe80003fc6270 */
[----:B------:R-:W-:Y:S02]  /*1a350*/  ISETP.GE.OR P0, PT, R9, R248, !P6 ;  /* 0x000000f80900720c */ /* 0x000fe40007706670 */
[----:B------:R-:W-:Y:S02]  /*1a360*/  FMNMX.FTZ R9, R64, R5, !PT ;  /* 0x0000000540097209 */ /* 0x000fe40007810000 */
[----:B------:R-:W-:Y:S02]  /*1a370*/  FMNMX.FTZ R5, R21, R139, !PT ;  /* 0x0000008b15057209 */ /* 0x000fe40007810000 */
[C---:B------:R-:W-:Y:S02]  /*1a380*/  ISETP.GE.AND P6, PT, R6.reuse, R245, PT ;  /* 0x000000f50600720c */ /* 0x040fe40003fc6270 */
[----:B------:R-:W-:Y:S02]  /*1a390*/  FMNMX.FTZ R5, R23, R5, !PT ;  /* 0x0000000517057209 */ /* 0x000fe40007810000 */
[----:B------:R-:W-:Y:S02]  /*1a3a0*/  ISETP.GE.OR P4, PT, R6, R249, !P6 ;  /* 0x000000f90600720c */ /* 0x000fe40007786670 */
[----:B------:R-:W-:Y:S02]  /*1a3b0*/  FMNMX.FTZ R5, R25, R5, !PT ;  /* 0x0000000519057209 */ /* 0x000fe40007810000 */
[----:B------:R-:W-:Y:S02]  /*1a3c0*/  FSEL R30, R37, -INF , !P4 ;  /* 0xff800000251e7808 */ /* 0x000fe40006000000 */
[----:B------:R-:W-:Y:S02]  /*1a3d0*/  FMNMX.FTZ R5, R27, R5, !PT ;  /* 0x000000051b057209 */ /* 0x000fe40007810000 */
[----:B------:R-:W-:Y:S02]  /*1a3e0*/  FSEL R33, R210, -INF , !P0 ;  /* 0xff800000d2217808 */ /* 0x000fe40004000000 */
[----:B------:R-:W-:Y:S02]  /*1a3f0*/  FMNMX.FTZ R5, R222, R5, !PT ;  /* 0x00000005de057209 */ /* 0x000fe40007810000 */
        /* <DEDUP_REMOVED lines=8> */
[----:B-1----:R-:W-:Y:S02]  /*1a480*/  FMNMX.FTZ R137, R137, R10, !PT ;  /* 0x0000000a89897209 */ /* 0x002fe40007810000 */
[----:B------:R-:W-:Y:S02]  /*1a490*/  FSEL R230, R44, -INF , !P0 ;  /* 0xff8000002ce67808 */ /* 0x000fe40004000000 */
[----:B------:R-:W-:Y:S01]  /*1a4a0*/  FMNMX.FTZ R136, R60, R136, !PT ;  /* 0x000000883c887209 */ /* 0x000fe20007810000 */
[----:B------:R-:W1:Y:S02]  /*1a4b0*/  SHFL.BFLY PT, R9, R137, 0x1, 0x1f ;  /* 0x0c201f0089097f89 */ /* 0x000e6400000e0000 */
[----:B-1----:R-:W-:Y:S05]  /*1a4c0*/  FMNMX.FTZ R137, R137, R9, !PT ;  /* 0x0000000989897209 */ /* 0x002fea0007810000 */
[----:B------:R-:W-:Y:S01]  /*1a4d0*/  FMUL.FTZ R209, R137, c[0x0][0x23c] ;  /* 0x00008f0089d17a20 */ /* 0x000fe20000410000 */
[----:B---3--:R-:W-:Y:S02]  /*1a4e0*/  FSEL R215, R214, -INF , !P3 ;  /* 0xff800000d6d77808 */ /* 0x008fe40005800000 */
[C---:B------:R-:W-:Y:S04]  /*1a4f0*/  ISETP.GE.AND P3, PT, R8.reuse, R244, PT ;  /* 0x000000f40800720c */ /* 0x040fe80003f66270 */
[----:B------:R-:W-:Y:S02]  /*1a500*/  ISETP.GE.OR P6, PT, R8, R248, !P3 ;  /* 0x000000f80800720c */ /* 0x000fe40005fc6670 */
[C---:B------:R-:W-:Y:S01]  /*1a510*/  ISETP.GE.AND P3, PT, R7.reuse, R244, PT ;  /* 0x000000f40700720c */ /* 0x040fe20003f66270 */
[----:B------:R-:W1:Y:S01]  /*1a520*/  SHFL.BFLY PT, R8, R136, 0x2, 0x1f ;  /* 0x0c401f0088087f89 */ /* 0x000e6200000e0000 */
[----:B------:R-:W-:Y:S02]  /*1a530*/  FSEL R32, R220, -INF , !P6 ;  /* 0xff800000dc207808 */ /* 0x000fe40007000000 */
[----:B------:R-:W-:Y:S02]  /*1a540*/  ISETP.GE.OR P3, PT, R7, R248, !P3 ;  /* 0x000000f80700720c */ /* 0x000fe40005f66670 */
[----:B------:R-:W-:Y:S02]  /*1a550*/  FMNMX.FTZ R7, R221, R5, !PT ;  /* 0x00000005dd077209 */ /* 0x000fe40007810000 */
[----:B------:R-:W-:Y:S02]  /*1a560*/  FMNMX.FTZ R5, R26, R140, !PT ;  /* 0x0000008c1a057209 */ /* 0x000fe40007810000 */
[----:B------:R-:W-:Y:S02]  /*1a570*/  FMNMX.FTZ R7, R219, R7, !PT ;  /* 0x00000007db077209 */ /* 0x000fe40007810000 */
[----:B------:R-:W-:Y:S02]  /*1a580*/  FMNMX.FTZ R5, R14, R5, !PT ;  /* 0x000000050e057209 */ /* 0x000fe40007810000 */
[----:B------:R-:W-:Y:S02]  /*1a590*/  FMNMX.FTZ R7, R218, R7, !PT ;  /* 0x00000007da077209 */ /* 0x000fe40007810000 */
[----:B------:R-:W-:Y:S02]  /*1a5a0*/  FMNMX.FTZ R5, R13, R5, !PT ;  /* 0x000000050d057209 */ /* 0x000fe40007810000 */
[----:B--2---:R-:W-:Y:S02]  /*1a5b0*/  FSEL R214, R213, -INF , !P2 ;  /* 0xff800000d5d67808 */ /* 0x004fe40005000000 */
[----:B------:R-:W-:Y:S02]  /*1a5c0*/  ISETP.GE.AND P2, PT, R2, R245, PT ;  /* 0x000000f50200720c */ /* 0x000fe40003f46270 */
[----:B------:R-:W-:Y:S02]  /*1a5d0*/  FMNMX.FTZ R5, R12, R5, !PT ;  /* 0x000000050c057209 */ /* 0x000fe40007810000 */
[----:B------:R-:W-:Y:S02]  /*1a5e0*/  ISETP.GE.OR P2, PT, R2, R249, !P2 ;  /* 0x000000f90200720c */ /* 0x000fe40005746670 */
[----:B------:R-:W-:Y:S02]  /*1a5f0*/  FMNMX.FTZ R5, R216, R5, !PT ;  /* 0x00000005d8057209 */ /* 0x000fe40007810000 */
[----:B------:R-:W-:Y:S02]  /*1a600*/  FSEL R29, R39, -INF , !P2 ;  /* 0xff800000271d7808 */ /* 0x000fe40005000000 */
[----:B------:R-:W-:Y:S01]  /*1a610*/  ISETP.GE.AND P2, PT, R4, R245, PT ;  /* 0x000000f50400720c */ /* 0x000fe20003f46270 */
[----:B------:R-:W-:Y:S01]  /*1a620*/  LDSM.16.MT88.4 R36, [R226+0xc000] ;  /* 0x00c00000e224783b */ /* 0x000fe20000004200 */
[----:B------:R-:W-:Y:S02]  /*1a630*/  FMNMX.FTZ R7, R42, R7, !PT ;  /* 0x000000072a077209 */ /* 0x000fe40007810000 */
[----:B------:R-:W-:Y:S02]  /*1a640*/  FMNMX.FTZ R2, R217, R5, !PT ;  /* 0x00000005d9027209 */ /* 0x000fe40007810000 */
[----:B------:R-:W-:Y:S02]  /*1a650*/  ISETP.GE.OR P4, PT, R4, R249, !P2 ;  /* 0x000000f90400720c */ /* 0x000fe40005786670 */
[----:B------:R-:W-:Y:S02]  /*1a660*/  FMNMX.FTZ R7, R45, R7, !PT ;  /* 0x000000072d077209 */ /* 0x000fe40007810000 */
        /* <DEDUP_REMOVED lines=11> */
[----:B------:R-:W-:Y:S02]  /*1a720*/  FSEL R31, R47, -INF , !P3 ;  /* 0xff8000002f1f7808 */ /* 0x000fe40005800000 */
[----:B------:R-:W-:Y:S02]  /*1a730*/  ISETP.GE.AND P6, PT, R0, R244, PT ;  /* 0x000000f40000720c */ /* 0x000fe40003fc6270 */
[----:B------:R-:W-:Y:S02]  /*1a740*/  FMNMX.FTZ R2, R32, R2, !PT ;  /* 0x0000000220027209 */ /* 0x000fe40007810000 */
[----:B------:R-:W-:Y:S02]  /*1a750*/  FMNMX.FTZ R135, R130, R135, !PT ;  /* 0x0000008782877209 */ /* 0x000fe40007810000 */
[----:B------:R-:W-:Y:S02]  /*1a760*/  FSEL R131, R46, -INF , !P2 ;  /* 0xff8000002e837808 */ /* 0x000fe40005000000 */
[----:B------:R-:W-:Y:S02]  /*1a770*/  ISETP.GE.OR P6, PT, R0, R248, !P6 ;  /* 0x000000f80000720c */ /* 0x000fe400077c6670 */
[----:B------:R-:W-:Y:S02]  /*1a780*/  FMNMX.FTZ R0, R31, R2, !PT ;  /* 0x000000021f007209 */ /* 0x000fe40007810000 */
[----:B------:R-:W-:Y:S02]  /*1a790*/  FMNMX.FTZ R135, R41, R135, !PT ;  /* 0x0000008729877209 */ /* 0x000fe40007810000 */
[----:B------:R-:W-:Y:S02]  /*1a7a0*/  FMNMX.FTZ R0, R131, R0, !PT ;  /* 0x0000000083007209 */ /* 0x000fe40007810000 */
[----:B------:R-:W-:Y:S01]  /*1a7b0*/  FSEL R138, R43, -INF , !P6 ;  /* 0xff8000002b8a7808 */ /* 0x000fe20007000000 */
[----:B------:R-:W2:Y:S01]  /*1a7c0*/  SHFL.BFLY PT, R5, R135, 0x2, 0x1f ;  /* 0x0c401f0087057f89 */ /* 0x000ea200000e0000 */
[----:B------:R-:W-:Y:S02]  /*1a7d0*/  FMNMX.FTZ R0, R224, R0, !PT ;  /* 0x00000000e0007209 */ /* 0x000fe40007810000 */
[----:B-1----:R-:W-:Y:S02]  /*1a7e0*/  FMNMX.FTZ R136, R136, R8, !PT ;  /* 0x0000000888887209 */ /* 0x002fe40007810000 */
[----:B------:R-:W-:Y:S02]  /*1a7f0*/  FMNMX.FTZ R0, R230, R0, !PT ;  /* 0x00000000e6007209 */ /* 0x000fe40007810000 */
[----:B------:R-:W-:Y:S01]  /*1a800*/  FSETP.NEU.FTZ.AND P3, PT, R137, -INF , PT ;  /* 0xff8000008900780b */ /* 0x000fe20003f7d000 */
[----:B------:R-:W1:Y:S01]  /*1a810*/  SHFL.BFLY PT, R6, R136, 0x1, 0x1f ;  /* 0x0c201f0088067f89 */ /* 0x000e6200000e0000 */
[----:B------:R-:W-:Y:S02]  /*1a820*/  FMNMX.FTZ R0, R138, R0, !PT ;  /* 0x000000008a007209 */ /* 0x000fe40007810000 */
[----:B------:R-:W-:Y:S02]  /*1a830*/  FSEL R209, R209, RZ, P3 ;  /* 0x000000ffd1d17208 */ /* 0x000fe40001800000 */
[----:B------:R-:W-:Y:S02]  /*1a840*/  LOP3.LUT P4, RZ, R212, 0x4, RZ, 0xc0, !PT ;  /* 0x00000004d4ff7812 */ /* 0x000fe4000788c0ff */
[----:B------:R-:W-:Y:S01]  /*1a850*/  MOV R47, R11 ;  /* 0x0000000b002f7202 */ /* 0x000fe20000000f00 */
[----:B------:R-:W3:Y:S01]  /*1a860*/  SHFL.BFLY PT, R2, R0, 0x2, 0x1f ;  /* 0x0c401f0000027f89 */ /* 0x000ee200000e0000 */
[--C-:B------:R-:W-:Y:S02]  /*1a870*/  FFMA.FTZ R20, R20, c[0x0][0x23c], -R209.reuse ;  /* 0x00008f0014147a23 */ /* 0x100fe400000108d1 */
[--C-:B------:R-:W-:Y:S02]  /*1a880*/  FFMA.FTZ R15, R15, c[0x0][0x23c], -R209.reuse ;  /* 0x00008f000f0f7a23 */ /* 0x100fe400000108d1 */
[----:B------:R-:W-:Y:S01]  /*1a890*/  MUFU.EX2 R241, R20 ;  /* 0x0000001400f17308 */ /* 0x000fe20000000800 */
[--C-:B------:R-:W-:Y:S01]  /*1a8a0*/  FFMA.FTZ R19, R19, c[0x0][0x23c], -R209.reuse ;  /* 0x00008f0013137a23 */ /* 0x100fe200000108d1 */
[----:B--2---:R-:W-:Y:S01]  /*1a8b0*/  FMNMX.FTZ R135, R135, R5, !PT ;  /* 0x0000000587877209 */ /* 0x004fe20007810000 */
[----:B------:R-:W-:Y:S04]  /*1a8c0*/  FFMA.FTZ R17, R17, c[0x0][0x23c], -R209 ;  /* 0x00008f0011117a23 */ /* 0x000fe800000108d1 */
[----:B------:R-:W2:Y:S03]  /*1a8d0*/  SHFL.BFLY PT, R4, R135, 0x1, 0x1f ;  /* 0x0c201f0087047f89 */ /* 0x000ea600000e0000 */
[----:B------:R-:W-:Y:S01]  /*1a8e0*/  MUFU.EX2 R213, R15 ;  /* 0x0000000f00d57308 */ /* 0x000fe20000000800 */
[----:B-1----:R-:W-:Y:S04]  /*1a8f0*/  FMNMX.FTZ R136, R136, R6, !PT ;  /* 0x0000000688887209 */ /* 0x002fe80007810000 */
[C---:B------:R-:W-:Y:S01]  /*1a900*/  FSETP.NEU.FTZ.AND P2, PT, R136.reuse, -INF , PT ;  /* 0xff8000008800780b */ /* 0x040fe20003f5d000 */
[----:B------:R-:W-:Y:S01]  /*1a910*/  FMUL.FTZ R208, R136, c[0x0][0x23c] ;  /* 0x00008f0088d07a20 */ /* 0x000fe20000410000 */
[----:B---3--:R-:W-:Y:S03]  /*1a920*/  FMNMX.FTZ R0, R0, R2, !PT ;  /* 0x0000000200007209 */ /* 0x008fe60007810000 */
[----:B------:R-:W1:Y:S01]  /*1a930*/  MUFU.EX2 R237, R19 ;  /* 0x0000001300ed7308 */ /* 0x000e620000000800 */
[----:B------:R-:W-:Y:S01]  /*1a940*/  FSEL R208, R208, RZ, P2 ;  /* 0x000000ffd0d07208 */ /* 0x000fe20001000000 */
[----:B------:R-:W3:Y:S04]  /*1a950*/  SHFL.BFLY PT, R2, R0, 0x1, 0x1f ;  /* 0x0c201f0000027f89 */ /* 0x000ee800000e0000 */
[--C-:B------:R-:W-:Y:S02]  /*1a960*/  FFMA.FTZ R22, R22, c[0x0][0x23c], -R208.reuse ;  /* 0x00008f0016167a23 */ /* 0x100fe400000108d0 */
[--C-:B------:R-:W-:Y:S02]  /*1a970*/  FFMA.FTZ R18, R18, c[0x0][0x23c], -R208.reuse ;  /* 0x00008f0012127a23 */ /* 0x100fe400000108d0 */
[----:B------:R-:W-:Y:S01]  /*1a980*/  MUFU.EX2 R240, R22 ;  /* 0x0000001600f07308 */ /* 0x000fe20000000800 */
[--C-:B------:R-:W-:Y:S01]  /*1a990*/  FFMA.FTZ R16, R16, c[0x0][0x23c], -R208.reuse ;  /* 0x00008f0010107a23 */ /* 0x100fe200000108d0 */
[----:B--2---:R-:W-:Y:S01]  /*1a9a0*/  FMNMX.FTZ R135, R135, R4, !PT ;  /* 0x0000000487877209 */ /* 0x004fe20007810000 */
[----:B------:R-:W-:Y:S03]  /*1a9b0*/  FFMA.FTZ R4, R24, c[0x0][0x23c], -R208 ;  /* 0x00008f0018047a23 */ /* 0x000fe600000108d0 */
[C---:B------:R-:W-:Y:S01]  /*1a9c0*/  FSETP.NEU.FTZ.AND P1, PT, R135.reuse, -INF , PT ;  /* 0xff8000008700780b */ /* 0x040fe20003f3d000 */
[----:B------:R-:W-:Y:S03]  /*1a9d0*/  FMUL.FTZ R211, R135, c[0x0][0x23c] ;  /* 0x00008f0087d37a20 */ /* 0x000fe60000410000 */
[----:B------:R-:W2:Y:S02]  /*1a9e0*/  MUFU.EX2 R236, R4 ;  /* 0x0000000400ec7308 */ /* 0x000ea40000000800 */
[----:B------:R-:W-:Y:S02]  /*1a9f0*/  FSEL R211, R211, RZ, P1 ;  /* 0x000000ffd3d37208 */ /* 0x000fe40000800000 */
[----:B-1----:R-:W-:Y:S03]  /*1aa00*/  F2FP.BF16.PACK_AB R142, R237, R241 ;  /* 0x000000f1ed8e723e */ /* 0x002fe600000010ff */
[--C-:B------:R-:W-:Y:S01]  /*1aa10*/  FFMA.FTZ R21, R21, c[0x0][0x23c], -R211.reuse ;  /* 0x00008f0015157a23 */ /* 0x100fe200000108d3 */
[----:B---3--:R-:W-:Y:S01]  /*1aa20*/  FMNMX.FTZ R134, R0, R2, !PT ;  /* 0x0000000200867209 */ /* 0x008fe20007810000 */
[--C-:B------:R-:W-:Y:S01]  /*1aa30*/  FFMA.FTZ R0, R25, c[0x0][0x23c], -R211.reuse ;  /* 0x00008f0019007a23 */ /* 0x100fe200000108d3 */
[----:B------:R-:W-:Y:S02]  /*1aa40*/  MUFU.EX2 R242, R18 ;  /* 0x0000001200f27308 */ /* 0x000fe40000000800 */
[C---:B------:R-:W-:Y:S01]  /*1aa50*/  FSETP.NEU.FTZ.AND P0, PT, R134.reuse, -INF , PT ;  /* 0xff8000008600780b */ /* 0x040fe20003f1d000 */
[----:B------:R-:W-:Y:S05]  /*1aa60*/  FMUL.FTZ R210, R134, c[0x0][0x23c] ;  /* 0x00008f0086d27a20 */ /* 0x000fea0000410000 */
[----:B------:R-:W-:Y:S02]  /*1aa70*/  FSEL R210, R210, RZ, P0 ;  /* 0x000000ffd2d27208 */ /* 0x000fe40000000000 */
[----:B------:R1:W-:Y:S03]  /*1aa80*/  MUFU.EX2 R239, R0 ;  /* 0x0000000000ef7308 */ /* 0x0003e60000000800 */
[--C-:B------:R-:W-:Y:S01]  /*1aa90*/  FFMA.FTZ R2, R14, c[0x0][0x23c], -R210.reuse ;  /* 0x00008f000e027a23 */ /* 0x100fe200000108d2 */
[----:B--2---:R-:W-:Y:S01]  /*1aaa0*/  F2FP.BF16.PACK_AB R143, R236, R240 ;  /* 0x000000f0ec8f723e */ /* 0x004fe200000010ff */
[--C-:B------:R-:W-:Y:S05]  /*1aab0*/  FFMA.FTZ R4, R23, c[0x0][0x23c], -R211.reuse ;  /* 0x00008f0017047a23 */ /* 0x100fea00000108d3 */
[----:B------:R2:W-:Y:S10]  /*1aac0*/  MUFU.EX2 R231, R2 ;  /* 0x0000000200e77308 */ /* 0x0005f40000000800 */
[----:B------:R3:W-:Y:S01]  /*1aad0*/  MUFU.EX2 R233, R21 ;  /* 0x0000001500e97308 */ /* 0x0007e20000000800 */
[----:B-1----:R-:W-:Y:S09]  /*1aae0*/  FFMA.FTZ R0, R27, c[0x0][0x23c], -R211 ;  /* 0x00008f001b007a23 */ /* 0x002ff200000108d3 */
[----:B------:R1:W-:Y:S01]  /*1aaf0*/  MUFU.EX2 R235, R0 ;  /* 0x0000000000eb7308 */ /* 0x0003e20000000800 */
[----:B--2---:R-:W-:Y:S09]  /*1ab00*/  FSEL R2, R136, RZ, P2 ;  /* 0x000000ff88027208 */ /* 0x004ff20001000000 */
[----:B------:R-:W-:Y:S01]  /*1ab10*/  MUFU.EX2 R40, R17 ;  /* 0x0000001100287308 */ /* 0x000fe20000000800 */
[----:B---3--:R-:W2:Y:S09]  /*1ab20*/  LDSM.16.MT88.4 R20, [R225+0xc000] ;  /* 0x00c00000e114783b */ /* 0x008eb20000004200 */
[----:B------:R-:W3:Y:S01]  /*1ab30*/  MUFU.EX2 R212, R16 ;  /* 0x0000001000d47308 */ /* 0x000ee20000000800 */
[----:B-1----:R-:W-:Y:S09]  /*1ab40*/  FFMA.FTZ R0, R26, c[0x0][0x23c], -R210 ;  /* 0x00008f001a007a23 */ /* 0x002ff200000108d2 */
[----:B------:R1:W-:Y:S10]  /*1ab50*/  MUFU.EX2 R220, R0 ;  /* 0x0000000000dc7308 */ /* 0x0003f40000000800 */
[----:B------:R-:W-:Y:S01]  /*1ab60*/  MUFU.EX2 R232, R4 ;  /* 0x0000000400e87308 */ /* 0x000fe20000000800 */
[----:B---3--:R-:W-:Y:S02]  /*1ab70*/  F2FP.BF16.PACK_AB R141, R242, R212 ;  /* 0x000000d4f28d723e */ /* 0x008fe400000010ff */
[----:B-1----:R-:W-:Y:S05]  /*1ab80*/  FSEL R0, R137, RZ, P3 ;  /* 0x000000ff89007208 */ /* 0x002fea0001800000 */
[----:B------:R-:W-:Y:S04]  /*1ab90*/  FADD.FTZ R0, -R0, R3 ;  /* 0x0000000300007221 */ /* 0x000fe80000010100 */
[----:B------:R-:W-:Y:S04]  /*1aba0*/  FMUL.FTZ R0, R0, c[0x0][0x23c] ;  /* 0x00008f0000007a20 */ /* 0x000fe80000410000 */
[----:B------:R1:W3:Y:S02]  /*1abb0*/  MUFU.EX2 R132, R0 ;  /* 0x0000000000847308 */ /* 0x0002e40000000800 */
[----:B-1----:R-:W-:Y:S01]  /*1abc0*/  FADD.FTZ R0, -R2, R133 ;  /* 0x0000008502007221 */ /* 0x002fe20000010100 */
[----:B------:R-:W-:Y:S01]  /*1abd0*/  FSEL R2, R135, RZ, P1 ;  /* 0x000000ff87027208 */ /* 0x000fe20000800000 */
[----:B---3--:R-:W-:Y:S02]  /*1abe0*/  FMUL.FTZ R4, R132, R148 ;  /* 0x0000009484047220 */ /* 0x008fe40000410000 */
[----:B------:R-:W-:Y:S02]  /*1abf0*/  FMUL.FTZ R0, R0, c[0x0][0x23c] ;  /* 0x00008f0000007a20 */ /* 0x000fe40000410000 */
[C---:B------:R-:W-:Y:S02]  /*1ac00*/  FMUL.FTZ R5, R132.reuse, R149 ;  /* 0x0000009584057220 */ /* 0x040fe40000410000 */
[----:B------:R1:W3:Y:S01]  /*1ac10*/  MUFU.EX2 R3, R0 ;  /* 0x0000000000037308 */ /* 0x0002e20000000800 */
[C---:B------:R-:W-:Y:S02]  /*1ac20*/  FMUL.FTZ R16, R132.reuse, R152 ;  /* 0x0000009884107220 */ /* 0x040fe40000410000 */
[C---:B------:R-:W-:Y:S01]  /*1ac30*/  FMUL.FTZ R17, R132.reuse, R153 ;  /* 0x0000009984117220 */ /* 0x040fe20000410000 */
[----:B------:R-:W-:Y:S01]  /*1ac40*/  MOV R153, R67 ;  /* 0x0000004300997202 */ /* 0x000fe20000000f00 */
        /* <DEDUP_REMOVED lines=19> */
[C---:B------:R-:W-:Y:S01]  /*1ad80*/  FMUL.FTZ R19, R3.reuse, R155 ;  /* 0x0000009b03137220 */ /* 0x040fe20000410000 */
[----:B------:R-:W-:Y:S01]  /*1ad90*/  MOV R155, R61 ;  /* 0x0000003d009b7202 */ /* 0x000fe20000000f00 */
        /* <DEDUP_REMOVED lines=15> */
[----:B------:R-:W-:Y:S01]  /*1ae90*/  FFMA.FTZ R153, R153, c[0x0][0x23c], -R208 ;  /* 0x00008f0099997a23 */ /* 0x000fe200000108d0 */
[-C--:B--2---:R-:W-:Y:S01]  /*1aea0*/  HMMA.16816.F32.BF16 R4, R140, R20.reuse, R4 ;  /* 0x000000148c04723c */ /* 0x084fe20000041804 */
[C---:B---3--:R-:W-:Y:S01]  /*1aeb0*/  FMUL.FTZ R8, R133.reuse, R144 ;  /* 0x0000009085087220 */ /* 0x048fe20000410000 */
[----:B------:R-:W-:Y:S01]  /*1aec0*/  F2FP.BF16.PACK_AB R144, R232, R233 ;  /* 0x000000e9e890723e */ /* 0x000fe200000010ff */
[----:B------:R-:W-:Y:S01]  /*1aed0*/  FMUL.FTZ R9, R133, R145 ;  /* 0x0000009185097220 */ /* 0x000fe20000410000 */
[----:B------:R-:W-:Y:S01]  /*1aee0*/  F2FP.BF16.PACK_AB R145, R231, R220 ;  /* 0x000000dce791723e */ /* 0x000fe200000010ff */
[C---:B------:R-:W-:Y:S01]  /*1aef0*/  FMUL.FTZ R13, R133.reuse, R157 ;  /* 0x0000009d850d7220 */ /* 0x040fe20000410000 */
[----:B------:R-:W-:Y:S01]  /*1af00*/  MOV R157, R54 ;  /* 0x00000036009d7202 */ /* 0x000fe20000000f00 */
[C---:B------:R-:W-:Y:S01]  /*1af10*/  FMUL.FTZ R24, R133.reuse, R160 ;  /* 0x000000a085187220 */ /* 0x040fe20000410000 */
[----:B------:R-:W2:Y:S01]  /*1af20*/  MUFU.EX2 R0, R0 ;  /* 0x0000000000007308 */ /* 0x000ea20000000800 */
[C---:B------:R-:W-:Y:S03]  /*1af30*/  FMUL.FTZ R25, R133.reuse, R161 ;  /* 0x000000a185197220 */ /* 0x040fe60000410000 */
[C---:B------:R-:W-:Y:S01]  /*1af40*/  FMUL.FTZ R28, R133.reuse, R172 ;  /* 0x000000ac851c7220 */ /* 0x040fe20000410000 */
[----:B------:R-:W-:Y:S01]  /*1af50*/  MOV R161, R64 ;  /* 0x0000004000a17202 */ /* 0x000fe20000000f00 */
[----:B------:R-:W-:Y:S02]  /*1af60*/  IMAD.MOV.U32 R172, RZ, RZ, R29 ;  /* 0x000000ffffac7224 */ /* 0x000fe400078e001d */
[C---:B------:R-:W-:Y:S02]  /*1af70*/  FMUL.FTZ R29, R133.reuse, R173 ;  /* 0x000000ad851d7220 */ /* 0x040fe40000410000 */
[----:B------:R-:W-:Y:S02]  /*1af80*/  IMAD.MOV.U32 R173, RZ, RZ, R30 ;  /* 0x000000ffffad7224 */ /* 0x000fe400078e001e */
[C---:B------:R-:W-:Y:S02]  /*1af90*/  FMUL.FTZ R44, R133.reuse, R188 ;  /* 0x000000bc852c7220 */ /* 0x040fe40000410000 */
[----:B-1----:R-:W-:Y:S02]  /*1afa0*/  FFMA.FTZ R2, R12, c[0x0][0x23c], -R210 ;  /* 0x00008f000c027a23 */ /* 0x002fe400000108d2 */
[C---:B------:R-:W-:Y:S02]  /*1afb0*/  FMUL.FTZ R12, R133.reuse, R156 ;  /* 0x0000009c850c7220 */ /* 0x040fe40000410000 */
[----:B------:R-:W1:Y:S01]  /*1afc0*/  MUFU.EX2 R234, R2 ;  /* 0x0000000200ea7308 */ /* 0x000e620000000800 */
[C---:B------:R-:W-:Y:S02]  /*1afd0*/  FMUL.FTZ R56, R133.reuse, R192 ;  /* 0x000000c085387220 */ /* 0x040fe40000410000 */
[----:B------:R-:W-:Y:S02]  /*1afe0*/  IMAD.MOV.U32 R156, RZ, RZ, R60 ;  /* 0x000000ffff9c7224 */ /* 0x000fe400078e003c */
[----:B------:R-:W-:Y:S02]  /*1aff0*/  FMUL.FTZ R60, R133, R204 ;  /* 0x000000cc853c7220 */ /* 0x000fe40000410000 */
[C---:B--2---:R-:W-:Y:S01]  /*1b000*/  FMUL.FTZ R10, R0.reuse, R146 ;  /* 0x00000092000a7220 */ /* 0x044fe20000410000 */
[----:B------:R-:W-:Y:S01]  /*1b010*/  F2FP.BF16.PACK_AB R146, R235, R239 ;  /* 0x000000efeb92723e */ /* 0x000fe200000010ff */
[C---:B------:R-:W-:Y:S02]  /*1b020*/  FMUL.FTZ R11, R0.reuse, R147 ;  /* 0x00000093000b7220 */ /* 0x040fe40000410000 */
[C---:B------:R-:W-:Y:S02]  /*1b030*/  FMUL.FTZ R14, R0.reuse, R158 ;  /* 0x0000009e000e7220 */ /* 0x040fe40000410000 */
[C---:B------:R-:W-:Y:S02]  /*1b040*/  FMUL.FTZ R15, R0.reuse, R159 ;  /* 0x0000009f000f7220 */ /* 0x040fe40000410000 */
[C---:B------:R-:W-:Y:S02]  /*1b050*/  FMUL.FTZ R26, R0.reuse, R162 ;  /* 0x000000a2001a7220 */ /* 0x040fe40000410000 */
[C---:B------:R-:W-:Y:S01]  /*1b060*/  FMUL.FTZ R27, R0.reuse, R163 ;  /* 0x000000a3001b7220 */ /* 0x040fe20000410000 */
[----:B------:R-:W-:Y:S01]  /*1b070*/  MOV R163, R41 ;  /* 0x0000002900a37202 */ /* 0x000fe20000000f00 */
[C---:B------:R-:W-:Y:S01]  /*1b080*/  FMUL.FTZ R30, R0.reuse, R174 ;  /* 0x000000ae001e7220 */ /* 0x040fe20000410000 */
[----:B------:R-:W-:Y:S01]  /*1b090*/  MOV R174, R31 ;  /* 0x0000001f00ae7202 */ /* 0x000fe20000000f00 */
[----:B------:R-:W-:Y:S02]  /*1b0a0*/  FMUL.FTZ R31, R0, R175 ;  /* 0x000000af001f7220 */ /* 0x000fe40000410000 */
[----:B------:R-:W-:Y:S01]  /*1b0b0*/  IMAD.MOV.U32 R175, RZ, RZ, R32 ;  /* 0x000000ffffaf7224 */ /* 0x000fe200078e0020 */
[----:B-1----:R-:W-:Y:S01]  /*1b0c0*/  F2FP.BF16.PACK_AB R147, R234, R238 ;  /* 0x000000eeea93723e */ /* 0x002fe200000010ff */
[----:B------:R-:W-:Y:S02]  /*1b0d0*/  IMAD.MOV.U32 R158, RZ, RZ, R40 ;  /* 0x000000ffff9e7224 */ /* 0x000fe400078e0028 */
[----:B------:R-:W-:Y:S02]  /*1b0e0*/  IMAD.MOV.U32 R159, RZ, RZ, R42 ;  /* 0x000000ffff9f7224 */ /* 0x000fe400078e002a */
[----:B------:R-:W-:Y:S02]  /*1b0f0*/  FFMA.FTZ R152, R152, c[0x0][0x23c], -R208 ;  /* 0x00008f0098987a23 */ /* 0x000fe400000108d0 */
[C---:B------:R-:W-:Y:S01]  /*1b100*/  HMMA.16816.F32.BF16 R8, R144.reuse, R20, R8 ;  /* 0x000000149008723c */ /* 0x040fe20000041808 */
[--C-:B------:R-:W-:Y:S02]  /*1b110*/  FFMA.FTZ R157, R157, c[0x0][0x23c], -R209.reuse ;  /* 0x00008f009d9d7a23 */ /* 0x100fe400000108d1 */
[----:B------:R-:W-:Y:S02]  /*1b120*/  FFMA.FTZ R154, R154, c[0x0][0x23c], -R209 ;  /* 0x00008f009a9a7a23 */ /* 0x000fe400000108d1 */
[C---:B------:R-:W-:Y:S02]  /*1b130*/  FMUL.FTZ R32, R132.reuse, R168 ;  /* 0x000000a884207220 */ /* 0x040fe40000410000 */
[C---:B------:R-:W-:Y:S01]  /*1b140*/  FMUL.FTZ R20, R132.reuse, R164 ;  /* 0x000000a484147220 */ /* 0x040fe20000410000 */
[-C--:B------:R-:W-:Y:S01]  /*1b150*/  HMMA.16816.F32.BF16 R12, R144, R22.reuse, R12 ;  /* 0x00000016900c723c */ /* 0x080fe2000004180c */
[C---:B------:R-:W-:Y:S03]  /*1b160*/  FMUL.FTZ R21, R132.reuse, R165 ;  /* 0x000000a584157220 */ /* 0x040fe60000410000 */
[----:B------:R-:W-:Y:S02]  /*1b170*/  IMAD.MOV.U32 R168, RZ, RZ, R33 ;  /* 0x000000ffffa87224 */ /* 0x000fe400078e0021 */
[----:B------:R-:W-:Y:S01]  /*1b180*/  FMUL.FTZ R33, R132, R169 ;  /* 0x000000a984217220 */ /* 0x000fe20000410000 */
[----:B------:R-:W-:Y:S01]  /*1b190*/  MOV R169, R34 ;  /* 0x0000002200a97202 */ /* 0x000fe20000000f00 */
[C---:B------:R-:W-:Y:S01]  /*1b1a0*/  HMMA.16816.F32.BF16 R16, R140.reuse, R22, R16 ;  /* 0x000000168c10723c */ /* 0x040fe20000041810 */
[C---:B------:R-:W-:Y:S03]  /*1b1b0*/  FMUL.FTZ R34, R3.reuse, R170 ;  /* 0x000000aa03227220 */ /* 0x040fe60000410000 */
[----:B------:R-:W-:Y:S02]  /*1b1c0*/  IMAD.MOV.U32 R170, RZ, RZ, R35 ;  /* 0x000000ffffaa7224 */ /* 0x000fe400078e0023 */
[C---:B------:R-:W-:Y:S01]  /*1b1d0*/  FMUL.FTZ R35, R3.reuse, R171 ;  /* 0x000000ab03237220 */ /* 0x040fe20000410000 */
[----:B------:R-:W-:Y:S01]  /*1b1e0*/  MOV R171, R45 ;  /* 0x0000002d00ab7202 */ /* 0x000fe20000000f00 */
[C---:B------:R-:W-:Y:S01]  /*1b1f0*/  FMUL.FTZ R22, R3.reuse, R166 ;  /* 0x000000a603167220 */ /* 0x040fe20000410000 */
[----:B------:R-:W-:Y:S03]  /*1b200*/  MOV R166, R51 ;  /* 0x0000003300a67202 */ /* 0x000fe60000000f00 */
[----:B------:R-:W-:Y:S02]  /*1b210*/  FMUL.FTZ R23, R3, R167 ;  /* 0x000000a703177220 */ /* 0x000fe40000410000 */
[----:B------:R-:W-:Y:S02]  /*1b220*/  IMAD.MOV.U32 R167, RZ, RZ, R52 ;  /* 0x000000ffffa77224 */ /* 0x000fe400078e0034 */
[C---:B------:R-:W-:Y:S02]  /*1b230*/  FMUL.FTZ R40, R133.reuse, R176 ;  /* 0x000000b085287220 */ /* 0x040fe40000410000 */
[C---:B------:R-:W-:Y:S01]  /*1b240*/  FMUL.FTZ R41, R133.reuse, R177 ;  /* 0x000000b185297220 */ /* 0x040fe20000410000 */
[-C--:B------:R-:W-:Y:S01]  /*1b250*/  HMMA.16816.F32.BF16 R20, R140, R36.reuse, R20 ;  /* 0x000000248c14723c */ /* 0x080fe20000041814 */
[C---:B------:R-:W-:Y:S02]  /*1b260*/  FMUL.FTZ R42, R0.reuse, R178 ;  /* 0x000000b2002a7220 */ /* 0x040fe40000410000 */
[C---:B------:R-:W-:Y:S02]  /*1b270*/  FMUL.FTZ R43, R0.reuse, R179 ;  /* 0x000000b3002b7220 */ /* 0x040fe40000410000 */
[----:B------:R-:W-:Y:S02]  /*1b280*/  FMUL.FTZ R45, R133, R189 ;  /* 0x000000bd852d7220 */ /* 0x000fe40000410000 */
[C---:B------:R-:W-:Y:S01]  /*1b290*/  FMUL.FTZ R46, R0.reuse, R190 ;  /* 0x000000be002e7220 */ /* 0x040fe20000410000 */
[C---:B------:R-:W-:Y:S01]  /*1b2a0*/  HMMA.16816.F32.BF16 R24, R144.reuse, R36, R24 ;  /* 0x000000249018723c */ /* 0x040fe20000041818 */
[----:B------:R-:W-:Y:S03]  /*1b2b0*/  FMUL.FTZ R51, R3, R187 ;  /* 0x000000bb03337220 */ /* 0x000fe60000410000 */
[----:B------:R-:W-:Y:S02]  /*1b2c0*/  FMUL.FTZ R59, R0, R195 ;  /* 0x000000c3003b7220 */ /* 0x000fe40000410000 */
[----:B------:R-:W-:Y:S02]  /*1b2d0*/  FMUL.FTZ R61, R133, R205 ;  /* 0x000000cd853d7220 */ /* 0x000fe40000410000 */
[-C--:B------:R-:W-:Y:S01]  /*1b2e0*/  HMMA.16816.F32.BF16 R28, R144, R38.reuse, R28 ;  /* 0x00000026901c723c */ /* 0x080fe2000004181c */
[----:B------:R-:W-:Y:S03]  /*1b2f0*/  MUFU.EX2 R205, R154 ;  /* 0x0000009a00cd7308 */ /* 0x000fe60000000800 */
[C---:B------:R-:W-:Y:S02]  /*1b300*/  FMUL.FTZ R36, R132.reuse, R180 ;  /* 0x000000b484247220 */ /* 0x040fe40000410000 */
[----:B------:R-:W-:Y:S02]  /*1b310*/  FMUL.FTZ R37, R132, R181 ;  /* 0x000000b584257220 */ /* 0x000fe40000410000 */
[C---:B------:R-:W-:Y:S01]  /*1b320*/  HMMA.16816.F32.BF16 R32, R140.reuse, R38, R32 ;  /* 0x000000268c20723c */ /* 0x040fe20000041820 */
[----:B------:R-:W-:Y:S03]  /*1b330*/  IMAD.MOV.U32 R2, RZ, RZ, R48 ;  /* 0x000000ffff027224 */ /* 0x000fe600078e0030 */
[----:B------:R-:W-:Y:S02]  /*1b340*/  IMAD.MOV.U32 R176, RZ, RZ, R49 ;  /* 0x000000ffffb07224 */ /* 0x000fe400078e0031 */
[----:B------:R-:W-:Y:S02]  /*1b350*/  FFMA.FTZ R2, R2, c[0x0][0x23c], -R209 ;  /* 0x00008f0002027a23 */ /* 0x000fe400000108d1 */
[C---:B------:R-:W-:Y:S04]  /*1b360*/  FMUL.FTZ R39, R3.reuse, R183 ;  /* 0x000000b703277220 */ /* 0x040fe80000410000 */
[----:B------:R-:W-:Y:S02]  /*1b370*/  IMAD.MOV.U32 R183, RZ, RZ, R55 ;  /* 0x000000ffffb77224 */ /* 0x000fe400078e0037 */
[----:B------:R-:W1:Y:S01]  /*1b380*/  LDSM.16.MT88.4 R52, [R228+0xc000] ;  /* 0x00c00000e434783b */ /* 0x000e620000004200 */
[----:B------:R-:W-:Y:S01]  /*1b390*/  FMUL.FTZ R38, R3, R182 ;  /* 0x000000b603267220 */ /* 0x000fe20000410000 */
[----:B------:R-:W-:Y:S01]  /*1b3a0*/  MOV R182, R57 ;  /* 0x0000003900b67202 */ /* 0x000fe20000000f00 */
[----:B------:R-:W-:Y:S01]  /*1b3b0*/  IMAD.MOV.U32 R180, RZ, RZ, R47 ;  /* 0x000000ffffb47224 */ /* 0x000fe200078e002f */
[----:B------:R-:W-:Y:S01]  /*1b3c0*/  MOV R177, R183 ;  /* 0x000000b700b17202 */ /* 0x000fe20000000f00 */
[----:B------:R-:W-:Y:S02]  /*1b3d0*/  FMUL.FTZ R47, R0, R191 ;  /* 0x000000bf002f7220 */ /* 0x000fe40000410000 */
[C---:B------:R-:W-:Y:S02]  /*1b3e0*/  FMUL.FTZ R48, R132.reuse, R184 ;  /* 0x000000b884307220 */ /* 0x040fe40000410000 */
[C---:B------:R-:W-:Y:S02]  /*1b3f0*/  FMUL.FTZ R49, R132.reuse, R185 ;  /* 0x000000b984317220 */ /* 0x040fe40000410000 */
[C---:B------:R-:W-:Y:S02]  /*1b400*/  FMUL.FTZ R57, R133.reuse, R193 ;  /* 0x000000c185397220 */ /* 0x040fe40000410000 */
[----:B------:R-:W-:Y:S01]  /*1b410*/  MUFU.EX2 R193, R152 ;  /* 0x0000009800c17308 */ /* 0x000fe20000000800 */
        /* <DEDUP_REMOVED lines=15> */
[----:B------:R-:W-:Y:S01]  /*1b510*/  IMAD.MOV.U32 R176, RZ, RZ, R182 ;  /* 0x000000ffffb07224 */ /* 0x000fe200078e00b6 */
[----:B------:R-:W-:Y:S01]  /*1b520*/  MOV R182, R170 ;  /* 0x000000aa00b67202 */ /* 0x000fe20000000f00 */
[----:B------:R-:W-:Y:S02]  /*1b530*/  IMAD.MOV.U32 R170, RZ, RZ, R168 ;  /* 0x000000ffffaa7224 */ /* 0x000fe400078e00a8 */
[----:B------:R1:W-:Y:S01]  /*1b540*/  MUFU.EX2 R168, R2 ;  /* 0x0000000200a87308 */ /* 0x0003e20000000800 */
[C---:B------:R-:W-:Y:S01]  /*1b550*/  HMMA.16816.F32.BF16 R40, R144.reuse, R52, R40 ;  /* 0x000000349028723c */ /* 0x040fe20000041828 */
[C---:B------:R-:W-:Y:S03]  /*1b560*/  FMUL.FTZ R92, R133.reuse, R92 ;  /* 0x0000005c855c7220 */ /* 0x040fe60000410000 */
[----:B------:R-:W-:Y:S01]  /*1b570*/  FMUL.FTZ R93, R133, R93 ;  /* 0x0000005d855d7220 */ /* 0x000fe20000410000 */
[----:B------:R-:W-:Y:S01]  /*1b580*/  MOV R188, R176 ;  /* 0x000000b000bc7202 */ /* 0x000fe20000000f00 */
[----:B------:R-:W-:Y:S02]  /*1b590*/  FMUL.FTZ R94, R0, R94 ;  /* 0x0000005e005e7220 */ /* 0x000fe40000410000 */
[-C--:B------:R-:W-:Y:S01]  /*1b5a0*/  HMMA.16816.F32.BF16 R44, R144, R54.reuse, R44 ;  /* 0x00000036902c723c */ /* 0x080fe2000004182c */
[----:B------:R-:W-:Y:S03]  /*1b5b0*/  IMAD.MOV.U32 R164, RZ, RZ, R50 ;  /* 0x000000ffffa47224 */ /* 0x000fe600078e0032 */
[C---:B------:R-:W-:Y:S02]  /*1b5c0*/  FMUL.FTZ R50, R3.reuse, R186 ;  /* 0x000000ba03327220 */ /* 0x040fe40000410000 */
[C---:B------:R-:W-:Y:S02]  /*1b5d0*/  FMUL.FTZ R52, R132.reuse, R196 ;  /* 0x000000c484347220 */ /* 0x040fe40000410000 */
[----:B------:R-:W-:Y:S03]  /*1b5e0*/  FMUL.FTZ R53, R132, R197 ;  /* 0x000000c584357220 */ /* 0x000fe60000410000 */
[C---:B------:R-:W-:Y:S01]  /*1b5f0*/  HMMA.16816.F32.BF16 R48, R140.reuse, R54, R48 ;  /* 0x000000368c30723c */ /* 0x040fe20000041830 */
[----:B------:R-:W-:Y:S02]  /*1b600*/  IMAD.MOV.U32 R181, RZ, RZ, R58 ;  /* 0x000000ffffb57224 */ /* 0x000fe400078e003a */
[----:B------:R-:W-:Y:S01]  /*1b610*/  FMUL.FTZ R58, R0, R194 ;  /* 0x000000c2003a7220 */ /* 0x000fe20000410000 */
[----:B------:R-:W-:Y:S01]  /*1b620*/  MOV R194, R171 ;  /* 0x000000ab00c27202 */ /* 0x000fe20000000f00 */
[----:B------:R-:W-:Y:S01]  /*1b630*/  IMAD.MOV.U32 R183, RZ, RZ, R181 ;  /* 0x000000ffffb77224 */ /* 0x000fe200078e00b5 */
[----:B------:R-:W-:Y:S01]  /*1b640*/  MUFU.EX2 R171, R157 ;  /* 0x0000009d00ab7308 */ /* 0x000fe20000000800 */
[----:B------:R-:W-:Y:S01]  /*1b650*/  IMAD.MOV.U32 R181, RZ, RZ, R169 ;  /* 0x000000ffffb57224 */ /* 0x000fe200078e00a9 */
[----:B------:R-:W-:Y:S01]  /*1b660*/  MOV R169, R175 ;  /* 0x000000af00a97202 */ /* 0x000fe20000000f00 */
[----:B------:R-:W-:Y:S03]  /*1b670*/  IMAD.MOV.U32 R175, RZ, RZ, R174 ;  /* 0x000000ffffaf7224 */ /* 0x000fe600078e00ae */
[----:B------:R-:W-:Y:S01]  /*1b680*/  IMAD.MOV.U32 R174, RZ, RZ, R173 ;  /* 0x000000ffffae7224 */ /* 0x000fe200078e00ad */
[----:B------:R-:W-:Y:S01]  /*1b690*/  MOV R173, R172 ;  /* 0x000000ac00ad7202 */ /* 0x000fe20000000f00 */
[----:B------:R-:W-:Y:S02]  /*1b6a0*/  IMAD.MOV.U32 R172, RZ, RZ, R130 ;  /* 0x000000ffffac7224 */ /* 0x000fe400078e0082 */
[----:B------:R-:W2:Y:S01]  /*1b6b0*/  LDL.LU R130, [R1+0xe8] ;  /* 0x0000e80001827983 */ /* 0x000ea20000300800 */
[C---:B------:R-:W-:Y:S02]  /*1b6c0*/  FMUL.FTZ R54, R3.reuse, R198 ;  /* 0x000000c603367220 */ /* 0x040fe40000410000 */
[C---:B------:R-:W-:Y:S02]  /*1b6d0*/  FMUL.FTZ R55, R3.reuse, R199 ;  /* 0x000000c703377220 */ /* 0x040fe40000410000 */
[----:B-1----:R-:W-:Y:S01]  /*1b6e0*/  FFMA.FTZ R2, R178, c[0x0][0x23c], -R209 ;  /* 0x00008f00b2027a23 */ /* 0x002fe200000108d1 */
[----:B------:R-:W-:Y:S01]  /*1b6f0*/  MOV R178, R169 ;  /* 0x000000a900b27202 */ /* 0x000fe20000000f00 */
[----:B------:R-:W-:Y:S02]  /*1b700*/  IMAD.MOV.U32 R169, RZ, RZ, R174 ;  /* 0x000000ffffa97224 */ /* 0x000fe400078e00ae */
[----:B------:R-:W-:Y:S01]  /*1b710*/  IMAD.MOV.U32 R174, RZ, RZ, R172 ;  /* 0x000000ffffae7224 */ /* 0x000fe200078e00ac */
[-C--:B------:R-:W-:Y:S01]  /*1b720*/  HMMA.16816.F32.BF16 R52, R140, R148.reuse, R52 ;  /* 0x000000948c34723c */ /* 0x080fe20000041834 */
[----:B------:R-:W-:Y:S01]  /*1b730*/  IMAD.MOV.U32 R172, RZ, RZ, R163 ;  /* 0x000000ffffac7224 */ /* 0x000fe200078e00a3 */
[----:B------:R-:W-:Y:S01]  /*1b740*/  MOV R163, R131 ;  /* 0x0000008300a37202 */ /* 0x000fe20000000f00 */
[C---:B------:R-:W-:Y:S01]  /*1b750*/  FMUL.FTZ R95, R0.reuse, R95 ;  /* 0x0000005f005f7220 */ /* 0x040fe20000410000 */
[----:B------:R-:W3:Y:S01]  /*1b760*/  LDL.LU R131, [R1+0xe4] ;  /* 0x0000e40001837983 */ /* 0x000ee20000300800 */
[C---:B------:R-:W-:Y:S02]  /*1b770*/  FMUL.FTZ R98, R3.reuse, R98 ;  /* 0x0000006203627220 */ /* 0x040fe40000410000 */
[C---:B------:R-:W-:Y:S01]  /*1b780*/  FMUL.FTZ R99, R3.reuse, R99 ;  /* 0x0000006303637220 */ /* 0x040fe20000410000 */
[C---:B------:R-:W-:Y:S01]  /*1b790*/  HMMA.16816.F32.BF16 R56, R144.reuse, R148, R56 ;  /* 0x000000949038723c */ /* 0x040fe20000041838 */
[----:B------:R-:W-:Y:S03]  /*1b7a0*/  IMAD.MOV.U32 R160, RZ, RZ, R63 ;  /* 0x000000ffffa07224 */ /* 0x000fe600078e003f */
[C---:B------:R-:W-:Y:S02]  /*1b7b0*/  FMUL.FTZ R63, R0.reuse, R207 ;  /* 0x000000cf003f7220 */ /* 0x040fe40000410000 */
[----:B------:R-:W-:Y:S02]  /*1b7c0*/  IMAD.MOV.U32 R165, RZ, RZ, R62 ;  /* 0x000000ffffa57224 */ /* 0x000fe400078e003e */
[----:B------:R-:W-:Y:S04]  /*1b7d0*/  FMUL.FTZ R62, R0, R206 ;  /* 0x000000ce003e7220 */ /* 0x000fe80000410000 */
[C---:B------:R-:W-:Y:S02]  /*1b7e0*/  FMUL.FTZ R101, R132.reuse, R101 ;  /* 0x0000006584657220 */ /* 0x040fe40000410000 */
[C---:B------:R-:W-:Y:S01]  /*1b7f0*/  FMUL.FTZ R102, R3.reuse, R102 ;  /* 0x0000006603667220 */ /* 0x040fe20000410000 */
[-C--:B------:R-:W-:Y:S01]  /*1b800*/  HMMA.16816.F32.BF16 R60, R144, R150.reuse, R60 ;  /* 0x00000096903c723c */ /* 0x080fe2000004183c */
[----:B------:R-:W-:Y:S02]  /*1b810*/  IMAD.MOV.U32 R162, RZ, RZ, R65 ;  /* 0x000000ffffa27224 */ /* 0x000fe400078e0041 */
[----:B------:R-:W-:Y:S02]  /*1b820*/  FMUL.FTZ R65, R132, R201 ;  /* 0x000000c984417220 */ /* 0x000fe40000410000 */
[----:B------:R-:W-:Y:S02]  /*1b830*/  FMUL.FTZ R103, R3, R103 ;  /* 0x0000006703677220 */ /* 0x000fe40000410000 */
[C---:B------:R-:W-:Y:S02]  /*1b840*/  FMUL.FTZ R104, R133.reuse, R104 ;  /* 0x0000006885687220 */ /* 0x040fe40000410000 */
[C---:B------:R-:W-:Y:S01]  /*1b850*/  FMUL.FTZ R105, R133.reuse, R105 ;  /* 0x0000006985697220 */ /* 0x040fe20000410000 */
[C---:B------:R-:W-:Y:S01]  /*1b860*/  HMMA.16816.F32.BF16 R64, R140.reuse, R150, R64 ;  /* 0x000000968c40723c */ /* 0x040fe20000041840 */
[----:B------:R-:W1:Y:S01]  /*1b870*/  LDSM.16.MT88.4 R148, [R225+0xe000] ;  /* 0x00e00000e194783b */ /* 0x000e620000004200 */
[C---:B------:R-:W-:Y:S02]  /*1b880*/  FMUL.FTZ R106, R0.reuse, R106 ;  /* 0x0000006a006a7220 */ /* 0x040fe40000410000 */
[C---:B------:R-:W-:Y:S02]  /*1b890*/  FMUL.FTZ R107, R0.reuse, R107 ;  /* 0x0000006b006b7220 */ /* 0x040fe40000410000 */
[C---:B------:R-:W-:Y:S02]  /*1b8a0*/  FMUL.FTZ R108, R133.reuse, R108 ;  /* 0x0000006c856c7220 */ /* 0x040fe40000410000 */
[----:B------:R-:W-:Y:S04]  /*1b8b0*/  FMUL.FTZ R109, R133, R109 ;  /* 0x0000006d856d7220 */ /* 0x000fe80000410000 */
[C---:B------:R-:W-:Y:S02]  /*1b8c0*/  FMUL.FTZ R110, R0.reuse, R110 ;  /* 0x0000006e006e7220 */ /* 0x040fe40000410000 */
[----:B------:R-:W-:Y:S02]  /*1b8d0*/  FMUL.FTZ R111, R0, R111 ;  /* 0x0000006f006f7220 */ /* 0x000fe40000410000 */
[----:B------:R-:W-:Y:S02]  /*1b8e0*/  IMAD.MOV.U32 R189, RZ, RZ, R177 ;  /* 0x000000ffffbd7224 */ /* 0x000fe400078e00b1 */
[----:B------:R4:W-:Y:S01]  /*1b8f0*/  MUFU.EX2 R177, R2 ;  /* 0x0000000200b17308 */ /* 0x0009e20000000800 */
        /* <DEDUP_REMOVED lines=8> */
[C---:B------:R-:W-:Y:S02]  /*1b980*/  FMUL.FTZ R120, R133.reuse, R120 ;  /* 0x0000007885787220 */ /* 0x040fe40000410000 */
[C---:B------:R-:W-:Y:S02]  /*1b990*/  FMUL.FTZ R121, R133.reuse, R121 ;  /* 0x0000007985797220 */ /* 0x040fe40000410000 */
[----:B------:R-:W-:Y:S01]  /*1b9a0*/  FMUL.FTZ R122, R0, R122 ;  /* 0x0000007a007a7220 */ /* 0x000fe20000410000 */
[-C--:B-1----:R-:W-:Y:S01]  /*1b9b0*/  HMMA.16816.F32.BF16 R68, R140, R148.reuse, R68 ;  /* 0x000000948c44723c */ /* 0x082fe20000041844 */
[----:B----4-:R-:W-:Y:S02]  /*1b9c0*/  FFMA.FTZ R2, R252, c[0x0][0x23c], -R208 ;  /* 0x00008f00fc027a23 */ /* 0x010fe400000108d0 */
[C---:B------:R-:W-:Y:S02]  /*1b9d0*/  FMUL.FTZ R123, R0.reuse, R123 ;  /* 0x0000007b007b7220 */ /* 0x040fe40000410000 */
[C---:B------:R-:W-:Y:S02]  /*1b9e0*/  FMUL.FTZ R124, R133.reuse, R124 ;  /* 0x0000007c857c7220 */ /* 0x040fe40000410000 */
[----:B------:R-:W-:Y:S01]  /*1b9f0*/  FMUL.FTZ R125, R133, R125 ;  /* 0x0000007d857d7220 */ /* 0x000fe20000410000 */
[C---:B------:R-:W-:Y:S01]  /*1ba00*/  HMMA.16816.F32.BF16 R72, R144.reuse, R148, R72 ;  /* 0x000000949048723c */ /* 0x040fe20000041848 */
[C---:B------:R-:W-:Y:S03]  /*1ba10*/  FMUL.FTZ R126, R0.reuse, R126 ;  /* 0x0000007e007e7220 */ /* 0x040fe60000410000 */
[----:B------:R-:W-:Y:S02]  /*1ba20*/  FMUL.FTZ R127, R0, R127 ;  /* 0x0000007f007f7220 */ /* 0x000fe40000410000 */
[C---:B------:R-:W-:Y:S02]  /*1ba30*/  FMUL.FTZ R128, R132.reuse, R128 ;  /* 0x0000008084807220 */ /* 0x040fe40000410000 */
[-C--:B------:R-:W-:Y:S01]  /*1ba40*/  HMMA.16816.F32.BF16 R76, R144, R150.reuse, R76 ;  /* 0x00000096904c723c */ /* 0x080fe2000004184c */
[----:B------:R-:W-:Y:S03]  /*1ba50*/  FMUL.FTZ R129, R132, R129 ;  /* 0x0000008184817220 */ /* 0x000fe60000410000 */
[----:B------:R-:W-:Y:S02]  /*1ba60*/  FFMA.FTZ R139, R139, c[0x0][0x23c], -R209 ;  /* 0x00008f008b8b7a23 */ /* 0x000fe400000108d1 */
[----:B------:R-:W-:Y:S02]  /*1ba70*/  IMAD.MOV.U32 R204, RZ, RZ, R182 ;  /* 0x000000ffffcc7224 */ /* 0x000fe400078e00b6 */
[C---:B------:R-:W-:Y:S01]  /*1ba80*/  HMMA.16816.F32.BF16 R80, R140.reuse, R150, R80 ;  /* 0x000000968c50723c */ /* 0x040fe20000041850 */
[----:B------:R-:W1:Y:S03]  /*1ba90*/  LDSM.16.MT88.4 R148, [R226+0xe000] ;  /* 0x00e00000e294783b */ /* 0x000e660000004200 */
[----:B------:R-:W-:Y:S02]  /*1baa0*/  IMAD.MOV.U32 R182, RZ, RZ, R159 ;  /* 0x000000ffffb67224 */ /* 0x000fe400078e009f */
[----:B------:R-:W-:Y:S02]  /*1bab0*/  IMAD.MOV.U32 R179, RZ, RZ, R183 ;  /* 0x000000ffffb37224 */ /* 0x000fe400078e00b7 */
[----:B------:R-:W-:Y:S04]  /*1bac0*/  IMAD.MOV.U32 R183, RZ, RZ, R170 ;  /* 0x000000ffffb77224 */ /* 0x000fe800078e00aa */
[----:B------:R-:W-:Y:S01]  /*1bad0*/  IMAD.MOV.U32 R170, RZ, RZ, R175 ;  /* 0x000000ffffaa7224 */ /* 0x000fe200078e00af */
[----:B------:R-:W-:Y:S02]  /*1bae0*/  MOV R195, R183 ;  /* 0x000000b700c37202 */ /* 0x000fe40000000f00 */
[----:B------:R-:W-:Y:S01]  /*1baf0*/  MUFU.EX2 R183, R153 ;  /* 0x0000009900b77308 */ /* 0x000fe20000000800 */
[----:B------:R-:W-:Y:S09]  /*1bb00*/  MOV R175, R173 ;  /* 0x000000ad00af7202 */ /* 0x000ff20000000f00 */
[----:B------:R4:W-:Y:S01]  /*1bb10*/  MUFU.EX2 R173, R2 ;  /* 0x0000000200ad7308 */ /* 0x0009e20000000800 */
[-C--:B-1----:R-:W-:Y:S08]  /*1bb20*/  HMMA.16816.F32.BF16 R84, R140, R148.reuse, R84 ;  /* 0x000000948c54723c */ /* 0x082ff00000041854 */
[C---:B------:R-:W-:Y:S01]  /*1bb30*/  HMMA.16816.F32.BF16 R88, R144.reuse, R148, R88 ;  /* 0x000000949058723c */ /* 0x040fe20000041858 */
[----:B----4-:R-:W-:Y:S04]  /*1bb40*/  FFMA.FTZ R2, R223, c[0x0][0x23c], -R208 ;  /* 0x00008f00df027a23 */ /* 0x010fe800000108d0 */
[----:B------:R1:W4:Y:S03]  /*1bb50*/  MUFU.EX2 R176, R2 ;  /* 0x0000000200b07308 */ /* 0x0003260000000800 */
        /* <DEDUP_REMOVED lines=10> */
[-C--:B------:R-:W-:Y:S01]  /*1bc00*/  HMMA.16816.F32.BF16 R124, R144, R150.reuse, R124 ;  /* 0x00000096907c723c */ /* 0x080fe2000004187c */
[----:B--2---:R-:W-:Y:S06]  /*1bc10*/  FMUL.FTZ R130, R3, R130 ;  /* 0x0000008203827220 */ /* 0x004fec0000410000 */
[----:B------:R-:W-:Y:S02]  /*1bc20*/  FFMA.FTZ R144, R189, c[0x0][0x23c], -R209 ;  /* 0x00008f00bd907a23 */ /* 0x000fe400000108d1 */
[----:B------:R-:W-:Y:S02]  /*1bc30*/  IMAD.MOV.U32 R189, RZ, RZ, R188 ;  /* 0x000000ffffbd7224 */ /* 0x000fe400078e00bc */
[----:B------:R1:W-:Y:S01]  /*1bc40*/  MUFU.EX2 R192, R144 ;  /* 0x0000009000c07308 */ /* 0x0003e20000000800 */
        /* <DEDUP_REMOVED lines=11> */
[----:B------:R-:W-:Y:S02]  /*1bd00*/  FFMA.FTZ R2, R189, c[0x0][0x23c], -R208 ;  /* 0x00008f00bd027a23 */ /* 0x000fe400000108d0 */
        /* <DEDUP_REMOVED lines=12> */
[----:B-1----:R-:W1:Y:S01]  /*1bdd0*/  LDSM.16.MT88.4 R144, [R225+0xc800] ;  /* 0x00c80000e190783b */ /* 0x002e620000004200 */
[----:B------:R-:W-:Y:S02]  /*1bde0*/  IMAD.MOV.U32 R185, RZ, RZ, R188 ;  /* 0x000000ffffb97224 */ /* 0x000fe400078e00bc */
[----:B------:R-:W-:Y:S02]  /*1bdf0*/  IMAD.MOV.U32 R187, RZ, RZ, R167 ;  /* 0x000000ffffbb7224 */ /* 0x000fe400078e00a7 */
[----:B---3--:R-:W-:Y:S02]  /*1be00*/  FMUL.FTZ R131, R3, R131 ;  /* 0x0000008303837220 */ /* 0x008fe40000410000 */
[----:B------:R-:W-:Y:S01]  /*1be10*/  IMAD.MOV.U32 R197, RZ, RZ, R187 ;  /* 0x000000ffffc57224 */ /* 0x000fe200078e00bb */
[----:B------:R-:W-:Y:S01]  /*1be20*/  MOV R187, R185 ;  /* 0x000000b900bb7202 */ /* 0x000fe20000000f00 */
[----:B------:R-:W-:Y:S02]  /*1be30*/  IMAD.MOV.U32 R185, RZ, RZ, R162 ;  /* 0x000000ffffb97224 */ /* 0x000fe400078e00a2 */
[----:B------:R-:W-:Y:S01]  /*1be40*/  IMAD.MOV.U32 R162, RZ, RZ, R161 ;  /* 0x000000ffffa27224 */ /* 0x000fe200078e00a1 */
[----:B------:R-:W-:Y:S01]  /*1be50*/  HMMA.16816.F32.BF16 R128, R140, R150, R128 ;  /* 0x000000968c80723c */ /* 0x000fe20000041880 */
[----:B------:R-:W-:Y:S01]  /*1be60*/  MOV R161, R160 ;  /* 0x000000a000a17202 */ /* 0x000fe20000000f00 */
[----:B------:R-:W-:Y:S02]  /*1be70*/  IMAD.MOV.U32 R160, RZ, RZ, R165 ;  /* 0x000000ffffa07224 */ /* 0x000fe400078e00a5 */
[----:B------:R-:W-:Y:S01]  /*1be80*/  IMAD.MOV.U32 R165, RZ, RZ, R155 ;  /* 0x000000ffffa57224 */ /* 0x000fe200078e009b */
[----:B------:R-:W-:Y:S01]  /*1be90*/  MOV R155, R156 ;  /* 0x0000009c009b7202 */ /* 0x000fe20000000f00 */
[----:B------:R-:W-:Y:S01]  /*1bea0*/  FFMA.FTZ R156, R247, c[0x0][0x23c], -R209 ;  /* 0x00008f00f79c7a23 */ /* 0x000fe200000108d1 */
[----:B----4-:R-:W-:Y:S01]  /*1beb0*/  F2FP.BF16.PACK_AB R141, R176, R173 ;  /* 0x000000adb08d723e */ /* 0x010fe200000010ff */
[----:B------:R2:W5:Y:S01]  /*1bec0*/  LDL.LU R247, [R1+0xe0] ;  /* 0x0000e00001f77983 */ /* 0x0005620000300800 */
[----:B------:R-:W-:Y:S03]  /*1bed0*/  IMAD.MOV.U32 R198, RZ, RZ, R197 ;  /* 0x000000ffffc67224 */ /* 0x000fe600078e00c5 */
[----:B------:R-:W-:Y:S01]  /*1bee0*/  IMAD.MOV.U32 R197, RZ, RZ, R185 ;  /* 0x000000ffffc57224 */ /* 0x000fe200078e00b9 */
[----:B------:R-:W-:Y:S01]  /*1bef0*/  MOV R185, R162 ;  /* 0x000000a200b97202 */ /* 0x000fe20000000f00 */
[----:B------:R-:W-:Y:S01]  /*1bf00*/  IMAD.MOV.U32 R162, RZ, RZ, R165 ;  /* 0x000000ffffa27224 */ /* 0x000fe200078e00a5 */
[----:B------:R-:W-:Y:S01]  /*1bf10*/  MOV R199, R198 ;  /* 0x000000c600c77202 */ /* 0x000fe20000000f00 */
[----:B------:R-:W-:Y:S02]  /*1bf20*/  IMAD.MOV.U32 R165, RZ, RZ, R155 ;  /* 0x000000ffffa57224 */ /* 0x000fe400078e009b */
[----:B------:R-:W-:Y:S02]  /*1bf30*/  FFMA.FTZ R155, R243, c[0x0][0x23c], -R209 ;  /* 0x00008f00f39b7a23 */ /* 0x000fe400000108d1 */
[----:B------:R2:W5:Y:S01]  /*1bf40*/  LDL.LU R243, [R1+0xdc] ;  /* 0x0000dc0001f37983 */ /* 0x0005620000300800 */
[----:B------:R-:W-:Y:S02]  /*1bf50*/  IMAD.MOV.U32 R164, RZ, RZ, R229 ;  /* 0x000000ffffa47224 */ /* 0x000fe400078e00e5 */
[----:B------:R-:W-:Y:S01]  /*1bf60*/  IMAD.MOV.U32 R184, RZ, RZ, R178 ;  /* 0x000000ffffb87224 */ /* 0x000fe200078e00b2 */
[----:B------:R-:W3:Y:S01]  /*1bf70*/  LDL.LU R140, [R1+0x60] ;  /* 0x00006000018c7983 */ /* 0x000ee20000300800 */
[----:B------:R-:W-:Y:S01]  /*1bf80*/  IMAD.MOV.U32 R178, RZ, RZ, R224 ;  /* 0x000000ffffb27224 */ /* 0x000fe200078e00e0 */
[----:B------:R-:W-:Y:S01]  /*1bf90*/  MOV R166, R164 ;  /* 0x000000a400a67202 */ /* 0x000fe20000000f00 */
[----:B------:R-:W-:Y:S01]  /*1bfa0*/  IMAD.MOV.U32 R164, RZ, RZ, R233 ;  /* 0x000000ffffa47224 */ /* 0x000fe200078e00e9 */
[----:B------:R-:W4:Y:S01]  /*1bfb0*/  LDL.LU R148, [R1+0x64] ;  /* 0x0000640001947983 */ /* 0x000f220000300800 */
[----:B------:R1:W-:Y:S01]  /*1bfc0*/  MUFU.EX2 R233, R2 ;  /* 0x0000000200e97308 */ /* 0x0003e20000000800 */
[----:B------:R-:W-:Y:S01]  /*1bfd0*/  IMAD.MOV.U32 R191, RZ, RZ, R170 ;  /* 0x000000ffffbf7224 */ /* 0x000fe200078e00aa */
[----:B------:R-:W-:Y:S01]  /*1bfe0*/  MOV R170, R172 ;  /* 0x000000ac00aa7202 */ /* 0x000fe20000000f00 */
[----:B------:R-:W-:Y:S01]  /*1bff0*/  IMAD.MOV.U32 R188, RZ, RZ, R174 ;  /* 0x000000ffffbc7224 */ /* 0x000fe200078e00ae */
[----:B------:R-:W2:Y:S01]  /*1c000*/  LDL.LU R159, [R1+0x68] ;  /* 0x00006800019f7983 */ /* 0x000ea20000300800 */
[----:B------:R-:W-:Y:S01]  /*1c010*/  IMAD.MOV.U32 R169, RZ, RZ, R166 ;  /* 0x000000ffffa97224 */ /* 0x000fe200078e00a6 */
[----:B------:R-:W-:Y:S01]  /*1c020*/  MOV R166, R230 ;  /* 0x000000e600a67202 */ /* 0x000fe20000000f00 */
[----:B------:R-:W-:Y:S02]  /*1c030*/  IMAD.MOV.U32 R198, RZ, RZ, R197 ;  /* 0x000000ffffc67224 */ /* 0x000fe400078e00c5 */
[----:B------:R-:W-:Y:S01]  /*1c040*/  IMAD.MOV.U32 R197, RZ, RZ, R185 ;  /* 0x000000ffffc57224 */ /* 0x000fe200078e00b9 */
[----:B------:R-:W1:Y:S01]  /*1c050*/  MUFU.EX2 R229, R139 ;  /* 0x0000008b00e57308 */ /* 0x000e620000000800 */
[--C-:B------:R-:W-:Y:S02]  /*1c060*/  FFMA.FTZ R161, R161, c[0x0][0x23c], -R208.reuse ;  /* 0x00008f00a1a17a23 */ /* 0x100fe400000108d0 */
[--C-:B------:R-:W-:Y:S02]  /*1c070*/  FFMA.FTZ R160, R160, c[0x0][0x23c], -R208.reuse ;  /* 0x00008f00a0a07a23 */ /* 0x100fe400000108d0 */
[--C-:B------:R-:W-:Y:S02]  /*1c080*/  FFMA.FTZ R162, R162, c[0x0][0x23c], -R208.reuse ;  /* 0x00008f00a2a27a23 */ /* 0x100fe400000108d0 */
[--C-:B------:R-:W-:Y:S02]  /*1c090*/  FFMA.FTZ R169, R169, c[0x0][0x23c], -R209.reuse ;  /* 0x00008f00a9a97a23 */ /* 0x100fe400000108d1 */
[--C-:B------:R-:W-:Y:S01]  /*1c0a0*/  FFMA.FTZ R163, R163, c[0x0][0x23c], -R209.reuse ;  /* 0x00008f00a3a37a23 */ /* 0x100fe200000108d1 */
[----:B------:R-:W-:Y:S01]  /*1c0b0*/  MUFU.EX2 R202, R161 ;  /* 0x000000a100ca7308 */ /* 0x000fe20000000800 */
[--C-:B------:R-:W-:Y:S02]  /*1c0c0*/  FFMA.FTZ R170, R170, c[0x0][0x23c], -R209.reuse ;  /* 0x00008f00aaaa7a23 */ /* 0x100fe400000108d1 */
[----:B------:R-:W-:Y:S02]  /*1c0d0*/  FFMA.FTZ R209, R199, c[0x0][0x23c], -R209 ;  /* 0x00008f00c7d17a23 */ /* 0x000fe400000108d1 */
[----:B-1----:R-:W-:Y:S02]  /*1c0e0*/  FFMA.FTZ R2, R189, c[0x0][0x23c], -R208 ;  /* 0x00008f00bd027a23 */ /* 0x002fe400000108d0 */
[----:B------:R-:W-:Y:S02]  /*1c0f0*/  IMAD.MOV.U32 R189, RZ, RZ, R175 ;  /* 0x000000ffffbd7224 */ /* 0x000fe400078e00af */
[----:B------:R-:W-:Y:S01]  /*1c100*/  IMAD.MOV.U32 R199, RZ, RZ, R180 ;  /* 0x000000ffffc77224 */ /* 0x000fe200078e00b4 */
[----:B------:R1:W1:Y:S01]  /*1c110*/  MUFU.EX2 R224, R2 ;  /* 0x0000000200e07308 */ /* 0x0002620000000800 */
[--C-:B------:R-:W-:Y:S02]  /*1c120*/  FFMA.FTZ R252, R178, c[0x0][0x23c], -R210.reuse ;  /* 0x00008f00b2fc7a23 */ /* 0x100fe400000108d2 */
[----:B------:R-:W-:Y:S01]  /*1c130*/  FFMA.FTZ R166, R166, c[0x0][0x23c], -R210 ;  /* 0x00008f00a6a67a23 */ /* 0x000fe200000108d2 */
[----:B------:R-:W-:Y:S01]  /*1c140*/  F2FP.BF16.PACK_AB R142, R229, R192 ;  /* 0x000000c0e58e723e */ /* 0x000fe200000010ff */
[----:B------:R-:W-:Y:S05]  /*1c150*/  FFMA.FTZ R139, R198, c[0x0][0x23c], -R208 ;  /* 0x00008f00c68b7a23 */ /* 0x000fea00000108d0 */
[----:B------:R1:W-:Y:S10]  /*1c160*/  MUFU.EX2 R180, R156 ;  /* 0x0000009c00b47308 */ /* 0x0003f40000000800 */
[----:B------:R-:W-:Y:S01]  /*1c170*/  MUFU.EX2 R201, R160 ;  /* 0x000000a000c97308 */ /* 0x000fe20000000800 */
[--C-:B-1----:R-:W-:Y:S01]  /*1c180*/  FFMA.FTZ R2, R222, c[0x0][0x23c], -R211.reuse ;  /* 0x00008f00de027a23 */ /* 0x102fe200000108d3 */
[----:B------:R-:W-:Y:S08]  /*1c190*/  F2FP.BF16.PACK_AB R143, R224, R233 ;  /* 0x000000e9e08f723e */ /* 0x000ff000000010ff */
[----:B------:R1:W-:Y:S01]  /*1c1a0*/  MUFU.EX2 R172, R2 ;  /* 0x0000000200ac7308 */ /* 0x0003e20000000800 */
[----:B------:R-:W2:Y:S09]  /*1c1b0*/  LDL.LU R156, [R1+0x6c] ;  /* 0x00006c00019c7983 */ /* 0x000eb20000300800 */
[----:B------:R-:W-:Y:S10]  /*1c1c0*/  MUFU.EX2 R178, R169 ;  /* 0x000000a900b27308 */ /* 0x000ff40000000800 */
[----:B------:R1:W-:Y:S02]  /*1c1d0*/  MUFU.EX2 R198, R139 ;  /* 0x0000008b00c67308 */ /* 0x0003e40000000800 */
[--C-:B-1----:R-:W-:Y:S08]  /*1c1e0*/  FFMA.FTZ R2, R221, c[0x0][0x23c], -R211.reuse ;  /* 0x00008f00dd027a23 */ /* 0x102ff000000108d3 */
[----:B------:R1:W-:Y:S10]  /*1c1f0*/  MUFU.EX2 R175, R2 ;  /* 0x0000000200af7308 */ /* 0x0003f40000000800 */
[----:B------:R-:W-:Y:S01]  /*1c200*/  MUFU.EX2 R252, R252 ;  /* 0x000000fc00fc7308 */ /* 0x000fe20000000800 */
[--C-:B------:R-:W-:Y:S02]  /*1c210*/  FFMA.FTZ R139, R188, c[0x0][0x23c], -R210.reuse ;  /* 0x00008f00bc8b7a23 */ /* 0x100fe400000108d2 */
[--C-:B-1----:R-:W-:Y:S07]  /*1c220*/  FFMA.FTZ R2, R219, c[0x0][0x23c], -R211.reuse ;  /* 0x00008f00db027a23 */ /* 0x102fee00000108d3 */
[----:B------:R1:W-:Y:S02]  /*1c230*/  MUFU.EX2 R179, R2 ;  /* 0x0000000200b37308 */ /* 0x0003e40000000800 */
[----:B-1----:R-:W-:Y:S08]  /*1c240*/  FFMA.FTZ R2, R218, c[0x0][0x23c], -R211 ;  /* 0x00008f00da027a23 */ /* 0x002ff000000108d3 */
[----:B------:R1:W1:Y:S02]  /*1c250*/  MUFU.EX2 R196, R2 ;  /* 0x0000000200c47308 */ /* 0x0002640000000800 */
[--C-:B-1----:R-:W-:Y:S01]  /*1c260*/  FFMA.FTZ R2, R216, c[0x0][0x23c], -R210.reuse ;  /* 0x00008f00d8027a23 */ /* 0x102fe200000108d2 */
[----:B------:R-:W-:Y:S07]  /*1c270*/  F2FP.BF16.PACK_AB R150, R196, R179 ;  /* 0x000000b3c496723e */ /* 0x000fee00000010ff */
[----:B------:R1:W-:Y:S02]  /*1c280*/  MUFU.EX2 R167, R2 ;  /* 0x0000000200a77308 */ /* 0x0003e40000000800 */
[--C-:B-1----:R-:W-:Y:S02]  /*1c290*/  FFMA.FTZ R2, R217, c[0x0][0x23c], -R210.reuse ;  /* 0x00008f00d9027a23 */ /* 0x102fe400000108d2 */
[----:B------:R-:W-:Y:S06]  /*1c2a0*/  LDSM.16.MT88.4 R216, [R226+0xf800] ;  /* 0x00f80000e2d8783b */ /* 0x000fec0000004200 */
[----:B------:R1:W1:Y:S02]  /*1c2b0*/  MUFU.EX2 R174, R2 ;  /* 0x0000000200ae7308 */ /* 0x0002640000000800 */
[--C-:B-1----:R-:W-:Y:S01]  /*1c2c0*/  FFMA.FTZ R2, R215, c[0x0][0x23c], -R210.reuse ;  /* 0x00008f00d7027a23 */ /* 0x102fe200000108d2 */
[----:B------:R-:W-:Y:S07]  /*1c2d0*/  F2FP.BF16.PACK_AB R149, R174, R167 ;  /* 0x000000a7ae95723e */ /* 0x000fee00000010ff */
[----:B------:R1:W-:Y:S02]  /*1c2e0*/  MUFU.EX2 R230, R2 ;  /* 0x0000000200e67308 */ /* 0x0003e40000000800 */
[----:B-1----:R-:W-:Y:S08]  /*1c2f0*/  FFMA.FTZ R2, R214, c[0x0][0x23c], -R210 ;  /* 0x00008f00d6027a23 */ /* 0x002ff000000108d2 */
[----:B------:R1:W1:Y:S02]  /*1c300*/  MUFU.EX2 R185, R2 ;  /* 0x0000000200b97308 */ /* 0x0002640000000800 */
[--C-:B-1----:R-:W-:Y:S01]  /*1c310*/  FFMA.FTZ R2, R197, c[0x0][0x23c], -R208.reuse ;  /* 0x00008f00c5027a23 */ /* 0x102fe200000108d0 */
[----:B------:R-:W-:Y:S01]  /*1c320*/  F2FP.BF16.PACK_AB R151, R185, R230 ;  /* 0x000000e6b997723e */ /* 0x000fe200000010ff */
[----:B------:R-:W-:Y:S06]  /*1c330*/  FFMA.FTZ R208, R165, c[0x0][0x23c], -R208 ;  /* 0x00008f00a5d07a23 */ /* 0x000fec00000108d0 */
[----:B------:R1:W-:Y:S01]  /*1c340*/  MUFU.EX2 R197, R155 ;  /* 0x0000009b00c57308 */ /* 0x0003e20000000800 */
[----:B---3--:R-:W-:Y:S01]  /*1c350*/  FFMA.FTZ R165, R132, R140, R213 ;  /* 0x0000008c84a57223 */ /* 0x008fe200000100d5 */
[----:B------:R-:W-:Y:S01]  /*1c360*/  F2FP.BF16.PACK_AB R140, R177, R168 ;  /* 0x000000a8b18c723e */ /* 0x000fe200000010ff */
[----:B------:R-:W-:Y:S07]  /*1c370*/  FFMA.FTZ R132, R190, c[0x0][0x23c], -R211 ;  /* 0x00008f00be847a23 */ /* 0x000fee00000108d3 */
[----:B------:R-:W-:Y:S01]  /*1c380*/  MUFU.EX2 R188, R208 ;  /* 0x000000d000bc7308 */ /* 0x000fe20000000800 */
[----:B----4-:R-:W-:Y:S01]  /*1c390*/  FFMA.FTZ R212, R3, R148, R212 ;  /* 0x0000009403d47223 */ /* 0x010fe200000100d4 */
[----:B------:R-:W-:Y:S01]  /*1c3a0*/  F2FP.BF16.PACK_AB R148, R175, R172 ;  /* 0x000000acaf94723e */ /* 0x000fe200000010ff */
[----:B------:R-:W-:Y:S01]  /*1c3b0*/  FADD.FTZ R165, R158, R165 ;  /* 0x000000a59ea57221 */ /* 0x000fe20000010000 */
[-C--:B------:R-:W-:Y:S01]  /*1c3c0*/  HMMA.16816.F32.BF16 R4, R140, R144.reuse, R4 ;  /* 0x000000908c04723c */ /* 0x080fe20000041804 */
[----:B--2---:R-:W-:Y:S02]  /*1c3d0*/  FFMA.FTZ R133, R133, R159, R164 ;  /* 0x0000009f85857223 */ /* 0x004fe400000100a4 */
[----:B------:R-:W-:Y:S02]  /*1c3e0*/  FADD.FTZ R164, R242, R212 ;  /* 0x000000d4f2a47221 */ /* 0x000fe40000010000 */
[----:B------:R-:W-:Y:S01]  /*1c3f0*/  LDSM.16.MT88.4 R212, [R225+0xf800] ;  /* 0x00f80000e1d4783b */ /* 0x000fe20000004200 */
[--C-:B------:R-:W-:Y:S01]  /*1c400*/  FFMA.FTZ R3, R184, c[0x0][0x23c], -R211.reuse ;  /* 0x00008f00b8037a23 */ /* 0x100fe200000108d3 */
[----:B------:R-:W-:Y:S01]  /*1c410*/  MUFU.EX2 R190, R132 ;  /* 0x0000008400be7308 */ /* 0x000fe20000000800 */
[C---:B------:R-:W-:Y:S05]  /*1c420*/  HMMA.16816.F32.BF16 R8, R148.reuse, R144, R8 ;  /* 0x000000909408723c */ /* 0x040fea0000041808 */
[----:B-1----:R-:W-:Y:S03]  /*1c430*/  LDSM.16.MT88.4 R152, [R226+0xd000] ;  /* 0x00d00000e298783b */ /* 0x002fe60000004200 */
[-C--:B------:R-:W-:Y:S01]  /*1c440*/  HMMA.16816.F32.BF16 R12, R148, R146.reuse, R12 ;  /* 0x00000092940c723c */ /* 0x080fe2000004180c */
[----:B------:R-:W1:Y:S04]  /*1c450*/  MUFU.EX2 R200, R3 ;  /* 0x0000000300c87308 */ /* 0x000e680000000800 */
[----:B------:R2:W5:Y:S03]  /*1c460*/  LDL.LU R242, [R1+0xd8] ;  /* 0x0000d80001f27983 */ /* 0x0005660000300800 */
[C---:B------:R-:W-:Y:S01]  /*1c470*/  HMMA.16816.F32.BF16 R16, R140.reuse, R146, R16 ;  /* 0x000000928c10723c */ /* 0x040fe20000041810 */
[----:B------:R-:W3:Y:S02]  /*1c480*/  LDSM.16.MT88.4 R144, [R226+0xc800] ;  /* 0x00c80000e290783b */ /* 0x000ee40000004200 */
[----:B------:R4:W-:Y:S02]  /*1c490*/  MUFU.EX2 R206, R2 ;  /* 0x0000000200ce7308 */ /* 0x0009e40000000800 */
[--C-:B----4-:R-:W-:Y:S08]  /*1c4a0*/  FFMA.FTZ R2, R182, c[0x0][0x23c], -R211.reuse ;  /* 0x00008f00b6027a23 */ /* 0x110ff000000108d3 */
[----:B------:R4:W-:Y:S01]  /*1c4b0*/  MUFU.EX2 R182, R2 ;  /* 0x0000000200b67308 */ /* 0x0009e20000000800 */
[----:B------:R-:W-:Y:S02]  /*1c4c0*/  FFMA.FTZ R0, R0, R156, R220 ;  /* 0x0000009c00007223 */ /* 0x000fe400000100dc */
[----:B------:R-:W-:Y:S01]  /*1c4d0*/  LDSM.16.MT88.4 R156, [R228+0xd000] ;  /* 0x00d00000e49c783b */ /* 0x000fe20000004200 */
[-C--:B---3--:R-:W-:Y:S07]  /*1c4e0*/  HMMA.16816.F32.BF16 R20, R140, R144.reuse, R20 ;  /* 0x000000908c14723c */ /* 0x088fee0000041814 */
[----:B------:R-:W-:Y:S01]  /*1c4f0*/  LDSM.16.MT88.4 R220, [R228+0xf800] ;  /* 0x00f80000e4dc783b */ /* 0x000fe20000004200 */
[C---:B------:R-:W-:Y:S01]  /*1c500*/  HMMA.16816.F32.BF16 R24, R148.reuse, R144, R24 ;  /* 0x000000909418723c */ /* 0x040fe20000041818 */
[--C-:B----4-:R-:W-:Y:S07]  /*1c510*/  FFMA.FTZ R2, R194, c[0x0][0x23c], -R211.reuse ;  /* 0x00008f00c2027a23 */ /* 0x110fee00000108d3 */
[-C--:B------:R-:W-:Y:S01]  /*1c520*/  HMMA.16816.F32.BF16 R28, R148, R146.reuse, R28 ;  /* 0x00000092941c723c */ /* 0x080fe2000004181c */
[----:B------:R3:W-:Y:S07]  /*1c530*/  MUFU.EX2 R194, R2 ;  /* 0x0000000200c27308 */ /* 0x0007ee0000000800 */
[C---:B------:R-:W-:Y:S01]  /*1c540*/  HMMA.16816.F32.BF16 R32, R140.reuse, R146, R32 ;  /* 0x000000928c20723c */ /* 0x040fe20000041820 */
[----:B------:R-:W4:Y:S03]  /*1c550*/  LDSM.16.MT88.4 R144, [R228+0xc800] ;  /* 0x00c80000e490783b */ /* 0x000f260000004200 */
[--C-:B---3--:R-:W-:Y:S04]  /*1c560*/  FFMA.FTZ R2, R199, c[0x0][0x23c], -R211.reuse ;  /* 0x00008f00c7027a23 */ /* 0x108fe800000108d3 */
[----:B------:R3:W-:Y:S01]  /*1c570*/  MUFU.EX2 R199, R2 ;  /* 0x0000000200c77308 */ /* 0x0007e20000000800 */
[-C--:B----4-:R-:W-:Y:S03]  /*1c580*/  HMMA.16816.F32.BF16 R36, R140, R144.reuse, R36 ;  /* 0x000000908c24723c */ /* 0x090fe60000041824 */
[----:B---3--:R-:W-:Y:S05]  /*1c590*/  FFMA.FTZ R2, R204, c[0x0][0x23c], -R211 ;  /* 0x00008f00cc027a23 */ /* 0x008fea00000108d3 */
[C---:B------:R-:W-:Y:S01]  /*1c5a0*/  HMMA.16816.F32.BF16 R40, R148.reuse, R144, R40 ;  /* 0x000000909428723c */ /* 0x040fe20000041828 */
[----:B------:R3:W-:Y:S07]  /*1c5b0*/  MUFU.EX2 R207, R2 ;  /* 0x0000000200cf7308 */ /* 0x0007ee0000000800 */
[-C--:B------:R-:W-:Y:S08]  /*1c5c0*/  HMMA.16816.F32.BF16 R44, R148, R146.reuse, R44 ;  /* 0x00000092942c723c */ /* 0x080ff0000004182c */
[C---:B------:R-:W-:Y:S01]  /*1c5d0*/  HMMA.16816.F32.BF16 R48, R140.reuse, R146, R48 ;  /* 0x000000928c30723c */ /* 0x040fe20000041830 */
[----:B------:R-:W4:Y:S03]  /*1c5e0*/  LDSM.16.MT88.4 R144, [R227+0xc800] ;  /* 0x00c80000e390783b */ /* 0x000f260000004200 */
[--C-:B---3--:R-:W-:Y:S04]  /*1c5f0*/  FFMA.FTZ R2, R181, c[0x0][0x23c], -R210.reuse ;  /* 0x00008f00b5027a23 */ /* 0x108fe800000108d2 */
[----:B------:R3:W-:Y:S04]  /*1c600*/  MUFU.EX2 R181, R2 ;  /* 0x0000000200b57308 */ /* 0x0007e80000000800 */
[--C-:B---3--:R-:W-:Y:S01]  /*1c610*/  FFMA.FTZ R2, R195, c[0x0][0x23c], -R210.reuse ;  /* 0x00008f00c3027a23 */ /* 0x108fe200000108d2 */
[-C--:B----4-:R-:W-:Y:S05]  /*1c620*/  HMMA.16816.F32.BF16 R52, R140, R144.reuse, R52 ;  /* 0x000000908c34723c */ /* 0x090fea0000041834 */
[----:B------:R3:W-:Y:S03]  /*1c630*/  MUFU.EX2 R195, R2 ;  /* 0x0000000200c37308 */ /* 0x0007e60000000800 */
[C---:B------:R-:W-:Y:S08]  /*1c640*/  HMMA.16816.F32.BF16 R56, R148.reuse, R144, R56 ;  /* 0x000000909438723c */ /* 0x040ff00000041838 */
[-C--:B------:R-:W-:Y:S08]  /*1c650*/  HMMA.16816.F32.BF16 R60, R148, R146.reuse, R60 ;  /* 0x00000092943c723c */ /* 0x080ff0000004183c */
[C---:B------:R-:W-:Y:S01]  /*1c660*/  HMMA.16816.F32.BF16 R64, R140.reuse, R146, R64 ;  /* 0x000000928c40723c */ /* 0x040fe20000041840 */
[----:B------:R-:W4:Y:S03]  /*1c670*/  LDSM.16.MT88.4 R144, [R225+0xe800] ;  /* 0x00e80000e190783b */ /* 0x000f260000004200 */
[--C-:B---3--:R-:W-:Y:S02]  /*1c680*/  FFMA.FTZ R2, R187, c[0x0][0x23c], -R210.reuse ;  /* 0x00008f00bb027a23 */ /* 0x108fe400000108d2 */
[----:B------:R-:W-:Y:S10]  /*1c690*/  MUFU.EX2 R187, R139 ;  /* 0x0000008b00bb7308 */ /* 0x000ff40000000800 */
[----:B------:R3:W-:Y:S10]  /*1c6a0*/  MUFU.EX2 R204, R2 ;  /* 0x0000000200cc7308 */ /* 0x0007f40000000800 */
[----:B------:R1:W-:Y:S01]  /*1c6b0*/  MUFU.EX2 R139, R166 ;  /* 0x000000a6008b7308 */ /* 0x0003e20000000800 */
[--C-:B---3--:R-:W-:Y:S01]  /*1c6c0*/  FFMA.FTZ R2, R186, c[0x0][0x23c], -R210.reuse ;  /* 0x00008f00ba027a23 */ /* 0x108fe200000108d2 */
[-C--:B----4-:R-:W-:Y:S08]  /*1c6d0*/  HMMA.16816.F32.BF16 R68, R140, R144.reuse, R68 ;  /* 0x000000908c44723c */ /* 0x090ff00000041844 */
[----:B------:R-:W-:Y:S01]  /*1c6e0*/  MUFU.EX2 R186, R163 ;  /* 0x000000a300ba7308 */ /* 0x000fe20000000800 */
[----:B------:R-:W-:Y:S03]  /*1c6f0*/  FFMA.FTZ R210, R138, c[0x0][0x23c], -R210 ;  /* 0x00008f008ad27a23 */ /* 0x000fe600000108d2 */
[----:B------:R-:W-:Y:S02]  /*1c700*/  FADD.FTZ R138, R232, R133 ;  /* 0x00000085e88a7221 */ /* 0x000fe40000010000 */
[----:B------:R-:W-:Y:S01]  /*1c710*/  FADD.FTZ R133, R231, R0 ;  /* 0x00000000e7857221 */ /* 0x000fe20000010000 */
[C---:B------:R-:W-:Y:S01]  /*1c720*/  HMMA.16816.F32.BF16 R72, R148.reuse, R144, R72 ;  /* 0x000000909448723c */ /* 0x040fe20000041848 */
[----:B------:R-:W-:Y:S02]  /*1c730*/  FADD.FTZ R3, R239, R138 ;  /* 0x0000008aef037221 */ /* 0x000fe40000010000 */
[----:B------:R3:W-:Y:S01]  /*1c740*/  MUFU.EX2 R184, R2 ;  /* 0x0000000200b87308 */ /* 0x0007e20000000800 */
[----:B------:R-:W-:Y:S02]  /*1c750*/  FADD.FTZ R0, R241, R165 ;  /* 0x000000a5f1007221 */ /* 0x000fe40000010000 */
[----:B------:R2:W5:Y:S01]  /*1c760*/  LDL.LU R241, [R1+0xd4] ;  /* 0x0000d40001f17983 */ /* 0x0005620000300800 */
[----:B------:R-:W-:Y:S01]  /*1c770*/  IMAD.MOV.U32 R165, RZ, RZ, R202 ;  /* 0x000000ffffa57224 */ /* 0x000fe200078e00ca */
[-C--:B------:R-:W-:Y:S01]  /*1c780*/  HMMA.16816.F32.BF16 R76, R148, R146.reuse, R76 ;  /* 0x00000092944c723c */ /* 0x080fe2000004184c */
[----:B------:R-:W-:Y:S03]  /*1c790*/  FADD.FTZ R132, R237, R0 ;  /* 0x00000000ed847221 */ /* 0x000fe60000010000 */
[----:B-1----:R-:W-:Y:S01]  /*1c7a0*/  IMAD.MOV.U32 R166, RZ, RZ, R200 ;  /* 0x000000ffffa67224 */ /* 0x002fe200078e00c8 */
[----:B------:R1:W-:Y:S01]  /*1c7b0*/  MUFU.EX2 R231, R162 ;  /* 0x000000a200e77308 */ /* 0x0003e20000000800 */
[----:B------:R-:W-:Y:S02]  /*1c7c0*/  FADD.FTZ R132, R168, R132 ;  /* 0x00000084a8847221 */ /* 0x000fe40000010000 */
[C---:B------:R-:W-:Y:S01]  /*1c7d0*/  HMMA.16816.F32.BF16 R80, R140.reuse, R146, R80 ;  /* 0x000000928c50723c */ /* 0x040fe20000041850 */
[----:B------:R-:W4:Y:S03]  /*1c7e0*/  LDSM.16.MT88.4 R144, [R226+0xe800] ;  /* 0x00e80000e290783b */ /* 0x000f260000004200 */
[----:B------:R-:W-:Y:S02]  /*1c7f0*/  FADD.FTZ R133, R238, R133 ;  /* 0x00000085ee857221 */ /* 0x000fe40000010000 */
[----:B------:R-:W-:Y:S01]  /*1c800*/  FADD.FTZ R132, R177, R132 ;  /* 0x00000084b1847221 */ /* 0x000fe20000010000 */
[----:B------:R-:W-:Y:S01]  /*1c810*/  MUFU.EX2 R138, R210 ;  /* 0x000000d2008a7308 */ /* 0x000fe20000000800 */
[----:B------:R-:W-:Y:S04]  /*1c820*/  FADD.FTZ R133, R234, R133 ;  /* 0x00000085ea857221 */ /* 0x000fe80000010000 */
[----:B---3--:R-:W-:Y:S02]  /*1c830*/  FFMA.FTZ R2, R191, c[0x0][0x23c], -R211 ;  /* 0x00008f00bf027a23 */ /* 0x008fe400000108d3 */
[----:B------:R-:W-:Y:S02]  /*1c840*/  IMAD.MOV.U32 R177, RZ, RZ, R178 ;  /* 0x000000ffffb17224 */ /* 0x000fe400078e00b2 */
[----:B------:R-:W-:Y:S01]  /*1c850*/  FADD.FTZ R133, R167, R133 ;  /* 0x00000085a7857221 */ /* 0x000fe20000010000 */
[----:B------:R3:W2:Y:S01]  /*1c860*/  MUFU.EX2 R232, R2 ;  /* 0x0000000200e87308 */ /* 0x0006a20000000800 */
[----:B------:R-:W-:Y:S01]  /*1c870*/  FFMA.FTZ R211, R189, c[0x0][0x23c], -R211 ;  /* 0x00008f00bdd37a23 */ /* 0x000fe200000108d3 */
[----:B-1----:R-:W-:Y:S08]  /*1c880*/  LDSM.16.MT88.4 R160, [R225+0xd800] ;  /* 0x00d80000e1a0783b */ /* 0x002ff00000004200 */
[----:B------:R-:W-:Y:S10]  /*1c890*/  MUFU.EX2 R191, R170 ;  /* 0x000000aa00bf7308 */ /* 0x000ff40000000800 */
[----:B------:R1:W-:Y:S01]  /*1c8a0*/  MUFU.EX2 R189, R209 ;  /* 0x000000d100bd7308 */ /* 0x0003e20000000800 */
[-C--:B----4-:R-:W-:Y:S01]  /*1c8b0*/  HMMA.16816.F32.BF16 R84, R140, R144.reuse, R84 ;  /* 0x000000908c54723c */ /* 0x090fe20000041854 */
[----:B---3--:R-:W-:Y:S01]  /*1c8c0*/  FADD.FTZ R2, R240, R164 ;  /* 0x000000a4f0027221 */ /* 0x008fe20000010000 */
[----:B--2---:R-:W-:Y:S01]  /*1c8d0*/  F2FP.BF16.PACK_AB R208, R232, R166 ;  /* 0x000000a6e8d0723e */ /* 0x004fe200000010ff */
[----:B------:R2:W5:Y:S01]  /*1c8e0*/  LDL.LU R240, [R1+0xd0] ;  /* 0x0000d00001f07983 */ /* 0x0005620000300800 */
[----:B------:R-:W-:Y:S02]  /*1c8f0*/  IMAD.MOV.U32 R164, RZ, RZ, R187 ;  /* 0x000000ffffa47224 */ /* 0x000fe400078e00bb */
[----:B------:R-:W-:Y:S01]  /*1c900*/  FADD.FTZ R0, R236, R2 ;  /* 0x00000002ec007221 */ /* 0x000fe20000010000 */
[----:B------:R2:W5:Y:S01]  /*1c910*/  LDL.LU R239, [R1+0xcc] ;  /* 0x0000cc0001ef7983 */ /* 0x0005620000300800 */
[C---:B------:R-:W-:Y:S01]  /*1c920*/  HMMA.16816.F32.BF16 R88, R148.reuse, R144, R88 ;  /* 0x000000909458723c */ /* 0x040fe20000041858 */
[----:B------:R-:W-:Y:S01]  /*1c930*/  FADD.FTZ R2, R235, R3 ;  /* 0x00000003eb027221 */ /* 0x000fe20000010000 */
[----:B------:R-:W3:Y:S01]  /*1c940*/  MUFU.EX2 R211, R211 ;  /* 0x000000d300d37308 */ /* 0x000ee20000000800 */
[----:B------:R2:W5:Y:S01]  /*1c950*/  LDL.LU R238, [R1+0xc8] ;  /* 0x0000c80001ee7983 */ /* 0x0005620000300800 */
[----:B------:R-:W-:Y:S02]  /*1c960*/  FADD.FTZ R3, R173, R0 ;  /* 0x00000000ad037221 */ /* 0x000fe40000010000 */
[----:B------:R-:W-:Y:S01]  /*1c970*/  IMAD.MOV.U32 R173, RZ, RZ, R185 ;  /* 0x000000ffffad7224 */ /* 0x000fe200078e00b9 */
[----:B------:R2:W5:Y:S01]  /*1c980*/  LDL.LU R237, [R1+0xc4] ;  /* 0x0000c40001ed7983 */ /* 0x0005620000300800 */
[-C--:B------:R-:W-:Y:S01]  /*1c990*/  HMMA.16816.F32.BF16 R92, R148, R146.reuse, R92 ;  /* 0x00000092945c723c */ /* 0x080fe2000004185c */
[----:B------:R-:W-:Y:S02]  /*1c9a0*/  FADD.FTZ R0, R172, R2 ;  /* 0x00000002ac007221 */ /* 0x000fe40000010000 */
[----:B------:R2:W5:Y:S01]  /*1c9b0*/  LDL.LU R236, [R1+0xc0] ;  /* 0x0000c00001ec7983 */ /* 0x0005620000300800 */
[----:B------:R-:W-:Y:S01]  /*1c9c0*/  MOV R172, R184 ;  /* 0x000000b800ac7202 */ /* 0x000fe20000000f00 */
[----:B------:R-:W-:Y:S01]  /*1c9d0*/  FADD.FTZ R2, R176, R3 ;  /* 0x00000003b0027221 */ /* 0x000fe20000010000 */
[----:B-1----:R-:W-:Y:S01]  /*1c9e0*/  F2FP.BF16.PACK_AB R209, R252, R164 ;  /* 0x000000a4fcd1723e */ /* 0x002fe200000010ff */
[----:B------:R2:W5:Y:S01]  /*1c9f0*/  LDL.LU R235, [R1+0xbc] ;  /* 0x0000bc0001eb7983 */ /* 0x0005620000300800 */
[C---:B------:R-:W-:Y:S01]  /*1ca00*/  HMMA.16816.F32.BF16 R96, R140.reuse, R146, R96 ;  /* 0x000000928c60723c */ /* 0x040fe20000041860 */
[----:B------:R-:W-:Y:S02]  /*1ca10*/  FADD.FTZ R178, R175, R0 ;  /* 0x00000000afb27221 */ /* 0x000fe40000010000 */
[----:B------:R-:W1:Y:S01]  /*1ca20*/  LDSM.16.MT88.4 R144, [R228+0xe800] ;  /* 0x00e80000e490783b */ /* 0x000e620000004200 */
[----:B------:R-:W-:Y:S02]  /*1ca30*/  FADD.FTZ R0, R174, R133 ;  /* 0x00000085ae007221 */ /* 0x000fe40000010000 */
[----:B------:R-:W-:Y:S02]  /*1ca40*/  IMAD.MOV.U32 R3, RZ, RZ, R192 ;  /* 0x000000ffff037224 */ /* 0x000fe400078e00c0 */
[----:B------:R-:W-:Y:S03]  /*1ca50*/  FADD.FTZ R0, R230, R0 ;  /* 0x00000000e6007221 */ /* 0x000fe60000010000 */
[----:B------:R2:W5:Y:S01]  /*1ca60*/  LDL.LU R234, [R1+0xb8] ;  /* 0x0000b80001ea7983 */ /* 0x0005620000300800 */
[----:B---3--:R-:W-:Y:S01]  /*1ca70*/  IMAD.MOV.U32 R133, RZ, RZ, R211 ;  /* 0x000000ffff857224 */ /* 0x008fe200078e00d3 */
[----:B------:R-:W-:Y:S01]  /*1ca80*/  F2FP.BF16.PACK_AB R211, R138, R139 ;  /* 0x0000008b8ad3723e */ /* 0x000fe200000010ff */
[----:B------:R-:W-:Y:S03]  /*1ca90*/  FADD.FTZ R3, R3, R132 ;  /* 0x0000008403037221 */ /* 0x000fe60000010000 */
[----:B------:R-:W-:Y:S01]  /*1caa0*/  F2FP.BF16.PACK_AB R210, R133, R190 ;  /* 0x000000be85d2723e */ /* 0x000fe200000010ff */
[----:B------:R-:W-:Y:S01]  /*1cab0*/  FADD.FTZ R3, R229, R3 ;  /* 0x00000003e5037221 */ /* 0x000fe20000010000 */
        /* <DEDUP_REMOVED lines=44> */
[C---:B------:R-:W-:Y:S07]  /*1cd80*/  HMMA.16816.F32.BF16 R88, R144.reuse, R156, R88 ;  /* 0x0000009c9058723c */ /* 0x040fee0000041858 */
[----:B------:R-:W-:Y:S01]  /*1cd90*/  IMAD.MOV.U32 R156, RZ, RZ, R171 ;  /* 0x000000ffff9c7224 */ /* 0x000fe200078e00ab */
[-C--:B------:R-:W-:Y:S01]  /*1cda0*/  HMMA.16816.F32.BF16 R92, R144, R158.reuse, R92 ;  /* 0x0000009e905c723c */ /* 0x080fe2000004185c */
[----:B------:R-:W4:Y:S03]  /*1cdb0*/  LDSM.16.MT88.4 R168, [R226+0xd800] ;  /* 0x00d80000e2a8783b */ /* 0x000f260000004200 */
[----:B------:R-:W-:Y:S04]  /*1cdc0*/  MOV R157, R201 ;  /* 0x000000c9009d7202 */ /* 0x000fe80000000f00 */
[C---:B------:R-:W-:Y:S01]  /*1cdd0*/  HMMA.16816.F32.BF16 R96, R140.reuse, R158, R96 ;  /* 0x0000009e8c60723c */ /* 0x040fe20000041860 */
[----:B------:R-:W-:Y:S07]  /*1cde0*/  LDSM.16.MT88.4 R200, [R227+0xd800] ;  /* 0x00d80000e3c8783b */ /* 0x000fee0000004200 */
[-C--:B-1----:R-:W-:Y:S08]  /*1cdf0*/  HMMA.16816.F32.BF16 R100, R140, R148.reuse, R100 ;  /* 0x000000948c64723c */ /* 0x082ff00000041864 */
[C---:B------:R-:W-:Y:S08]  /*1ce00*/  HMMA.16816.F32.BF16 R104, R144.reuse, R148, R104 ;  /* 0x000000949068723c */ /* 0x040ff00000041868 */
[-C--:B------:R-:W-:Y:S08]  /*1ce10*/  HMMA.16816.F32.BF16 R108, R144, R150.reuse, R108 ;  /* 0x00000096906c723c */ /* 0x080ff0000004186c */
[C---:B------:R-:W-:Y:S08]  /*1ce20*/  HMMA.16816.F32.BF16 R112, R140.reuse, R150, R112 ;  /* 0x000000968c70723c */ /* 0x040ff00000041870 */
[-C--:B---3--:R-:W-:Y:S08]  /*1ce30*/  HMMA.16816.F32.BF16 R116, R140, R152.reuse, R116 ;  /* 0x000000988c74723c */ /* 0x088ff00000041874 */
        /* <DEDUP_REMOVED lines=8> */
[-C--:B------:R-:W-:Y:S07]  /*1cec0*/  F2FP.BF16.PACK_AB R142, R189, R191.reuse ;  /* 0x000000bfbd8e723e */ /* 0x080fee00000010ff */
[-C--:B------:R-:W-:Y:S01]  /*1ced0*/  HMMA.16816.F32.BF16 R148, R140, R160.reuse, R4 ;  /* 0x000000a08c94723c */ /* 0x080fe20000041804 */
[----:B------:R-:W3:Y:S07]  /*1cee0*/  LDSM.16.MT88.4 R4, [R227+0xf800] ;  /* 0x00f80000e304783b */ /* 0x000eee0000004200 */
[C---:B------:R-:W-:Y:S07]  /*1cef0*/  HMMA.16816.F32.BF16 R144, R208.reuse, R160, R8 ;  /* 0x000000a0d090723c */ /* 0x040fee0000041808 */
[----:B------:R-:W-:Y:S01]  /*1cf00*/  IMAD.MOV.U32 R8, RZ, RZ, R157 ;  /* 0x000000ffff087224 */ /* 0x000fe200078e009d */
[----:B------:R-:W-:Y:S01]  /*1cf10*/  MOV R11, R156 ;  /* 0x0000009c000b7202 */ /* 0x000fe20000000f00 */
[----:B------:R-:W-:Y:S01]  /*1cf20*/  IMAD.MOV.U32 R10, RZ, RZ, R193 ;  /* 0x000000ffff0a7224 */ /* 0x000fe200078e00c1 */
[-C--:B------:R-:W-:Y:S02]  /*1cf30*/  HMMA.16816.F32.BF16 R156, R208, R162.reuse, R12 ;  /* 0x000000a2d09c723c */ /* 0x080fe4000004180c */
[----:B------:R-:W-:Y:S01]  /*1cf40*/  MOV R9, R194 ;  /* 0x000000c200097202 */ /* 0x000fe20000000f00 */
[----:B------:R-:W-:Y:S04]  /*1cf50*/  FADD.FTZ R11, R11, R3 ;  /* 0x000000030b0b7221 */ /* 0x000fe80000010000 */
[----:B------:R-:W-:Y:S01]  /*1cf60*/  IMAD.MOV.U32 R12, RZ, RZ, R153 ;  /* 0x000000ffff0c7224 */ /* 0x000fe200078e0099 */
[----:B------:R-:W-:Y:S01]  /*1cf70*/  MOV R15, R188 ;  /* 0x000000bc000f7202 */ /* 0x000fe20000000f00 */
[C---:B------:R-:W-:Y:S03]  /*1cf80*/  HMMA.16816.F32.BF16 R152, R140.reuse, R162, R16 ;  /* 0x000000a28c98723c */ /* 0x040fe60000041810 */
[----:B------:R-:W-:Y:S02]  /*1cf90*/  IMAD.MOV.U32 R14, RZ, RZ, R189 ;  /* 0x000000ffff0e7224 */ /* 0x000fe400078e00bd */
[----:B------:R-:W-:Y:S02]  /*1cfa0*/  IMAD.MOV.U32 R13, RZ, RZ, R190 ;  /* 0x000000ffff0d7224 */ /* 0x000fe400078e00be */
[----:B------:R-:W-:Y:S01]  /*1cfb0*/  MOV R18, R164 ;  /* 0x000000a400127202 */ /* 0x000fe20000000f00 */
[----:B------:R-:W-:Y:S01]  /*1cfc0*/  IMAD.MOV.U32 R17, RZ, RZ, R166 ;  /* 0x000000ffff117224 */ /* 0x000fe200078e00a6 */
[----:B------:R-:W-:Y:S03]  /*1cfd0*/  MOV R19, R191 ;  /* 0x000000bf00137202 */ /* 0x000fe60000000f00 */
[----:B------:R-:W-:Y:S02]  /*1cfe0*/  IMAD.MOV.U32 R16, RZ, RZ, R165 ;  /* 0x000000ffff107224 */ /* 0x000fe400078e00a5 */
[-C--:B----4-:R-:W-:Y:S07]  /*1cff0*/  HMMA.16816.F32.BF16 R164, R140, R168.reuse, R20 ;  /* 0x000000a88ca4723c */ /* 0x090fee0000041814 */
[----:B------:R-:W-:Y:S01]  /*1d000*/  IMAD.MOV.U32 R22, RZ, RZ, R172 ;  /* 0x000000ffff167224 */ /* 0x000fe200078e00ac */
[C---:B------:R-:W-:Y:S01]  /*1d010*/  HMMA.16816.F32.BF16 R160, R208.reuse, R168, R24 ;  /* 0x000000a8d0a0723c */ /* 0x040fe20000041818 */
[----:B------:R-:W-:Y:S03]  /*1d020*/  IMAD.MOV.U32 R21, RZ, RZ, R173 ;  /* 0x000000ffff157224 */ /* 0x000fe600078e00ad */
[----:B------:R-:W-:Y:S02]  /*1d030*/  MOV R23, R177 ;  /* 0x000000b100177202 */ /* 0x000fe40000000f00 */
[----:B------:R-:W-:Y:S01]  /*1d040*/  MOV R20, R207 ;  /* 0x000000cf00147202 */ /* 0x000fe20000000f00 */
[----:B------:R-:W-:Y:S01]  /*1d050*/  IMAD.MOV.U32 R26, RZ, RZ, R205 ;  /* 0x000000ffff1a7224 */ /* 0x000fe200078e00cd */
[-C--:B------:R-:W-:Y:S01]  /*1d060*/  HMMA.16816.F32.BF16 R172, R208, R170.reuse, R28 ;  /* 0x000000aad0ac723c */ /* 0x080fe2000004181c */
[----:B------:R-:W-:Y:S03]  /*1d070*/  MOV R25, R204 ;  /* 0x000000cc00197202 */ /* 0x000fe60000000f00 */
[----:B------:R-:W-:Y:S02]  /*1d080*/  IMAD.MOV.U32 R24, RZ, RZ, R199 ;  /* 0x000000ffff187224 */ /* 0x000fe400078e00c7 */
[----:B------:R-:W-:Y:S01]  /*1d090*/  IMAD.MOV.U32 R27, RZ, RZ, R206 ;  /* 0x000000ffff1b7224 */ /* 0x000fe200078e00ce */
[----:B------:R-:W-:Y:S01]  /*1d0a0*/  MOV R30, R197 ;  /* 0x000000c5001e7202 */ /* 0x000fe20000000f00 */
        /* <DEDUP_REMOVED lines=8> */
[-C--:B-1----:R-:W-:Y:S07]  /*1d130*/  HMMA.16816.F32.BF16 R180, R140, R184.reuse, R36 ;  /* 0x000000b88cb4723c */ /* 0x082fee0000041824 */
[----:B------:R-:W-:Y:S01]  /*1d140*/  MOV R39, R178 ;  /* 0x000000b200277202 */ /* 0x000fe20000000f00 */
[----:B------:R-:W-:Y:S02]  /*1d150*/  IMAD.MOV.U32 R38, RZ, RZ, R179 ;  /* 0x000000ffff267224 */ /* 0x000fe400078e00b3 */
[C---:B------:R-:W-:Y:S02]  /*1d160*/  HMMA.16816.F32.BF16 R176, R208.reuse, R184, R40 ;  /* 0x000000b8d0b0723c */ /* 0x040fe40000041828 */
[----:B------:R-:W-:Y:S02]  /*1d170*/  IMAD.MOV.U32 R37, RZ, RZ, R38 ;  /* 0x000000ffff257224 */ /* 0x000fe400078e0026 */
[----:B------:R-:W-:Y:S01]  /*1d180*/  IMAD.MOV.U32 R38, RZ, RZ, R39 ;  /* 0x000000ffff267224 */ /* 0x000fe200078e0027 */
[----:B------:R-:W-:Y:S01]  /*1d190*/  MOV R39, R32 ;  /* 0x0000002000277202 */ /* 0x000fe20000000f00 */
[----:B------:R-:W-:Y:S01]  /*1d1a0*/  IMAD.MOV.U32 R32, RZ, RZ, R33 ;  /* 0x000000ffff207224 */ /* 0x000fe200078e0021 */
[----:B------:R-:W-:Y:S01]  /*1d1b0*/  MOV R33, R34 ;  /* 0x0000002200217202 */ /* 0x000fe20000000f00 */
[-C--:B------:R-:W-:Y:S01]  /*1d1c0*/  HMMA.16816.F32.BF16 R188, R208, R186.reuse, R44 ;  /* 0x000000bad0bc723c */ /* 0x080fe2000004182c */
[----:B------:R-:W-:Y:S03]  /*1d1d0*/  IMAD.MOV.U32 R34, RZ, RZ, R35 ;  /* 0x000000ffff227224 */ /* 0x000fe600078e0023 */
[----:B------:R-:W-:Y:S01]  /*1d1e0*/  MOV R35, R28 ;  /* 0x0000001c00237202 */ /* 0x000fe20000000f00 */
[----:B------:R-:W-:Y:S01]  /*1d1f0*/  IMAD.MOV.U32 R28, RZ, RZ, R29 ;  /* 0x000000ffff1c7224 */ /* 0x000fe200078e001d */
[----:B------:R-:W-:Y:S01]  /*1d200*/  MOV R29, R30 ;  /* 0x0000001e001d7202 */ /* 0x000fe20000000f00 */
[----:B------:R-:W-:Y:S01]  /*1d210*/  IMAD.MOV.U32 R30, RZ, RZ, R31 ;  /* 0x000000ffff1e7224 */ /* 0x000fe200078e001f */
[C---:B------:R-:W-:Y:S01]  /*1d220*/  HMMA.16816.F32.BF16 R184, R140.reuse, R186, R48 ;  /* 0x000000ba8cb8723c */ /* 0x040fe20000041830 */
[----:B------:R-:W-:Y:S03]  /*1d230*/  MOV R31, R24 ;  /* 0x00000018001f7202 */ /* 0x000fe60000000f00 */
        /* <DEDUP_REMOVED lines=14> */
[----:B------:R-:W-:Y:S01]  /*1d320*/  FADD.FTZ R8, R233, R2 ;  /* 0x00000002e9087221 */ /* 0x000fe20000010000 */
[----:B------:R-:W-:Y:S01]  /*1d330*/  MOV R43, R38 ;  /* 0x00000026002b7202 */ /* 0x000fe20000000f00 */
[-C--:B------:R-:W-:Y:S01]  /*1d340*/  HMMA.16816.F32.BF16 R204, R208, R202.reuse, R60 ;  /* 0x000000cad0cc723c */ /* 0x080fe2000004183c */
[----:B------:R2:W5:Y:S03]  /*1d350*/  LDL.LU R233, [R1+0xb4] ;  /* 0x0000b40001e97983 */ /* 0x0005660000300800 */
        /* <DEDUP_REMOVED lines=8> */
[----:B------:R-:W-:Y:S02]  /*1d3e0*/  IMAD.MOV.U32 R36, RZ, RZ, R37 ;  /* 0x000000ffff247224 */ /* 0x000fe400078e0025 */
        /* <DEDUP_REMOVED lines=10> */
[----:B------:R-:W-:Y:S01]  /*1d490*/  MOV R27, R21 ;  /* 0x00000015001b7202 */ /* 0x000fe20000000f00 */
[----:B------:R-:W-:Y:S01]  /*1d4a0*/  FADD.FTZ R8, R224, R8 ;  /* 0x00000008e0087221 */ /* 0x000fe20000010000 */
[----:B------:R-:W-:Y:S01]  /*1d4b0*/  MOV R21, R23 ;  /* 0x0000001700157202 */ /* 0x000fe20000000f00 */
[----:B------:R-:W-:Y:S01]  /*1d4c0*/  FADD.FTZ R0, R38, R0 ;  /* 0x0000000026007221 */ /* 0x000fe20000010000 */
[C---:B------:R-:W-:Y:S01]  /*1d4d0*/  HMMA.16816.F32.BF16 R80, R140.reuse, R214, R80 ;  /* 0x000000d68c50723c */ /* 0x040fe20000041850 */
[----:B------:R-:W-:Y:S03]  /*1d4e0*/  MOV R23, R17 ;  /* 0x0000001100177202 */ /* 0x000fe60000000f00 */
[----:B------:R-:W-:Y:S01]  /*1d4f0*/  MOV R17, R12 ;  /* 0x0000000c00117202 */ /* 0x000fe20000000f00 */
[----:B------:R-:W-:Y:S01]  /*1d500*/  FADD.FTZ R3, R39, R8 ;  /* 0x0000000827037221 */ /* 0x000fe20000010000 */
[----:B------:R-:W-:Y:S01]  /*1d510*/  MOV R12, R231 ;  /* 0x000000e7000c7202 */ /* 0x000fe20000000f00 */
        /* <DEDUP_REMOVED lines=19> */
[----:B------:R-:W-:Y:S03]  /*1d650*/  FADD.FTZ R9, R9, R2 ;  /* 0x0000000209097221 */ /* 0x000fe60000010000 */
[----:B------:R-:W-:Y:S02]  /*1d660*/  FADD.FTZ R2, R29, R10 ;  /* 0x0000000a1d027221 */ /* 0x000fe40000010000 */
[----:B------:R-:W-:Y:S02]  /*1d670*/  FADD.FTZ R0, R30, R9 ;  /* 0x000000091e007221 */ /* 0x000fe40000010000 */
[C---:B------:R-:W-:Y:S01]  /*1d680*/  HMMA.16816.F32.BF16 R104, R208.reuse, R220, R104 ;  /* 0x000000dcd068723c */ /* 0x040fe20000041868 */
[----:B------:R-:W-:Y:S04]  /*1d690*/  FADD.FTZ R2, R25, R2 ;  /* 0x0000000219027221 */ /* 0x000fe80000010000 */
[----:B------:R-:W-:Y:S03]  /*1d6a0*/  FADD.FTZ R2, R21, R2 ;  /* 0x0000000215027221 */ /* 0x000fe60000010000 */
[-C--:B------:R-:W-:Y:S08]  /*1d6b0*/  HMMA.16816.F32.BF16 R108, R208, R222.reuse, R108 ;  /* 0x000000ded06c723c */ /* 0x080ff0000004186c */
[C---:B------:R-:W-:Y:S08]  /*1d6c0*/  HMMA.16816.F32.BF16 R112, R140.reuse, R222, R112 ;  /* 0x000000de8c70723c */ /* 0x040ff00000041870 */
[-C--:B---3--:R-:W-:Y:S08]  /*1d6d0*/  HMMA.16816.F32.BF16 R116, R140, R4.reuse, R116 ;  /* 0x000000048c74723c */ /* 0x088ff00000041874 */
        /* <DEDUP_REMOVED lines=28> */
[----:B--2--5:R-:W-:-:S05]  /*1d8a0*/  @P0 BRA `(.L_x_650) ;  /* 0xffffa05000000947 */ /* 0x024fca000383ffff */
.L_x_649:
        /* <DEDUP_REMOVED lines=386> */
[----:B------:R2:W1:Y:S04]  /*1f0d0*/  LDS.128 R20, [R243] ;  /* 0x00000000f3147984 */ /* 0x0004680000000c00 */
        /* <DEDUP_REMOVED lines=57> */
.L_x_654:
[----:B---34-:R-:W-:Y:S05]  /*1f470*/  BSYNC B0 ;  /* 0x0000000000007941 */ /* 0x018fea0003800000 */
.L_x_653:
        /* <DEDUP_REMOVED lines=36> */
.L_x_656:
[----:B----4-:R-:W-:Y:S05]  /*1f6c0*/  BSYNC B0 ;  /* 0x0000000000007941 */ /* 0x010fea0003800000 */
.L_x_655:
        /* <DEDUP_REMOVED lines=18> */
.L_x_658:
[----:B------:R-:W-:Y:S05]  /*1f7f0*/  BSYNC B0 ;  /* 0x0000000000007941 */ /* 0x000fea0003800000 */
.L_x_657:
        /* <DEDUP_REMOVED lines=18> */
.L_x_660:
[----:B------:R-:W-:Y:S05]  /*1f920*/  BSYNC B0 ;  /* 0x0000000000007941 */ /* 0x000fea0003800000 */
.L_x_659:
        /* <DEDUP_REMOVED lines=18> */
.L_x_662:
[----:B------:R-:W-:Y:S05]  /*1fa50*/  BSYNC B0 ;  /* 0x0000000000007941 */ /* 0x000fea0003800000 */
.L_x_661:
        /* <DEDUP_REMOVED lines=18> */
.L_x_664:
[----:B------:R-:W-:Y:S05]  /*1fb80*/  BSYNC B0 ;  /* 0x0000000000007941 */ /* 0x000fea0003800000 */
.L_x_663:
        /* <DEDUP_REMOVED lines=18> */
.L_x_666:
[----:B------:R-:W-:Y:S05]  /*1fcb0*/  BSYNC B0 ;  /* 0x0000000000007941 */ /* 0x000fea0003800000 */
.L_x_665:
        /* <DEDUP_REMOVED lines=18> */
.L_x_668:
[----:B------:R-:W-:Y:S05]  /*1fde0*/  BSYNC B0 ;  /* 0x0000000000007941 */ /* 0x000fea0003800000 */
.L_x_667:
        /* <DEDUP_REMOVED lines=19> */
.L_x_669:
        /* <DEDUP_REMOVED lines=14> */
.L_x_2383:


//--------------------- .text._ZN5flash16flash_fwd_kernelI23Flash_fwd_kernel_traitsILi128ELi128ELi64ELi4ELb0ELb0EN7cutlass10bfloat16_tE19Flash_kernel_traitsILi128ELi128ELi64ELi4ES3_EELb0ELb0ELb1ELb1ELb0ELb0ELb0ELb0EEEvNS_16Flash_fwd_paramsE --------------------------
	.section	.text._ZN5flash16flash_fwd_kernelI23Flash_fwd_kernel_traitsILi128ELi128ELi64ELi4ELb0ELb0EN7cutlass10bfloat16_tE19Flash_kernel_traitsILi128ELi128ELi64ELi4ES3_EELb0ELb0ELb1ELb1ELb0ELb0ELb0ELb0EEEvNS_16Flash_fwd_paramsE,"ax",@progbits
	.sectioninfo	@"SHI_REGISTERS=255"
	.align	128
        .global         _ZN5flash16flash_fwd_kernelI23Flash_fwd_kernel_traitsILi128ELi128ELi64ELi4ELb0ELb0EN7cutlass10bfloat16_tE19Flash_kernel_traitsILi128ELi128ELi64ELi4ES3_EELb0ELb0ELb1ELb1ELb0ELb0ELb0ELb0EEEvNS_16Flash_fwd_paramsE
        .type           _ZN5flash16flash_fwd_kernelI23Flash_fwd_kernel_traitsILi128ELi128ELi64ELi4ELb0ELb0EN7cutlass10bfloat16_tE19Flash_kernel_traitsILi128ELi128ELi64ELi4ES3_EELb0ELb0ELb1ELb1ELb0ELb0ELb0ELb0EEEvNS_16Flash_fwd_paramsE,@function
        .size           _ZN5flash16flash_fwd_kernelI23Flash_fwd_kernel_traitsILi128ELi128ELi64ELi4ELb0ELb0EN7cutlass10bfloat16_tE19Flash_kernel_traitsILi128ELi128ELi64ELi4ES3_EELb0ELb0ELb1ELb1ELb0ELb0ELb0ELb0EEEvNS_16Flash_fwd_paramsE,(.L_x_2384 - _ZN5flash16flash_fwd_kernelI23Flash_fwd_kernel_traitsILi128ELi128ELi64ELi4ELb0ELb0EN7cutlass10bfloat16_tE19Flash_kernel_traitsILi128ELi128ELi64ELi4ES3_EELb0ELb0ELb1ELb1ELb0ELb0ELb0ELb0EEEvNS_16Flash_fwd_paramsE)
        .other          _ZN5flash16flash_fwd_kernelI23Flash_fwd_kernel_traitsILi128ELi128ELi64ELi4ELb0ELb0EN7cutlass10bfloat16_tE19Flash_kernel_traitsILi128ELi128ELi64ELi4ES3_EELb0ELb0ELb1ELb1ELb0ELb0ELb0ELb0EEEvNS_16Flash_fwd_paramsE,@"STO_CUDA_ENTRY STV_DEFAULT"
_ZN5flash16flash_fwd_kernelI23Flash_fwd_kernel_traitsILi128ELi128ELi64ELi4ELb0ELb0EN7cutlass10bfloat16_tE19Flash_kernel_traitsILi128ELi128ELi64ELi4ES3_EELb0ELb0ELb1ELb1ELb0ELb0ELb0ELb0EEEvNS_16Flash_fwd_paramsE:
.text._ZN5flash16flash_fwd_kernelI23Flash_fwd_kernel_traitsILi128ELi128ELi64ELi4ELb0ELb0EN7cutlass10bfloat16_tE19Flash_kernel_traitsILi128ELi128ELi64ELi4ES3_EELb0ELb0ELb1ELb1ELb0ELb0ELb0ELb0EEEvNS_16Flash_fwd_paramsE:
        /* <DEDUP_REMOVED lines=48> */
[----:B--234-:R-:W-:Y:S05]  /*0300*/  @!P0 BRA `(.L_x_670) ;  /* 0x0000007000008947 */ /* 0x01cfea0003800000 */
[----:B-1----:R-:W-:-:S13]  /*0310*/  PLOP3.LUT P0, PT, PT, PT, UP3, 0x80, 0x0 ;  /* 0x000000000000781c */ /* 0x002fda0003f0f038 */
[----:B------:R-:W2:Y:S04]  /*0320*/  @P0 LDG.E R0, [R2.64+0x4] ;  /* 0x0000041002000981 */ /* 0x000ea8000c1e1900 */
[----:B------:R-:W3:Y:S01]  /*0330*/  @!P0 LDG.E R2, [R2.64] ;  /* 0x0000001002028981 */ /* 0x000ee2000c1e1900 */
[----:B--2---:R-:W1:Y:S02]  /*0340*/  @P0 R2UR UR6, R0 ;  /* 0x00000000000603c2 */ /* 0x004e6400000e0000 */
[----:B-1----:R-:W-:-:S11]  /*0350*/  @UP3 UIADD3 UR6, UR6, -UR22, URZ ;  /* 0x8000001606063290 */ /* 0x002fd6000fffe03f */
[----:B---3--:R1:W2:Y:S02]  /*0360*/  @!P0 R2UR UR6, R2 ;  /* 0x00000000020683c2 */ /* 0x0082a400000e0000 */
[----:B-12---:R-:W-:Y:S05]  /*0370*/  BRA `(.L_x_671) ;  /* 0x0000001000007947 */ /* 0x006fea0003800000 */
.L_x_670:
[----:B-1----:R-:W-:Y:S02]  /*0380*/  ULDC UR6, c[0x0][0x218] ;  /* 0x0000860000067ab9 */ /* 0x002fe40000000800 */
.L_x_671:
        /* <DEDUP_REMOVED lines=81> */
[----:B------:R-:W-:Y:S02]  /*08a0*/  @UP1 UMOV UR19, 0x1 ;  /* 0x0000000100131882 */ /* 0x000fe40000000000 */
[----:B------:R-:W-:Y:S02]  /*08b0*/  @UP0 UMOV UR10, UR26 ;  /* 0x0000001a000a0c82 */ /* 0x000fe40008000000 */
        /* <DEDUP_REMOVED lines=10> */
[----:B------:R-:W-:Y:S02]  /*0960*/  @UP1 ULDC UR21, c[0x0][0x210] ;  /* 0x0000840000151ab9 */ /* 0x000fe40000000800 */
[----:B------:R-:W-:Y:S01]  /*0970*/  USEL UR19, UR19, URZ, UP3 ;  /* 0x0000003f13137287 */ /* 0x000fe20009800000 */
[----:B-1----:R-:W-:Y:S01]  /*0980*/  IMAD.WIDE.U32 R12, R12, c[0x0][0x1f0], R2 ;  /* 0x00007c000c0c7a25 */ /* 0x002fe200078e0002 */
[----:B------:R-:W-:-:S02]  /*0990*/  @!UP1 UMOV UR21, 0x1 ;  /* 0x0000000100159882 */ /* 0x000fc40000000000 */
[----:B------:R-:W-:Y:S02]  /*09a0*/  UIMAD UR13, UR13, UR21, URZ ;  /* 0x000000150d0d72a4 */ /* 0x000fe4000f8e023f */
[----:B------:R-:W-:Y:S01]  /*09b0*/  UIMAD UR14, UR20, UR14, UR19 ;  /* 0x0000000e140e72a4 */ /* 0x000fe2000f8e0213 */
        /* <DEDUP_REMOVED lines=21> */
.L_x_674:
[----:B------:R-:W-:Y:S05]  /*0b10*/  BSYNC B0 ;  /* 0x0000000000007941 */ /* 0x000fea0003800000 */
.L_x_673:
        /* <DEDUP_REMOVED lines=18> */
.L_x_676:
[----:B------:R-:W-:Y:S05]  /*0c40*/  BSYNC B0 ;  /* 0x0000000000007941 */ /* 0x000fea0003800000 */
.L_x_675:
        /* <DEDUP_REMOVED lines=18> */
.L_x_678:
[----:B------:R-:W-:Y:S05]  /*0d70*/  BSYNC B0 ;  /* 0x0000000000007941 */ /* 0x000fea0003800000 */
.L_x_677:
        /* <DEDUP_REMOVED lines=18> */
.L_x_680:
[----:B------:R-:W-:Y:S05]  /*0ea0*/  BSYNC B0 ;  /* 0x0000000000007941 */ /* 0x000fea0003800000 */
.L_x_679:
        /* <DEDUP_REMOVED lines=18> */
.L_x_682:
[----:B------:R-:W-:Y:S05]  /*0fd0*/  BSYNC B0 ;  /* 0x0000000000007941 */ /* 0x000fea0003800000 */
.L_x_681:
        /* <DEDUP_REMOVED lines=18> */
.L_x_684:
[----:B------:R-:W-:Y:S05]  /*1100*/  BSYNC B0 ;  /* 0x0000000000007941 */ /* 0x000fea0003800000 */
.L_x_683:
        /* <DEDUP_REMOVED lines=18> */
.L_x_686:
[----:B------:R-:W-:Y:S05]  /*1230*/  BSYNC B0 ;  /* 0x0000000000007941 */ /* 0x000fea0003800000 */
.L_x_685:
        /* <DEDUP_REMOVED lines=18> */
.L_x_688:
[----:B------:R-:W-:Y:S05]  /*1360*/  BSYNC B0 ;  /* 0x0000000000007941 */ /* 0x000fea0003800000 */
.L_x_687:
        /* <DEDUP_REMOVED lines=67> */
.L_x_672:
[----:B-1----:R-:W-:Y:S02]  /*17a0*/  UISETP.NE.AND UP0, UPT, UR11, -0x1, UPT ;  /* 0xffffffff0b00788c */ /* 0x002fe4000bf05270 */
[----:B------:R-:W-:Y:S02]  /*17b0*/  UISETP.NE.AND UP1, UPT, UR22, -0x1, UPT ;  /* 0xffffffff1600788c */ /* 0x000fe4000bf25270 */
[----:B------:R-:W-:Y:S02]  /*17c0*/  ULDC.64 UR4, c[0x0][0x190] ;  /* 0x0000640000047ab9 */ /* 0x000fe40000000a00 */
[----:B------:R-:W-:Y:S02]  /*17d0*/  ULDC.64 UR6, c[0x0][0x178] ;  /* 0x00005e0000067ab9 */ /* 0x000fe40000000a00 */
[----:B------:R-:W-:-:S03]  /*17e0*/  PLOP3.LUT P0, PT, PT, PT, UP1, 0x80, 0x0 ;  /* 0x000000000000781c */ /* 0x000fc60003f0f018 */
[----:B------:R-:W-:Y:S02]  /*17f0*/  @UP0 UIMAD.WIDE.U32 UR24, UR11, UR4, URZ ;  /* 0x000000040b1802a5 */ /* 0x000fe4000f8e003f */
[----:B------:R-:W-:Y:S02]  /*1800*/  @!UP0 USHF.R.S32.HI UR23, URZ, 0x1f, UR18 ;  /* 0x0000001f3f178899 */ /* 0x000fe40008011412 */
[----:B------:R-:W-:Y:S02]  /*1810*/  @UP0 UIMAD UR19, UR11, UR5, UR25 ;  /* 0x000000050b1302a4 */ /* 0x000fe4000f8e0219 */
[----:B------:R-:W-:Y:S02]  /*1820*/  @UP1 UIADD3 UR25, UR21, UR22, URZ ;  /* 0x0000001615191290 */ /* 0x000fe4000fffe03f */
[----:B------:R-:W-:Y:S02]  /*1830*/  @!UP0 UIMAD UR23, UR23, UR6, URZ ;  /* 0x00000006171782a4 */ /* 0x000fe4000f8e023f */
[----:B------:R-:W-:-:S02]  /*1840*/  ULDC.64 UR4, c[0x0][0x198] ;  /* 0x0000660000047ab9 */ /* 0x000fc40000000a00 */
[----:B------:R-:W-:Y:S02]  /*1850*/  @!UP0 UIMAD.WIDE.U32 UR28, UR18, UR6, URZ ;  /* 0x00000006121c82a5 */ /* 0x000fe4000f8e003f */
[----:B------:R-:W-:Y:S02]  /*1860*/  @UP1 UIMAD.WIDE.U32 UR26, UR25, UR4, URZ ;  /* 0x00000004191a12a5 */ /* 0x000fe4000f8e003f */
[----:B------:R-:W-:Y:S02]  /*1870*/  @!UP0 UIMAD UR23, UR18, UR7, UR23 ;  /* 0x00000007121782a4 */ /* 0x000fe4000f8e0217 */
[----:B------:R-:W-:Y:S02]  /*1880*/  @UP1 UIMAD UR7, UR25, UR5, UR27 ;  /* 0x00000005190712a4 */ /* 0x000fe4000f8e021b */
[----:B------:R-:W-:Y:S02]  /*1890*/  @UP0 UMOV UR6, UR24 ;  /* 0x0000001800060c82 */ /* 0x000fe40008000000 */
[----:B------:R-:W-:-:S02]  /*18a0*/  USHF.R.S32.HI UR27, URZ, 0x1f, UR20 ;  /* 0x0000001f3f1b7899 */ /* 0x000fc40008011414 */
[----:B------:R-:W-:Y:S02]  /*18b0*/  @!UP0 UIADD3 UR19, UR29, UR23, URZ ;  /* 0x000000171d138290 */ /* 0x000fe4000fffe03f */
[----:B------:R-:W-:Y:S01]  /*18c0*/  @!UP0 UMOV UR6, UR28 ;  /* 0x0000001c00068c82 */ /* 0x000fe20008000000 */
[----:B------:R-:W-:Y:S05]  /*18d0*/  @P0 BRA `(.L_x_689) ;  /* 0x000000d000000947 */ /* 0x000fea0003800000 */
[----:B------:R-:W-:Y:S02]  /*18e0*/  USHF.R.S32.HI UR23, URZ, 0x1f, UR21 ;  /* 0x0000001f3f177899 */ /* 0x000fe40008011415 */
[----:B------:R-:W-:Y:S02]  /*18f0*/  ULDC.64 UR4, c[0x0][0x198] ;  /* 0x0000660000047ab9 */ /* 0x000fe40000000a00 */
[----:B------:R-:W-:Y:S02]  /*1900*/  UIMAD UR23, UR23, UR4, URZ ;  /* 0x00000004171772a4 */ /* 0x000fe4000f8e023f */
[----:B------:R-:W-:Y:S02]  /*1910*/  USHF.R.S32.HI UR7, URZ, 0x1f, UR18 ;  /* 0x0000001f3f077899 */ /* 0x000fe40008011412 */
[----:B------:R-:W-:-:S02]  /*1920*/  UIMAD.WIDE.U32 UR24, UR21, UR4, URZ ;  /* 0x00000004151872a5 */ /* 0x000fc4000f8e003f */
[----:B------:R-:W-:-:S03]  /*1930*/  UIMAD UR23, UR21, UR5, UR23 ;  /* 0x00000005151772a4 */ /* 0x000fc6000f8e0217 */
[----:B------:R-:W-:Y:S02]  /*1940*/  ULDC.64 UR4, c[0x0][0x180] ;  /* 0x0000600000047ab9 */ /* 0x000fe40000000a00 */
[----:B------:R-:W-:Y:S02]  /*1950*/  UIMAD UR7, UR7, UR4, URZ ;  /* 0x00000004070772a4 */ /* 0x000fe4000f8e023f */
[----:B------:R-:W-:Y:S02]  /*1960*/  UIADD3 UR25, UR25, UR23, URZ ;  /* 0x0000001719197290 */ /* 0x000fe4000fffe03f */
[----:B------:R-:W-:Y:S02]  /*1970*/  UIMAD UR7, UR18, UR5, UR7 ;  /* 0x00000005120772a4 */ /* 0x000fe4000f8e0207 */
[----:B------:R-:W-:-:S04]  /*1980*/  UIMAD.WIDE.U32 UR4, UR18, UR4, UR24 ;  /* 0x00000004120472a5 */ /* 0x000fc8000f8e0018 */
[----:B------:R-:W-:-:S03]  /*1990*/  UIADD3 UR7, UR5, UR7, URZ ;  /* 0x0000000705077290 */ /* 0x000fc6000fffe03f */
[----:B------:R-:W-:Y:S02]  /*19a0*/  UMOV UR26, UR4 ;  /* 0x00000004001a7c82 */ /* 0x000fe40008000000 */
.L_x_689:
        /* <DEDUP_REMOVED lines=10> */
[----:B------:R-:W-:Y:S01]  /*1a50*/  @UP1 UIMAD UR22, UR22, UR5, UR25 ;  /* 0x00000005161612a4 */ /* 0x000fe2000f8e0219 */
        /* <DEDUP_REMOVED lines=34> */
.L_x_690:
        /* <DEDUP_REMOVED lines=47> */
[C---:B------:R-:W-:Y:S01]  /*1f70*/  IMAD R11, R3.reuse, c[0x0][0x1b0], RZ ;  /* 0x00006c00030b7a24 */ /* 0x040fe200078e02ff */
        /* <DEDUP_REMOVED lines=47> */
.L_x_692:
[----:B------:R-:W-:Y:S05]  /*2270*/  BSYNC B0 ;  /* 0x0000000000007941 */ /* 0x000fea0003800000 */
.L_x_691:
        /* <DEDUP_REMOVED lines=29> */
.L_x_694:
[----:B------:R-:W-:Y:S05]  /*2450*/  BSYNC B0 ;  /* 0x0000000000007941 */ /* 0x000fea0003800000 */
.L_x_693:
        /* <DEDUP_REMOVED lines=29> */
.L_x_696:
[----:B------:R-:W-:Y:S05]  /*2630*/  BSYNC B0 ;  /* 0x0000000000007941 */ /* 0x000fea0003800000 */
.L_x_695:
        /* <DEDUP_REMOVED lines=29> */
.L_x_698:
[----:B------:R-:W-:Y:S05]  /*2810*/  BSYNC B0 ;  /* 0x0000000000007941 */ /* 0x000fea0003800000 */
.L_x_697:
        /* <DEDUP_REMOVED lines=29> */
.L_x_700:
[----:B------:R-:W-:Y:S05]  /*29f0*/  BSYNC B0 ;  /* 0x0000000000007941 */ /* 0x000fea0003800000 */
.L_x_699:
        /* <DEDUP_REMOVED lines=29> */
.L_x_702:
[----:B------:R-:W-:Y:S05]  /*2bd0*/  BSYNC B0 ;  /* 0x0000000000007941 */ /* 0x000fea0003800000 */
.L_x_701:
        /* <DEDUP_REMOVED lines=29> */
.L_x_704:
[----:B------:R-:W-:Y:S05]  /*2db0*/  BSYNC B0 ;  /* 0x0000000000007941 */ /* 0x000fea0003800000 */
.L_x_703:
        /* <DEDUP_REMOVED lines=33> */
.L_x_706:
[----:B------:R-:W-:Y:S05]  /*2fd0*/  BSYNC B0 ;  /* 0x0000000000007941 */ /* 0x000fea0003800000 */
.L_x_705:
        /* <DEDUP_REMOVED lines=32> */
.L_x_708:
[----:B------:R-:W-:Y:S05]  /*31e0*/  BSYNC B0 ;  /* 0x0000000000007941 */ /* 0x000fea0003800000 */
.L_x_707:
        /* <DEDUP_REMOVED lines=25> */
.L_x_710:
[----:B------:R-:W-:Y:S05]  /*3380*/  BSYNC B0 ;  /* 0x0000000000007941 */ /* 0x000fea0003800000 */
.L_x_709:
        /* <DEDUP_REMOVED lines=24> */
.L_x_712:
[----:B------:R-:W-:Y:S05]  /*3510*/  BSYNC B0 ;  /* 0x0000000000007941 */ /* 0x000fea0003800000 */
.L_x_711:
        /* <DEDUP_REMOVED lines=26> */
.L_x_714:
[----:B------:R-:W-:Y:S05]  /*36c0*/  BSYNC B0 ;  /* 0x0000000000007941 */ /* 0x000fea0003800000 */
.L_x_713:
[----:B------:R-:W-:Y:S01]  /*36d0*/  ULDC.64 UR4, c[0x0][0x318] ;  /* 0x0000c60000047ab9 */ /* 0x000fe20000000a00 */
[----:B------:R-:W0:Y:S01]  /*36e0*/  LDGDEPBAR ;  /* 0x00000000000079af */ /* 0x000e220000000000 */
[----:B------:R-:W-:Y:S01]  /*36f0*/  UISETP.NE.U32.AND UP1, UPT, URZ, UR4, UPT ;  /* 0x000000043f00728c */ /* 0x000fe2000bf25070 */
[----:B-1----:R-:W-:Y:S02]  /*3700*/  IMAD.MOV.U32 R10, RZ, RZ, R30 ;  /* 0x000000ffff0a7224 */ /* 0x002fe400078e001e */
[----:B------:R-:W-:Y:S01]  /*3710*/  IMAD.MOV.U32 R11, RZ, RZ, R31 ;  /* 0x000000ffff0b7224 */ /* 0x000fe200078e001f */
[----:B------:R-:W-:-:S03]  /*3720*/  UISETP.NE.AND.EX UP1, UPT, URZ, UR5, UPT, UP1 ;  /* 0x000000053f00728c */ /* 0x000fc6000bf25310 */
[----:B------:R-:W-:-:S03]  /*3730*/  ULDC.64 UR4, c[0x0][0x320] ;  /* 0x0000c80000047ab9 */ /* 0x000fc60000000a00 */
        /* <DEDUP_REMOVED lines=8> */
[----:B------:R-:W-:Y:S02]  /*37c0*/  ULDC UR4, c[0x0][0x318] ;  /* 0x0000c60000047ab9 */ /* 0x000fe40000000800 */
[----:B------:R-:W-:Y:S02]  /*37d0*/  @UP1 ULEA UR28, UP0, UR30, UR4, 0x2 ;  /* 0x000000041e1c1291 */ /* 0x000fe4000f80103f */
[----:B------:R-:W-:Y:S02]  /*37e0*/  @UP1 UIADD3 UR5, UR31, UR5, URZ ;  /* 0x000000051f051290 */ /* 0x000fe4000fffe03f */
[----:B------:R-:W-:Y:S02]  /*37f0*/  ULDC UR4, c[0x0][0x31c] ;  /* 0x0000c70000047ab9 */ /* 0x000fe40000000800 */
[----:B------:R-:W-:Y:S01]  /*3800*/  @UP1 ULEA.HI.X UR29, UR30, UR4, UR5, 0x2, UP0 ;  /* 0x000000041e1d1291 */ /* 0x000fe200080f1405 */
[----:B----4-:R-:W-:Y:S01]  /*3810*/  IMAD.U32 R6, RZ, RZ, UR28 ;  /* 0x0000001cff067e24 */ /* 0x010fe2000f8e00ff */
[----:B------:R-:W1:Y:S01]  /*3820*/  @P0 MUFU.RCP R3, c[0x0][0x238] ;  /* 0x00008e0000030b08 */ /* 0x000e620000001000 */
[----:B------:R-:W-:Y:S01]  /*3830*/  ISETP.GE.AND P1, PT, R16, UR19, PT ;  /* 0x0000001310007c0c */ /* 0x000fe2000bf26270 */
[----:B------:R-:W-:-:S02]  /*3840*/  ULDC.64 UR4, c[0x0][0x1a0] ;  /* 0x0000680000047ab9 */ /* 0x000fc40000000a00 */
[----:B------:R-:W-:-:S05]  /*3850*/  MOV R7, UR29 ;  /* 0x0000001d00077c02 */ /* 0x000fca0008000f00 */
[----:B------:R4:W1:Y:S01]  /*3860*/  @P0 LDG.E R0, [R6.64] ;  /* 0x0000001006000981 */ /* 0x000862000c1e1900 */
[----:B------:R-:W-:Y:S01]  /*3870*/  MOV R10, R26 ;  /* 0x0000001a000a7202 */ /* 0x000fe20000000f00 */
[----:B------:R-:W-:Y:S01]  /*3880*/  USHF.L.U64.HI UR7, UR4, UR7, UR5 ;  /* 0x0000000704077299 */ /* 0x000fe20008010205 */
[----:B------:R-:W-:Y:S01]  /*3890*/  IMAD.SHL.U32 R24, R24, 0x2, RZ ;  /* 0x0000000218187824 */ /* 0x000fe200078e00ff */
[----:B------:R-:W-:Y:S01]  /*38a0*/  BAR.SYNC.DEFER_BLOCKING 0x0 ;  /* 0x0000000000007b1d */ /* 0x000fe20000010000 */
[----:B------:R-:W-:Y:S02]  /*38b0*/  USHF.L.U32 UR18, UR4, 0x6, URZ ;  /* 0x0000000604127899 */ /* 0x000fe4000800063f */
[----:B------:R-:W-:Y:S01]  /*38c0*/  UIMAD UR5, UR7, UR22, URZ ;  /* 0x00000016070572a4 */ /* 0x000fe2000f8e023f */
[----:B------:R-:W-:Y:S02]  /*38d0*/  LOP3.LUT R154, R24, 0x6, RZ, 0xc0, !PT ;  /* 0x00000006189a7812 */ /* 0x000fe400078ec0ff */
[----:B------:R2:W-:Y:S01]  /*38e0*/  STL.64 [R1+0x38], R10 ;  /* 0x0000380a01007387 */ /* 0x0005e20000100a00 */
[----:B------:R-:W-:Y:S01]  /*38f0*/  UIMAD UR5, UR21, UR18, UR5 ;  /* 0x00000012150572a4 */ /* 0x000fe2000f8e0205 */
[----:B------:R-:W-:Y:S02]  /*3900*/  BSSY B0, `(.L_x_715) ;  /* 0x000001f000007945 */ /* 0x000fe40003800000 */
[----:B------:R-:W-:Y:S01]  /*3910*/  UMOV UR21, URZ ;  /* 0x0000003f00157c82 */ /* 0x000fe20008000000 */
[----:B----4-:R-:W-:Y:S01]  /*3920*/  IMAD.U32 R6, RZ, RZ, UR22 ;  /* 0x00000016ff067e24 */ /* 0x010fe2000f8e00ff */
[----:B------:R2:W-:Y:S03]  /*3930*/  @P1 STS.128 [R240+0xc000], RZ ;  /* 0x00c000fff0001388 */ /* 0x0005e60000000c00 */
[----:B------:R-:W-:Y:S01]  /*3940*/  IMAD.WIDE.U32 R6, R6, UR18, R10 ;  /* 0x0000001206067c25 */ /* 0x000fe2000f8e000a */
[----:B------:R2:W-:Y:S04]  /*3950*/  @P1 STS.128 [R240+0xe000], RZ ;  /* 0x00e000fff0001388 */ /* 0x0005e80000000c00 */
[----:B------:R-:W-:Y:S01]  /*3960*/  IADD3 R9, R7, UR5, RZ ;  /* 0x0000000507097c10 */ /* 0x000fe2000fffe0ff */
[----:B-1----:R-:W-:-:S04]  /*3970*/  @P0 FMUL.FTZ R0, R0, R3 ;  /* 0x0000000300000220 */ /* 0x002fc80000410000 */
[----:B------:R1:W4:Y:S02]  /*3980*/  @P0 R2UR UR20, R0 ;  /* 0x00000000001403c2 */ /* 0x00032400000e0000 */
[----:B-1----:R-:W-:Y:S01]  /*3990*/  SHF.R.S32.HI R0, RZ, 0x1f, R20 ;  /* 0x0000001fff007819 */ /* 0x002fe20000011414 */
[----:B----4-:R-:W-:-:S03]  /*39a0*/  @UP1 UMOV UR21, UR20 ;  /* 0x0000001400151c82 */ /* 0x010fc60008000000 */
[----:B------:R-:W-:-:S04]  /*39b0*/  LEA.HI R0, R0, R20, RZ, 0x2 ;  /* 0x0000001400007211 */ /* 0x000fc800078f10ff */
[----:B------:R-:W-:Y:S01]  /*39c0*/  SHF.R.S32.HI R153, RZ, 0x2, R0 ;  /* 0x00000002ff997819 */ /* 0x000fe20000011400 */
[----:B------:R-:W-:Y:S05]  /*39d0*/  @P1 BRA `(.L_x_716) ;  /* 0x0000011000001947 */ /* 0x000fea0003800000 */
[----:B--2---:R-:W-:Y:S02]  /*39e0*/  ISETP.GE.AND P1, PT, R166, c[0x0][0x220], PT ;  /* 0x00008800a6007a0c */ /* 0x004fe40003f26270 */
        /* <DEDUP_REMOVED lines=16> */
.L_x_716:
[----:B--2---:R-:W-:Y:S05]  /*3af0*/  BSYNC B0 ;  /* 0x0000000000007941 */ /* 0x004fea0003800000 */
.L_x_715:
        /* <DEDUP_REMOVED lines=27> */
.L_x_718:
[----:B------:R-:W-:Y:S05]  /*3cb0*/  BSYNC B0 ;  /* 0x0000000000007941 */ /* 0x000fea0003800000 */
.L_x_717:
        /* <DEDUP_REMOVED lines=26> */
.L_x_720:
[----:B------:R-:W-:Y:S05]  /*3e60*/  BSYNC B0 ;  /* 0x0000000000007941 */ /* 0x000fea0003800000 */
.L_x_719:
        /* <DEDUP_REMOVED lines=28> */
.L_x_722:
[----:B------:R-:W-:Y:S05]  /*4030*/  BSYNC B0 ;  /* 0x0000000000007941 */ /* 0x000fea0003800000 */
.L_x_721:
[----:B-1----:R-:W-:Y:S01]  /*4040*/  SHF.R.S32.HI R7, RZ, 0x4, R21 ;  /* 0x00000004ff077819 */ /* 0x002fe20000011415 */
[C---:B------:R-:W-:Y:S01]  /*4050*/  IMAD.SHL.U32 R6, R28.reuse, 0x40, RZ ;  /* 0x000000401c067824 */ /* 0x040fe200078e00ff */
[----:B------:R-:W-:Y:S01]  /*4060*/  R2P PR, R28, 0x6 ;  /* 0x000000061c007804 */ /* 0x000fe20000000000 */
[----:B------:R-:W-:Y:S01]  /*4070*/  IMAD.SHL.U32 R3, R22, 0x40, RZ ;  /* 0x0000004016037824 */ /* 0x000fe200078e00ff */
[----:B------:R-:W-:Y:S01]  /*4080*/  LEA.HI R0, R21, R7, RZ, 0x1 ;  /* 0x0000000715007211 */ /* 0x000fe200078f08ff */
[----:B------:R-:W-:Y:S01]  /*4090*/  IMAD.SHL.U32 R8, R23, 0x40, RZ ;  /* 0x0000004017087824 */ /* 0x000fe200078e00ff */
[----:B------:R-:W-:Y:S01]  /*40a0*/  UIADD3 UR4, UR14, -UR15, URZ ;  /* 0x8000000f0e047290 */ /* 0x000fe2000fffe03f */
[----:B------:R-:W-:Y:S01]  /*40b0*/  IMAD.SHL.U32 R5, R16, 0x8, RZ ;  /* 0x0000000810057824 */ /* 0x000fe200078e00ff */
[----:B------:R-:W-:Y:S01]  /*40c0*/  LOP3.LUT R0, R0, 0xfffffffe, RZ, 0xc0, !PT ;  /* 0xfffffffe00007812 */ /* 0x000fe200078ec0ff */
[----:B------:R-:W-:Y:S01]  /*40d0*/  UIADD3 UR5, UR14, 0x1, -UR15 ;  /* 0x000000010e057890 */ /* 0x000fe2000fffe80f */
[----:B------:R-:W-:Y:S01]  /*40e0*/  LOP3.LUT R3, R3, 0x1c0, RZ, 0xc0, !PT ;  /* 0x000001c003037812 */ /* 0x000fe200078ec0ff */
[----:B------:R-:W0:Y:S01]  /*40f0*/  LDGDEPBAR ;  /* 0x00000000000079af */ /* 0x000e220000000000 */
[----:B------:R-:W-:Y:S01]  /*4100*/  LOP3.LUT R161, R8, 0xfffffe00, RZ, 0xc0, !PT ;  /* 0xfffffe0008a17812 */ /* 0x000fe200078ec0ff */
[----:B------:R-:W-:Y:S01]  /*4110*/  IMAD.IADD R7, R7, 0x1, -R0 ;  /* 0x0000000107077824 */ /* 0x000fe200078e0a00 */
[----:B------:R-:W-:Y:S01]  /*4120*/  LOP3.LUT R0, R6, 0x1c0, RZ, 0xc0, !PT ;  /* 0x000001c006007812 */ /* 0x000fe200078ec0ff */
[----:B------:R-:W-:-:S02]  /*4130*/  UISETP.GT.AND UP0, UPT, UR22, UR9, UPT ;  /* 0x000000091600728c */ /* 0x000fc4000bf04270 */
        /* <DEDUP_REMOVED lines=17> */
[----:B------:R-:W1:Y:S01]  /*4250*/  LDSM.16.M88.4 R20, [R227] ;  /* 0x00000000e314783b */ /* 0x000e620000000200 */
[----:B------:R-:W-:Y:S01]  /*4260*/  @P1 IADD3 R231, R0, -0x20, RZ ;  /* 0xffffffe000e71810 */ /* 0x000fe20007ffe0ff */
[----:B------:R-:W-:-:S02]  /*4270*/  IMAD.MOV.U32 R0, RZ, RZ, 0x40 ;  /* 0x00000040ff007424 */ /* 0x000fc400078e00ff */
[----:B------:R-:W5:Y:S01]  /*4280*/  LDSM.16.M88.4 R8, [R227+0x2000] ;  /* 0x00200000e308783b */ /* 0x000f620000000200 */
[C---:B------:R-:W-:Y:S01]  /*4290*/  IMAD R230, R2.reuse, 0x2, R227 ;  /* 0x0000000202e67824 */ /* 0x040fe200078e02e3 */
[C---:B------:R-:W-:Y:S01]  /*42a0*/  IADD3 R238, R231.reuse, 0x800, RZ ;  /* 0x00000800e7ee7810 */ /* 0x040fe20007ffe0ff */
[----:B------:R-:W-:Y:S01]  /*42b0*/  IMAD R229, R2, 0x2, R228 ;  /* 0x0000000202e57824 */ /* 0x000fe200078e02e4 */
[----:B------:R-:W2:Y:S01]  /*42c0*/  LDSM.16.M88.4 R16, [R220+0x8800] ;  /* 0x00880000dc10783b */ /* 0x000ea20000000200 */
[----:B------:R-:W-:Y:S02]  /*42d0*/  SEL R0, R0, 0xffffffc0, !P2 ;  /* 0xffffffc000007807 */ /* 0x000fe40005000000 */
[C---:B------:R-:W-:Y:S01]  /*42e0*/  IADD3 R237, R231.reuse, 0x1000, RZ ;  /* 0x00001000e7ed7810 */ /* 0x040fe20007ffe0ff */
[----:B------:R-:W3:Y:S01]  /*42f0*/  LDSM.16.M88.4 R44, [R220+0x9800] ;  /* 0x00980000dc2c783b */ /* 0x000ee20000000200 */
[C---:B------:R-:W-:Y:S01]  /*4300*/  IADD3 R236, R231.reuse, 0x1800, RZ ;  /* 0x00001800e7ec7810 */ /* 0x040fe20007ffe0ff */
[----:B------:R-:W-:Y:S01]  /*4310*/  IMAD.IADD R226, R220, 0x1, R0 ;  /* 0x00000001dce27824 */ /* 0x000fe200078e0200 */
[----:B------:R-:W-:Y:S01]  /*4320*/  IADD3 R235, R231, 0x2000, RZ ;  /* 0x00002000e7eb7810 */ /* 0x000fe20007ffe0ff */
[----:B------:R-:W4:Y:S01]  /*4330*/  LDSM.16.M88.4 R24, [R220+0x9000] ;  /* 0x00900000dc18783b */ /* 0x000f220000000200 */
[----:B------:R-:W-:Y:S01]  /*4340*/  IMAD.IADD R225, R0, 0x1, R231 ;  /* 0x0000000100e17824 */ /* 0x000fe200078e02e7 */
[----:B------:R-:W-:-:S02]  /*4350*/  LEA R0, R152, UR13, 0x4 ;  /* 0x0000000d98007c11 */ /* 0x000fc4000f8e20ff */
[----:B------:R-:W-:Y:S01]  /*4360*/  LDSM.16.M88.4 R36, [R231+0x800] ;  /* 0x00080000e724783b */ /* 0x000fe20000000200 */
[----:B------:R-:W-:Y:S02]  /*4370*/  IADD3 R234, R231, 0x2800, RZ ;  /* 0x00002800e7ea7810 */ /* 0x000fe40007ffe0ff */
[----:B------:R-:W-:Y:S01]  /*4380*/  IMAD.IADD R0, R153, 0x1, R0 ;  /* 0x0000000199007824 */ /* 0x000fe200078e0200 */
[----:B------:R-:W-:Y:S01]  /*4390*/  LDSM.16.M88.4 R40, [R231] ;  /* 0x00000000e728783b */ /* 0x000fe20000000200 */
[C---:B------:R-:W-:Y:S02]  /*43a0*/  IADD3 R233, R231.reuse, 0x3000, RZ ;  /* 0x00003000e7e97810 */ /* 0x040fe40007ffe0ff */
[----:B------:R-:W-:Y:S01]  /*43b0*/  IADD3 R232, R231, 0x3800, RZ ;  /* 0x00003800e7e87810 */ /* 0x000fe20007ffe0ff */
[----:B------:R-:W-:Y:S01]  /*43c0*/  LDSM.16.M88.4 R28, [R231+0x1800] ;  /* 0x00180000e71c783b */ /* 0x000fe20000000200 */
[----:B------:R-:W-:-:S03]  /*43d0*/  IADD3 R242, R0, UR4, RZ ;  /* 0x0000000400f27c10 */ /* 0x000fc6000fffe0ff */
[----:B------:R-:W-:Y:S04]  /*43e0*/  LDSM.16.M88.4 R32, [R231+0x1000] ;  /* 0x00100000e720783b */ /* 0x000fe80000000200 */
[----:B------:R-:W-:Y:S01]  /*43f0*/  LDSM.16.M88.4 R48, [R226+0x8800] ;  /* 0x00880000e230783b */ /* 0x000fe20000000200 */
[-C--:B-1----:R-:W-:Y:S03]  /*4400*/  HMMA.16816.F32.BF16 R116, R20, R12.reuse, RZ ;  /* 0x0000000c1474723c */ /* 0x082fe600000418ff */
[----:B------:R-:W-:Y:S04]  /*4410*/  LDSM.16.M88.4 R52, [R226+0x9000] ;  /* 0x00900000e234783b */ /* 0x000fe80000000200 */
[----:B------:R-:W-:Y:S01]  /*4420*/  LDSM.16.M88.4 R112, [R226+0x9800] ;  /* 0x00980000e270783b */ /* 0x000fe20000000200 */
[C---:B-----5:R-:W-:Y:S08]  /*4430*/  HMMA.16816.F32.BF16 R60, R8.reuse, R12, RZ ;  /* 0x0000000c083c723c */ /* 0x060ff000000418ff */
[-C--:B------:R-:W-:Y:S08]  /*4440*/  HMMA.16816.F32.BF16 R72, R8, R14.reuse, RZ ;  /* 0x0000000e0848723c */ /* 0x080ff000000418ff */
[----:B------:R-:W-:Y:S01]  /*4450*/  HMMA.16816.F32.BF16 R128, R20, R14, RZ ;  /* 0x0000000e1480723c */ /* 0x000fe200000418ff */
[----:B------:R-:W1:Y:S07]  /*4460*/  LDSM.16.M88.4 R12, [R228+0x2000] ;  /* 0x00200000e40c783b */ /* 0x000e6e0000000200 */
[C---:B--2---:R-:W-:Y:S08]  /*4470*/  HMMA.16816.F32.BF16 R56, R8.reuse, R16, RZ ;  /* 0x000000100838723c */ /* 0x044ff000000418ff */
[----:B------:R-:W-:Y:S08]  /*4480*/  HMMA.16816.F32.BF16 R76, R8, R18, RZ ;  /* 0x00000012084c723c */ /* 0x000ff000000418ff */
[C---:B------:R-:W-:Y:S08]  /*4490*/  HMMA.16816.F32.BF16 R100, R20.reuse, R16, RZ ;  /* 0x000000101464723c */ /* 0x040ff000000418ff */
[----:B------:R-:W-:Y:S01]  /*44a0*/  HMMA.16816.F32.BF16 R124, R20, R18, RZ ;  /* 0x00000012147c723c */ /* 0x000fe200000418ff */
[----:B------:R-:W2:Y:S07]  /*44b0*/  LDSM.16.M88.4 R16, [R228] ;  /* 0x00000000e410783b */ /* 0x000eae0000000200 */
[C---:B---3--:R-:W-:Y:S08]  /*44c0*/  HMMA.16816.F32.BF16 R68, R8.reuse, R44, RZ ;  /* 0x0000002c0844723c */ /* 0x048ff000000418ff */
[C---:B----4-:R-:W-:Y:S08]  /*44d0*/  HMMA.16816.F32.BF16 R64, R8.reuse, R24, RZ ;  /* 0x000000180840723c */ /* 0x050ff000000418ff */
[C---:B------:R-:W-:Y:S08]  /*44e0*/  HMMA.16816.F32.BF16 R84, R8.reuse, R26, RZ ;  /* 0x0000001a0854723c */ /* 0x040ff000000418ff */
[----:B------:R-:W-:Y:S01]  /*44f0*/  HMMA.16816.F32.BF16 R80, R8, R46, RZ ;  /* 0x0000002e0850723c */ /* 0x000fe200000418ff */
[----:B------:R-:W-:Y:S07]  /*4500*/  LDSM.16.M88.4 R8, [R230+0x2000] ;  /* 0x00200000e608783b */ /* 0x000fee0000000200 */
[C---:B------:R-:W-:Y:S08]  /*4510*/  HMMA.16816.F32.BF16 R88, R20.reuse, R24, RZ ;  /* 0x000000181458723c */ /* 0x040ff000000418ff */
[C---:B------:R-:W-:Y:S01]  /*4520*/  HMMA.16816.F32.BF16 R120, R20.reuse, R26, RZ ;  /* 0x0000001a1478723c */ /* 0x040fe200000418ff */
[----:B------:R-:W3:Y:S07]  /*4530*/  LDSM.16.M88.4 R24, [R226+0x8000] ;  /* 0x00800000e218783b */ /* 0x000eee0000000200 */
[C---:B------:R-:W-:Y:S08]  /*4540*/  HMMA.16816.F32.BF16 R96, R20.reuse, R44, RZ ;  /* 0x0000002c1460723c */ /* 0x040ff000000418ff */
[----:B------:R-:W-:Y:S01]  /*4550*/  HMMA.16816.F32.BF16 R108, R20, R46, RZ ;  /* 0x0000002e146c723c */ /* 0x000fe200000418ff */
[----:B------:R-:W4:Y:S07]  /*4560*/  LDSM.16.M88.4 R20, [R230] ;  /* 0x00000000e614783b */ /* 0x000f2e0000000200 */
[C---:B-1----:R-:W-:Y:S08]  /*4570*/  HMMA.16816.F32.BF16 R92, R12.reuse, R36, R56 ;  /* 0x000000240c5c723c */ /* 0x042ff00000041838 */
[C---:B------:R-:W-:Y:S08]  /*4580*/  HMMA.16816.F32.BF16 R104, R12.reuse, R40, R60 ;  /* 0x000000280c68723c */ /* 0x040ff0000004183c */
[C---:B------:R-:W-:Y:S08]  /*4590*/  HMMA.16816.F32.BF16 R56, R12.reuse, R28, R68 ;  /* 0x0000001c0c38723c */ /* 0x040ff00000041844 */
[C---:B------:R-:W-:Y:S08]  /*45a0*/  HMMA.16816.F32.BF16 R64, R12.reuse, R32, R64 ;  /* 0x000000200c40723c */ /* 0x040ff00000041840 */
[C---:B------:R-:W-:Y:S08]  /*45b0*/  HMMA.16816.F32.BF16 R72, R12.reuse, R42, R72 ;  /* 0x0000002a0c48723c */ /* 0x040ff00000041848 */
[C---:B------:R-:W-:Y:S08]  /*45c0*/  HMMA.16816.F32.BF16 R68, R12.reuse, R38, R76 ;  /* 0x000000260c44723c */ /* 0x040ff0000004184c */
[C---:B------:R-:W-:Y:S08]  /*45d0*/  HMMA.16816.F32.BF16 R60, R12.reuse, R34, R84 ;  /* 0x000000220c3c723c */ /* 0x040ff00000041854 */
[----:B------:R-:W-:Y:S08]  /*45e0*/  HMMA.16816.F32.BF16 R44, R12, R30, R80 ;  /* 0x0000001e0c2c723c */ /* 0x000ff00000041850 */
[C---:B--2---:R-:W-:Y:S08]  /*45f0*/  HMMA.16816.F32.BF16 R12, R16.reuse, R40, R116 ;  /* 0x00000028100c723c */ /* 0x044ff00000041874 */
[C---:B------:R-:W-:Y:S08]  /*4600*/  HMMA.16816.F32.BF16 R40, R16.reuse, R42, R128 ;  /* 0x0000002a1028723c */ /* 0x040ff00000041880 */
[C---:B------:R-:W-:Y:S08]  /*4610*/  HMMA.16816.F32.BF16 R80, R16.reuse, R36, R100 ;  /* 0x000000241050723c */ /* 0x040ff00000041864 */
[C---:B------:R-:W-:Y:S08]  /*4620*/  HMMA.16816.F32.BF16 R84, R16.reuse, R34, R120 ;  /* 0x000000221054723c */ /* 0x040ff00000041878 */
[C---:B------:R-:W-:Y:S01]  /*4630*/  HMMA.16816.F32.BF16 R88, R16.reuse, R32, R88 ;  /* 0x000000201058723c */ /* 0x040fe20000041858 */
[----:B------:R-:W-:Y:S07]  /*4640*/  LDSM.16.M88.4 R32, [R225+0x800] ;  /* 0x00080000e120783b */ /* 0x000fee0000000200 */
[C---:B------:R-:W-:Y:S01]  /*4650*/  HMMA.16816.F32.BF16 R76, R16.reuse, R38, R124 ;  /* 0x00000026104c723c */ /* 0x040fe2000004187c */
[----:B------:R-:W-:Y:S07]  /*4660*/  LDSM.16.M88.4 R36, [R225] ;  /* 0x00000000e124783b */ /* 0x000fee0000000200 */
[----:B------:R-:W-:Y:S08]  /*4670*/  HMMA.16816.F32.BF16 R132, R16, R30, R108 ;  /* 0x0000001e1084723c */ /* 0x000ff0000004186c */
[C---:B---3--:R-:W-:Y:S08]  /*4680*/  HMMA.16816.F32.BF16 R128, R8.reuse, R24, R104 ;  /* 0x000000180880723c */ /* 0x048ff00000041868 */
[C---:B------:R-:W-:Y:S08]  /*4690*/  HMMA.16816.F32.BF16 R136, R8.reuse, R48, R92 ;  /* 0x000000300888723c */ /* 0x040ff0000004185c */
[C---:B------:R-:W-:Y:S08]  /*46a0*/  HMMA.16816.F32.BF16 R140, R8.reuse, R52, R64 ;  /* 0x00000034088c723c */ /* 0x040ff00000041840 */
[C---:B------:R-:W-:Y:S01]  /*46b0*/  HMMA.16816.F32.BF16 R144, R8.reuse, R112, R56 ;  /* 0x000000700890723c */ /* 0x040fe20000041838 */
[----:B------:R-:W-:Y:S07]  /*46c0*/  LDSM.16.M88.4 R56, [R220+0xb800] ;  /* 0x00b80000dc38783b */ /* 0x000fee0000000200 */
[C---:B------:R-:W-:Y:S08]  /*46d0*/  HMMA.16816.F32.BF16 R72, R8.reuse, R26, R72 ;  /* 0x0000001a0848723c */ /* 0x040ff00000041848 */
[C---:B------:R-:W-:Y:S08]  /*46e0*/  HMMA.16816.F32.BF16 R100, R8.reuse, R50, R68 ;  /* 0x000000320864723c */ /* 0x040ff00000041844 */
[C---:B------:R-:W-:Y:S08]  /*46f0*/  HMMA.16816.F32.BF16 R120, R8.reuse, R54, R60 ;  /* 0x000000360878723c */ /* 0x040ff0000004183c */
[----:B------:R-:W-:Y:S01]  /*4700*/  HMMA.16816.F32.BF16 R116, R8, R114, R44 ;  /* 0x000000720874723c */ /* 0x000fe2000004182c */
[----:B------:R-:W1:Y:S04]  /*4710*/  LDSM.16.M88.4 R8, [R229+0x2000] ;  /* 0x00200000e508783b */ /* 0x000e680000000200 */
[----:B------:R-:W-:Y:S03]  /*4720*/  LDSM.16.M88.4 R44, [R220+0xb000] ;  /* 0x00b00000dc2c783b */ /* 0x000fe60000000200 */
[----:B------:R-:W-:Y:S01]  /*4730*/  HMMA.16816.F32.BF16 R148, R16, R28, R96 ;  /* 0x0000001c1094723c */ /* 0x000fe20000041860 */
[----:B------:R-:W2:Y:S04]  /*4740*/  LDSM.16.M88.4 R28, [R225+0x1000] ;  /* 0x00100000e11c783b */ /* 0x000ea80000000200 */
[----:B------:R-:W-:Y:S03]  /*4750*/  LDSM.16.M88.4 R16, [R227+0x6000] ;  /* 0x00600000e310783b */ /* 0x000fe60000000200 */
[C---:B----4-:R-:W-:Y:S01]  /*4760*/  HMMA.16816.F32.BF16 R124, R20.reuse, R24, R12 ;  /* 0x00000018147c723c */ /* 0x050fe2000004180c */
[----:B------:R-:W-:Y:S07]  /*4770*/  LDSM.16.M88.4 R12, [R229] ;  /* 0x00000000e50c783b */ /* 0x000fee0000000200 */
[C---:B------:R-:W-:Y:S01]  /*4780*/  HMMA.16816.F32.BF16 R108, R20.reuse, R26, R40 ;  /* 0x0000001a146c723c */ /* 0x040fe20000041828 */
[----:B------:R-:W3:Y:S07]  /*4790*/  LDSM.16.M88.4 R24, [R225+0x1800] ;  /* 0x00180000e118783b */ /* 0x000eee0000000200 */
[C---:B------:R-:W-:Y:S08]  /*47a0*/  HMMA.16816.F32.BF16 R68, R20.reuse, R52, R88 ;  /* 0x000000341444723c */ /* 0x040ff00000041858 */
[C---:B------:R-:W-:Y:S01]  /*47b0*/  HMMA.16816.F32.BF16 R64, R20.reuse, R54, R84 ;  /* 0x000000361440723c */ /* 0x040fe20000041854 */
[----:B------:R-:W4:Y:S07]  /*47c0*/  LDSM.16.M88.4 R52, [R220+0xa000] ;  /* 0x00a00000dc34783b */ /* 0x000f2e0000000200 */
[C---:B------:R-:W-:Y:S08]  /*47d0*/  HMMA.16816.F32.BF16 R104, R20.reuse, R48, R80 ;  /* 0x000000301468723c */ /* 0x040ff00000041850 */
[C---:B------:R-:W-:Y:S01]  /*47e0*/  HMMA.16816.F32.BF16 R96, R20.reuse, R50, R76 ;  /* 0x000000321460723c */ /* 0x040fe2000004184c */
[----:B------:R-:W5:Y:S07]  /*47f0*/  LDSM.16.M88.4 R48, [R220+0xa800] ;  /* 0x00a80000dc30783b */ /* 0x000f6e0000000200 */
[C---:B------:R-:W-:Y:S01]  /*4800*/  HMMA.16816.F32.BF16 R60, R20.reuse, R112, R148 ;  /* 0x00000070143c723c */ /* 0x040fe20000041894 */
[----:B------:R-:W-:Y:S07]  /*4810*/  LDSM.16.M88.4 R148, [R226+0xb800] ;  /* 0x00b80000e294783b */ /* 0x000fee0000000200 */
[----:B------:R-:W-:Y:S01]  /*4820*/  HMMA.16816.F32.BF16 R40, R20, R114, R132 ;  /* 0x000000721428723c */ /* 0x000fe20000041884 */
[----:B------:R-:W3:Y:S07]  /*4830*/  LDSM.16.M88.4 R20, [R227+0x4000] ;  /* 0x00400000e314783b */ /* 0x000eee0000000200 */
[C---:B-1----:R-:W-:Y:S08]  /*4840*/  HMMA.16816.F32.BF16 R88, R8.reuse, R38, R72 ;  /* 0x000000260858723c */ /* 0x042ff00000041848 */
[C---:B------:R-:W-:Y:S08]  /*4850*/  HMMA.16816.F32.BF16 R80, R8.reuse, R34, R100 ;  /* 0x000000220850723c */ /* 0x040ff00000041864 */
[C---:B------:R-:W-:Y:S08]  /*4860*/  HMMA.16816.F32.BF16 R92, R8.reuse, R36, R128 ;  /* 0x00000024085c723c */ /* 0x040ff00000041880 */
[C---:B------:R-:W-:Y:S08]  /*4870*/  HMMA.16816.F32.BF16 R84, R8.reuse, R32, R136 ;  /* 0x000000200854723c */ /* 0x040ff00000041888 */
[C---:B--2---:R-:W-:Y:S08]  /*4880*/  HMMA.16816.F32.BF16 R76, R8.reuse, R28, R140 ;  /* 0x0000001c084c723c */ /* 0x044ff0000004188c */
[C---:B------:R-:W-:Y:S08]  /*4890*/  HMMA.16816.F32.BF16 R72, R8.reuse, R30, R120 ;  /* 0x0000001e0848723c */ /* 0x040ff00000041878 */
[C---:B---3--:R-:W-:Y:S08]  /*48a0*/  HMMA.16816.F32.BF16 R100, R8.reuse, R24, R144 ;  /* 0x000000180864723c */ /* 0x048ff00000041890 */
[----:B------:R-:W-:Y:S08]  /*48b0*/  HMMA.16816.F32.BF16 R112, R8, R26, R116 ;  /* 0x0000001a0870723c */ /* 0x000ff00000041874 */
        /* <DEDUP_REMOVED lines=11> */
[----:B------:R-:W-:Y:S04]  /*4970*/  LDSM.16.M88.4 R40, [R231+0x2000] ;  /* 0x00200000e728783b */ /* 0x000fe80000000200 */
[----:B------:R-:W1:Y:S03]  /*4980*/  LDSM.16.M88.4 R12, [R228+0x6000] ;  /* 0x00600000e40c783b */ /* 0x000e660000000200 */
[C---:B----4-:R-:W-:Y:S01]  /*4990*/  HMMA.16816.F32.BF16 R140, R16.reuse, R54, R88 ;  /* 0x00000036108c723c */ /* 0x050fe20000041858 */
[----:B------:R-:W-:Y:S07]  /*49a0*/  LDSM.16.M88.4 R24, [R226+0xa000] ;  /* 0x00a00000e218783b */ /* 0x000fee0000000200 */
[C---:B------:R-:W-:Y:S08]  /*49b0*/  HMMA.16816.F32.BF16 R144, R16.reuse, R52, R92 ;  /* 0x000000341090723c */ /* 0x040ff0000004185c */
[C---:B-----5:R-:W-:Y:S08]  /*49c0*/  HMMA.16816.F32.BF16 R136, R16.reuse, R48, R84 ;  /* 0x000000301088723c */ /* 0x060ff00000041854 */
[C---:B------:R-:W-:Y:S08]  /*49d0*/  HMMA.16816.F32.BF16 R132, R16.reuse, R50, R80 ;  /* 0x000000321084723c */ /* 0x040ff00000041850 */
[C---:B------:R-:W-:Y:S08]  /*49e0*/  HMMA.16816.F32.BF16 R128, R16.reuse, R44, R76 ;  /* 0x0000002c1080723c */ /* 0x040ff0000004184c */
[C---:B------:R-:W-:Y:S08]  /*49f0*/  HMMA.16816.F32.BF16 R124, R16.reuse, R46, R72 ;  /* 0x0000002e107c723c */ /* 0x040ff00000041848 */
[C---:B------:R-:W-:Y:S08]  /*4a00*/  HMMA.16816.F32.BF16 R120, R16.reuse, R56, R100 ;  /* 0x000000381078723c */ /* 0x040ff00000041864 */
[----:B------:R-:W-:Y:S01]  /*4a10*/  HMMA.16816.F32.BF16 R88, R16, R58, R112 ;  /* 0x0000003a1058723c */ /* 0x000fe20000041870 */
[----:B------:R-:W2:Y:S07]  /*4a20*/  LDSM.16.M88.4 R16, [R228+0x4000] ;  /* 0x00400000e410783b */ /* 0x000eae0000000200 */
[C---:B------:R-:W-:Y:S08]  /*4a30*/  HMMA.16816.F32.BF16 R112, R20.reuse, R54, R108 ;  /* 0x000000361470723c */ /* 0x040ff0000004186c */
[C---:B------:R-:W-:Y:S08]  /*4a40*/  HMMA.16816.F32.BF16 R108, R20.reuse, R48, R104 ;  /* 0x00000030146c723c */ /* 0x040ff00000041868 */
[C---:B------:R-:W-:Y:S01]  /*4a50*/  HMMA.16816.F32.BF16 R104, R20.reuse, R50, R96 ;  /* 0x000000321468723c */ /* 0x040fe20000041860 */
[----:B------:R-:W-:Y:S07]  /*4a60*/  LDSM.16.M88.4 R48, [R226+0xb000] ;  /* 0x00b00000e230783b */ /* 0x000fee0000000200 */
[C---:B------:R-:W-:Y:S08]  /*4a70*/  HMMA.16816.F32.BF16 R116, R20.reuse, R52, R116 ;  /* 0x000000341474723c */ /* 0x040ff00000041874 */
[C---:B------:R-:W-:Y:S08]  /*4a80*/  HMMA.16816.F32.BF16 R100, R20.reuse, R44, R68 ;  /* 0x0000002c1464723c */ /* 0x040ff00000041844 */
[C---:B------:R-:W-:Y:S01]  /*4a90*/  HMMA.16816.F32.BF16 R96, R20.reuse, R46, R8 ;  /* 0x0000002e1460723c */ /* 0x040fe20000041808 */
[----:B------:R-:W3:Y:S04]  /*4aa0*/  LDSM.16.M88.4 R8, [R230+0x6000] ;  /* 0x00600000e608783b */ /* 0x000ee80000000200 */
[----:B------:R-:W4:Y:S03]  /*4ab0*/  LDSM.16.M88.4 R44, [R226+0xa800] ;  /* 0x00a80000e22c783b */ /* 0x000f260000000200 */
[C---:B------:R-:W-:Y:S08]  /*4ac0*/  HMMA.16816.F32.BF16 R92, R20.reuse, R56, R60 ;  /* 0x00000038145c723c */ /* 0x040ff0000004183c */
[----:B------:R-:W-:Y:S01]  /*4ad0*/  HMMA.16816.F32.BF16 R84, R20, R58, R64 ;  /* 0x0000003a1454723c */ /* 0x000fe20000041840 */
[----:B------:R-:W5:Y:S07]  /*4ae0*/  LDSM.16.M88.4 R20, [R230+0x4000] ;  /* 0x00400000e614783b */ /* 0x000f6e0000000200 */
        /* <DEDUP_REMOVED lines=9> */
[----:B------:R-:W-:Y:S08]  /*4b80*/  HMMA.16816.F32.BF16 R88, R16, R36, R108 ;  /* 0x000000241058723c */ /* 0x000ff0000004186c */
[C---:B---3--:R-:W-:Y:S08]  /*4b90*/  HMMA.16816.F32.BF16 R80, R8.reuse, R24, R80 ;  /* 0x000000180850723c */ /* 0x048ff00000041850 */
[C---:B------:R-:W-:Y:S08]  /*4ba0*/  HMMA.16816.F32.BF16 R76, R8.reuse, R26, R76 ;  /* 0x0000001a084c723c */ /* 0x040ff0000004184c */
[C---:B----4-:R-:W-:Y:S08]  /*4bb0*/  HMMA.16816.F32.BF16 R72, R8.reuse, R44, R72 ;  /* 0x0000002c0848723c */ /* 0x050ff00000041848 */
[C---:B------:R-:W-:Y:S08]  /*4bc0*/  HMMA.16816.F32.BF16 R108, R8.reuse, R46, R68 ;  /* 0x0000002e086c723c */ /* 0x040ff00000041844 */
[C---:B------:R-:W-:Y:S08]  /*4bd0*/  HMMA.16816.F32.BF16 R116, R8.reuse, R48, R64 ;  /* 0x000000300874723c */ /* 0x040ff00000041840 */
[C---:B------:R-:W-:Y:S08]  /*4be0*/  HMMA.16816.F32.BF16 R120, R8.reuse, R50, R60 ;  /* 0x000000320878723c */ /* 0x040ff0000004183c */
[C---:B------:R-:W-:Y:S08]  /*4bf0*/  HMMA.16816.F32.BF16 R124, R8.reuse, R148, R56 ;  /* 0x00000094087c723c */ /* 0x040ff00000041838 */
[----:B------:R-:W-:Y:S01]  /*4c00*/  HMMA.16816.F32.BF16 R128, R8, R150, R52 ;  /* 0x000000960880723c */ /* 0x000fe20000041834 */
[----:B------:R-:W-:Y:S04]  /*4c10*/  LDSM.16.M88.4 R8, [R225+0x2000] ;  /* 0x00200000e108783b */ /* 0x000fe80000000200 */
[----:B------:R-:W1:Y:S03]  /*4c20*/  LDSM.16.M88.4 R52, [R229+0x6000] ;  /* 0x00600000e534783b */ /* 0x000e660000000200 */
[C---:B------:R-:W-:Y:S01]  /*4c30*/  HMMA.16816.F32.BF16 R104, R16.reuse, R38, R104 ;  /* 0x000000261068723c */ /* 0x040fe20000041868 */
[----:B------:R-:W2:Y:S07]  /*4c40*/  LDSM.16.M88.4 R36, [R229+0x4000] ;  /* 0x00400000e524783b */ /* 0x000eae0000000200 */
[C---:B------:R-:W-:Y:S08]  /*4c50*/  HMMA.16816.F32.BF16 R92, R16.reuse, R28, R92 ;  /* 0x0000001c105c723c */ /* 0x040ff0000004185c */
[----:B------:R-:W-:Y:S08]  /*4c60*/  HMMA.16816.F32.BF16 R84, R16, R30, R84 ;  /* 0x0000001e1054723c */ /* 0x000ff00000041854 */
[----:B-----5:R-:W-:Y:S07]  /*4c70*/  HMMA.16816.F32.BF16 R28, R20, R24, R12 ;  /* 0x00000018141c723c */ /* 0x020fee000004180c */
[----:B------:R-:W-:Y:S01]  /*4c80*/  IMAD R24, R3, 0x40, R154 ;  /* 0x0000004003187824 */ /* 0x000fe200078e029a */
[C---:B------:R-:W-:Y:S01]  /*4c90*/  IADD3 R14, R0.reuse, 0x8, RZ ;  /* 0x00000008000e7810 */ /* 0x040fe20007ffe0ff */
[----:B------:R-:W-:Y:S01]  /*4ca0*/  HMMA.16816.F32.BF16 R40, R16, R42, R112 ;  /* 0x0000002a1028723c */ /* 0x000fe20000041870 */
[----:B------:R-:W-:Y:S01]  /*4cb0*/  IADD3 R13, R0, 0x40, RZ ;  /* 0x00000040000d7810 */ /* 0x000fe20007ffe0ff */
[----:B------:R-:W-:Y:S01]  /*4cc0*/  IMAD.IADD R3, R242, 0x1, -R24 ;  /* 0x00000001f2037824 */ /* 0x000fe200078e0a18 */
[----:B------:R-:W-:-:S02]  /*4cd0*/  IADD3 R241, R14, UR4, RZ ;  /* 0x000000040ef17c10 */ /* 0x000fc4000fffe0ff */
[----:B------:R-:W-:Y:S02]  /*4ce0*/  IADD3 R243, R13, UR4, RZ ;  /* 0x000000040df37c10 */ /* 0x000fe4000fffe0ff */
[----:B------:R-:W-:Y:S01]  /*4cf0*/  IABS R3, R3 ;  /* 0x0000000300037213 */ /* 0x000fe20000000000 */
[--C-:B------:R-:W-:Y:S01]  /*4d00*/  IMAD.IADD R6, R241, 0x1, -R24.reuse ;  /* 0x00000001f1067824 */ /* 0x100fe200078e0a18 */
[C---:B------:R-:W-:Y:S01]  /*4d10*/  HMMA.16816.F32.BF16 R100, R16.reuse, R32, R100 ;  /* 0x000000201064723c */ /* 0x040fe20000041864 */
[----:B------:R-:W-:Y:S02]  /*4d20*/  IADD3 R12, R0, 0x48, RZ ;  /* 0x00000048000c7810 */ /* 0x000fe40007ffe0ff */
[----:B------:R-:W-:Y:S01]  /*4d30*/  IMAD.MOV.U32 R5, RZ, RZ, R3 ;  /* 0x000000ffff057224 */ /* 0x000fe200078e0003 */
[----:B------:R-:W-:Y:S01]  /*4d40*/  IABS R3, R6 ;  /* 0x0000000600037213 */ /* 0x000fe20000000000 */
[--C-:B------:R-:W-:Y:S01]  /*4d50*/  IMAD.IADD R6, R243, 0x1, -R24.reuse ;  /* 0x00000001f3067824 */ /* 0x100fe200078e0a18 */
[----:B------:R-:W-:Y:S01]  /*4d60*/  IADD3 R248, R12, UR4, RZ ;  /* 0x000000040cf87c10 */ /* 0x000fe2000fffe0ff */
[----:B------:R-:W-:Y:S01]  /*4d70*/  ULDC UR4, c[0x0][0x2e8] ;  /* 0x0000ba0000047ab9 */ /* 0x000fe20000000800 */
[----:B------:R-:W-:Y:S01]  /*4d80*/  HMMA.16816.F32.BF16 R96, R16, R34, R96 ;  /* 0x000000221060723c */ /* 0x000fe20000041860 */
[----:B------:R3:W-:Y:S01]  /*4d90*/  I2F R16, R5 ;  /* 0x0000000500107306 */ /* 0x0007e20000201400 */
[----:B------:R-:W-:Y:S01]  /*4da0*/  UIADD3 UR4, UR5, UR4, URZ ;  /* 0x0000000405047290 */ /* 0x000fe2000fffe03f */
[----:B------:R-:W4:Y:S05]  /*4db0*/  LDSM.16.M88.4 R32, [R225+0x2800] ;  /* 0x00280000e120783b */ /* 0x000f2a0000000200 */
[C---:B------:R-:W-:Y:S08]  /*4dc0*/  HMMA.16816.F32.BF16 R88, R20.reuse, R44, R88 ;  /* 0x0000002c1458723c */ /* 0x040ff00000041858 */
[----:B------:R-:W-:Y:S01]  /*4dd0*/  HMMA.16816.F32.BF16 R104, R20, R46, R104 ;  /* 0x0000002e1468723c */ /* 0x000fe20000041868 */
[----:B---3--:R-:W-:Y:S01]  /*4de0*/  IMAD.MOV.U32 R5, RZ, RZ, R3 ;  /* 0x000000ffff057224 */ /* 0x008fe200078e0003 */
[----:B------:R-:W-:Y:S01]  /*4df0*/  IABS R3, R6 ;  /* 0x0000000600037213 */ /* 0x000fe20000000000 */
[----:B------:R-:W-:-:S02]  /*4e00*/  IMAD.IADD R6, R248, 0x1, -R24 ;  /* 0x00000001f8067824 */ /* 0x000fc400078e0a18 */
[----:B------:R3:W-:Y:S03]  /*4e10*/  I2F R15, R5 ;  /* 0x00000005000f7306 */ /* 0x0007e60000201400 */
[----:B-1----:R-:W-:Y:S01]  /*4e20*/  HMMA.16816.F32.BF16 R44, R52, R8, R80 ;  /* 0x00000008342c723c */ /* 0x002fe20000041850 */
[----:B------:R-:W-:-:S06]  /*4e30*/  IABS R6, R6 ;  /* 0x0000000600067213 */ /* 0x000fcc0000000000 */
[----:B------:R-:W1:Y:S01]  /*4e40*/  I2F R6, R6 ;  /* 0x0000000600067306 */ /* 0x000e620000201400 */
[----:B--2---:R-:W-:Y:S01]  /*4e50*/  HMMA.16816.F32.BF16 R28, R36, R8, R28 ;  /* 0x00000008241c723c */ /* 0x004fe2000004181c */
[----:B---3--:R-:W-:Y:S01]  /*4e60*/  IMAD.MOV.U32 R5, RZ, RZ, R3 ;  /* 0x000000ffff057224 */ /* 0x008fe200078e0003 */
[----:B------:R-:W-:-:S06]  /*4e70*/  IADD3 R3, R24, 0x1, RZ ;  /* 0x0000000118037810 */ /* 0x000fcc0007ffe0ff */
[----:B------:R-:W-:Y:S01]  /*4e80*/  HMMA.16816.F32.BF16 R40, R20, R26, R40 ;  /* 0x0000001a1428723c */ /* 0x000fe20000041828 */
[----:B------:R2:W3:Y:S01]  /*4e90*/  I2F R7, R5 ;  /* 0x0000000500077306 */ /* 0x0004e20000201400 */
[----:B------:R-:W-:Y:S02]  /*4ea0*/  IADD3 R8, R14, UR4, RZ ;  /* 0x000000040e087c10 */ /* 0x000fe4000fffe0ff */
[----:B------:R-:W-:Y:S01]  /*4eb0*/  IADD3 R9, R13, UR4, RZ ;  /* 0x000000040d097c10 */ /* 0x000fe2000fffe0ff */
[----:B------:R-:W-:Y:S01]  /*4ec0*/  IMAD.IADD R13, R243, 0x1, -R3 ;  /* 0x00000001f30d7824 */ /* 0x000fe200078e0a03 */
[----:B------:R-:W-:Y:S02]  /*4ed0*/  IMNMX R251, R8, UR14, PT ;  /* 0x0000000e08fb7c17 */ /* 0x000fe4000b800200 */
[----:B------:R-:W-:Y:S01]  /*4ee0*/  HMMA.16816.F32.BF16 R76, R52, R10, R76 ;  /* 0x0000000a344c723c */ /* 0x000fe2000004184c */
[----:B------:R-:W-:Y:S01]  /*4ef0*/  IADD3 R8, R241, -c[0x0][0x2e4], RZ ;  /* 0x8000b900f1087a10 */ /* 0x000fe20007ffe0ff */
[----:B-1----:R-:W-:Y:S01]  /*4f00*/  FFMA.FTZ R18, R6, -UR21, R46 ;  /* 0x8000001506127c23 */ /* 0x002fe2000801002e */
[----:B------:R-:W-:-:S02]  /*4f10*/  IMNMX R250, R9, UR14, PT ;  /* 0x0000000e09fa7c17 */ /* 0x000fc4000b800200 */
[----:B------:R-:W-:Y:S02]  /*4f20*/  IMNMX R246, RZ, R8, !PT ;  /* 0x00000008fff67217 */ /* 0x000fe40007800200 */
[----:B------:R-:W-:Y:S01]  /*4f30*/  IADD3 R9, R243, -c[0x0][0x2e4], RZ ;  /* 0x8000b900f3097a10 */ /* 0x000fe20007ffe0ff */
[----:B------:R-:W-:Y:S01]  /*4f40*/  FFMA.FTZ R26, R16, -UR21, R28 ;  /* 0x80000015101a7c23 */ /* 0x000fe2000801001c */
[----:B------:R-:W-:Y:S01]  /*4f50*/  ISETP.GE.AND P2, PT, R24, R251, PT ;  /* 0x000000fb1800720c */ /* 0x000fe20003f46270 */
[----:B--2---:R-:W-:Y:S01]  /*4f60*/  IMAD.IADD R5, R242, 0x1, -R3 ;  /* 0x00000001f2057824 */ /* 0x004fe200078e0a03 */
[----:B------:R-:W-:Y:S01]  /*4f70*/  IMNMX R245, RZ, R9, !PT ;  /* 0x00000009fff57217 */ /* 0x000fe20007800200 */
[----:B---3--:R-:W-:Y:S01]  /*4f80*/  FFMA.FTZ R19, R7, -UR21, R44 ;  /* 0x8000001507137c23 */ /* 0x008fe2000801002c */
[----:B------:R-:W-:Y:S01]  /*4f90*/  IADD3 R7, R24, 0x9, RZ ;  /* 0x0000000918077810 */ /* 0x000fe20007ffe0ff */
[----:B------:R-:W-:Y:S01]  /*4fa0*/  FFMA.FTZ R16, R15, -UR21, R30 ;  /* 0x800000150f107c23 */ /* 0x000fe2000801001e */
[----:B------:R-:W-:Y:S01]  /*4fb0*/  IABS R5, R5 ;  /* 0x0000000500057213 */ /* 0x000fe20000000000 */
[----:B------:R-:W-:Y:S01]  /*4fc0*/  HMMA.16816.F32.BF16 R40, R36, R10, R40 ;  /* 0x0000000a2428723c */ /* 0x000fe20000041828 */
[----:B------:R-:W-:-:S02]  /*4fd0*/  ISETP.GE.AND P5, PT, R3, R251, PT ;  /* 0x000000fb0300720c */ /* 0x000fc40003fa6270 */
[C---:B------:R-:W-:Y:S02]  /*4fe0*/  ISETP.GE.AND P3, PT, R3.reuse, R250, PT ;  /* 0x000000fa0300720c */ /* 0x040fe40003f66270 */
[----:B------:R-:W1:Y:S01]  /*4ff0*/  I2F R5, R5 ;  /* 0x0000000500057306 */ /* 0x000e620000201400 */
[-C--:B------:R-:W-:Y:S02]  /*5000*/  ISETP.LT.OR P2, PT, R24, R246.reuse, P2 ;  /* 0x000000f61800720c */ /* 0x080fe40001741670 */
[----:B------:R-:W-:Y:S01]  /*5010*/  IADD3 R10, R12, UR4, RZ ;  /* 0x000000040c0a7c10 */ /* 0x000fe2000fffe0ff */
[----:B------:R-:W-:Y:S01]  /*5020*/  IMAD.IADD R12, R242, 0x1, -R7 ;  /* 0x00000001f20c7824 */ /* 0x000fe200078e0a07 */
[----:B------:R-:W-:Y:S01]  /*5030*/  HMMA.16816.F32.BF16 R112, R20, R50, R96 ;  /* 0x000000321470723c */ /* 0x000fe20000041860 */
[----:B------:R-:W-:Y:S02]  /*5040*/  ISETP.LT.OR P5, PT, R3, R246, P5 ;  /* 0x000000f60300720c */ /* 0x000fe40002fa1670 */
[----:B------:R-:W-:-:S02]  /*5050*/  IMNMX R249, R10, UR14, PT ;  /* 0x0000000e0af97c17 */ /* 0x000fc4000b800200 */
[----:B------:R-:W-:Y:S02]  /*5060*/  IABS R12, R12 ;  /* 0x0000000c000c7213 */ /* 0x000fe40000000000 */
[----:B------:R-:W-:Y:S01]  /*5070*/  IADD3 R10, R248, -c[0x0][0x2e4], RZ ;  /* 0x8000b900f80a7a10 */ /* 0x000fe20007ffe0ff */
[C---:B------:R-:W-:Y:S01]  /*5080*/  HMMA.16816.F32.BF16 R60, R20.reuse, R148, R92 ;  /* 0x00000094143c723c */ /* 0x040fe2000004185c */
[----:B------:R-:W-:Y:S01]  /*5090*/  ISETP.GE.AND P1, PT, R3, R249, PT ;  /* 0x000000f90300720c */ /* 0x000fe20003f26270 */
[----:B------:R-:W-:Y:S01]  /*50a0*/  IMAD.MOV.U32 R8, RZ, RZ, R12 ;  /* 0x000000ffff087224 */ /* 0x000fe200078e000c */
[----:B------:R-:W-:Y:S01]  /*50b0*/  IMNMX R244, RZ, R10, !PT ;  /* 0x0000000afff47217 */ /* 0x000fe20007800200 */
[----:B-1----:R-:W-:Y:S01]  /*50c0*/  FFMA.FTZ R25, R5, -UR21, R29 ;  /* 0x8000001505197c23 */ /* 0x002fe2000801001d */
[----:B------:R-:W-:Y:S01]  /*50d0*/  IADD3 R5, R0, UR4, RZ ;  /* 0x0000000400057c10 */ /* 0x000fe2000fffe0ff */
[----:B------:R1:W-:Y:S01]  /*50e0*/  I2F R27, R8 ;  /* 0x00000008001b7306 */ /* 0x0003e20000201400 */
[----:B------:R-:W-:Y:S01]  /*50f0*/  IADD3 R0, R24, 0x8, RZ ;  /* 0x0000000818007810 */ /* 0x000fe20007ffe0ff */
[----:B------:R-:W-:Y:S01]  /*5100*/  HMMA.16816.F32.BF16 R100, R20, R48, R100 ;  /* 0x000000301464723c */ /* 0x000fe20000041864 */
[----:B------:R-:W-:-:S02]  /*5110*/  IMNMX R252, R5, UR14, PT ;  /* 0x0000000e05fc7c17 */ /* 0x000fc4000b800200 */
[C---:B------:R-:W-:Y:S01]  /*5120*/  IADD3 R5, R242.reuse, -c[0x0][0x2e4], RZ ;  /* 0x8000b900f2057a10 */ /* 0x040fe20007ffe0ff */
[--C-:B------:R-:W-:Y:S01]  /*5130*/  IMAD.IADD R11, R242, 0x1, -R0.reuse ;  /* 0x00000001f20b7824 */ /* 0x100fe200078e0a00 */
[-C--:B------:R-:W-:Y:S01]  /*5140*/  ISETP.GE.AND P4, PT, R24, R252.reuse, PT ;  /* 0x000000fc1800720c */ /* 0x080fe20003f86270 */
[--C-:B------:R-:W-:Y:S01]  /*5150*/  IMAD.IADD R9, R243, 0x1, -R0.reuse ;  /* 0x00000001f3097824 */ /* 0x100fe200078e0a00 */
[----:B------:R-:W-:Y:S01]  /*5160*/  IMNMX R247, RZ, R5, !PT ;  /* 0x00000005fff77217 */ /* 0x000fe20007800200 */
[C---:B------:R-:W-:Y:S01]  /*5170*/  IMAD.IADD R10, R248.reuse, 0x1, -R0 ;  /* 0x00000001f80a7824 */ /* 0x040fe200078e0a00 */
[----:B------:R-:W-:Y:S01]  /*5180*/  IABS R5, R11 ;  /* 0x0000000b00057213 */ /* 0x000fe20000000000 */
[--C-:B------:R-:W-:Y:S01]  /*5190*/  IMAD.IADD R11, R241, 0x1, -R3.reuse ;  /* 0x00000001f10b7824 */ /* 0x100fe200078e0a03 */
[----:B------:R-:W-:Y:S01]  /*51a0*/  ISETP.GE.AND P6, PT, R3, R252, PT ;  /* 0x000000fc0300720c */ /* 0x000fe20003fc6270 */
[----:B----4-:R-:W-:Y:S01]  /*51b0*/  HMMA.16816.F32.BF16 R48, R36, R32, R88 ;  /* 0x000000202430723c */ /* 0x010fe20000041858 */
[----:B------:R2:W3:Y:S01]  /*51c0*/  I2F R17, R5 ;  /* 0x0000000500117306 */ /* 0x0004e20000201400 */
[----:B-1----:R-:W-:Y:S01]  /*51d0*/  IMAD.IADD R8, R248, 0x1, -R3 ;  /* 0x00000001f8087824 */ /* 0x002fe200078e0a03 */
[----:B------:R-:W-:-:S02]  /*51e0*/  ISETP.LT.OR P4, PT, R24, R247, P4 ;  /* 0x000000f71800720c */ /* 0x000fc40002781670 */
[C---:B------:R-:W-:Y:S02]  /*51f0*/  ISETP.LT.OR P6, PT, R3.reuse, R247, P6 ;  /* 0x000000f70300720c */ /* 0x040fe400037c1670 */
[C---:B------:R-:W-:Y:S01]  /*5200*/  ISETP.LT.OR P3, PT, R3.reuse, R245, P3 ;  /* 0x000000f50300720c */ /* 0x040fe20001f61670 */
[----:B------:R-:W-:Y:S01]  /*5210*/  HMMA.16816.F32.BF16 R56, R52, R32, R72 ;  /* 0x000000203438723c */ /* 0x000fe20000041848 */
[----:B------:R-:W-:Y:S01]  /*5220*/  ISETP.LT.OR P1, PT, R3, R244, P1 ;  /* 0x000000f40300720c */ /* 0x000fe20000f21670 */
[----:B------:R-:W-:Y:S01]  /*5230*/  IMAD.IADD R3, R241, 0x1, -R0 ;  /* 0x00000001f1037824 */ /* 0x000fe200078e0a00 */
[----:B------:R-:W-:Y:S02]  /*5240*/  IABS R8, R8 ;  /* 0x0000000800087213 */ /* 0x000fe40000000000 */
[----:B------:R-:W-:Y:S02]  /*5250*/  FSEL R93, R26, -INF , !P4 ;  /* 0xff8000001a5d7808 */ /* 0x000fe40006000000 */
[----:B------:R-:W-:Y:S01]  /*5260*/  FSEL R96, R16, -INF , !P2 ;  /* 0xff80000010607808 */ /* 0x000fe20005000000 */
[----:B------:R-:W-:Y:S01]  /*5270*/  HMMA.16816.F32.BF16 R148, R20, R150, R84 ;  /* 0x000000961494723c */ /* 0x000fe20000041854 */
[----:B--2---:R-:W-:-:S02]  /*5280*/  IABS R5, R11 ;  /* 0x0000000b00057213 */ /* 0x004fc40000000000 */
[----:B------:R-:W-:Y:S01]  /*5290*/  IABS R11, R13 ;  /* 0x0000000d000b7213 */ /* 0x000fe20000000000 */
[----:B---3--:R-:W-:Y:S01]  /*52a0*/  FFMA.FTZ R13, R17, -UR21, R40 ;  /* 0x80000015110d7c23 */ /* 0x008fe20008010028 */
[----:B------:R1:W2:Y:S01]  /*52b0*/  I2F R12, R5 ;  /* 0x00000005000c7306 */ /* 0x0002a20000201400 */
[C---:B------:R-:W-:Y:S02]  /*52c0*/  ISETP.GE.AND P4, PT, R24.reuse, R250, PT ;  /* 0x000000fa1800720c */ /* 0x040fe40003f86270 */
[C---:B------:R-:W-:Y:S01]  /*52d0*/  ISETP.GE.AND P2, PT, R24.reuse, R249, PT ;  /* 0x000000f91800720c */ /* 0x040fe20003f46270 */
[----:B------:R-:W-:Y:S01]  /*52e0*/  HMMA.16816.F32.BF16 R20, R52, R34, R108 ;  /* 0x000000223414723c */ /* 0x000fe2000004186c */
[----:B------:R-:W-:Y:S02]  /*52f0*/  IABS R3, R3 ;  /* 0x0000000300037213 */ /* 0x000fe40000000000 */
[C---:B------:R-:W-:Y:S02]  /*5300*/  ISETP.LT.OR P4, PT, R24.reuse, R245, P4 ;  /* 0x000000f51800720c */ /* 0x040fe40002781670 */
[----:B------:R-:W-:-:S02]  /*5310*/  ISETP.LT.OR P2, PT, R24, R244, P2 ;  /* 0x000000f41800720c */ /* 0x000fc40001741670 */
[----:B------:R-:W-:Y:S01]  /*5320*/  FSEL R97, R19, -INF , !P4 ;  /* 0xff80000013617808 */ /* 0x000fe20006000000 */
[----:B------:R-:W-:Y:S01]  /*5330*/  FFMA.FTZ R19, R27, -UR21, R41 ;  /* 0x800000151b137c23 */ /* 0x000fe20008010029 */
[----:B------:R-:W-:Y:S02]  /*5340*/  FSEL R98, R18, -INF , !P2 ;  /* 0xff80000012627808 */ /* 0x000fe40005000000 */
[----:B------:R-:W-:Y:S01]  /*5350*/  FSEL R83, R25, -INF , !P6 ;  /* 0xff80000019537808 */ /* 0x000fe20007000000 */
[----:B-1----:R-:W-:Y:S01]  /*5360*/  IMAD.MOV.U32 R5, RZ, RZ, R11 ;  /* 0x000000ffff057224 */ /* 0x002fe200078e000b */
[----:B------:R-:W-:Y:S01]  /*5370*/  IADD3 R6, R24, 0x10, RZ ;  /* 0x0000001018067810 */ /* 0x000fe20007ffe0ff */
[----:B--2---:R-:W-:Y:S01]  /*5380*/  FFMA.FTZ R12, R12, -UR21, R31 ;  /* 0x800000150c0c7c23 */ /* 0x004fe2000801001f */
[C---:B------:R-:W-:Y:S01]  /*5390*/  ISETP.GE.AND P0, PT, R0.reuse, R252, PT ;  /* 0x000000fc0000720c */ /* 0x040fe20003f06270 */
[----:B------:R1:W2:Y:S01]  /*53a0*/  I2F R15, R5 ;  /* 0x00000005000f7306 */ /* 0x0002a20000201400 */
[C---:B------:R-:W-:Y:S01]  /*53b0*/  ISETP.GE.AND P4, PT, R0.reuse, R251, PT ;  /* 0x000000fb0000720c */ /* 0x040fe20003f86270 */
[----:B------:R-:W-:Y:S01]  /*53c0*/  HMMA.16816.F32.BF16 R28, R36, R34, R104 ;  /* 0x00000022241c723c */ /* 0x000fe20000041868 */
[----:B------:R-:W-:-:S02]  /*53d0*/  ISETP.GE.AND P2, PT, R0, R250, PT ;  /* 0x000000fa0000720c */ /* 0x000fc40003f46270 */
[C---:B------:R-:W-:Y:S02]  /*53e0*/  ISETP.GE.AND P6, PT, R0.reuse, R249, PT ;  /* 0x000000f90000720c */ /* 0x040fe40003fc6270 */
[C---:B------:R-:W-:Y:S02]  /*53f0*/  ISETP.LT.OR P0, PT, R0.reuse, R247, P0 ;  /* 0x000000f70000720c */ /* 0x040fe40000701670 */
[C---:B------:R-:W-:Y:S02]  /*5400*/  ISETP.LT.OR P4, PT, R0.reuse, R246, P4 ;  /* 0x000000f60000720c */ /* 0x040fe40002781670 */
[C---:B------:R-:W-:Y:S02]  /*5410*/  ISETP.LT.OR P2, PT, R0.reuse, R245, P2 ;  /* 0x000000f50000720c */ /* 0x040fe40001741670 */
[----:B------:R-:W-:Y:S01]  /*5420*/  ISETP.LT.OR P6, PT, R0, R244, P6 ;  /* 0x000000f40000720c */ /* 0x000fe200037c1670 */
[----:B------:R-:W-:Y:S01]  /*5430*/  IMAD.IADD R0, R242, 0x1, -R6 ;  /* 0x00000001f2007824 */ /* 0x000fe200078e0a06 */
[----:B------:R-:W-:Y:S01]  /*5440*/  FSEL R89, R12, -INF , !P5 ;  /* 0xff8000000c597808 */ /* 0x000fe20006800000 */
[----:B-1----:R-:W-:Y:S01]  /*5450*/  IMAD.MOV.U32 R5, RZ, RZ, R8 ;  /* 0x000000ffff057224 */ /* 0x002fe200078e0008 */
[----:B------:R-:W-:Y:S01]  /*5460*/  FSEL R80, R13, -INF , !P0 ;  /* 0xff8000000d507808 */ /* 0x000fe20004000000 */
[----:B--2---:R-:W-:Y:S01]  /*5470*/  FFMA.FTZ R15, R15, -UR21, R45 ;  /* 0x800000150f0f7c23 */ /* 0x004fe2000801002d */
[----:B------:R-:W-:Y:S01]  /*5480*/  IABS R0, R0 ;  /* 0x0000000000007213 */ /* 0x000fe20000000000 */
[----:B------:R1:W2:Y:S01]  /*5490*/  I2F R14, R5 ;  /* 0x00000005000e7306 */ /* 0x0002a20000201400 */
[----:B------:R-:W-:-:S02]  /*54a0*/  ISETP.GE.AND P5, PT, R7, R252, PT ;  /* 0x000000fc0700720c */ /* 0x000fc40003fa6270 */
[----:B------:R-:W-:Y:S01]  /*54b0*/  FSEL R92, R15, -INF , !P3 ;  /* 0xff8000000f5c7808 */ /* 0x000fe20005800000 */
[----:B------:R-:W-:Y:S01]  /*54c0*/  IMAD.MOV.U32 R8, RZ, RZ, R0 ;  /* 0x000000ffff087224 */ /* 0x000fe200078e0000 */
[----:B------:R-:W-:Y:S02]  /*54d0*/  IADD3 R0, R24, 0x18, RZ ;  /* 0x0000001818007810 */ /* 0x000fe40007ffe0ff */
[C---:B------:R-:W-:Y:S01]  /*54e0*/  ISETP.GE.AND P3, PT, R7.reuse, R251, PT ;  /* 0x000000fb0700720c */ /* 0x040fe20003f66270 */
[----:B------:R3:W4:Y:S01]  /*54f0*/  I2F R25, R8 ;  /* 0x0000000800197306 */ /* 0x0007220000201400 */
[C---:B------:R-:W-:Y:S02]  /*5500*/  ISETP.GE.AND P0, PT, R7.reuse, R249, PT ;  /* 0x000000f90700720c */ /* 0x040fe40003f06270 */
[C---:B------:R-:W-:Y:S02]  /*5510*/  ISETP.LT.OR P5, PT, R7.reuse, R247, P5 ;  /* 0x000000f70700720c */ /* 0x040fe40002fa1670 */
[----:B------:R-:W-:-:S02]  /*5520*/  ISETP.LT.OR P3, PT, R7, R246, P3 ;  /* 0x000000f60700720c */ /* 0x000fc40001f61670 */
[----:B------:R-:W-:Y:S01]  /*5530*/  ISETP.LT.OR P0, PT, R7, R244, P0 ;  /* 0x000000f40700720c */ /* 0x000fe20000701670 */
[----:B-1----:R-:W-:Y:S01]  /*5540*/  IMAD.MOV.U32 R5, RZ, RZ, R3 ;  /* 0x000000ffff057224 */ /* 0x002fe200078e0003 */
[----:B------:R-:W-:Y:S01]  /*5550*/  IABS R3, R9 ;  /* 0x0000000900037213 */ /* 0x000fe20000000000 */
[----:B--2---:R-:W-:Y:S01]  /*5560*/  FFMA.FTZ R14, R14, -UR21, R47 ;  /* 0x800000150e0e7c23 */ /* 0x004fe2000801002f */
[----:B------:R-:W-:Y:S01]  /*5570*/  FSEL R75, R19, -INF , !P5 ;  /* 0xff800000134b7808 */ /* 0x000fe20006800000 */
[----:B------:R1:W2:Y:S01]  /*5580*/  I2F R9, R5 ;  /* 0x0000000500097306 */ /* 0x0002a20000201400 */
[----:B------:R-:W-:Y:S02]  /*5590*/  ISETP.GE.AND P5, PT, R6, R249, PT ;  /* 0x000000f90600720c */ /* 0x000fe40003fa6270 */
[----:B------:R-:W-:Y:S01]  /*55a0*/  FSEL R94, R14, -INF , !P1 ;  /* 0xff8000000e5e7808 */ /* 0x000fe20004800000 */
[----:B---3--:R-:W-:Y:S01]  /*55b0*/  IMAD.IADD R8, R242, 0x1, -R0 ;  /* 0x00000001f2087824 */ /* 0x008fe200078e0a00 */
[----:B------:R-:W-:Y:S01]  /*55c0*/  ISETP.GE.AND P1, PT, R7, R250, PT ;  /* 0x000000fa0700720c */ /* 0x000fe20003f26270 */
[----:B----4-:R-:W-:Y:S01]  /*55d0*/  FFMA.FTZ R12, R25, -UR21, R48 ;  /* 0x80000015190c7c23 */ /* 0x010fe20008010030 */
[----:B------:R-:W-:Y:S01]  /*55e0*/  ISETP.LT.OR P5, PT, R6, R244, P5 ;  /* 0x000000f40600720c */ /* 0x000fe20002fa1670 */
[----:B------:R3:W4:Y:S01]  /*55f0*/  I2F R11, R3 ;  /* 0x00000003000b7306 */ /* 0x0007220000201400 */
[----:B------:R-:W-:-:S02]  /*5600*/  IABS R8, R8 ;  /* 0x0000000800087213 */ /* 0x000fc40000000000 */
[----:B------:R-:W-:Y:S02]  /*5610*/  ISETP.LT.OR P1, PT, R7, R245, P1 ;  /* 0x000000f50700720c */ /* 0x000fe40000f21670 */
[----:B-1----:R-:W-:Y:S01]  /*5620*/  IABS R5, R10 ;  /* 0x0000000a00057213 */ /* 0x002fe20000000000 */
[----:B--2---:R-:W-:-:S03]  /*5630*/  FFMA.FTZ R16, R9, -UR21, R42 ;  /* 0x8000001509107c23 */ /* 0x004fc6000801002a */
[----:B------:R1:W2:Y:S02]  /*5640*/  I2F R10, R5 ;  /* 0x00000005000a7306 */ /* 0x0002a40000201400 */
[----:B------:R-:W-:Y:S02]  /*5650*/  FSEL R88, R16, -INF , !P4 ;  /* 0xff80000010587808 */ /* 0x000fe40006000000 */
[----:B---3--:R-:W-:Y:S01]  /*5660*/  IADD3 R3, R24, 0x11, RZ ;  /* 0x0000001118037810 */ /* 0x008fe20007ffe0ff */
[----:B----4-:R-:W-:Y:S01]  /*5670*/  FFMA.FTZ R18, R11, -UR21, R76 ;  /* 0x800000150b127c23 */ /* 0x010fe2000801004c */
[----:B------:R-:W-:Y:S01]  /*5680*/  ISETP.GE.AND P4, PT, R6, R252, PT ;  /* 0x000000fc0600720c */ /* 0x000fe20003f86270 */
[----:B------:R-:W-:-:S03]  /*5690*/  IMAD.IADD R11, R243, 0x1, -R7 ;  /* 0x00000001f30b7824 */ /* 0x000fc600078e0a07 */
[----:B------:R-:W-:Y:S02]  /*56a0*/  FSEL R91, R18, -INF , !P2 ;  /* 0xff800000125b7808 */ /* 0x000fe40005000000 */
[C---:B------:R-:W-:Y:S02]  /*56b0*/  ISETP.GE.AND P2, PT, R6.reuse, R251, PT ;  /* 0x000000fb0600720c */ /* 0x040fe40003f46270 */
[----:B------:R-:W-:Y:S01]  /*56c0*/  ISETP.LT.OR P4, PT, R6, R247, P4 ;  /* 0x000000f70600720c */ /* 0x000fe20002781670 */
[----:B-1----:R-:W-:Y:S01]  /*56d0*/  IMAD.IADD R5, R242, 0x1, -R3 ;  /* 0x00000001f2057824 */ /* 0x002fe200078e0a03 */
[----:B------:R-:W-:Y:S01]  /*56e0*/  ISETP.LT.OR P2, PT, R6, R246, P2 ;  /* 0x000000f60600720c */ /* 0x000fe20001741670 */
[----:B--2---:R-:W-:Y:S01]  /*56f0*/  FFMA.FTZ R17, R10, -UR21, R78 ;  /* 0x800000150a117c23 */ /* 0x004fe2000801004e */
[----:B------:R-:W-:Y:S02]  /*5700*/  FSEL R72, R12, -INF , !P4 ;  /* 0xff8000000c487808 */ /* 0x000fe40006000000 */
[----:B------:R-:W-:-:S02]  /*5710*/  IABS R5, R5 ;  /* 0x0000000500057213 */ /* 0x000fc40000000000 */
[----:B------:R-:W-:Y:S02]  /*5720*/  FSEL R95, R17, -INF , !P6 ;  /* 0xff800000115f7808 */ /* 0x000fe40007000000 */
[----:B------:R-:W-:Y:S01]  /*5730*/  ISETP.GE.AND P6, PT, R6, R250, PT ;  /* 0x000000fa0600720c */ /* 0x000fe20003fc6270 */
[----:B------:R-:W-:Y:S01]  /*5740*/  IMAD.MOV.U32 R9, RZ, RZ, R5 ;  /* 0x000000ffff097224 */ /* 0x000fe200078e0005 */
[----:B------:R-:W-:Y:S01]  /*5750*/  IADD3 R5, R24, 0x19, RZ ;  /* 0x0000001918057810 */ /* 0x000fe20007ffe0ff */
[----:B------:R-:W1:Y:S01]  /*5760*/  LDSM.16.M88.4 R16, [R225+0x3000] ;  /* 0x00300000e110783b */ /* 0x000e620000000200 */
[----:B------:R-:W-:Y:S01]  /*5770*/  ISETP.LT.OR P6, PT, R6, R245, P6 ;  /* 0x000000f50600720c */ /* 0x000fe200037c1670 */
[----:B------:R2:W3:Y:S01]  /*5780*/  I2F R26, R9 ;  /* 0x00000009001a7306 */ /* 0x0004e20000201400 */
[----:B------:R-:W-:Y:S01]  /*5790*/  ISETP.GE.AND P4, PT, R3, R249, PT ;  /* 0x000000f90300720c */ /* 0x000fe20003f86270 */
[----:B------:R-:W-:-:S03]  /*57a0*/  IMAD.IADD R10, R242, 0x1, -R5 ;  /* 0x00000001f20a7824 */ /* 0x000fc600078e0a05 */
[----:B------:R-:W-:Y:S01]  /*57b0*/  ISETP.LT.OR P4, PT, R3, R244, P4 ;  /* 0x000000f40300720c */ /* 0x000fe20002781670 */
[----:B--2---:R-:W-:Y:S01]  /*57c0*/  IMAD.MOV.U32 R9, RZ, RZ, R8 ;  /* 0x000000ffff097224 */ /* 0x004fe200078e0008 */
[----:B------:R-:W-:Y:S01]  /*57d0*/  IABS R8, R10 ;  /* 0x0000000a00087213 */ /* 0x000fe20000000000 */
[----:B------:R-:W-:Y:S02]  /*57e0*/  IMAD.IADD R10, R241, 0x1, -R7 ;  /* 0x00000001f10a7824 */ /* 0x000fe400078e0a07 */
[----:B------:R2:W-:Y:S01]  /*57f0*/  I2F R33, R9 ;  /* 0x0000000900217306 */ /* 0x0005e20000201400 */
[----:B---3--:R-:W-:Y:S02]  /*5800*/  FFMA.FTZ R12, R26, -UR21, R49 ;  /* 0x800000151a0c7c23 */ /* 0x008fe40008010031 */
[----:B--2---:R-:W-:Y:S01]  /*5810*/  IMAD.MOV.U32 R9, RZ, RZ, R8 ;  /* 0x000000ffff097224 */ /* 0x004fe200078e0008 */
[----:B------:R-:W-:-:S04]  /*5820*/  IABS R8, R10 ;  /* 0x0000000a00087213 */ /* 0x000fc80000000000 */
[----:B------:R2:W-:Y:S08]  /*5830*/  I2F R44, R9 ;  /* 0x00000009002c7306 */ /* 0x0005f00000201400 */
[----:B------:R3:W-:Y:S01]  /*5840*/  I2F R10, R8 ;  /* 0x00000008000a7306 */ /* 0x0007e20000201400 */
[----:B--2---:R-:W-:Y:S01]  /*5850*/  IABS R9, R11 ;  /* 0x0000000b00097213 */ /* 0x004fe20000000000 */
[----:B---3--:R-:W-:-:S04]  /*5860*/  IMAD.IADD R8, R248, 0x1, -R7 ;  /* 0x00000001f8087824 */ /* 0x008fc800078e0a07 */
[----:B------:R-:W-:Y:S01]  /*5870*/  IMAD.MOV.U32 R7, RZ, RZ, R9 ;  /* 0x000000ffff077224 */ /* 0x000fe200078e0009 */
[----:B------:R-:W-:-:S03]  /*5880*/  IABS R9, R8 ;  /* 0x0000000800097213 */ /* 0x000fc60000000000 */
[----:B------:R2:W3:Y:S01]  /*5890*/  I2F R11, R7 ;  /* 0x00000007000b7306 */ /* 0x0004e20000201400 */
[----:B------:R-:W-:-:S05]  /*58a0*/  IMAD.IADD R8, R243, 0x1, -R6 ;  /* 0x00000001f3087824 */ /* 0x000fca00078e0a06 */
[----:B------:R-:W-:Y:S02]  /*58b0*/  IABS R8, R8 ;  /* 0x0000000800087213 */ /* 0x000fe40000000000 */
[----:B------:R-:W4:Y:S01]  /*58c0*/  I2F R9, R9 ;  /* 0x0000000900097306 */ /* 0x000f220000201400 */
[----:B--2---:R-:W-:Y:S02]  /*58d0*/  IMAD.IADD R7, R241, 0x1, -R6 ;  /* 0x00000001f1077824 */ /* 0x004fe400078e0a06 */
[----:B---3--:R-:W-:-:S03]  /*58e0*/  FFMA.FTZ R11, R11, -UR21, R77 ;  /* 0x800000150b0b7c23 */ /* 0x008fc6000801004d */
[----:B------:R-:W-:Y:S02]  /*58f0*/  IABS R7, R7 ;  /* 0x0000000700077213 */ /* 0x000fe40000000000 */
[----:B------:R-:W-:Y:S02]  /*5900*/  FSEL R81, R11, -INF , !P1 ;  /* 0xff8000000b517808 */ /* 0x000fe40004800000 */
[----:B------:R2:W-:Y:S01]  /*5910*/  I2F R14, R7 ;  /* 0x00000007000e7306 */ /* 0x0005e20000201400 */
[----:B------:R-:W-:-:S04]  /*5920*/  ISETP.GE.AND P1, PT, R3, R251, PT ;  /* 0x000000fb0300720c */ /* 0x000fc80003f26270 */
[----:B------:R-:W-:Y:S01]  /*5930*/  ISETP.LT.OR P1, PT, R3, R246, P1 ;  /* 0x000000f60300720c */ /* 0x000fe20000f21670 */
[----:B--2---:R-:W-:Y:S02]  /*5940*/  IMAD.IADD R7, R248, 0x1, -R6 ;  /* 0x00000001f8077824 */ /* 0x004fe400078e0a06 */
[----:B------:R-:W-:Y:S02]  /*5950*/  IMAD.MOV.U32 R6, RZ, RZ, R8 ;  /* 0x000000ffff067224 */ /* 0x000fe400078e0008 */
[----:B------:R-:W-:Y:S01]  /*5960*/  FFMA.FTZ R8, R10, -UR21, R43 ;  /* 0x800000150a087c23 */ /* 0x000fe2000801002b */
[----:B------:R-:W-:Y:S01]  /*5970*/  IABS R7, R7 ;  /* 0x0000000700077213 */ /* 0x000fe20000000000 */
[----:B------:R2:W3:Y:S01]  /*5980*/  I2F R13, R6 ;  /* 0x00000006000d7306 */ /* 0x0004e20000201400 */
[----:B----4-:R-:W-:Y:S01]  /*5990*/  FFMA.FTZ R10, R9, -UR21, R79 ;  /* 0x80000015090a7c23 */ /* 0x010fe2000801004f */
[----:B-1----:R-:W-:Y:S01]  /*59a0*/  HMMA.16816.F32.BF16 R40, R36, R16, R100 ;  /* 0x000000102428723c */ /* 0x002fe20000041864 */
[----:B------:R-:W-:Y:S01]  /*59b0*/  FSEL R79, R8, -INF , !P3 ;  /* 0xff800000084f7808 */ /* 0x000fe20005800000 */
[--C-:B------:R-:W-:Y:S01]  /*59c0*/  IMAD.IADD R8, R243, 0x1, -R3.reuse ;  /* 0x00000001f3087824 */ /* 0x100fe200078e0a03 */
[C---:B------:R-:W-:Y:S01]  /*59d0*/  ISETP.GE.AND P3, PT, R3.reuse, R252, PT ;  /* 0x000000fc0300720c */ /* 0x040fe20003f66270 */
[----:B------:R-:W-:Y:S01]  /*59e0*/  IMAD.IADD R9, R248, 0x1, -R3 ;  /* 0x00000001f8097824 */ /* 0x000fe200078e0a03 */
[----:B------:R-:W-:Y:S01]  /*59f0*/  FSEL R90, R10, -INF , !P0 ;  /* 0xff8000000a5a7808 */ /* 0x000fe20004000000 */
[----:B------:R-:W1:Y:S01]  /*5a00*/  I2F R15, R7 ;  /* 0x00000007000f7306 */ /* 0x000e620000201400 */
[----:B------:R-:W-:-:S02]  /*5a10*/  ISETP.GE.AND P0, PT, R3, R250, PT ;  /* 0x000000fa0300720c */ /* 0x000fc40003f06270 */
[C---:B------:R-:W-:Y:S02]  /*5a20*/  ISETP.LT.OR P3, PT, R3.reuse, R247, P3 ;  /* 0x000000f70300720c */ /* 0x040fe40001f61670 */
[----:B------:R-:W-:Y:S02]  /*5a30*/  ISETP.LT.OR P0, PT, R3, R245, P0 ;  /* 0x000000f50300720c */ /* 0x000fe40000701670 */
[----:B------:R-:W-:Y:S01]  /*5a40*/  FSEL R69, R12, -INF , !P3 ;  /* 0xff8000000c457808 */ /* 0x000fe20005800000 */
[C---:B--2---:R-:W-:Y:S01]  /*5a50*/  IMAD.IADD R6, R241.reuse, 0x1, -R3 ;  /* 0x00000001f1067824 */ /* 0x044fe200078e0a03 */
[----:B------:R-:W-:Y:S01]  /*5a60*/  ISETP.GE.AND P3, PT, R0, R249, PT ;  /* 0x000000f90000720c */ /* 0x000fe20003f66270 */
[----:B------:R-:W-:Y:S02]  /*5a70*/  IMAD.IADD R3, R241, 0x1, -R0 ;  /* 0x00000001f1037824 */ /* 0x000fe400078e0a00 */
[----:B---3--:R-:W-:Y:S01]  /*5a80*/  FFMA.FTZ R11, R13, -UR21, R56 ;  /* 0x800000150d0b7c23 */ /* 0x008fe20008010038 */
[----:B------:R-:W-:-:S02]  /*5a90*/  IABS R6, R6 ;  /* 0x0000000600067213 */ /* 0x000fc40000000000 */
[----:B------:R-:W-:Y:S01]  /*5aa0*/  IABS R3, R3 ;  /* 0x0000000300037213 */ /* 0x000fe20000000000 */
[----:B-1----:R-:W-:Y:S01]  /*5ab0*/  FFMA.FTZ R10, R15, -UR21, R58 ;  /* 0x800000150f0a7c23 */ /* 0x002fe2000801003a */
[----:B------:R-:W-:Y:S01]  /*5ac0*/  FSEL R74, R11, -INF , !P6 ;  /* 0xff8000000b4a7808 */ /* 0x000fe20007000000 */
[----:B------:R-:W-:Y:S01]  /*5ad0*/  IMAD.MOV.U32 R7, RZ, RZ, R6 ;  /* 0x000000ffff077224 */ /* 0x000fe200078e0006 */
[----:B------:R-:W-:Y:S01]  /*5ae0*/  IABS R6, R8 ;  /* 0x0000000800067213 */ /* 0x000fe20000000000 */
[----:B------:R-:W-:Y:S01]  /*5af0*/  FFMA.FTZ R8, R14, -UR21, R50 ;  /* 0x800000150e087c23 */ /* 0x000fe20008010032 */
[----:B------:R-:W-:Y:S01]  /*5b00*/  FSEL R82, R10, -INF , !P5 ;  /* 0xff8000000a527808 */ /* 0x000fe20006800000 */
[----:B------:R1:W-:Y:S01]  /*5b10*/  I2F R32, R7 ;  /* 0x0000000700207306 */ /* 0x0003e20000201400 */
[----:B------:R-:W-:Y:S02]  /*5b20*/  ISETP.GE.AND P6, PT, R0, R251, PT ;  /* 0x000000fb0000720c */ /* 0x000fe40003fc6270 */
[----:B------:R-:W-:Y:S01]  /*5b30*/  FSEL R73, R8, -INF , !P2 ;  /* 0xff80000008497808 */ /* 0x000fe20005000000 */
[----:B------:R-:W-:Y:S01]  /*5b40*/  IMAD.IADD R8, R241, 0x1, -R5 ;  /* 0x00000001f1087824 */ /* 0x000fe200078e0a05 */
[----:B------:R-:W-:-:S02]  /*5b50*/  ISETP.GE.AND P2, PT, R0, R252, PT ;  /* 0x000000fc0000720c */ /* 0x000fc40003f46270 */
[C---:B------:R-:W-:Y:S01]  /*5b60*/  ISETP.GE.AND P5, PT, R0.reuse, R250, PT ;  /* 0x000000fa0000720c */ /* 0x040fe20003fa6270 */
[----:B------:R2:W3:Y:S01]  /*5b70*/  I2F R27, R6 ;  /* 0x00000006001b7306 */ /* 0x0004e20000201400 */
[C---:B------:R-:W-:Y:S02]  /*5b80*/  ISETP.LT.OR P2, PT, R0.reuse, R247, P2 ;  /* 0x000000f70000720c */ /* 0x040fe40001741670 */
[C---:B------:R-:W-:Y:S02]  /*5b90*/  ISETP.LT.OR P6, PT, R0.reuse, R246, P6 ;  /* 0x000000f60000720c */ /* 0x040fe400037c1670 */
[C---:B------:R-:W-:Y:S02]  /*5ba0*/  ISETP.LT.OR P5, PT, R0.reuse, R245, P5 ;  /* 0x000000f50000720c */ /* 0x040fe40002fa1670 */
[----:B------:R-:W-:Y:S02]  /*5bb0*/  ISETP.LT.OR P3, PT, R0, R244, P3 ;  /* 0x000000f40000720c */ /* 0x000fe40001f61670 */
[----:B-1----:R-:W-:Y:S01]  /*5bc0*/  IABS R7, R9 ;  /* 0x0000000900077213 */ /* 0x002fe20000000000 */
[----:B------:R-:W-:-:S04]  /*5bd0*/  IMAD.IADD R9, R243, 0x1, -R5 ;  /* 0x00000001f3097824 */ /* 0x000fc800078e0a05 */
[----:B--2---:R-:W-:Y:S02]  /*5be0*/  IMAD.MOV.U32 R6, RZ, RZ, R7 ;  /* 0x000000ffff067224 */ /* 0x004fe400078e0007 */
[----:B------:R-:W-:Y:S02]  /*5bf0*/  IMAD.IADD R7, R243, 0x1, -R0 ;  /* 0x00000001f3077824 */ /* 0x000fe400078e0a00 */
[----:B------:R1:W2:Y:S01]  /*5c00*/  I2F R13, R6 ;  /* 0x00000006000d7306 */ /* 0x0002a20000201400 */
[----:B---3--:R-:W-:-:S05]  /*5c10*/  FFMA.FTZ R11, R27, -UR21, R57 ;  /* 0x800000151b0b7c23 */ /* 0x008fca0008010039 */
[----:B------:R-:W-:Y:S02]  /*5c20*/  FSEL R71, R11, -INF , !P0 ;  /* 0xff8000000b477808 */ /* 0x000fe40004000000 */
[----:B------:R-:W-:-:S04]  /*5c30*/  ISETP.GE.AND P0, PT, R5, R251, PT ;  /* 0x000000fb0500720c */ /* 0x000fc80003f06270 */
[----:B------:R-:W-:Y:S01]  /*5c40*/  ISETP.LT.OR P0, PT, R5, R246, P0 ;  /* 0x000000f60500720c */ /* 0x000fe20000701670 */
[----:B-1----:R-:W-:Y:S01]  /*5c50*/  IMAD.MOV.U32 R6, RZ, RZ, R3 ;  /* 0x000000ffff067224 */ /* 0x002fe200078e0003 */
[----:B------:R-:W-:Y:S01]  /*5c60*/  IABS R3, R7 ;  /* 0x0000000700037213 */ /* 0x000fe20000000000 */
[----:B------:R-:W-:Y:S01]  /*5c70*/  IMAD.IADD R7, R248, 0x1, -R0 ;  /* 0x00000001f8077824 */ /* 0x000fe200078e0a00 */
[----:B------:R-:W-:Y:S01]  /*5c80*/  IABS R0, R9 ;  /* 0x0000000900007213 */ /* 0x000fe20000000000 */
[----:B------:R1:W3:Y:S01]  /*5c90*/  I2F R26, R6 ;  /* 0x00000006001a7306 */ /* 0x0002e20000201400 */
[----:B--2---:R-:W-:-:S05]  /*5ca0*/  FFMA.FTZ R9, R13, -UR21, R59 ;  /* 0x800000150d097c23 */ /* 0x004fca000801003b */
[----:B------:R-:W-:Y:S02]  /*5cb0*/  FSEL R78, R9, -INF , !P4 ;  /* 0xff800000094e7808 */ /* 0x000fe40006000000 */
[----:B------:R-:W-:-:S04]  /*5cc0*/  ISETP.GE.AND P4, PT, R5, R250, PT ;  /* 0x000000fa0500720c */ /* 0x000fc80003f86270 */
[----:B------:R-:W-:Y:S01]  /*5cd0*/  ISETP.LT.OR P4, PT, R5, R245, P4 ;  /* 0x000000f50500720c */ /* 0x000fe20002781670 */
[----:B-1----:R-:W-:Y:S01]  /*5ce0*/  IMAD.MOV.U32 R6, RZ, RZ, R3 ;  /* 0x000000ffff067224 */ /* 0x002fe200078e0003 */
[----:B------:R-:W-:Y:S01]  /*5cf0*/  IABS R3, R7 ;  /* 0x0000000700037213 */ /* 0x000fe20000000000 */
[----:B------:R-:W-:Y:S02]  /*5d00*/  IMAD.IADD R7, R248, 0x1, -R5 ;  /* 0x00000001f8077824 */ /* 0x000fe400078e0a05 */
[----:B------:R1:W2:Y:S01]  /*5d10*/  I2F R25, R6 ;  /* 0x0000000600197306 */ /* 0x0002a20000201400 */
[----:B---3--:R-:W-:-:S05]  /*5d20*/  FFMA.FTZ R9, R26, -UR21, R30 ;  /* 0x800000151a097c23 */ /* 0x008fca000801001e */
[----:B------:R-:W-:Y:S01]  /*5d30*/  FSEL R65, R9, -INF , !P6 ;  /* 0xff80000009417808 */ /* 0x000fe20007000000 */
[----:B-1----:R-:W-:Y:S01]  /*5d40*/  IMAD.MOV.U32 R6, RZ, RZ, R3 ;  /* 0x000000ffff067224 */ /* 0x002fe200078e0003 */
[----:B------:R-:W-:Y:S01]  /*5d50*/  IABS R3, R8 ;  /* 0x0000000800037213 */ /* 0x000fe20000000000 */
[----:B------:R-:W-:Y:S02]  /*5d60*/  FFMA.FTZ R8, R32, -UR21, R51 ;  /* 0x8000001520087c23 */ /* 0x000fe40008010033 */
[----:B------:R1:W3:Y:S01]  /*5d70*/  I2F R14, R6 ;  /* 0x00000006000e7306 */ /* 0x0002e20000201400 */
[----:B------:R-:W-:Y:S01]  /*5d80*/  HMMA.16816.F32.BF16 R48, R52, R16, R116 ;  /* 0x000000103430723c */ /* 0x000fe20000041874 */
[----:B--2---:R-:W-:Y:S01]  /*5d90*/  FFMA.FTZ R11, R25, -UR21, R20 ;  /* 0x80000015190b7c23 */ /* 0x004fe20008010014 */
[----:B------:R-:W-:Y:S01]  /*5da0*/  FSEL R70, R8, -INF , !P1 ;  /* 0xff80000008467808 */ /* 0x000fe20004800000 */
[----:B------:R-:W-:Y:S01]  /*5db0*/  FFMA.FTZ R8, R33, -UR21, R28 ;  /* 0x8000001521087c23 */ /* 0x000fe2000801001c */
[----:B------:R-:W-:-:S02]  /*5dc0*/  ISETP.GE.AND P1, PT, R5, R252, PT ;  /* 0x000000fc0500720c */ /* 0x000fc40003f26270 */
[----:B------:R-:W-:Y:S01]  /*5dd0*/  FSEL R68, R11, -INF , !P5 ;  /* 0xff8000000b447808 */ /* 0x000fe20006800000 */
[----:B------:R-:W2:Y:S01]  /*5de0*/  I2F R15, R3 ;  /* 0x00000003000f7306 */ /* 0x000ea20000201400 */
[----:B------:R-:W-:Y:S01]  /*5df0*/  FSEL R66, R8, -INF , !P2 ;  /* 0xff80000008427808 */ /* 0x000fe20005000000 */
[----:B------:R-:W-:Y:S01]  /*5e00*/  HMMA.16816.F32.BF16 R32, R36, R18, R112 ;  /* 0x000000122420723c */ /* 0x000fe20000041870 */
[C---:B------:R-:W-:Y:S02]  /*5e10*/  ISETP.GE.AND P2, PT, R5.reuse, R249, PT ;  /* 0x000000f90500720c */ /* 0x040fe40003f46270 */
[C---:B------:R-:W-:Y:S02]  /*5e20*/  ISETP.LT.OR P1, PT, R5.reuse, R247, P1 ;  /* 0x000000f70500720c */ /* 0x040fe40000f21670 */
[----:B------:R-:W-:Y:S01]  /*5e30*/  ISETP.LT.OR P2, PT, R5, R244, P2 ;  /* 0x000000f40500720c */ /* 0x000fe20001741670 */
[----:B-1----:R-:W-:Y:S01]  /*5e40*/  IMAD.MOV.U32 R6, RZ, RZ, R0 ;  /* 0x000000ffff067224 */ /* 0x002fe200078e0000 */
[----:B------:R-:W-:Y:S01]  /*5e50*/  IABS R0, R7 ;  /* 0x0000000700007213 */ /* 0x000fe20000000000 */
[----:B---3--:R-:W-:Y:S01]  /*5e60*/  FFMA.FTZ R12, R14, -UR21, R22 ;  /* 0x800000150e0c7c23 */ /* 0x008fe20008010016 */
[----:B------:R-:W-:Y:S01]  /*5e70*/  IADD3 R5, R24, 0x28, RZ ;  /* 0x0000002818057810 */ /* 0x000fe20007ffe0ff */
[----:B------:R1:W3:Y:S01]  /*5e80*/  I2F R13, R6 ;  /* 0x00000006000d7306 */ /* 0x0002e20000201400 */
[----:B------:R-:W-:-:S02]  /*5e90*/  FFMA.FTZ R14, R44, -UR21, R29 ;  /* 0x800000152c0e7c23 */ /* 0x000fc4000801001d */
[----:B------:R-:W-:Y:S01]  /*5ea0*/  FSEL R77, R12, -INF , !P3 ;  /* 0xff8000000c4d7808 */ /* 0x000fe20005800000 */
[----:B--2---:R-:W-:Y:S01]  /*5eb0*/  FFMA.FTZ R15, R15, -UR21, R31 ;  /* 0x800000150f0f7c23 */ /* 0x004fe2000801001f */
[----:B------:R-:W-:Y:S01]  /*5ec0*/  IADD3 R3, R24, 0x20, RZ ;  /* 0x0000002018037810 */ /* 0x000fe20007ffe0ff */
[----:B------:R-:W-:Y:S01]  /*5ed0*/  HMMA.16816.F32.BF16 R44, R52, R18, R120 ;  /* 0x00000012342c723c */ /* 0x000fe20000041878 */
[----:B------:R-:W2:Y:S01]  /*5ee0*/  LDSM.16.M88.4 R28, [R225+0x3800] ;  /* 0x00380000e11c783b */ /* 0x000ea20000000200 */
[----:B------:R-:W-:-:S04]  /*5ef0*/  DEPBAR.LE SB0, 0x0 ;  /* 0x000080000000791a */ /* 0x000fc80000000000 */
[----:B------:R-:W-:Y:S01]  /*5f00*/  IMAD.IADD R7, R242, 0x1, -R3 ;  /* 0x00000001f2077824 */ /* 0x000fe200078e0a03 */
[----:B------:R-:W-:Y:S01]  /*5f10*/  BAR.SYNC.DEFER_BLOCKING 0x0 ;  /* 0x0000000000007b1d */ /* 0x000fe20000010000 */
[----:B------:R-:W-:Y:S01]  /*5f20*/  ISETP.GE.AND P6, PT, R3, R252, PT ;  /* 0x000000fc0300720c */ /* 0x000fe20003fc6270 */
[----:B-1----:R-:W-:Y:S02]  /*5f30*/  IMAD.MOV.U32 R6, RZ, RZ, R0 ;  /* 0x000000ffff067224 */ /* 0x002fe400078e0000 */
[----:B------:R-:W-:Y:S01]  /*5f40*/  IABS R0, R7 ;  /* 0x0000000700007213 */ /* 0x000fe20000000000 */
[----:B---3--:R-:W-:Y:S01]  /*5f50*/  FFMA.FTZ R17, R13, -UR21, R21 ;  /* 0x800000150d117c23 */ /* 0x008fe20008010015 */
[C---:B------:R-:W-:Y:S01]  /*5f60*/  ISETP.GE.AND P5, PT, R3.reuse, R251, PT ;  /* 0x000000fb0300720c */ /* 0x040fe20003fa6270 */
[----:B------:R-:W1:Y:S01]  /*5f70*/  I2F R10, R6 ;  /* 0x00000006000a7306 */ /* 0x000e620000201400 */
[C---:B------:R-:W-:Y:S02]  /*5f80*/  ISETP.GE.AND P3, PT, R3.reuse, R250, PT ;  /* 0x000000fa0300720c */ /* 0x040fe40003f66270 */
[----:B------:R-:W-:-:S02]  /*5f90*/  ISETP.LT.OR P6, PT, R3, R247, P6 ;  /* 0x000000f70300720c */ /* 0x000fc400037c1670 */
[C---:B------:R-:W-:Y:S02]  /*5fa0*/  ISETP.LT.OR P5, PT, R3.reuse, R246, P5 ;  /* 0x000000f60300720c */ /* 0x040fe40002fa1670 */
[----:B------:R-:W-:Y:S01]  /*5fb0*/  ISETP.LT.OR P3, PT, R3, R245, P3 ;  /* 0x000000f50300720c */ /* 0x000fe20001f61670 */
[----:B------:R3:W4:Y:S01]  /*5fc0*/  I2F R7, R0 ;  /* 0x0000000000077306 */ /* 0x0007220000201400 */
[----:B------:R-:W-:Y:S02]  /*5fd0*/  FSEL R64, R15, -INF , !P0 ;  /* 0xff8000000f407808 */ /* 0x000fe40004000000 */
[----:B------:R-:W-:Y:S01]  /*5fe0*/  FSEL R67, R17, -INF , !P4 ;  /* 0xff80000011437808 */ /* 0x000fe20006000000 */
[----:B-1----:R-:W-:-:S05]  /*5ff0*/  FFMA.FTZ R13, R10, -UR21, R23 ;  /* 0x800000150a0d7c23 */ /* 0x002fca0008010017 */
[----:B------:R-:W-:Y:S02]  /*6000*/  FSEL R76, R13, -INF , !P2 ;  /* 0xff8000000d4c7808 */ /* 0x000fe40005000000 */
[----:B---3--:R-:W-:Y:S01]  /*6010*/  IADD3 R0, R24, 0x21, RZ ;  /* 0x0000002118007810 */ /* 0x008fe20007ffe0ff */
[----:B----4-:R-:W-:Y:S01]  /*6020*/  FFMA.FTZ R16, R7, -UR21, R40 ;  /* 0x8000001507107c23 */ /* 0x010fe20008010028 */
[----:B------:R-:W-:Y:S01]  /*6030*/  FSEL R40, R14, -INF , !P1 ;  /* 0xff8000000e287808 */ /* 0x000fe20004800000 */
[C---:B------:R-:W-:Y:S01]  /*6040*/  IMAD.IADD R7, R242.reuse, 0x1, -R5 ;  /* 0x00000001f2077824 */ /* 0x040fe200078e0a05 */
[----:B------:R-:W-:Y:S01]  /*6050*/  ISETP.GE.AND P1, PT, R3, R249, PT ;  /* 0x000000f90300720c */ /* 0x000fe20003f26270 */
[----:B------:R-:W-:Y:S01]  /*6060*/  IMAD.IADD R6, R242, 0x1, -R0 ;  /* 0x00000001f2067824 */ /* 0x000fe200078e0a00 */
[----:B------:R-:W-:Y:S01]  /*6070*/  FSEL R193, R16, -INF , !P6 ;  /* 0xff80000010c17808 */ /* 0x000fe20007000000 */
[----:B--2---:R-:W-:Y:S01]  /*6080*/  HMMA.16816.F32.BF16 R56, R36, R28, R60 ;  /* 0x0000001c2438723c */ /* 0x004fe2000004183c */
[----:B------:R-:W-:-:S02]  /*6090*/  IABS R7, R7 ;  /* 0x0000000700077213 */ /* 0x000fc40000000000 */
[----:B------:R-:W-:Y:S02]  /*60a0*/  IABS R6, R6 ;  /* 0x0000000600067213 */ /* 0x000fe40000000000 */
[----:B------:R1:W-:Y:S01]  /*60b0*/  I2F R21, R7 ;  /* 0x0000000700157306 */ /* 0x0003e20000201400 */
[----:B------:R-:W-:Y:S02]  /*60c0*/  ISETP.LT.OR P1, PT, R3, R244, P1 ;  /* 0x000000f40300720c */ /* 0x000fe40000f21670 */
[----:B------:R-:W-:Y:S01]  /*60d0*/  IMAD.MOV.U32 R8, RZ, RZ, R6 ;  /* 0x000000ffff087224 */ /* 0x000fe200078e0006 */
[C---:B------:R-:W-:Y:S01]  /*60e0*/  ISETP.GE.AND P0, PT, R0.reuse, R252, PT ;  /* 0x000000fc0000720c */ /* 0x040fe20003f06270 */
[----:B------:R-:W-:Y:S01]  /*60f0*/  IMAD.IADD R6, R241, 0x1, -R3 ;  /* 0x00000001f1067824 */ /* 0x000fe200078e0a03 */
[C---:B------:R-:W-:Y:S01]  /*6100*/  ISETP.GE.AND P4, PT, R0.reuse, R251, PT ;  /* 0x000000fb0000720c */ /* 0x040fe20003f86270 */
[----:B------:R-:W-:Y:S01]  /*6110*/  HMMA.16816.F32.BF16 R60, R52, R28, R124 ;  /* 0x0000001c343c723c */ /* 0x000fe2000004187c */
[----:B------:R2:W3:Y:S01]  /*6120*/  I2F R20, R8 ;  /* 0x0000000800147306 */ /* 0x0004e20000201400 */
[----:B------:R-:W-:-:S02]  /*6130*/  ISETP.GE.AND P2, PT, R0, R250, PT ;  /* 0x000000fa0000720c */ /* 0x000fc40003f46270 */
[----:B------:R-:W-:Y:S02]  /*6140*/  IABS R6, R6 ;  /* 0x0000000600067213 */ /* 0x000fe40000000000 */
[C---:B------:R-:W-:Y:S02]  /*6150*/  ISETP.GE.AND P6, PT, R0.reuse, R249, PT ;  /* 0x000000f90000720c */ /* 0x040fe40003fc6270 */
[C---:B------:R-:W-:Y:S01]  /*6160*/  ISETP.LT.OR P0, PT, R0.reuse, R247, P0 ;  /* 0x000000f70000720c */ /* 0x040fe20000701670 */
[----:B------:R4:W5:Y:S01]  /*6170*/  I2F R10, R6 ;  /* 0x00000006000a7306 */ /* 0x0009620000201400 */
[----:B-1----:R-:W-:Y:S01]  /*6180*/  IMAD.IADD R7, R241, 0x1, -R0 ;  /* 0x00000001f1077824 */ /* 0x002fe200078e0a00 */
[C---:B------:R-:W-:Y:S02]  /*6190*/  ISETP.LT.OR P4, PT, R0.reuse, R246, P4 ;  /* 0x000000f60000720c */ /* 0x040fe40002781670 */
[C---:B------:R-:W-:Y:S02]  /*61a0*/  ISETP.LT.OR P2, PT, R0.reuse, R245, P2 ;  /* 0x000000f50000720c */ /* 0x040fe40001741670 */
[----:B------:R-:W-:Y:S01]  /*61b0*/  ISETP.LT.OR P6, PT, R0, R244, P6 ;  /* 0x000000f40000720c */ /* 0x000fe200037c1670 */
[----:B--2---:R-:W-:-:S02]  /*61c0*/  IMAD.IADD R8, R243, 0x1, -R3 ;  /* 0x00000001f3087824 */ /* 0x004fc400078e0a03 */
[----:B---3--:R-:W-:-:S03]  /*61d0*/  FFMA.FTZ R13, R20, -UR21, R41 ;  /* 0x80000015140d7c23 */ /* 0x008fc60008010029 */
[----:B------:R-:W-:Y:S02]  /*61e0*/  IABS R8, R8 ;  /* 0x0000000800087213 */ /* 0x000fe40000000000 */
[----:B------:R-:W-:Y:S01]  /*61f0*/  FSEL R189, R13, -INF , !P0 ;  /* 0xff8000000dbd7808 */ /* 0x000fe20004000000 */
[----:B----4-:R-:W-:Y:S01]  /*6200*/  IMAD.IADD R6, R248, 0x1, -R3 ;  /* 0x00000001f8067824 */ /* 0x010fe200078e0a03 */
[----:B------:R-:W-:Y:S01]  /*6210*/  ISETP.GE.AND P0, PT, R5, R249, PT ;  /* 0x000000f90500720c */ /* 0x000fe20003f06270 */
[----:B------:R-:W-:Y:S02]  /*6220*/  IMAD.MOV.U32 R3, RZ, RZ, R8 ;  /* 0x000000ffff037224 */ /* 0x000fe400078e0008 */
[----:B-----5:R-:W-:Y:S01]  /*6230*/  FFMA.FTZ R10, R10, -UR21, R42 ;  /* 0x800000150a0a7c23 */ /* 0x020fe2000801002a */
[----:B------:R-:W-:Y:S01]  /*6240*/  IABS R9, R6 ;  /* 0x0000000600097213 */ /* 0x000fe20000000000 */
[----:B------:R1:W2:Y:S01]  /*6250*/  I2F R8, R3 ;  /* 0x0000000300087306 */ /* 0x0002a20000201400 */
[----:B------:R-:W-:Y:S01]  /*6260*/  IMAD.IADD R6, R243, 0x1, -R0 ;  /* 0x00000001f3067824 */ /* 0x000fe200078e0a00 */
[----:B------:R-:W-:-:S02]  /*6270*/  ISETP.LT.OR P0, PT, R5, R244, P0 ;  /* 0x000000f40500720c */ /* 0x000fc40000701670 */
[----:B------:R-:W-:Y:S02]  /*6280*/  FSEL R191, R10, -INF , !P5 ;  /* 0xff8000000abf7808 */ /* 0x000fe40006800000 */
[----:B------:R-:W-:Y:S02]  /*6290*/  IABS R6, R6 ;  /* 0x0000000600067213 */ /* 0x000fe40000000000 */
[----:B------:R-:W-:-:S04]  /*62a0*/  ISETP.GE.AND P5, PT, R5, R252, PT ;  /* 0x000000fc0500720c */ /* 0x000fc80003fa6270 */
[----:B------:R-:W-:Y:S02]  /*62b0*/  ISETP.LT.OR P5, PT, R5, R247, P5 ;  /* 0x000000f70500720c */ /* 0x000fe40002fa1670 */
[----:B-1----:R-:W-:Y:S01]  /*62c0*/  IABS R3, R7 ;  /* 0x0000000700037213 */ /* 0x002fe20000000000 */
[----:B------:R-:W-:Y:S02]  /*62d0*/  IMAD.MOV.U32 R7, RZ, RZ, R9 ;  /* 0x000000ffff077224 */ /* 0x000fe400078e0009 */
[----:B--2---:R-:W-:Y:S01]  /*62e0*/  FFMA.FTZ R11, R8, -UR21, R48 ;  /* 0x80000015080b7c23 */ /* 0x004fe20008010030 */
[----:B------:R1:W-:Y:S01]  /*62f0*/  I2F R16, R3 ;  /* 0x0000000300107306 */ /* 0x0003e20000201400 */
[----:B------:R-:W-:-:S03]  /*6300*/  IMAD.IADD R8, R243, 0x1, -R5 ;  /* 0x00000001f3087824 */ /* 0x000fc600078e0a05 */
[----:B------:R-:W-:Y:S02]  /*6310*/  FSEL R190, R11, -INF , !P3 ;  /* 0xff8000000bbe7808 */ /* 0x000fe40005800000 */
[C---:B------:R-:W-:Y:S02]  /*6320*/  ISETP.GE.AND P3, PT, R5.reuse, R251, PT ;  /* 0x000000fb0500720c */ /* 0x040fe40003f66270 */
[----:B------:R-:W2:Y:S02]  /*6330*/  I2F R7, R7 ;  /* 0x0000000700077306 */ /* 0x000ea40000201400 */
[----:B------:R-:W-:Y:S01]  /*6340*/  ISETP.LT.OR P3, PT, R5, R246, P3 ;  /* 0x000000f60500720c */ /* 0x000fe20001f61670 */
[----:B-1----:R-:W-:Y:S02]  /*6350*/  IMAD.IADD R3, R248, 0x1, -R0 ;  /* 0x00000001f8037824 */ /* 0x002fe400078e0a00 */
[----:B------:R-:W-:-:S03]  /*6360*/  IMAD.MOV.U32 R0, RZ, RZ, R6 ;  /* 0x000000ffff007224 */ /* 0x000fc600078e0006 */
[----:B------:R-:W-:Y:S01]  /*6370*/  IABS R6, R3 ;  /* 0x0000000300067213 */ /* 0x000fe20000000000 */
[----:B------:R-:W-:Y:S01]  /*6380*/  IMAD.IADD R3, R241, 0x1, -R5 ;  /* 0x00000001f1037824 */ /* 0x000fe200078e0a05 */
[----:B------:R1:W3:Y:S01]  /*6390*/  I2F R15, R0 ;  /* 0x00000000000f7306 */ /* 0x0002e20000201400 */
[----:B--2---:R-:W-:-:S03]  /*63a0*/  FFMA.FTZ R12, R7, -UR21, R50 ;  /* 0x80000015070c7c23 */ /* 0x004fc60008010032 */
[----:B------:R-:W-:Y:S02]  /*63b0*/  IABS R3, R3 ;  /* 0x0000000300037213 */ /* 0x000fe40000000000 */
[----:B------:R-:W-:Y:S01]  /*63c0*/  FSEL R192, R12, -INF , !P1 ;  /* 0xff8000000cc07808 */ /* 0x000fe20004800000 */
[----:B------:R-:W-:Y:S01]  /*63d0*/  FFMA.FTZ R12, R16, -UR21, R43 ;  /* 0x80000015100c7c23 */ /* 0x000fe2000801002b */
[----:B------:R2:W4:Y:S01]  /*63e0*/  I2F R18, R6 ;  /* 0x0000000600127306 */ /* 0x0005220000201400 */
[----:B------:R-:W-:Y:S01]  /*63f0*/  IMAD.MOV.U32 R7, RZ, RZ, R3 ;  /* 0x000000ffff077224 */ /* 0x000fe200078e0003 */
[----:B------:R-:W-:Y:S01]  /*6400*/  IABS R3, R8 ;  /* 0x0000000800037213 */ /* 0x000fe20000000000 */
[----:B------:R-:W-:Y:S01]  /*6410*/  IMAD.IADD R8, R248, 0x1, -R5 ;  /* 0x00000001f8087824 */ /* 0x000fe200078e0a05 */
[----:B------:R-:W-:Y:S02]  /*6420*/  ISETP.GE.AND P1, PT, R5, R250, PT ;  /* 0x000000fa0500720c */ /* 0x000fe40003f26270 */
[----:B------:R-:W-:-:S02]  /*6430*/  FSEL R175, R12, -INF , !P4 ;  /* 0xff8000000caf7808 */ /* 0x000fc40006000000 */
[----:B-1----:R-:W-:Y:S01]  /*6440*/  IADD3 R0, R24, 0x29, RZ ;  /* 0x0000002918007810 */ /* 0x002fe20007ffe0ff */
[----:B------:R1:W5:Y:S01]  /*6450*/  I2F R14, R7 ;  /* 0x00000007000e7306 */ /* 0x0003620000201400 */
[----:B------:R-:W-:Y:S01]  /*6460*/  ISETP.LT.OR P1, PT, R5, R245, P1 ;  /* 0x000000f50500720c */ /* 0x000fe20000f21670 */
[----:B---3--:R-:W-:Y:S01]  /*6470*/  FFMA.FTZ R16, R15, -UR21, R49 ;  /* 0x800000150f107c23 */ /* 0x008fe20008010031 */
[----:B------:R-:W-:Y:S01]  /*6480*/  ISETP.GE.AND P4, PT, R0, R252, PT ;  /* 0x000000fc0000720c */ /* 0x000fe20003f86270 */
[----:B------:R-:W-:Y:S02]  /*6490*/  IMAD.IADD R9, R242, 0x1, -R0 ;  /* 0x00000001f2097824 */ /* 0x000fe400078e0a00 */
[----:B------:R-:W-:Y:S01]  /*64a0*/  FFMA.FTZ R15, R21, -UR21, R32 ;  /* 0x80000015150f7c23 */ /* 0x000fe20008010020 */
[----:B--2---:R-:W-:Y:S01]  /*64b0*/  IADD3 R6, R24, 0x30, RZ ;  /* 0x0000003018067810 */ /* 0x004fe20007ffe0ff */
[----:B----4-:R-:W-:Y:S01]  /*64c0*/  FFMA.FTZ R13, R18, -UR21, R51 ;  /* 0x80000015120d7c23 */ /* 0x010fe20008010033 */
[----:B------:R-:W-:-:S02]  /*64d0*/  IABS R9, R9 ;  /* 0x0000000900097213 */ /* 0x000fc40000000000 */
[----:B------:R-:W-:Y:S02]  /*64e0*/  FSEL R174, R16, -INF , !P2 ;  /* 0xff80000010ae7808 */ /* 0x000fe40005000000 */
[----:B------:R-:W-:Y:S01]  /*64f0*/  FSEL R188, R13, -INF , !P6 ;  /* 0xff8000000dbc7808 */ /* 0x000fe20007000000 */
[----:B------:R-:W-:Y:S01]  /*6500*/  IMAD.MOV.U32 R5, RZ, RZ, R9 ;  /* 0x000000ffff057224 */ /* 0x000fe200078e0009 */
[----:B------:R-:W-:Y:S01]  /*6510*/  FSEL R172, R15, -INF , !P5 ;  /* 0xff8000000fac7808 */ /* 0x000fe20006800000 */
[----:B-1----:R-:W-:Y:S01]  /*6520*/  IMAD.MOV.U32 R7, RZ, RZ, R3 ;  /* 0x000000ffff077224 */ /* 0x002fe200078e0003 */
[----:B------:R-:W-:Y:S01]  /*6530*/  IABS R3, R8 ;  /* 0x0000000800037213 */ /* 0x000fe20000000000 */
[----:B------:R1:W2:Y:S01]  /*6540*/  I2F R17, R5 ;  /* 0x0000000500117306 */ /* 0x0002a20000201400 */
[----:B------:R-:W-:Y:S01]  /*6550*/  IMAD.IADD R9, R243, 0x1, -R0 ;  /* 0x00000001f3097824 */ /* 0x000fe200078e0a00 */
[----:B------:R-:W-:Y:S01]  /*6560*/  ISETP.GE.AND P2, PT, R0, R251, PT ;  /* 0x000000fb0000720c */ /* 0x000fe20003f46270 */
[----:B-----5:R-:W-:Y:S01]  /*6570*/  FFMA.FTZ R18, R14, -UR21, R34 ;  /* 0x800000150e127c23 */ /* 0x020fe20008010022 */
[----:B------:R-:W-:-:S02]  /*6580*/  ISETP.GE.AND P6, PT, R0, R250, PT ;  /* 0x000000fa0000720c */ /* 0x000fc40003fc6270 */
[C---:B------:R-:W-:Y:S02]  /*6590*/  ISETP.GE.AND P5, PT, R0.reuse, R249, PT ;  /* 0x000000f90000720c */ /* 0x040fe40003fa6270 */
[----:B------:R3:W4:Y:S01]  /*65a0*/  I2F R8, R3 ;  /* 0x0000000300087306 */ /* 0x0007220000201400 */
[C---:B------:R-:W-:Y:S02]  /*65b0*/  ISETP.LT.OR P4, PT, R0.reuse, R247, P4 ;  /* 0x000000f70000720c */ /* 0x040fe40002781670 */
[C---:B------:R-:W-:Y:S02]  /*65c0*/  ISETP.LT.OR P2, PT, R0.reuse, R246, P2 ;  /* 0x000000f60000720c */ /* 0x040fe40001741670 */
[C---:B------:R-:W-:Y:S02]  /*65d0*/  ISETP.LT.OR P6, PT, R0.reuse, R245, P6 ;  /* 0x000000f50000720c */ /* 0x040fe400037c1670 */
[----:B------:R-:W-:Y:S01]  /*65e0*/  ISETP.LT.OR P5, PT, R0, R244, P5 ;  /* 0x000000f40000720c */ /* 0x000fe20002fa1670 */
[----:B------:R5:W5:Y:S01]  /*65f0*/  I2F R10, R7 ;  /* 0x00000007000a7306 */ /* 0x000b620000201400 */
[----:B-1----:R-:W-:Y:S01]  /*6600*/  IADD3 R5, R24, 0x31, RZ ;  /* 0x0000003118057810 */ /* 0x002fe20007ffe0ff */
[----:B--2---:R-:W-:Y:S01]  /*6610*/  FFMA.FTZ R12, R17, -UR21, R33 ;  /* 0x80000015110c7c23 */ /* 0x004fe20008010021 */
[----:B------:R-:W-:-:S02]  /*6620*/  FSEL R159, R18, -INF , !P3 ;  /* 0xff800000129f7808 */ /* 0x000fc40005800000 */
[----:B------:R-:W-:Y:S02]  /*6630*/  ISETP.GE.AND P3, PT, R6, R252, PT ;  /* 0x000000fc0600720c */ /* 0x000fe40003f66270 */
[----:B------:R-:W-:Y:S01]  /*6640*/  FSEL R156, R12, -INF , !P4 ;  /* 0xff8000000c9c7808 */ /* 0x000fe20006000000 */
[----:B---3--:R-:W-:Y:S01]  /*6650*/  IMAD.IADD R3, R242, 0x1, -R6 ;  /* 0x00000001f2037824 */ /* 0x008fe200078e0a06 */
[----:B------:R-:W-:Y:S01]  /*6660*/  ISETP.GE.AND P4, PT, R6, R249, PT ;  /* 0x000000f90600720c */ /* 0x000fe20003f86270 */
[----:B----4-:R-:W-:Y:S01]  /*6670*/  FFMA.FTZ R19, R8, -UR21, R46 ;  /* 0x8000001508137c23 */ /* 0x010fe2000801002e */
[----:B------:R-:W-:Y:S02]  /*6680*/  ISETP.LT.OR P3, PT, R6, R247, P3 ;  /* 0x000000f70600720c */ /* 0x000fe40001f61670 */
[----:B------:R-:W-:Y:S02]  /*6690*/  IABS R3, R3 ;  /* 0x0000000300037213 */ /* 0x000fe40000000000 */
[----:B------:R-:W-:Y:S01]  /*66a0*/  FSEL R173, R19, -INF , !P0 ;  /* 0xff80000013ad7808 */ /* 0x000fe20004000000 */
[----:B-----5:R-:W-:Y:S01]  /*66b0*/  IMAD.IADD R7, R241, 0x1, -R0 ;  /* 0x00000001f1077824 */ /* 0x020fe200078e0a00 */
[----:B------:R1:W2:Y:S01]  /*66c0*/  I2F R21, R3 ;  /* 0x0000000300157306 */ /* 0x0002a20000201400 */
[----:B------:R-:W-:Y:S01]  /*66d0*/  FFMA.FTZ R20, R10, -UR21, R44 ;  /* 0x800000150a147c23 */ /* 0x000fe2000801002c */
[----:B------:R-:W-:Y:S01]  /*66e0*/  ISETP.GE.AND P0, PT, R6, R250, PT ;  /* 0x000000fa0600720c */ /* 0x000fe20003f06270 */
[----:B------:R-:W-:Y:S01]  /*66f0*/  IMAD.IADD R10, R242, 0x1, -R5 ;  /* 0x00000001f20a7824 */ /* 0x000fe200078e0a05 */
[----:B------:R-:W-:-:S02]  /*6700*/  IABS R7, R7 ;  /* 0x0000000700077213 */ /* 0x000fc40000000000 */
[----:B------:R-:W-:Y:S02]  /*6710*/  FSEL R158, R20, -INF , !P1 ;  /* 0xff800000149e7808 */ /* 0x000fe40004800000 */
[C---:B------:R-:W-:Y:S01]  /*6720*/  ISETP.GE.AND P1, PT, R6.reuse, R251, PT ;  /* 0x000000fb0600720c */ /* 0x040fe20003f26270 */
[----:B------:R-:W-:Y:S01]  /*6730*/  IMAD.MOV.U32 R8, RZ, RZ, R7 ;  /* 0x000000ffff087224 */ /* 0x000fe200078e0007 */
[----:B------:R-:W-:Y:S02]  /*6740*/  IABS R7, R9 ;  /* 0x0000000900077213 */ /* 0x000fe40000000000 */
[C---:B------:R-:W-:Y:S01]  /*6750*/  ISETP.LT.OR P1, PT, R6.reuse, R246, P1 ;  /* 0x000000f60600720c */ /* 0x040fe20000f21670 */
[----:B------:R3:W4:Y:S01]  /*6760*/  I2F R11, R8 ;  /* 0x00000008000b7306 */ /* 0x0007220000201400 */
[----:B------:R-:W-:Y:S02]  /*6770*/  ISETP.LT.OR P0, PT, R6, R245, P0 ;  /* 0x000000f50600720c */ /* 0x000fe40000701670 */
[----:B-1----:R-:W-:Y:S01]  /*6780*/  IADD3 R3, R24, 0x38, RZ ;  /* 0x0000003818037810 */ /* 0x002fe20007ffe0ff */
[----:B--2---:R-:W-:Y:S01]  /*6790*/  FFMA.FTZ R12, R21, -UR21, R56 ;  /* 0x80000015150c7c23 */ /* 0x004fe20008010038 */
[----:B------:R-:W-:-:S03]  /*67a0*/  ISETP.LT.OR P4, PT, R6, R244, P4 ;  /* 0x000000f40600720c */ /* 0x000fc60002781670 */
[----:B------:R-:W-:Y:S01]  /*67b0*/  IMAD.IADD R9, R242, 0x1, -R3 ;  /* 0x00000001f2097824 */ /* 0x000fe200078e0a03 */
[----:B------:R-:W-:Y:S02]  /*67c0*/  FSEL R153, R12, -INF , !P3 ;  /* 0xff8000000c997808 */ /* 0x000fe40005800000 */
[C---:B------:R-:W-:Y:S02]  /*67d0*/  ISETP.GE.AND P3, PT, R5.reuse, R249, PT ;  /* 0x000000f90500720c */ /* 0x040fe40003f66270 */
[----:B------:R-:W-:Y:S02]  /*67e0*/  IABS R9, R9 ;  /* 0x0000000900097213 */ /* 0x000fe40000000000 */
[----:B------:R-:W-:Y:S01]  /*67f0*/  ISETP.LT.OR P3, PT, R5, R244, P3 ;  /* 0x000000f40500720c */ /* 0x000fe20001f61670 */
[----:B---3--:R-:W-:Y:S01]  /*6800*/  IMAD.MOV.U32 R8, RZ, RZ, R7 ;  /* 0x000000ffff087224 */ /* 0x008fe200078e0007 */
[----:B------:R-:W-:Y:S01]  /*6810*/  IABS R7, R10 ;  /* 0x0000000a00077213 */ /* 0x000fe20000000000 */
[----:B----4-:R-:W-:-:S02]  /*6820*/  FFMA.FTZ R14, R11, -UR21, R35 ;  /* 0x800000150b0e7c23 */ /* 0x010fc40008010023 */
[----:B------:R1:W2:Y:S03]  /*6830*/  I2F R10, R8 ;  /* 0x00000008000a7306 */ /* 0x0002a60000201400 */
[----:B------:R-:W-:Y:S02]  /*6840*/  FSEL R154, R14, -INF , !P2 ;  /* 0xff8000000e9a7808 */ /* 0x000fe40005000000 */
[----:B------:R-:W-:-:S03]  /*6850*/  ISETP.GE.AND P2, PT, R5, R252, PT ;  /* 0x000000fc0500720c */ /* 0x000fc60003f46270 */
[----:B------:R3:W4:Y:S01]  /*6860*/  I2F R16, R7 ;  /* 0x0000000700107306 */ /* 0x0007220000201400 */
[----:B------:R-:W-:Y:S01]  /*6870*/  ISETP.LT.OR P2, PT, R5, R247, P2 ;  /* 0x000000f70500720c */ /* 0x000fe20001741670 */
[----:B-1----:R-:W-:Y:S01]  /*6880*/  IMAD.IADD R8, R248, 0x1, -R0 ;  /* 0x00000001f8087824 */ /* 0x002fe200078e0a00 */
[----:B------:R-:W-:Y:S01]  /*6890*/  IADD3 R0, R24, 0x39, RZ ;  /* 0x0000003918007810 */ /* 0x000fe20007ffe0ff */
[----:B--2---:R-:W-:Y:S01]  /*68a0*/  FFMA.FTZ R15, R10, -UR21, R45 ;  /* 0x800000150a0f7c23 */ /* 0x004fe2000801002d */
[----:B------:R-:W-:Y:S01]  /*68b0*/  HMMA.16816.F32.BF16 R24, R36, R30, R148 ;  /* 0x0000001e2418723c */ /* 0x000fe20000041894 */
[--C-:B------:R-:W-:Y:S01]  /*68c0*/  IMAD.IADD R10, R243, 0x1, -R6.reuse ;  /* 0x00000001f30a7824 */ /* 0x100fe200078e0a06 */
[----:B------:R-:W-:Y:S02]  /*68d0*/  IABS R8, R8 ;  /* 0x0000000800087213 */ /* 0x000fe40000000000 */
[----:B------:R-:W-:Y:S01]  /*68e0*/  FSEL R155, R15, -INF , !P6 ;  /* 0xff8000000f9b7808 */ /* 0x000fe20007000000 */
[----:B---3--:R-:W-:Y:S01]  /*68f0*/  IMAD.MOV.U32 R7, RZ, RZ, R9 ;  /* 0x000000ffff077224 */ /* 0x008fe200078e0009 */
[----:B------:R-:W1:Y:S01]  /*6900*/  I2F R11, R8 ;  /* 0x00000008000b7306 */ /* 0x000e620000201400 */
[----:B------:R-:W-:Y:S01]  /*6910*/  IMAD.IADD R9, R241, 0x1, -R6 ;  /* 0x00000001f1097824 */ /* 0x000fe200078e0a06 */
[----:B------:R-:W-:Y:S01]  /*6920*/  ISETP.GE.AND P6, PT, R5, R251, PT ;  /* 0x000000fb0500720c */ /* 0x000fe20003fc6270 */
[----:B----4-:R-:W-:-:S02]  /*6930*/  FFMA.FTZ R12, R16, -UR21, R57 ;  /* 0x80000015100c7c23 */ /* 0x010fc40008010039 */
[----:B------:R-:W-:Y:S01]  /*6940*/  HMMA.16816.F32.BF16 R16, R52, R30, R128 ;  /* 0x0000001e3410723c */ /* 0x000fe20000041880 */
[----:B------:R-:W-:Y:S02]  /*6950*/  ISETP.LT.OR P6, PT, R5, R246, P6 ;  /* 0x000000f60500720c */ /* 0x000fe400037c1670 */
[----:B------:R2:W-:Y:S01]  /*6960*/  I2F R22, R7 ;  /* 0x0000000700167306 */ /* 0x0005e20000201400 */
[----:B------:R-:W-:Y:S02]  /*6970*/  FSEL R141, R12, -INF , !P2 ;  /* 0xff8000000c8d7808 */ /* 0x000fe40005000000 */
[----:B------:R-:W-:-:S04]  /*6980*/  ISETP.GE.AND P2, PT, R3, R249, PT ;  /* 0x000000f90300720c */ /* 0x000fc80003f46270 */
[----:B------:R-:W-:Y:S01]  /*6990*/  ISETP.LT.OR P2, PT, R3, R244, P2 ;  /* 0x000000f40300720c */ /* 0x000fe20001741670 */
[----:B--2---:R-:W-:-:S05]  /*69a0*/  IMAD.IADD R7, R242, 0x1, -R0 ;  /* 0x00000001f2077824 */ /* 0x004fca00078e0a00 */
[----:B------:R-:W-:-:S05]  /*69b0*/  IABS R7, R7 ;  /* 0x0000000700077213 */ /* 0x000fca0000000000 */
[----:B------:R-:W-:Y:S01]  /*69c0*/  IMAD.MOV.U32 R8, RZ, RZ, R7 ;  /* 0x000000ffff087224 */ /* 0x000fe200078e0007 */
[----:B------:R-:W-:Y:S01]  /*69d0*/  IABS R7, R9 ;  /* 0x0000000900077213 */ /* 0x000fe20000000000 */
[----:B------:R-:W-:Y:S02]  /*69e0*/  IMAD.IADD R9, R248, 0x1, -R5 ;  /* 0x00000001f8097824 */ /* 0x000fe400078e0a05 */
[----:B------:R2:W-:Y:S08]  /*69f0*/  I2F R23, R8 ;  /* 0x0000000800177306 */ /* 0x0005f00000201400 */
[----:B------:R3:W-:Y:S01]  /*6a00*/  I2F R13, R7 ;  /* 0x00000007000d7306 */ /* 0x0007e20000201400 */
[----:B--2---:R-:W-:Y:S01]  /*6a10*/  IABS R8, R10 ;  /* 0x0000000a00087213 */ /* 0x004fe20000000000 */
[----:B-1----:R-:W-:-:S05]  /*6a20*/  FFMA.FTZ R10, R11, -UR21, R47 ;  /* 0x800000150b0a7c23 */ /* 0x002fca000801002f */
[----:B------:R-:W-:Y:S01]  /*6a30*/  FSEL R157, R10, -INF , !P5 ;  /* 0xff8000000a9d7808 */ /* 0x000fe20006800000 */
[----:B------:R-:W-:Y:S01]  /*6a40*/  IMAD.IADD R10, R241, 0x1, -R0 ;  /* 0x00000001f10a7824 */ /* 0x000fe200078e0a00 */
[C---:B------:R-:W-:Y:S01]  /*6a50*/  ISETP.GE.AND P5, PT, R5.reuse, R250, PT ;  /* 0x000000fa0500720c */ /* 0x040fe20003fa6270 */
[----:B---3--:R-:W-:Y:S02]  /*6a60*/  IMAD.IADD R7, R248, 0x1, -R6 ;  /* 0x00000001f8077824 */ /* 0x008fe400078e0a06 */
[----:B------:R-:W-:Y:S01]  /*6a70*/  IMAD.MOV.U32 R6, RZ, RZ, R8 ;  /* 0x000000ffff067224 */ /* 0x000fe200078e0008 */
[----:B------:R-:W-:Y:S01]  /*6a80*/  ISETP.LT.OR P5, PT, R5, R245, P5 ;  /* 0x000000f50500720c */ /* 0x000fe20002fa1670 */
[--C-:B------:R-:W-:Y:S01]  /*6a90*/  IMAD.IADD R8, R243, 0x1, -R5.reuse ;  /* 0x00000001f3087824 */ /* 0x100fe200078e0a05 */
[----:B------:R-:W-:Y:S01]  /*6aa0*/  IABS R7, R7 ;  /* 0x0000000700077213 */ /* 0x000fe20000000000 */
[----:B------:R1:W2:Y:S08]  /*6ab0*/  I2F R11, R6 ;  /* 0x00000006000b7306 */ /* 0x0002b00000201400 */
[----:B------:R3:W4:Y:S01]  /*6ac0*/  I2F R14, R7 ;  /* 0x00000007000e7306 */ /* 0x0007220000201400 */
[----:B-1----:R-:W-:-:S02]  /*6ad0*/  IMAD.IADD R6, R241, 0x1, -R5 ;  /* 0x00000001f1067824 */ /* 0x002fc400078e0a05 */
[----:B------:R-:W-:-:S03]  /*6ae0*/  IMAD.IADD R5, R241, 0x1, -R3 ;  /* 0x00000001f1057824 */ /* 0x000fc600078e0a03 */
[----:B------:R-:W-:Y:S02]  /*6af0*/  IABS R6, R6 ;  /* 0x0000000600067213 */ /* 0x000fe40000000000 */
[----:B------:R-:W-:-:S03]  /*6b00*/  IABS R5, R5 ;  /* 0x0000000500057213 */ /* 0x000fc60000000000 */
[----:B---3--:R-:W-:Y:S01]  /*6b10*/  IMAD.MOV.U32 R7, RZ, RZ, R6 ;  /* 0x000000ffff077224 */ /* 0x008fe200078e0006 */
[----:B------:R-:W-:Y:S01]  /*6b20*/  IABS R6, R8 ;  /* 0x0000000800067213 */ /* 0x000fe20000000000 */
[----:B------:R-:W-:Y:S02]  /*6b30*/  IMAD.IADD R8, R248, 0x1, -R3 ;  /* 0x00000001f8087824 */ /* 0x000fe400078e0a03 */
[----:B------:R1:W-:Y:S08]  /*6b40*/  I2F R20, R7 ;  /* 0x0000000700147306 */ /* 0x0003f00000201400 */
[----:B------:R3:W5:Y:S01]  /*6b50*/  I2F R15, R6 ;  /* 0x00000006000f7306 */ /* 0x0007620000201400 */
[----:B-1----:R-:W-:Y:S01]  /*6b60*/  IABS R7, R9 ;  /* 0x0000000900077213 */ /* 0x002fe20000000000 */
[----:B--2---:R-:W-:-:S02]  /*6b70*/  FFMA.FTZ R9, R11, -UR21, R60 ;  /* 0x800000150b097c23 */ /* 0x004fc4000801003c */
[----:B----4-:R-:W-:-:S04]  /*6b80*/  FFMA.FTZ R11, R14, -UR21, R62 ;  /* 0x800000150e0b7c23 */ /* 0x010fc8000801003e */
[----:B------:R1:W2:Y:S01]  /*6b90*/  I2F R21, R7 ;  /* 0x0000000700157306 */ /* 0x0002a20000201400 */
[----:B------:R-:W-:Y:S01]  /*6ba0*/  FSEL R143, R9, -INF , !P0 ;  /* 0xff800000098f7808 */ /* 0x000fe20004000000 */
[----:B---3--:R-:W-:Y:S01]  /*6bb0*/  FFMA.FTZ R6, R13, -UR21, R58 ;  /* 0x800000150d067c23 */ /* 0x008fe2000801003a */
[----:B------:R-:W-:Y:S01]  /*6bc0*/  FSEL R152, R11, -INF , !P4 ;  /* 0xff8000000b987808 */ /* 0x000fe20006000000 */
[----:B-----5:R-:W-:Y:S01]  /*6bd0*/  FFMA.FTZ R9, R15, -UR21, R61 ;  /* 0x800000150f097c23 */ /* 0x020fe2000801003d */
[C---:B------:R-:W-:Y:S02]  /*6be0*/  ISETP.GE.AND P0, PT, R3.reuse, R251, PT ;  /* 0x000000fb0300720c */ /* 0x040fe40003f06270 */
[----:B------:R-:W-:Y:S01]  /*6bf0*/  FSEL R142, R6, -INF , !P1 ;  /* 0xff800000068e7808 */ /* 0x000fe20004800000 */
[----:B------:R-:W-:Y:S01]  /*6c00*/  IMAD.MOV.U32 R6, RZ, RZ, R5 ;  /* 0x000000ffff067224 */ /* 0x000fe200078e0005 */
[C---:B------:R-:W-:Y:S02]  /*6c10*/  ISETP.GE.AND P1, PT, R3.reuse, R252, PT ;  /* 0x000000fc0300720c */ /* 0x040fe40003f26270 */
[C---:B------:R-:W-:Y:S01]  /*6c20*/  ISETP.GE.AND P4, PT, R3.reuse, R250, PT ;  /* 0x000000fa0300720c */ /* 0x040fe20003f86270 */
[----:B------:R3:W-:Y:S01]  /*6c30*/  I2F R14, R6 ;  /* 0x00000006000e7306 */ /* 0x0007e20000201400 */
[----:B------:R-:W-:Y:S01]  /*6c40*/  ISETP.LT.OR P1, PT, R3, R247, P1 ;  /* 0x000000f70300720c */ /* 0x000fe20000f21670 */
[----:B-1----:R-:W-:Y:S01]  /*6c50*/  IMAD.IADD R7, R243, 0x1, -R3 ;  /* 0x00000001f3077824 */ /* 0x002fe200078e0a03 */
[----:B------:R-:W-:-:S02]  /*6c60*/  ISETP.LT.OR P0, PT, R3, R246, P0 ;  /* 0x000000f60300720c */ /* 0x000fc40000701670 */
[----:B------:R-:W-:Y:S02]  /*6c70*/  ISETP.LT.OR P4, PT, R3, R245, P4 ;  /* 0x000000f50300720c */ /* 0x000fe40002781670 */
[----:B------:R-:W-:Y:S01]  /*6c80*/  IABS R5, R7 ;  /* 0x0000000700057213 */ /* 0x000fe20000000000 */
[----:B------:R-:W-:Y:S01]  /*6c90*/  FFMA.FTZ R7, R20, -UR21, R59 ;  /* 0x8000001514077c23 */ /* 0x000fe2000801003b */
[----:B------:R-:W-:Y:S01]  /*6ca0*/  IABS R3, R10 ;  /* 0x0000000a00037213 */ /* 0x000fe20000000000 */
[----:B------:R-:W-:Y:S01]  /*6cb0*/  FFMA.FTZ R10, R22, -UR21, R24 ;  /* 0x80000015160a7c23 */ /* 0x000fe20008010018 */
[----:B------:R-:W-:Y:S02]  /*6cc0*/  FSEL R139, R9, -INF , !P5 ;  /* 0xff800000098b7808 */ /* 0x000fe40006800000 */
[----:B------:R-:W-:Y:S02]  /*6cd0*/  FSEL R138, R7, -INF , !P6 ;  /* 0xff800000078a7808 */ /* 0x000fe40007000000 */
[----:B------:R-:W-:Y:S01]  /*6ce0*/  FSEL R132, R10, -INF , !P1 ;  /* 0xff8000000a847808 */ /* 0x000fe20004800000 */
[----:B---3--:R-:W-:Y:S01]  /*6cf0*/  IMAD.MOV.U32 R6, RZ, RZ, R5 ;  /* 0x000000ffff067224 */ /* 0x008fe200078e0005 */
[----:B------:R-:W-:Y:S01]  /*6d00*/  IABS R5, R8 ;  /* 0x0000000800057213 */ /* 0x000fe20000000000 */
[----:B--2---:R-:W-:Y:S01]  /*6d10*/  FFMA.FTZ R8, R21, -UR21, R63 ;  /* 0x8000001515087c23 */ /* 0x004fe2000801003f */
[C---:B------:R-:W-:Y:S01]  /*6d20*/  ISETP.GE.AND P6, PT, R0.reuse, R252, PT ;  /* 0x000000fc0000720c */ /* 0x040fe20003fc6270 */
[----:B------:R1:W2:Y:S01]  /*6d30*/  I2F R13, R6 ;  /* 0x00000006000d7306 */ /* 0x0002a20000201400 */
[----:B------:R-:W-:Y:S01]  /*6d40*/  ISETP.GE.AND P5, PT, R0, R251, PT ;  /* 0x000000fb0000720c */ /* 0x000fe20003fa6270 */
[----:B------:R-:W-:Y:S01]  /*6d50*/  FFMA.FTZ R10, R23, -UR21, R25 ;  /* 0x80000015170a7c23 */ /* 0x000fe20008010019 */
[----:B------:R-:W-:-:S02]  /*6d60*/  FSEL R140, R8, -INF , !P3 ;  /* 0xff800000088c7808 */ /* 0x000fc40005800000 */
[C---:B------:R-:W-:Y:S02]  /*6d70*/  ISETP.GE.AND P3, PT, R0.reuse, R250, PT ;  /* 0x000000fa0000720c */ /* 0x040fe40003f66270 */
[C---:B------:R-:W-:Y:S01]  /*6d80*/  ISETP.GE.AND P1, PT, R0.reuse, R249, PT ;  /* 0x000000f90000720c */ /* 0x040fe20003f26270 */
[----:B------:R3:W4:Y:S01]  /*6d90*/  I2F R12, R5 ;  /* 0x00000005000c7306 */ /* 0x0007220000201400 */
[C---:B------:R-:W-:Y:S02]  /*6da0*/  ISETP.LT.OR P6, PT, R0.reuse, R247, P6 ;  /* 0x000000f70000720c */ /* 0x040fe400037c1670 */
[C---:B------:R-:W-:Y:S02]  /*6db0*/  ISETP.LT.OR P5, PT, R0.reuse, R246, P5 ;  /* 0x000000f60000720c */ /* 0x040fe40002fa1670 */
[C---:B------:R-:W-:Y:S02]  /*6dc0*/  ISETP.LT.OR P3, PT, R0.reuse, R245, P3 ;  /* 0x000000f50000720c */ /* 0x040fe40001f61670 */
[----:B------:R-:W-:Y:S01]  /*6dd0*/  ISETP.LT.OR P1, PT, R0, R244, P1 ;  /* 0x000000f40000720c */ /* 0x000fe20000f21670 */
[----:B-1----:R-:W-:Y:S01]  /*6de0*/  IMAD.IADD R6, R243, 0x1, -R0 ;  /* 0x00000001f3067824 */ /* 0x002fe200078e0a00 */
[----:B------:R-:W-:Y:S01]  /*6df0*/  FSEL R22, R10, -INF , !P6 ;  /* 0xff8000000a167808 */ /* 0x000fe20007000000 */
[----:B--2---:R-:W-:-:S05]  /*6e00*/  FFMA.FTZ R8, R13, -UR21, R16 ;  /* 0x800000150d087c23 */ /* 0x004fca0008010010 */
[----:B------:R-:W-:Y:S01]  /*6e10*/  FSEL R130, R8, -INF , !P4 ;  /* 0xff80000008827808 */ /* 0x000fe20006000000 */
[----:B---3--:R-:W-:Y:S01]  /*6e20*/  IMAD.MOV.U32 R5, RZ, RZ, R3 ;  /* 0x000000ffff057224 */ /* 0x008fe200078e0003 */
[----:B------:R-:W-:Y:S01]  /*6e30*/  IABS R3, R6 ;  /* 0x0000000600037213 */ /* 0x000fe20000000000 */
[----:B------:R-:W-:Y:S01]  /*6e40*/  IMAD.IADD R6, R248, 0x1, -R0 ;  /* 0x00000001f8067824 */ /* 0x000fe200078e0a00 */
[----:B------:R-:W-:Y:S01]  /*6e50*/  LOP3.LUT R0, R160, R161, RZ, 0xfc, !PT ;  /* 0x000000a1a0007212 */ /* 0x000fe200078efcff */
[----:B------:R1:W2:Y:S01]  /*6e60*/  I2F R11, R5 ;  /* 0x00000005000b7306 */ /* 0x0002a20000201400 */
[----:B----4-:R-:W-:-:S05]  /*6e70*/  FFMA.FTZ R7, R12, -UR21, R18 ;  /* 0x800000150c077c23 */ /* 0x010fca0008010012 */
[----:B------:R-:W-:Y:S01]  /*6e80*/  FSEL R133, R7, -INF , !P2 ;  /* 0xff80000007857808 */ /* 0x000fe20005000000 */
[----:B-1----:R-:W-:Y:S01]  /*6e90*/  IMAD.MOV.U32 R5, RZ, RZ, R3 ;  /* 0x000000ffff057224 */ /* 0x002fe200078e0003 */
[----:B------:R-:W-:Y:S01]  /*6ea0*/  IABS R3, R6 ;  /* 0x0000000600037213 */ /* 0x000fe20000000000 */
[----:B--2---:R-:W-:Y:S02]  /*6eb0*/  FFMA.FTZ R9, R11, -UR21, R27 ;  /* 0x800000150b097c23 */ /* 0x004fe4000801001b */
[----:B------:R-:W1:Y:S03]  /*6ec0*/  I2F R6, R5 ;  /* 0x0000000500067306 */ /* 0x000e660000201400 */
[----:B------:R-:W-:-:S05]  /*6ed0*/  FSEL R23, R9, -INF , !P5 ;  /* 0xff80000009177808 */ /* 0x000fca0006800000 */
[----:B------:R2:W3:Y:S01]  /*6ee0*/  I2F R5, R3 ;  /* 0x0000000300057306 */ /* 0x0004e20000201400 */
[----:B-1----:R-:W-:-:S05]  /*6ef0*/  FFMA.FTZ R6, R6, -UR21, R17 ;  /* 0x8000001506067c23 */ /* 0x002fca0008010011 */
[----:B------:R-:W-:Y:S01]  /*6f00*/  FSEL R129, R6, -INF , !P3 ;  /* 0xff80000006817808 */ /* 0x000fe20005800000 */
[----:B--2---:R-:W-:Y:S02]  /*6f10*/  FFMA.FTZ R3, R14, -UR21, R26 ;  /* 0x800000150e037c23 */ /* 0x004fe4000801001a */
[----:B---3--:R-:W-:-:S03]  /*6f20*/  FFMA.FTZ R5, R5, -UR21, R19 ;  /* 0x8000001505057c23 */ /* 0x008fc60008010013 */
[----:B------:R-:W-:Y:S02]  /*6f30*/  FSEL R128, R3, -INF , !P0 ;  /* 0xff80000003807808 */ /* 0x000fe40004000000 */
[----:B------:R-:W-:Y:S02]  /*6f40*/  PLOP3.LUT P0, PT, PT, PT, UP0, 0x80, 0x0 ;  /* 0x000000000000781c */ /* 0x000fe40003f0f008 */
[----:B------:R-:W-:-:S11]  /*6f50*/  FSEL R131, R5, -INF , !P1 ;  /* 0xff80000005837808 */ /* 0x000fd60004800000 */
[----:B------:R-:W-:Y:S05]  /*6f60*/  @!P0 BRA `(.L_x_723) ;  /* 0x000004a000008947 */ /* 0x000fea0003800000 */
[----:B------:R-:W-:Y:S01]  /*6f70*/  UIADD3 UR5, UR8, -0x2, URZ ;  /* 0xfffffffe08057890 */ /* 0x000fe2000fffe03f */
        /* <DEDUP_REMOVED lines=71> */
.L_x_725:
[----:B------:R-:W-:Y:S05]  /*73f0*/  BSYNC B0 ;  /* 0x0000000000007941 */ /* 0x000fea0003800000 */
.L_x_724:
[----:B------:R-:W0:Y:S02]  /*7400*/  LDGDEPBAR ;  /* 0x00000000000079af */ /* 0x000e240000000000 */
.L_x_723:
        /* <DEDUP_REMOVED lines=34> */
[----:B------:R-:W-:-:S02]  /*7630*/  SHF.L.U32 R221, R0, 0x1, RZ ;  /* 0x0000000100dd7819 */ /* 0x000fc400000006ff */
[----:B------:R-:W-:Y:S02]  /*7640*/  FMNMX.FTZ R137, R141, R137, !PT ;  /* 0x000000898d897209 */ /* 0x000fe40007810000 */
[----:B------:R-:W-:Y:S01]  /*7650*/  LEA R224, R2, R221, 0x1 ;  /* 0x000000dd02e07211 */ /* 0x000fe200078e08ff */
[----:B------:R-:W-:Y:S01]  /*7660*/  LDSM.16.MT88.4 R52, [R221+0xc000] ;  /* 0x00c00000dd34783b */ /* 0x000fe20000004200 */
[----:B------:R-:W-:Y:S01]  /*7670*/  FMNMX.FTZ R137, R132, R137, !PT ;  /* 0x0000008984897209 */ /* 0x000fe20007810000 */
[----:B------:R-:W-:Y:S02]  /*7680*/  IMAD R222, R4, 0x2, R221 ;  /* 0x0000000204de7824 */ /* 0x000fe400078e02dd */
[----:B------:R-:W-:Y:S01]  /*7690*/  LDSM.16.MT88.4 R32, [R224+0xc000] ;  /* 0x00c00000e020783b */ /* 0x000fe20000004200 */
[----:B------:R-:W-:Y:S01]  /*76a0*/  FMNMX.FTZ R137, R22, R137, !PT ;  /* 0x0000008916897209 */ /* 0x000fe20007810000 */
[----:B------:R-:W-:Y:S02]  /*76b0*/  IMAD R223, R2, 0x2, R222 ;  /* 0x0000000202df7824 */ /* 0x000fe400078e02de */
[----:B------:R-:W-:Y:S04]  /*76c0*/  LDSM.16.MT88.4 R24, [R222+0xc000] ;  /* 0x00c00000de18783b */ /* 0x000fe80000004200 */
[----:B------:R-:W2:Y:S04]  /*76d0*/  SHFL.BFLY PT, R5, R137, 0x2, 0x1f ;  /* 0x0c401f0089057f89 */ /* 0x000ea800000e0000 */
[----:B------:R-:W-:Y:S04]  /*76e0*/  LDSM.16.MT88.4 R48, [R221+0xc800] ;  /* 0x00c80000dd30783b */ /* 0x000fe80000004200 */
[----:B------:R-:W-:Y:S04]  /*76f0*/  LDSM.16.MT88.4 R60, [R221+0xe000] ;  /* 0x00e00000dd3c783b */ /* 0x000fe80000004200 */
        /* <DEDUP_REMOVED lines=30> */
[----:B------:R-:W3:Y:S01]  /*78e0*/  SHFL.BFLY PT, R7, R136, 0x1, 0x1f ;  /* 0x0c201f0088077f89 */ /* 0x000ee200000e0000 */
[----:B------:R-:W-:-:S02]  /*78f0*/  FFMA.FTZ R6, R83, c[0x0][0x23c], -R21 ;  /* 0x00008f0053067a23 */ /* 0x000fc40000010815 */
[----:B------:R-:W-:-:S03]  /*7900*/  FMNMX.FTZ R135, R139, R135, !PT ;  /* 0x000000878b877209 */ /* 0x000fc60007810000 */
[----:B------:R4:W-:Y:S01]  /*7910*/  MUFU.EX2 R226, R5 ;  /* 0x0000000500e27308 */ /* 0x0009e20000000800 */
[----:B------:R-:W-:-:S04]  /*7920*/  FMNMX.FTZ R135, R130, R135, !PT ;  /* 0x0000008782877209 */ /* 0x000fc80007810000 */
[----:B------:R-:W-:Y:S02]  /*7930*/  FMNMX.FTZ R135, R129, R135, !PT ;  /* 0x0000008781877209 */ /* 0x000fe40007810000 */
[----:B--2---:R-:W-:Y:S01]  /*7940*/  FMNMX.FTZ R3, R98, R94, !PT ;  /* 0x0000005e62037209 */ /* 0x004fe20007810000 */
[----:B------:R2:W1:Y:S03]  /*7950*/  MUFU.EX2 R204, R6 ;  /* 0x0000000600cc7308 */ /* 0x0004660000000800 */
[----:B------:R-:W-:-:S04]  /*7960*/  FMNMX.FTZ R3, R95, R3, !PT ;  /* 0x000000035f037209 */ /* 0x000fc80007810000 */
[----:B------:R-:W-:Y:S01]  /*7970*/  FMNMX.FTZ R3, R90, R3, !PT ;  /* 0x000000035a037209 */ /* 0x000fe20007810000 */
[----:B----4-:R-:W-:Y:S01]  /*7980*/  FFMA.FTZ R5, R75, c[0x0][0x23c], -R21 ;  /* 0x00008f004b057a23 */ /* 0x010fe20000010815 */
[----:B---3--:R-:W-:Y:S02]  /*7990*/  FMNMX.FTZ R136, R136, R7, !PT ;  /* 0x0000000788887209 */ /* 0x008fe40007810000 */
[----:B------:R-:W-:Y:S01]  /*79a0*/  FMNMX.FTZ R3, R82, R3, !PT ;  /* 0x0000000352037209 */ /* 0x000fe20007810000 */
[----:B------:R3:W4:Y:S01]  /*79b0*/  MUFU.EX2 R220, R5 ;  /* 0x0000000500dc7308 */ /* 0x0007220000000800 */
[C---:B------:R-:W-:Y:S01]  /*79c0*/  FSETP.NEU.FTZ.AND P1, PT, R136.reuse, -INF , PT ;  /* 0xff8000008800780b */ /* 0x040fe20003f3d000 */
[----:B------:R-:W-:Y:S01]  /*79d0*/  FMUL.FTZ R20, R136, c[0x0][0x23c] ;  /* 0x00008f0088147a20 */ /* 0x000fe20000410000 */
[----:B------:R-:W-:Y:S01]  /*79e0*/  FMNMX.FTZ R3, R78, R3, !PT ;  /* 0x000000034e037209 */ /* 0x000fe20007810000 */
[----:B--2---:R-:W2:Y:S01]  /*79f0*/  SHFL.BFLY PT, R6, R135, 0x2, 0x1f ;  /* 0x0c401f0087067f89 */ /* 0x004ea200000e0000 */
[----:B-1----:R-:W-:-:S02]  /*7a00*/  F2FP.BF16.PACK_AB R16, R204, R205 ;  /* 0x000000cdcc10723e */ /* 0x002fc400000010ff */
[----:B------:R-:W-:Y:S02]  /*7a10*/  FMNMX.FTZ R3, R77, R3, !PT ;  /* 0x000000034d037209 */ /* 0x000fe40007810000 */
[----:B------:R-:W-:-:S05]  /*7a20*/  FSEL R20, R20, RZ, P1 ;  /* 0x000000ff14147208 */ /* 0x000fca0000800000 */
[----:B------:R-:W-:Y:S01]  /*7a30*/  FFMA.FTZ R23, R23, c[0x0][0x23c], -R20 ;  /* 0x00008f0017177a23 */ /* 0x000fe20000010814 */
[----:B---3--:R-:W-:Y:S01]  /*7a40*/  FMNMX.FTZ R5, R76, R3, !PT ;  /* 0x000000034c057209 */ /* 0x008fe20007810000 */
[----:B------:R-:W-:Y:S01]  /*7a50*/  FFMA.FTZ R3, R72, c[0x0][0x23c], -R21 ;  /* 0x00008f0048037a23 */ /* 0x000fe20000010815 */
[----:B----4-:R-:W-:Y:S02]  /*7a60*/  F2FP.BF16.PACK_AB R18, R220, R226 ;  /* 0x000000e2dc12723e */ /* 0x010fe400000010ff */
[----:B------:R-:W-:Y:S01]  /*7a70*/  FMNMX.FTZ R5, R192, R5, !PT ;  /* 0x00000005c0057209 */ /* 0x000fe20007810000 */
[----:B------:R1:W-:Y:S03]  /*7a80*/  MUFU.EX2 R230, R3 ;  /* 0x0000000300e67308 */ /* 0x0003e60000000800 */
[----:B------:R-:W-:-:S04]  /*7a90*/  FMNMX.FTZ R5, R188, R5, !PT ;  /* 0x00000005bc057209 */ /* 0x000fc80007810000 */
[----:B------:R-:W-:Y:S02]  /*7aa0*/  FMNMX.FTZ R5, R173, R5, !PT ;  /* 0x00000005ad057209 */ /* 0x000fe40007810000 */
[----:B--2---:R-:W-:Y:S02]  /*7ab0*/  FMNMX.FTZ R135, R135, R6, !PT ;  /* 0x0000000687877209 */ /* 0x004fe40007810000 */
[----:B------:R-:W-:-:S04]  /*7ac0*/  FMNMX.FTZ R5, R157, R5, !PT ;  /* 0x000000059d057209 */ /* 0x000fc80007810000 */
[----:B------:R-:W-:Y:S01]  /*7ad0*/  FMNMX.FTZ R5, R152, R5, !PT ;  /* 0x0000000598057209 */ /* 0x000fe20007810000 */
[----:B-1----:R-:W-:-:S03]  /*7ae0*/  FFMA.FTZ R3, R69, c[0x0][0x23c], -R21 ;  /* 0x00008f0045037a23 */ /* 0x002fc60000010815 */
        /* <DEDUP_REMOVED lines=8> */
[----:B--2---:R-:W-:Y:S01]  /*7b70*/  FMNMX.FTZ R135, R135, R5, !PT ;  /* 0x0000000587877209 */ /* 0x004fe20007810000 */
[----:B------:R-:W-:-:S03]  /*7b80*/  FFMA.FTZ R5, R65, c[0x0][0x23c], -R20 ;  /* 0x00008f0041057a23 */ /* 0x000fc60000010814 */
[----:B------:R-:W-:-:S03]  /*7b90*/  FSETP.NEU.FTZ.AND P1, PT, R135, -INF , PT ;  /* 0xff8000008700780b */ /* 0x000fc60003f3d000 */
[----:B------:R2:W-:Y:S01]  /*7ba0*/  MUFU.EX2 R231, R5 ;  /* 0x0000000500e77308 */ /* 0x0005e20000000800 */
[----:B-1----:R-:W-:Y:S01]  /*7bb0*/  FFMA.FTZ R3, R40, c[0x0][0x23c], -R21 ;  /* 0x00008f0028037a23 */ /* 0x002fe20000010815 */
[----:B---3--:R-:W-:-:S06]  /*7bc0*/  FMNMX.FTZ R134, R134, R6, !PT ;  /* 0x0000000686867209 */ /* 0x008fcc0007810000 */
[----:B------:R1:W-:Y:S01]  /*7bd0*/  MUFU.EX2 R8, R3 ;  /* 0x0000000300087308 */ /* 0x0003e20000000800 */
[----:B------:R-:W3:Y:S01]  /*7be0*/  SHFL.BFLY PT, R6, R134, 0x1, 0x1f ;  /* 0x0c201f0086067f89 */ /* 0x000ee200000e0000 */
[----:B--2---:R-:W-:-:S06]  /*7bf0*/  FFMA.FTZ R5, R64, c[0x0][0x23c], -R20 ;  /* 0x00008f0040057a23 */ /* 0x004fcc0000010814 */
[----:B------:R-:W2:Y:S01]  /*7c00*/  MUFU.EX2 R225, R5 ;  /* 0x0000000500e17308 */ /* 0x000ea20000000800 */
[----:B-1----:R-:W-:-:S07]  /*7c10*/  FFMA.FTZ R3, R96, c[0x0][0x23c], -R20 ;  /* 0x00008f0060037a23 */ /* 0x002fce0000010814 */
[----:B------:R1:W-:Y:S01]  /*7c20*/  MUFU.EX2 R195, R3 ;  /* 0x0000000300c37308 */ /* 0x0003e20000000800 */
[----:B---3--:R-:W-:Y:S02]  /*7c30*/  FMNMX.FTZ R134, R134, R6, !PT ;  /* 0x0000000686867209 */ /* 0x008fe40007810000 */
[----:B--2---:R-:W-:Y:S01]  /*7c40*/  F2FP.BF16.PACK_AB R11, R225, R231 ;  /* 0x000000e7e10b723e */ /* 0x004fe200000010ff */
        /* <DEDUP_REMOVED lines=12> */
[----:B-1----:R-:W-:-:S04]  /*7d10*/  FFMA.FTZ R3, R70, c[0x0][0x23c], -R20 ;  /* 0x00008f0046037a23 */ /* 0x002fc80000010814 */
[----:B------:R1:W-:Y:S03]  /*7d20*/  MUFU.EX2 R9, R3 ;  /* 0x0000000300097308 */ /* 0x0003e60000000800 */
[C---:B------:R-:W-:Y:S08]  /*7d30*/  HMMA.16816.F32.BF16 R124, R16.reuse, R56, RZ ;  /* 0x00000038107c723c */ /* 0x040ff000000418ff */
[----:B------:R-:W-:Y:S01]  /*7d40*/  HMMA.16816.F32.BF16 R116, R16, R60, RZ ;  /* 0x0000003c1074723c */ /* 0x000fe200000418ff */
[----:B-1----:R-:W-:-:S05]  /*7d50*/  FMUL.FTZ R3, R135, c[0x0][0x23c] ;  /* 0x00008f0087037a20 */ /* 0x002fca0000410000 */
[----:B------:R-:W-:Y:S02]  /*7d60*/  FSEL R3, R3, RZ, P1 ;  /* 0x000000ff03037208 */ /* 0x000fe40000800000 */
[----:B------:R-:W-:-:S03]  /*7d70*/  FSETP.NEU.FTZ.AND P1, PT, R134, -INF , PT ;  /* 0xff8000008600780b */ /* 0x000fc60003f3d000 */
[--C-:B------:R-:W-:Y:S02]  /*7d80*/  FFMA.FTZ R5, R97, c[0x0][0x23c], -R3.reuse ;  /* 0x00008f0061057a23 */ /* 0x100fe40000010803 */
[--C-:B------:R-:W-:Y:S02]  /*7d90*/  FFMA.FTZ R6, R74, c[0x0][0x23c], -R3.reuse ;  /* 0x00008f004a067a23 */ /* 0x100fe40000010803 */
[----:B------:R1:W-:Y:S01]  /*7da0*/  MUFU.EX2 R212, R5 ;  /* 0x0000000500d47308 */ /* 0x0003e20000000800 */
[----:B------:R-:W2:Y:S07]  /*7db0*/  LDSM.16.MT88.4 R72, [R224+0xc800] ;  /* 0x00c80000e048783b */ /* 0x000eae0000004200 */
[----:B------:R-:W-:Y:S01]  /*7dc0*/  MUFU.EX2 R171, R6 ;  /* 0x0000000600ab7308 */ /* 0x000fe20000000800 */
[----:B-1----:R-:W-:-:S07]  /*7dd0*/  FFMA.FTZ R5, R92, c[0x0][0x23c], -R3 ;  /* 0x00008f005c057a23 */ /* 0x002fce0000010803 */
[----:B------:R1:W3:Y:S02]  /*7de0*/  MUFU.EX2 R207, R5 ;  /* 0x0000000500cf7308 */ /* 0x0002e40000000800 */
[----:B-1----:R-:W-:Y:S01]  /*7df0*/  FFMA.FTZ R5, R91, c[0x0][0x23c], -R3 ;  /* 0x00008f005b057a23 */ /* 0x002fe20000010803 */
[----:B---3--:R-:W-:-:S05]  /*7e00*/  F2FP.BF16.PACK_AB R12, R207, R212 ;  /* 0x000000d4cf0c723e */ /* 0x008fca00000010ff */
[----:B------:R1:W-:Y:S02]  /*7e10*/  MUFU.EX2 R168, R5 ;  /* 0x0000000500a87308 */ /* 0x0003e40000000800 */
[----:B-1----:R-:W-:-:S06]  /*7e20*/  FFMA.FTZ R5, R81, c[0x0][0x23c], -R3 ;  /* 0x00008f0051057a23 */ /* 0x002fcc0000010803 */
[----:B------:R1:W3:Y:S02]  /*7e30*/  MUFU.EX2 R99, R5 ;  /* 0x0000000500637308 */ /* 0x0002e40000000800 */
[----:B-1----:R-:W-:Y:S01]  /*7e40*/  FMUL.FTZ R5, R134, c[0x0][0x23c] ;  /* 0x00008f0086057a20 */ /* 0x002fe20000410000 */
[----:B---3--:R-:W-:-:S04]  /*7e50*/  F2FP.BF16.PACK_AB R14, R99, R168 ;  /* 0x000000a8630e723e */ /* 0x008fc800000010ff */
[----:B------:R-:W-:Y:S01]  /*7e60*/  FSEL R0, R5, RZ, P1 ;  /* 0x000000ff05007208 */ /* 0x000fe20000800000 */
[----:B------:R-:W-:-:S04]  /*7e70*/  FFMA.FTZ R5, R71, c[0x0][0x23c], -R3 ;  /* 0x00008f0047057a23 */ /* 0x000fc80000010803 */
[----:B------:R1:W-:Y:S01]  /*7e80*/  MUFU.EX2 R234, R5 ;  /* 0x0000000500ea7308 */ /* 0x0003e20000000800 */
[----:B------:R-:W-:-:S07]  /*7e90*/  FFMA.FTZ R4, R95, c[0x0][0x23c], -R0 ;  /* 0x00008f005f047a23 */ /* 0x000fce0000010800 */
[----:B------:R3:W-:Y:S01]  /*7ea0*/  MUFU.EX2 R100, R4 ;  /* 0x0000000400647308 */ /* 0x0007e20000000800 */
[----:B-1----:R-:W-:-:S07]  /*7eb0*/  FFMA.FTZ R5, R98, c[0x0][0x23c], -R0 ;  /* 0x00008f0062057a23 */ /* 0x002fce0000010800 */
[----:B------:R1:W-:Y:S01]  /*7ec0*/  MUFU.EX2 R227, R5 ;  /* 0x0000000500e37308 */ /* 0x0003e20000000800 */
[----:B---3--:R-:W-:-:S07]  /*7ed0*/  FFMA.FTZ R4, R90, c[0x0][0x23c], -R0 ;  /* 0x00008f005a047a23 */ /* 0x008fce0000010800 */
[----:B------:R3:W4:Y:S01]  /*7ee0*/  MUFU.EX2 R101, R4 ;  /* 0x0000000400657308 */ /* 0x0007220000000800 */
[----:B-1----:R-:W-:-:S07]  /*7ef0*/  FFMA.FTZ R5, R94, c[0x0][0x23c], -R0 ;  /* 0x00008f005e057a23 */ /* 0x002fce0000010800 */
[----:B------:R-:W1:Y:S01]  /*7f00*/  MUFU.EX2 R228, R5 ;  /* 0x0000000500e47308 */ /* 0x000e620000000800 */
[----:B---3--:R-:W-:Y:S01]  /*7f10*/  FFMA.FTZ R4, R68, c[0x0][0x23c], -R3 ;  /* 0x00008f0044047a23 */ /* 0x008fe20000010803 */
[----:B----4-:R-:W-:Y:S01]  /*7f20*/  F2FP.BF16.PACK_AB R15, R101, R100 ;  /* 0x00000064650f723e */ /* 0x010fe200000010ff */
[----:B------:R-:W-:Y:S05]  /*7f30*/  HMMA.16816.F32.BF16 R68, R16, R52, RZ ;  /* 0x000000341044723c */ /* 0x000fea00000418ff */
[----:B------:R3:W-:Y:S01]  /*7f40*/  MUFU.EX2 R169, R4 ;  /* 0x0000000400a97308 */ /* 0x0007e20000000800 */
[----:B-1----:R-:W-:-:S07]  /*7f50*/  F2FP.BF16.PACK_AB R13, R228, R227 ;  /* 0x000000e3e40d723e */ /* 0x002fce00000010ff */
[----:B------:R-:W-:Y:S01]  /*7f60*/  HMMA.16816.F32.BF16 R36, R12, R24, RZ ;  /* 0x000000180c24723c */ /* 0x000fe200000418ff */
[----:B---3--:R-:W-:-:S04]  /*7f70*/  FFMA.FTZ R4, R67, c[0x0][0x23c], -R3 ;  /* 0x00008f0043047a23 */ /* 0x008fc80000010803 */
[----:B------:R1:W3:Y:S02]  /*7f80*/  MUFU.EX2 R170, R4 ;  /* 0x0000000400aa7308 */ /* 0x0002e40000000800 */
[----:B------:R-:W-:Y:S01]  /*7f90*/  MOV R25, R8 ;  /* 0x0000000800197202 */ /* 0x000fe20000000f00 */
[C---:B------:R-:W-:Y:S01]  /*7fa0*/  HMMA.16816.F32.BF16 R64, R12.reuse, R52, RZ ;  /* 0x000000340c40723c */ /* 0x040fe200000418ff */
[----:B------:R-:W-:Y:S02]  /*7fb0*/  F2FP.BF16.PACK_AB R8, R102, R230 ;  /* 0x000000e66608723e */ /* 0x000fe400000010ff */
[----:B------:R-:W-:Y:S02]  /*7fc0*/  F2FP.BF16.PACK_AB R10, R25, R232 ;  /* 0x000000e8190a723e */ /* 0x000fe400000010ff */
[----:B------:R-:W-:Y:S02]  /*7fd0*/  MOV R24, R100 ;  /* 0x0000006400187202 */ /* 0x000fe40000000f00 */
[----:B------:R-:W-:Y:S01]  /*7fe0*/  IMAD.MOV.U32 R52, RZ, RZ, R9 ;  /* 0x000000ffff347224 */ /* 0x000fe200078e0009 */
[C---:B------:R-:W-:Y:S04]  /*7ff0*/  HMMA.16816.F32.BF16 R120, R12.reuse, R56, RZ ;  /* 0x000000380c78723c */ /* 0x040fe800000418ff */
[----:B------:R-:W-:Y:S01]  /*8000*/  F2FP.BF16.PACK_AB R9, R52, R206 ;  /* 0x000000ce3409723e */ /* 0x000fe200000010ff */
[----:B-1----:R-:W-:Y:S01]  /*8010*/  FFMA.FTZ R4, R82, c[0x0][0x23c], -R0 ;  /* 0x00008f0052047a23 */ /* 0x002fe20000010800 */
[----:B---3--:R-:W-:Y:S01]  /*8020*/  F2FP.BF16.PACK_AB R6, R170, R169 ;  /* 0x000000a9aa06723e */ /* 0x008fe200000010ff */
[----:B------:R-:W1:Y:S01]  /*8030*/  LDSM.16.MT88.4 R80, [R222+0xe000] ;  /* 0x00e00000de50783b */ /* 0x000e620000004200 */
[----:B------:R-:W-:Y:S01]  /*8040*/  HMMA.16816.F32.BF16 R112, R12, R60, RZ ;  /* 0x0000003c0c70723c */ /* 0x000fe200000418ff */
[----:B------:R3:W-:Y:S01]  /*8050*/  MUFU.EX2 R92, R4 ;  /* 0x00000004005c7308 */ /* 0x0007e20000000800 */
[----:B------:R-:W-:Y:S01]  /*8060*/  IMAD.MOV.U32 R56, RZ, RZ, R103 ;  /* 0x000000ffff387224 */ /* 0x000fe200078e0067 */
[----:B------:R-:W-:-:S04]  /*8070*/  MOV R57, R168 ;  /* 0x000000a800397202 */ /* 0x000fc80000000f00 */
[----:B------:R-:W-:Y:S01]  /*8080*/  MOV R61, R102 ;  /* 0x00000066003d7202 */ /* 0x000fe20000000f00 */
[----:B------:R-:W-:Y:S01]  /*8090*/  HMMA.16816.F32.BF16 R148, R8, R48, R68 ;  /* 0x000000300894723c */ /* 0x000fe20000041844 */
[----:B------:R-:W-:Y:S07]  /*80a0*/  LDSM.16.MT88.4 R68, [R224+0xe800] ;  /* 0x00e80000e044783b */ /* 0x000fee0000004200 */
[----:B------:R-:W-:Y:S01]  /*80b0*/  HMMA.16816.F32.BF16 R88, R12, R32, RZ ;  /* 0x000000200c58723c */ /* 0x000fe200000418ff */
[----:B---3--:R-:W-:-:S04]  /*80c0*/  FFMA.FTZ R4, R78, c[0x0][0x23c], -R0 ;  /* 0x00008f004e047a23 */ /* 0x008fc80000010800 */
[----:B------:R3:W4:Y:S03]  /*80d0*/  MUFU.EX2 R233, R4 ;  /* 0x0000000400e97308 */ /* 0x0007260000000800 */
[C---:B--2---:R-:W-:Y:S01]  /*80e0*/  HMMA.16816.F32.BF16 R180, R8.reuse, R72, R28 ;  /* 0x0000004808b4723c */ /* 0x044fe2000004181c */
[----:B------:R-:W2:Y:S07]  /*80f0*/  LDSM.16.MT88.4 R28, [R222+0xe800] ;  /* 0x00e80000de1c783b */ /* 0x000eae0000004200 */
[----:B------:R-:W-:Y:S01]  /*8100*/  HMMA.16816.F32.BF16 R164, R8, R44, R40 ;  /* 0x0000002c08a4723c */ /* 0x000fe20000041828 */
[----:B------:R-:W2:Y:S01]  /*8110*/  LDSM.16.MT88.4 R40, [R223+0xc800] ;  /* 0x00c80000df28783b */ /* 0x000ea20000004200 */
[----:B---3--:R-:W-:Y:S01]  /*8120*/  FFMA.FTZ R4, R77, c[0x0][0x23c], -R0 ;  /* 0x00008f004d047a23 */ /* 0x008fe20000010800 */
[----:B----4-:R-:W-:-:S05]  /*8130*/  F2FP.BF16.PACK_AB R5, R233, R92 ;  /* 0x0000005ce905723e */ /* 0x010fca00000010ff */
[-C--:B-1----:R-:W-:Y:S01]  /*8140*/  HMMA.16816.F32.BF16 R108, R16, R80.reuse, RZ ;  /* 0x00000050106c723c */ /* 0x082fe200000418ff */
[----:B------:R1:W-:Y:S07]  /*8150*/  MUFU.EX2 R53, R4 ;  /* 0x0000000400357308 */ /* 0x0003ee0000000800 */
[----:B------:R-:W-:Y:S07]  /*8160*/  HMMA.16816.F32.BF16 R104, R12, R80, RZ ;  /* 0x000000500c68723c */ /* 0x000fee00000418ff */
[----:B------:R-:W-:Y:S01]  /*8170*/  MOV R81, R92 ;  /* 0x0000005c00517202 */ /* 0x000fe20000000f00 */
[----:B------:R-:W-:Y:S01]  /*8180*/  IMAD.MOV.U32 R80, RZ, RZ, R171 ;  /* 0x000000ffff507224 */ /* 0x000fe200078e00ab */
[----:B------:R-:W-:Y:S01]  /*8190*/  HMMA.16816.F32.BF16 R92, R16, R84, RZ ;  /* 0x00000054105c723c */ /* 0x000fe200000418ff */
[----:B-1----:R-:W-:-:S02]  /*81a0*/  FFMA.FTZ R4, R76, c[0x0][0x23c], -R0 ;  /* 0x00008f004c047a23 */ /* 0x002fc40000010800 */
[----:B------:R-:W1:Y:S02]  /*81b0*/  LDSM.16.MT88.4 R76, [R224+0xe000] ;  /* 0x00e00000e04c783b */ /* 0x000e640000004200 */
[----:B------:R3:W4:Y:S03]  /*81c0*/  MUFU.EX2 R2, R4 ;  /* 0x0000000400027308 */ /* 0x0007260000000800 */
[C---:B--2---:R-:W-:Y:S08]  /*81d0*/  HMMA.16816.F32.BF16 R208, R8.reuse, R28, R108 ;  /* 0x0000001c08d0723c */ /* 0x044ff0000004186c */
[----:B------:R-:W-:Y:S01]  /*81e0*/  HMMA.16816.F32.BF16 R196, R8, R40, R124 ;  /* 0x0000002808c4723c */ /* 0x000fe2000004187c */
[----:B---3--:R-:W-:-:S02]  /*81f0*/  F2FP.BF16.PACK_AB R4, R234, R171 ;  /* 0x000000abea04723e */ /* 0x008fc400000010ff */
[----:B----4-:R-:W-:-:S05]  /*8200*/  F2FP.BF16.PACK_AB R7, R2, R53 ;  /* 0x000000350207723e */ /* 0x010fca00000010ff */
[----:B------:R-:W-:Y:S08]  /*8210*/  HMMA.16816.F32.BF16 R108, R12, R54, RZ ;  /* 0x000000360c6c723c */ /* 0x000ff000000418ff */
[C---:B------:R-:W-:Y:S01]  /*8220*/  HMMA.16816.F32.BF16 R144, R4.reuse, R48, R64 ;  /* 0x000000300490723c */ /* 0x040fe20000041840 */
[----:B------:R-:W2:Y:S06]  /*8230*/  LDSM.16.MT88.4 R64, [R223+0xe800] ;  /* 0x00e80000df40783b */ /* 0x000eac0000004200 */
[----:B------:R-:W-:Y:S01]  /*8240*/  IMAD.MOV.U32 R49, RZ, RZ, R101 ;  /* 0x000000ffff317224 */ /* 0x000fe200078e0065 */
[----:B------:R-:W-:Y:S01]  /*8250*/  HMMA.16816.F32.BF16 R176, R4, R72, R88 ;  /* 0x0000004804b0723c */ /* 0x000fe20000041858 */
[----:B------:R-:W-:-:S06]  /*8260*/  MOV R48, R212 ;  /* 0x000000d400307202 */ /* 0x000fcc0000000f00 */
[----:B------:R-:W-:Y:S01]  /*8270*/  IMAD.MOV.U32 R73, RZ, RZ, R99 ;  /* 0x000000ffff497224 */ /* 0x000fe200078e0063 */
[----:B-1----:R-:W-:Y:S08]  /*8280*/  HMMA.16816.F32.BF16 R100, R16, R76, RZ ;  /* 0x0000004c1064723c */ /* 0x002ff000000418ff */
[----:B------:R-:W-:Y:S08]  /*8290*/  HMMA.16816.F32.BF16 R88, R12, R84, RZ ;  /* 0x000000540c58723c */ /* 0x000ff000000418ff */
[----:B------:R-:W-:Y:S01]  /*82a0*/  HMMA.16816.F32.BF16 R160, R4, R44, R36 ;  /* 0x0000002c04a0723c */ /* 0x000fe20000041824 */
[----:B------:R-:W1:Y:S06]  /*82b0*/  LDSM.16.MT88.4 R36, [R221+0xe800] ;  /* 0x00e80000dd24783b */ /* 0x000e6c0000004200 */
[----:B------:R-:W-:Y:S01]  /*82c0*/  MOV R45, R170 ;  /* 0x000000aa002d7202 */ /* 0x000fe20000000f00 */
[----:B------:R-:W-:Y:S01]  /*82d0*/  HMMA.16816.F32.BF16 R216, R8, R68, R100 ;  /* 0x0000004408d8723c */ /* 0x000fe20000041864 */
[----:B------:R-:W-:-:S07]  /*82e0*/  IMAD.MOV.U32 R44, RZ, RZ, R169 ;  /* 0x000000ffff2c7224 */ /* 0x000fce00078e00a9 */
[----:B------:R-:W-:Y:S08]  /*82f0*/  HMMA.16816.F32.BF16 R200, R4, R28, R104 ;  /* 0x0000001c04c8723c */ /* 0x000ff00000041868 */
[----:B------:R-:W-:Y:S08]  /*8300*/  HMMA.16816.F32.BF16 R96, R12, R76, RZ ;  /* 0x0000004c0c60723c */ /* 0x000ff000000418ff */
[----:B------:R-:W-:Y:S01]  /*8310*/  MOV R29, R219 ;  /* 0x000000db001d7202 */ /* 0x000fe20000000f00 */
[----:B------:R-:W-:Y:S01]  /*8320*/  IMAD.MOV.U32 R28, RZ, RZ, R218 ;  /* 0x000000ffff1c7224 */ /* 0x000fe200078e00da */
[----:B------:R-:W-:Y:S01]  /*8330*/  MOV R239, R217 ;  /* 0x000000d900ef7202 */ /* 0x000fe20000000f00 */
[----:B------:R-:W-:Y:S01]  /*8340*/  IMAD.MOV.U32 R60, RZ, RZ, R216 ;  /* 0x000000ffff3c7224 */ /* 0x000fe200078e00d8 */
[-C--:B--2---:R-:W-:Y:S08]  /*8350*/  HMMA.16816.F32.BF16 R92, R8, R64.reuse, R92 ;  /* 0x00000040085c723c */ /* 0x084ff0000004185c */
[----:B------:R-:W-:Y:S08]  /*8360*/  HMMA.16816.F32.BF16 R216, R4, R64, R88 ;  /* 0x0000004004d8723c */ /* 0x000ff00000041858 */
[----:B------:R-:W-:Y:S08]  /*8370*/  HMMA.16816.F32.BF16 R88, R12, R82, RZ ;  /* 0x000000520c58723c */ /* 0x000ff000000418ff */
[----:B------:R-:W-:Y:S01]  /*8380*/  HMMA.16816.F32.BF16 R120, R4, R40, R120 ;  /* 0x000000280478723c */ /* 0x000fe20000041878 */
[----:B------:R-:W-:Y:S01]  /*8390*/  MOV R33, R94 ;  /* 0x0000005e00217202 */ /* 0x000fe20000000f00 */
[----:B------:R-:W-:-:S05]  /*83a0*/  IMAD.MOV.U32 R32, RZ, RZ, R92 ;  /* 0x000000ffff207224 */ /* 0x000fca00078e005c */
[----:B------:R-:W-:Y:S01]  /*83b0*/  MOV R40, R95 ;  /* 0x0000005f00287202 */ /* 0x000fe20000000f00 */
[----:B-1----:R-:W-:Y:S01]  /*83c0*/  HMMA.16816.F32.BF16 R184, R8, R36, R116 ;  /* 0x0000002408b8723c */ /* 0x002fe20000041874 */
[----:B------:R-:W-:-:S07]  /*83d0*/  MOV R41, R52 ;  /* 0x0000003400297202 */ /* 0x000fce0000000f00 */
[C---:B------:R-:W-:Y:S07]  /*83e0*/  HMMA.16816.F32.BF16 R168, R4.reuse, R36, R112 ;  /* 0x0000002404a8723c */ /* 0x040fee0000041870 */
[----:B------:R-:W-:Y:S01]  /*83f0*/  IMAD.MOV.U32 R36, RZ, RZ, R93 ;  /* 0x000000ffff247224 */ /* 0x000fe200078e005d */
[C---:B------:R-:W-:Y:S08]  /*8400*/  HMMA.16816.F32.BF16 R212, R4.reuse, R68, R96 ;  /* 0x0000004404d4723c */ /* 0x040ff00000041860 */
        /* <DEDUP_REMOVED lines=9> */
[C---:B------:R-:W-:Y:S07]  /*84a0*/  HMMA.16816.F32.BF16 R124, R4.reuse, R66, R12 ;  /* 0x00000042047c723c */ /* 0x040fee000004180c */
[----:B------:R-:W-:Y:S01]  /*84b0*/  MOV R14, R24 ;  /* 0x00000018000e7202 */ /* 0x000fe20000000f00 */
[----:B------:R-:W-:Y:S01]  /*84c0*/  IMAD.MOV.U32 R13, RZ, RZ, R25 ;  /* 0x000000ffff0d7224 */ /* 0x000fe200078e0019 */
[----:B------:R-:W-:Y:S01]  /*84d0*/  HMMA.16816.F32.BF16 R100, R4, R74, R100 ;  /* 0x0000004a0464723c */ /* 0x000fe20000041864 */
[----:B------:R-:W-:-:S02]  /*84e0*/  IMAD.MOV.U32 R12, RZ, RZ, R53 ;  /* 0x000000ffff0c7224 */ /* 0x000fc400078e0035 */
[----:B------:R-:W-:-:S05]  /*84f0*/  IMAD.MOV.U32 R15, RZ, RZ, R73 ;  /* 0x000000ffff0f7224 */ /* 0x000fca00078e0049 */
[----:B------:R-:W-:Y:S08]  /*8500*/  HMMA.16816.F32.BF16 R24, R16, R26, RZ ;  /* 0x0000001a1018723c */ /* 0x000ff000000418ff */
[C---:B------:R-:W-:Y:S08]  /*8510*/  HMMA.16816.F32.BF16 R96, R4.reuse, R42, R96 ;  /* 0x0000002a0460723c */ /* 0x040ff00000041860 */
[C---:B------:R-:W-:Y:S08]  /*8520*/  HMMA.16816.F32.BF16 R92, R4.reuse, R38, R92 ;  /* 0x00000026045c723c */ /* 0x040ff0000004185c */
[----:B------:R-:W-:Y:S08]  /*8530*/  HMMA.16816.F32.BF16 R116, R4, R70, R88 ;  /* 0x000000460474723c */ /* 0x000ff00000041858 */
[C---:B------:R-:W-:Y:S08]  /*8540*/  HMMA.16816.F32.BF16 R52, R16.reuse, R54, RZ ;  /* 0x000000361034723c */ /* 0x040ff000000418ff */
[----:B------:R-:W-:Y:S07]  /*8550*/  HMMA.16816.F32.BF16 R4, R16, R58, RZ ;  /* 0x0000003a1004723c */ /* 0x000fee00000418ff */
[----:B------:R-:W-:Y:S01]  /*8560*/  MOV R58, R49 ;  /* 0x00000031003a7202 */ /* 0x000fe20000000f00 */
[C---:B------:R-:W-:Y:S07]  /*8570*/  HMMA.16816.F32.BF16 R88, R8.reuse, R46, R24 ;  /* 0x0000002e0858723c */ /* 0x040fee0000041818 */
[----:B------:R-:W-:Y:S01]  /*8580*/  MOV R27, R48 ;  /* 0x00000030001b7202 */ /* 0x000fe20000000f00 */
[----:B------:R-:W-:Y:S01]  /*8590*/  HMMA.16816.F32.BF16 R52, R8, R50, R52 ;  /* 0x000000320834723c */ /* 0x000fe20000041834 */
[----:B------:R-:W-:Y:S01]  /*85a0*/  MOV R26, R33 ;  /* 0x00000021001a7202 */ /* 0x000fe20000000f00 */
[----:B------:R-:W-:-:S02]  /*85b0*/  IMAD.MOV.U32 R24, RZ, RZ, R32 ;  /* 0x000000ffff187224 */ /* 0x000fc400078e0020 */
[----:B------:R-:W-:-:S04]  /*85c0*/  IMAD.MOV.U32 R25, RZ, RZ, R36 ;  /* 0x000000ffff197224 */ /* 0x000fc800078e0024 */
[----:B------:R-:W-:Y:S07]  /*85d0*/  HMMA.16816.F32.BF16 R48, R8, R42, R4 ;  /* 0x0000002a0830723c */ /* 0x000fee0000041804 */
[----:B------:R-:W-:Y:S01]  /*85e0*/  IMAD.MOV.U32 R43, RZ, RZ, R61 ;  /* 0x000000ffff2b7224 */ /* 0x000fe200078e003d */
[----:B------:R-:W-:Y:S01]  /*85f0*/  HMMA.16816.F32.BF16 R4, R16, R62, RZ ;  /* 0x0000003e1004723c */ /* 0x000fe200000418ff */
[----:B------:R-:W-:-:S06]  /*8600*/  MOV R42, R56 ;  /* 0x00000038002a7202 */ /* 0x000fcc0000000f00 */
[----:B------:R-:W-:Y:S01]  /*8610*/  IMAD.MOV.U32 R63, RZ, RZ, R57 ;  /* 0x000000ffff3f7224 */ /* 0x000fe200078e0039 */
[----:B------:R-:W-:Y:S01]  /*8620*/  HMMA.16816.F32.BF16 R32, R16, R34, RZ ;  /* 0x000000221020723c */ /* 0x000fe200000418ff */
[----:B------:R-:W-:Y:S01]  /*8630*/  MOV R57, R44 ;  /* 0x0000002c00397202 */ /* 0x000fe20000000f00 */
[----:B------:R-:W-:Y:S11]  /*8640*/  IMAD.MOV.U32 R62, RZ, RZ, R45 ;  /* 0x000000ffff3e7224 */ /* 0x000ff600078e002d */
[----:B------:R-:W-:Y:S03]  /*8650*/  @!UPT UIADD3 URZ, URZ, URZ, URZ ;  /* 0x0000003f3f3ff290 */ /* 0x000fe6000fffe03f */
[----:B------:R-:W-:Y:S08]  /*8660*/  HMMA.16816.F32.BF16 R44, R8, R38, R4 ;  /* 0x00000026082c723c */ /* 0x000ff00000041804 */
[----:B------:R-:W-:Y:S07]  /*8670*/  HMMA.16816.F32.BF16 R4, R16, R82, RZ ;  /* 0x000000521004723c */ /* 0x000fee00000418ff */
[----:B------:R-:W-:Y:S01]  /*8680*/  MOV R82, R14 ;  /* 0x0000000e00527202 */ /* 0x000fe20000000f00 */
[----:B------:R-:W-:Y:S07]  /*8690*/  HMMA.16816.F32.BF16 R72, R8, R74, R32 ;  /* 0x0000004a0848723c */ /* 0x000fee0000041820 */
[----:B------:R-:W-:Y:S01]  /*86a0*/  MOV R34, R2 ;  /* 0x0000000200227202 */ /* 0x000fe20000000f00 */
[----:B------:R-:W-:Y:S01]  /*86b0*/  FFMA.FTZ R2, R193, c[0x0][0x23c], -R21 ;  /* 0x00008f00c1027a23 */ /* 0x000fe20000010815 */
[----:B------:R-:W-:Y:S01]  /*86c0*/  MOV R35, R29 ;  /* 0x0000001d00237202 */ /* 0x000fe20000000f00 */
[----:B------:R-:W-:-:S02]  /*86d0*/  IMAD.MOV.U32 R32, RZ, RZ, R28 ;  /* 0x000000ffff207224 */ /* 0x000fc400078e001c */
[----:B------:R1:W-:Y:S01]  /*86e0*/  MUFU.EX2 R83, R2 ;  /* 0x0000000200537308 */ /* 0x0003e20000000800 */
[--C-:B------:R-:W-:Y:S02]  /*86f0*/  FFMA.FTZ R29, R132, c[0x0][0x23c], -R21.reuse ;  /* 0x00008f00841d7a23 */ /* 0x100fe40000010815 */
[----:B------:R-:W-:Y:S01]  /*8700*/  FFMA.FTZ R28, R22, c[0x0][0x23c], -R21 ;  /* 0x00008f00161c7a23 */ /* 0x000fe20000010815 */
[----:B------:R-:W-:Y:S01]  /*8710*/  HMMA.16816.F32.BF16 R36, R8, R30, R4 ;  /* 0x0000001e0824723c */ /* 0x000fe20000041804 */
[----:B------:R-:W-:-:S06]  /*8720*/  FFMA.FTZ R22, R143, c[0x0][0x23c], -R3 ;  /* 0x00008f008f167a23 */ /* 0x000fcc0000010803 */
[--C-:B------:R-:W-:Y:S01]  /*8730*/  FFMA.FTZ R31, R153, c[0x0][0x23c], -R21.reuse ;  /* 0x00008f00991f7a23 */ /* 0x100fe20000010815 */
[C---:B------:R-:W-:Y:S01]  /*8740*/  HMMA.16816.F32.BF16 R4, R16.reuse, R78, RZ ;  /* 0x0000004e1004723c */ /* 0x040fe200000418ff */
[--C-:B------:R-:W-:Y:S01]  /*8750*/  FFMA.FTZ R30, R141, c[0x0][0x23c], -R21.reuse ;  /* 0x00008f008d1e7a23 */ /* 0x100fe20000010815 */
[----:B------:R-:W-:Y:S01]  /*8760*/  MOV R153, R34 ;  /* 0x0000002200997202 */ /* 0x000fe20000000f00 */
[----:B------:R-:W-:Y:S02]  /*8770*/  FFMA.FTZ R34, R131, c[0x0][0x23c], -R0 ;  /* 0x00008f0083227a23 */ /* 0x000fe40000010800 */
[----:B-1----:R-:W-:Y:S02]  /*8780*/  FFMA.FTZ R2, R189, c[0x0][0x23c], -R21 ;  /* 0x00008f00bd027a23 */ /* 0x002fe40000010815 */
[----:B------:R-:W-:Y:S01]  /*8790*/  MOV R78, R58 ;  /* 0x0000003a004e7202 */ /* 0x000fe20000000f00 */
[----:B------:R-:W-:Y:S01]  /*87a0*/  HMMA.16816.F32.BF16 R16, R16, R86, RZ ;  /* 0x000000561010723c */ /* 0x000fe200000418ff */
[----:B------:R1:W-:Y:S06]  /*87b0*/  MUFU.EX2 R59, R2 ;  /* 0x00000002003b7308 */ /* 0x0003ec0000000800 */
[----:B------:R-:W-:Y:S01]  /*87c0*/  IMAD.MOV.U32 R87, RZ, RZ, R43 ;  /* 0x000000ffff577224 */ /* 0x000fe200078e002b */
[----:B------:R-:W-:-:S02]  /*87d0*/  MOV R43, R239 ;  /* 0x000000ef002b7202 */ /* 0x000fc40000000f00 */
[----:B------:R-:W-:Y:S01]  /*87e0*/  MOV R86, R42 ;  /* 0x0000002a00567202 */ /* 0x000fe20000000f00 */
[----:B------:R-:W-:Y:S02]  /*87f0*/  IMAD.MOV.U32 R42, RZ, RZ, R24 ;  /* 0x000000ffff2a7224 */ /* 0x000fe400078e0018 */
[----:B------:R-:W-:-:S03]  /*8800*/  FFMA.FTZ R24, R128, c[0x0][0x23c], -R20 ;  /* 0x00008f0080187a23 */ /* 0x000fc60000010814 */
[----:B------:R-:W-:Y:S01]  /*8810*/  HMMA.16816.F32.BF16 R68, R8, R70, R4 ;  /* 0x000000460844723c */ /* 0x000fe20000041804 */
[----:B-1----:R-:W-:-:S04]  /*8820*/  FFMA.FTZ R2, R172, c[0x0][0x23c], -R21 ;  /* 0x00008f00ac027a23 */ /* 0x002fc80000010815 */
[----:B------:R1:W-:Y:S02]  /*8830*/  MUFU.EX2 R76, R2 ;  /* 0x00000002004c7308 */ /* 0x0003e40000000800 */
[----:B------:R-:W-:Y:S01]  /*8840*/  MOV R5, R62 ;  /* 0x0000003e00057202 */ /* 0x000fe20000000f00 */
[----:B------:R-:W-:Y:S01]  /*8850*/  HMMA.16816.F32.BF16 R64, R8, R66, R16 ;  /* 0x000000420840723c */ /* 0x000fe20000041810 */
[----:B------:R-:W-:Y:S01]  /*8860*/  IMAD.MOV.U32 R62, RZ, RZ, R32 ;  /* 0x000000ffff3e7224 */ /* 0x000fe200078e0020 */
[----:B------:R-:W-:Y:S01]  /*8870*/  MOV R32, R25 ;  /* 0x0000001900207202 */ /* 0x000fe20000000f00 */
[----:B------:R-:W-:Y:S02]  /*8880*/  FFMA.FTZ R25, R138, c[0x0][0x23c], -R20 ;  /* 0x00008f008a197a23 */ /* 0x000fe40000010814 */
[----:B------:R-:W-:Y:S02]  /*8890*/  FFMA.FTZ R4, R192, c[0x0][0x23c], -R0 ;  /* 0x00008f00c0047a23 */ /* 0x000fe40000010800 */
[----:B------:R-:W-:Y:S01]  /*88a0*/  MOV R18, R12 ;  /* 0x0000000c00127202 */ /* 0x000fe20000000f00 */
[----:B------:R-:W-:Y:S01]  /*88b0*/  IMAD.MOV.U32 R17, RZ, RZ, R13 ;  /* 0x000000ffff117224 */ /* 0x000fe200078e000d */
[----:B------:R-:W-:Y:S01]  /*88c0*/  MUFU.EX2 R58, R4 ;  /* 0x00000004003a7308 */ /* 0x000fe20000000800 */
[----:B------:R-:W-:Y:S01]  /*88d0*/  IMAD.MOV.U32 R19, RZ, RZ, R63 ;  /* 0x000000ffff137224 */ /* 0x000fe200078e003f */
[----:B------:R-:W-:Y:S01]  /*88e0*/  MOV R63, R35 ;  /* 0x00000023003f7202 */ /* 0x000fe20000000f00 */
[----:B------:R-:W-:Y:S01]  /*88f0*/  IMAD.MOV.U32 R35, RZ, RZ, R26 ;  /* 0x000000ffff237224 */ /* 0x000fe200078e001a */
[----:B------:R-:W-:Y:S01]  /*8900*/  MOV R128, R17 ;  /* 0x0000001100807202 */ /* 0x000fe20000000f00 */
[----:B-1----:R-:W-:-:S02]  /*8910*/  FFMA.FTZ R2, R156, c[0x0][0x23c], -R21 ;  /* 0x00008f009c027a23 */ /* 0x002fc40000010815 */
[----:B------:R-:W-:Y:S02]  /*8920*/  FFMA.FTZ R21, R139, c[0x0][0x23c], -R3 ;  /* 0x00008f008b157a23 */ /* 0x000fe40000010803 */
[----:B------:R1:W2:Y:S01]  /*8930*/  MUFU.EX2 R61, R2 ;  /* 0x00000002003d7308 */ /* 0x0002a20000000800 */
[----:B------:R-:W-:Y:S02]  /*8940*/  IMAD.MOV.U32 R7, RZ, RZ, R87 ;  /* 0x000000ffff077224 */ /* 0x000fe400078e0057 */
[----:B------:R-:W-:Y:S02]  /*8950*/  FFMA.FTZ R26, R142, c[0x0][0x23c], -R20 ;  /* 0x00008f008e1a7a23 */ /* 0x000fe40000010814 */
[----:B------:R-:W-:Y:S02]  /*8960*/  IMAD.MOV.U32 R87, RZ, RZ, R63 ;  /* 0x000000ffff577224 */ /* 0x000fe400078e003f */
[----:B------:R-:W-:Y:S02]  /*8970*/  IMAD.MOV.U32 R63, RZ, RZ, R32 ;  /* 0x000000ffff3f7224 */ /* 0x000fe400078e0020 */
[----:B------:R-:W-:-:S02]  /*8980*/  FFMA.FTZ R32, R140, c[0x0][0x23c], -R0 ;  /* 0x00008f008c207a23 */ /* 0x000fc40000010800 */
[----:B-1----:R-:W-:Y:S01]  /*8990*/  FFMA.FTZ R2, R191, c[0x0][0x23c], -R20 ;  /* 0x00008f00bf027a23 */ /* 0x002fe20000010814 */
[----:B--2---:R-:W-:-:S03]  /*89a0*/  F2FP.BF16.PACK_AB R10, R61, R76 ;  /* 0x0000004c3d0a723e */ /* 0x004fc600000010ff */
[----:B------:R1:W-:Y:S02]  /*89b0*/  MUFU.EX2 R33, R2 ;  /* 0x0000000200217308 */ /* 0x0003e40000000800 */
[----:B-1----:R-:W-:-:S06]  /*89c0*/  FFMA.FTZ R2, R175, c[0x0][0x23c], -R20 ;  /* 0x00008f00af027a23 */ /* 0x002fcc0000010814 */
[----:B------:R1:W-:Y:S02]  /*89d0*/  MUFU.EX2 R84, R2 ;  /* 0x0000000200547308 */ /* 0x0003e40000000800 */
[----:B-1----:R-:W-:-:S06]  /*89e0*/  FFMA.FTZ R2, R159, c[0x0][0x23c], -R20 ;  /* 0x00008f009f027a23 */ /* 0x002fcc0000010814 */
[----:B------:R1:W-:Y:S02]  /*89f0*/  MUFU.EX2 R77, R2 ;  /* 0x00000002004d7308 */ /* 0x0003e40000000800 */
[----:B-1----:R-:W-:Y:S02]  /*8a00*/  FFMA.FTZ R2, R154, c[0x0][0x23c], -R20 ;  /* 0x00008f009a027a23 */ /* 0x002fe40000010814 */
[----:B------:R-:W-:-:S04]  /*8a10*/  IMAD.MOV.U32 R154, RZ, RZ, R5 ;  /* 0x000000ffff9a7224 */ /* 0x000fc800078e0005 */
[----:B------:R1:W-:Y:S01]  /*8a20*/  MUFU.EX2 R16, R2 ;  /* 0x0000000200107308 */ /* 0x0003e20000000800 */
[--C-:B------:R-:W-:Y:S02]  /*8a30*/  FFMA.FTZ R20, R130, c[0x0][0x23c], -R3.reuse ;  /* 0x00008f0082147a23 */ /* 0x100fe40000010803 */
[----:B------:R-:W-:Y:S01]  /*8a40*/  IMAD.MOV.U32 R130, RZ, RZ, R18 ;  /* 0x000000ffff827224 */ /* 0x000fe200078e0012 */
[----:B------:R-:W-:Y:S01]  /*8a50*/  MOV R18, R63 ;  /* 0x0000003f00127202 */ /* 0x000fe20000000f00 */
[----:B-1----:R-:W-:-:S04]  /*8a60*/  FFMA.FTZ R2, R190, c[0x0][0x23c], -R3 ;  /* 0x00008f00be027a23 */ /* 0x002fc80000010803 */
[----:B------:R1:W-:Y:S02]  /*8a70*/  MUFU.EX2 R79, R2 ;  /* 0x00000002004f7308 */ /* 0x0003e40000000800 */
[----:B-1----:R-:W-:-:S06]  /*8a80*/  FFMA.FTZ R2, R174, c[0x0][0x23c], -R3 ;  /* 0x00008f00ae027a23 */ /* 0x002fcc0000010803 */
[----:B------:R1:W2:Y:S02]  /*8a90*/  MUFU.EX2 R85, R2 ;  /* 0x0000000200557308 */ /* 0x0002a40000000800 */
[----:B-1----:R-:W-:Y:S01]  /*8aa0*/  FFMA.FTZ R2, R158, c[0x0][0x23c], -R3 ;  /* 0x00008f009e027a23 */ /* 0x002fe20000010803 */
[----:B--2---:R-:W-:-:S05]  /*8ab0*/  F2FP.BF16.PACK_AB R4, R85, R79 ;  /* 0x0000004f5504723e */ /* 0x004fca00000010ff */
[----:B------:R1:W-:Y:S02]  /*8ac0*/  MUFU.EX2 R56, R2 ;  /* 0x0000000200387308 */ /* 0x0003e40000000800 */
[----:B-1----:R-:W-:Y:S02]  /*8ad0*/  FFMA.FTZ R2, R155, c[0x0][0x23c], -R3 ;  /* 0x00008f009b027a23 */ /* 0x002fe40000010803 */
[----:B------:R-:W-:Y:S02]  /*8ae0*/  IMAD.MOV.U32 R155, RZ, RZ, R83 ;  /* 0x000000ffff9b7224 */ /* 0x000fe400078e0053 */
[----:B------:R-:W-:Y:S02]  /*8af0*/  IMAD.MOV.U32 R83, RZ, RZ, R15 ;  /* 0x000000ffff537224 */ /* 0x000fe400078e000f */
[----:B------:R1:W2:Y:S01]  /*8b00*/  MUFU.EX2 R6, R2 ;  /* 0x0000000200067308 */ /* 0x0002a20000000800 */
[----:B------:R-:W3:Y:S01]  /*8b10*/  LDSM.16.MT88.4 R12, [R221+0xd000] ;  /* 0x00d00000dd0c783b */ /* 0x000ee20000004200 */
[----:B------:R-:W-:Y:S01]  /*8b20*/  F2FP.BF16.PACK_AB R8, R59, R155 ;  /* 0x0000009b3b08723e */ /* 0x000fe200000010ff */
[----:B------:R-:W-:Y:S01]  /*8b30*/  FFMA.FTZ R3, R129, c[0x0][0x23c], -R3 ;  /* 0x00008f0081037a23 */ /* 0x000fe20000010803 */
[----:B------:R-:W-:Y:S01]  /*8b40*/  MOV R129, R19 ;  /* 0x0000001300817202 */ /* 0x000fe20000000f00 */
[----:B-1----:R-:W-:-:S02]  /*8b50*/  FFMA.FTZ R2, R188, c[0x0][0x23c], -R0 ;  /* 0x00008f00bc027a23 */ /* 0x002fc40000010800 */
[----:B--2---:R-:W-:Y:S01]  /*8b60*/  IMAD.MOV.U32 R139, RZ, RZ, R6 ;  /* 0x000000ffff8b7224 */ /* 0x004fe200078e0006 */
[----:B------:R-:W-:Y:S01]  /*8b70*/  MOV R6, R86 ;  /* 0x0000005600067202 */ /* 0x000fe20000000f00 */
[----:B------:R1:W2:Y:S01]  /*8b80*/  MUFU.EX2 R239, R2 ;  /* 0x0000000200ef7308 */ /* 0x0002a20000000800 */
[----:B------:R-:W-:Y:S02]  /*8b90*/  MOV R86, R62 ;  /* 0x0000003e00567202 */ /* 0x000fe40000000f00 */
[----:B------:R-:W-:Y:S01]  /*8ba0*/  MOV R62, R42 ;  /* 0x0000002a003e7202 */ /* 0x000fe20000000f00 */
[----:B------:R-:W-:Y:S01]  /*8bb0*/  IMAD.MOV.U32 R131, RZ, RZ, R6 ;  /* 0x000000ffff837224 */ /* 0x000fe200078e0006 */
[----:B------:R-:W-:Y:S01]  /*8bc0*/  MOV R42, R35 ;  /* 0x00000023002a7202 */ /* 0x000fe20000000f00 */
[----:B------:R-:W-:Y:S01]  /*8bd0*/  IMAD.MOV.U32 R35, RZ, RZ, R27 ;  /* 0x000000ffff237224 */ /* 0x000fe200078e001b */
[----:B------:R-:W-:Y:S01]  /*8be0*/  F2FP.BF16.PACK_AB R6, R139, R56 ;  /* 0x000000388b06723e */ /* 0x000fe200000010ff */
[--C-:B------:R-:W-:Y:S01]  /*8bf0*/  FFMA.FTZ R27, R152, c[0x0][0x23c], -R0.reuse ;  /* 0x00008f00981b7a23 */ /* 0x100fe20000010800 */
[----:B------:R-:W-:Y:S01]  /*8c00*/  MOV R152, R33 ;  /* 0x0000002100987202 */ /* 0x000fe20000000f00 */
[----:B------:R-:W-:-:S02]  /*8c10*/  FFMA.FTZ R33, R133, c[0x0][0x23c], -R0 ;  /* 0x00008f0085217a23 */ /* 0x000fc40000010800 */
[----:B------:R-:W-:Y:S01]  /*8c20*/  IMAD.MOV.U32 R133, RZ, RZ, R16 ;  /* 0x000000ffff857224 */ /* 0x000fe200078e0010 */
[----:B------:R-:W-:Y:S01]  /*8c30*/  MOV R16, R7 ;  /* 0x0000000700107202 */ /* 0x000fe20000000f00 */
[----:B------:R-:W-:Y:S01]  /*8c40*/  IMAD.MOV.U32 R19, RZ, RZ, R42 ;  /* 0x000000ffff137224 */ /* 0x000fe200078e002a */
[----:B------:R-:W-:Y:S01]  /*8c50*/  F2FP.BF16.PACK_AB R9, R84, R152 ;  /* 0x000000985409723e */ /* 0x000fe200000010ff */
[----:B-1----:R-:W-:Y:S01]  /*8c60*/  FFMA.FTZ R2, R173, c[0x0][0x23c], -R0 ;  /* 0x00008f00ad027a23 */ /* 0x002fe20000010800 */
[----:B--2---:R-:W-:Y:S01]  /*8c70*/  F2FP.BF16.PACK_AB R5, R239, R58 ;  /* 0x0000003aef05723e */ /* 0x004fe200000010ff */
[----:B------:R-:W-:Y:S01]  /*8c80*/  IMAD.MOV.U32 R17, RZ, RZ, R62 ;  /* 0x000000ffff117224 */ /* 0x000fe200078e003e */
[----:B------:R-:W-:Y:S01]  /*8c90*/  F2FP.BF16.PACK_AB R11, R133, R77 ;  /* 0x0000004d850b723e */ /* 0x000fe200000010ff */
[----:B------:R1:W-:Y:S06]  /*8ca0*/  MUFU.EX2 R138, R2 ;  /* 0x00000002008a7308 */ /* 0x0003ec0000000800 */
[----:B---3--:R-:W-:Y:S01]  /*8cb0*/  HMMA.16816.F32.BF16 R148, R8, R12, R148 ;  /* 0x0000000c0894723c */ /* 0x008fe20000041894 */
[----:B-1----:R-:W-:-:S02]  /*8cc0*/  FFMA.FTZ R2, R157, c[0x0][0x23c], -R0 ;  /* 0x00008f009d027a23 */ /* 0x002fc40000010800 */
[----:B------:R-:W-:Y:S02]  /*8cd0*/  FADD.FTZ R0, R205, R204 ;  /* 0x000000cccd007221 */ /* 0x000fe40000010000 */
[----:B------:R-:W1:Y:S02]  /*8ce0*/  MUFU.EX2 R132, R2 ;  /* 0x0000000200847308 */ /* 0x000e640000000800 */
[----:B-1----:R-:W-:Y:S02]  /*8cf0*/  F2FP.BF16.PACK_AB R7, R132, R138 ;  /* 0x0000008a8407723e */ /* 0x002fe400000010ff */
[----:B------:R-:W-:Y:S01]  /*8d00*/  MOV R2, R35 ;  /* 0x0000002300027202 */ /* 0x000fe20000000f00 */
[----:B------:R-:W-:-:S04]  /*8d10*/  FADD.FTZ R35, R195, R194 ;  /* 0x000000c2c3237221 */ /* 0x000fc80000010000 */
[C---:B------:R-:W-:Y:S07]  /*8d20*/  HMMA.16816.F32.BF16 R156, R4.reuse, R14, R108 ;  /* 0x0000000e049c723c */ /* 0x040fee000004186c */
[----:B------:R-:W-:Y:S01]  /*8d30*/  IMAD.MOV.U32 R108, RZ, RZ, R43 ;  /* 0x000000ffff6c7224 */ /* 0x000fe200078e002b */
[----:B------:R-:W-:Y:S01]  /*8d40*/  MOV R111, R41 ;  /* 0x00000029006f7202 */ /* 0x000fe20000000f00 */
[----:B------:R-:W-:Y:S01]  /*8d50*/  HMMA.16816.F32.BF16 R144, R4, R12, R144 ;  /* 0x0000000c0490723c */ /* 0x000fe20000041890 */
[----:B------:R-:W-:Y:S01]  /*8d60*/  MOV R109, R40 ;  /* 0x00000028006d7202 */ /* 0x000fe20000000f00 */
[----:B------:R-:W-:-:S06]  /*8d70*/  IMAD.MOV.U32 R110, RZ, RZ, R61 ;  /* 0x000000ffff6e7224 */ /* 0x000fcc00078e003d */
        /* <DEDUP_REMOVED lines=9> */
[----:B------:R-:W-:-:S05]  /*8e10*/  IMAD.MOV.U32 R107, RZ, RZ, R60 ;  /* 0x000000ffff6b7224 */ /* 0x000fca00078e003c */
[-C--:B-1----:R-:W-:Y:S08]  /*8e20*/  HMMA.16816.F32.BF16 R180, R8, R12.reuse, R180 ;  /* 0x0000000c08b4723c */ /* 0x082ff000000418b4 */
[C---:B------:R-:W-:Y:S08]  /*8e30*/  HMMA.16816.F32.BF16 R176, R4.reuse, R12, R176 ;  /* 0x0000000c04b0723c */ /* 0x040ff000000418b0 */
[-C--:B------:R-:W-:Y:S07]  /*8e40*/  HMMA.16816.F32.BF16 R188, R4, R14.reuse, R100 ;  /* 0x0000000e04bc723c */ /* 0x080fee0000041864 */
[----:B------:R-:W-:Y:S01]  /*8e50*/  MOV R102, R86 ;  /* 0x0000005600667202 */ /* 0x000fe20000000f00 */
[----:B------:R-:W-:Y:S01]  /*8e60*/  HMMA.16816.F32.BF16 R72, R8, R14, R72 ;  /* 0x0000000e0848723c */ /* 0x000fe20000041848 */
[----:B------:R-:W1:Y:S01]  /*8e70*/  LDSM.16.MT88.4 R12, [R223+0xd000] ;  /* 0x00d00000df0c783b */ /* 0x000e620000004200 */
[----:B------:R-:W-:Y:S01]  /*8e80*/  IMAD.MOV.U32 R103, RZ, RZ, R87 ;  /* 0x000000ffff677224 */ /* 0x000fe200078e0057 */
[----:B------:R-:W-:Y:S01]  /*8e90*/  MOV R100, R107 ;  /* 0x0000006b00647202 */ /* 0x000fe20000000f00 */
[----:B------:R-:W-:-:S04]  /*8ea0*/  IMAD.MOV.U32 R101, RZ, RZ, R108 ;  /* 0x000000ffff657224 */ /* 0x000fc800078e006c */
[-C--:B-1----:R-:W-:Y:S08]  /*8eb0*/  HMMA.16816.F32.BF16 R196, R8, R12.reuse, R196 ;  /* 0x0000000c08c4723c */ /* 0x082ff000000418c4 */
[C---:B------:R-:W-:Y:S08]  /*8ec0*/  HMMA.16816.F32.BF16 R192, R4.reuse, R12, R120 ;  /* 0x0000000c04c0723c */ /* 0x040ff00000041878 */
[-C--:B------:R-:W-:Y:S07]  /*8ed0*/  HMMA.16816.F32.BF16 R204, R4, R14.reuse, R96 ;  /* 0x0000000e04cc723c */ /* 0x080fee0000041860 */
[----:B------:R-:W-:Y:S01]  /*8ee0*/  IMAD.MOV.U32 R98, RZ, RZ, R79 ;  /* 0x000000ffff627224 */ /* 0x000fe200078e004f */
[----:B------:R-:W-:Y:S01]  /*8ef0*/  HMMA.16816.F32.BF16 R60, R8, R14, R48 ;  /* 0x0000000e083c723c */ /* 0x000fe20000041830 */
[----:B------:R-:W1:Y:S01]  /*8f00*/  LDSM.16.MT88.4 R12, [R221+0xf000] ;  /* 0x00f00000dd0c783b */ /* 0x000e620000004200 */
[----:B------:R-:W-:Y:S01]  /*8f10*/  MOV R97, R58 ;  /* 0x0000003a00617202 */ /* 0x000fe20000000f00 */
[----:B------:R-:W-:-:S02]  /*8f20*/  IMAD.MOV.U32 R96, RZ, RZ, R59 ;  /* 0x000000ffff607224 */ /* 0x000fc400078e003b */
[----:B------:R-:W-:-:S03]  /*8f30*/  IMAD.MOV.U32 R99, RZ, RZ, R57 ;  /* 0x000000ffff637224 */ /* 0x000fc600078e0039 */
[-C--:B-1----:R-:W-:Y:S07]  /*8f40*/  HMMA.16816.F32.BF16 R140, R8, R12.reuse, R184 ;  /* 0x0000000c088c723c */ /* 0x082fee00000418b8 */
[----:B------:R-:W-:Y:S01]  /*8f50*/  MOV R185, R76 ;  /* 0x0000004c00b97202 */ /* 0x000fe20000000f00 */
        /* <DEDUP_REMOVED lines=8> */
[----:B------:R-:W-:-:S07]  /*8fe0*/  MOV R170, R105 ;  /* 0x0000006900aa7202 */ /* 0x000fce0000000f00 */
[C---:B------:R-:W-:Y:S01]  /*8ff0*/  HMMA.16816.F32.BF16 R56, R8.reuse, R14, R44 ;  /* 0x0000000e0838723c */ /* 0x040fe2000004182c */
[----:B------:R-:W1:Y:S07]  /*9000*/  LDSM.16.MT88.4 R12, [R222+0xf000] ;  /* 0x00f00000de0c783b */ /* 0x000e6e0000004200 */
[-C--:B-1----:R-:W-:Y:S07]  /*9010*/  HMMA.16816.F32.BF16 R84, R8, R12.reuse, R208 ;  /* 0x0000000c0854723c */ /* 0x082fee00000418d0 */
        /* <DEDUP_REMOVED lines=8> */
[-C--:B------:R-:W-:Y:S01]  /*90a0*/  HMMA.16816.F32.BF16 R92, R4, R14.reuse, R112 ;  /* 0x0000000e045c723c */ /* 0x080fe20000041870 */
[----:B------:R-:W1:Y:S06]  /*90b0*/  LDSM.16.MT88.4 R16, [R224+0xf000] ;  /* 0x00f00000e010783b */ /* 0x000e6c0000004200 */
[----:B------:R-:W-:Y:S01]  /*90c0*/  IMAD.MOV.U32 R112, RZ, RZ, R201 ;  /* 0x000000ffff707224 */ /* 0x000fe200078e00c9 */
[----:B------:R-:W-:Y:S01]  /*90d0*/  HMMA.16816.F32.BF16 R44, R8, R14, R36 ;  /* 0x0000000e082c723c */ /* 0x000fe20000041824 */
[----:B------:R-:W2:Y:S01]  /*90e0*/  LDSM.16.MT88.4 R12, [R223+0xf000] ;  /* 0x00f00000df0c783b */ /* 0x000ea20000004200 */
        /* <DEDUP_REMOVED lines=18> */
[----:B------:R-:W-:Y:S01]  /*9210*/  MUFU.EX2 R31, R31 ;  /* 0x0000001f001f7308 */ /* 0x000fe20000000800 */
[----:B------:R-:W-:-:S02]  /*9220*/  MOV R131, R128 ;  /* 0x0000008000837202 */ /* 0x000fc40000000f00 */
[----:B------:R-:W-:Y:S01]  /*9230*/  MOV R128, R81 ;  /* 0x0000005100807202 */ /* 0x000fe20000000f00 */
[----:B------:R-:W-:Y:S01]  /*9240*/  IMAD.MOV.U32 R81, RZ, RZ, R234 ;  /* 0x000000ffff517224 */ /* 0x000fe200078e00ea */
[C---:B-1----:R-:W-:Y:S08]  /*9250*/  HMMA.16816.F32.BF16 R108, R4.reuse, R18, R116 ;  /* 0x00000012046c723c */ /* 0x042ff00000041874 */
[-C--:B------:R-:W-:Y:S08]  /*9260*/  HMMA.16816.F32.BF16 R104, R4, R16.reuse, R212 ;  /* 0x000000100468723c */ /* 0x080ff000000418d4 */
[C---:B------:R-:W-:Y:S08]  /*9270*/  HMMA.16816.F32.BF16 R100, R8.reuse, R16, R100 ;  /* 0x000000100864723c */ /* 0x040ff00000041864 */
[----:B--2---:R-:W-:Y:S08]  /*9280*/  HMMA.16816.F32.BF16 R64, R8, R14, R64 ;  /* 0x0000000e0840723c */ /* 0x004ff00000041840 */
[C---:B------:R-:W-:Y:S08]  /*9290*/  HMMA.16816.F32.BF16 R120, R4.reuse, R12, R216 ;  /* 0x0000000c0478723c */ /* 0x040ff000000418d8 */
[----:B------:R-:W-:Y:S01]  /*92a0*/  HMMA.16816.F32.BF16 R36, R4, R14, R124 ;  /* 0x0000000e0424723c */ /* 0x000fe2000004187c */
[----:B------:R-:W1:Y:S08]  /*92b0*/  MUFU.EX2 R30, R30 ;  /* 0x0000001e001e7308 */ /* 0x000e700000000800 */
[----:B------:R-:W-:Y:S01]  /*92c0*/  MUFU.EX2 R29, R29 ;  /* 0x0000001d001d7308 */ /* 0x000fe20000000800 */
[----:B------:R-:W-:Y:S07]  /*92d0*/  HMMA.16816.F32.BF16 R116, R8, R12, R112 ;  /* 0x0000000c0874723c */ /* 0x000fee0000041870 */
[----:B------:R-:W2:Y:S01]  /*92e0*/  MUFU.EX2 R28, R28 ;  /* 0x0000001c001c7308 */ /* 0x000ea20000000800 */
[----:B------:R-:W-:-:S07]  /*92f0*/  IMAD.MOV.U32 R115, RZ, RZ, R201 ;  /* 0x000000ffff737224 */ /* 0x000fce00078e00c9 */
[----:B------:R-:W-:Y:S01]  /*9300*/  MUFU.EX2 R26, R26 ;  /* 0x0000001a001a7308 */ /* 0x000fe20000000800 */
[----:B------:R-:W-:Y:S01]  /*9310*/  IMAD.MOV.U32 R201, RZ, RZ, R203 ;  /* 0x000000ffffc97224 */ /* 0x000fe200078e00cb */
[----:B------:R-:W-:Y:S01]  /*9320*/  MOV R203, R229 ;  /* 0x000000e500cb7202 */ /* 0x000fe20000000f00 */
[----:B------:R-:W-:Y:S01]  /*9330*/  FADD.FTZ R2, R2, R115 ;  /* 0x0000007302027221 */ /* 0x000fe20000010000 */
[----:B------:R-:W-:Y:S01]  /*9340*/  HMMA.16816.F32.BF16 R16, R8, R18, R68 ;  /* 0x000000120810723c */ /* 0x000fe20000041844 */
[----:B------:R-:W-:Y:S01]  /*9350*/  FADD.FTZ R6, R227, R228 ;  /* 0x000000e4e3067221 */ /* 0x000fe20000010000 */
[----:B------:R-:W-:Y:S01]  /*9360*/  MOV R114, R203 ;  /* 0x000000cb00727202 */ /* 0x000fe20000000f00 */
[----:B------:R-:W-:Y:S01]  /*9370*/  FADD.FTZ R2, R201, R2 ;  /* 0x00000002c9027221 */ /* 0x000fe20000010000 */
[----:B------:R3:W-:Y:S01]  /*9380*/  MUFU.EX2 R11, R3 ;  /* 0x00000003000b7308 */ /* 0x0007e20000000800 */
[----:B------:R-:W-:Y:S01]  /*9390*/  IMAD.MOV.U32 R113, RZ, RZ, R202 ;  /* 0x000000ffff717224 */ /* 0x000fe200078e00ca */
[----:B------:R-:W-:-:S06]  /*93a0*/  MOV R115, R208 ;  /* 0x000000d000737202 */ /* 0x000fcc0000000f00 */
[----:B------:R-:W-:Y:S01]  /*93b0*/  MUFU.EX2 R25, R25 ;  /* 0x0000001900197308 */ /* 0x000fe20000000800 */
[----:B------:R-:W-:Y:S01]  /*93c0*/  MOV R201, R210 ;  /* 0x000000d200c97202 */ /* 0x000fe20000000f00 */
[----:B------:R-:W-:Y:S01]  /*93d0*/  IMAD.MOV.U32 R203, RZ, RZ, R187 ;  /* 0x000000ffffcb7224 */ /* 0x000fe200078e00bb */
[----:B------:R-:W-:Y:S01]  /*93e0*/  MOV R210, R168 ;  /* 0x000000a800d27202 */ /* 0x000fe20000000f00 */
[----:B------:R-:W-:Y:S01]  /*93f0*/  FADD.FTZ R6, R113, R6 ;  /* 0x0000000671067221 */ /* 0x000fe20000010000 */
[----:B------:R-:W-:-:S03]  /*9400*/  MOV R202, R186 ;  /* 0x000000ba00ca7202 */ /* 0x000fc60000000f00 */
[----:B------:R-:W-:Y:S01]  /*9410*/  MUFU.EX2 R24, R24 ;  /* 0x0000001800187308 */ /* 0x000fe20000000800 */
[----:B---3--:R-:W-:-:S07]  /*9420*/  FADD.FTZ R3, R200, R35 ;  /* 0x00000023c8037221 */ /* 0x008fce0000010000 */
[----:B------:R-:W-:Y:S01]  /*9430*/  MUFU.EX2 R23, R23 ;  /* 0x0000001700177308 */ /* 0x000fe20000000800 */
        /* <DEDUP_REMOVED lines=11> */
[----:B------:R-:W3:Y:S01]  /*94f0*/  LDSM.16.MT88.4 R152, [R221+0xd800] ;  /* 0x00d80000dd98783b */ /* 0x000ee20000004200 */
[----:B------:R-:W-:-:S02]  /*9500*/  FADD.FTZ R2, R171, R0 ;  /* 0x00000000ab027221 */ /* 0x000fc40000010000 */
[----:B------:R-:W-:Y:S01]  /*9510*/  FADD.FTZ R3, R170, R6 ;  /* 0x00000006aa037221 */ /* 0x000fe20000010000 */
[----:B------:R-:W-:Y:S01]  /*9520*/  MUFU.EX2 R22, R22 ;  /* 0x0000001600167308 */ /* 0x000fe20000000800 */
[----:B------:R-:W-:-:S07]  /*9530*/  FADD.FTZ R0, R114, R5 ;  /* 0x0000000572007221 */ /* 0x000fce0000010000 */
[----:B------:R-:W4:Y:S01]  /*9540*/  MUFU.EX2 R21, R21 ;  /* 0x0000001500157308 */ /* 0x000f220000000800 */
[----:B------:R-:W-:-:S07]  /*9550*/  FADD.FTZ R10, R130, R4 ;  /* 0x00000004820a7221 */ /* 0x000fce0000010000 */
[----:B------:R-:W1:Y:S01]  /*9560*/  MUFU.EX2 R20, R20 ;  /* 0x0000001400147308 */ /* 0x000e620000000800 */
[----:B------:R-:W1:Y:S01]  /*9570*/  LDSM.16.MT88.4 R4, [R223+0xf800] ;  /* 0x00f80000df04783b */ /* 0x000e620000004200 */
[----:B------:R-:W-:-:S06]  /*9580*/  MOV R115, R200 ;  /* 0x000000c800737202 */ /* 0x000fcc0000000f00 */
[----:B------:R-:W-:Y:S01]  /*9590*/  MUFU.EX2 R27, R27 ;  /* 0x0000001b001b7308 */ /* 0x000fe20000000800 */
[----:B------:R-:W-:Y:S01]  /*95a0*/  MOV R200, R201 ;  /* 0x000000c900c87202 */ /* 0x000fe20000000f00 */
[----:B------:R-:W-:-:S06]  /*95b0*/  IMAD.MOV.U32 R201, RZ, RZ, R202 ;  /* 0x000000ffffc97224 */ /* 0x000fcc00078e00ca */
[----:B------:R-:W1:Y:S01]  /*95c0*/  MUFU.EX2 R32, R32 ;  /* 0x0000002000207308 */ /* 0x000e620000000800 */
[----:B------:R-:W-:-:S07]  /*95d0*/  MOV R202, R203 ;  /* 0x000000cb00ca7202 */ /* 0x000fce0000000f00 */
[----:B------:R-:W-:Y:S08]  /*95e0*/  MUFU.EX2 R33, R33 ;  /* 0x0000002100217308 */ /* 0x000ff00000000800 */
[----:B------:R-:W1:Y:S01]  /*95f0*/  MUFU.EX2 R34, R34 ;  /* 0x0000002200227308 */ /* 0x000e620000000800 */
        /* <DEDUP_REMOVED lines=13> */
[----:B------:R3:W5:Y:S01]  /*96d0*/  LDL.LU R234, [R1+0xa8] ;  /* 0x0000a80001ea7983 */ /* 0x0007620000300800 */
[----:B------:R-:W-:-:S02]  /*96e0*/  MOV R214, R200 ;  /* 0x000000c800d67202 */ /* 0x000fc40000000f00 */
[----:B-1----:R-:W-:Y:S02]  /*96f0*/  F2FP.BF16.PACK_AB R128, R30, R31 ;  /* 0x0000001f1e80723e */ /* 0x002fe400000010ff */
[----:B--2---:R-:W-:Y:S02]  /*9700*/  F2FP.BF16.PACK_AB R130, R28, R29 ;  /* 0x0000001d1c82723e */ /* 0x004fe400000010ff */
[----:B----4-:R-:W-:Y:S02]  /*9710*/  F2FP.BF16.PACK_AB R124, R21, R22 ;  /* 0x00000016157c723e */ /* 0x010fe400000010ff */
[----:B------:R-:W-:Y:S01]  /*9720*/  F2FP.BF16.PACK_AB R126, R11, R20 ;  /* 0x000000140b7e723e */ /* 0x000fe200000010ff */
[----:B------:R-:W-:Y:S01]  /*9730*/  IMAD.MOV.U32 R213, RZ, RZ, R115 ;  /* 0x000000ffffd57224 */ /* 0x000fe200078e0073 */
[----:B------:R-:W-:Y:S01]  /*9740*/  F2FP.BF16.PACK_AB R129, R25, R26 ;  /* 0x0000001a1981723e */ /* 0x000fe200000010ff */
[----:B------:R-:W-:Y:S01]  /*9750*/  LDSM.16.MT88.4 R168, [R222+0xd800] ;  /* 0x00d80000dea8783b */ /* 0x000fe20000004200 */
[----:B------:R-:W-:-:S02]  /*9760*/  F2FP.BF16.PACK_AB R131, R23, R24 ;  /* 0x000000181783723e */ /* 0x000fc400000010ff */
[----:B------:R-:W-:Y:S02]  /*9770*/  F2FP.BF16.PACK_AB R125, R32, R27 ;  /* 0x0000001b207d723e */ /* 0x000fe400000010ff */
[----:B------:R-:W-:Y:S02]  /*9780*/  F2FP.BF16.PACK_AB R127, R34, R33 ;  /* 0x00000021227f723e */ /* 0x000fe400000010ff */
[----:B------:R-:W-:Y:S01]  /*9790*/  MOV R80, R233 ;  /* 0x000000e900507202 */ /* 0x000fe20000000f00 */
[----:B------:R-:W-:Y:S01]  /*97a0*/  FADD.FTZ R3, R214, R0 ;  /* 0x00000000d6037221 */ /* 0x000fe20000010000 */
[----:B------:R-:W-:Y:S01]  /*97b0*/  MOV R82, R231 ;  /* 0x000000e700527202 */ /* 0x000fe20000000f00 */
[----:B------:R-:W-:Y:S01]  /*97c0*/  FADD.FTZ R8, R213, R2 ;  /* 0x00000002d5087221 */ /* 0x000fe20000010000 */
[----:B------:R-:W-:Y:S01]  /*97d0*/  MOV R0, R80 ;  /* 0x0000005000007202 */ /* 0x000fe20000000f00 */
[----:B---3--:R-:W-:Y:S01]  /*97e0*/  HMMA.16816.F32.BF16 R148, R128, R152, R148 ;  /* 0x000000988094723c */ /* 0x008fe20000041894 */
[----:B------:R-:W-:Y:S01]  /*97f0*/  MOV R2, R81 ;  /* 0x0000005100027202 */ /* 0x000fe20000000f00 */
[----:B------:R-:W-:Y:S01]  /*9800*/  IMAD.MOV.U32 R14, RZ, RZ, R98 ;  /* 0x000000ffff0e7224 */ /* 0x000fe200078e0062 */
[----:B------:R-:W-:Y:S01]  /*9810*/  MOV R215, R201 ;  /* 0x000000c900d77202 */ /* 0x000fe20000000f00 */
[----:B------:R-:W-:-:S04]  /*9820*/  FADD.FTZ R0, R0, R9 ;  /* 0x0000000900007221 */ /* 0x000fc80000010000 */
[----:B------:R-:W-:Y:S01]  /*9830*/  HMMA.16816.F32.BF16 R144, R124, R152, R144 ;  /* 0x000000987c90723c */ /* 0x000fe20000041890 */
[----:B------:R-:W-:Y:S01]  /*9840*/  MOV R35, R99 ;  /* 0x0000006300237202 */ /* 0x000fe20000000f00 */
[----:B------:R-:W-:Y:S01]  /*9850*/  FADD.FTZ R2, R2, R10 ;  /* 0x0000000a02027221 */ /* 0x000fe20000010000 */
[----:B------:R-:W-:-:S05]  /*9860*/  MOV R201, R187 ;  /* 0x000000bb00c97202 */ /* 0x000fca0000000f00 */
[-C--:B------:R-:W-:Y:S01]  /*9870*/  HMMA.16816.F32.BF16 R156, R124, R154.reuse, R156 ;  /* 0x0000009a7c9c723c */ /* 0x080fe2000004189c */
[----:B------:R-:W-:Y:S01]  /*9880*/  MOV R15, R97 ;  /* 0x00000061000f7202 */ /* 0x000fe20000000f00 */
[----:B------:R-:W-:Y:S01]  /*9890*/  IMAD.MOV.U32 R115, RZ, RZ, R185 ;  /* 0x000000ffff737224 */ /* 0x000fe200078e00b9 */
[----:B------:R-:W-:Y:S02]  /*98a0*/  MOV R200, R186 ;  /* 0x000000ba00c87202 */ /* 0x000fe40000000f00 */
[----:B------:R-:W-:Y:S02]  /*98b0*/  MOV R114, R184 ;  /* 0x000000b800727202 */ /* 0x000fe40000000f00 */
[----:B------:R-:W-:Y:S01]  /*98c0*/  MOV R216, R202 ;  /* 0x000000ca00d87202 */ /* 0x000fe20000000f00 */
[----:B------:R-:W-:Y:S01]  /*98d0*/  HMMA.16816.F32.BF16 R152, R128, R154, R40 ;  /* 0x0000009a8098723c */ /* 0x000fe20000041828 */
[----:B------:R-:W-:Y:S01]  /*98e0*/  MOV R12, R96 ;  /* 0x00000060000c7202 */ /* 0x000fe20000000f00 */
[----:B------:R-:W-:Y:S01]  /*98f0*/  FADD.FTZ R0, R14, R0 ;  /* 0x000000000e007221 */ /* 0x000fe20000010000 */
[----:B------:R-:W-:Y:S01]  /*9900*/  MOV R217, R201 ;  /* 0x000000c900d97202 */ /* 0x000fe20000000f00 */
[----:B------:R-:W-:Y:S01]  /*9910*/  IMAD.MOV.U32 R13, RZ, RZ, R203 ;  /* 0x000000ffff0d7224 */ /* 0x000fe200078e00cb */
[----:B------:R1:W5:Y:S02]  /*9920*/  LDL.LU R233, [R1+0xa4] ;  /* 0x0000a40001e97983 */ /* 0x0003640000300800 */
[----:B------:R-:W-:Y:S01]  /*9930*/  MOV R43, R82 ;  /* 0x00000052002b7202 */ /* 0x000fe20000000f00 */
[----:B------:R-:W-:Y:S01]  /*9940*/  IMAD.MOV.U32 R42, RZ, RZ, R83 ;  /* 0x000000ffff2a7224 */ /* 0x000fe200078e0053 */
[----:B------:R-:W-:Y:S01]  /*9950*/  HMMA.16816.F32.BF16 R120, R124, R4, R120 ;  /* 0x000000047c78723c */ /* 0x000fe20000041878 */
[----:B------:R-:W-:Y:S01]  /*9960*/  FADD.FTZ R2, R35, R2 ;  /* 0x0000000223027221 */ /* 0x000fe20000010000 */
[----:B------:R-:W-:Y:S01]  /*9970*/  MOV R212, R114 ;  /* 0x0000007200d47202 */ /* 0x000fe20000000f00 */
[----:B------:R-:W-:-:S05]  /*9980*/  FADD.FTZ R3, R43, R3 ;  /* 0x000000032b037221 */ /* 0x000fca0000010000 */
[----:B------:R-:W-:Y:S01]  /*9990*/  HMMA.16816.F32.BF16 R116, R128, R4, R116 ;  /* 0x000000048074723c */ /* 0x000fe20000041874 */
[----:B------:R-:W-:Y:S01]  /*99a0*/  IMAD.MOV.U32 R218, RZ, RZ, R200 ;  /* 0x000000ffffda7224 */ /* 0x000fe200078e00c8 */
[----:B------:R-:W-:Y:S01]  /*99b0*/  MOV R219, R115 ;  /* 0x0000007300db7202 */ /* 0x000fe20000000f00 */
[----:B------:R-:W-:Y:S01]  /*99c0*/  FADD.FTZ R3, R12, R3 ;  /* 0x000000030c037221 */ /* 0x000fe20000010000 */
[----:B------:R-:W-:Y:S01]  /*99d0*/  MOV R214, R112 ;  /* 0x0000007000d67202 */ /* 0x000fe20000000f00 */
[----:B------:R-:W-:Y:S01]  /*99e0*/  FADD.FTZ R0, R216, R0 ;  /* 0x00000000d8007221 */ /* 0x000fe20000010000 */
[----:B------:R-:W2:Y:S01]  /*99f0*/  LDSM.16.MT88.4 R184, [R224+0xd800] ;  /* 0x00d80000e0b8783b */ /* 0x000ea20000004200 */
[----:B------:R-:W-:Y:S02]  /*9a00*/  FADD.FTZ R4, R42, R8 ;  /* 0x000000082a047221 */ /* 0x000fe40000010000 */
[----:B------:R-:W-:Y:S01]  /*9a10*/  FADD.FTZ R2, R13, R2 ;  /* 0x000000020d027221 */ /* 0x000fe20000010000 */
[----:B------:R-:W3:Y:S01]  /*9a20*/  LDSM.16.MT88.4 R200, [R223+0xd800] ;  /* 0x00d80000dfc8783b */ /* 0x000ee20000004200 */
[----:B------:R-:W-:-:S02]  /*9a30*/  FADD.FTZ R4, R15, R4 ;  /* 0x000000040f047221 */ /* 0x000fc40000010000 */
[----:B------:R-:W-:Y:S01]  /*9a40*/  IMAD.MOV.U32 R213, RZ, RZ, R113 ;  /* 0x000000ffffd57224 */ /* 0x000fe200078e0071 */
[----:B------:R-:W4:Y:S01]  /*9a50*/  LDSM.16.MT88.4 R80, [R221+0xf800] ;  /* 0x00f80000dd50783b */ /* 0x000f220000004200 */
[----:B------:R-:W-:Y:S02]  /*9a60*/  FADD.FTZ R4, R217, R4 ;  /* 0x00000004d9047221 */ /* 0x000fe40000010000 */
[----:B------:R-:W-:Y:S01]  /*9a70*/  FADD.FTZ R3, R218, R3 ;  /* 0x00000003da037221 */ /* 0x000fe20000010000 */
[----:B------:R-:W1:Y:S01]  /*9a80*/  LDSM.16.MT88.4 R96, [R222+0xf800] ;  /* 0x00f80000de60783b */ /* 0x000e620000004200 */
        /* <DEDUP_REMOVED lines=42> */
[----:B------:R-:W-:Y:S01]  /*9d30*/  FADD.FTZ R2, R11, R2 ;  /* 0x000000020b027221 */ /* 0x000fe20000010000 */
[-C--:B------:R-:W-:Y:S02]  /*9d40*/  HMMA.16816.F32.BF16 R188, R124, R186.reuse, R188 ;  /* 0x000000ba7cbc723c */ /* 0x080fe400000418bc */
[----:B------:R2:W-:Y:S04]  /*9d50*/  STL [R1+0x48], R3 ;  /* 0x0000480301007387 */ /* 0x0005e80000100800 */
[----:B------:R2:W-:Y:S02]  /*9d60*/  STL [R1+0x50], R0 ;  /* 0x0000500001007387 */ /* 0x0005e40000100800 */
[C---:B------:R-:W-:Y:S02]  /*9d70*/  HMMA.16816.F32.BF16 R184, R128.reuse, R186, R72 ;  /* 0x000000ba80b8723c */ /* 0x040fe40000041848 */
[----:B------:R2:W-:Y:S06]  /*9d80*/  STL [R1+0x4c], R2 ;  /* 0x00004c0201007387 */ /* 0x0005ec0000100800 */
[-C--:B------:R-:W-:Y:S08]  /*9d90*/  HMMA.16816.F32.BF16 R164, R128, R168.reuse, R164 ;  /* 0x000000a880a4723c */ /* 0x080ff000000418a4 */
[C---:B------:R-:W-:Y:S08]  /*9da0*/  HMMA.16816.F32.BF16 R160, R124.reuse, R168, R160 ;  /* 0x000000a87ca0723c */ /* 0x040ff000000418a0 */
[C---:B------:R-:W-:Y:S08]  /*9db0*/  HMMA.16816.F32.BF16 R172, R124.reuse, R170, R172 ;  /* 0x000000aa7cac723c */ /* 0x040ff000000418ac */
[C---:B---3--:R-:W-:Y:S08]  /*9dc0*/  HMMA.16816.F32.BF16 R192, R124.reuse, R200, R192 ;  /* 0x000000c87cc0723c */ /* 0x048ff000000418c0 */
[C---:B------:R-:W-:Y:S08]  /*9dd0*/  HMMA.16816.F32.BF16 R204, R124.reuse, R202, R204 ;  /* 0x000000ca7ccc723c */ /* 0x040ff000000418cc */
[C---:B----4-:R-:W-:Y:S08]  /*9de0*/  HMMA.16816.F32.BF16 R72, R124.reuse, R80, R48 ;  /* 0x000000507c48723c */ /* 0x050ff00000041830 */
[C---:B------:R-:W-:Y:S08]  /*9df0*/  HMMA.16816.F32.BF16 R76, R124.reuse, R82, R76 ;  /* 0x000000527c4c723c */ /* 0x040ff0000004184c */
[C---:B-1----:R-:W-:Y:S08]  /*9e00*/  HMMA.16816.F32.BF16 R88, R124.reuse, R96, R88 ;  /* 0x000000607c58723c */ /* 0x042ff00000041858 */
        /* <DEDUP_REMOVED lines=22> */
[----:B------:R-:W-:Y:S01]  /*9f70*/  UIMAD UR4, UR7, UR22, URZ ;  /* 0x00000016070472a4 */ /* 0x000fe2000f8e023f */
[----:B------:R-:W-:Y:S03]  /*9f80*/  STL [R1+0xa4], R77 ;  /* 0x0000a44d01007387 */ /* 0x000fe60000100800 */
[----:B------:R-:W-:Y:S01]  /*9f90*/  UIMAD UR4, UR5, UR18, UR4 ;  /* 0x00000012050472a4 */ /* 0x000fe2000f8e0204 */
        /* <DEDUP_REMOVED lines=9> */
[----:B------:R-:W-:Y:S01]  /*a030*/  BAR.SYNC.DEFER_BLOCKING 0x0 ;  /* 0x0000000000007b1d */ /* 0x000fe20000010000 */
[----:B--2---:R-:W-:-:S02]  /*a040*/  ISETP.GE.AND P3, PT, R208, c[0x0][0x220], PT ;  /* 0x00008800d0007a0c */ /* 0x004fc40003f66270 */
        /* <DEDUP_REMOVED lines=66> */
[----:B------:R-:W2:Y:S04]  /*a470*/  LDSM.16.M88.4 R40, [R220+0x9000] ;  /* 0x00900000dc28783b */ /* 0x000ea80000000200 */
[----:B------:R-:W2:Y:S04]  /*a480*/  LDSM.16.M88.4 R36, [R220+0x9800] ;  /* 0x00980000dc24783b */ /* 0x000ea80000000200 */
[----:B------:R-:W2:Y:S04]  /*a490*/  LDSM.16.M88.4 R44, [R220+0x8800] ;  /* 0x00880000dc2c783b */ /* 0x000ea80000000200 */
[----:B-1----:R-:W-:Y:S04]  /*a4a0*/  LDSM.16.M88.4 R8, [R228] ;  /* 0x00000000e408783b */ /* 0x002fe80000000200 */
[----:B------:R-:W1:Y:S04]  /*a4b0*/  LDSM.16.M88.4 R24, [R237] ;  /* 0x00000000ed18783b */ /* 0x000e680000000200 */
[----:B------:R-:W1:Y:S04]  /*a4c0*/  LDSM.16.M88.4 R20, [R236] ;  /* 0x00000000ec14783b */ /* 0x000e680000000200 */
[----:B---3--:R-:W3:Y:S04]  /*a4d0*/  LDSM.16.M88.4 R12, [R227+0x2000] ;  /* 0x00200000e30c783b */ /* 0x008ee80000000200 */
[----:B------:R-:W3:Y:S04]  /*a4e0*/  LDSM.16.M88.4 R28, [R238] ;  /* 0x00000000ee1c783b */ /* 0x000ee80000000200 */
[----:B----4-:R-:W4:Y:S04]  /*a4f0*/  LDSM.16.M88.4 R4, [R228+0x2000] ;  /* 0x00200000e404783b */ /* 0x010f280000000200 */
[----:B------:R-:W3:Y:S01]  /*a500*/  LDSM.16.M88.4 R48, [R220+0x8000] ;  /* 0x00800000dc30783b */ /* 0x000ee20000000200 */
[C---:B--2---:R-:W-:Y:S03]  /*a510*/  HMMA.16816.F32.BF16 R64, R16.reuse, R40, RZ ;  /* 0x000000281040723c */ /* 0x044fe600000418ff */
[----:B------:R-:W2:Y:S04]  /*a520*/  LDSM.16.M88.4 R32, [R231] ;  /* 0x00000000e720783b */ /* 0x000ea80000000200 */
[----:B------:R-:W0:Y:S01]  /*a530*/  LDGDEPBAR ;  /* 0x00000000000079af */ /* 0x000e220000000000 */
[C---:B------:R-:W-:Y:S08]  /*a540*/  HMMA.16816.F32.BF16 R56, R16.reuse, R36, RZ ;  /* 0x000000241038723c */ /* 0x040ff000000418ff */
[----:B------:R-:W-:Y:S08]  /*a550*/  HMMA.16816.F32.BF16 R208, R16, R44, RZ ;  /* 0x0000002c10d0723c */ /* 0x000ff000000418ff */
[C---:B-1----:R-:W-:Y:S08]  /*a560*/  HMMA.16816.F32.BF16 R64, R8.reuse, R24, R64 ;  /* 0x000000180840723c */ /* 0x042ff00000041840 */
[----:B------:R-:W-:Y:S08]  /*a570*/  HMMA.16816.F32.BF16 R56, R8, R20, R56 ;  /* 0x000000140838723c */ /* 0x000ff00000041838 */
[C---:B---3--:R-:W-:Y:S08]  /*a580*/  HMMA.16816.F32.BF16 R60, R12.reuse, R40, RZ ;  /* 0x000000280c3c723c */ /* 0x048ff000000418ff */
[----:B------:R-:W-:Y:S01]  /*a590*/  HMMA.16816.F32.BF16 R52, R12, R36, RZ ;  /* 0x000000240c34723c */ /* 0x000fe200000418ff */
[----:B------:R-:W-:-:S02]  /*a5a0*/  IMAD.MOV.U32 R3, RZ, RZ, R65 ;  /* 0x000000ffff037224 */ /* 0x000fc400078e0041 */
[----:B------:R-:W-:Y:S02]  /*a5b0*/  IMAD.MOV.U32 R2, RZ, RZ, R66 ;  /* 0x000000ffff027224 */ /* 0x000fe400078e0042 */
[----:B------:R-:W-:Y:S02]  /*a5c0*/  IMAD.MOV.U32 R0, RZ, RZ, R67 ;  /* 0x000000ffff007224 */ /* 0x000fe400078e0043 */
[----:B------:R-:W-:Y:S01]  /*a5d0*/  IMAD.MOV.U32 R36, RZ, RZ, R64 ;  /* 0x000000ffff247224 */ /* 0x000fe200078e0040 */
[----:B------:R-:W-:Y:S01]  /*a5e0*/  HMMA.16816.F32.BF16 R68, R8, R28, R208 ;  /* 0x0000001c0844723c */ /* 0x000fe200000418d0 */
[----:B------:R-:W-:Y:S02]  /*a5f0*/  IMAD.MOV.U32 R67, RZ, RZ, R56 ;  /* 0x000000ffff437224 */ /* 0x000fe400078e0038 */
[----:B------:R-:W-:Y:S02]  /*a600*/  IMAD.MOV.U32 R66, RZ, RZ, R57 ;  /* 0x000000ffff427224 */ /* 0x000fe400078e0039 */
[----:B------:R-:W-:-:S02]  /*a610*/  IMAD.MOV.U32 R65, RZ, RZ, R58 ;  /* 0x000000ffff417224 */ /* 0x000fc400078e003a */
[----:B------:R-:W-:Y:S01]  /*a620*/  IMAD.MOV.U32 R64, RZ, RZ, R59 ;  /* 0x000000ffff407224 */ /* 0x000fe200078e003b */
[----:B------:R-:W-:Y:S08]  /*a630*/  HMMA.16816.F32.BF16 R140, R12, R44, RZ ;  /* 0x0000002c0c8c723c */ /* 0x000ff000000418ff */
[----:B----4-:R-:W-:Y:S08]  /*a640*/  HMMA.16816.F32.BF16 R60, R4, R24, R60 ;  /* 0x00000018043c723c */ /* 0x010ff0000004183c */
[----:B------:R-:W-:Y:S01]  /*a650*/  HMMA.16816.F32.BF16 R56, R12, R46, RZ ;  /* 0x0000002e0c38723c */ /* 0x000fe200000418ff */
[----:B------:R-:W-:-:S02]  /*a660*/  IMAD.MOV.U32 R41, RZ, RZ, R70 ;  /* 0x000000ffff297224 */ /* 0x000fc400078e0046 */
[----:B------:R-:W-:Y:S02]  /*a670*/  IMAD.MOV.U32 R40, RZ, RZ, R71 ;  /* 0x000000ffff287224 */ /* 0x000fe400078e0047 */
[----:B------:R-:W-:Y:S02]  /*a680*/  IMAD.MOV.U32 R132, RZ, RZ, R68 ;  /* 0x000000ffff847224 */ /* 0x000fe400078e0044 */
[----:B------:R-:W-:Y:S01]  /*a690*/  IMAD.MOV.U32 R77, RZ, RZ, R69 ;  /* 0x000000ffff4d7224 */ /* 0x000fe200078e0045 */
[C---:B------:R-:W-:Y:S08]  /*a6a0*/  HMMA.16816.F32.BF16 R44, R16.reuse, R46, RZ ;  /* 0x0000002e102c723c */ /* 0x040ff000000418ff */
[----:B------:R-:W-:Y:S01]  /*a6b0*/  HMMA.16816.F32.BF16 R216, R16, R48, RZ ;  /* 0x0000003010d8723c */ /* 0x000fe200000418ff */
[----:B------:R-:W-:-:S02]  /*a6c0*/  IMAD.MOV.U32 R76, RZ, RZ, R60 ;  /* 0x000000ffff4c7224 */ /* 0x000fc400078e003c */
[----:B------:R-:W-:Y:S02]  /*a6d0*/  IMAD.MOV.U32 R37, RZ, RZ, R61 ;  /* 0x000000ffff257224 */ /* 0x000fe400078e003d */
[----:B------:R-:W-:Y:S02]  /*a6e0*/  IMAD.MOV.U32 R25, RZ, RZ, R62 ;  /* 0x000000ffff197224 */ /* 0x000fe400078e003e */
[----:B------:R-:W-:Y:S01]  /*a6f0*/  IMAD.MOV.U32 R24, RZ, RZ, R63 ;  /* 0x000000ffff187224 */ /* 0x000fe200078e003f */
[----:B------:R-:W-:Y:S08]  /*a700*/  HMMA.16816.F32.BF16 R212, R12, R48, RZ ;  /* 0x000000300cd4723c */ /* 0x000ff000000418ff */
[C---:B------:R-:W-:Y:S08]  /*a710*/  HMMA.16816.F32.BF16 R72, R4.reuse, R20, R52 ;  /* 0x000000140448723c */ /* 0x040ff00000041834 */
[----:B------:R-:W-:Y:S08]  /*a720*/  HMMA.16816.F32.BF16 R68, R4, R28, R140 ;  /* 0x0000001c0444723c */ /* 0x000ff0000004188c */
[C---:B------:R-:W-:Y:S08]  /*a730*/  HMMA.16816.F32.BF16 R60, R12.reuse, R50, RZ ;  /* 0x000000320c3c723c */ /* 0x040ff000000418ff */
[----:B------:R-:W-:Y:S08]  /*a740*/  HMMA.16816.F32.BF16 R52, R12, R42, RZ ;  /* 0x0000002a0c34723c */ /* 0x000ff000000418ff */
[----:B------:R-:W-:Y:S01]  /*a750*/  HMMA.16816.F32.BF16 R56, R4, R30, R56 ;  /* 0x0000001e0438723c */ /* 0x000fe20000041838 */
[----:B------:R-:W-:-:S02]  /*a760*/  IMAD.MOV.U32 R29, RZ, RZ, R70 ;  /* 0x000000ffff1d7224 */ /* 0x000fc400078e0046 */
[----:B------:R-:W-:-:S05]  /*a770*/  IMAD.MOV.U32 R28, RZ, RZ, R71 ;  /* 0x000000ffff1c7224 */ /* 0x000fca00078e0047 */
[----:B------:R-:W-:Y:S07]  /*a780*/  HMMA.16816.F32.BF16 R44, R8, R30, R44 ;  /* 0x0000001e082c723c */ /* 0x000fee000004182c */
[----:B------:R-:W-:Y:S01]  /*a790*/  IMAD.MOV.U32 R30, RZ, RZ, R41 ;  /* 0x000000ffff1e7224 */ /* 0x000fe200078e0029 */
[----:B------:R-:W-:Y:S01]  /*a7a0*/  HMMA.16816.F32.BF16 R12, R12, R38, RZ ;  /* 0x000000260c0c723c */ /* 0x000fe200000418ff */
[----:B------:R-:W-:-:S07]  /*a7b0*/  IMAD.MOV.U32 R31, RZ, RZ, R40 ;  /* 0x000000ffff1f7224 */ /* 0x000fce00078e0028 */
[C---:B------:R-:W-:Y:S08]  /*a7c0*/  HMMA.16816.F32.BF16 R48, R16.reuse, R50, RZ ;  /* 0x000000321030723c */ /* 0x040ff000000418ff */
[C---:B------:R-:W-:Y:S08]  /*a7d0*/  HMMA.16816.F32.BF16 R40, R16.reuse, R42, RZ ;  /* 0x0000002a1028723c */ /* 0x040ff000000418ff */
[----:B------:R-:W-:Y:S08]  /*a7e0*/  HMMA.16816.F32.BF16 R16, R16, R38, RZ ;  /* 0x000000261010723c */ /* 0x000ff000000418ff */
[-C--:B--2---:R-:W-:Y:S08]  /*a7f0*/  HMMA.16816.F32.BF16 R216, R8, R32.reuse, R216 ;  /* 0x0000002008d8723c */ /* 0x084ff000000418d8 */
[C---:B------:R-:W-:Y:S07]  /*a800*/  HMMA.16816.F32.BF16 R212, R4.reuse, R32, R212 ;  /* 0x0000002004d4723c */ /* 0x040fee00000418d4 */
[----:B------:R-:W-:Y:S01]  /*a810*/  IMAD.MOV.U32 R32, RZ, RZ, R68 ;  /* 0x000000ffff207224 */ /* 0x000fe200078e0044 */
[----:B------:R-:W-:Y:S01]  /*a820*/  HMMA.16816.F32.BF16 R60, R4, R34, R60 ;  /* 0x00000022043c723c */ /* 0x000fe2000004183c */
[----:B------:R-:W-:-:S07]  /*a830*/  IMAD.MOV.U32 R33, RZ, RZ, R69 ;  /* 0x000000ffff217224 */ /* 0x000fce00078e0045 */
[C---:B------:R-:W-:Y:S08]  /*a840*/  HMMA.16816.F32.BF16 R208, R4.reuse, R26, R52 ;  /* 0x0000001a04d0723c */ /* 0x040ff00000041834 */
[----:B------:R-:W-:Y:S01]  /*a850*/  HMMA.16816.F32.BF16 R68, R4, R22, R12 ;  /* 0x000000160444723c */ /* 0x000fe2000004180c */
[----:B------:R-:W-:Y:S04]  /*a860*/  LDSM.16.M88.4 R4, [R230+0x2000] ;  /* 0x00200000e604783b */ /* 0x000fe80000000200 */
[----:B------:R-:W1:Y:S03]  /*a870*/  LDSM.16.M88.4 R12, [R226+0x8000] ;  /* 0x00800000e20c783b */ /* 0x000e660000000200 */
[C---:B------:R-:W-:Y:S07]  /*a880*/  HMMA.16816.F32.BF16 R48, R8.reuse, R34, R48 ;  /* 0x000000220830723c */ /* 0x040fee0000041830 */
[----:B------:R-:W-:Y:S01]  /*a890*/  IMAD.MOV.U32 R34, RZ, RZ, R29 ;  /* 0x000000ffff227224 */ /* 0x000fe200078e001d */
[----:B------:R-:W-:Y:S01]  /*a8a0*/  HMMA.16816.F32.BF16 R40, R8, R26, R40 ;  /* 0x0000001a0828723c */ /* 0x000fe20000041828 */
[----:B------:R-:W-:-:S02]  /*a8b0*/  IMAD.MOV.U32 R35, RZ, RZ, R28 ;  /* 0x000000ffff237224 */ /* 0x000fc400078e001c */
[----:B------:R-:W-:Y:S02]  /*a8c0*/  IMAD.MOV.U32 R28, RZ, RZ, R132 ;  /* 0x000000ffff1c7224 */ /* 0x000fe400078e0084 */
[----:B------:R-:W-:-:S03]  /*a8d0*/  IMAD.MOV.U32 R29, RZ, RZ, R77 ;  /* 0x000000ffff1d7224 */ /* 0x000fc600078e004d */
[----:B------:R-:W-:Y:S01]  /*a8e0*/  HMMA.16816.F32.BF16 R16, R8, R22, R16 ;  /* 0x000000160810723c */ /* 0x000fe20000041810 */
[----:B------:R-:W2:Y:S07]  /*a8f0*/  LDSM.16.M88.4 R8, [R230] ;  /* 0x00000000e608783b */ /* 0x000eae0000000200 */
[C---:B-1----:R-:W-:Y:S07]  /*a900*/  HMMA.16816.F32.BF16 R140, R4.reuse, R12, R212 ;  /* 0x0000000c048c723c */ /* 0x042fee00000418d4 */
[----:B------:R-:W-:Y:S01]  /*a910*/  IMAD.MOV.U32 R212, RZ, RZ, R67 ;  /* 0x000000ffffd47224 */ /* 0x000fe200078e0043 */
[----:B------:R-:W-:Y:S01]  /*a920*/  HMMA.16816.F32.BF16 R52, R4, R14, R60 ;  /* 0x0000000e0434723c */ /* 0x000fe2000004183c */
[----:B------:R-:W-:-:S02]  /*a930*/  IMAD.MOV.U32 R213, RZ, RZ, R66 ;  /* 0x000000ffffd57224 */ /* 0x000fc400078e0042 */
[----:B------:R-:W-:Y:S02]  /*a940*/  IMAD.MOV.U32 R214, RZ, RZ, R65 ;  /* 0x000000ffffd67224 */ /* 0x000fe400078e0041 */
[----:B------:R-:W-:Y:S02]  /*a950*/  IMAD.MOV.U32 R215, RZ, RZ, R64 ;  /* 0x000000ffffd77224 */ /* 0x000fe400078e0040 */
[----:B------:R-:W-:Y:S02]  /*a960*/  IMAD.MOV.U32 R60, RZ, RZ, R36 ;  /* 0x000000ffff3c7224 */ /* 0x000fe400078e0024 */
[----:B------:R-:W-:Y:S02]  /*a970*/  IMAD.MOV.U32 R61, RZ, RZ, R3 ;  /* 0x000000ffff3d7224 */ /* 0x000fe400078e0003 */
[----:B------:R-:W-:Y:S01]  /*a980*/  IMAD.MOV.U32 R62, RZ, RZ, R2 ;  /* 0x000000ffff3e7224 */ /* 0x000fe200078e0002 */
[----:B--2---:R-:W-:Y:S01]  /*a990*/  HMMA.16816.F32.BF16 R64, R8, R12, R216 ;  /* 0x0000000c0840723c */ /* 0x004fe200000418d8 */
[----:B------:R-:W-:-:S06]  /*a9a0*/  IMAD.MOV.U32 R63, RZ, RZ, R0 ;  /* 0x000000ffff3f7224 */ /* 0x000fcc00078e0000 */
[----:B------:R-:W-:Y:S02]  /*a9b0*/  IMAD.MOV.U32 R218, RZ, RZ, R25 ;  /* 0x000000ffffda7224 */ /* 0x000fe400078e0019 */
[----:B------:R-:W-:Y:S02]  /*a9c0*/  IMAD.MOV.U32 R219, RZ, RZ, R24 ;  /* 0x000000ffffdb7224 */ /* 0x000fe400078e0018 */
[----:B------:R-:W-:Y:S01]  /*a9d0*/  HMMA.16816.F32.BF16 R24, R8, R14, R48 ;  /* 0x0000000e0818723c */ /* 0x000fe20000041830 */
[----:B------:R-:W1:Y:S01]  /*a9e0*/  LDSM.16.M88.4 R12, [R226+0x8800] ;  /* 0x00880000e20c783b */ /* 0x000e620000000200 */
[----:B------:R-:W-:Y:S02]  /*a9f0*/  IMAD.MOV.U32 R217, RZ, RZ, R37 ;  /* 0x000000ffffd97224 */ /* 0x000fe400078e0025 */
[----:B------:R-:W-:-:S04]  /*aa00*/  IMAD.MOV.U32 R216, RZ, RZ, R76 ;  /* 0x000000ffffd87224 */ /* 0x000fc800078e004c */
        /* <DEDUP_REMOVED lines=13> */
[----:B------:R-:W-:Y:S01]  /*aae0*/  HMMA.16816.F32.BF16 R16, R8, R14, R16 ;  /* 0x0000000e0810723c */ /* 0x000fe20000041810 */
        /* <DEDUP_REMOVED lines=8> */
[----:B------:R-:W-:-:S02]  /*ab70*/  IMAD.MOV.U32 R0, RZ, RZ, R7 ;  /* 0x000000ffff007224 */ /* 0x000fc400078e0007 */
[----:B------:R-:W2:Y:S01]  /*ab80*/  LDSM.16.M88.4 R4, [R229+0x2000] ;  /* 0x00200000e504783b */ /* 0x000ea20000000200 */
[----:B------:R-:W-:Y:S01]  /*ab90*/  IMAD.MOV.U32 R41, RZ, RZ, R75 ;  /* 0x000000ffff297224 */ /* 0x000fe200078e004b */
[-C--:B-1----:R-:W-:Y:S08]  /*aba0*/  HMMA.16816.F32.BF16 R216, R8, R12.reuse, R64 ;  /* 0x0000000c08d8723c */ /* 0x082ff00000041840 */
[C---:B--2---:R-:W-:Y:S08]  /*abb0*/  HMMA.16816.F32.BF16 R68, R4.reuse, R12, R140 ;  /* 0x0000000c0444723c */ /* 0x044ff0000004188c */
[-C--:B------:R-:W-:Y:S08]  /*abc0*/  HMMA.16816.F32.BF16 R212, R4, R14.reuse, R52 ;  /* 0x0000000e04d4723c */ /* 0x080ff00000041834 */
[----:B------:R-:W-:Y:S01]  /*abd0*/  HMMA.16816.F32.BF16 R140, R8, R14, R24 ;  /* 0x0000000e088c723c */ /* 0x000fe20000041818 */
[----:B------:R-:W1:Y:S07]  /*abe0*/  LDSM.16.M88.4 R12, [R225+0x800] ;  /* 0x00080000e10c783b */ /* 0x000e6e0000000200 */
[----:B-1----:R-:W-:Y:S08]  /*abf0*/  HMMA.16816.F32.BF16 R52, R4, R14, R28 ;  /* 0x0000000e0434723c */ /* 0x002ff0000004181c */
[-C--:B------:R-:W-:Y:S08]  /*ac00*/  HMMA.16816.F32.BF16 R72, R8, R12.reuse, R36 ;  /* 0x0000000c0848723c */ /* 0x080ff00000041824 */
        /* <DEDUP_REMOVED lines=27> */
[----:B------:R-:W1:Y:S07]  /*adc0*/  LDSM.16.M88.4 R12, [R220+0xa800] ;  /* 0x00a80000dc0c783b */ /* 0x000e6e0000000200 */
[----:B-1----:R-:W-:Y:S08]  /*add0*/  HMMA.16816.F32.BF16 R52, R4, R14, R52 ;  /* 0x0000000e0434723c */ /* 0x002ff00000041834 */
[-C--:B------:R-:W-:Y:S08]  /*ade0*/  HMMA.16816.F32.BF16 R208, R8, R12.reuse, R72 ;  /* 0x0000000c08d0723c */ /* 0x080ff00000041848 */
[----:B------:R-:W-:Y:S08]  /*adf0*/  HMMA.16816.F32.BF16 R64, R4, R12, R64 ;  /* 0x0000000c0440723c */ /* 0x000ff00000041840 */
[----:B------:R-:W-:Y:S01]  /*ae00*/  IMAD.MOV.U32 R12, RZ, RZ, R52 ;  /* 0x000000ffff0c7224 */ /* 0x000fe200078e0034 */
[----:B------:R-:W-:Y:S01]  /*ae10*/  HMMA.16816.F32.BF16 R216, R8, R14, R28 ;  /* 0x0000000e08d8723c */ /* 0x000fe2000004181c */
[----:B------:R-:W-:-:S02]  /*ae20*/  IMAD.MOV.U32 R3, RZ, RZ, R53 ;  /* 0x000000ffff037224 */ /* 0x000fc400078e0035 */
[----:B------:R-:W-:Y:S02]  /*ae30*/  IMAD.MOV.U32 R2, RZ, RZ, R54 ;  /* 0x000000ffff027224 */ /* 0x000fe400078e0036 */
[----:B------:R-:W-:Y:S02]  /*ae40*/  IMAD.MOV.U32 R0, RZ, RZ, R55 ;  /* 0x000000ffff007224 */ /* 0x000fe400078e0037 */
[----:B------:R-:W-:Y:S02]  /*ae50*/  IMAD.MOV.U32 R28, RZ, RZ, R12 ;  /* 0x000000ffff1c7224 */ /* 0x000fe400078e000c */
[----:B------:R-:W1:Y:S01]  /*ae60*/  LDSM.16.M88.4 R12, [R220+0xb000] ;  /* 0x00b00000dc0c783b */ /* 0x000e620000000200 */
        /* <DEDUP_REMOVED lines=24> */
[-C--:B-1----:R-:W-:Y:S08]  /*aff0*/  HMMA.16816.F32.BF16 R72, R8, R12.reuse, R44 ;  /* 0x0000000c0848723c */ /* 0x082ff0000004182c */
[C---:B------:R-:W-:Y:S07]  /*b000*/  HMMA.16816.F32.BF16 R52, R4.reuse, R12, R32 ;  /* 0x0000000c0434723c */ /* 0x040fee0000041820 */
[----:B------:R-:W-:Y:S01]  /*b010*/  MOV R32, R138 ;  /* 0x0000008a00207202 */ /* 0x000fe20000000f00 */
[----:B------:R-:W-:Y:S01]  /*b020*/  HMMA.16816.F32.BF16 R44, R4, R14, R20 ;  /* 0x0000000e042c723c */ /* 0x000fe20000041814 */
[----:B------:R-:W-:Y:S01]  /*b030*/  LDSM.16.M88.4 R4, [R228+0x6000] ;  /* 0x00600000e404783b */ /* 0x000fe20000000200 */
[----:B------:R-:W-:-:S02]  /*b040*/  IMAD.MOV.U32 R33, RZ, RZ, R133 ;  /* 0x000000ffff217224 */ /* 0x000fc400078e0085 */
[----:B------:R-:W-:Y:S01]  /*b050*/  IMAD.MOV.U32 R34, RZ, RZ, R132 ;  /* 0x000000ffff227224 */ /* 0x000fe200078e0084 */
[----:B------:R-:W1:Y:S01]  /*b060*/  S2R R133, SR_TID.X ;  /* 0x0000000000857919 */ /* 0x000e620000002100 */
[----:B------:R-:W-:Y:S02]  /*b070*/  IMAD.MOV.U32 R35, RZ, RZ, R77 ;  /* 0x000000ffff237224 */ /* 0x000fe400078e004d */
[----:B------:R-:W-:Y:S01]  /*b080*/  HMMA.16816.F32.BF16 R16, R8, R14, R16 ;  /* 0x0000000e0810723c */ /* 0x000fe20000041810 */
[----:B------:R-:W2:Y:S04]  /*b090*/  LDSM.16.M88.4 R12, [R235] ;  /* 0x00000000eb0c783b */ /* 0x000ea80000000200 */
[----:B------:R-:W3:Y:S01]  /*b0a0*/  LDSM.16.M88.4 R8, [R228+0x4000] ;  /* 0x00400000e408783b */ /* 0x000ee20000000200 */
[----:B-1----:R-:W-:-:S05]  /*b0b0*/  IMAD.SHL.U32 R133, R133, 0x2, RZ ;  /* 0x0000000285857824 */ /* 0x002fca00078e00ff */
[----:B------:R-:W-:Y:S01]  /*b0c0*/  LOP3.LUT R133, R133, 0x6, RZ, 0xc0, !PT ;  /* 0x0000000685857812 */ /* 0x000fe200078ec0ff */
[-C--:B--2---:R-:W-:Y:S08]  /*b0d0*/  HMMA.16816.F32.BF16 R68, R4, R12.reuse, R68 ;  /* 0x0000000c0444723c */ /* 0x084ff00000041844 */
[----:B---3--:R-:W-:Y:S07]  /*b0e0*/  HMMA.16816.F32.BF16 R40, R8, R12, R56 ;  /* 0x0000000c0828723c */ /* 0x008fee0000041838 */
[----:B------:R-:W-:Y:S01]  /*b0f0*/  IMAD.MOV.U32 R56, RZ, RZ, R76 ;  /* 0x000000ffff387224 */ /* 0x000fe200078e004c */
[----:B------:R-:W-:Y:S01]  /*b100*/  HMMA.16816.F32.BF16 R36, R4, R14, R60 ;  /* 0x0000000e0424723c */ /* 0x000fe2000004183c */
[----:B------:R-:W-:-:S02]  /*b110*/  IMAD.MOV.U32 R57, RZ, RZ, R3 ;  /* 0x000000ffff397224 */ /* 0x000fc400078e0003 */
[----:B------:R-:W-:Y:S02]  /*b120*/  IMAD.MOV.U32 R58, RZ, RZ, R2 ;  /* 0x000000ffff3a7224 */ /* 0x000fe400078e0002 */
[----:B------:R-:W-:-:S03]  /*b130*/  IMAD.MOV.U32 R59, RZ, RZ, R0 ;  /* 0x000000ffff3b7224 */ /* 0x000fc600078e0000 */
[C---:B------:R-:W-:Y:S01]  /*b140*/  HMMA.16816.F32.BF16 R24, R8.reuse, R14, R140 ;  /* 0x0000000e0818723c */ /* 0x040fe2000004188c */
[----:B------:R-:W1:Y:S07]  /*b150*/  LDSM.16.M88.4 R12, [R234] ;  /* 0x00000000ea0c783b */ /* 0x000e6e0000000200 */
[-C--:B-1----:R-:W-:Y:S08]  /*b160*/  HMMA.16816.F32.BF16 R48, R8, R12.reuse, R48 ;  /* 0x0000000c0830723c */ /* 0x082ff00000041830 */
[C---:B------:R-:W-:Y:S08]  /*b170*/  HMMA.16816.F32.BF16 R32, R4.reuse, R12, R32 ;  /* 0x0000000c0420723c */ /* 0x040ff00000041820 */
[-C--:B------:R-:W-:Y:S08]  /*b180*/  HMMA.16816.F32.BF16 R28, R4, R14.reuse, R28 ;  /* 0x0000000e041c723c */ /* 0x080ff0000004181c */
        /* <DEDUP_REMOVED lines=12> */
[----:B------:R-:W-:Y:S01]  /*b250*/  HMMA.16816.F32.BF16 R16, R8, R14, R16 ;  /* 0x0000000e0810723c */ /* 0x000fe20000041810 */
[----:B------:R-:W-:Y:S11]  /*b260*/  LDSM.16.M88.4 R8, [R230+0x4000] ;  /* 0x00400000e608783b */ /* 0x000ff60000000200 */
[----:B------:R-:W-:Y:S04]  /*b270*/  @!UPT UIADD3 URZ, URZ, URZ, URZ ;  /* 0x0000003f3f3ff290 */ /* 0x000fe8000fffe03f */
[----:B------:R-:W-:Y:S02]  /*b280*/  IMAD.MOV.U32 R72, RZ, RZ, R140 ;  /* 0x000000ffff487224 */ /* 0x000fe400078e008c */
[----:B------:R-:W-:Y:S02]  /*b290*/  IMAD.MOV.U32 R3, RZ, RZ, R141 ;  /* 0x000000ffff037224 */ /* 0x000fe400078e008d */
[----:B------:R-:W-:Y:S02]  /*b2a0*/  IMAD.MOV.U32 R2, RZ, RZ, R142 ;  /* 0x000000ffff027224 */ /* 0x000fe400078e008e */
[----:B------:R-:W-:Y:S02]  /*b2b0*/  IMAD.MOV.U32 R0, RZ, RZ, R143 ;  /* 0x000000ffff007224 */ /* 0x000fe400078e008f */
[C---:B------:R-:W-:Y:S11]  /*b2c0*/  HMMA.16816.F32.BF16 R140, R4.reuse, R12, R52 ;  /* 0x0000000c048c723c */ /* 0x040ff60000041834 */
[----:B------:R-:W-:Y:S11]  /*b2d0*/  @!UPT UIADD3 URZ, URZ, URZ, URZ ;  /* 0x0000003f3f3ff290 */ /* 0x000ff6000fffe03f */
[----:B------:R-:W-:Y:S02]  /*b2e0*/  @!UPT UIADD3 URZ, URZ, URZ, URZ ;  /* 0x0000003f3f3ff290 */ /* 0x000fe4000fffe03f */
[----:B------:R-:W-:Y:S02]  /*b2f0*/  IMAD.MOV.U32 R55, RZ, RZ, R140 ;  /* 0x000000ffff377224 */ /* 0x000fe400078e008c */
[----:B------:R-:W-:Y:S02]  /*b300*/  IMAD.MOV.U32 R54, RZ, RZ, R141 ;  /* 0x000000ffff367224 */ /* 0x000fe400078e008d */
[----:B------:R-:W-:Y:S02]  /*b310*/  IMAD.MOV.U32 R53, RZ, RZ, R142 ;  /* 0x000000ffff357224 */ /* 0x000fe400078e008e */
[----:B------:R-:W-:Y:S02]  /*b320*/  IMAD.MOV.U32 R52, RZ, RZ, R143 ;  /* 0x000000ffff347224 */ /* 0x000fe400078e008f */
[----:B------:R-:W-:Y:S01]  /*b330*/  HMMA.16816.F32.BF16 R140, R4, R14, R44 ;  /* 0x0000000e048c723c */ /* 0x000fe2000004182c */
[----:B------:R-:W-:Y:S04]  /*b340*/  LDSM.16.M88.4 R4, [R230+0x6000] ;  /* 0x00600000e604783b */ /* 0x000fe80000000200 */
[----:B------:R-:W1:Y:S02]  /*b350*/  LDSM.16.M88.4 R12, [R226+0xa000] ;  /* 0x00a00000e20c783b */ /* 0x000e640000000200 */
[----:B------:R-:W-:-:S02]  /*b360*/  IMAD.MOV.U32 R45, RZ, RZ, R3 ;  /* 0x000000ffff2d7224 */ /* 0x000fc400078e0003 */
        /* <DEDUP_REMOVED lines=10> */
[----:B------:R-:W-:Y:S02]  /*b410*/  IMAD.MOV.U32 R76, RZ, RZ, R68 ;  /* 0x000000ffff4c7224 */ /* 0x000fe400078e0044 */
[----:B------:R-:W-:Y:S02]  /*b420*/  IMAD.MOV.U32 R3, RZ, RZ, R69 ;  /* 0x000000ffff037224 */ /* 0x000fe400078e0045 */
[----:B------:R-:W-:Y:S02]  /*b430*/  IMAD.MOV.U32 R2, RZ, RZ, R70 ;  /* 0x000000ffff027224 */ /* 0x000fe400078e0046 */
[----:B------:R-:W-:Y:S02]  /*b440*/  IMAD.MOV.U32 R0, RZ, RZ, R71 ;  /* 0x000000ffff007224 */ /* 0x000fe400078e0047 */
[C---:B------:R-:W-:Y:S01]  /*b450*/  HMMA.16816.F32.BF16 R68, R4.reuse, R14, R36 ;  /* 0x0000000e0444723c */ /* 0x040fe20000041824 */
[----:B------:R-:W1:Y:S07]  /*b460*/  LDSM.16.M88.4 R12, [R226+0xa800] ;  /* 0x00a80000e20c783b */ /* 0x000e6e0000000200 */
[-C--:B-1----:R-:W-:Y:S07]  /*b470*/  HMMA.16816.F32.BF16 R56, R4, R12.reuse, R32 ;  /* 0x0000000c0438723c */ /* 0x082fee0000041820 */
[----:B------:R-:W-:Y:S01]  /*b480*/  IMAD.MOV.U32 R32, RZ, RZ, R55 ;  /* 0x000000ffff207224 */ /* 0x000fe200078e0037 */
[----:B------:R-:W-:Y:S01]  /*b490*/  HMMA.16816.F32.BF16 R212, R8, R12, R48 ;  /* 0x0000000c08d4723c */ /* 0x000fe20000041830 */
[----:B------:R-:W-:-:S02]  /*b4a0*/  IMAD.MOV.U32 R33, RZ, RZ, R54 ;  /* 0x000000ffff217224 */ /* 0x000fc400078e0036 */
[----:B------:R-:W-:Y:S02]  /*b4b0*/  IMAD.MOV.U32 R34, RZ, RZ, R53 ;  /* 0x000000ffff227224 */ /* 0x000fe400078e0035 */
[----:B------:R-:W-:-:S03]  /*b4c0*/  IMAD.MOV.U32 R35, RZ, RZ, R52 ;  /* 0x000000ffff237224 */ /* 0x000fc600078e0034 */
[-C--:B------:R-:W-:Y:S08]  /*b4d0*/  HMMA.16816.F32.BF16 R52, R4, R14.reuse, R28 ;  /* 0x0000000e0434723c */ /* 0x080ff0000004181c */
[C---:B------:R-:W-:Y:S01]  /*b4e0*/  HMMA.16816.F32.BF16 R28, R8.reuse, R14, R20 ;  /* 0x0000000e081c723c */ /* 0x040fe20000041814 */
[----:B------:R-:W1:Y:S07]  /*b4f0*/  LDSM.16.M88.4 R12, [R226+0xb000] ;  /* 0x00b00000e20c783b */ /* 0x000e6e0000000200 */
[-C--:B-1----:R-:W-:Y:S08]  /*b500*/  HMMA.16816.F32.BF16 R48, R8, R12.reuse, R40 ;  /* 0x0000000c0830723c */ /* 0x082ff00000041828 */
[C---:B------:R-:W-:Y:S07]  /*b510*/  HMMA.16816.F32.BF16 R40, R4.reuse, R12, R60 ;  /* 0x0000000c0428723c */ /* 0x040fee000004183c */
[----:B------:R-:W-:Y:S01]  /*b520*/  IMAD.MOV.U32 R60, RZ, RZ, R76 ;  /* 0x000000ffff3c7224 */ /* 0x000fe200078e004c */
[----:B------:R-:W-:Y:S01]  /*b530*/  HMMA.16816.F32.BF16 R36, R4, R14, R208 ;  /* 0x0000000e0424723c */ /* 0x000fe200000418d0 */
[----:B------:R-:W-:-:S02]  /*b540*/  IMAD.MOV.U32 R61, RZ, RZ, R3 ;  /* 0x000000ffff3d7224 */ /* 0x000fc400078e0003 */
[----:B------:R-:W-:Y:S02]  /*b550*/  IMAD.MOV.U32 R62, RZ, RZ, R2 ;  /* 0x000000ffff3e7224 */ /* 0x000fe400078e0002 */
[----:B------:R-:W-:Y:S01]  /*b560*/  IMAD.MOV.U32 R63, RZ, RZ, R0 ;  /* 0x000000ffff3f7224 */ /* 0x000fe200078e0000 */
[----:B------:R-:W-:Y:S02]  /*b570*/  MOV R0, UR22 ;  /* 0x0000001600007c02 */ /* 0x000fe40008000f00 */
[----:B------:R-:W-:Y:S01]  /*b580*/  HMMA.16816.F32.BF16 R24, R8, R14, R64 ;  /* 0x0000000e0818723c */ /* 0x000fe20000041840 */
[----:B------:R-:W1:Y:S02]  /*b590*/  LDSM.16.M88.4 R12, [R226+0xb800] ;  /* 0x00b80000e20c783b */ /* 0x000e640000000200 */
[----:B------:R-:W-:-:S04]  /*b5a0*/  IMAD R0, R0, 0x40, R133 ;  /* 0x0000004000007824 */ /* 0x000fc800078e0285 */
[----:B------:R-:W-:Y:S01]  /*b5b0*/  IMAD.IADD R2, R242, 0x1, -R0 ;  /* 0x00000001f2027824 */ /* 0x000fe200078e0a00 */
[----:B------:R-:W-:-:S04]  /*b5c0*/  ISETP.GE.AND P1, PT, R0, R252, PT ;  /* 0x000000fc0000720c */ /* 0x000fc80003f26270 */
[----:B------:R-:W-:Y:S02]  /*b5d0*/  IABS R2, R2 ;  /* 0x0000000200027213 */ /* 0x000fe40000000000 */
[----:B------:R-:W-:-:S03]  /*b5e0*/  ISETP.LT.OR P1, PT, R0, R247, P1 ;  /* 0x000000f70000720c */ /* 0x000fc60000f21670 */
[----:B------:R-:W-:Y:S02]  /*b5f0*/  IMAD.MOV.U32 R3, RZ, RZ, R2 ;  /* 0x000000ffff037224 */ /* 0x000fe400078e0002 */
[----:B------:R-:W-:-:S05]  /*b600*/  IMAD.IADD R2, R241, 0x1, -R0 ;  /* 0x00000001f1027824 */ /* 0x000fca00078e0a00 */
[----:B------:R-:W-:Y:S01]  /*b610*/  IABS R2, R2 ;  /* 0x0000000200027213 */ /* 0x000fe20000000000 */
        /* <DEDUP_REMOVED lines=17> */
[----:B-1----:R-:W-:Y:S08]  /*b730*/  HMMA.16816.F32.BF16 R208, R4, R14, R36 ;  /* 0x0000000e04d0723c */ /* 0x002ff00000041824 */
[-C--:B------:R-:W-:Y:S08]  /*b740*/  HMMA.16816.F32.BF16 R48, R8, R12.reuse, R48 ;  /* 0x0000000c0830723c */ /* 0x080ff00000041830 */
[----:B------:R-:W-:Y:S08]  /*b750*/  HMMA.16816.F32.BF16 R40, R4, R12, R40 ;  /* 0x0000000c0428723c */ /* 0x000ff00000041828 */
[----:B------:R-:W-:Y:S01]  /*b760*/  HMMA.16816.F32.BF16 R36, R8, R14, R24 ;  /* 0x0000000e0824723c */ /* 0x000fe20000041818 */
[----:B------:R-:W1:Y:S01]  /*b770*/  LDSM.16.M88.4 R12, [R225+0x3800] ;  /* 0x00380000e10c783b */ /* 0x000e620000000200 */
[----:B------:R-:W-:Y:S01]  /*b780*/  UISETP.GT.AND UP0, UPT, UR22, UR9, UPT ;  /* 0x000000091600728c */ /* 0x000fe2000bf04270 */
[----:B------:R-:W-:-:S05]  /*b790*/  DEPBAR.LE SB0, 0x0 ;  /* 0x000080000000791a */ /* 0x000fca0000000000 */
[----:B-1----:R-:W-:Y:S08]  /*b7a0*/  HMMA.16816.F32.BF16 R44, R8, R12, R44 ;  /* 0x0000000c082c723c */ /* 0x002ff0000004182c */
[C---:B------:R-:W-:Y:S11]  /*b7b0*/  HMMA.16816.F32.BF16 R20, R4.reuse, R14, R20 ;  /* 0x0000000e0414723c */ /* 0x040ff60000041814 */
[----:B------:R-:W-:Y:S05]  /*b7c0*/  @!UPT UIADD3 URZ, URZ, URZ, URZ ;  /* 0x0000003f3f3ff290 */ /* 0x000fea000fffe03f */
[----:B------:R-:W-:Y:S02]  /*b7d0*/  IMAD.MOV.U32 R77, RZ, RZ, R44 ;  /* 0x000000ffff4d7224 */ /* 0x000fe400078e002c */
[----:B------:R-:W-:Y:S02]  /*b7e0*/  IMAD.MOV.U32 R76, RZ, RZ, R46 ;  /* 0x000000ffff4c7224 */ /* 0x000fe400078e002e */
[----:B------:R-:W-:Y:S02]  /*b7f0*/  IMAD.MOV.U32 R75, RZ, RZ, R45 ;  /* 0x000000ffff4b7224 */ /* 0x000fe400078e002d */
[----:B------:R-:W-:Y:S02]  /*b800*/  IMAD.MOV.U32 R74, RZ, RZ, R47 ;  /* 0x000000ffff4a7224 */ /* 0x000fe400078e002f */
[----:B------:R-:W-:Y:S01]  /*b810*/  HMMA.16816.F32.BF16 R44, R4, R12, R32 ;  /* 0x0000000c042c723c */ /* 0x000fe20000041820 */
[----:B------:R-:W-:Y:S02]  /*b820*/  IMAD.MOV.U32 R70, RZ, RZ, R22 ;  /* 0x000000ffff467224 */ /* 0x000fe400078e0016 */
[----:B------:R-:W-:-:S02]  /*b830*/  IMAD.MOV.U32 R138, RZ, RZ, R23 ;  /* 0x000000ffff8a7224 */ /* 0x000fc400078e0017 */
[----:B------:R-:W-:Y:S02]  /*b840*/  IMAD.MOV.U32 R71, RZ, RZ, R20 ;  /* 0x000000ffff477224 */ /* 0x000fe400078e0014 */
[----:B------:R-:W-:Y:S01]  /*b850*/  IMAD.MOV.U32 R139, RZ, RZ, R21 ;  /* 0x000000ffff8b7224 */ /* 0x000fe200078e0015 */
[----:B------:R-:W-:Y:S01]  /*b860*/  HMMA.16816.F32.BF16 R4, R8, R14, R16 ;  /* 0x0000000e0804723c */ /* 0x000fe20000041810 */
[----:B------:R1:W-:Y:S02]  /*b870*/  I2F R10, R3 ;  /* 0x00000003000a7306 */ /* 0x0003e40000201400 */
[----:B-1----:R-:W-:-:S06]  /*b880*/  IMAD.MOV.U32 R3, RZ, RZ, R2 ;  /* 0x000000ffff037224 */ /* 0x002fcc00078e0002 */
[----:B------:R1:W2:Y:S11]  /*b890*/  I2F R9, R3 ;  /* 0x0000000300097306 */ /* 0x0002b60000201400 */
[----:B------:R-:W-:Y:S04]  /*b8a0*/  @!UPT UIADD3 URZ, URZ, URZ, URZ ;  /* 0x0000003f3f3ff290 */ /* 0x000fe8000fffe03f */
[----:B------:R-:W-:Y:S02]  /*b8b0*/  IMAD.MOV.U32 R73, RZ, RZ, R4 ;  /* 0x000000ffff497224 */ /* 0x000fe400078e0004 */
[----:B------:R-:W-:Y:S02]  /*b8c0*/  IMAD.IADD R4, R243, 0x1, -R0 ;  /* 0x00000001f3047824 */ /* 0x000fe400078e0a00 */
[----:B------:R-:W-:Y:S02]  /*b8d0*/  IMAD.MOV.U32 R69, RZ, RZ, R5 ;  /* 0x000000ffff457224 */ /* 0x000fe400078e0005 */
[----:B------:R-:W-:Y:S01]  /*b8e0*/  IMAD.MOV.U32 R68, RZ, RZ, R7 ;  /* 0x000000ffff447224 */ /* 0x000fe200078e0007 */
[----:B------:R-:W-:Y:S01]  /*b8f0*/  IABS R2, R4 ;  /* 0x0000000400027213 */ /* 0x000fe20000000000 */
[----:B------:R-:W-:-:S04]  /*b900*/  IMAD.MOV.U32 R72, RZ, RZ, R6 ;  /* 0x000000ffff487224 */ /* 0x000fc800078e0006 */
[----:B------:R-:W-:Y:S01]  /*b910*/  IMAD.MOV.U32 R4, RZ, RZ, R2 ;  /* 0x000000ffff047224 */ /* 0x000fe200078e0002 */
[----:B------:R-:W-:Y:S01]  /*b920*/  IADD3 R2, R0, 0x1, RZ ;  /* 0x0000000100027810 */ /* 0x000fe20007ffe0ff */
[----:B-1----:R-:W-:Y:S02]  /*b930*/  IMAD.IADD R3, R248, 0x1, -R0 ;  /* 0x00000001f8037824 */ /* 0x002fe400078e0a00 */
[----:B------:R1:W3:Y:S01]  /*b940*/  I2F R8, R4 ;  /* 0x0000000400087306 */ /* 0x0002e20000201400 */
[----:B------:R-:W-:Y:S01]  /*b950*/  ISETP.GE.AND P0, PT, R2, R252, PT ;  /* 0x000000fc0200720c */ /* 0x000fe20003f06270 */
[----:B------:R-:W-:Y:S01]  /*b960*/  IMAD.IADD R5, R242, 0x1, -R2 ;  /* 0x00000001f2057824 */ /* 0x000fe200078e0a02 */
[----:B------:R-:W-:Y:S01]  /*b970*/  IABS R3, R3 ;  /* 0x0000000300037213 */ /* 0x000fe20000000000 */
[----:B--2---:R-:W-:Y:S01]  /*b980*/  FFMA.FTZ R9, R9, -UR21, R62 ;  /* 0x8000001509097c23 */ /* 0x004fe2000801003e */
[----:B------:R-:W-:Y:S01]  /*b990*/  BAR.SYNC.DEFER_BLOCKING 0x0 ;  /* 0x0000000000007b1d */ /* 0x000fe20000010000 */
[----:B------:R-:W-:-:S02]  /*b9a0*/  ISETP.GE.AND P6, PT, R2, R251, PT ;  /* 0x000000fb0200720c */ /* 0x000fc40003fc6270 */
[C---:B------:R-:W-:Y:S02]  /*b9b0*/  ISETP.GE.AND P5, PT, R2.reuse, R250, PT ;  /* 0x000000fa0200720c */ /* 0x040fe40003fa6270 */
[C---:B------:R-:W-:Y:S02]  /*b9c0*/  ISETP.GE.AND P4, PT, R2.reuse, R249, PT ;  /* 0x000000f90200720c */ /* 0x040fe40003f86270 */
[C---:B------:R-:W-:Y:S02]  /*b9d0*/  ISETP.LT.OR P0, PT, R2.reuse, R247, P0 ;  /* 0x000000f70200720c */ /* 0x040fe40000701670 */
[C---:B------:R-:W-:Y:S01]  /*b9e0*/  ISETP.LT.OR P6, PT, R2.reuse, R246, P6 ;  /* 0x000000f60200720c */ /* 0x040fe200037c1670 */
[----:B-1----:R-:W-:Y:S01]  /*b9f0*/  IMAD.MOV.U32 R4, RZ, RZ, R3 ;  /* 0x000000ffff047224 */ /* 0x002fe200078e0003 */
[----:B------:R-:W-:Y:S01]  /*ba00*/  IABS R3, R5 ;  /* 0x0000000500037213 */ /* 0x000fe20000000000 */
[----:B------:R-:W-:Y:S01]  /*ba10*/  IMAD.IADD R5, R243, 0x1, -R2 ;  /* 0x00000001f3057824 */ /* 0x000fe200078e0a02 */
[----:B------:R-:W-:Y:S01]  /*ba20*/  ISETP.LT.OR P5, PT, R2, R245, P5 ;  /* 0x000000f50200720c */ /* 0x000fe20002fa1670 */
[----:B------:R1:W2:Y:S01]  /*ba30*/  I2F R7, R4 ;  /* 0x0000000400077306 */ /* 0x0002a20000201400 */
[----:B---3--:R-:W-:Y:S01]  /*ba40*/  FFMA.FTZ R11, R8, -UR21, R64 ;  /* 0x80000015080b7c23 */ /* 0x008fe20008010040 */
[----:B------:R-:W-:Y:S01]  /*ba50*/  ISETP.LT.OR P4, PT, R2, R244, P4 ;  /* 0x000000f40200720c */ /* 0x000fe20002781670 */
[----:B-1----:R-:W-:-:S02]  /*ba60*/  IMAD.MOV.U32 R4, RZ, RZ, R3 ;  /* 0x000000ffff047224 */ /* 0x002fc400078e0003 */
[----:B------:R-:W-:-:S03]  /*ba70*/  IMAD.IADD R3, R241, 0x1, -R2 ;  /* 0x00000001f1037824 */ /* 0x000fc600078e0a02 */
[----:B------:R1:W3:Y:S01]  /*ba80*/  I2F R6, R4 ;  /* 0x0000000400067306 */ /* 0x0002e20000201400 */
[----:B--2---:R-:W-:Y:S01]  /*ba90*/  FFMA.FTZ R13, R7, -UR21, R66 ;  /* 0x80000015070d7c23 */ /* 0x004fe20008010042 */
[----:B------:R-:W-:-:S05]  /*baa0*/  IABS R3, R3 ;  /* 0x0000000300037213 */ /* 0x000fca0000000000 */
[----:B-1----:R-:W-:Y:S01]  /*bab0*/  IMAD.MOV.U32 R4, RZ, RZ, R3 ;  /* 0x000000ffff047224 */ /* 0x002fe200078e0003 */
[----:B------:R-:W-:Y:S01]  /*bac0*/  IABS R3, R5 ;  /* 0x0000000500037213 */ /* 0x000fe20000000000 */
[----:B------:R-:W-:Y:S02]  /*bad0*/  FFMA.FTZ R5, R10, -UR21, R60 ;  /* 0x800000150a057c23 */ /* 0x000fe4000801003c */
[----:B---3--:R-:W-:Y:S02]  /*bae0*/  FFMA.FTZ R12, R6, -UR21, R61 ;  /* 0x80000015060c7c23 */ /* 0x008fe4000801003d */
[----:B------:R-:W1:Y:S01]  /*baf0*/  I2F R4, R4 ;  /* 0x0000000400047306 */ /* 0x000e620000201400 */
[----:B------:R-:W-:Y:S02]  /*bb00*/  FSEL R17, R5, -INF , !P1 ;  /* 0xff80000005117808 */ /* 0x000fe40004800000 */
[----:B------:R-:W-:Y:S02]  /*bb10*/  ISETP.GE.AND P1, PT, R0, R251, PT ;  /* 0x000000fb0000720c */ /* 0x000fe40003f26270 */
[----:B------:R-:W-:-:S02]  /*bb20*/  FSEL R19, R12, -INF , !P0 ;  /* 0xff8000000c137808 */ /* 0x000fc40004000000 */
[C---:B------:R-:W-:Y:S01]  /*bb30*/  ISETP.LT.OR P1, PT, R0.reuse, R246, P1 ;  /* 0x000000f60000720c */ /* 0x040fe20000f21670 */
[----:B------:R-:W2:Y:S03]  /*bb40*/  I2F R3, R3 ;  /* 0x0000000300037306 */ /* 0x000ea60000201400 */
[----:B------:R-:W-:Y:S02]  /*bb50*/  FSEL R22, R9, -INF , !P1 ;  /* 0xff80000009167808 */ /* 0x000fe40004800000 */
[----:B------:R-:W-:Y:S01]  /*bb60*/  ISETP.GE.AND P1, PT, R0, R250, PT ;  /* 0x000000fa0000720c */ /* 0x000fe20003f26270 */
[----:B-1----:R-:W-:-:S03]  /*bb70*/  FFMA.FTZ R10, R4, -UR21, R63 ;  /* 0x80000015040a7c23 */ /* 0x002fc6000801003f */
[----:B------:R-:W-:-:S04]  /*bb80*/  ISETP.LT.OR P1, PT, R0, R245, P1 ;  /* 0x000000f50000720c */ /* 0x000fc80000f21670 */
[----:B------:R-:W-:Y:S02]  /*bb90*/  FSEL R26, R11, -INF , !P1 ;  /* 0xff8000000b1a7808 */ /* 0x000fe40004800000 */
[----:B------:R-:W-:Y:S01]  /*bba0*/  ISETP.GE.AND P1, PT, R0, R249, PT ;  /* 0x000000f90000720c */ /* 0x000fe20003f26270 */
[----:B--2---:R-:W-:Y:S01]  /*bbb0*/  FFMA.FTZ R8, R3, -UR21, R65 ;  /* 0x8000001503087c23 */ /* 0x004fe20008010041 */
[----:B------:R-:W-:Y:S01]  /*bbc0*/  FSEL R23, R10, -INF , !P6 ;  /* 0xff8000000a177808 */ /* 0x000fe20007000000 */
[----:B------:R-:W-:Y:S01]  /*bbd0*/  IMAD.IADD R3, R248, 0x1, -R2 ;  /* 0x00000001f8037824 */ /* 0x000fe200078e0a02 */
[C---:B------:R-:W-:Y:S02]  /*bbe0*/  IADD3 R2, R0.reuse, 0x8, RZ ;  /* 0x0000000800027810 */ /* 0x040fe40007ffe0ff */
[----:B------:R-:W-:Y:S02]  /*bbf0*/  ISETP.LT.OR P1, PT, R0, R244, P1 ;  /* 0x000000f40000720c */ /* 0x000fe40000f21670 */
[----:B------:R-:W-:Y:S01]  /*bc00*/  IABS R4, R3 ;  /* 0x0000000300047213 */ /* 0x000fe20000000000 */
[----:B------:R-:W-:Y:S01]  /*bc10*/  IMAD.IADD R3, R242, 0x1, -R2 ;  /* 0x00000001f2037824 */ /* 0x000fe200078e0a02 */
[----:B------:R-:W-:-:S02]  /*bc20*/  FSEL R27, R13, -INF , !P1 ;  /* 0xff8000000d1b7808 */ /* 0x000fc40004800000 */
[----:B------:R1:W-:Y:S01]  /*bc30*/  I2F R14, R4 ;  /* 0x00000004000e7306 */ /* 0x0003e20000201400 */
[----:B------:R-:W-:Y:S02]  /*bc40*/  FSEL R32, R8, -INF , !P5 ;  /* 0xff80000008207808 */ /* 0x000fe40006800000 */
[----:B------:R-:W-:Y:S02]  /*bc50*/  IABS R3, R3 ;  /* 0x0000000300037213 */ /* 0x000fe40000000000 */
[C---:B------:R-:W-:Y:S02]  /*bc60*/  ISETP.GE.AND P1, PT, R2.reuse, R252, PT ;  /* 0x000000fc0200720c */ /* 0x040fe40003f26270 */
[C---:B------:R-:W-:Y:S02]  /*bc70*/  ISETP.GE.AND P0, PT, R2.reuse, R251, PT ;  /* 0x000000fb0200720c */ /* 0x040fe40003f06270 */
[C---:B------:R-:W-:Y:S02]  /*bc80*/  ISETP.GE.AND P6, PT, R2.reuse, R250, PT ;  /* 0x000000fa0200720c */ /* 0x040fe40003fc6270 */
[----:B------:R-:W-:-:S02]  /*bc90*/  ISETP.GE.AND P5, PT, R2, R249, PT ;  /* 0x000000f90200720c */ /* 0x000fc40003fa6270 */
[C---:B------:R-:W-:Y:S02]  /*bca0*/  ISETP.LT.OR P1, PT, R2.reuse, R247, P1 ;  /* 0x000000f70200720c */ /* 0x040fe40000f21670 */
[C---:B------:R-:W-:Y:S01]  /*bcb0*/  ISETP.LT.OR P0, PT, R2.reuse, R246, P0 ;  /* 0x000000f60200720c */ /* 0x040fe20000701670 */
[----:B-1----:R-:W-:Y:S01]  /*bcc0*/  IMAD.MOV.U32 R4, RZ, RZ, R3 ;  /* 0x000000ffff047224 */ /* 0x002fe200078e0003 */
[C---:B------:R-:W-:Y:S01]  /*bcd0*/  ISETP.LT.OR P6, PT, R2.reuse, R245, P6 ;  /* 0x000000f50200720c */ /* 0x040fe200037c1670 */
[----:B------:R-:W-:Y:S01]  /*bce0*/  IMAD.IADD R3, R241, 0x1, -R2 ;  /* 0x00000001f1037824 */ /* 0x000fe200078e0a02 */
[----:B------:R-:W-:Y:S01]  /*bcf0*/  ISETP.LT.OR P5, PT, R2, R244, P5 ;  /* 0x000000f40200720c */ /* 0x000fe20002fa1670 */
[----:B------:R1:W2:Y:S03]  /*bd00*/  I2F R6, R4 ;  /* 0x0000000400067306 */ /* 0x0002a60000201400 */
[----:B------:R-:W-:-:S05]  /*bd10*/  IABS R3, R3 ;  /* 0x0000000300037213 */ /* 0x000fca0000000000 */
[----:B-1----:R-:W-:Y:S02]  /*bd20*/  IMAD.MOV.U32 R4, RZ, RZ, R3 ;  /* 0x000000ffff047224 */ /* 0x002fe400078e0003 */
[----:B------:R-:W-:Y:S02]  /*bd30*/  IMAD.IADD R3, R243, 0x1, -R2 ;  /* 0x00000001f3037824 */ /* 0x000fe400078e0a02 */
[----:B------:R1:W3:Y:S01]  /*bd40*/  I2F R7, R4 ;  /* 0x0000000400077306 */ /* 0x0002e20000201400 */
[----:B--2---:R-:W-:Y:S02]  /*bd50*/  FFMA.FTZ R6, R6, -UR21, R216 ;  /* 0x8000001506067c23 */ /* 0x004fe400080100d8 */
[----:B------:R-:W-:-:S03]  /*bd60*/  IABS R3, R3 ;  /* 0x0000000300037213 */ /* 0x000fc60000000000 */
[----:B------:R-:W-:Y:S02]  /*bd70*/  FSEL R18, R6, -INF , !P1 ;  /* 0xff80000006127808 */ /* 0x000fe40004800000 */
[----:B-1----:R-:W-:Y:S02]  /*bd80*/  IMAD.MOV.U32 R4, RZ, RZ, R3 ;  /* 0x000000ffff047224 */ /* 0x002fe400078e0003 */
[----:B------:R-:W-:Y:S01]  /*bd90*/  IMAD.IADD R3, R248, 0x1, -R2 ;  /* 0x00000001f8037824 */ /* 0x000fe200078e0a02 */
[----:B------:R-:W-:Y:S01]  /*bda0*/  IADD3 R2, R0, 0x9, RZ ;  /* 0x0000000900027810 */ /* 0x000fe20007ffe0ff */
[----:B------:R1:W2:Y:S01]  /*bdb0*/  I2F R5, R4 ;  /* 0x0000000400057306 */ /* 0x0002a20000201400 */
[----:B---3--:R-:W-:Y:S02]  /*bdc0*/  FFMA.FTZ R7, R7, -UR21, R218 ;  /* 0x8000001507077c23 */ /* 0x008fe400080100da */
[----:B------:R-:W-:Y:S02]  /*bdd0*/  IABS R3, R3 ;  /* 0x0000000300037213 */ /* 0x000fe40000000000 */
[----:B------:R-:W-:-:S02]  /*bde0*/  ISETP.GE.AND P1, PT, R2, R251, PT ;  /* 0x000000fb0200720c */ /* 0x000fc40003f26270 */
[----:B------:R-:W-:Y:S02]  /*bdf0*/  FSEL R25, R7, -INF , !P0 ;  /* 0xff80000007197808 */ /* 0x000fe40004000000 */
[----:B------:R-:W3:Y:S01]  /*be00*/  I2F R3, R3 ;  /* 0x0000000300037306 */ /* 0x000ee20000201400 */
[C---:B------:R-:W-:Y:S02]  /*be10*/  ISETP.GE.AND P0, PT, R2.reuse, R250, PT ;  /* 0x000000fa0200720c */ /* 0x040fe40003f06270 */
[C---:B------:R-:W-:Y:S02]  /*be20*/  ISETP.LT.OR P1, PT, R2.reuse, R246, P1 ;  /* 0x000000f60200720c */ /* 0x040fe40000f21670 */
[----:B------:R-:W-:Y:S01]  /*be30*/  ISETP.LT.OR P0, PT, R2, R245, P0 ;  /* 0x000000f50200720c */ /* 0x000fe20000701670 */
[----:B-1----:R-:W-:Y:S02]  /*be40*/  FFMA.FTZ R4, R14, -UR21, R67 ;  /* 0x800000150e047c23 */ /* 0x002fe40008010043 */
[----:B--2---:R-:W-:-:S03]  /*be50*/  FFMA.FTZ R5, R5, -UR21, R140 ;  /* 0x8000001505057c23 */ /* 0x004fc6000801008c */
[----:B------:R-:W-:Y:S02]  /*be60*/  FSEL R65, R4, -INF , !P4 ;  /* 0xff80000004417808 */ /* 0x000fe40006000000 */
[----:B------:R-:W-:Y:S01]  /*be70*/  FSEL R35, R5, -INF , !P6 ;  /* 0xff80000005237808 */ /* 0x000fe20007000000 */
[----:B---3--:R-:W-:Y:S01]  /*be80*/  FFMA.FTZ R15, R3, -UR21, R142 ;  /* 0x80000015030f7c23 */ /* 0x008fe2000801008e */
[----:B------:R-:W-:Y:S01]  /*be90*/  ISETP.GE.AND P4, PT, R2, R252, PT ;  /* 0x000000fc0200720c */ /* 0x000fe20003f86270 */
[----:B------:R-:W-:Y:S01]  /*bea0*/  IMAD.IADD R3, R242, 0x1, -R2 ;  /* 0x00000001f2037824 */ /* 0x000fe200078e0a02 */
[C---:B------:R-:W-:Y:S02]  /*beb0*/  ISETP.GE.AND P6, PT, R2.reuse, R249, PT ;  /* 0x000000f90200720c */ /* 0x040fe40003fc6270 */
[----:B------:R-:W-:Y:S02]  /*bec0*/  ISETP.LT.OR P4, PT, R2, R247, P4 ;  /* 0x000000f70200720c */ /* 0x000fe40002781670 */
[----:B------:R-:W-:-:S02]  /*bed0*/  IABS R3, R3 ;  /* 0x0000000300037213 */ /* 0x000fc40000000000 */
[----:B------:R-:W-:-:S03]  /*bee0*/  ISETP.LT.OR P6, PT, R2, R244, P6 ;  /* 0x000000f40200720c */ /* 0x000fc600037c1670 */
[----:B------:R-:W-:Y:S02]  /*bef0*/  IMAD.MOV.U32 R4, RZ, RZ, R3 ;  /* 0x000000ffff047224 */ /* 0x000fe400078e0003 */
[----:B------:R-:W-:Y:S02]  /*bf00*/  IMAD.IADD R3, R241, 0x1, -R2 ;  /* 0x00000001f1037824 */ /* 0x000fe400078e0a02 */
[----:B------:R1:W2:Y:S03]  /*bf10*/  I2F R6, R4 ;  /* 0x0000000400067306 */ /* 0x0002a60000201400 */
[----:B------:R-:W-:-:S05]  /*bf20*/  IABS R3, R3 ;  /* 0x0000000300037213 */ /* 0x000fca0000000000 */
[----:B-1----:R-:W-:Y:S02]  /*bf30*/  IMAD.MOV.U32 R4, RZ, RZ, R3 ;  /* 0x000000ffff047224 */ /* 0x002fe400078e0003 */
[----:B------:R-:W-:Y:S02]  /*bf40*/  IMAD.IADD R3, R243, 0x1, -R2 ;  /* 0x00000001f3037824 */ /* 0x000fe400078e0a02 */
[----:B------:R1:W-:Y:S01]  /*bf50*/  I2F R10, R4 ;  /* 0x00000004000a7306 */ /* 0x0003e20000201400 */
[----:B--2---:R-:W-:Y:S02]  /*bf60*/  FFMA.FTZ R6, R6, -UR21, R217 ;  /* 0x8000001506067c23 */ /* 0x004fe400080100d9 */
[----:B------:R-:W-:-:S03]  /*bf70*/  IABS R3, R3 ;  /* 0x0000000300037213 */ /* 0x000fc60000000000 */
[----:B------:R-:W-:Y:S02]  /*bf80*/  FSEL R16, R6, -INF , !P4 ;  /* 0xff80000006107808 */ /* 0x000fe40006000000 */
[----:B------:R2:W-:Y:S01]  /*bf90*/  I2F R9, R3 ;  /* 0x0000000300097306 */ /* 0x0005e20000201400 */
[----:B-1----:R-:W-:Y:S01]  /*bfa0*/  IMAD.IADD R4, R248, 0x1, -R2 ;  /* 0x00000001f8047824 */ /* 0x002fe200078e0a02 */
[----:B------:R-:W-:-:S04]  /*bfb0*/  IADD3 R2, R0, 0x10, RZ ;  /* 0x0000001000027810 */ /* 0x000fc80007ffe0ff */
[----:B------:R-:W-:Y:S01]  /*bfc0*/  IABS R4, R4 ;  /* 0x0000000400047213 */ /* 0x000fe20000000000 */
[--C-:B------:R-:W-:Y:S01]  /*bfd0*/  IMAD.IADD R5, R243, 0x1, -R2.reuse ;  /* 0x00000001f3057824 */ /* 0x100fe200078e0a02 */
[----:B------:R-:W-:Y:S01]  /*bfe0*/  ISETP.GE.AND P4, PT, R2, R251, PT ;  /* 0x000000fb0200720c */ /* 0x000fe20003f86270 */
[----:B--2---:R-:W-:Y:S01]  /*bff0*/  IMAD.IADD R3, R242, 0x1, -R2 ;  /* 0x00000001f2037824 */ /* 0x004fe200078e0a02 */
[----:B------:R1:W2:Y:S02]  /*c000*/  I2F R11, R4 ;  /* 0x00000004000b7306 */ /* 0x0002a40000201400 */
[----:B------:R-:W-:Y:S02]  /*c010*/  ISETP.LT.OR P4, PT, R2, R246, P4 ;  /* 0x000000f60200720c */ /* 0x000fe40002781670 */
[----:B------:R-:W-:-:S05]  /*c020*/  IABS R3, R3 ;  /* 0x0000000300037213 */ /* 0x000fca0000000000 */
[----:B-1----:R-:W-:Y:S02]  /*c030*/  IMAD.MOV.U32 R4, RZ, RZ, R3 ;  /* 0x000000ffff047224 */ /* 0x002fe400078e0003 */
[----:B------:R-:W-:Y:S02]  /*c040*/  IMAD.IADD R3, R241, 0x1, -R2 ;  /* 0x00000001f1037824 */ /* 0x000fe400078e0a02 */
[----:B------:R1:W3:Y:S01]  /*c050*/  I2F R8, R4 ;  /* 0x0000000400087306 */ /* 0x0002e20000201400 */
[----:B--2---:R-:W-:Y:S02]  /*c060*/  FFMA.FTZ R13, R11, -UR21, R143 ;  /* 0x800000150b0d7c23 */ /* 0x004fe4000801008f */
[----:B------:R-:W-:-:S03]  /*c070*/  IABS R3, R3 ;  /* 0x0000000300037213 */ /* 0x000fc60000000000 */
[----:B------:R-:W-:Y:S02]  /*c080*/  FSEL R132, R13, -INF , !P6 ;  /* 0xff8000000d847808 */ /* 0x000fe40007000000 */
[----:B-1----:R-:W-:Y:S01]  /*c090*/  IMAD.MOV.U32 R4, RZ, RZ, R3 ;  /* 0x000000ffff047224 */ /* 0x002fe200078e0003 */
[----:B------:R-:W-:Y:S01]  /*c0a0*/  IABS R3, R5 ;  /* 0x0000000500037213 */ /* 0x000fe20000000000 */
[----:B------:R-:W-:Y:S01]  /*c0b0*/  FFMA.FTZ R5, R10, -UR21, R219 ;  /* 0x800000150a057c23 */ /* 0x000fe200080100db */
[----:B------:R-:W-:Y:S01]  /*c0c0*/  FSEL R219, R15, -INF , !P5 ;  /* 0xff8000000fdb7808 */ /* 0x000fe20006800000 */
[----:B------:R1:W2:Y:S01]  /*c0d0*/  I2F R7, R4 ;  /* 0x0000000400077306 */ /* 0x0002a20000201400 */
[----:B------:R-:W-:Y:S01]  /*c0e0*/  ISETP.GE.AND P5, PT, R2, R252, PT ;  /* 0x000000fc0200720c */ /* 0x000fe20003fa6270 */
[----:B---3--:R-:W-:Y:S01]  /*c0f0*/  FFMA.FTZ R14, R8, -UR21, R212 ;  /* 0x80000015080e7c23 */ /* 0x008fe200080100d4 */
[----:B------:R-:W-:Y:S02]  /*c100*/  FSEL R24, R5, -INF , !P1 ;  /* 0xff80000005187808 */ /* 0x000fe40004800000 */
[----:B------:R-:W-:-:S02]  /*c110*/  ISETP.GE.AND P1, PT, R2, R250, PT ;  /* 0x000000fa0200720c */ /* 0x000fc40003f26270 */
[C---:B------:R-:W-:Y:S01]  /*c120*/  ISETP.LT.OR P5, PT, R2.reuse, R247, P5 ;  /* 0x000000f70200720c */ /* 0x040fe20002fa1670 */
[----:B------:R-:W3:Y:S01]  /*c130*/  I2F R3, R3 ;  /* 0x0000000300037306 */ /* 0x000ee20000201400 */
[----:B------:R-:W-:Y:S02]  /*c140*/  ISETP.LT.OR P1, PT, R2, R245, P1 ;  /* 0x000000f50200720c */ /* 0x000fe40000f21670 */
[----:B------:R-:W-:Y:S01]  /*c150*/  FSEL R20, R14, -INF , !P5 ;  /* 0xff8000000e147808 */ /* 0x000fe20006800000 */
[----:B-1----:R-:W-:Y:S02]  /*c160*/  FFMA.FTZ R4, R9, -UR21, R141 ;  /* 0x8000001509047c23 */ /* 0x002fe4000801008d */
[----:B--2---:R-:W-:-:S03]  /*c170*/  FFMA.FTZ R12, R7, -UR21, R214 ;  /* 0x80000015070c7c23 */ /* 0x004fc600080100d6 */
[----:B------:R-:W-:Y:S02]  /*c180*/  FSEL R133, R4, -INF , !P0 ;  /* 0xff80000004857808 */ /* 0x000fe40004000000 */
[----:B------:R-:W-:Y:S01]  /*c190*/  ISETP.GE.AND P0, PT, R2, R249, PT ;  /* 0x000000f90200720c */ /* 0x000fe20003f06270 */
[----:B---3--:R-:W-:Y:S01]  /*c1a0*/  FFMA.FTZ R11, R3, -UR21, R56 ;  /* 0x80000015030b7c23 */ /* 0x008fe20008010038 */
[----:B------:R-:W-:Y:S02]  /*c1b0*/  IADD3 R3, R0, 0x11, RZ ;  /* 0x0000001100037810 */ /* 0x000fe40007ffe0ff */
[----:B------:R-:W-:Y:S01]  /*c1c0*/  ISETP.LT.OR P0, PT, R2, R244, P0 ;  /* 0x000000f40200720c */ /* 0x000fe20000701670 */
[----:B------:R-:W-:Y:S01]  /*c1d0*/  IMAD.IADD R2, R248, 0x1, -R2 ;  /* 0x00000001f8027824 */ /* 0x000fe200078e0a02 */
[----:B------:R-:W-:Y:S01]  /*c1e0*/  FSEL R34, R12, -INF , !P4 ;  /* 0xff8000000c227808 */ /* 0x000fe20006000000 */
[----:B------:R-:W-:Y:S01]  /*c1f0*/  IMAD.IADD R5, R243, 0x1, -R3 ;  /* 0x00000001f3057824 */ /* 0x000fe200078e0a03 */
[----:B------:R-:W-:-:S02]  /*c200*/  FSEL R62, R11, -INF , !P1 ;  /* 0xff8000000b3e7808 */ /* 0x000fc40004800000 */
[----:B------:R-:W-:Y:S01]  /*c210*/  IABS R4, R2 ;  /* 0x0000000200047213 */ /* 0x000fe20000000000 */
[----:B------:R-:W-:Y:S01]  /*c220*/  IMAD.IADD R2, R242, 0x1, -R3 ;  /* 0x00000001f2027824 */ /* 0x000fe200078e0a03 */
[C---:B------:R-:W-:Y:S02]  /*c230*/  ISETP.GE.AND P6, PT, R3.reuse, R252, PT ;  /* 0x000000fc0300720c */ /* 0x040fe40003fc6270 */
[----:B------:R1:W2:Y:S01]  /*c240*/  I2F R15, R4 ;  /* 0x00000004000f7306 */ /* 0x0002a20000201400 */
[C---:B------:R-:W-:Y:S02]  /*c250*/  ISETP.GE.AND P5, PT, R3.reuse, R251, PT ;  /* 0x000000fb0300720c */ /* 0x040fe40003fa6270 */
[----:B------:R-:W-:Y:S02]  /*c260*/  IABS R2, R2 ;  /* 0x0000000200027213 */ /* 0x000fe40000000000 */
[C---:B------:R-:W-:Y:S02]  /*c270*/  ISETP.GE.AND P4, PT, R3.reuse, R250, PT ;  /* 0x000000fa0300720c */ /* 0x040fe40003f86270 */
[----:B------:R-:W-:-:S02]  /*c280*/  ISETP.GE.AND P1, PT, R3, R249, PT ;  /* 0x000000f90300720c */ /* 0x000fc40003f26270 */
[C---:B------:R-:W-:Y:S02]  /*c290*/  ISETP.LT.OR P6, PT, R3.reuse, R247, P6 ;  /* 0x000000f70300720c */ /* 0x040fe400037c1670 */
[C---:B------:R-:W-:Y:S02]  /*c2a0*/  ISETP.LT.OR P5, PT, R3.reuse, R246, P5 ;  /* 0x000000f60300720c */ /* 0x040fe40002fa1670 */
[C---:B------:R-:W-:Y:S02]  /*c2b0*/  ISETP.LT.OR P4, PT, R3.reuse, R245, P4 ;  /* 0x000000f50300720c */ /* 0x040fe40002781670 */
[----:B------:R-:W-:Y:S01]  /*c2c0*/  ISETP.LT.OR P1, PT, R3, R244, P1 ;  /* 0x000000f40300720c */ /* 0x000fe20000f21670 */
[----:B-1----:R-:W-:Y:S02]  /*c2d0*/  IMAD.MOV.U32 R4, RZ, RZ, R2 ;  /* 0x000000ffff047224 */ /* 0x002fe400078e0002 */
[----:B------:R-:W-:Y:S02]  /*c2e0*/  IMAD.IADD R2, R241, 0x1, -R3 ;  /* 0x00000001f1027824 */ /* 0x000fe400078e0a03 */
[----:B------:R1:W-:Y:S03]  /*c2f0*/  I2F R10, R4 ;  /* 0x00000004000a7306 */ /* 0x0003e60000201400 */
[----:B------:R-:W-:-:S05]  /*c300*/  IABS R2, R2 ;  /* 0x0000000200027213 */ /* 0x000fca0000000000 */
[----:B-1----:R-:W-:Y:S01]  /*c310*/  IMAD.MOV.U32 R4, RZ, RZ, R2 ;  /* 0x000000ffff047224 */ /* 0x002fe200078e0002 */
[----:B------:R-:W-:-:S03]  /*c320*/  IABS R2, R5 ;  /* 0x0000000500027213 */ /* 0x000fc60000000000 */
[----:B------:R1:W-:Y:S02]  /*c330*/  I2F R9, R4 ;  /* 0x0000000400097306 */ /* 0x0003e40000201400 */
[----:B------:R-:W-:Y:S01]  /*c340*/  IMAD.MOV.U32 R5, RZ, RZ, R2 ;  /* 0x000000ffff057224 */ /* 0x000fe200078e0002 */
[----:B------:R-:W-:-:S05]  /*c350*/  IADD3 R2, R0, 0x18, RZ ;  /* 0x0000001800027810 */ /* 0x000fca0007ffe0ff */
[----:B------:R-:W-:Y:S01]  /*c360*/  IMAD.IADD R6, R242, 0x1, -R2 ;  /* 0x00000001f2067824 */ /* 0x000fe200078e0a02 */
[----:B------:R-:W3:Y:S01]  /*c370*/  I2F R8, R5 ;  /* 0x0000000500087306 */ /* 0x000ee20000201400 */
[----:B-1----:R-:W-:Y:S02]  /*c380*/  IMAD.IADD R4, R248, 0x1, -R3 ;  /* 0x00000001f8047824 */ /* 0x002fe400078e0a03 */
[----:B--2---:R-:W-:-:S03]  /*c390*/  FFMA.FTZ R3, R15, -UR21, R58 ;  /* 0x800000150f037c23 */ /* 0x004fc6000801003a */
[----:B------:R-:W-:Y:S01]  /*c3a0*/  IABS R4, R4 ;  /* 0x0000000400047213 */ /* 0x000fe20000000000 */
[----:B---3--:R-:W-:-:S04]  /*c3b0*/  FFMA.FTZ R8, R8, -UR21, R57 ;  /* 0x8000001508087c23 */ /* 0x008fc80008010039 */
[----:B------:R-:W-:Y:S01]  /*c3c0*/  IMAD.MOV.U32 R5, RZ, RZ, R4 ;  /* 0x000000ffff057224 */ /* 0x000fe200078e0004 */
[----:B------:R-:W-:Y:S01]  /*c3d0*/  IABS R4, R6 ;  /* 0x0000000600047213 */ /* 0x000fe20000000000 */
[----:B------:R-:W-:Y:S01]  /*c3e0*/  FFMA.FTZ R6, R10, -UR21, R213 ;  /* 0x800000150a067c23 */ /* 0x000fe200080100d5 */
[----:B------:R-:W-:Y:S01]  /*c3f0*/  FSEL R63, R8, -INF , !P4 ;  /* 0xff800000083f7808 */ /* 0x000fe20006000000 */
[----:B------:R-:W1:Y:S01]  /*c400*/  I2F R7, R5 ;  /* 0x0000000500077306 */ /* 0x000e620000201400 */
[----:B------:R-:W-:-:S04]  /*c410*/  ISETP.GE.AND P4, PT, R2, R249, PT ;  /* 0x000000f90200720c */ /* 0x000fc80003f86270 */
[----:B------:R-:W-:-:S03]  /*c420*/  ISETP.LT.OR P4, PT, R2, R244, P4 ;  /* 0x000000f40200720c */ /* 0x000fc60002781670 */
[----:B------:R-:W2:Y:S01]  /*c430*/  I2F R4, R4 ;  /* 0x0000000400047306 */ /* 0x000ea20000201400 */
[----:B-1----:R-:W-:Y:S01]  /*c440*/  FFMA.FTZ R12, R7, -UR21, R59 ;  /* 0x80000015070c7c23 */ /* 0x002fe2000801003b */
[----:B------:R-:W-:Y:S01]  /*c450*/  FSEL R59, R3, -INF , !P0 ;  /* 0xff800000033b7808 */ /* 0x000fe20004000000 */
[----:B------:R-:W-:Y:S01]  /*c460*/  FFMA.FTZ R5, R9, -UR21, R215 ;  /* 0x8000001509057c23 */ /* 0x000fe200080100d7 */
[----:B------:R-:W-:Y:S02]  /*c470*/  ISETP.GE.AND P0, PT, R2, R252, PT ;  /* 0x000000fc0200720c */ /* 0x000fe40003f06270 */
[----:B------:R-:W-:Y:S02]  /*c480*/  FSEL R56, R12, -INF , !P1 ;  /* 0xff8000000c387808 */ /* 0x000fe40004800000 */
[----:B------:R-:W-:Y:S01]  /*c490*/  FSEL R61, R5, -INF , !P5 ;  /* 0xff800000053d7808 */ /* 0x000fe20006800000 */
[----:B--2---:R-:W-:Y:S01]  /*c4a0*/  FFMA.FTZ R11, R4, -UR21, R28 ;  /* 0x80000015040b7c23 */ /* 0x004fe2000801001c */
[C---:B------:R-:W-:Y:S01]  /*c4b0*/  ISETP.GE.AND P5, PT, R2.reuse, R250, PT ;  /* 0x000000fa0200720c */ /* 0x040fe20003fa6270 */
[----:B------:R-:W-:Y:S01]  /*c4c0*/  IMAD.IADD R4, R241, 0x1, -R2 ;  /* 0x00000001f1047824 */ /* 0x000fe200078e0a02 */
[----:B------:R-:W-:-:S02]  /*c4d0*/  ISETP.LT.OR P0, PT, R2, R247, P0 ;  /* 0x000000f70200720c */ /* 0x000fc40000701670 */
[----:B------:R-:W-:Y:S02]  /*c4e0*/  ISETP.LT.OR P5, PT, R2, R245, P5 ;  /* 0x000000f50200720c */ /* 0x000fe40002fa1670 */
[----:B------:R-:W-:Y:S02]  /*c4f0*/  IABS R3, R4 ;  /* 0x0000000400037213 */ /* 0x000fe40000000000 */
[----:B------:R-:W-:Y:S02]  /*c500*/  FSEL R4, R6, -INF , !P6 ;  /* 0xff80000006047808 */ /* 0x000fe40007000000 */
[----:B------:R-:W-:-:S03]  /*c510*/  ISETP.GE.AND P6, PT, R2, R251, PT ;  /* 0x000000fb0200720c */ /* 0x000fc60003fc6270 */
[----:B------:R1:W-:Y:S01]  /*c520*/  STL [R1+0x14], R4 ;  /* 0x0000140401007387 */ /* 0x0003e20000100800 */
[----:B------:R-:W-:Y:S01]  /*c530*/  ISETP.LT.OR P6, PT, R2, R246, P6 ;  /* 0x000000f60200720c */ /* 0x000fe200037c1670 */
[----:B-1----:R-:W-:Y:S02]  /*c540*/  IMAD.MOV.U32 R4, RZ, RZ, R3 ;  /* 0x000000ffff047224 */ /* 0x002fe400078e0003 */
[----:B------:R-:W-:Y:S02]  /*c550*/  IMAD.IADD R3, R243, 0x1, -R2 ;  /* 0x00000001f3037824 */ /* 0x000fe400078e0a02 */
[----:B------:R1:W2:Y:S03]  /*c560*/  I2F R10, R4 ;  /* 0x00000004000a7306 */ /* 0x0002a60000201400 */
[----:B------:R-:W-:-:S05]  /*c570*/  IABS R3, R3 ;  /* 0x0000000300037213 */ /* 0x000fca0000000000 */
[----:B------:R3:W-:Y:S01]  /*c580*/  I2F R9, R3 ;  /* 0x0000000300097306 */ /* 0x0007e20000201400 */
[----:B-1----:R-:W-:Y:S01]  /*c590*/  IMAD.IADD R4, R248, 0x1, -R2 ;  /* 0x00000001f8047824 */ /* 0x002fe200078e0a02 */
[----:B------:R-:W-:-:S04]  /*c5a0*/  IADD3 R2, R0, 0x19, RZ ;  /* 0x0000001900027810 */ /* 0x000fc80007ffe0ff */
[----:B------:R-:W-:Y:S01]  /*c5b0*/  IABS R4, R4 ;  /* 0x0000000400047213 */ /* 0x000fe20000000000 */
[--C-:B------:R-:W-:Y:S01]  /*c5c0*/  IMAD.IADD R5, R241, 0x1, -R2.reuse ;  /* 0x00000001f1057824 */ /* 0x100fe200078e0a02 */
[----:B------:R-:W-:Y:S01]  /*c5d0*/  ISETP.GE.AND P1, PT, R2, R252, PT ;  /* 0x000000fc0200720c */ /* 0x000fe20003f26270 */
[----:B---3--:R-:W-:Y:S01]  /*c5e0*/  IMAD.IADD R3, R242, 0x1, -R2 ;  /* 0x00000001f2037824 */ /* 0x008fe200078e0a02 */
[----:B------:R1:W-:Y:S02]  /*c5f0*/  I2F R13, R4 ;  /* 0x00000004000d7306 */ /* 0x0003e40000201400 */
[----:B------:R-:W-:Y:S02]  /*c600*/  ISETP.LT.OR P1, PT, R2, R247, P1 ;  /* 0x000000f70200720c */ /* 0x000fe40000f21670 */
[----:B------:R-:W-:-:S05]  /*c610*/  IABS R3, R3 ;  /* 0x0000000300037213 */ /* 0x000fca0000000000 */
[----:B-1----:R-:W-:Y:S01]  /*c620*/  IMAD.MOV.U32 R4, RZ, RZ, R3 ;  /* 0x000000ffff047224 */ /* 0x002fe200078e0003 */
[----:B------:R-:W-:Y:S02]  /*c630*/  IABS R3, R5 ;  /* 0x0000000500037213 */ /* 0x000fe40000000000 */
[----:B------:R-:W-:Y:S01]  /*c640*/  IADD3 R5, R248, -R2, RZ ;  /* 0x80000002f8057210 */ /* 0x000fe20007ffe0ff */
[----:B------:R1:W-:Y:S02]  /*c650*/  I2F R8, R4 ;  /* 0x0000000400087306 */ /* 0x0003e40000201400 */
[----:B-1----:R-:W-:Y:S02]  /*c660*/  IMAD.MOV.U32 R4, RZ, RZ, R3 ;  /* 0x000000ffff047224 */ /* 0x002fe400078e0003 */
[----:B------:R-:W-:-:S04]  /*c670*/  IMAD.IADD R3, R243, 0x1, -R2 ;  /* 0x00000001f3037824 */ /* 0x000fc800078e0a02 */
[----:B------:R1:W3:Y:S01]  /*c680*/  I2F R7, R4 ;  /* 0x0000000400077306 */ /* 0x0002e20000201400 */
[----:B------:R-:W-:-:S05]  /*c690*/  IABS R3, R3 ;  /* 0x0000000300037213 */ /* 0x000fca0000000000 */
[----:B-1----:R-:W-:Y:S01]  /*c6a0*/  IMAD.MOV.U32 R4, RZ, RZ, R3 ;  /* 0x000000ffff047224 */ /* 0x002fe200078e0003 */
[----:B------:R-:W-:Y:S01]  /*c6b0*/  IABS R3, R5 ;  /* 0x0000000500037213 */ /* 0x000fe20000000000 */
[----:B--2---:R-:W-:Y:S02]  /*c6c0*/  FFMA.FTZ R5, R10, -UR21, R30 ;  /* 0x800000150a057c23 */ /* 0x004fe4000801001e */
[----:B------:R1:W2:Y:S01]  /*c6d0*/  I2F R6, R4 ;  /* 0x0000000400067306 */ /* 0x0002a20000201400 */
[----:B---3--:R-:W-:Y:S02]  /*c6e0*/  FFMA.FTZ R7, R7, -UR21, R31 ;  /* 0x8000001507077c23 */ /* 0x008fe4000801001f */
[----:B------:R-:W-:Y:S01]  /*c6f0*/  FSEL R57, R5, -INF , !P6 ;  /* 0xff80000005397808 */ /* 0x000fe20007000000 */
[----:B------:R-:W-:Y:S01]  /*c700*/  FFMA.FTZ R5, R8, -UR21, R29 ;  /* 0x8000001508057c23 */ /* 0x000fe2000801001d */
[----:B------:R-:W-:-:S03]  /*c710*/  ISETP.GE.AND P6, PT, R2, R250, PT ;  /* 0x000000fa0200720c */ /* 0x000fc60003fc6270 */
[----:B------:R-:W3:Y:S01]  /*c720*/  I2F R3, R3 ;  /* 0x0000000300037306 */ /* 0x000ee20000201400 */
[----:B------:R-:W-:Y:S01]  /*c730*/  ISETP.LT.OR P6, PT, R2, R245, P6 ;  /* 0x000000f50200720c */ /* 0x000fe200037c1670 */
[----:B-1----:R-:W-:Y:S01]  /*c740*/  FFMA.FTZ R4, R9, -UR21, R52 ;  /* 0x8000001509047c23 */ /* 0x002fe20008010034 */
[----:B------:R-:W-:Y:S01]  /*c750*/  FSEL R9, R11, -INF , !P0 ;  /* 0xff8000000b097808 */ /* 0x000fe20004000000 */
[----:B--2---:R-:W-:Y:S01]  /*c760*/  FFMA.FTZ R6, R6, -UR21, R53 ;  /* 0x8000001506067c23 */ /* 0x004fe20008010035 */
[----:B------:R-:W-:Y:S02]  /*c770*/  ISETP.GE.AND P0, PT, R2, R251, PT ;  /* 0x000000fb0200720c */ /* 0x000fe40003f06270 */
[----:B------:R-:W-:Y:S01]  /*c780*/  FSEL R58, R4, -INF , !P5 ;  /* 0xff800000043a7808 */ /* 0x000fe20006800000 */
[----:B------:R-:W-:Y:S01]  /*c790*/  FFMA.FTZ R4, R13, -UR21, R54 ;  /* 0x800000150d047c23 */ /* 0x000fe20008010036 */
[C---:B------:R-:W-:Y:S01]  /*c7a0*/  ISETP.GE.AND P5, PT, R2.reuse, R249, PT ;  /* 0x000000f90200720c */ /* 0x040fe20003fa6270 */
[----:B---3--:R-:W-:Y:S01]  /*c7b0*/  FFMA.FTZ R15, R3, -UR21, R55 ;  /* 0x80000015030f7c23 */ /* 0x008fe20008010037 */
[C---:B------:R-:W-:Y:S01]  /*c7c0*/  ISETP.LT.OR P0, PT, R2.reuse, R246, P0 ;  /* 0x000000f60200720c */ /* 0x040fe20000701670 */
[----:B------:R1:W-:Y:S01]  /*c7d0*/  STL [R1+0xc], R9 ;  /* 0x00000c0901007387 */ /* 0x0003e20000100800 */
[----:B------:R-:W-:-:S02]  /*c7e0*/  ISETP.LT.OR P5, PT, R2, R244, P5 ;  /* 0x000000f40200720c */ /* 0x000fc40002fa1670 */
[----:B------:R-:W-:Y:S02]  /*c7f0*/  IADD3 R2, R0, 0x20, RZ ;  /* 0x0000002000027810 */ /* 0x000fe40007ffe0ff */
[----:B------:R-:W-:Y:S02]  /*c800*/  FSEL R33, R4, -INF , !P4 ;  /* 0xff80000004217808 */ /* 0x000fe40006000000 */
[----:B------:R-:W-:Y:S01]  /*c810*/  FSEL R53, R5, -INF , !P1 ;  /* 0xff80000005357808 */ /* 0x000fe20004800000 */
[----:B------:R-:W-:Y:S01]  /*c820*/  IMAD.IADD R3, R242, 0x1, -R2 ;  /* 0x00000001f2037824 */ /* 0x000fe200078e0a02 */
[----:B------:R-:W-:Y:S02]  /*c830*/  FSEL R31, R7, -INF , !P0 ;  /* 0xff800000071f7808 */ /* 0x000fe40004000000 */
[----:B------:R-:W-:Y:S02]  /*c840*/  FSEL R64, R6, -INF , !P6 ;  /* 0xff80000006407808 */ /* 0x000fe40007000000 */
[----:B------:R-:W-:-:S02]  /*c850*/  IABS R3, R3 ;  /* 0x0000000300037213 */ /* 0x000fc40000000000 */
[C---:B------:R-:W-:Y:S02]  /*c860*/  ISETP.GE.AND P4, PT, R2.reuse, R252, PT ;  /* 0x000000fc0200720c */ /* 0x040fe40003f86270 */
[C---:B------:R-:W-:Y:S01]  /*c870*/  ISETP.GE.AND P1, PT, R2.reuse, R251, PT ;  /* 0x000000fb0200720c */ /* 0x040fe20003f26270 */
[----:B------:R-:W-:Y:S01]  /*c880*/  IMAD.MOV.U32 R4, RZ, RZ, R3 ;  /* 0x000000ffff047224 */ /* 0x000fe200078e0003 */
[C---:B------:R-:W-:Y:S01]  /*c890*/  ISETP.GE.AND P0, PT, R2.reuse, R250, PT ;  /* 0x000000fa0200720c */ /* 0x040fe20003f06270 */
[----:B------:R-:W-:Y:S01]  /*c8a0*/  IMAD.IADD R3, R241, 0x1, -R2 ;  /* 0x00000001f1037824 */ /* 0x000fe200078e0a02 */
[C---:B------:R-:W-:Y:S01]  /*c8b0*/  ISETP.GE.AND P6, PT, R2.reuse, R249, PT ;  /* 0x000000f90200720c */ /* 0x040fe20003fc6270 */
[----:B------:R2:W3:Y:S01]  /*c8c0*/  I2F R11, R4 ;  /* 0x00000004000b7306 */ /* 0x0004e20000201400 */
[----:B------:R-:W-:Y:S02]  /*c8d0*/  ISETP.LT.OR P4, PT, R2, R247, P4 ;  /* 0x000000f70200720c */ /* 0x000fe40002781670 */
[----:B------:R-:W-:-:S02]  /*c8e0*/  IABS R3, R3 ;  /* 0x0000000300037213 */ /* 0x000fc40000000000 */
[C---:B------:R-:W-:Y:S02]  /*c8f0*/  ISETP.LT.OR P1, PT, R2.reuse, R246, P1 ;  /* 0x000000f60200720c */ /* 0x040fe40000f21670 */
[C---:B------:R-:W-:Y:S02]  /*c900*/  ISETP.LT.OR P0, PT, R2.reuse, R245, P0 ;  /* 0x000000f50200720c */ /* 0x040fe40000701670 */
[----:B------:R-:W-:Y:S01]  /*c910*/  ISETP.LT.OR P6, PT, R2, R244, P6 ;  /* 0x000000f40200720c */ /* 0x000fe200037c1670 */
[----:B--2---:R-:W-:Y:S02]  /*c920*/  IMAD.MOV.U32 R4, RZ, RZ, R3 ;  /* 0x000000ffff047224 */ /* 0x004fe400078e0003 */
[----:B------:R-:W-:Y:S02]  /*c930*/  IMAD.IADD R3, R243, 0x1, -R2 ;  /* 0x00000001f3037824 */ /* 0x000fe400078e0a02 */
[----:B------:R2:W-:Y:S01]  /*c940*/  I2F R10, R4 ;  /* 0x00000004000a7306 */ /* 0x0005e20000201400 */
[----:B---3--:R-:W-:-:S02]  /*c950*/  FFMA.FTZ R6, R11, -UR21, R48 ;  /* 0x800000150b067c23 */ /* 0x008fc40008010030 */
[----:B------:R-:W-:-:S03]  /*c960*/  IABS R3, R3 ;  /* 0x0000000300037213 */ /* 0x000fc60000000000 */
[----:B------:R-:W-:Y:S02]  /*c970*/  FSEL R67, R6, -INF , !P4 ;  /* 0xff80000006437808 */ /* 0x000fe40006000000 */
[----:B-1----:R1:W-:Y:S01]  /*c980*/  I2F R9, R3 ;  /* 0x0000000300097306 */ /* 0x0023e20000201400 */
[----:B--2---:R-:W-:Y:S01]  /*c990*/  IMAD.IADD R4, R248, 0x1, -R2 ;  /* 0x00000001f8047824 */ /* 0x004fe200078e0a02 */
[----:B------:R-:W-:-:S04]  /*c9a0*/  IADD3 R2, R0, 0x21, RZ ;  /* 0x0000002100027810 */ /* 0x000fc80007ffe0ff */
[----:B------:R-:W-:Y:S01]  /*c9b0*/  IABS R4, R4 ;  /* 0x0000000400047213 */ /* 0x000fe20000000000 */
[--C-:B------:R-:W-:Y:S01]  /*c9c0*/  IMAD.IADD R5, R243, 0x1, -R2.reuse ;  /* 0x00000001f3057824 */ /* 0x100fe200078e0a02 */
[----:B------:R-:W-:Y:S01]  /*c9d0*/  ISETP.GE.AND P4, PT, R2, R251, PT ;  /* 0x000000fb0200720c */ /* 0x000fe20003f86270 */
[----:B-1----:R-:W-:Y:S01]  /*c9e0*/  IMAD.IADD R3, R242, 0x1, -R2 ;  /* 0x00000001f2037824 */ /* 0x002fe200078e0a02 */
        /* <DEDUP_REMOVED lines=11> */
[----:B------:R-:W-:Y:S02]  /*caa0*/  FFMA.FTZ R5, R10, -UR21, R50 ;  /* 0x800000150a057c23 */ /* 0x000fe40008010032 */
[----:B------:R1:W2:Y:S01]  /*cab0*/  I2F R7, R4 ;  /* 0x0000000400077306 */ /* 0x0002a20000201400 */
[----:B---3--:R-:W-:Y:S02]  /*cac0*/  FFMA.FTZ R14, R8, -UR21, R49 ;  /* 0x80000015080e7c23 */ /* 0x008fe40008010031 */
[----:B------:R-:W-:Y:S02]  /*cad0*/  FSEL R52, R5, -INF , !P1 ;  /* 0xff80000005347808 */ /* 0x000fe40004800000 */
[----:B------:R-:W-:-:S03]  /*cae0*/  ISETP.GE.AND P1, PT, R2, R250, PT ;  /* 0x000000fa0200720c */ /* 0x000fc60003f26270 */
[----:B------:R-:W3:Y:S01]  /*caf0*/  I2F R3, R3 ;  /* 0x0000000300037306 */ /* 0x000ee20000201400 */
[----:B------:R-:W-:Y:S01]  /*cb00*/  ISETP.LT.OR P1, PT, R2, R245, P1 ;  /* 0x000000f50200720c */ /* 0x000fe20000f21670 */
[----:B-1----:R-:W-:Y:S02]  /*cb10*/  FFMA.FTZ R4, R9, -UR21, R40 ;  /* 0x8000001509047c23 */ /* 0x002fe40008010028 */
[----:B--2---:R-:W-:-:S03]  /*cb20*/  FFMA.FTZ R12, R7, -UR21, R51 ;  /* 0x80000015070c7c23 */ /* 0x004fc60008010033 */
[----:B------:R-:W-:Y:S02]  /*cb30*/  FSEL R54, R4, -INF , !P0 ;  /* 0xff80000004367808 */ /* 0x000fe40004000000 */
[C---:B------:R-:W-:Y:S01]  /*cb40*/  ISETP.GE.AND P0, PT, R2.reuse, R249, PT ;  /* 0x000000f90200720c */ /* 0x040fe20003f06270 */
[----:B---3--:R-:W-:Y:S01]  /*cb50*/  FFMA.FTZ R11, R3, -UR21, R41 ;  /* 0x80000015030b7c23 */ /* 0x008fe20008010029 */
[----:B------:R-:W-:Y:S02]  /*cb60*/  FSEL R41, R15, -INF , !P5 ;  /* 0xff8000000f297808 */ /* 0x000fe40006800000 */
[C---:B------:R-:W-:Y:S02]  /*cb70*/  ISETP.GE.AND P5, PT, R2.reuse, R252, PT ;  /* 0x000000fc0200720c */ /* 0x040fe40003fa6270 */
[C---:B------:R-:W-:Y:S02]  /*cb80*/  ISETP.LT.OR P0, PT, R2.reuse, R244, P0 ;  /* 0x000000f40200720c */ /* 0x040fe40000701670 */
[----:B------:R-:W-:Y:S01]  /*cb90*/  ISETP.LT.OR P5, PT, R2, R247, P5 ;  /* 0x000000f70200720c */ /* 0x000fe20002fa1670 */
[----:B------:R-:W-:Y:S01]  /*cba0*/  IMAD.IADD R2, R248, 0x1, -R2 ;  /* 0x00000001f8027824 */ /* 0x000fe200078e0a02 */
[----:B------:R-:W-:-:S02]  /*cbb0*/  IADD3 R3, R0, 0x28, RZ ;  /* 0x0000002800037810 */ /* 0x000fc40007ffe0ff */
[----:B------:R-:W-:Y:S02]  /*cbc0*/  FSEL R66, R14, -INF , !P5 ;  /* 0xff8000000e427808 */ /* 0x000fe40006800000 */
[----:B------:R-:W-:Y:S01]  /*cbd0*/  IABS R4, R2 ;  /* 0x0000000200047213 */ /* 0x000fe20000000000 */
[--C-:B------:R-:W-:Y:S01]  /*cbe0*/  IMAD.IADD R2, R242, 0x1, -R3.reuse ;  /* 0x00000001f2027824 */ /* 0x100fe200078e0a03 */
[----:B------:R-:W-:Y:S01]  /*cbf0*/  FSEL R60, R12, -INF , !P4 ;  /* 0xff8000000c3c7808 */ /* 0x000fe20006000000 */
[----:B------:R-:W-:Y:S01]  /*cc00*/  IMAD.IADD R5, R243, 0x1, -R3 ;  /* 0x00000001f3057824 */ /* 0x000fe200078e0a03 */
[----:B------:R1:W2:Y:S01]  /*cc10*/  I2F R15, R4 ;  /* 0x00000004000f7306 */ /* 0x0002a20000201400 */
[----:B------:R-:W-:Y:S02]  /*cc20*/  FSEL R55, R11, -INF , !P1 ;  /* 0xff8000000b377808 */ /* 0x000fe40004800000 */
[----:B------:R-:W-:Y:S02]  /*cc30*/  IABS R2, R2 ;  /* 0x0000000200027213 */ /* 0x000fe40000000000 */
[----:B------:R-:W-:-:S02]  /*cc40*/  ISETP.GE.AND P6, PT, R3, R252, PT ;  /* 0x000000fc0300720c */ /* 0x000fc40003fc6270 */
[C---:B------:R-:W-:Y:S02]  /*cc50*/  ISETP.GE.AND P5, PT, R3.reuse, R251, PT ;  /* 0x000000fb0300720c */ /* 0x040fe40003fa6270 */
[C---:B------:R-:W-:Y:S02]  /*cc60*/  ISETP.GE.AND P4, PT, R3.reuse, R250, PT ;  /* 0x000000fa0300720c */ /* 0x040fe40003f86270 */
[C---:B------:R-:W-:Y:S02]  /*cc70*/  ISETP.GE.AND P1, PT, R3.reuse, R249, PT ;  /* 0x000000f90300720c */ /* 0x040fe40003f26270 */
[C---:B------:R-:W-:Y:S02]  /*cc80*/  ISETP.LT.OR P6, PT, R3.reuse, R247, P6 ;  /* 0x000000f70300720c */ /* 0x040fe400037c1670 */
[C---:B------:R-:W-:Y:S01]  /*cc90*/  ISETP.LT.OR P5, PT, R3.reuse, R246, P5 ;  /* 0x000000f60300720c */ /* 0x040fe20002fa1670 */
[----:B-1----:R-:W-:Y:S01]  /*cca0*/  IMAD.MOV.U32 R4, RZ, RZ, R2 ;  /* 0x000000ffff047224 */ /* 0x002fe200078e0002 */
[----:B------:R-:W-:Y:S01]  /*ccb0*/  ISETP.LT.OR P4, PT, R3, R245, P4 ;  /* 0x000000f50300720c */ /* 0x000fe20002781670 */
[----:B------:R-:W-:Y:S01]  /*ccc0*/  IMAD.IADD R2, R241, 0x1, -R3 ;  /* 0x00000001f1027824 */ /* 0x000fe200078e0a03 */
[----:B------:R-:W-:Y:S01]  /*ccd0*/  ISETP.LT.OR P1, PT, R3, R244, P1 ;  /* 0x000000f40300720c */ /* 0x000fe20000f21670 */
        /* <DEDUP_REMOVED lines=18> */
[----:B------:R-:W-:Y:S02]  /*ce00*/  ISETP.GE.AND P4, PT, R2, R249, PT ;  /* 0x000000f90200720c */ /* 0x000fe40003f86270 */
[----:B------:R-:W-:Y:S02]  /*ce10*/  FSEL R21, R6, -INF , !P6 ;  /* 0xff80000006157808 */ /* 0x000fe40007000000 */
[C---:B------:R-:W-:Y:S02]  /*ce20*/  ISETP.GE.AND P6, PT, R2.reuse, R251, PT ;  /* 0x000000fb0200720c */ /* 0x040fe40003fc6270 */
[C---:B------:R-:W-:Y:S01]  /*ce30*/  ISETP.LT.OR P4, PT, R2.reuse, R244, P4 ;  /* 0x000000f40200720c */ /* 0x040fe20002781670 */
[----:B------:R-:W2:Y:S01]  /*ce40*/  I2F R4, R4 ;  /* 0x0000000400047306 */ /* 0x000ea20000201400 */
[C---:B------:R-:W-:Y:S01]  /*ce50*/  ISETP.LT.OR P6, PT, R2.reuse, R246, P6 ;  /* 0x000000f60200720c */ /* 0x040fe200037c1670 */
[----:B-1----:R-:W-:Y:S01]  /*ce60*/  FFMA.FTZ R12, R7, -UR21, R210 ;  /* 0x80000015070c7c23 */ /* 0x002fe200080100d2 */
[----:B------:R-:W-:Y:S01]  /*ce70*/  FSEL R7, R3, -INF , !P0 ;  /* 0xff80000003077808 */ /* 0x000fe20004000000 */
[----:B------:R-:W-:Y:S01]  /*ce80*/  FFMA.FTZ R5, R9, -UR21, R38 ;  /* 0x8000001509057c23 */ /* 0x000fe20008010026 */
[----:B------:R-:W-:-:S02]  /*ce90*/  ISETP.GE.AND P0, PT, R2, R252, PT ;  /* 0x000000fc0200720c */ /* 0x000fc40003f06270 */
[----:B------:R-:W-:Y:S01]  /*cea0*/  FSEL R239, R12, -INF , !P1 ;  /* 0xff8000000cef7808 */ /* 0x000fe20004800000 */
[----:B------:R1:W-:Y:S01]  /*ceb0*/  STL [R1+0x4], R7 ;  /* 0x0000040701007387 */ /* 0x0003e20000100800 */
[----:B------:R-:W-:Y:S01]  /*cec0*/  FSEL R28, R5, -INF , !P5 ;  /* 0xff800000051c7808 */ /* 0x000fe20006800000 */
[----:B--2---:R-:W-:Y:S01]  /*ced0*/  FFMA.FTZ R11, R4, -UR21, R37 ;  /* 0x80000015040b7c23 */ /* 0x004fe20008010025 */
[C---:B------:R-:W-:Y:S01]  /*cee0*/  ISETP.GE.AND P5, PT, R2.reuse, R250, PT ;  /* 0x000000fa0200720c */ /* 0x040fe20003fa6270 */
[----:B------:R-:W-:Y:S01]  /*cef0*/  IMAD.IADD R4, R241, 0x1, -R2 ;  /* 0x00000001f1047824 */ /* 0x000fe200078e0a02 */
[C---:B------:R-:W-:Y:S02]  /*cf00*/  ISETP.LT.OR P0, PT, R2.reuse, R247, P0 ;  /* 0x000000f70200720c */ /* 0x040fe40000701670 */
[----:B------:R-:W-:Y:S02]  /*cf10*/  ISETP.LT.OR P5, PT, R2, R245, P5 ;  /* 0x000000f50200720c */ /* 0x000fe40002fa1670 */
[----:B------:R-:W-:-:S02]  /*cf20*/  IABS R3, R4 ;  /* 0x0000000400037213 */ /* 0x000fc40000000000 */
[----:B------:R-:W-:-:S03]  /*cf30*/  FSEL R215, R11, -INF , !P0 ;  /* 0xff8000000bd77808 */ /* 0x000fc60004000000 */
[----:B------:R-:W-:Y:S02]  /*cf40*/  IMAD.MOV.U32 R4, RZ, RZ, R3 ;  /* 0x000000ffff047224 */ /* 0x000fe400078e0003 */
[----:B------:R-:W-:Y:S02]  /*cf50*/  IMAD.IADD R3, R243, 0x1, -R2 ;  /* 0x00000001f3037824 */ /* 0x000fe400078e0a02 */
[----:B------:R2:W3:Y:S03]  /*cf60*/  I2F R10, R4 ;  /* 0x00000004000a7306 */ /* 0x0004e60000201400 */
[----:B------:R-:W-:-:S05]  /*cf70*/  IABS R3, R3 ;  /* 0x0000000300037213 */ /* 0x000fca0000000000 */
[----:B------:R4:W-:Y:S01]  /*cf80*/  I2F R9, R3 ;  /* 0x0000000300097306 */ /* 0x0009e20000201400 */
[----:B--2---:R-:W-:Y:S01]  /*cf90*/  IMAD.IADD R4, R248, 0x1, -R2 ;  /* 0x00000001f8047824 */ /* 0x004fe200078e0a02 */
[----:B------:R-:W-:-:S04]  /*cfa0*/  IADD3 R2, R0, 0x30, RZ ;  /* 0x0000003000027810 */ /* 0x000fc80007ffe0ff */
[----:B------:R-:W-:Y:S01]  /*cfb0*/  IABS R4, R4 ;  /* 0x0000000400047213 */ /* 0x000fe20000000000 */
[--C-:B------:R-:W-:Y:S01]  /*cfc0*/  IMAD.IADD R5, R241, 0x1, -R2.reuse ;  /* 0x00000001f1057824 */ /* 0x100fe200078e0a02 */
[----:B------:R-:W-:Y:S01]  /*cfd0*/  ISETP.GE.AND P1, PT, R2, R252, PT ;  /* 0x000000fc0200720c */ /* 0x000fe20003f26270 */
[----:B----4-:R-:W-:Y:S01]  /*cfe0*/  IMAD.IADD R3, R242, 0x1, -R2 ;  /* 0x00000001f2037824 */ /* 0x010fe200078e0a02 */
[----:B------:R2:W-:Y:S01]  /*cff0*/  I2F R13, R4 ;  /* 0x00000004000d7306 */ /* 0x0005e20000201400 */
[C---:B------:R-:W-:Y:S02]  /*d000*/  ISETP.GE.AND P0, PT, R2.reuse, R251, PT ;  /* 0x000000fb0200720c */ /* 0x040fe40003f06270 */
[C---:B------:R-:W-:Y:S02]  /*d010*/  ISETP.LT.OR P1, PT, R2.reuse, R247, P1 ;  /* 0x000000f70200720c */ /* 0x040fe40000f21670 */
[----:B------:R-:W-:Y:S02]  /*d020*/  IABS R3, R3 ;  /* 0x0000000300037213 */ /* 0x000fe40000000000 */
[----:B------:R-:W-:-:S03]  /*d030*/  ISETP.LT.OR P0, PT, R2, R246, P0 ;  /* 0x000000f60200720c */ /* 0x000fc60000701670 */
[----:B--2---:R-:W-:Y:S01]  /*d040*/  IMAD.MOV.U32 R4, RZ, RZ, R3 ;  /* 0x000000ffff047224 */ /* 0x004fe200078e0003 */
[----:B------:R-:W-:Y:S01]  /*d050*/  IABS R3, R5 ;  /* 0x0000000500037213 */ /* 0x000fe20000000000 */
[--C-:B------:R-:W-:Y:S02]  /*d060*/  IMAD.IADD R5, R248, 0x1, -R2.reuse ;  /* 0x00000001f8057824 */ /* 0x100fe400078e0a02 */
[----:B------:R2:W4:Y:S02]  /*d070*/  I2F R8, R4 ;  /* 0x0000000400087306 */ /* 0x0005240000201400 */
[----:B--2---:R-:W-:Y:S02]  /*d080*/  IMAD.MOV.U32 R4, RZ, RZ, R3 ;  /* 0x000000ffff047224 */ /* 0x004fe400078e0003 */
[----:B------:R-:W-:-:S04]  /*d090*/  IMAD.IADD R3, R243, 0x1, -R2 ;  /* 0x00000001f3037824 */ /* 0x000fc800078e0a02 */
[----:B-1----:R1:W2:Y:S01]  /*d0a0*/  I2F R7, R4 ;  /* 0x0000000400077306 */ /* 0x0022a20000201400 */
[----:B------:R-:W-:-:S05]  /*d0b0*/  IABS R3, R3 ;  /* 0x0000000300037213 */ /* 0x000fca0000000000 */
[----:B-1----:R-:W-:Y:S01]  /*d0c0*/  IMAD.MOV.U32 R4, RZ, RZ, R3 ;  /* 0x000000ffff047224 */ /* 0x002fe200078e0003 */
[----:B------:R-:W-:Y:S01]  /*d0d0*/  IABS R3, R5 ;  /* 0x0000000500037213 */ /* 0x000fe20000000000 */
[----:B---3--:R-:W-:Y:S02]  /*d0e0*/  FFMA.FTZ R5, R10, -UR21, R39 ;  /* 0x800000150a057c23 */ /* 0x008fe40008010027 */
[----:B------:R1:W3:Y:S03]  /*d0f0*/  I2F R6, R4 ;  /* 0x0000000400067306 */ /* 0x0002e60000201400 */
[----:B------:R-:W-:Y:S01]  /*d100*/  FSEL R216, R5, -INF , !P6 ;  /* 0xff80000005d87808 */ /* 0x000fe20007000000 */
[----:B----4-:R-:W-:Y:S01]  /*d110*/  FFMA.FTZ R5, R8, -UR21, R77 ;  /* 0x8000001508057c23 */ /* 0x010fe2000801004d */
[C---:B------:R-:W-:Y:S01]  /*d120*/  ISETP.GE.AND P6, PT, R2.reuse, R250, PT ;  /* 0x000000fa0200720c */ /* 0x040fe20003fc6270 */
[----:B--2---:R-:W-:Y:S01]  /*d130*/  FFMA.FTZ R7, R7, -UR21, R76 ;  /* 0x8000001507077c23 */ /* 0x004fe2000801004c */
[----:B------:R2:W5:Y:S01]  /*d140*/  LDL.LU R77, [R1+0xa4] ;  /* 0x0000a400014d7983 */ /* 0x0005620000300800 */
[----:B------:R-:W4:Y:S01]  /*d150*/  I2F R3, R3 ;  /* 0x0000000300037306 */ /* 0x000f220000201400 */
[----:B------:R-:W-:Y:S01]  /*d160*/  ISETP.LT.OR P6, PT, R2, R245, P6 ;  /* 0x000000f50200720c */ /* 0x000fe200037c1670 */
[----:B-1----:R-:W-:-:S02]  /*d170*/  FFMA.FTZ R4, R9, -UR21, R209 ;  /* 0x8000001509047c23 */ /* 0x002fc400080100d1 */
[----:B---3--:R-:W-:Y:S01]  /*d180*/  FFMA.FTZ R6, R6, -UR21, R44 ;  /* 0x8000001506067c23 */ /* 0x008fe2000801002c */
[----:B------:R-:W-:Y:S01]  /*d190*/  FSEL R212, R5, -INF , !P1 ;  /* 0xff80000005d47808 */ /* 0x000fe20004800000 */
[----:B------:R2:W5:Y:S01]  /*d1a0*/  LDL.LU R76, [R1+0xa0] ;  /* 0x0000a000014c7983 */ /* 0x0005620000300800 */
[----:B------:R-:W-:Y:S01]  /*d1b0*/  FSEL R218, R4, -INF , !P5 ;  /* 0xff80000004da7808 */ /* 0x000fe20006800000 */
[----:B------:R-:W-:Y:S01]  /*d1c0*/  FFMA.FTZ R4, R13, -UR21, R211 ;  /* 0x800000150d047c23 */ /* 0x000fe200080100d3 */
[----:B------:R-:W-:-:S04]  /*d1d0*/  ISETP.GE.AND P5, PT, R2, R249, PT ;  /* 0x000000f90200720c */ /* 0x000fc80003fa6270 */
[----:B------:R-:W-:Y:S02]  /*d1e0*/  ISETP.LT.OR P5, PT, R2, R244, P5 ;  /* 0x000000f40200720c */ /* 0x000fe40002fa1670 */
[----:B------:R-:W-:Y:S01]  /*d1f0*/  IADD3 R2, R0, 0x31, RZ ;  /* 0x0000003100027810 */ /* 0x000fe20007ffe0ff */
[----:B----4-:R-:W-:-:S04]  /*d200*/  FFMA.FTZ R12, R3, -UR21, R46 ;  /* 0x80000015030c7c23 */ /* 0x010fc8000801002e */
[----:B------:R-:W-:Y:S01]  /*d210*/  IMAD.IADD R3, R242, 0x1, -R2 ;  /* 0x00000001f2037824 */ /* 0x000fe200078e0a02 */
[----:B------:R-:W-:-:S04]  /*d220*/  FSEL R217, R4, -INF , !P4 ;  /* 0xff80000004d97808 */ /* 0x000fc80006000000 */
[----:B------:R-:W-:-:S05]  /*d230*/  IABS R3, R3 ;  /* 0x0000000300037213 */ /* 0x000fca0000000000 */
[----:B------:R-:W-:Y:S02]  /*d240*/  IMAD.MOV.U32 R4, RZ, RZ, R3 ;  /* 0x000000ffff047224 */ /* 0x000fe400078e0003 */
[----:B------:R-:W-:-:S05]  /*d250*/  IMAD.IADD R3, R241, 0x1, -R2 ;  /* 0x00000001f1037824 */ /* 0x000fca00078e0a02 */
[----:B------:R-:W-:Y:S01]  /*d260*/  IABS R3, R3 ;  /* 0x0000000300037213 */ /* 0x000fe20000000000 */
[----:B------:R1:W3:Y:S01]  /*d270*/  I2F R11, R4 ;  /* 0x00000004000b7306 */ /* 0x0002e20000201400 */
[----:B------:R-:W-:Y:S02]  /*d280*/  FSEL R213, R7, -INF , !P0 ;  /* 0xff80000007d57808 */ /* 0x000fe40004000000 */
[----:B------:R-:W-:Y:S02]  /*d290*/  FSEL R214, R6, -INF , !P6 ;  /* 0xff80000006d67808 */ /* 0x000fe40007000000 */
[C---:B------:R-:W-:Y:S02]  /*d2a0*/  ISETP.GE.AND P4, PT, R2.reuse, R252, PT ;  /* 0x000000fc0200720c */ /* 0x040fe40003f86270 */
[C---:B------:R-:W-:Y:S02]  /*d2b0*/  ISETP.GE.AND P1, PT, R2.reuse, R251, PT ;  /* 0x000000fb0200720c */ /* 0x040fe40003f26270 */
[----:B------:R-:W-:-:S02]  /*d2c0*/  ISETP.GE.AND P0, PT, R2, R250, PT ;  /* 0x000000fa0200720c */ /* 0x000fc40003f06270 */
[C---:B------:R-:W-:Y:S01]  /*d2d0*/  ISETP.GE.AND P6, PT, R2.reuse, R249, PT ;  /* 0x000000f90200720c */ /* 0x040fe20003fc6270 */
[----:B-1----:R-:W-:Y:S02]  /*d2e0*/  IMAD.MOV.U32 R4, RZ, RZ, R3 ;  /* 0x000000ffff047224 */ /* 0x002fe400078e0003 */
[----:B------:R-:W-:Y:S01]  /*d2f0*/  IMAD.IADD R3, R243, 0x1, -R2 ;  /* 0x00000001f3037824 */ /* 0x000fe200078e0a02 */
[C---:B------:R-:W-:Y:S01]  /*d300*/  ISETP.LT.OR P4, PT, R2.reuse, R247, P4 ;  /* 0x000000f70200720c */ /* 0x040fe20002781670 */
[----:B------:R1:W4:Y:S01]  /*d310*/  I2F R10, R4 ;  /* 0x00000004000a7306 */ /* 0x0003220000201400 */
[C---:B------:R-:W-:Y:S02]  /*d320*/  ISETP.LT.OR P1, PT, R2.reuse, R246, P1 ;  /* 0x000000f60200720c */ /* 0x040fe40000f21670 */
[C---:B------:R-:W-:Y:S02]  /*d330*/  ISETP.LT.OR P0, PT, R2.reuse, R245, P0 ;  /* 0x000000f50200720c */ /* 0x040fe40000701670 */
[----:B------:R-:W-:-:S02]  /*d340*/  ISETP.LT.OR P6, PT, R2, R244, P6 ;  /* 0x000000f40200720c */ /* 0x000fc400037c1670 */
[----:B------:R-:W-:-:S04]  /*d350*/  IABS R3, R3 ;  /* 0x0000000300037213 */ /* 0x000fc80000000000 */
[----:B------:R2:W-:Y:S01]  /*d360*/  I2F R9, R3 ;  /* 0x0000000300097306 */ /* 0x0005e20000201400 */
[----:B-1----:R-:W-:Y:S01]  /*d370*/  IMAD.IADD R4, R248, 0x1, -R2 ;  /* 0x00000001f8047824 */ /* 0x002fe200078e0a02 */
[----:B------:R-:W-:-:S04]  /*d380*/  IADD3 R2, R0, 0x38, RZ ;  /* 0x0000003800027810 */ /* 0x000fc80007ffe0ff */
[----:B------:R-:W-:Y:S01]  /*d390*/  IABS R4, R4 ;  /* 0x0000000400047213 */ /* 0x000fe20000000000 */
[----:B--2---:R-:W-:-:S03]  /*d3a0*/  IMAD.IADD R3, R242, 0x1, -R2 ;  /* 0x00000001f2037824 */ /* 0x004fc600078e0a02 */
[----:B------:R1:W-:Y:S02]  /*d3b0*/  I2F R13, R4 ;  /* 0x00000004000d7306 */ /* 0x0003e40000201400 */
[----:B------:R-:W-:Y:S01]  /*d3c0*/  IABS R3, R3 ;  /* 0x0000000300037213 */ /* 0x000fe20000000000 */
[----:B------:R-:W-:-:S04]  /*d3d0*/  IMAD.IADD R5, R243, 0x1, -R2 ;  /* 0x00000001f3057824 */ /* 0x000fc800078e0a02 */
[----:B-1----:R-:W-:Y:S02]  /*d3e0*/  IMAD.MOV.U32 R4, RZ, RZ, R3 ;  /* 0x000000ffff047224 */ /* 0x002fe400078e0003 */
[----:B------:R-:W-:-:S05]  /*d3f0*/  IMAD.IADD R3, R241, 0x1, -R2 ;  /* 0x00000001f1037824 */ /* 0x000fca00078e0a02 */
[----:B------:R-:W-:Y:S01]  /*d400*/  IABS R3, R3 ;  /* 0x0000000300037213 */ /* 0x000fe20000000000 */
[----:B------:R1:W-:Y:S04]  /*d410*/  I2F R8, R4 ;  /* 0x0000000400087306 */ /* 0x0003e80000201400 */
[----:B-1----:R-:W-:Y:S01]  /*d420*/  IMAD.MOV.U32 R4, RZ, RZ, R3 ;  /* 0x000000ffff047224 */ /* 0x002fe200078e0003 */
[----:B------:R-:W-:-:S06]  /*d430*/  IABS R3, R5 ;  /* 0x0000000500037213 */ /* 0x000fcc0000000000 */
[----:B------:R-:W1:Y:S01]  /*d440*/  I2F R3, R3 ;  /* 0x0000000300037306 */ /* 0x000e620000201400 */
[----:B---3--:R-:W-:Y:S02]  /*d450*/  FFMA.FTZ R6, R11, -UR21, R75 ;  /* 0x800000150b067c23 */ /* 0x008fe4000801004b */
[----:B----4-:R-:W-:Y:S01]  /*d460*/  FFMA.FTZ R5, R10, -UR21, R74 ;  /* 0x800000150a057c23 */ /* 0x010fe2000801004a */
[----:B------:R-:W-:Y:S01]  /*d470*/  FSEL R211, R12, -INF , !P5 ;  /* 0xff8000000cd37808 */ /* 0x000fe20006800000 */
[----:B------:R2:W5:Y:S03]  /*d480*/  LDL.LU R75, [R1+0x9c] ;  /* 0x00009c00014b7983 */ /* 0x0005660000300800 */
[----:B------:R3:W4:Y:S01]  /*d490*/  I2F R7, R4 ;  /* 0x0000000400077306 */ /* 0x0007220000201400 */
[----:B------:R-:W-:Y:S01]  /*d4a0*/  FSEL R143, R6, -INF , !P4 ;  /* 0xff800000068f7808 */ /* 0x000fe20006000000 */
[----:B------:R2:W5:Y:S01]  /*d4b0*/  LDL.LU R74, [R1+0x98] ;  /* 0x00009800014a7983 */ /* 0x0005620000300800 */
[----:B------:R-:W-:Y:S01]  /*d4c0*/  FSEL R208, R5, -INF , !P1 ;  /* 0xff80000005d07808 */ /* 0x000fe20004800000 */
[----:B-1----:R-:W-:-:S02]  /*d4d0*/  FFMA.FTZ R10, R3, -UR21, R71 ;  /* 0x80000015030a7c23 */ /* 0x002fc40008010047 */
[----:B------:R-:W-:Y:S02]  /*d4e0*/  IMAD.IADD R3, R248, 0x1, -R2 ;  /* 0x00000001f8037824 */ /* 0x000fe400078e0a02 */
[----:B---3--:R-:W-:Y:S01]  /*d4f0*/  FFMA.FTZ R4, R9, -UR21, R45 ;  /* 0x8000001509047c23 */ /* 0x008fe2000801002d */
[----:B------:R-:W-:Y:S02]  /*d500*/  IADD3 R0, R0, 0x39, RZ ;  /* 0x0000003900007810 */ /* 0x000fe40007ffe0ff */
[----:B------:R-:W-:Y:S02]  /*d510*/  ISETP.GE.AND P5, PT, R2, R252, PT ;  /* 0x000000fc0200720c */ /* 0x000fe40003fa6270 */
[----:B------:R-:W-:Y:S02]  /*d520*/  FSEL R210, R4, -INF , !P0 ;  /* 0xff80000004d27808 */ /* 0x000fe40004000000 */
[C---:B------:R-:W-:Y:S02]  /*d530*/  ISETP.GE.AND P4, PT, R2.reuse, R251, PT ;  /* 0x000000fb0200720c */ /* 0x040fe40003f86270 */
[----:B------:R-:W-:-:S02]  /*d540*/  ISETP.GE.AND P1, PT, R2, R250, PT ;  /* 0x000000fa0200720c */ /* 0x000fc40003f26270 */
[C---:B------:R-:W-:Y:S02]  /*d550*/  ISETP.GE.AND P0, PT, R2.reuse, R249, PT ;  /* 0x000000f90200720c */ /* 0x040fe40003f06270 */
[----:B------:R-:W-:Y:S02]  /*d560*/  IABS R3, R3 ;  /* 0x0000000300037213 */ /* 0x000fe40000000000 */
[C---:B------:R-:W-:Y:S02]  /*d570*/  ISETP.LT.OR P5, PT, R2.reuse, R247, P5 ;  /* 0x000000f70200720c */ /* 0x040fe40002fa1670 */
[C---:B------:R-:W-:Y:S01]  /*d580*/  ISETP.LT.OR P4, PT, R2.reuse, R246, P4 ;  /* 0x000000f60200720c */ /* 0x040fe20002781670 */
[----:B------:R1:W3:Y:S01]  /*d590*/  I2F R5, R3 ;  /* 0x0000000300057306 */ /* 0x0002e20000201400 */
[C---:B------:R-:W-:Y:S02]  /*d5a0*/  ISETP.LT.OR P1, PT, R2.reuse, R245, P1 ;  /* 0x000000f50200720c */ /* 0x040fe40000f21670 */
[----:B------:R-:W-:Y:S01]  /*d5b0*/  ISETP.LT.OR P0, PT, R2, R244, P0 ;  /* 0x000000f40200720c */ /* 0x000fe20000701670 */
[----:B------:R-:W-:-:S02]  /*d5c0*/  IMAD.IADD R2, R242, 0x1, -R0 ;  /* 0x00000001f2027824 */ /* 0x000fc400078e0a00 */
[----:B----4-:R-:W-:-:S03]  /*d5d0*/  FFMA.FTZ R7, R7, -UR21, R72 ;  /* 0x8000001507077c23 */ /* 0x010fc60008010048 */
[----:B------:R-:W-:Y:S01]  /*d5e0*/  IABS R2, R2 ;  /* 0x0000000200027213 */ /* 0x000fe20000000000 */
[----:B-1----:R-:W-:-:S03]  /*d5f0*/  IMAD.IADD R3, R241, 0x1, -R0 ;  /* 0x00000001f1037824 */ /* 0x002fc600078e0a00 */
[----:B------:R1:W4:Y:S01]  /*d600*/  I2F R4, R2 ;  /* 0x0000000200047306 */ /* 0x0003220000201400 */
[----:B------:R-:W-:Y:S02]  /*d610*/  FSEL R140, R7, -INF , !P4 ;  /* 0xff800000078c7808 */ /* 0x000fe40006000000 */
[----:B------:R-:W-:-:S05]  /*d620*/  IABS R3, R3 ;  /* 0x0000000300037213 */ /* 0x000fca0000000000 */
[----:B------:R2:W2:Y:S01]  /*d630*/  I2F R7, R3 ;  /* 0x0000000300077306 */ /* 0x0004a20000201400 */
[----:B-1----:R-:W-:-:S05]  /*d640*/  IMAD.IADD R2, R243, 0x1, -R0 ;  /* 0x00000001f3027824 */ /* 0x002fca00078e0a00 */
[----:B------:R-:W-:Y:S01]  /*d650*/  IABS R2, R2 ;  /* 0x0000000200027213 */ /* 0x000fe20000000000 */
[----:B------:R-:W-:Y:S02]  /*d660*/  FFMA.FTZ R8, R8, -UR21, R73 ;  /* 0x8000001508087c23 */ /* 0x000fe40008010049 */
[----:B------:R1:W5:Y:S02]  /*d670*/  LDL.LU R73, [R1+0x94] ;  /* 0x0000940001497983 */ /* 0x0003640000300800 */
[----:B--2---:R-:W-:Y:S02]  /*d680*/  IMAD.MOV.U32 R3, RZ, RZ, R2 ;  /* 0x000000ffff037224 */ /* 0x004fe400078e0002 */
[----:B------:R1:W5:Y:S01]  /*d690*/  LDL.LU R72, [R1+0x90] ;  /* 0x0000900001487983 */ /* 0x0003620000300800 */
[----:B---3--:R-:W-:Y:S01]  /*d6a0*/  FFMA.FTZ R5, R5, -UR21, R70 ;  /* 0x8000001505057c23 */ /* 0x008fe20008010046 */
[----:B------:R2:W3:Y:S01]  /*d6b0*/  I2F R6, R3 ;  /* 0x0000000300067306 */ /* 0x0004e20000201400 */
[----:B----4-:R-:W-:Y:S01]  /*d6c0*/  FFMA.FTZ R4, R4, -UR21, R69 ;  /* 0x8000001504047c23 */ /* 0x010fe20008010045 */
[----:B------:R1:W5:Y:S04]  /*d6d0*/  LDL.LU R71, [R1+0x8c] ;  /* 0x00008c0001477983 */ /* 0x0003680000300800 */
[----:B------:R1:W5:Y:S04]  /*d6e0*/  LDL.LU R70, [R1+0x88] ;  /* 0x0000880001467983 */ /* 0x0003680000300800 */
[----:B------:R1:W5:Y:S01]  /*d6f0*/  LDL.LU R69, [R1+0x84] ;  /* 0x0000840001457983 */ /* 0x0003620000300800 */
[----:B--2---:R-:W-:-:S03]  /*d700*/  FFMA.FTZ R3, R7, -UR21, R68 ;  /* 0x8000001507037c23 */ /* 0x004fc60008010044 */
[----:B------:R1:W5:Y:S01]  /*d710*/  LDL.LU R68, [R1+0x80] ;  /* 0x0000800001447983 */ /* 0x0003620000300800 */
[----:B------:R-:W-:Y:S02]  /*d720*/  FFMA.FTZ R9, R13, -UR21, R47 ;  /* 0x800000150d097c23 */ /* 0x000fe4000801002f */
[----:B------:R-:W-:Y:S01]  /*d730*/  IMAD.IADD R2, R248, 0x1, -R0 ;  /* 0x00000001f8027824 */ /* 0x000fe200078e0a00 */
[----:B------:R-:W-:Y:S02]  /*d740*/  FSEL R15, R8, -INF , !P5 ;  /* 0xff800000080f7808 */ /* 0x000fe40006800000 */
[----:B------:R-:W-:Y:S02]  /*d750*/  FSEL R209, R9, -INF , !P6 ;  /* 0xff80000009d17808 */ /* 0x000fe40007000000 */
[----:B------:R-:W-:Y:S02]  /*d760*/  FSEL R142, R10, -INF , !P1 ;  /* 0xff8000000a8e7808 */ /* 0x000fe40004800000 */
[----:B------:R-:W-:-:S02]  /*d770*/  ISETP.GE.AND P6, PT, R0, R252, PT ;  /* 0x000000fc0000720c */ /* 0x000fc40003fc6270 */
[C---:B------:R-:W-:Y:S02]  /*d780*/  ISETP.GE.AND P5, PT, R0.reuse, R251, PT ;  /* 0x000000fb0000720c */ /* 0x040fe40003fa6270 */
[C---:B------:R-:W-:Y:S02]  /*d790*/  ISETP.GE.AND P4, PT, R0.reuse, R250, PT ;  /* 0x000000fa0000720c */ /* 0x040fe40003f86270 */
[C---:B------:R-:W-:Y:S02]  /*d7a0*/  ISETP.GE.AND P1, PT, R0.reuse, R249, PT ;  /* 0x000000f90000720c */ /* 0x040fe40003f26270 */
[----:B------:R-:W-:Y:S02]  /*d7b0*/  IABS R2, R2 ;  /* 0x0000000200027213 */ /* 0x000fe40000000000 */
[C---:B------:R-:W-:Y:S02]  /*d7c0*/  ISETP.LT.OR P6, PT, R0.reuse, R247, P6 ;  /* 0x000000f70000720c */ /* 0x040fe400037c1670 */
[----:B------:R-:W-:-:S02]  /*d7d0*/  ISETP.LT.OR P5, PT, R0, R246, P5 ;  /* 0x000000f60000720c */ /* 0x000fc40002fa1670 */
[C---:B------:R-:W-:Y:S02]  /*d7e0*/  ISETP.LT.OR P4, PT, R0.reuse, R245, P4 ;  /* 0x000000f50000720c */ /* 0x040fe40002781670 */
[----:B------:R-:W-:Y:S01]  /*d7f0*/  ISETP.LT.OR P1, PT, R0, R244, P1 ;  /* 0x000000f40000720c */ /* 0x000fe20000f21670 */
[----:B------:R-:W-:Y:S01]  /*d800*/  IMAD.MOV.U32 R0, RZ, RZ, R2 ;  /* 0x000000ffff007224 */ /* 0x000fe200078e0002 */
[----:B------:R-:W-:-:S05]  /*d810*/  FSEL R141, R5, -INF , !P0 ;  /* 0xff800000058d7808 */ /* 0x000fca0004000000 */
[----:B------:R-:W2:Y:S01]  /*d820*/  I2F R0, R0 ;  /* 0x0000000000007306 */ /* 0x000ea20000201400 */
[----:B------:R-:W-:Y:S01]  /*d830*/  PLOP3.LUT P0, PT, PT, PT, UP0, 0x80, 0x0 ;  /* 0x000000000000781c */ /* 0x000fe20003f0f008 */
[----:B---3--:R-:W-:Y:S01]  /*d840*/  FFMA.FTZ R2, R6, -UR21, R139 ;  /* 0x8000001506027c23 */ /* 0x008fe2000801008b */
[----:B------:R-:W-:Y:S02]  /*d850*/  FSEL R13, R4, -INF , !P6 ;  /* 0xff800000040d7808 */ /* 0x000fe40007000000 */
[----:B------:R-:W-:Y:S01]  /*d860*/  FSEL R14, R3, -INF , !P5 ;  /* 0xff800000030e7808 */ /* 0x000fe20006800000 */
[----:B--2---:R-:W-:Y:S01]  /*d870*/  FFMA.FTZ R0, R0, -UR21, R138 ;  /* 0x8000001500007c23 */ /* 0x004fe2000801008a */
[----:B------:R-:W-:-:S04]  /*d880*/  FSEL R138, R2, -INF , !P4 ;  /* 0xff800000028a7808 */ /* 0x000fc80006000000 */
[----:B------:R-:W-:-:S03]  /*d890*/  FSEL R139, R0, -INF , !P1 ;  /* 0xff800000008b7808 */ /* 0x000fc60004800000 */
[----:B------:R-:W-:Y:S05]  /*d8a0*/  @!P0 BRA `(.L_x_727) ;  /* 0x0000050000008947 */ /* 0x000fea0003800000 */
[----:B-1----:R-:W2:Y:S04]  /*d8b0*/  LDL.64 R50, [R1+0x78] ;  /* 0x0000780001327983 */ /* 0x002ea80000100a00 */
[----:B------:R-:W3:Y:S01]  /*d8c0*/  LDL.64 R48, [R1+0x70] ;  /* 0x0000700001307983 */ /* 0x000ee20000100a00 */
[----:B------:R-:W-:Y:S01]  /*d8d0*/  UIADD3 UR14, UR8, -0x3, URZ ;  /* 0xfffffffd080e7890 */ /* 0x000fe2000fffe03f */
[----:B------:R-:W-:Y:S01]  /*d8e0*/  BSSY B0, `(.L_x_728) ;  /* 0x000004b000007945 */ /* 0x000fe20003800000 */
[----:B------:R-:W-:Y:S01]  /*d8f0*/  ULDC.64 UR4, c[0x0][0x198] ;  /* 0x0000660000047ab9 */ /* 0x000fe20000000a00 */
[----:B------:R1:W-:Y:S01]  /*d900*/  @P3 STS.128 [R240+0x8000], RZ ;  /* 0x008000fff0003388 */ /* 0x0003e20000000c00 */
[----:B------:R-:W-:Y:S02]  /*d910*/  USHF.R.S32.HI UR13, URZ, 0x1f, UR14 ;  /* 0x0000001f3f0d7899 */ /* 0x000fe4000801140e */
[----:B------:R-:W-:-:S02]  /*d920*/  UIMAD.WIDE.U32 UR28, UR14, UR4, URZ ;  /* 0x000000040e1c72a5 */ /* 0x000fc4000f8e003f */
        /* <DEDUP_REMOVED lines=70> */
.L_x_729:
[----:B------:R-:W-:Y:S05]  /*dd90*/  BSYNC B0 ;  /* 0x0000000000007941 */ /* 0x000fea0003800000 */
.L_x_728:
[----:B------:R-:W0:Y:S02]  /*dda0*/  LDGDEPBAR ;  /* 0x00000000000079af */ /* 0x000e240000000000 */
.L_x_727:
[----:B-1----:R-:W2:Y:S01]  /*ddb0*/  LDL.LU R39, [R1+0xc] ;  /* 0x00000c0001277983 */ /* 0x002ea20000300800 */
[----:B------:R-:W-:Y:S02]  /*ddc0*/  MOV R37, R53 ;  /* 0x0000003500257202 */ /* 0x000fe40000000f00 */
[----:B------:R-:W-:Y:S01]  /*ddd0*/  MOV R36, R31 ;  /* 0x0000001f00247202 */ /* 0x000fe20000000f00 */
[----:B------:R-:W3:Y:S04]  /*dde0*/  LDL.LU R43, [R1+0x14] ;  /* 0x00001400012b7983 */ /* 0x000ee80000300800 */
[----:B------:R-:W-:Y:S04]  /*ddf0*/  STL [R1+0x88], R226 ;  /* 0x000088e201007387 */ /* 0x000fe80000100800 */
[----:B------:R-:W-:Y:S04]  /*de00*/  STL [R1+0x84], R225 ;  /* 0x000084e101007387 */ /* 0x000fe80000100800 */
[----:B------:R1:W-:Y:S04]  /*de10*/  STL [R1+0x80], R220 ;  /* 0x000080dc01007387 */ /* 0x0003e80000100800 */
[----:B-1----:R-:W4:Y:S01]  /*de20*/  LDL.LU R220, [R1+0x4] ;  /* 0x0000040001dc7983 */ /* 0x002f220000300800 */
[----:B------:R-:W-:-:S04]  /*de30*/  FMNMX.FTZ R0, R137, R17, !PT ;  /* 0x0000001189007209 */ /* 0x000fc80007810000 */
[----:B------:R-:W-:Y:S02]  /*de40*/  FMNMX.FTZ R2, R19, R0, !PT ;  /* 0x0000000013027209 */ /* 0x000fe40007810000 */
[----:B------:R-:W-:-:S04]  /*de50*/  FMNMX.FTZ R0, R136, R22, !PT ;  /* 0x0000001688007209 */ /* 0x000fc80007810000 */
[----:B------:R-:W-:Y:S02]  /*de60*/  FMNMX.FTZ R0, R23, R0, !PT ;  /* 0x0000000017007209 */ /* 0x000fe40007810000 */
[----:B------:R-:W-:Y:S02]  /*de70*/  FMNMX.FTZ R2, R18, R2, !PT ;  /* 0x0000000212027209 */ /* 0x000fe40007810000 */
[----:B------:R-:W-:Y:S02]  /*de80*/  FMNMX.FTZ R0, R25, R0, !PT ;  /* 0x0000000019007209 */ /* 0x000fe40007810000 */
[----:B------:R-:W-:Y:S02]  /*de90*/  FMNMX.FTZ R2, R16, R2, !PT ;  /* 0x0000000210027209 */ /* 0x000fe40007810000 */
[----:B------:R-:W-:Y:S02]  /*dea0*/  FMNMX.FTZ R0, R24, R0, !PT ;  /* 0x0000000018007209 */ /* 0x000fe40007810000 */
[----:B------:R-:W-:-:S02]  /*deb0*/  FMNMX.FTZ R2, R20, R2, !PT ;  /* 0x0000000214027209 */ /* 0x000fc40007810000 */
[----:B------:R-:W-:Y:S01]  /*dec0*/  FMNMX.FTZ R0, R34, R0, !PT ;  /* 0x0000000022007209 */ /* 0x000fe20007810000 */
[----:B------:R-:W-:-:S03]  /*ded0*/  IMAD.MOV.U32 R42, RZ, RZ, R57 ;  /* 0x000000ffff2a7224 */ /* 0x000fc600078e0039 */
[----:B------:R-:W-:-:S04]  /*dee0*/  FMNMX.FTZ R0, R61, R0, !PT ;  /* 0x000000003d007209 */ /* 0x000fc80007810000 */
[----:B------:R-:W-:Y:S02]  /*def0*/  FMNMX.FTZ R0, R42, R0, !PT ;  /* 0x000000002a007209 */ /* 0x000fe40007810000 */
[----:B------:R-:W-:Y:S02]  /*df00*/  MOV R38, R52 ;  /* 0x0000003400267202 */ /* 0x000fe40000000f00 */
        /* <DEDUP_REMOVED lines=10> */
[----:B------:R-:W-:Y:S01]  /*dfb0*/  SHFL.BFLY PT, R4, R3, 0x2, 0x1f ;  /* 0x0c401f0003047f89 */ /* 0x000fe200000e0000 */
[----:B------:R-:W-:Y:S02]  /*dfc0*/  MOV R226, R30 ;  /* 0x0000001e00e27202 */ /* 0x000fe40000000f00 */
[----:B------:R-:W-:Y:S02]  /*dfd0*/  MOV R30, R65 ;  /* 0x00000041001e7202 */ /* 0x000fe40000000f00 */
[----:B------:R-:W-:Y:S02]  /*dfe0*/  MOV R11, R56 ;  /* 0x00000038000b7202 */ /* 0x000fe40000000f00 */
[----:B---3--:R-:W-:-:S04]  /*dff0*/  FMNMX.FTZ R2, R43, R2, !PT ;  /* 0x000000022b027209 */ /* 0x008fc80007810000 */
        /* <DEDUP_REMOVED lines=12> */
[----:B------:R-:W-:-:S03]  /*e0c0*/  FMNMX.FTZ R0, R3, R4, !PT ;  /* 0x0000000403007209 */ /* 0x000fc60007810000 */
[----:B------:R-:W1:Y:S04]  /*e0d0*/  SHFL.BFLY PT, R4, R2, 0x1, 0x1f ;  /* 0x0c201f0002047f89 */ /* 0x000e6800000e0000 */
[----:B------:R-:W2:Y:S01]  /*e0e0*/  SHFL.BFLY PT, R3, R0, 0x1, 0x1f ;  /* 0x0c201f0000037f89 */ /* 0x000ea200000e0000 */
[----:B-1----:R-:W-:Y:S02]  /*e0f0*/  FMNMX.FTZ R31, R2, R4, !PT ;  /* 0x00000004021f7209 */ /* 0x002fe40007810000 */
[----:B------:R-:W-:Y:S02]  /*e100*/  FMNMX.FTZ R2, R135, R26, !PT ;  /* 0x0000001a87027209 */ /* 0x000fe40007810000 */
[----:B--2---:R-:W-:Y:S02]  /*e110*/  FMNMX.FTZ R10, R0, R3, !PT ;  /* 0x00000003000a7209 */ /* 0x004fe40007810000 */
[----:B------:R-:W-:-:S02]  /*e120*/  FMNMX.FTZ R0, R134, R27, !PT ;  /* 0x0000001b86007209 */ /* 0x000fc40007810000 */
[----:B------:R-:W-:Y:S02]  /*e130*/  FMNMX.FTZ R2, R32, R2, !PT ;  /* 0x0000000220027209 */ /* 0x000fe40007810000 */
[----:B------:R-:W-:Y:S02]  /*e140*/  FMNMX.FTZ R0, R30, R0, !PT ;  /* 0x000000001e007209 */ /* 0x000fe40007810000 */
[----:B------:R-:W-:Y:S02]  /*e150*/  FMNMX.FTZ R2, R35, R2, !PT ;  /* 0x0000000223027209 */ /* 0x000fe40007810000 */
[----:B------:R-:W-:Y:S02]  /*e160*/  FMNMX.FTZ R0, R219, R0, !PT ;  /* 0x00000000db007209 */ /* 0x000fe40007810000 */
[----:B------:R-:W-:Y:S02]  /*e170*/  FSETP.NEU.FTZ.AND P4, PT, R31, -INF , PT ;  /* 0xff8000001f00780b */ /* 0x000fe40003f9d000 */
[----:B------:R-:W-:-:S02]  /*e180*/  FMNMX.FTZ R2, R133, R2, !PT ;  /* 0x0000000285027209 */ /* 0x000fc40007810000 */
[----:B------:R-:W-:Y:S02]  /*e190*/  FMNMX.FTZ R0, R132, R0, !PT ;  /* 0x0000000084007209 */ /* 0x000fe40007810000 */
[----:B------:R-:W-:Y:S01]  /*e1a0*/  FSEL R3, R31, RZ, P4 ;  /* 0x000000ff1f037208 */ /* 0x000fe20002000000 */
[----:B------:R-:W-:Y:S01]  /*e1b0*/  STL [R1+0x24], R31 ;  /* 0x0000241f01007387 */ /* 0x000fe20000100800 */
[----:B------:R-:W-:Y:S02]  /*e1c0*/  FMNMX.FTZ R2, R62, R2, !PT ;  /* 0x000000023e027209 */ /* 0x000fe40007810000 */
[----:B------:R-:W-:Y:S01]  /*e1d0*/  FMNMX.FTZ R0, R59, R0, !PT ;  /* 0x000000003b007209 */ /* 0x000fe20007810000 */
[----:B------:R-:W-:Y:S01]  /*e1e0*/  STL [R1+0x28], R10 ;  /* 0x0000280a01007387 */ /* 0x000fe20000100800 */
[----:B------:R-:W-:Y:S01]  /*e1f0*/  FADD.FTZ R4, R137, -R3 ;  /* 0x8000000389047221 */ /* 0x000fe20000010000 */
[----:B------:R-:W-:Y:S02]  /*e200*/  MOV R137, R33 ;  /* 0x0000002100897202 */ /* 0x000fe40000000f00 */
[----:B------:R-:W2:Y:S01]  /*e210*/  LDL.LU R7, [R1+0x10] ;  /* 0x0000100001077983 */ /* 0x000ea20000300800 */
[----:B------:R-:W-:-:S02]  /*e220*/  FMNMX.FTZ R2, R63, R2, !PT ;  /* 0x000000023f027209 */ /* 0x000fc40007810000 */
[----:B------:R-:W-:Y:S02]  /*e230*/  FMNMX.FTZ R0, R11, R0, !PT ;  /* 0x000000000b007209 */ /* 0x000fe40007810000 */
[----:B------:R-:W-:Y:S02]  /*e240*/  FMNMX.FTZ R2, R58, R2, !PT ;  /* 0x000000023a027209 */ /* 0x000fe40007810000 */
[----:B------:R-:W-:Y:S01]  /*e250*/  FMNMX.FTZ R0, R137, R0, !PT ;  /* 0x0000000089007209 */ /* 0x000fe20007810000 */
[----:B------:R-:W-:Y:S01]  /*e260*/  FMUL.FTZ R12, R31, c[0x0][0x23c] ;  /* 0x00008f001f0c7a20 */ /* 0x000fe20000410000 */
[----:B------:R-:W-:Y:S02]  /*e270*/  FMNMX.FTZ R2, R64, R2, !PT ;  /* 0x0000000240027209 */ /* 0x000fe40007810000 */
[----:B------:R-:W-:Y:S02]  /*e280*/  FMNMX.FTZ R0, R41, R0, !PT ;  /* 0x0000000029007209 */ /* 0x000fe40007810000 */
[----:B------:R-:W-:-:S02]  /*e290*/  FSETP.NEU.FTZ.AND P1, PT, R10, -INF , PT ;  /* 0xff8000000a00780b */ /* 0x000fc40003f3d000 */
[----:B------:R-:W-:Y:S02]  /*e2a0*/  FMNMX.FTZ R2, R54, R2, !PT ;  /* 0x0000000236027209 */ /* 0x000fe40007810000 */
[----:B------:R-:W-:Y:S02]  /*e2b0*/  FMNMX.FTZ R0, R29, R0, !PT ;  /* 0x000000001d007209 */ /* 0x000fe40007810000 */
[----:B------:R-:W-:Y:S02]  /*e2c0*/  FSEL R3, R10, RZ, P1 ;  /* 0x000000ff0a037208 */ /* 0x000fe40000800000 */
[----:B------:R-:W-:Y:S02]  /*e2d0*/  FSEL R12, R12, RZ, P4 ;  /* 0x000000ff0c0c7208 */ /* 0x000fe40002000000 */
[----:B------:R-:W-:Y:S02]  /*e2e0*/  FMNMX.FTZ R2, R55, R2, !PT ;  /* 0x0000000237027209 */ /* 0x000fe40007810000 */
[----:B----4-:R-:W-:Y:S01]  /*e2f0*/  FMNMX.FTZ R0, R220, R0, !PT ;  /* 0x00000000dc007209 */ /* 0x010fe20007810000 */
[----:B------:R-:W-:Y:S01]  /*e300*/  FADD.FTZ R6, R136, -R3 ;  /* 0x8000000388067221 */ /* 0x000fe20000010000 */
[----:B------:R-:W-:Y:S01]  /*e310*/  FMNMX.FTZ R2, R226, R2, !PT ;  /* 0x00000002e2027209 */ /* 0x000fe20007810000 */
[----:B------:R-:W-:Y:S01]  /*e320*/  FFMA.FTZ R3, R17, c[0x0][0x23c], -R12 ;  /* 0x00008f0011037a23 */ /* 0x000fe2000001080c */
[----:B------:R-:W-:Y:S01]  /*e330*/  FMNMX.FTZ R0, R239, R0, !PT ;  /* 0x00000000ef007209 */ /* 0x000fe20007810000 */
[----:B------:R-:W-:-:S02]  /*e340*/  FMUL.FTZ R4, R4, c[0x0][0x23c] ;  /* 0x00008f0004047a20 */ /* 0x000fc40000410000 */
[----:B------:R1:W-:Y:S02]  /*e350*/  MUFU.EX2 R8, R3 ;  /* 0x0000000300087308 */ /* 0x0003e40000000800 */
[----:B-1----:R-:W-:Y:S02]  /*e360*/  FMNMX.FTZ R3, R218, R2, !PT ;  /* 0x00000002da037209 */ /* 0x002fe40007810000 */
[----:B------:R-:W-:-:S04]  /*e370*/  FMNMX.FTZ R2, R217, R0, !PT ;  /* 0x00000000d9027209 */ /* 0x000fc80007810000 */
[----:B------:R-:W1:Y:S01]  /*e380*/  MUFU.EX2 R0, R4 ;  /* 0x0000000400007308 */ /* 0x000e620000000800 */
[----:B------:R-:W-:Y:S01]  /*e390*/  MOV R17, R64 ;  /* 0x0000004000117202 */ /* 0x000fe20000000f00 */
[-C--:B-1----:R-:W-:Y:S02]  /*e3a0*/  FMUL.FTZ R64, R164, R0.reuse ;  /* 0x00000000a4407220 */ /* 0x082fe40000410000 */
[----:B------:R-:W-:Y:S02]  /*e3b0*/  FMUL.FTZ R164, R116, R0 ;  /* 0x0000000074a47220 */ /* 0x000fe40000410000 */
[----:B------:R-:W3:Y:S01]  /*e3c0*/  LDL.LU R116, [R1+0x48] ;  /* 0x0000480001747983 */ /* 0x000ee20000300800 */
[----:B------:R-:W-:Y:S02]  /*e3d0*/  FMNMX.FTZ R3, R214, R3, !PT ;  /* 0x00000003d6037209 */ /* 0x000fe40007810000 */
[----:B------:R-:W-:Y:S02]  /*e3e0*/  FMNMX.FTZ R2, R211, R2, !PT ;  /* 0x00000002d3027209 */ /* 0x000fe40007810000 */
[----:B------:R-:W-:-:S02]  /*e3f0*/  FMNMX.FTZ R3, R210, R3, !PT ;  /* 0x00000003d2037209 */ /* 0x000fc40007810000 */
[----:B------:R-:W-:Y:S02]  /*e400*/  FMNMX.FTZ R2, R209, R2, !PT ;  /* 0x00000002d1027209 */ /* 0x000fe40007810000 */
[----:B------:R-:W-:Y:S02]  /*e410*/  FMNMX.FTZ R3, R142, R3, !PT ;  /* 0x000000038e037209 */ /* 0x000fe40007810000 */
[----:B------:R-:W-:Y:S02]  /*e420*/  FMNMX.FTZ R5, R141, R2, !PT ;  /* 0x000000028d057209 */ /* 0x000fe40007810000 */
[----:B------:R-:W-:Y:S01]  /*e430*/  FMNMX.FTZ R2, R138, R3, !PT ;  /* 0x000000038a027209 */ /* 0x000fe20007810000 */
[----:B------:R-:W-:Y:S01]  /*e440*/  FMUL.FTZ R3, R6, c[0x0][0x23c] ;  /* 0x00008f0006037a20 */ /* 0x000fe20000410000 */
[----:B------:R-:W-:-:S03]  /*e450*/  FMNMX.FTZ R5, R139, R5, !PT ;  /* 0x000000058b057209 */ /* 0x000fc60007810000 */
[----:B------:R-:W1:Y:S01]  /*e460*/  SHFL.BFLY PT, R6, R2, 0x2, 0x1f ;  /* 0x0c401f0002067f89 */ /* 0x000e6200000e0000 */
[----:B------:R-:W-:Y:S01]  /*e470*/  FFMA.FTZ R4, R19, c[0x0][0x23c], -R12 ;  /* 0x00008f0013047a23 */ /* 0x000fe2000001080c */
[----:B------:R-:W-:Y:S01]  /*e480*/  MOV R19, R20 ;  /* 0x0000001400137202 */ /* 0x000fe20000000f00 */
[-C--:B-----5:R-:W-:Y:S02]  /*e490*/  FMUL.FTZ R20, R68, R0.reuse ;  /* 0x0000000044147220 */ /* 0x0a0fe40000410000 */
[----:B------:R-:W-:Y:S02]  /*e4a0*/  IMAD.MOV.U32 R68, RZ, RZ, R21 ;  /* 0x000000ffff447224 */ /* 0x000fe400078e0015 */
[----:B------:R-:W-:Y:S01]  /*e4b0*/  FMUL.FTZ R21, R69, R0 ;  /* 0x0000000045157220 */ /* 0x000fe20000410000 */
[----:B------:R-:W-:Y:S01]  /*e4c0*/  MOV R69, R60 ;  /* 0x0000003c00457202 */ /* 0x000fe20000000f00 */
[-C--:B------:R-:W-:Y:S01]  /*e4d0*/  FMUL.FTZ R60, R84, R0.reuse ;  /* 0x00000000543c7220 */ /* 0x080fe20000410000 */
[----:B------:R-:W-:Y:S01]  /*e4e0*/  MOV R84, R61 ;  /* 0x0000003d00547202 */ /* 0x000fe20000000f00 */
        /* <DEDUP_REMOVED lines=28> */
[----:B----4-:R-:W-:-:S04]  /*e6b0*/  FFMA.FTZ R4, R18, c[0x0][0x23c], -R12 ;  /* 0x00008f0012047a23 */ /* 0x010fc8000001080c */
[----:B------:R4:W-:Y:S02]  /*e6c0*/  MUFU.EX2 R28, R4 ;  /* 0x00000004001c7308 */ /* 0x0009e40000000800 */
[----:B----4-:R-:W-:-:S06]  /*e6d0*/  FFMA.FTZ R4, R16, c[0x0][0x23c], -R12 ;  /* 0x00008f0010047a23 */ /* 0x010fcc000001080c */
[----:B------:R1:W-:Y:S02]  /*e6e0*/  MUFU.EX2 R40, R4 ;  /* 0x0000000400287308 */ /* 0x0003e40000000800 */
[----:B-1----:R-:W-:Y:S01]  /*e6f0*/  FMNMX.FTZ R4, R2, R6, !PT ;  /* 0x0000000602047209 */ /* 0x002fe20007810000 */
[----:B------:R-:W-:Y:S01]  /*e700*/  IMAD.MOV.U32 R112, RZ, RZ, R54 ;  /* 0x000000ffff707224 */ /* 0x000fe200078e0036 */
[----:B------:R-:W-:Y:S01]  /*e710*/  MOV R85, R55 ;  /* 0x0000003700557202 */ /* 0x000fe20000000f00 */
[----:B------:R-:W-:Y:S01]  /*e720*/  IMAD.MOV.U32 R97, RZ, RZ, R63 ;  /* 0x000000ffff617224 */ /* 0x000fe200078e003f */
[----:B------:R-:W-:Y:S02]  /*e730*/  MOV R113, R59 ;  /* 0x0000003b00717202 */ /* 0x000fe40000000f00 */
[----:B------:R-:W-:Y:S02]  /*e740*/  MOV R101, R58 ;  /* 0x0000003a00657202 */ /* 0x000fe40000000f00 */
[----:B------:R-:W-:-:S02]  /*e750*/  MOV R100, R67 ;  /* 0x0000004300647202 */ /* 0x000fc40000000f00 */
[----:B------:R-:W-:Y:S02]  /*e760*/  MOV R96, R66 ;  /* 0x0000004200607202 */ /* 0x000fe40000000f00 */
[----:B------:R-:W-:Y:S02]  /*e770*/  MOV R18, R62 ;  /* 0x0000003e00127202 */ /* 0x000fe40000000f00 */
[----:B------:R-:W-:Y:S01]  /*e780*/  MOV R128, R69 ;  /* 0x0000004500807202 */ /* 0x000fe20000000f00 */
[----:B------:R-:W-:Y:S01]  /*e790*/  IMAD.MOV.U32 R69, RZ, RZ, R17 ;  /* 0x000000ffff457224 */ /* 0x000fe200078e0011 */
[----:B------:R-:W-:Y:S02]  /*e7a0*/  MOV R17, R225 ;  /* 0x000000e100117202 */ /* 0x000fe40000000f00 */
[----:B------:R-:W-:Y:S02]  /*e7b0*/  MOV R16, R19 ;  /* 0x0000001300107202 */ /* 0x000fe40000000f00 */
[----:B------:R-:W-:Y:S01]  /*e7c0*/  MOV R19, R29 ;  /* 0x0000001d00137202 */ /* 0x000fe20000000f00 */
[----:B------:R-:W-:Y:S01]  /*e7d0*/  IMAD.MOV.U32 R117, RZ, RZ, R84 ;  /* 0x000000ffff757224 */ /* 0x000fe200078e0054 */
[----:B------:R-:W-:-:S02]  /*e7e0*/  MOV R129, R68 ;  /* 0x0000004400817202 */ /* 0x000fc40000000f00 */
[----:B------:R-:W-:Y:S01]  /*e7f0*/  MOV R68, R137 ;  /* 0x0000008900447202 */ /* 0x000fe20000000f00 */
[----:B--2---:R-:W-:Y:S02]  /*e800*/  FFMA.FTZ R136, R7, R0, R8 ;  /* 0x0000000007887223 */ /* 0x004fe40000010008 */
[----:B------:R-:W1:Y:S01]  /*e810*/  SHFL.BFLY PT, R7, R5, 0x2, 0x1f ;  /* 0x0c401f0005077f89 */ /* 0x000e6200000e0000 */
[----:B------:R2:W4:Y:S02]  /*e820*/  MUFU.EX2 R0, R3 ;  /* 0x0000000300007308 */ /* 0x0005240000000800 */
[----:B--2---:R-:W-:-:S05]  /*e830*/  FMUL.FTZ R3, R10, c[0x0][0x23c] ;  /* 0x00008f000a037a20 */ /* 0x004fca0000410000 */
[----:B------:R-:W-:-:S05]  /*e840*/  FSEL R3, R3, RZ, P1 ;  /* 0x000000ff03037208 */ /* 0x000fca0000800000 */
[----:B------:R-:W-:Y:S01]  /*e850*/  FFMA.FTZ R6, R22, c[0x0][0x23c], -R3 ;  /* 0x00008f0016067a23 */ /* 0x000fe20000010803 */
[----:B-1----:R-:W-:-:S03]  /*e860*/  FMNMX.FTZ R2, R5, R7, !PT ;  /* 0x0000000705027209 */ /* 0x002fc60007810000 */
[----:B------:R1:W3:Y:S02]  /*e870*/  MUFU.EX2 R9, R6 ;  /* 0x0000000600097308 */ /* 0x0002e40000000800 */
[----:B------:R-:W-:Y:S04]  /*e880*/  SHFL.BFLY PT, R5, R2, 0x1, 0x1f ;  /* 0x0c201f0002057f89 */ /* 0x000fe800000e0000 */
[----:B-1----:R-:W1:Y:S01]  /*e890*/  SHFL.BFLY PT, R6, R4, 0x1, 0x1f ;  /* 0x0c201f0004067f89 */ /* 0x002e6200000e0000 */
[----:B------:R-:W-:Y:S02]  /*e8a0*/  FFMA.FTZ R7, R23, c[0x0][0x23c], -R3 ;  /* 0x00008f0017077a23 */ /* 0x000fe40000010803 */
[-C--:B----4-:R-:W-:Y:S02]  /*e8b0*/  FMUL.FTZ R58, R154, R0.reuse ;  /* 0x000000009a3a7220 */ /* 0x090fe40000410000 */
        /* <DEDUP_REMOVED lines=31> */
[----:B---3--:R-:W-:Y:S02]  /*eab0*/  FFMA.FTZ R86, R116, R0, R9 ;  /* 0x0000000074567223 */ /* 0x008fe40000010009 */
[----:B------:R-:W-:Y:S01]  /*eac0*/  FFMA.FTZ R0, R25, c[0x0][0x23c], -R3 ;  /* 0x00008f0019007a23 */ /* 0x000fe20000010803 */
[----:B-1----:R-:W-:-:S03]  /*ead0*/  FMNMX.FTZ R225, R4, R6, !PT ;  /* 0x0000000604e17209 */ /* 0x002fc60007810000 */
[----:B------:R1:W-:Y:S01]  /*eae0*/  MUFU.EX2 R29, R0 ;  /* 0x00000000001d7308 */ /* 0x0003e20000000800 */
[C---:B------:R-:W-:Y:S02]  /*eaf0*/  FSETP.NEU.FTZ.AND P1, PT, R225.reuse, -INF , PT ;  /* 0xff800000e100780b */ /* 0x040fe40003f3d000 */
[----:B------:R-:W-:Y:S01]  /*eb00*/  FMNMX.FTZ R70, R2, R5, !PT ;  /* 0x0000000502467209 */ /* 0x000fe20007810000 */
[----:B------:R-:W-:Y:S02]  /*eb10*/  FMUL.FTZ R2, R225, c[0x0][0x23c] ;  /* 0x00008f00e1027a20 */ /* 0x000fe40000410000 */
[----:B-1----:R-:W-:-:S04]  /*eb20*/  FFMA.FTZ R0, R24, c[0x0][0x23c], -R3 ;  /* 0x00008f0018007a23 */ /* 0x002fc80000010803 */
[----:B------:R1:W-:Y:S01]  /*eb30*/  MUFU.EX2 R84, R0 ;  /* 0x0000000000547308 */ /* 0x0003e20000000800 */
[----:B------:R-:W-:-:S05]  /*eb40*/  FSEL R2, R2, RZ, P1 ;  /* 0x000000ff02027208 */ /* 0x000fca0000800000 */
[----:B------:R-:W-:Y:S01]  /*eb50*/  FFMA.FTZ R4, R26, c[0x0][0x23c], -R2 ;  /* 0x00008f001a047a23 */ /* 0x000fe20000010802 */
[----:B-1----:R-:W-:Y:S02]  /*eb60*/  FSEL R0, R225, RZ, P1 ;  /* 0x000000ffe1007208 */ /* 0x002fe40000800000 */
[----:B------:R-:W-:-:S03]  /*eb70*/  FSETP.NEU.FTZ.AND P1, PT, R70, -INF , PT ;  /* 0xff8000004600780b */ /* 0x000fc60003f3d000 */
[----:B------:R-:W-:Y:S01]  /*eb80*/  FADD.FTZ R0, R135, -R0 ;  /* 0x8000000087007221 */ /* 0x000fe20000010000 */
[----:B------:R-:W-:Y:S03]  /*eb90*/  MUFU.EX2 R130, R7 ;  /* 0x0000000700827308 */ /* 0x000fe60000000800 */
[----:B------:R-:W-:Y:S01]  /*eba0*/  FMUL.FTZ R5, R0, c[0x0][0x23c] ;  /* 0x00008f0000057a20 */ /* 0x000fe20000410000 */
[----:B------:R-:W-:-:S04]  /*ebb0*/  FSEL R0, R70, RZ, P1 ;  /* 0x000000ff46007208 */ /* 0x000fc80000800000 */
[----:B------:R1:W-:Y:S01]  /*ebc0*/  MUFU.EX2 R7, R4 ;  /* 0x0000000400077308 */ /* 0x0003e20000000800 */
[----:B------:R-:W-:Y:S02]  /*ebd0*/  FADD.FTZ R6, R134, -R0 ;  /* 0x8000000086067221 */ /* 0x000fe40000010000 */
[----:B-1----:R-:W-:-:S05]  /*ebe0*/  FFMA.FTZ R4, R32, c[0x0][0x23c], -R2 ;  /* 0x00008f0020047a23 */ /* 0x002fca0000010802 */
[----:B------:R1:W-:Y:S02]  /*ebf0*/  MUFU.EX2 R137, R4 ;  /* 0x0000000400897308 */ /* 0x0003e40000000800 */
[----:B-1----:R-:W-:-:S06]  /*ec00*/  FMUL.FTZ R4, R6, c[0x0][0x23c] ;  /* 0x00008f0006047a20 */ /* 0x002fcc0000410000 */
[----:B------:R-:W1:Y:S01]  /*ec10*/  MUFU.EX2 R4, R4 ;  /* 0x0000000400047308 */ /* 0x000e620000000800 */
[----:B------:R-:W-:Y:S02]  /*ec20*/  MOV R116, R85 ;  /* 0x0000005500747202 */ /* 0x000fe40000000f00 */
[----:B------:R-:W-:Y:S01]  /*ec30*/  MOV R102, R68 ;  /* 0x0000004400667202 */ /* 0x000fe20000000f00 */
[----:B------:R-:W2:Y:S01]  /*ec40*/  LDL.LU R85, [R1+0x4c] ;  /* 0x00004c0001557983 */ /* 0x000ea20000300800 */
[----:B------:R-:W-:-:S03]  /*ec50*/  MOV R68, R31 ;  /* 0x0000001f00447202 */ /* 0x000fc60000000f00 */
[----:B------:R-:W-:Y:S04]  /*ec60*/  STL [R1+0x30], R225 ;  /* 0x000030e101007387 */ /* 0x000fe80000100800 */
[----:B------:R-:W-:Y:S01]  /*ec70*/  STL [R1+0x2c], R70 ;  /* 0x00002c4601007387 */ /* 0x000fe20000100800 */
[----:B-1----:R-:W-:Y:S01]  /*ec80*/  FMUL.FTZ R31, R111, R4 ;  /* 0x000000046f1f7220 */ /* 0x002fe20000410000 */
[----:B------:R-:W-:Y:S02]  /*ec90*/  MOV R111, R84 ;  /* 0x00000054006f7202 */ /* 0x000fe40000000f00 */
[----:B------:R-:W3:Y:S01]  /*eca0*/  LDL.LU R84, [R1+0x50] ;  /* 0x0000500001547983 */ /* 0x000ee20000300800 */
[----:B------:R-:W-:-:S05]  /*ecb0*/  FMUL.FTZ R0, R70, c[0x0][0x23c] ;  /* 0x00008f0046007a20 */ /* 0x000fca0000410000 */
[----:B------:R-:W-:Y:S01]  /*ecc0*/  FSEL R0, R0, RZ, P1 ;  /* 0x000000ff00007208 */ /* 0x000fe20000800000 */
[----:B------:R-:W1:Y:S04]  /*ecd0*/  MUFU.EX2 R5, R5 ;  /* 0x0000000500057308 */ /* 0x000e680000000800 */
[----:B------:R-:W-:Y:S01]  /*ece0*/  FFMA.FTZ R6, R27, c[0x0][0x23c], -R0 ;  /* 0x00008f001b067a23 */ /* 0x000fe20000010800 */
[----:B------:R-:W-:Y:S01]  /*ecf0*/  MOV R98, R129 ;  /* 0x0000008100627202 */ /* 0x000fe20000000f00 */
[----:B------:R-:W-:-:S04]  /*ed00*/  IMAD.MOV.U32 R87, RZ, RZ, R16 ;  /* 0x000000ffff577224 */ /* 0x000fc800078e0010 */
[----:B------:R-:W3:Y:S01]  /*ed10*/  MUFU.EX2 R6, R6 ;  /* 0x0000000600067308 */ /* 0x000ee20000000800 */
        /* <DEDUP_REMOVED lines=19> */
[----:B------:R-:W-:Y:S01]  /*ee50*/  MOV R118, R16 ;  /* 0x0000001000767202 */ /* 0x000fe20000000f00 */
[----:B-1----:R-:W-:Y:S01]  /*ee60*/  FMUL.FTZ R41, R121, R5 ;  /* 0x0000000579297220 */ /* 0x002fe20000410000 */
[----:B------:R-:W-:Y:S01]  /*ee70*/  MOV R16, R128 ;  /* 0x0000008000107202 */ /* 0x000fe20000000f00 */
[----:B------:R-:W-:Y:S01]  /*ee80*/  IMAD.MOV.U32 R128, RZ, RZ, R101 ;  /* 0x000000ffff807224 */ /* 0x000fe200078e0065 */
[----:B------:R-:W-:Y:S02]  /*ee90*/  MOV R129, R117 ;  /* 0x0000007500817202 */ /* 0x000fe40000000f00 */
        /* <DEDUP_REMOVED lines=12> */
[-C--:B------:R-:W-:Y:S01]  /*ef60*/  FMUL.FTZ R146, R146, R4.reuse ;  /* 0x0000000492927220 */ /* 0x080fe20000410000 */
[----:B------:R-:W-:Y:S01]  /*ef70*/  MOV R19, R39 ;  /* 0x0000002700137202 */ /* 0x000fe20000000f00 */
[----:B------:R-:W-:Y:S01]  /*ef80*/  FMUL.FTZ R147, R147, R4 ;  /* 0x0000000493937220 */ /* 0x000fe20000410000 */
        /* <DEDUP_REMOVED lines=34> */
[----:B------:R-:W-:Y:S01]  /*f1b0*/  IMAD.MOV.U32 R130, RZ, RZ, R119 ;  /* 0x000000ffff827224 */ /* 0x000fe200078e0077 */
[----:B------:R-:W-:Y:S01]  /*f1c0*/  MOV R134, R71 ;  /* 0x0000004700867202 */ /* 0x000fe20000000f00 */
[----:B------:R-:W-:Y:S01]  /*f1d0*/  IMAD.MOV.U32 R119, RZ, RZ, R129 ;  /* 0x000000ffff777224 */ /* 0x000fe200078e0081 */
[----:B------:R-:W-:Y:S01]  /*f1e0*/  MOV R129, R113 ;  /* 0x0000007100817202 */ /* 0x000fe20000000f00 */
[----:B------:R-:W-:Y:S01]  /*f1f0*/  IMAD.MOV.U32 R71, RZ, RZ, R97 ;  /* 0x000000ffff477224 */ /* 0x000fe200078e0061 */
[----:B------:R-:W-:Y:S02]  /*f200*/  MOV R113, R100 ;  /* 0x0000006400717202 */ /* 0x000fe40000000f00 */
[----:B------:R-:W-:Y:S02]  /*f210*/  MOV R135, R16 ;  /* 0x0000001000877202 */ /* 0x000fe40000000f00 */
[----:B------:R-:W-:Y:S02]  /*f220*/  MOV R100, R19 ;  /* 0x0000001300647202 */ /* 0x000fe40000000f00 */
[----:B------:R-:W-:Y:S01]  /*f230*/  MOV R97, R17 ;  /* 0x0000001100617202 */ /* 0x000fe20000000f00 */
[----:B------:R-:W-:-:S02]  /*f240*/  FMUL.FTZ R33, R105, R5 ;  /* 0x0000000569217220 */ /* 0x000fc40000410000 */
[-C--:B------:R-:W-:Y:S02]  /*f250*/  FMUL.FTZ R24, R124, R5.reuse ;  /* 0x000000057c187220 */ /* 0x080fe40000410000 */
[-C--:B------:R-:W-:Y:S01]  /*f260*/  FMUL.FTZ R32, R104, R5.reuse ;  /* 0x0000000568207220 */ /* 0x080fe20000410000 */
[----:B------:R-:W-:Y:S01]  /*f270*/  MOV R104, R28 ;  /* 0x0000001c00687202 */ /* 0x000fe20000000f00 */
[-C--:B------:R-:W-:Y:S02]  /*f280*/  FMUL.FTZ R28, R108, R5.reuse ;  /* 0x000000056c1c7220 */ /* 0x080fe40000410000 */
[----:B------:R-:W-:Y:S02]  /*f290*/  IMAD.MOV.U32 R108, RZ, RZ, R29 ;  /* 0x000000ffff6c7224 */ /* 0x000fe400078e001d */
        /* <DEDUP_REMOVED lines=28> */
[----:B------:R-:W-:Y:S01]  /*f460*/  IMAD.MOV.U32 R134, RZ, RZ, R11 ;  /* 0x000000ffff867224 */ /* 0x000fe200078e000b */
[----:B------:R-:W-:-:S02]  /*f470*/  MOV R78, R135 ;  /* 0x00000087004e7202 */ /* 0x000fc40000000f00 */
[----:B------:R-:W-:Y:S02]  /*f480*/  MOV R135, R10 ;  /* 0x0000000a00877202 */ /* 0x000fe40000000f00 */
[----:B------:R-:W-:Y:S02]  /*f490*/  F2FP.BF16.PACK_AB R8, R121, R8 ;  /* 0x000000087908723e */ /* 0x000fe400000010ff */
[----:B------:R-:W-:Y:S02]  /*f4a0*/  F2FP.BF16.PACK_AB R10, R109, R104 ;  /* 0x000000686d0a723e */ /* 0x000fe400000010ff */
[----:B------:R-:W-:Y:S02]  /*f4b0*/  F2FP.BF16.PACK_AB R11, R111, R108 ;  /* 0x0000006c6f0b723e */ /* 0x000fe400000010ff */
[----:B------:R-:W-:Y:S02]  /*f4c0*/  MOV R120, R100 ;  /* 0x0000006400787202 */ /* 0x000fe40000000f00 */
[----:B------:R-:W-:Y:S01]  /*f4d0*/  MOV R125, R119 ;  /* 0x00000077007d7202 */ /* 0x000fe20000000f00 */
[----:B------:R-:W-:Y:S01]  /*f4e0*/  IMAD.MOV.U32 R119, RZ, RZ, R71 ;  /* 0x000000ffff777224 */ /* 0x000fe200078e0047 */
[----:B------:R-:W-:-:S02]  /*f4f0*/  MOV R100, R96 ;  /* 0x0000006000647202 */ /* 0x000fc40000000f00 */
[----:B------:R-:W-:Y:S02]  /*f500*/  MOV R77, R70 ;  /* 0x00000046004d7202 */ /* 0x000fe40000000f00 */
[----:B------:R-:W-:Y:S01]  /*f510*/  MOV R96, R68 ;  /* 0x0000004400607202 */ /* 0x000fe20000000f00 */
[----:B---3--:R-:W-:Y:S02]  /*f520*/  FFMA.FTZ R84, R84, R4, R6 ;  /* 0x0000000454547223 */ /* 0x008fe40000010006 */
[----:B------:R-:W-:Y:S01]  /*f530*/  FFMA.FTZ R4, R131, c[0x0][0x23c], -R2 ;  /* 0x00008f0083047a23 */ /* 0x000fe20000010802 */
[----:B------:R-:W-:Y:S02]  /*f540*/  MOV R131, R118 ;  /* 0x0000007600837202 */ /* 0x000fe40000000f00 */
[----:B------:R-:W-:Y:S02]  /*f550*/  MOV R118, R101 ;  /* 0x0000006500767202 */ /* 0x000fe40000000f00 */
[----:B------:R-:W-:-:S02]  /*f560*/  MOV R101, R18 ;  /* 0x0000001200657202 */ /* 0x000fc40000000f00 */
[----:B------:R-:W1:Y:S01]  /*f570*/  LDSM.16.MT88.4 R16, [R221+0xc000] ;  /* 0x00c00000dd10783b */ /* 0x000e620000004200 */
[----:B------:R3:W-:Y:S01]  /*f580*/  MUFU.EX2 R105, R4 ;  /* 0x0000000400697308 */ /* 0x0007e20000000800 */
[----:B------:R-:W-:Y:S01]  /*f590*/  MOV R124, R101 ;  /* 0x00000065007c7202 */ /* 0x000fe20000000f00 */
[----:B------:R-:W-:Y:S02]  /*f5a0*/  IMAD.MOV.U32 R101, RZ, RZ, R97 ;  /* 0x000000ffff657224 */ /* 0x000fe400078e0061 */
[----:B---3--:R-:W-:-:S04]  /*f5b0*/  FFMA.FTZ R4, R87, c[0x0][0x23c], -R0 ;  /* 0x00008f0057047a23 */ /* 0x008fc80000010800 */
[----:B------:R3:W4:Y:S01]  /*f5c0*/  MUFU.EX2 R87, R4 ;  /* 0x0000000400577308 */ /* 0x0007220000000800 */
[----:B--2---:R-:W-:Y:S02]  /*f5d0*/  FFMA.FTZ R85, R85, R5, R7 ;  /* 0x0000000555557223 */ /* 0x004fe40000010007 */
[----:B------:R-:W-:Y:S02]  /*f5e0*/  FFMA.FTZ R5, R133, c[0x0][0x23c], -R2 ;  /* 0x00008f0085057a23 */ /* 0x000fe40000010802 */
[----:B---3--:R-:W-:-:S04]  /*f5f0*/  FFMA.FTZ R4, R219, c[0x0][0x23c], -R0 ;  /* 0x00008f00db047a23 */ /* 0x008fc80000010800 */
[----:B------:R2:W-:Y:S01]  /*f600*/  MUFU.EX2 R97, R4 ;  /* 0x0000000400617308 */ /* 0x0005e20000000800 */
[----:B------:R-:W-:-:S07]  /*f610*/  IMAD.MOV.U32 R219, RZ, RZ, R76 ;  /* 0x000000ffffdb7224 */ /* 0x000fce00078e004c */
[----:B------:R4:W3:Y:S01]  /*f620*/  MUFU.EX2 R106, R5 ;  /* 0x00000005006a7308 */ /* 0x0008e20000000800 */
[----:B--2---:R-:W-:-:S07]  /*f630*/  FFMA.FTZ R4, R132, c[0x0][0x23c], -R0 ;  /* 0x00008f0084047a23 */ /* 0x004fce0000010800 */
[----:B------:R-:W2:Y:S01]  /*f640*/  MUFU.EX2 R107, R4 ;  /* 0x00000004006b7308 */ /* 0x000ea20000000800 */
[----:B------:R-:W-:Y:S02]  /*f650*/  F2FP.BF16.PACK_AB R9, R219, R9 ;  /* 0x00000009db09723e */ /* 0x000fe400000010ff */
[----:B------:R-:W-:-:S05]  /*f660*/  MOV R76, R69 ;  /* 0x00000045004c7202 */ /* 0x000fca0000000f00 */
[----:B-1----:R-:W-:Y:S01]  /*f670*/  HMMA.16816.F32.BF16 R68, R8, R16, R148 ;  /* 0x000000100844723c */ /* 0x002fe20000041894 */
[----:B----4-:R-:W-:Y:S02]  /*f680*/  F2FP.BF16.PACK_AB R5, R87, R6 ;  /* 0x000000065705723e */ /* 0x010fe400000010ff */
[----:B---3--:R-:W-:-:S04]  /*f690*/  F2FP.BF16.PACK_AB R6, R106, R105 ;  /* 0x000000696a06723e */ /* 0x008fc800000010ff */
[----:B--2---:R-:W-:Y:S02]  /*f6a0*/  MOV R151, R107 ;  /* 0x0000006b00977202 */ /* 0x004fe40000000f00 */
[----:B------:R-:W-:Y:S02]  /*f6b0*/  F2FP.BF16.PACK_AB R4, R137, R7 ;  /* 0x000000078904723e */ /* 0x000fe400000010ff */
[----:B------:R-:W-:Y:S01]  /*f6c0*/  F2FP.BF16.PACK_AB R7, R151, R97 ;  /* 0x000000619707723e */ /* 0x000fe200000010ff */
[----:B------:R-:W-:Y:S08]  /*f6d0*/  HMMA.16816.F32.BF16 R56, R8, R18, R56 ;  /* 0x000000120838723c */ /* 0x000ff00000041838 */
[C---:B------:R-:W-:Y:S08]  /*f6e0*/  HMMA.16816.F32.BF16 R144, R4.reuse, R16, R144 ;  /* 0x000000100490723c */ /* 0x040ff00000041890 */
[----:B------:R-:W-:Y:S01]  /*f6f0*/  HMMA.16816.F32.BF16 R156, R4, R18, R156 ;  /* 0x00000012049c723c */ /* 0x000fe2000004189c */
[----:B------:R-:W1:Y:S07]  /*f700*/  LDSM.16.MT88.4 R16, [R222+0xc000] ;  /* 0x00c00000de10783b */ /* 0x000e6e0000004200 */
        /* <DEDUP_REMOVED lines=20> */
[----:B------:R-:W-:Y:S02]  /*f850*/  MOV R76, R114 ;  /* 0x00000072004c7202 */ /* 0x000fe40000000f00 */
[----:B------:R-:W-:Y:S01]  /*f860*/  MOV R114, R98 ;  /* 0x0000006200727202 */ /* 0x000fe20000000f00 */
[----:B------:R-:W-:Y:S01]  /*f870*/  IMAD.MOV.U32 R126, RZ, RZ, R120 ;  /* 0x000000ffff7e7224 */ /* 0x000fe200078e0078 */
[----:B------:R-:W-:Y:S02]  /*f880*/  MOV R148, R125 ;  /* 0x0000007d00947202 */ /* 0x000fe40000000f00 */
[----:B------:R-:W-:-:S02]  /*f890*/  MOV R125, R103 ;  /* 0x00000067007d7202 */ /* 0x000fc40000000f00 */
[----:B------:R-:W-:Y:S02]  /*f8a0*/  MOV R131, R102 ;  /* 0x0000006600837202 */ /* 0x000fe40000000f00 */
[----:B------:R-:W-:Y:S01]  /*f8b0*/  MOV R150, R121 ;  /* 0x0000007900967202 */ /* 0x000fe20000000f00 */
[----:B-1----:R-:W-:Y:S07]  /*f8c0*/  HMMA.16816.F32.BF16 R132, R8, R16, R196 ;  /* 0x000000100884723c */ /* 0x002fee00000418c4 */
[----:B------:R-:W-:Y:S01]  /*f8d0*/  IMAD.MOV.U32 R199, RZ, RZ, R97 ;  /* 0x000000ffffc77224 */ /* 0x000fe200078e0061 */
[----:B------:R-:W-:-:S02]  /*f8e0*/  MOV R198, R96 ;  /* 0x0000006000c67202 */ /* 0x000fc40000000f00 */
[----:B------:R-:W-:Y:S01]  /*f8f0*/  HMMA.16816.F32.BF16 R96, R4, R18, R204 ;  /* 0x000000120460723c */ /* 0x000fe200000418cc */
[----:B------:R-:W-:Y:S02]  /*f900*/  MOV R196, R101 ;  /* 0x0000006500c47202 */ /* 0x000fe40000000f00 */
[----:B------:R-:W-:-:S04]  /*f910*/  MOV R197, R100 ;  /* 0x0000006400c57202 */ /* 0x000fc80000000f00 */
[----:B------:R-:W-:Y:S01]  /*f920*/  MOV R206, R122 ;  /* 0x0000007a00ce7202 */ /* 0x000fe20000000f00 */
[----:B------:R-:W-:Y:S08]  /*f930*/  HMMA.16816.F32.BF16 R100, R4, R16, R192 ;  /* 0x000000100464723c */ /* 0x000ff000000418c0 */
[----:B------:R-:W-:Y:S01]  /*f940*/  HMMA.16816.F32.BF16 R120, R8, R18, R200 ;  /* 0x000000120878723c */ /* 0x000fe200000418c8 */
[----:B------:R-:W1:Y:S01]  /*f950*/  LDSM.16.MT88.4 R16, [R221+0xe000] ;  /* 0x00e00000dd10783b */ /* 0x000e620000004200 */
[----:B------:R-:W-:-:S02]  /*f960*/  MOV R205, R119 ;  /* 0x0000007700cd7202 */ /* 0x000fc40000000f00 */
[----:B------:R-:W-:-:S03]  /*f970*/  MOV R207, R117 ;  /* 0x0000007500cf7202 */ /* 0x000fc60000000f00 */
[----:B------:R-:W-:Y:S01]  /*f980*/  MOV R203, R196 ;  /* 0x000000c400cb7202 */ /* 0x000fe20000000f00 */
[----:B------:R-:W-:Y:S01]  /*f990*/  IMAD.MOV.U32 R201, RZ, RZ, R118 ;  /* 0x000000ffffc97224 */ /* 0x000fe200078e0076 */
[----:B------:R-:W-:Y:S02]  /*f9a0*/  MOV R196, R129 ;  /* 0x0000008100c47202 */ /* 0x000fe40000000f00 */
[----:B------:R-:W-:Y:S02]  /*f9b0*/  MOV R129, R116 ;  /* 0x0000007400817202 */ /* 0x000fe40000000f00 */
[-C--:B-1----:R-:W-:Y:S08]  /*f9c0*/  HMMA.16816.F32.BF16 R116, R8, R16.reuse, R20 ;  /* 0x000000100874723c */ /* 0x082ff00000041814 */
[C---:B------:R-:W-:Y:S08]  /*f9d0*/  HMMA.16816.F32.BF16 R72, R4.reuse, R16, R72 ;  /* 0x000000100448723c */ /* 0x040ff00000041848 */
[-C--:B------:R-:W-:Y:S08]  /*f9e0*/  HMMA.16816.F32.BF16 R36, R4, R18.reuse, R36 ;  /* 0x000000120424723c */ /* 0x080ff00000041824 */
[----:B------:R-:W-:Y:S01]  /*f9f0*/  HMMA.16816.F32.BF16 R20, R8, R18, R80 ;  /* 0x000000120814723c */ /* 0x000fe20000041850 */
[----:B------:R-:W1:Y:S01]  /*fa00*/  LDSM.16.MT88.4 R16, [R222+0xe000] ;  /* 0x00e00000de10783b */ /* 0x000e620000004200 */
[----:B------:R-:W-:Y:S01]  /*fa10*/  MOV R202, R197 ;  /* 0x000000c500ca7202 */ /* 0x000fe20000000f00 */
[----:B------:R-:W-:Y:S01]  /*fa20*/  IMAD.MOV.U32 R200, RZ, RZ, R79 ;  /* 0x000000ffffc87224 */ /* 0x000fe200078e004f */
[----:B------:R-:W-:-:S02]  /*fa30*/  MOV R197, R107 ;  /* 0x0000006b00c57202 */ /* 0x000fc40000000f00 */
[----:B------:R-:W-:Y:S02]  /*fa40*/  MOV R204, R78 ;  /* 0x0000004e00cc7202 */ /* 0x000fe40000000f00 */
[----:B------:R-:W-:Y:S01]  /*fa50*/  MOV R107, R77 ;  /* 0x0000004d006b7202 */ /* 0x000fe20000000f00 */
[-C--:B-1----:R-:W-:Y:S07]  /*fa60*/  HMMA.16816.F32.BF16 R192, R8, R16.reuse, R60 ;  /* 0x0000001008c0723c */ /* 0x082fee000004183c */
[----:B------:R-:W-:Y:S01]  /*fa70*/  IMAD.MOV.U32 R63, RZ, RZ, R76 ;  /* 0x000000ffff3f7224 */ /* 0x000fe200078e004c */
        /* <DEDUP_REMOVED lines=8> */
[----:B------:R-:W1:Y:S07]  /*fb00*/  LDSM.16.MT88.4 R16, [R223+0xe000] ;  /* 0x00e00000df10783b */ /* 0x000e6e0000004200 */
[C---:B-1----:R-:W-:Y:S08]  /*fb10*/  HMMA.16816.F32.BF16 R40, R4.reuse, R16, R40 ;  /* 0x000000100428723c */ /* 0x042ff00000041828 */
[----:B------:R-:W-:Y:S07]  /*fb20*/  HMMA.16816.F32.BF16 R24, R4, R18, R24 ;  /* 0x000000120418723c */ /* 0x000fee0000041818 */
[----:B------:R-:W-:-:S04]  /*fb30*/  FFMA.FTZ R4, R63, c[0x0][0x23c], -R12 ;  /* 0x00008f003f047a23 */ /* 0x000fc8000001080c */
[----:B------:R1:W-:Y:S02]  /*fb40*/  MUFU.EX2 R89, R4 ;  /* 0x0000000400597308 */ /* 0x0003e40000000800 */
[--C-:B-1----:R-:W-:Y:S01]  /*fb50*/  FFMA.FTZ R4, R202, c[0x0][0x23c], -R12.reuse ;  /* 0x00008f00ca047a23 */ /* 0x102fe2000001080c */
[----:B------:R-:W-:Y:S02]  /*fb60*/  MOV R202, R203 ;  /* 0x000000cb00ca7202 */ /* 0x000fe40000000f00 */
[----:B------:R-:W-:Y:S02]  /*fb70*/  MOV R203, R206 ;  /* 0x000000ce00cb7202 */ /* 0x000fe40000000f00 */
[----:B------:R-:W-:Y:S01]  /*fb80*/  MOV R206, R148 ;  /* 0x0000009400ce7202 */ /* 0x000fe20000000f00 */
[----:B------:R-:W-:Y:S01]  /*fb90*/  IMAD.MOV.U32 R148, RZ, RZ, R149 ;  /* 0x000000ffff947224 */ /* 0x000fe200078e0095 */
[----:B------:R-:W-:Y:S02]  /*fba0*/  MOV R149, R110 ;  /* 0x0000006e00957202 */ /* 0x000fe40000000f00 */
[----:B------:R1:W-:Y:S02]  /*fbb0*/  MUFU.EX2 R110, R4 ;  /* 0x00000004006e7308 */ /* 0x0003e40000000800 */
[----:B-1----:R-:W-:-:S06]  /*fbc0*/  FFMA.FTZ R4, R200, c[0x0][0x23c], -R12 ;  /* 0x00008f00c8047a23 */ /* 0x002fcc000001080c */
[----:B------:R1:W-:Y:S02]  /*fbd0*/  MUFU.EX2 R90, R4 ;  /* 0x00000004005a7308 */ /* 0x0003e40000000800 */
[----:B-1----:R-:W-:-:S06]  /*fbe0*/  FFMA.FTZ R4, R201, c[0x0][0x23c], -R12 ;  /* 0x00008f00c9047a23 */ /* 0x002fcc000001080c */
[----:B------:R1:W2:Y:S02]  /*fbf0*/  MUFU.EX2 R5, R4 ;  /* 0x0000000400057308 */ /* 0x0002a40000000800 */
[----:B-1----:R-:W-:-:S06]  /*fc00*/  FFMA.FTZ R4, R202, c[0x0][0x23c], -R3 ;  /* 0x00008f00ca047a23 */ /* 0x002fcc0000010803 */
[----:B------:R1:W-:Y:S02]  /*fc10*/  MUFU.EX2 R88, R4 ;  /* 0x0000000400587308 */ /* 0x0003e40000000800 */
[----:B-1----:R-:W-:-:S06]  /*fc20*/  FFMA.FTZ R4, R203, c[0x0][0x23c], -R3 ;  /* 0x00008f00cb047a23 */ /* 0x002fcc0000010803 */
[----:B------:R1:W3:Y:S02]  /*fc30*/  MUFU.EX2 R93, R4 ;  /* 0x00000004005d7308 */ /* 0x0002e40000000800 */
[----:B-1----:R-:W-:-:S06]  /*fc40*/  FFMA.FTZ R4, R204, c[0x0][0x23c], -R3 ;  /* 0x00008f00cc047a23 */ /* 0x002fcc0000010803 */
[----:B------:R1:W-:Y:S01]  /*fc50*/  MUFU.EX2 R95, R4 ;  /* 0x00000004005f7308 */ /* 0x0003e20000000800 */
[----:B------:R-:W-:Y:S02]  /*fc60*/  MOV R204, R197 ;  /* 0x000000c500cc7202 */ /* 0x000fe40000000f00 */
[----:B------:R-:W-:Y:S01]  /*fc70*/  MOV R197, R198 ;  /* 0x000000c600c57202 */ /* 0x000fe20000000f00 */
[----:B-1----:R-:W-:-:S04]  /*fc80*/  FFMA.FTZ R4, R205, c[0x0][0x23c], -R3 ;  /* 0x00008f00cd047a23 */ /* 0x002fc80000010803 */
[----:B------:R1:W4:Y:S01]  /*fc90*/  MUFU.EX2 R94, R4 ;  /* 0x00000004005e7308 */ /* 0x0003220000000800 */
[----:B------:R-:W-:Y:S01]  /*fca0*/  IMAD.MOV.U32 R198, RZ, RZ, R199 ;  /* 0x000000ffffc67224 */ /* 0x000fe200078e00c7 */
[----:B------:R-:W-:Y:S02]  /*fcb0*/  MOV R202, R149 ;  /* 0x0000009500ca7202 */ /* 0x000fe40000000f00 */
[----:B------:R-:W-:Y:S01]  /*fcc0*/  MOV R199, R127 ;  /* 0x0000007f00c77202 */ /* 0x000fe20000000f00 */
[----:B------:R-:W-:Y:S01]  /*fcd0*/  FFMA.FTZ R127, R126, c[0x0][0x23c], -R12 ;  /* 0x00008f007e7f7a23 */ /* 0x000fe2000001080c */
[----:B------:R-:W-:Y:S01]  /*fce0*/  MOV R200, R148 ;  /* 0x0000009400c87202 */ /* 0x000fe20000000f00 */
[----:B-1----:R-:W-:-:S04]  /*fcf0*/  FFMA.FTZ R4, R196, c[0x0][0x23c], -R2 ;  /* 0x00008f00c4047a23 */ /* 0x002fc80000010802 */
[----:B------:R1:W-:Y:S01]  /*fd00*/  MUFU.EX2 R196, R4 ;  /* 0x0000000400c47308 */ /* 0x0003e20000000800 */
[----:B------:R-:W-:Y:S01]  /*fd10*/  MOV R149, R111 ;  /* 0x0000006f00957202 */ /* 0x000fe20000000f00 */
[--C-:B------:R-:W-:Y:S01]  /*fd20*/  FFMA.FTZ R129, R129, c[0x0][0x23c], -R12.reuse ;  /* 0x00008f0081817a23 */ /* 0x100fe2000001080c */
[----:B------:R-:W-:Y:S01]  /*fd30*/  MOV R148, R219 ;  /* 0x000000db00947202 */ /* 0x000fe20000000f00 */
[--C-:B------:R-:W-:Y:S01]  /*fd40*/  FFMA.FTZ R128, R128, c[0x0][0x23c], -R12.reuse ;  /* 0x00008f0080807a23 */ /* 0x100fe2000001080c */
[----:B------:R-:W-:Y:S01]  /*fd50*/  MOV R111, R226 ;  /* 0x000000e2006f7202 */ /* 0x000fe20000000f00 */
[--C-:B------:R-:W-:Y:S02]  /*fd60*/  FFMA.FTZ R126, R215, c[0x0][0x23c], -R12.reuse ;  /* 0x00008f00d77e7a23 */ /* 0x100fe4000001080c */
[--C-:B------:R-:W-:Y:S02]  /*fd70*/  FFMA.FTZ R219, R15, c[0x0][0x23c], -R12.reuse ;  /* 0x00008f000fdb7a23 */ /* 0x100fe4000001080c */
[----:B------:R-:W-:-:S02]  /*fd80*/  FFMA.FTZ R226, R13, c[0x0][0x23c], -R12 ;  /* 0x00008f000de27a23 */ /* 0x000fc4000001080c */
[----:B-1----:R-:W-:Y:S02]  /*fd90*/  FFMA.FTZ R4, R207, c[0x0][0x23c], -R2 ;  /* 0x00008f00cf047a23 */ /* 0x002fe40000010802 */
[----:B------:R-:W-:Y:S02]  /*fda0*/  FFMA.FTZ R207, R212, c[0x0][0x23c], -R12 ;  /* 0x00008f00d4cf7a23 */ /* 0x000fe4000001080c */
[----:B------:R1:W-:Y:S01]  /*fdb0*/  MUFU.EX2 R92, R4 ;  /* 0x00000004005c7308 */ /* 0x0003e20000000800 */
[----:B------:R-:W-:Y:S02]  /*fdc0*/  FFMA.FTZ R201, R14, c[0x0][0x23c], -R3 ;  /* 0x00008f000ec97a23 */ /* 0x000fe40000010803 */
[----:B------:R-:W-:Y:S01]  /*fdd0*/  IMAD.MOV.U32 R205, RZ, RZ, R150 ;  /* 0x000000ffffcd7224 */ /* 0x000fe200078e0096 */
[----:B------:R-:W-:Y:S01]  /*fde0*/  MOV R150, R109 ;  /* 0x0000006d00967202 */ /* 0x000fe20000000f00 */
[----:B-1----:R-:W-:Y:S02]  /*fdf0*/  FFMA.FTZ R4, R206, c[0x0][0x23c], -R2 ;  /* 0x00008f00ce047a23 */ /* 0x002fe40000010802 */
[----:B------:R-:W-:-:S02]  /*fe00*/  FFMA.FTZ R206, R143, c[0x0][0x23c], -R12 ;  /* 0x00008f008fce7a23 */ /* 0x000fc4000001080c */
[----:B------:R-:W1:Y:S01]  /*fe10*/  LDSM.16.MT88.4 R12, [R221+0xc800] ;  /* 0x00c80000dd0c783b */ /* 0x000e620000004200 */
[----:B------:R-:W-:Y:S02]  /*fe20*/  IMAD.MOV.U32 R109, RZ, RZ, R225 ;  /* 0x000000ffff6d7224 */ /* 0x000fe400078e00e1 */
[----:B------:R2:W-:Y:S01]  /*fe30*/  MUFU.EX2 R225, R4 ;  /* 0x0000000400e17308 */ /* 0x0005e20000000800 */
[--C-:B------:R-:W-:Y:S02]  /*fe40*/  FFMA.FTZ R124, R124, c[0x0][0x23c], -R3.reuse ;  /* 0x00008f007c7c7a23 */ /* 0x100fe40000010803 */
[--C-:B------:R-:W-:Y:S02]  /*fe50*/  FFMA.FTZ R115, R115, c[0x0][0x23c], -R3.reuse ;  /* 0x00008f0073737a23 */ /* 0x100fe40000010803 */
[--C-:B------:R-:W-:Y:S02]  /*fe60*/  FFMA.FTZ R114, R114, c[0x0][0x23c], -R3.reuse ;  /* 0x00008f0072727a23 */ /* 0x100fe40000010803 */
[----:B------:R-:W-:-:S02]  /*fe70*/  FFMA.FTZ R213, R213, c[0x0][0x23c], -R3 ;  /* 0x00008f00d5d57a23 */ /* 0x000fc40000010803 */
[--C-:B------:R-:W-:Y:S02]  /*fe80*/  FFMA.FTZ R212, R208, c[0x0][0x23c], -R3.reuse ;  /* 0x00008f00d0d47a23 */ /* 0x100fe40000010803 */
[--C-:B------:R-:W-:Y:S02]  /*fe90*/  FFMA.FTZ R203, R140, c[0x0][0x23c], -R3.reuse ;  /* 0x00008f008ccb7a23 */ /* 0x100fe40000010803 */
[----:B--2---:R-:W-:Y:S01]  /*fea0*/  FFMA.FTZ R4, R125, c[0x0][0x23c], -R2 ;  /* 0x00008f007d047a23 */ /* 0x004fe20000010802 */
[----:B------:R-:W-:Y:S02]  /*feb0*/  MOV R125, R131 ;  /* 0x00000083007d7202 */ /* 0x000fe40000000f00 */
[----:B------:R-:W-:Y:S01]  /*fec0*/  MOV R131, R113 ;  /* 0x0000007100837202 */ /* 0x000fe20000000f00 */
[----:B------:R-:W-:Y:S02]  /*fed0*/  FFMA.FTZ R113, R216, c[0x0][0x23c], -R3 ;  /* 0x00008f00d8717a23 */ /* 0x000fe40000010803 */
[----:B------:R-:W-:-:S02]  /*fee0*/  FFMA.FTZ R3, R200, c[0x0][0x23c], -R0 ;  /* 0x00008f00c8037a23 */ /* 0x000fc40000010800 */
[--C-:B------:R-:W-:Y:S02]  /*fef0*/  FFMA.FTZ R62, R111, c[0x0][0x23c], -R2.reuse ;  /* 0x00008f006f3e7a23 */ /* 0x100fe40000010802 */
[--C-:B------:R-:W-:Y:S01]  /*ff00*/  FFMA.FTZ R215, R210, c[0x0][0x23c], -R2.reuse ;  /* 0x00008f00d2d77a23 */ /* 0x100fe20000010802 */
[----:B------:R2:W-:Y:S01]  /*ff10*/  MUFU.EX2 R111, R3 ;  /* 0x00000003006f7308 */ /* 0x0005e20000000800 */
[--C-:B------:R-:W-:Y:S02]  /*ff20*/  FFMA.FTZ R112, R112, c[0x0][0x23c], -R2.reuse ;  /* 0x00008f0070707a23 */ /* 0x100fe40000010802 */
[--C-:B------:R-:W-:Y:S02]  /*ff30*/  FFMA.FTZ R63, R202, c[0x0][0x23c], -R2.reuse ;  /* 0x00008f00ca3f7a23 */ /* 0x100fe40000010802 */
[--C-:B------:R-:W-:Y:S02]  /*ff40*/  FFMA.FTZ R61, R218, c[0x0][0x23c], -R2.reuse ;  /* 0x00008f00da3d7a23 */ /* 0x100fe40000010802 */
[----:B------:R-:W-:-:S02]  /*ff50*/  FFMA.FTZ R214, R214, c[0x0][0x23c], -R2 ;  /* 0x00008f00d6d67a23 */ /* 0x000fc40000010802 */
[--C-:B------:R-:W-:Y:S02]  /*ff60*/  FFMA.FTZ R210, R142, c[0x0][0x23c], -R2.reuse ;  /* 0x00008f008ed27a23 */ /* 0x100fe40000010802 */
[----:B------:R-:W-:Y:S02]  /*ff70*/  FFMA.FTZ R208, R138, c[0x0][0x23c], -R2 ;  /* 0x00008f008ad07a23 */ /* 0x000fe40000010802 */
[--C-:B------:R-:W-:Y:S02]  /*ff80*/  FFMA.FTZ R2, R131, c[0x0][0x23c], -R0.reuse ;  /* 0x00008f0083027a23 */ /* 0x100fe40000010800 */
[--C-:B--2---:R-:W-:Y:S02]  /*ff90*/  FFMA.FTZ R3, R204, c[0x0][0x23c], -R0.reuse ;  /* 0x00008f00cc037a23 */ /* 0x104fe40000010800 */
[----:B------:R-:W-:Y:S01]  /*ffa0*/  IMAD.MOV.U32 R216, RZ, RZ, R5 ;  /* 0x000000ffffd87224 */ /* 0x000fe200078e0005 */
[----:B------:R-:W-:Y:S01]  /*ffb0*/  MUFU.EX2 R4, R4 ;  /* 0x0000000400047308 */ /* 0x000fe20000000800 */
[C---:B------:R-:W-:Y:S07]  /*ffc0*/  HMMA.16816.F32.BF16 R164, R8.reuse, R16, R164 ;  /* 0x0000001008a4723c */ /* 0x040fee00000418a4 */
[----:B------:R2:W-:Y:S01]  /*ffd0*/  MUFU.EX2 R91, R3 ;  /* 0x00000003005b7308 */ /* 0x0005e20000000800 */
[----:B------:R-:W-:Y:S01]  /*ffe0*/  HMMA.16816.F32.BF16 R152, R8, R18, R152 ;  /* 0x000000120898723c */ /* 0x000fe20000041898 */
[--C-:B------:R-:W-:Y:S01]  /*fff0*/  FFMA.FTZ R60, R130, c[0x0][0x23c], -R0.reuse ;  /* 0x00008f00823c7a23 */ /* 0x100fe20000010800 */
[----:B------:R-:W1:Y:S05]  /*10000*/  LDSM.16.MT88.4 R16, [R222+0xc800] ;  /* 0x00c80000de10783b */ /* 0x000e6a0000004200 */
[----:B------:R4:W1:Y:S01]  /*10010*/  MUFU.EX2 R5, R2 ;  /* 0x0000000200057308 */ /* 0x0008620000000800 */
[----:B------:R-:W-:Y:S01]  /*10020*/  F2FP.BF16.PACK_AB R8, R110, R89 ;  /* 0x000000596e08723e */ /* 0x000fe200000010ff */
[----:B--2---:R-:W-:-:S02]  /*10030*/  FFMA.FTZ R3, R125, c[0x0][0x23c], -R0 ;  /* 0x00008f007d037a23 */ /* 0x004fc40000010800 */
[----:B------:R-:W-:-:S04]  /*10040*/  FFMA.FTZ R125, R220, c[0x0][0x23c], -R0 ;  /* 0x00008f00dc7d7a23 */ /* 0x000fc80000010800 */
[----:B------:R-:W2:Y:S01]  /*10050*/  MUFU.EX2 R220, R3 ;  /* 0x0000000300dc7308 */ /* 0x000ea20000000800 */
[----:B---3--:R-:W-:Y:S02]  /*10060*/  F2FP.BF16.PACK_AB R9, R93, R88 ;  /* 0x000000585d09723e */ /* 0x008fe400000010ff */
[----:B------:R-:W-:Y:S02]  /*10070*/  F2FP.BF16.PACK_AB R10, R216, R90 ;  /* 0x0000005ad80a723e */ /* 0x000fe400000010ff */
[----:B----4-:R-:W-:Y:S01]  /*10080*/  F2FP.BF16.PACK_AB R11, R94, R95 ;  /* 0x0000005f5e0b723e */ /* 0x010fe200000010ff */
[--C-:B------:R-:W-:Y:S02]  /*10090*/  FFMA.FTZ R130, R239, c[0x0][0x23c], -R0.reuse ;  /* 0x00008f00ef827a23 */ /* 0x100fe40000010800 */
[--C-:B------:R-:W-:Y:S02]  /*100a0*/  FFMA.FTZ R131, R217, c[0x0][0x23c], -R0.reuse ;  /* 0x00008f00d9837a23 */ /* 0x100fe40000010800 */
[----:B------:R-:W-:-:S02]  /*100b0*/  FFMA.FTZ R211, R211, c[0x0][0x23c], -R0 ;  /* 0x00008f00d3d37a23 */ /* 0x000fc40000010800 */
[--C-:B------:R-:W-:Y:S02]  /*100c0*/  FFMA.FTZ R209, R209, c[0x0][0x23c], -R0.reuse ;  /* 0x00008f00d1d17a23 */ /* 0x100fe40000010800 */
[--C-:B------:R-:W-:Y:S02]  /*100d0*/  FFMA.FTZ R200, R141, c[0x0][0x23c], -R0.reuse ;  /* 0x00008f008dc87a23 */ /* 0x100fe40000010800 */
[----:B------:R-:W-:Y:S01]  /*100e0*/  FFMA.FTZ R202, R139, c[0x0][0x23c], -R0 ;  /* 0x00008f008bca7a23 */ /* 0x000fe20000010800 */
[----:B------:R-:W-:Y:S01]  /*100f0*/  MOV R239, R149 ;  /* 0x0000009500ef7202 */ /* 0x000fe20000000f00 */
[----:B------:R-:W-:Y:S01]  /*10100*/  FADD.FTZ R0, R205, R136 ;  /* 0x00000088cd007221 */ /* 0x000fe20000010000 */
[----:B------:R-:W-:Y:S01]  /*10110*/  MOV R217, R150 ;  /* 0x0000009600d97202 */ /* 0x000fe20000000f00 */
[----:B------:R-:W-:Y:S01]  /*10120*/  FADD.FTZ R205, R148, R86 ;  /* 0x0000005694cd7221 */ /* 0x000fe20000010000 */
[----:B------:R-:W-:Y:S02]  /*10130*/  MOV R2, R151 ;  /* 0x0000009700027202 */ /* 0x000fe40000000f00 */
[----:B-1----:R-:W-:Y:S07]  /*10140*/  HMMA.16816.F32.BF16 R148, R8, R12, R68 ;  /* 0x0000000c0894723c */ /* 0x002fee0000041844 */
[----:B------:R-:W-:Y:S01]  /*10150*/  IMAD.MOV.U32 R70, RZ, RZ, R5 ;  /* 0x000000ffff467224 */ /* 0x000fe200078e0005 */
[----:B------:R-:W-:-:S02]  /*10160*/  MOV R71, R4 ;  /* 0x0000000400477202 */ /* 0x000fc40000000f00 */
[----:B------:R-:W-:Y:S02]  /*10170*/  F2FP.BF16.PACK_AB R4, R92, R196 ;  /* 0x000000c45c04723e */ /* 0x000fe400000010ff */
[----:B------:R-:W-:Y:S02]  /*10180*/  F2FP.BF16.PACK_AB R5, R91, R111 ;  /* 0x0000006f5b05723e */ /* 0x000fe400000010ff */
[----:B------:R-:W-:Y:S02]  /*10190*/  F2FP.BF16.PACK_AB R6, R71, R225 ;  /* 0x000000e14706723e */ /* 0x000fe400000010ff */
[----:B--2---:R-:W-:Y:S01]  /*101a0*/  F2FP.BF16.PACK_AB R7, R70, R220 ;  /* 0x000000dc4607723e */ /* 0x004fe200000010ff */
[----:B------:R-:W-:Y:S08]  /*101b0*/  HMMA.16816.F32.BF16 R140, R8, R14, R56 ;  /* 0x0000000e088c723c */ /* 0x000ff00000041838 */
[C---:B------:R-:W-:Y:S08]  /*101c0*/  HMMA.16816.F32.BF16 R144, R4.reuse, R12, R144 ;  /* 0x0000000c0490723c */ /* 0x040ff00000041890 */
[----:B------:R-:W-:Y:S01]  /*101d0*/  HMMA.16816.F32.BF16 R156, R4, R14, R156 ;  /* 0x0000000e049c723c */ /* 0x000fe2000004189c */
[----:B------:R-:W1:Y:S01]  /*101e0*/  LDSM.16.MT88.4 R12, [R224+0xc800] ;  /* 0x00c80000e00c783b */ /* 0x000e620000004200 */
[----:B------:R-:W-:Y:S01]  /*101f0*/  FADD.FTZ R204, R137, R85 ;  /* 0x0000005589cc7221 */ /* 0x000fe20000010000 */
[----:B------:R-:W-:Y:S01]  /*10200*/  MOV R58, R108 ;  /* 0x0000006c003a7202 */ /* 0x000fe20000000f00 */
[----:B------:R-:W-:-:S04]  /*10210*/  IMAD.MOV.U32 R56, RZ, RZ, R109 ;  /* 0x000000ffff387224 */ /* 0x000fc800078e006d */
[----:B------:R-:W-:Y:S01]  /*10220*/  HMMA.16816.F32.BF16 R136, R8, R16, R64 ;  /* 0x000000100888723c */ /* 0x000fe20000041840 */
[----:B------:R-:W-:Y:S01]  /*10230*/  FADD.FTZ R3, R87, R84 ;  /* 0x0000005457037221 */ /* 0x000fe20000010000 */
[----:B------:R-:W-:-:S05]  /*10240*/  MOV R69, R107 ;  /* 0x0000006b00457202 */ /* 0x000fca0000000f00 */
[----:B------:R-:W-:Y:S01]  /*10250*/  IMAD.MOV.U32 R65, RZ, RZ, R111 ;  /* 0x000000ffff417224 */ /* 0x000fe200078e006f */
[----:B------:R-:W-:Y:S01]  /*10260*/  MOV R64, R110 ;  /* 0x0000006e00407202 */ /* 0x000fe20000000f00 */
[----:B------:R-:W-:Y:S01]  /*10270*/  HMMA.16816.F32.BF16 R160, R4, R16, R160 ;  /* 0x0000001004a0723c */ /* 0x000fe200000418a0 */
[----:B------:R-:W-:Y:S01]  /*10280*/  MOV R67, R216 ;  /* 0x000000d800437202 */ /* 0x000fe20000000f00 */
[----:B------:R-:W-:Y:S01]  /*10290*/  IMAD.MOV.U32 R218, RZ, RZ, R105 ;  /* 0x000000ffffda7224 */ /* 0x000fe200078e0069 */
[----:B------:R-:W-:-:S05]  /*102a0*/  MOV R68, R106 ;  /* 0x0000006a00447202 */ /* 0x000fca0000000f00 */
[----:B------:R-:W-:Y:S01]  /*102b0*/  HMMA.16816.F32.BF16 R172, R4, R18, R172 ;  /* 0x0000001204ac723c */ /* 0x000fe200000418ac */
[----:B------:R-:W-:-:S07]  /*102c0*/  MOV R216, R104 ;  /* 0x0000006800d87202 */ /* 0x000fce0000000f00 */
[C---:B------:R-:W-:Y:S01]  /*102d0*/  HMMA.16816.F32.BF16 R108, R8.reuse, R18, R52 ;  /* 0x00000012086c723c */ /* 0x040fe20000041834 */
[----:B------:R-:W2:Y:S07]  /*102e0*/  LDSM.16.MT88.4 R16, [R223+0xc800] ;  /* 0x00c80000df10783b */ /* 0x000eae0000004200 */
[-C--:B-1----:R-:W-:Y:S08]  /*102f0*/  HMMA.16816.F32.BF16 R104, R8, R12.reuse, R48 ;  /* 0x0000000c0868723c */ /* 0x082ff00000041830 */
[C---:B------:R-:W-:Y:S08]  /*10300*/  HMMA.16816.F32.BF16 R176, R4.reuse, R12, R176 ;  /* 0x0000000c04b0723c */ /* 0x040ff000000418b0 */
[-C--:B------:R-:W-:Y:S08]  /*10310*/  HMMA.16816.F32.BF16 R188, R4, R14.reuse, R188 ;  /* 0x0000000e04bc723c */ /* 0x080ff000000418bc */
[----:B------:R-:W-:Y:S01]  /*10320*/  HMMA.16816.F32.BF16 R84, R8, R14, R44 ;  /* 0x0000000e0854723c */ /* 0x000fe2000004182c */
[----:B------:R-:W1:Y:S01]  /*10330*/  LDSM.16.MT88.4 R12, [R221+0xe800] ;  /* 0x00e80000dd0c783b */ /* 0x000e620000004200 */
[----:B------:R-:W-:-:S02]  /*10340*/  MOV R66, R196 ;  /* 0x000000c400427202 */ /* 0x000fc40000000f00 */
[----:B------:R-:W-:Y:S02]  /*10350*/  MOV R48, R197 ;  /* 0x000000c500307202 */ /* 0x000fe40000000f00 */
[----:B------:R-:W-:Y:S02]  /*10360*/  MOV R51, R198 ;  /* 0x000000c600337202 */ /* 0x000fe40000000f00 */
[----:B------:R-:W-:Y:S01]  /*10370*/  MOV R47, R199 ;  /* 0x000000c7002f7202 */ /* 0x000fe20000000f00 */
[----:B--2---:R-:W-:Y:S01]  /*10380*/  HMMA.16816.F32.BF16 R100, R4, R16, R100 ;  /* 0x000000100464723c */ /* 0x004fe20000041864 */
[----:B------:R-:W-:Y:S01]  /*10390*/  MOV R57, R95 ;  /* 0x0000005f00397202 */ /* 0x000fe20000000f00 */
[----:B------:R-:W-:Y:S01]  /*103a0*/  IMAD.MOV.U32 R54, RZ, RZ, R91 ;  /* 0x000000ffff367224 */ /* 0x000fe200078e005b */
[----:B------:R-:W-:Y:S01]  /*103b0*/  MOV R59, R94 ;  /* 0x0000005e003b7202 */ /* 0x000fe20000000f00 */
[----:B------:R-:W-:-:S04]  /*103c0*/  IMAD.MOV.U32 R49, RZ, RZ, R89 ;  /* 0x000000ffff317224 */ /* 0x000fc800078e0059 */
[----:B------:R-:W-:Y:S01]  /*103d0*/  HMMA.16816.F32.BF16 R196, R8, R16, R132 ;  /* 0x0000001008c4723c */ /* 0x000fe20000041884 */
[----:B------:R-:W-:Y:S02]  /*103e0*/  MOV R52, R93 ;  /* 0x0000005d00347202 */ /* 0x000fe40000000f00 */
[----:B------:R-:W-:Y:S02]  /*103f0*/  MOV R53, R92 ;  /* 0x0000005c00357202 */ /* 0x000fe40000000f00 */
[----:B------:R-:W-:-:S03]  /*10400*/  MOV R55, R90 ;  /* 0x0000005a00377202 */ /* 0x000fc60000000f00 */
        /* <DEDUP_REMOVED lines=8> */
[----:B------:R-:W1:Y:S04]  /*10490*/  LDSM.16.MT88.4 R12, [R223+0xe800] ;  /* 0x00e80000df0c783b */ /* 0x000e680000004200 */
[----:B------:R-:W3:Y:S01]  /*104a0*/  LDSM.16.MT88.4 R20, [R222+0xe800] ;  /* 0x00e80000de14783b */ /* 0x000ee20000004200 */
[----:B------:R-:W-:-:S02]  /*104b0*/  MOV R39, R47 ;  /* 0x0000002f00277202 */ /* 0x000fc40000000f00 */
[-C--:B--2---:R-:W-:Y:S07]  /*104c0*/  HMMA.16816.F32.BF16 R72, R4, R16.reuse, R32 ;  /* 0x000000100448723c */ /* 0x084fee0000041820 */
[----:B------:R-:W-:Y:S01]  /*104d0*/  MOV R32, R68 ;  /* 0x0000004400207202 */ /* 0x000fe20000000f00 */
[----:B------:R-:W-:Y:S01]  /*104e0*/  HMMA.16816.F32.BF16 R44, R8, R16, R184 ;  /* 0x00000010082c723c */ /* 0x000fe200000418b8 */
[----:B------:R-:W-:Y:S01]  /*104f0*/  IMAD.MOV.U32 R33, RZ, RZ, R69 ;  /* 0x000000ffff217224 */ /* 0x000fe200078e0045 */
[----:B------:R-:W-:Y:S01]  /*10500*/  MOV R34, R70 ;  /* 0x0000004600227202 */ /* 0x000fe20000000f00 */
[----:B------:R-:W2:Y:S01]  /*10510*/  MUFU.EX2 R16, R112 ;  /* 0x0000007000107308 */ /* 0x000ea20000000800 */
[----:B------:R-:W-:-:S04]  /*10520*/  MOV R35, R71 ;  /* 0x0000004700237202 */ /* 0x000fc80000000f00 */
[----:B------:R-:W-:Y:S07]  /*10530*/  HMMA.16816.F32.BF16 R68, R4, R18, R28 ;  /* 0x000000120444723c */ /* 0x000fee000004181c */
[----:B------:R-:W-:Y:S01]  /*10540*/  MOV R31, R64 ;  /* 0x00000040001f7202 */ /* 0x000fe20000000f00 */
[----:B------:R-:W-:Y:S01]  /*10550*/  IMAD.MOV.U32 R30, RZ, RZ, R65 ;  /* 0x000000ffff1e7224 */ /* 0x000fe200078e0041 */
[----:B------:R-:W-:Y:S02]  /*10560*/  MOV R29, R66 ;  /* 0x00000042001d7202 */ /* 0x000fe40000000f00 */
[----:B------:R-:W-:-:S02]  /*10570*/  MOV R28, R67 ;  /* 0x00000043001c7202 */ /* 0x000fc40000000f00 */
[----:B-1----:R-:W-:Y:S01]  /*10580*/  HMMA.16816.F32.BF16 R64, R4, R12, R40 ;  /* 0x0000000c0440723c */ /* 0x002fe20000041828 */
[----:B------:R-:W-:-:S06]  /*10590*/  IMAD.MOV.U32 R38, RZ, RZ, R48 ;  /* 0x000000ffff267224 */ /* 0x000fcc00078e0030 */
[----:B------:R-:W-:Y:S01]  /*105a0*/  MOV R40, R56 ;  /* 0x0000003800287202 */ /* 0x000fe20000000f00 */
[----:B------:R-:W-:Y:S01]  /*105b0*/  IMAD.MOV.U32 R41, RZ, RZ, R57 ;  /* 0x000000ffff297224 */ /* 0x000fe200078e0039 */
[----:B------:R-:W-:Y:S01]  /*105c0*/  MOV R42, R58 ;  /* 0x0000003a002a7202 */ /* 0x000fe20000000f00 */
[----:B---3--:R-:W-:Y:S01]  /*105d0*/  HMMA.16816.F32.BF16 R80, R4, R20, R80 ;  /* 0x000000140450723c */ /* 0x008fe20000041850 */
[----:B------:R-:W-:-:S07]  /*105e0*/  MOV R43, R59 ;  /* 0x0000003b002b7202 */ /* 0x000fce0000000f00 */
[----:B------:R-:W-:Y:S01]  /*105f0*/  HMMA.16816.F32.BF16 R76, R4, R22, R76 ;  /* 0x00000016044c723c */ /* 0x000fe2000004184c */
[----:B------:R-:W-:-:S07]  /*10600*/  MOV R37, R49 ;  /* 0x0000003100257202 */ /* 0x000fce0000000f00 */
[----:B------:R-:W-:Y:S01]  /*10610*/  HMMA.16816.F32.BF16 R56, R4, R14, R24 ;  /* 0x0000000e0438723c */ /* 0x000fe20000041818 */
[----:B------:R-:W-:-:S06]  /*10620*/  MOV R36, R50 ;  /* 0x0000003200247202 */ /* 0x000fcc0000000f00 */
[----:B------:R-:W-:Y:S01]  /*10630*/  MOV R7, R51 ;  /* 0x0000003300077202 */ /* 0x000fe20000000f00 */
[----:B------:R-:W-:Y:S01]  /*10640*/  IMAD.MOV.U32 R24, RZ, RZ, R52 ;  /* 0x000000ffff187224 */ /* 0x000fe200078e0034 */
[----:B------:R-:W-:Y:S02]  /*10650*/  MOV R4, R42 ;  /* 0x0000002a00047202 */ /* 0x000fe40000000f00 */
[----:B------:R-:W-:Y:S01]  /*10660*/  MOV R25, R53 ;  /* 0x0000003500197202 */ /* 0x000fe20000000f00 */
[----:B------:R-:W-:Y:S01]  /*10670*/  IMAD.MOV.U32 R17, RZ, RZ, R7 ;  /* 0x000000ffff117224 */ /* 0x000fe200078e0007 */
[----:B------:R-:W-:Y:S02]  /*10680*/  MOV R27, R55 ;  /* 0x00000037001b7202 */ /* 0x000fe40000000f00 */
[----:B------:R-:W-:Y:S01]  /*10690*/  MOV R187, R2 ;  /* 0x0000000200bb7202 */ /* 0x000fe20000000f00 */
[----:B------:R-:W-:Y:S01]  /*106a0*/  FADD.FTZ R2, R216, R0 ;  /* 0x00000000d8027221 */ /* 0x000fe20000010000 */
[----:B------:R-:W-:Y:S01]  /*106b0*/  MOV R26, R54 ;  /* 0x00000036001a7202 */ /* 0x000fe20000000f00 */
[----:B------:R-:W-:Y:S01]  /*106c0*/  FADD.FTZ R0, R4, R205 ;  /* 0x000000cd04007221 */ /* 0x000fe20000010000 */
[C---:B------:R-:W-:Y:S01]  /*106d0*/  HMMA.16816.F32.BF16 R52, R8.reuse, R20, R192 ;  /* 0x000000140834723c */ /* 0x040fe200000418c0 */
[----:B------:R-:W-:Y:S01]  /*106e0*/  MOV R7, R24 ;  /* 0x0000001800077202 */ /* 0x000fe20000000f00 */
[----:B------:R-:W-:Y:S01]  /*106f0*/  FADD.FTZ R4, R218, R204 ;  /* 0x000000ccda047221 */ /* 0x000fe20000010000 */
[----:B------:R-:W-:Y:S01]  /*10700*/  MOV R6, R25 ;  /* 0x0000001900067202 */ /* 0x000fe20000000f00 */
[----:B------:R-:W-:Y:S01]  /*10710*/  IMAD.MOV.U32 R25, RZ, RZ, R39 ;  /* 0x000000ffff197224 */ /* 0x000fe200078e0027 */
[----:B------:R-:W-:Y:S01]  /*10720*/  MOV R24, R38 ;  /* 0x0000002600187202 */ /* 0x000fe20000000f00 */
[----:B------:R2:W-:Y:S01]  /*10730*/  MUFU.EX2 R218, R125 ;  /* 0x0000007d00da7308 */ /* 0x0005e20000000800 */
[----:B------:R-:W-:Y:S01]  /*10740*/  MOV R194, R36 ;  /* 0x0000002400c27202 */ /* 0x000fe20000000f00 */
[C---:B------:R-:W-:Y:S01]  /*10750*/  HMMA.16816.F32.BF16 R48, R8.reuse, R22, R180 ;  /* 0x000000160830723c */ /* 0x040fe200000418b4 */
[----:B------:R-:W-:Y:S01]  /*10760*/  MOV R195, R37 ;  /* 0x0000002500c37202 */ /* 0x000fe20000000f00 */
[----:B------:R-:W1:Y:S01]  /*10770*/  LDSM.16.MT88.4 R20, [R221+0xd000] ;  /* 0x00d00000dd14783b */ /* 0x000e620000004200 */
[----:B------:R-:W-:Y:S01]  /*10780*/  FADD.FTZ R3, R17, R3 ;  /* 0x0000000311037221 */ /* 0x000fe20000010000 */
[----:B------:R-:W-:Y:S01]  /*10790*/  MOV R186, R32 ;  /* 0x0000002000ba7202 */ /* 0x000fe20000000f00 */
[----:B------:R-:W-:Y:S01]  /*107a0*/  IMAD.MOV.U32 R193, RZ, RZ, R35 ;  /* 0x000000ffffc17224 */ /* 0x000fe200078e0023 */
[----:B------:R-:W-:Y:S01]  /*107b0*/  MOV R192, R34 ;  /* 0x0000002200c07202 */ /* 0x000fe20000000f00 */
[----:B------:R-:W-:Y:S01]  /*107c0*/  IMAD.MOV.U32 R182, RZ, RZ, R27 ;  /* 0x000000ffffb67224 */ /* 0x000fe200078e001b */
[----:B------:R-:W-:Y:S01]  /*107d0*/  HMMA.16816.F32.BF16 R36, R8, R18, R168 ;  /* 0x000000120824723c */ /* 0x000fe200000418a8 */
[----:B------:R-:W-:Y:S01]  /*107e0*/  MOV R181, R40 ;  /* 0x0000002800b57202 */ /* 0x000fe20000000f00 */
[----:B------:R-:W-:Y:S01]  /*107f0*/  IMAD.MOV.U32 R27, RZ, RZ, R43 ;  /* 0x000000ffff1b7224 */ /* 0x000fe200078e002b */
[----:B------:R-:W-:-:S02]  /*10800*/  MOV R180, R41 ;  /* 0x0000002900b47202 */ /* 0x000fc40000000f00 */
[----:B------:R-:W-:Y:S02]  /*10810*/  MOV R183, R33 ;  /* 0x0000002100b77202 */ /* 0x000fe40000000f00 */
[----:B--2---:R-:W-:Y:S01]  /*10820*/  MOV R125, R16 ;  /* 0x00000010007d7202 */ /* 0x004fe20000000f00 */
[C---:B------:R-:W-:Y:S01]  /*10830*/  HMMA.16816.F32.BF16 R40, R8.reuse, R12, R164 ;  /* 0x0000000c0828723c */ /* 0x040fe200000418a4 */
[----:B------:R-:W2:Y:S07]  /*10840*/  LDSM.16.MT88.4 R16, [R222+0xd000] ;  /* 0x00d00000de10783b */ /* 0x000eae0000004200 */
[----:B------:R-:W-:Y:S01]  /*10850*/  HMMA.16816.F32.BF16 R32, R8, R14, R152 ;  /* 0x0000000e0820723c */ /* 0x000fe20000041898 */
[----:B------:R-:W3:Y:S01]  /*10860*/  LDSM.16.MT88.4 R12, [R224+0xd000] ;  /* 0x00d00000e00c783b */ /* 0x000ee20000004200 */
[----:B------:R-:W-:Y:S01]  /*10870*/  MOV R5, R26 ;  /* 0x0000001a00057202 */ /* 0x000fe20000000f00 */
[----:B------:R-:W-:Y:S08]  /*10880*/  MUFU.EX2 R185, R129 ;  /* 0x0000008100b97308 */ /* 0x000ff00000000800 */
[----:B------:R-:W4:Y:S08]  /*10890*/  MUFU.EX2 R26, R128 ;  /* 0x00000080001a7308 */ /* 0x000f300000000800 */
[----:B------:R-:W-:Y:S08]  /*108a0*/  MUFU.EX2 R127, R127 ;  /* 0x0000007f007f7308 */ /* 0x000ff00000000800 */
[----:B------:R-:W-:Y:S08]  /*108b0*/  MUFU.EX2 R126, R126 ;  /* 0x0000007e007e7308 */ /* 0x000ff00000000800 */
[----:B------:R-:W-:Y:S08]  /*108c0*/  MUFU.EX2 R124, R124 ;  /* 0x0000007c007c7308 */ /* 0x000ff00000000800 */
[----:B------:R-:W1:Y:S08]  /*108d0*/  MUFU.EX2 R153, R115 ;  /* 0x0000007300997308 */ /* 0x000e700000000800 */
[----:B------:R2:W-:Y:S08]  /*108e0*/  MUFU.EX2 R184, R114 ;  /* 0x0000007200b87308 */ /* 0x0005f00000000800 */
[----:B------:R-:W3:Y:S01]  /*108f0*/  MUFU.EX2 R170, R113 ;  /* 0x0000007100aa7308 */ /* 0x000ee20000000800 */
[----:B----4-:R-:W-:-:S02]  /*10900*/  F2FP.BF16.PACK_AB R8, R26, R185 ;  /* 0x000000b91a08723e */ /* 0x010fc400000010ff */
[----:B-1----:R-:W-:Y:S02]  /*10910*/  F2FP.BF16.PACK_AB R9, R153, R124 ;  /* 0x0000007c9909723e */ /* 0x002fe400000010ff */
[----:B------:R-:W-:Y:S01]  /*10920*/  F2FP.BF16.PACK_AB R10, R126, R127 ;  /* 0x0000007f7e0a723e */ /* 0x000fe200000010ff */
[----:B--2---:R-:W-:Y:S02]  /*10930*/  FADD.FTZ R114, R217, R2 ;  /* 0x00000002d9727221 */ /* 0x004fe40000010000 */
[----:B------:R-:W1:Y:S01]  /*10940*/  MUFU.EX2 R154, R63 ;  /* 0x0000003f009a7308 */ /* 0x000e620000000800 */
[----:B---3--:R-:W-:Y:S01]  /*10950*/  F2FP.BF16.PACK_AB R11, R170, R184 ;  /* 0x000000b8aa0b723e */ /* 0x008fe200000010ff */
[----:B------:R-:W-:-:S06]  /*10960*/  FADD.FTZ R113, R239, R0 ;  /* 0x00000000ef717221 */ /* 0x000fcc0000010000 */
[----:B------:R-:W-:Y:S01]  /*10970*/  MUFU.EX2 R171, R62 ;  /* 0x0000003e00ab7308 */ /* 0x000fe20000000800 */
[----:B------:R-:W-:Y:S01]  /*10980*/  MOV R155, R180 ;  /* 0x000000b4009b7202 */ /* 0x000fe20000000f00 */
[----:B------:R-:W-:Y:S01]  /*10990*/  IMAD.MOV.U32 R152, RZ, RZ, R181 ;  /* 0x000000ffff987224 */ /* 0x000fe200078e00b5 */
[----:B------:R-:W-:-:S05]  /*109a0*/  MOV R129, R182 ;  /* 0x000000b600817202 */ /* 0x000fca0000000f00 */
[----:B------:R-:W-:Y:S01]  /*109b0*/  MUFU.EX2 R169, R61 ;  /* 0x0000003d00a97308 */ /* 0x000fe20000000800 */
[----:B------:R-:W-:-:S07]  /*109c0*/  MOV R168, R28 ;  /* 0x0000001c00a87202 */ /* 0x000fce0000000f00 */
[----:B------:R2:W3:Y:S08]  /*109d0*/  MUFU.EX2 R216, R60 ;  /* 0x0000003c00d87308 */ /* 0x0004f00000000800 */
[----:B------:R-:W-:Y:S08]  /*109e0*/  MUFU.EX2 R217, R130 ;  /* 0x0000008200d97308 */ /* 0x000ff00000000800 */
[----:B------:R4:W1:Y:S01]  /*109f0*/  MUFU.EX2 R239, R131 ;  /* 0x0000008300ef7308 */ /* 0x0008620000000800 */
[C---:B--2---:R-:W-:Y:S08]  /*10a00*/  HMMA.16816.F32.BF16 R60, R8.reuse, R22, R140 ;  /* 0x00000016083c723c */ /* 0x044ff0000004188c */
[----:B------:R-:W-:Y:S07]  /*10a10*/  HMMA.16816.F32.BF16 R140, R8, R18, R108 ;  /* 0x00000012088c723c */ /* 0x000fee000004186c */
[----:B------:R-:W-:-:S02]  /*10a20*/  MOV R108, R183 ;  /* 0x000000b7006c7202 */ /* 0x000fc40000000f00 */
[----:B------:R-:W-:Y:S07]  /*10a30*/  HMMA.16816.F32.BF16 R180, R8, R12, R104 ;  /* 0x0000000c08b4723c */ /* 0x000fee0000041868 */
[----:B------:R-:W-:Y:S01]  /*10a40*/  MOV R104, R29 ;  /* 0x0000001d00687202 */ /* 0x000fe20000000f00 */
[----:B------:R-:W-:Y:S01]  /*10a50*/  IMAD.MOV.U32 R105, RZ, RZ, R30 ;  /* 0x000000ffff697224 */ /* 0x000fe200078e001e */
[----:B------:R-:W-:Y:S02]  /*10a60*/  MOV R106, R31 ;  /* 0x0000001f006a7202 */ /* 0x000fe40000000f00 */
[----:B------:R-:W2:Y:S01]  /*10a70*/  LDSM.16.MT88.4 R28, [R223+0xd000] ;  /* 0x00d00000df1c783b */ /* 0x000ea20000004200 */
[----:B------:R-:W-:Y:S01]  /*10a80*/  FADD.FTZ R2, R186, R4 ;  /* 0x00000004ba027221 */ /* 0x000fe20000010000 */
[----:B------:R-:W-:Y:S01]  /*10a90*/  MOV R128, R5 ;  /* 0x0000000500807202 */ /* 0x000fe20000000f00 */
[----:B----4-:R-:W-:Y:S01]  /*10aa0*/  IMAD.MOV.U32 R131, RZ, RZ, R7 ;  /* 0x000000ffff837224 */ /* 0x010fe200078e0007 */
[----:B------:R-:W-:-:S02]  /*10ab0*/  MOV R130, R6 ;  /* 0x0000000600827202 */ /* 0x000fc40000000f00 */
[----:B-1----:R-:W-:Y:S02]  /*10ac0*/  F2FP.BF16.PACK_AB R4, R154, R125 ;  /* 0x0000007d9a04723e */ /* 0x002fe400000010ff */
[----:B---3--:R-:W-:Y:S02]  /*10ad0*/  F2FP.BF16.PACK_AB R5, R218, R216 ;  /* 0x000000d8da05723e */ /* 0x008fe400000010ff */
[----:B------:R-:W-:Y:S02]  /*10ae0*/  F2FP.BF16.PACK_AB R6, R169, R171 ;  /* 0x000000aba906723e */ /* 0x000fe400000010ff */
[----:B------:R-:W-:Y:S01]  /*10af0*/  F2FP.BF16.PACK_AB R7, R239, R217 ;  /* 0x000000d9ef07723e */ /* 0x000fe200000010ff */
[----:B------:R-:W-:Y:S01]  /*10b00*/  IMAD.MOV.U32 R111, RZ, RZ, R26 ;  /* 0x000000ffff6f7224 */ /* 0x000fe200078e001a */
[----:B------:R-:W-:Y:S01]  /*10b10*/  MOV R109, R24 ;  /* 0x00000018006d7202 */ /* 0x000fe20000000f00 */
[----:B------:R-:W-:Y:S01]  /*10b20*/  HMMA.16816.F32.BF16 R148, R8, R20, R148 ;  /* 0x000000140894723c */ /* 0x000fe20000041894 */
[----:B------:R-:W-:-:S02]  /*10b30*/  MOV R110, R25 ;  /* 0x00000019006e7202 */ /* 0x000fc40000000f00 */
[----:B------:R-:W-:Y:S02]  /*10b40*/  MOV R115, R27 ;  /* 0x0000001b00737202 */ /* 0x000fe40000000f00 */
[----:B------:R-:W1:Y:S03]  /*10b50*/  LDSM.16.MT88.4 R24, [R221+0xf000] ;  /* 0x00f00000dd18783b */ /* 0x000e660000004200 */
[C---:B------:R-:W-:Y:S08]  /*10b60*/  HMMA.16816.F32.BF16 R144, R4.reuse, R20, R144 ;  /* 0x000000140490723c */ /* 0x040ff00000041890 */
[----:B------:R-:W-:Y:S01]  /*10b70*/  HMMA.16816.F32.BF16 R156, R4, R22, R156 ;  /* 0x00000016049c723c */ /* 0x000fe2000004189c */
[----:B------:R-:W3:Y:S01]  /*10b80*/  LDSM.16.MT88.4 R20, [R222+0xf000] ;  /* 0x00f00000de14783b */ /* 0x000ee20000004200 */
[----:B------:R-:W-:-:S06]  /*10b90*/  MOV R107, R207 ;  /* 0x000000cf006b7202 */ /* 0x000fcc0000000f00 */
[----:B------:R-:W-:Y:S07]  /*10ba0*/  HMMA.16816.F32.BF16 R176, R4, R12, R176 ;  /* 0x0000000c04b0723c */ /* 0x000fee00000418b0 */
[----:B------:R-:W-:Y:S01]  /*10bb0*/  MOV R13, R206 ;  /* 0x000000ce000d7202 */ /* 0x000fe20000000f00 */
[----:B------:R-:W-:Y:S08]  /*10bc0*/  HMMA.16816.F32.BF16 R164, R8, R16, R136 ;  /* 0x0000001008a4723c */ /* 0x000ff00000041888 */
[C---:B--2---:R-:W-:Y:S07]  /*10bd0*/  HMMA.16816.F32.BF16 R204, R4.reuse, R30, R96 ;  /* 0x0000001e04cc723c */ /* 0x044fee0000041860 */
[----:B------:R-:W-:Y:S01]  /*10be0*/  IMAD.MOV.U32 R96, RZ, RZ, R13 ;  /* 0x000000ffff607224 */ /* 0x000fe200078e000d */
[C---:B------:R-:W-:Y:S08]  /*10bf0*/  HMMA.16816.F32.BF16 R160, R4.reuse, R16, R160 ;  /* 0x0000001004a0723c */ /* 0x040ff000000418a0 */
[C---:B------:R-:W-:Y:S01]  /*10c00*/  HMMA.16816.F32.BF16 R172, R4.reuse, R18, R172 ;  /* 0x0000001204ac723c */ /* 0x040fe200000418ac */
[----:B------:R-:W2:Y:S07]  /*10c10*/  LDSM.16.MT88.4 R16, [R224+0xf000] ;  /* 0x00f00000e010783b */ /* 0x000eae0000004200 */
[-C--:B------:R-:W-:Y:S08]  /*10c20*/  HMMA.16816.F32.BF16 R188, R4, R14.reuse, R188 ;  /* 0x0000000e04bc723c */ /* 0x080ff000000418bc */
[----:B------:R-:W-:Y:S01]  /*10c30*/  HMMA.16816.F32.BF16 R136, R8, R14, R84 ;  /* 0x0000000e0888723c */ /* 0x000fe20000041854 */
[----:B------:R-:W4:Y:S01]  /*10c40*/  LDSM.16.MT88.4 R12, [R223+0xf000] ;  /* 0x00f00000df0c783b */ /* 0x000f220000004200 */
[----:B------:R-:W-:Y:S01]  /*10c50*/  FADD.FTZ R112, R187, R3 ;  /* 0x00000003bb707221 */ /* 0x000fe20000010000 */
[----:B------:R-:W-:Y:S01]  /*10c60*/  MOV R186, R192 ;  /* 0x000000c000ba7202 */ /* 0x000fe20000000f00 */
[----:B------:R-:W-:Y:S01]  /*10c70*/  IMAD.MOV.U32 R3, RZ, RZ, R194 ;  /* 0x000000ffff037224 */ /* 0x000fe200078e00c2 */
[----:B------:R-:W-:-:S03]  /*10c80*/  MOV R187, R193 ;  /* 0x000000c100bb7202 */ /* 0x000fc60000000f00 */
[----:B-1----:R-:W-:Y:S01]  /*10c90*/  HMMA.16816.F32.BF16 R84, R4, R26, R88 ;  /* 0x0000001a0454723c */ /* 0x002fe20000041858 */
[----:B------:R-:W-:Y:S02]  /*10ca0*/  MOV R0, R195 ;  /* 0x000000c300007202 */ /* 0x000fe40000000f00 */
[----:B------:R-:W-:Y:S02]  /*10cb0*/  MOV R97, R104 ;  /* 0x0000006800617202 */ /* 0x000fe40000000f00 */
[----:B------:R-:W-:-:S03]  /*10cc0*/  MOV R98, R105 ;  /* 0x0000006900627202 */ /* 0x000fc60000000f00 */
[----:B---3--:R-:W-:Y:S01]  /*10cd0*/  HMMA.16816.F32.BF16 R88, R4, R20, R80 ;  /* 0x000000140458723c */ /* 0x008fe20000041850 */
[----:B------:R-:W-:-:S06]  /*10ce0*/  MOV R99, R106 ;  /* 0x0000006a00637202 */ /* 0x000fcc0000000f00 */
[----:B------:R-:W-:Y:S01]  /*10cf0*/  IMAD.MOV.U32 R83, RZ, RZ, R107 ;  /* 0x000000ffff537224 */ /* 0x000fe200078e006b */
[----:B------:R-:W-:Y:S01]  /*10d00*/  HMMA.16816.F32.BF16 R192, R4, R28, R100 ;  /* 0x0000001c04c0723c */ /* 0x000fe20000041864 */
[----:B------:R-:W-:Y:S02]  /*10d10*/  MOV R81, R97 ;  /* 0x0000006100517202 */ /* 0x000fe40000000f00 */
[----:B------:R-:W-:Y:S02]  /*10d20*/  MOV R82, R98 ;  /* 0x0000006200527202 */ /* 0x000fe40000000f00 */
[----:B------:R-:W-:-:S03]  /*10d30*/  MOV R98, R153 ;  /* 0x0000009900627202 */ /* 0x000fc60000000f00 */
[----:B------:R-:W-:Y:S01]  /*10d40*/  HMMA.16816.F32.BF16 R100, R4, R24, R92 ;  /* 0x000000180464723c */ /* 0x000fe2000004185c */
[----:B------:R-:W-:-:S07]  /*10d50*/  MOV R97, R154 ;  /* 0x0000009a00617202 */ /* 0x000fce0000000f00 */
[----:B------:R-:W-:Y:S01]  /*10d60*/  HMMA.16816.F32.BF16 R52, R8, R20, R52 ;  /* 0x000000140834723c */ /* 0x000fe20000041834 */
[----:B------:R1:W-:Y:S07]  /*10d70*/  MUFU.EX2 R20, R83 ;  /* 0x0000005300147308 */ /* 0x0003ee0000000800 */
[-C--:B------:R-:W-:Y:S08]  /*10d80*/  HMMA.16816.F32.BF16 R92, R4, R22.reuse, R76 ;  /* 0x00000016045c723c */ /* 0x080ff0000004184c */
[----:B------:R-:W-:Y:S01]  /*10d90*/  HMMA.16816.F32.BF16 R48, R8, R22, R48 ;  /* 0x000000160830723c */ /* 0x000fe20000041830 */
[----:B------:R3:W2:Y:S01]  /*10da0*/  MUFU.EX2 R22, R96 ;  /* 0x0000006000167308 */ /* 0x0006a20000000800 */
[----:B-1----:R-:W-:Y:S01]  /*10db0*/  MOV R83, R99 ;  /* 0x0000006300537202 */ /* 0x002fe20000000f00 */
[----:B------:R-:W-:Y:S01]  /*10dc0*/  IMAD.MOV.U32 R99, RZ, RZ, R152 ;  /* 0x000000ffff637224 */ /* 0x000fe200078e0098 */
[----:B---3--:R-:W-:-:S02]  /*10dd0*/  MOV R96, R155 ;  /* 0x0000009b00607202 */ /* 0x008fc40000000f00 */
[----:B------:R-:W1:Y:S02]  /*10de0*/  LDSM.16.MT88.4 R152, [R221+0xd800] ;  /* 0x00d80000dd98783b */ /* 0x000e640000004200 */
[C---:B------:R-:W-:Y:S01]  /*10df0*/  HMMA.16816.F32.BF16 R196, R8.reuse, R28, R196 ;  /* 0x0000001c08c4723c */ /* 0x040fe200000418c4 */
[----:B------:R-:W-:Y:S07]  /*10e00*/  MUFU.EX2 R219, R219 ;  /* 0x000000db00db7308 */ /* 0x000fee0000000800 */
[----:B------:R-:W-:Y:S01]  /*10e10*/  HMMA.16816.F32.BF16 R116, R8, R24, R116 ;  /* 0x000000180874723c */ /* 0x000fe20000041874 */
[----:B------:R3:W-:Y:S07]  /*10e20*/  MUFU.EX2 R21, R226 ;  /* 0x000000e200157308 */ /* 0x0007ee0000000800 */
[C---:B--2---:R-:W-:Y:S01]  /*10e30*/  HMMA.16816.F32.BF16 R104, R4.reuse, R16, R72 ;  /* 0x000000100468723c */ /* 0x044fe20000041848 */
[----:B------:R-:W-:Y:S07]  /*10e40*/  MUFU.EX2 R213, R213 ;  /* 0x000000d500d57308 */ /* 0x000fee0000000800 */
[----:B----4-:R-:W-:Y:S01]  /*10e50*/  HMMA.16816.F32.BF16 R64, R4, R12, R64 ;  /* 0x0000000c0440723c */ /* 0x010fe20000041840 */
[----:B------:R-:W2:Y:S07]  /*10e60*/  MUFU.EX2 R212, R212 ;  /* 0x000000d400d47308 */ /* 0x000eae0000000800 */
[C---:B------:R-:W-:Y:S01]  /*10e70*/  HMMA.16816.F32.BF16 R44, R8.reuse, R16, R44 ;  /* 0x00000010082c723c */ /* 0x040fe2000004182c */
[----:B------:R-:W-:Y:S07]  /*10e80*/  MUFU.EX2 R16, R203 ;  /* 0x000000cb00107308 */ /* 0x000fee0000000800 */
[C---:B------:R-:W-:Y:S01]  /*10e90*/  HMMA.16816.F32.BF16 R36, R8.reuse, R18, R36 ;  /* 0x000000120824723c */ /* 0x040fe20000041824 */
[----:B------:R-:W4:Y:S07]  /*10ea0*/  MUFU.EX2 R17, R201 ;  /* 0x000000c900117308 */ /* 0x000f2e0000000800 */
[C---:B------:R-:W-:Y:S01]  /*10eb0*/  HMMA.16816.F32.BF16 R40, R8.reuse, R12, R40 ;  /* 0x0000000c0828723c */ /* 0x040fe20000041828 */
[----:B------:R-:W-:Y:S07]  /*10ec0*/  MUFU.EX2 R214, R214 ;  /* 0x000000d600d67308 */ /* 0x000fee0000000800 */
[----:B------:R-:W-:Y:S01]  /*10ed0*/  HMMA.16816.F32.BF16 R32, R8, R14, R32 ;  /* 0x0000000e0820723c */ /* 0x000fe20000041820 */
[----:B------:R-:W1:Y:S01]  /*10ee0*/  MUFU.EX2 R215, R215 ;  /* 0x000000d700d77308 */ /* 0x000e620000000800 */
[----:B------:R-:W-:-:S07]  /*10ef0*/  FADD.FTZ R0, R0, R114 ;  /* 0x0000007200007221 */ /* 0x000fce0000010000 */
[----:B------:R-:W-:Y:S01]  /*10f00*/  MUFU.EX2 R210, R210 ;  /* 0x000000d200d27308 */ /* 0x000fe20000000800 */
[C---:B------:R-:W-:Y:S07]  /*10f10*/  HMMA.16816.F32.BF16 R28, R8.reuse, R30, R132 ;  /* 0x0000001e081c723c */ /* 0x040fee0000041884 */
[----:B------:R-:W-:Y:S01]  /*10f20*/  MUFU.EX2 R208, R208 ;  /* 0x000000d000d07308 */ /* 0x000fe20000000800 */
[----:B------:R-:W-:Y:S07]  /*10f30*/  HMMA.16816.F32.BF16 R24, R8, R26, R120 ;  /* 0x0000001a0818723c */ /* 0x000fee0000041878 */
[----:B------:R-:W-:Y:S08]  /*10f40*/  MUFU.EX2 R211, R211 ;  /* 0x000000d300d37308 */ /* 0x000ff00000000800 */
[----:B------:R-:W1:Y:S01]  /*10f50*/  MUFU.EX2 R209, R209 ;  /* 0x000000d100d17308 */ /* 0x000e620000000800 */
[----:B------:R-:W-:Y:S01]  /*10f60*/  FADD.FTZ R3, R3, R113 ;  /* 0x0000007103037221 */ /* 0x000fe20000010000 */
[----:B------:R-:W-:Y:S01]  /*10f70*/  HMMA.16816.F32.BF16 R68, R4, R18, R68 ;  /* 0x000000120444723c */ /* 0x000fe20000041844 */
[----:B------:R-:W-:Y:S01]  /*10f80*/  FADD.FTZ R2, R81, R2 ;  /* 0x0000000251027221 */ /* 0x000fe20000010000 */
[----:B------:R-:W-:Y:S01]  /*10f90*/  MOV R80, R98 ;  /* 0x0000006200507202 */ /* 0x000fe20000000f00 */
[----:B------:R-:W-:-:S05]  /*10fa0*/  IMAD.MOV.U32 R79, RZ, RZ, R97 ;  /* 0x000000ffff4f7224 */ /* 0x000fca00078e0061 */
[----:B------:R-:W-:Y:S01]  /*10fb0*/  HMMA.16816.F32.BF16 R56, R4, R14, R56 ;  /* 0x0000000e0438723c */ /* 0x000fe20000041838 */
[----:B------:R-:W-:Y:S01]  /*10fc0*/  MUFU.EX2 R12, R200 ;  /* 0x000000c8000c7308 */ /* 0x000fe20000000800 */
[----:B------:R-:W-:Y:S01]  /*10fd0*/  MOV R23, R169 ;  /* 0x000000a900177202 */ /* 0x000fe20000000f00 */
[----:B---3--:R3:W5:Y:S06]  /*10fe0*/  LDL.LU R226, [R1+0x88] ;  /* 0x0000880001e27983 */ /* 0x00876c0000300800 */
[----:B------:R1:W1:Y:S01]  /*10ff0*/  MUFU.EX2 R11, R202 ;  /* 0x000000ca000b7308 */ /* 0x0002620000000800 */
[----:B------:R-:W-:-:S02]  /*11000*/  FADD.FTZ R5, R82, R112 ;  /* 0x0000007052057221 */ /* 0x000fc40000010000 */
[----:B------:R-:W-:Y:S01]  /*11010*/  FADD.FTZ R0, R83, R0 ;  /* 0x0000000053007221 */ /* 0x000fe20000010000 */
[----:B------:R-:W-:Y:S01]  /*11020*/  MOV R97, R111 ;  /* 0x0000006f00617202 */ /* 0x000fe20000000f00 */
[----:B------:R-:W-:Y:S01]  /*11030*/  FADD.FTZ R4, R131, R3 ;  /* 0x0000000383047221 */ /* 0x000fe20000010000 */
[----:B------:R-:W-:Y:S01]  /*11040*/  MOV R98, R125 ;  /* 0x0000007d00627202 */ /* 0x000fe20000000f00 */
[----:B------:R-:W-:Y:S01]  /*11050*/  FADD.FTZ R3, R130, R2 ;  /* 0x0000000282037221 */ /* 0x000fe20000010000 */
[----:B------:R-:W-:Y:S01]  /*11060*/  MOV R14, R127 ;  /* 0x0000007f000e7202 */ /* 0x000fe20000000f00 */
[----:B------:R-:W-:Y:S01]  /*11070*/  FADD.FTZ R2, R128, R5 ;  /* 0x0000000580027221 */ /* 0x000fe20000010000 */
[----:B------:R-:W-:Y:S01]  /*11080*/  F2FP.BF16.PACK_AB R128, R22, R20 ;  /* 0x000000141680723e */ /* 0x000fe200000010ff */
[----:B------:R-:W-:Y:S01]  /*11090*/  FADD.FTZ R10, R129, R0 ;  /* 0x00000000810a7221 */ /* 0x000fe20000010000 */
[----:B--2---:R-:W-:Y:S01]  /*110a0*/  F2FP.BF16.PACK_AB R129, R212, R213 ;  /* 0x000000d5d481723e */ /* 0x004fe200000010ff */
[----:B------:R-:W-:Y:S01]  /*110b0*/  IMAD.MOV.U32 R18, RZ, RZ, R126 ;  /* 0x000000ffff127224 */ /* 0x000fe200078e007e */
[----:B------:R-:W-:Y:S01]  /*110c0*/  F2FP.BF16.PACK_AB R130, R21, R219 ;  /* 0x000000db1582723e */ /* 0x000fe200000010ff */
[----:B------:R-:W-:Y:S01]  /*110d0*/  IMAD.MOV.U32 R111, RZ, RZ, R124 ;  /* 0x000000ffff6f7224 */ /* 0x000fe200078e007c */
[----:B----4-:R-:W-:Y:S01]  /*110e0*/  F2FP.BF16.PACK_AB R131, R17, R16 ;  /* 0x000000101183723e */ /* 0x010fe200000010ff */
[----:B-1----:R-:W-:Y:S01]  /*110f0*/  LDSM.16.MT88.4 R200, [R223+0xd800] ;  /* 0x00d80000dfc8783b */ /* 0x002fe20000004200 */
[----:B------:R-:W-:-:S02]  /*11100*/  F2FP.BF16.PACK_AB R124, R215, R214 ;  /* 0x000000d6d77c723e */ /* 0x000fc400000010ff */
[----:B------:R-:W-:Y:S02]  /*11110*/  F2FP.BF16.PACK_AB R125, R209, R211 ;  /* 0x000000d3d17d723e */ /* 0x000fe400000010ff */
[----:B------:R-:W-:Y:S02]  /*11120*/  F2FP.BF16.PACK_AB R126, R208, R210 ;  /* 0x000000d2d07e723e */ /* 0x000fe400000010ff */
[----:B------:R-:W-:Y:S01]  /*11130*/  F2FP.BF16.PACK_AB R127, R11, R12 ;  /* 0x0000000c0b7f723e */ /* 0x000fe200000010ff */
[----:B------:R-:W-:Y:S01]  /*11140*/  IMAD.MOV.U32 R83, RZ, RZ, R109 ;  /* 0x000000ffff537224 */ /* 0x000fe200078e006d */
[----:B------:R-:W-:Y:S02]  /*11150*/  MOV R81, R99 ;  /* 0x0000006300517202 */ /* 0x000fe40000000f00 */
[----:B------:R-:W-:Y:S01]  /*11160*/  MOV R82, R108 ;  /* 0x0000006c00527202 */ /* 0x000fe20000000f00 */
[----:B------:R-:W-:Y:S01]  /*11170*/  HMMA.16816.F32.BF16 R148, R128, R152, R148 ;  /* 0x000000988094723c */ /* 0x000fe20000041894 */
[----:B------:R-:W-:-:S02]  /*11180*/  MOV R135, R81 ;  /* 0x0000005100877202 */ /* 0x000fc40000000f00 */
[----:B------:R-:W-:Y:S02]  /*11190*/  MOV R134, R82 ;  /* 0x0000005200867202 */ /* 0x000fe40000000f00 */
[----:B------:R-:W-:-:S03]  /*111a0*/  MOV R133, R83 ;  /* 0x0000005300857202 */ /* 0x000fc60000000f00 */
[----:B------:R-:W-:Y:S01]  /*111b0*/  HMMA.16816.F32.BF16 R144, R124, R152, R144 ;  /* 0x000000987c90723c */ /* 0x000fe20000041890 */
[----:B------:R-:W-:Y:S01]  /*111c0*/  IMAD.MOV.U32 R99, RZ, RZ, R115 ;  /* 0x000000ffff637224 */ /* 0x000fe200078e0073 */
[----:B------:R-:W-:-:S06]  /*111d0*/  MOV R115, R168 ;  /* 0x000000a800737202 */ /* 0x000fcc0000000f00 */
[-C--:B------:R-:W-:Y:S01]  /*111e0*/  HMMA.16816.F32.BF16 R156, R124, R154.reuse, R156 ;  /* 0x0000009a7c9c723c */ /* 0x080fe2000004189c */
[----:B------:R-:W-:Y:S02]  /*111f0*/  FADD.FTZ R9, R96, R4 ;  /* 0x0000000460097221 */ /* 0x000fe40000010000 */
[----:B------:R-:W1:Y:S05]  /*11200*/  LDSM.16.MT88.4 R4, [R223+0xf800] ;  /* 0x00f80000df04783b */ /* 0x000e6a0000004200 */
[----:B------:R-:W-:Y:S07]  /*11210*/  HMMA.16816.F32.BF16 R152, R128, R154, R60 ;  /* 0x0000009a8098723c */ /* 0x000fee000004183c */
[----:B------:R-:W-:-:S02]  /*11220*/  MOV R62, R80 ;  /* 0x00000050003e7202 */ /* 0x000fc40000000f00 */
[----:B------:R-:W2:Y:S01]  /*11230*/  LDSM.16.MT88.4 R80, [R221+0xf800] ;  /* 0x00f80000dd50783b */ /* 0x000ea20000004200 */
[----:B------:R-:W-:Y:S01]  /*11240*/  FADD.FTZ R0, R225, R3 ;  /* 0x00000003e1007221 */ /* 0x000fe20000010000 */
[----:B------:R-:W-:Y:S02]  /*11250*/  MOV R3, R115 ;  /* 0x0000007300037202 */ /* 0x000fe40000000f00 */
[----:B------:R-:W4:Y:S01]  /*11260*/  LDSM.16.MT88.4 R112, [R224+0xf800] ;  /* 0x00f80000e070783b */ /* 0x000f220000004200 */
[----:B------:R-:W-:Y:S02]  /*11270*/  MOV R108, R187 ;  /* 0x000000bb006c7202 */ /* 0x000fe40000000f00 */
[----:B------:R-:W-:Y:S02]  /*11280*/  MOV R96, R110 ;  /* 0x0000006e00607202 */ /* 0x000fe40000000f00 */
[----:B------:R-:W-:Y:S01]  /*11290*/  MOV R109, R186 ;  /* 0x000000ba006d7202 */ /* 0x000fe20000000f00 */
[----:B------:R-:W-:Y:S01]  /*112a0*/  FADD.FTZ R8, R220, R2 ;  /* 0x00000002dc087221 */ /* 0x000fe20000010000 */
[----:B------:R-:W-:-:S02]  /*112b0*/  MOV R110, R185 ;  /* 0x000000b9006e7202 */ /* 0x000fc40000000f00 */
[----:B------:R-:W-:Y:S02]  /*112c0*/  MOV R60, R98 ;  /* 0x00000062003c7202 */ /* 0x000fe40000000f00 */
[----:B------:R-:W-:Y:S01]  /*112d0*/  MOV R61, R97 ;  /* 0x00000061003d7202 */ /* 0x000fe20000000f00 */
[----:B------:R-:W-:Y:S01]  /*112e0*/  IMAD.MOV.U32 R63, RZ, RZ, R79 ;  /* 0x000000ffff3f7224 */ /* 0x000fe200078e004f */
[----:B------:R-:W-:Y:S01]  /*112f0*/  MOV R2, R99 ;  /* 0x0000006300027202 */ /* 0x000fe20000000f00 */
[----:B------:R-:W-:Y:S01]  /*11300*/  FADD.FTZ R3, R3, R10 ;  /* 0x0000000a03037221 */ /* 0x000fe20000010000 */
[----:B------:R-:W-:Y:S01]  /*11310*/  MOV R15, R184 ;  /* 0x000000b8000f7202 */ /* 0x000fe20000000f00 */
[----:B-1----:R-:W-:Y:S02]  /*11320*/  HMMA.16816.F32.BF16 R120, R124, R4, R64 ;  /* 0x000000047c78723c */ /* 0x002fe40000041840 */
[----:B------:R-:W-:Y:S01]  /*11330*/  FADD.FTZ R2, R2, R9 ;  /* 0x0000000902027221 */ /* 0x000fe20000010000 */
[----:B------:R-:W-:-:S05]  /*11340*/  MOV R13, R171 ;  /* 0x000000ab000d7202 */ /* 0x000fca0000000f00 */
[----:B--2---:R-:W-:Y:S01]  /*11350*/  HMMA.16816.F32.BF16 R72, R124, R80, R100 ;  /* 0x000000507c48723c */ /* 0x004fe20000041864 */
[----:B------:R-:W-:Y:S01]  /*11360*/  MOV R19, R170 ;  /* 0x000000aa00137202 */ /* 0x000fe20000000f00 */
[----:B------:R-:W-:Y:S01]  /*11370*/  IMAD.MOV.U32 R132, RZ, RZ, R96 ;  /* 0x000000ffff847224 */ /* 0x000fe200078e0060 */
[----:B------:R-:W1:Y:S04]  /*11380*/  LDSM.16.MT88.4 R168, [R222+0xd800] ;  /* 0x00d80000dea8783b */ /* 0x000e680000004200 */
[----:B------:R-:W-:Y:S01]  /*11390*/  IMAD.MOV.U32 R100, RZ, RZ, R108 ;  /* 0x000000ffff647224 */ /* 0x000fe200078e006c */
[----:B------:R-:W-:Y:S01]  /*113a0*/  MOV R101, R109 ;  /* 0x0000006d00657202 */ /* 0x000fe20000000f00 */
[----:B------:R-:W2:Y:S01]  /*113b0*/  LDSM.16.MT88.4 R184, [R224+0xd800] ;  /* 0x00d80000e0b8783b */ /* 0x000ea20000004200 */
[----:B------:R-:W-:-:S02]  /*113c0*/  MOV R102, R110 ;  /* 0x0000006e00667202 */ /* 0x000fc40000000f00 */
[----:B------:R-:W-:Y:S01]  /*113d0*/  MOV R103, R111 ;  /* 0x0000006f00677202 */ /* 0x000fe20000000f00 */
[----:B------:R-:W1:Y:S01]  /*113e0*/  LDSM.16.MT88.4 R96, [R222+0xf800] ;  /* 0x00f80000de60783b */ /* 0x000e620000004200 */
[----:B------:R-:W-:Y:S01]  /*113f0*/  MOV R64, R100 ;  /* 0x0000006400407202 */ /* 0x000fe20000000f00 */
[----:B------:R-:W-:Y:S01]  /*11400*/  IMAD.MOV.U32 R65, RZ, RZ, R101 ;  /* 0x000000ffff417224 */ /* 0x000fe200078e0065 */
[----:B------:R-:W-:Y:S01]  /*11410*/  MOV R66, R102 ;  /* 0x0000006600427202 */ /* 0x000fe20000000f00 */
[----:B----4-:R-:W-:Y:S01]  /*11420*/  HMMA.16816.F32.BF16 R108, R124, R114, R68 ;  /* 0x000000727c6c723c */ /* 0x010fe20000041844 */
[----:B------:R-:W-:Y:S01]  /*11430*/  MOV R67, R103 ;  /* 0x0000006700437202 */ /* 0x000fe20000000f00 */
[----:B------:R-:W-:Y:S01]  /*11440*/  FADD.FTZ R0, R64, R0 ;  /* 0x0000000040007221 */ /* 0x000fe20000010000 */
[----:B------:R3:W5:Y:S04]  /*11450*/  LDL.LU R225, [R1+0x84] ;  /* 0x0000840001e17983 */ /* 0x0007680000300800 */
[----:B------:R3:W5:Y:S01]  /*11460*/  LDL.LU R220, [R1+0x80] ;  /* 0x0000800001dc7983 */ /* 0x0007620000300800 */
        /* <DEDUP_REMOVED lines=35> */
[----:B------:R3:W-:Y:S04]  /*116a0*/  STL [R1+0x10], R4 ;  /* 0x0000100401007387 */ /* 0x0007e80000100800 */
[----:B------:R3:W-:Y:S04]  /*116b0*/  STL [R1+0x48], R3 ;  /* 0x0000480301007387 */ /* 0x0007e80000100800 */
[----:B------:R3:W-:Y:S04]  /*116c0*/  STL [R1+0x4c], R2 ;  /* 0x00004c0201007387 */ /* 0x0007e80000100800 */
[----:B------:R3:W-:Y:S01]  /*116d0*/  STL [R1+0x50], R0 ;  /* 0x0000500001007387 */ /* 0x0007e20000100800 */
[C---:B------:R-:W-:Y:S08]  /*116e0*/  HMMA.16816.F32.BF16 R76, R124.reuse, R82, R84 ;  /* 0x000000527c4c723c */ /* 0x040ff00000041854 */
        /* <DEDUP_REMOVED lines=17> */
[----:B------:R-:W-:-:S02]  /*11800*/  MOV R136, R132 ;  /* 0x0000008400887202 */ /* 0x000fc40000000f00 */
[----:B------:R-:W-:-:S05]  /*11810*/  MOV R137, R133 ;  /* 0x0000008500897202 */ /* 0x000fca0000000f00 */
[C---:B------:R-:W-:Y:S08]  /*11820*/  HMMA.16816.F32.BF16 R80, R128.reuse, R82, R24 ;  /* 0x000000528050723c */ /* 0x040ff00000041818 */
[C---:B------:R-:W-:Y:S08]  /*11830*/  HMMA.16816.F32.BF16 R96, R128.reuse, R98, R48 ;  /* 0x000000628060723c */ /* 0x040ff00000041830 */
[----:B------:R-:W-:Y:S08]  /*11840*/  HMMA.16816.F32.BF16 R112, R128, R114, R36 ;  /* 0x000000728070723c */ /* 0x000ff00000041824 */
[-C--:B------:R-:W-:Y:S08]  /*11850*/  HMMA.16816.F32.BF16 R124, R124, R6.reuse, R56 ;  /* 0x000000067c7c723c */ /* 0x080ff00000041838 */
[----:B------:R-:W-:Y:S01]  /*11860*/  HMMA.16816.F32.BF16 R128, R128, R6, R32 ;  /* 0x000000068080723c */ /* 0x000fe20000041820 */
[----:B------:R-:W-:Y:S07]  /*11870*/  @!P0 BRA `(.L_x_726) ;  /* 0x0000733000008947 */ /* 0x000fee0003800000 */
[----:B---3--:R-:W2:Y:S04]  /*11880*/  LDL.64 R18, [R1+0x40] ;  /* 0x0000400001127983 */ /* 0x008ea80000100a00 */
[----:B------:R-:W3:Y:S01]  /*11890*/  LDL.64 R132, [R1+0x38] ;  /* 0x0000380001847983 */ /* 0x000ee20000100a00 */
[----:B------:R-:W-:Y:S01]  /*118a0*/  UIADD3 UR22, UR8, -0x3, URZ ;  /* 0xfffffffd08167890 */ /* 0x000fe2000fffe03f */
[----:B------:R-:W-:-:S04]  /*118b0*/  DEPBAR.LE SB0, 0x0 ;  /* 0x000080000000791a */ /* 0x000fc80000000000 */
[----:B------:R-:W-:Y:S01]  /*118c0*/  USHF.R.S32.HI UR13, URZ, 0x1f, UR22 ;  /* 0x0000001f3f0d7899 */ /* 0x000fe20008011416 */
[----:B------:R-:W-:Y:S06]  /*118d0*/  BAR.SYNC.DEFER_BLOCKING 0x0 ;  /* 0x0000000000007b1d */ /* 0x000fec0000010000 */
[----:B------:R-:W-:Y:S01]  /*118e0*/  ULDC.64 UR4, c[0x0][0x1a0] ;  /* 0x0000680000047ab9 */ /* 0x000fe20000000a00 */
[----:B------:R-:W-:Y:S01]  /*118f0*/  STL [R1+0x9c], R75 ;  /* 0x00009c4b01007387 */ /* 0x000fe20000100800 */
[----:B------:R-:W-:Y:S02]  /*11900*/  UIMAD UR13, UR13, UR4, URZ ;  /* 0x000000040d0d72a4 */ /* 0x000fe4000f8e023f */
[----:B------:R-:W-:Y:S01]  /*11910*/  UIMAD.WIDE.U32 UR28, UR22, UR4, URZ ;  /* 0x00000004161c72a5 */ /* 0x000fe2000f8e003f */
[----:B------:R-:W-:Y:S01]  /*11920*/  STL [R1+0x98], R74 ;  /* 0x0000984a01007387 */ /* 0x000fe20000100800 */
[----:B------:R-:W-:-:S03]  /*11930*/  UIMAD UR5, UR22, UR5, UR13 ;  /* 0x00000005160572a4 */ /* 0x000fc6000f8e020d */
[----:B------:R-:W-:Y:S01]  /*11940*/  STL [R1+0x94], R73 ;  /* 0x0000944901007387 */ /* 0x000fe20000100800 */
[----:B------:R-:W-:Y:S01]  /*11950*/  UIADD3 UR5, UR29, UR5, URZ ;  /* 0x000000051d057290 */ /* 0x000fe2000fffe03f */
[----:B------:R-:W-:Y:S02]  /*11960*/  IMAD.U32 R4, RZ, RZ, UR28 ;  /* 0x0000001cff047e24 */ /* 0x000fe4000f8e00ff */
[----:B------:R-:W-:Y:S01]  /*11970*/  IMAD.U32 R5, RZ, RZ, UR29 ;  /* 0x0000001dff057e24 */ /* 0x000fe2000f8e00ff */
[----:B------:R-:W-:Y:S02]  /*11980*/  STL [R1+0x90], R72 ;  /* 0x0000904801007387 */ /* 0x000fe40000100800 */
[----:B------:R-:W-:Y:S02]  /*11990*/  IMAD.U32 R0, RZ, RZ, UR5 ;  /* 0x00000005ff007e24 */ /* 0x000fe4000f8e00ff */
[----:B------:R-:W-:Y:S04]  /*119a0*/  @P3 STS.128 [R240+0xc000], RZ ;  /* 0x00c000fff0003388 */ /* 0x000fe80000000c00 */
[----:B------:R-:W-:Y:S04]  /*119b0*/  STL [R1+0x8c], R71 ;  /* 0x00008c4701007387 */ /* 0x000fe80000100800 */
[----:B------:R-:W-:Y:S04]  /*119c0*/  STL [R1+0x88], R70 ;  /* 0x0000884601007387 */ /* 0x000fe80000100800 */
[----:B------:R-:W-:Y:S04]  /*119d0*/  STL [R1+0x84], R69 ;  /* 0x0000844501007387 */ /* 0x000fe80000100800 */
[----:B------:R-:W-:Y:S01]  /*119e0*/  STL [R1+0x80], R68 ;  /* 0x0000804401007387 */ /* 0x000fe20000100800 */
        /* <DEDUP_REMOVED lines=63> */
[----:B--2---:R-:W-:Y:S04]  /*11de0*/  LDSM.16.M88.4 R12, [R227+0x2000] ;  /* 0x00200000e30c783b */ /* 0x004fe80000000200 */
[----:B-----5:R-:W2:Y:S04]  /*11df0*/  LDSM.16.M88.4 R40, [R220+0x9000] ;  /* 0x00900000dc28783b */ /* 0x020ea80000000200 */
[----:B---3--:R-:W-:Y:S04]  /*11e00*/  LDSM.16.M88.4 R16, [R227] ;  /* 0x00000000e310783b */ /* 0x008fe80000000200 */
[----:B------:R-:W3:Y:S04]  /*11e10*/  LDSM.16.M88.4 R44, [R220+0x8800] ;  /* 0x00880000dc2c783b */ /* 0x000ee80000000200 */
[----:B------:R-:W-:Y:S04]  /*11e20*/  LDSM.16.M88.4 R24, [R237] ;  /* 0x00000000ed18783b */ /* 0x000fe80000000200 */
[----:B------:R-:W-:Y:S04]  /*11e30*/  LDSM.16.M88.4 R48, [R220+0x8000] ;  /* 0x00800000dc30783b */ /* 0x000fe80000000200 */
[----:B----4-:R-:W4:Y:S04]  /*11e40*/  LDSM.16.M88.4 R4, [R228+0x2000] ;  /* 0x00200000e404783b */ /* 0x010f280000000200 */
[----:B------:R-:W4:Y:S04]  /*11e50*/  LDSM.16.M88.4 R36, [R220+0x9800] ;  /* 0x00980000dc24783b */ /* 0x000f280000000200 */
[----:B-1----:R-:W-:Y:S04]  /*11e60*/  LDSM.16.M88.4 R8, [R228] ;  /* 0x00000000e408783b */ /* 0x002fe80000000200 */
[----:B------:R-:W1:Y:S04]  /*11e70*/  LDSM.16.M88.4 R28, [R238] ;  /* 0x00000000ee1c783b */ /* 0x000e680000000200 */
[----:B------:R-:W1:Y:S01]  /*11e80*/  LDSM.16.M88.4 R32, [R231] ;  /* 0x00000000e720783b */ /* 0x000e620000000200 */
[----:B--2---:R-:W-:Y:S03]  /*11e90*/  HMMA.16816.F32.BF16 R60, R12, R40, RZ ;  /* 0x000000280c3c723c */ /* 0x004fe600000418ff */
[----:B------:R-:W2:Y:S04]  /*11ea0*/  LDSM.16.M88.4 R20, [R236] ;  /* 0x00000000ec14783b */ /* 0x000ea80000000200 */
[----:B------:R-:W0:Y:S01]  /*11eb0*/  LDGDEPBAR ;  /* 0x00000000000079af */ /* 0x000e220000000000 */
[-C--:B---3--:R-:W-:Y:S08]  /*11ec0*/  HMMA.16816.F32.BF16 R136, R16, R44.reuse, RZ ;  /* 0x0000002c1088723c */ /* 0x088ff000000418ff */
[----:B------:R-:W-:Y:S08]  /*11ed0*/  HMMA.16816.F32.BF16 R132, R12, R44, RZ ;  /* 0x0000002c0c84723c */ /* 0x000ff000000418ff */
[----:B------:R-:W-:Y:S08]  /*11ee0*/  HMMA.16816.F32.BF16 R64, R16, R40, RZ ;  /* 0x000000281040723c */ /* 0x000ff000000418ff */
[----:B----4-:R-:W-:Y:S08]  /*11ef0*/  HMMA.16816.F32.BF16 R60, R4, R24, R60 ;  /* 0x00000018043c723c */ /* 0x010ff0000004183c */
[-C--:B------:R-:W-:Y:S08]  /*11f00*/  HMMA.16816.F32.BF16 R208, R16, R48.reuse, RZ ;  /* 0x0000003010d0723c */ /* 0x080ff000000418ff */
[----:B------:R-:W-:Y:S08]  /*11f10*/  HMMA.16816.F32.BF16 R140, R12, R48, RZ ;  /* 0x000000300c8c723c */ /* 0x000ff000000418ff */
[-C--:B------:R-:W-:Y:S08]  /*11f20*/  HMMA.16816.F32.BF16 R56, R16, R36.reuse, RZ ;  /* 0x000000241038723c */ /* 0x080ff000000418ff */
[----:B------:R-:W-:Y:S07]  /*11f30*/  HMMA.16816.F32.BF16 R52, R12, R36, RZ ;  /* 0x000000240c34723c */ /* 0x000fee00000418ff */
[----:B------:R-:W-:Y:S01]  /*11f40*/  IMAD.MOV.U32 R36, RZ, RZ, R60 ;  /* 0x000000ffff247224 */ /* 0x000fe200078e003c */
[-C--:B-1----:R-:W-:Y:S08]  /*11f50*/  HMMA.16816.F32.BF16 R68, R8, R28.reuse, R136 ;  /* 0x0000001c0844723c */ /* 0x082ff00000041888 */
[----:B------:R-:W-:Y:S07]  /*11f60*/  HMMA.16816.F32.BF16 R216, R4, R28, R132 ;  /* 0x0000001c04d8723c */ /* 0x000fee0000041884 */
[----:B------:R-:W-:Y:S01]  /*11f70*/  IMAD.MOV.U32 R29, RZ, RZ, R61 ;  /* 0x000000ffff1d7224 */ /* 0x000fe200078e003d */
[C---:B------:R-:W-:Y:S07]  /*11f80*/  HMMA.16816.F32.BF16 R64, R8.reuse, R24, R64 ;  /* 0x000000180840723c */ /* 0x040fee0000041840 */
[----:B------:R-:W-:Y:S01]  /*11f90*/  IMAD.MOV.U32 R25, RZ, RZ, R62 ;  /* 0x000000ffff197224 */ /* 0x000fe200078e003e */
[----:B------:R-:W-:Y:S01]  /*11fa0*/  HMMA.16816.F32.BF16 R208, R8, R32, R208 ;  /* 0x0000002008d0723c */ /* 0x000fe200000418d0 */
[----:B------:R-:W-:-:S02]  /*11fb0*/  IMAD.MOV.U32 R24, RZ, RZ, R63 ;  /* 0x000000ffff187224 */ /* 0x000fc400078e003f */
[----:B------:R-:W-:Y:S02]  /*11fc0*/  IMAD.MOV.U32 R40, RZ, RZ, R70 ;  /* 0x000000ffff287224 */ /* 0x000fe400078e0046 */
[----:B------:R-:W-:-:S03]  /*11fd0*/  IMAD.MOV.U32 R37, RZ, RZ, R71 ;  /* 0x000000ffff257224 */ /* 0x000fc600078e0047 */
[-C--:B------:R-:W-:Y:S08]  /*11fe0*/  HMMA.16816.F32.BF16 R60, R12, R50.reuse, RZ ;  /* 0x000000320c3c723c */ /* 0x080ff000000418ff */
[----:B------:R-:W-:Y:S01]  /*11ff0*/  HMMA.16816.F32.BF16 R48, R16, R50, RZ ;  /* 0x000000321030723c */ /* 0x000fe200000418ff */
[----:B------:R-:W-:Y:S02]  /*12000*/  IMAD.MOV.U32 R28, RZ, RZ, R64 ;  /* 0x000000ffff1c7224 */ /* 0x000fe400078e0040 */
[----:B------:R-:W-:-:S02]  /*12010*/  IMAD.MOV.U32 R3, RZ, RZ, R65 ;  /* 0x000000ffff037224 */ /* 0x000fc400078e0041 */
[----:B------:R-:W-:Y:S02]  /*12020*/  IMAD.MOV.U32 R2, RZ, RZ, R66 ;  /* 0x000000ffff027224 */ /* 0x000fe400078e0042 */
[----:B------:R-:W-:Y:S01]  /*12030*/  IMAD.MOV.U32 R0, RZ, RZ, R67 ;  /* 0x000000ffff007224 */ /* 0x000fe200078e0043 */
[----:B------:R-:W-:Y:S07]  /*12040*/  HMMA.16816.F32.BF16 R140, R4, R32, R140 ;  /* 0x00000020048c723c */ /* 0x000fee000004188c */
[----:B------:R-:W-:Y:S01]  /*12050*/  IMAD.MOV.U32 R32, RZ, RZ, R68 ;  /* 0x000000ffff207224 */ /* 0x000fe200078e0044 */
[----:B--2---:R-:W-:Y:S01]  /*12060*/  HMMA.16816.F32.BF16 R72, R8, R20, R56 ;  /* 0x000000140848723c */ /* 0x004fe20000041838 */
[----:B------:R-:W-:-:S07]  /*12070*/  IMAD.MOV.U32 R33, RZ, RZ, R69 ;  /* 0x000000ffff217224 */ /* 0x000fce00078e0045 */
[----:B------:R-:W-:Y:S08]  /*12080*/  HMMA.16816.F32.BF16 R68, R4, R20, R52 ;  /* 0x000000140444723c */ /* 0x000ff00000041834 */
[C---:B------:R-:W-:Y:S08]  /*12090*/  HMMA.16816.F32.BF16 R56, R12.reuse, R46, RZ ;  /* 0x0000002e0c38723c */ /* 0x040ff000000418ff */
[----:B------:R-:W-:Y:S08]  /*120a0*/  HMMA.16816.F32.BF16 R52, R12, R42, RZ ;  /* 0x0000002a0c34723c */ /* 0x000ff000000418ff */
[-C--:B------:R-:W-:Y:S08]  /*120b0*/  HMMA.16816.F32.BF16 R60, R4, R34.reuse, R60 ;  /* 0x00000022043c723c */ /* 0x080ff0000004183c */
[----:B------:R-:W-:Y:S07]  /*120c0*/  HMMA.16816.F32.BF16 R48, R8, R34, R48 ;  /* 0x000000220830723c */ /* 0x000fee0000041830 */
[----:B------:R-:W-:Y:S01]  /*120d0*/  IMAD.MOV.U32 R34, RZ, RZ, R40 ;  /* 0x000000ffff227224 */ /* 0x000fe200078e0028 */
[----:B------:R-:W-:Y:S01]  /*120e0*/  HMMA.16816.F32.BF16 R12, R12, R38, RZ ;  /* 0x000000260c0c723c */ /* 0x000fe200000418ff */
[----:B------:R-:W-:-:S07]  /*120f0*/  IMAD.MOV.U32 R35, RZ, RZ, R37 ;  /* 0x000000ffff237224 */ /* 0x000fce00078e0025 */
        /* <DEDUP_REMOVED lines=12> */
[C---:B-1----:R-:W-:Y:S07]  /*121c0*/  HMMA.16816.F32.BF16 R132, R4.reuse, R12, R140 ;  /* 0x0000000c0484723c */ /* 0x042fee000004188c */
[----:B------:R-:W-:Y:S01]  /*121d0*/  IMAD.MOV.U32 R142, RZ, RZ, R25 ;  /* 0x000000ffff8e7224 */ /* 0x000fe200078e0019 */
[----:B------:R-:W-:Y:S01]  /*121e0*/  HMMA.16816.F32.BF16 R52, R4, R14, R60 ;  /* 0x0000000e0434723c */ /* 0x000fe2000004183c */
[----:B------:R-:W-:-:S02]  /*121f0*/  IMAD.MOV.U32 R143, RZ, RZ, R24 ;  /* 0x000000ffff8f7224 */ /* 0x000fc400078e0018 */
[----:B------:R-:W-:Y:S02]  /*12200*/  IMAD.MOV.U32 R140, RZ, RZ, R36 ;  /* 0x000000ffff8c7224 */ /* 0x000fe400078e0024 */
[----:B------:R-:W-:-:S03]  /*12210*/  IMAD.MOV.U32 R141, RZ, RZ, R29 ;  /* 0x000000ffff8d7224 */ /* 0x000fc600078e001d */
[C---:B--2---:R-:W-:Y:S07]  /*12220*/  HMMA.16816.F32.BF16 R64, R8.reuse, R12, R208 ;  /* 0x0000000c0840723c */ /* 0x044fee00000418d0 */
[----:B------:R-:W-:Y:S01]  /*12230*/  IMAD.MOV.U32 R208, RZ, RZ, R28 ;  /* 0x000000ffffd07224 */ /* 0x000fe200078e001c */
[----:B------:R-:W-:Y:S01]  /*12240*/  HMMA.16816.F32.BF16 R24, R8, R14, R48 ;  /* 0x0000000e0818723c */ /* 0x000fe20000041830 */
[----:B------:R-:W1:Y:S01]  /*12250*/  LDSM.16.M88.4 R12, [R226+0x8800] ;  /* 0x00880000e20c783b */ /* 0x000e620000000200 */
[----:B------:R-:W-:-:S02]  /*12260*/  IMAD.MOV.U32 R209, RZ, RZ, R3 ;  /* 0x000000ffffd17224 */ /* 0x000fc400078e0003 */
[----:B------:R-:W-:Y:S02]  /*12270*/  IMAD.MOV.U32 R210, RZ, RZ, R2 ;  /* 0x000000ffffd27224 */ /* 0x000fe400078e0002 */
[----:B------:R-:W-:Y:S02]  /*12280*/  IMAD.MOV.U32 R211, RZ, RZ, R0 ;  /* 0x000000ffffd37224 */ /* 0x000fe400078e0000 */
        /* <DEDUP_REMOVED lines=74> */
[----:B--2---:R-:W-:Y:S07]  /*12730*/  HMMA.16816.F32.BF16 R40, R8, R12, R56 ;  /* 0x0000000c0828723c */ /* 0x004fee0000041838 */
        /* <DEDUP_REMOVED lines=22> */
[----:B------:R-:W1:Y:S01]  /*128a0*/  LDSM.16.M88.4 R12, [R226+0xa000] ;  /* 0x00a00000e20c783b */ /* 0x000e620000000200 */
[----:B------:R-:W-:-:S02]  /*128b0*/  IMAD.MOV.U32 R56, RZ, RZ, R72 ;  /* 0x000000ffff387224 */ /* 0x000fc400078e0048 */
[----:B------:R-:W-:Y:S01]  /*128c0*/  IMAD.MOV.U32 R3, RZ, RZ, R73 ;  /* 0x000000ffff037224 */ /* 0x000fe200078e0049 */
[----:B------:R-:W2:Y:S01]  /*128d0*/  LDSM.16.M88.4 R8, [R230+0x4000] ;  /* 0x00400000e608783b */ /* 0x000ea20000000200 */
[----:B------:R-:W-:Y:S02]  /*128e0*/  IMAD.MOV.U32 R2, RZ, RZ, R74 ;  /* 0x000000ffff027224 */ /* 0x000fe400078e004a */
[----:B------:R-:W-:Y:S02]  /*128f0*/  IMAD.MOV.U32 R0, RZ, RZ, R75 ;  /* 0x000000ffff007224 */ /* 0x000fe400078e004b */
[----:B------:R-:W-:Y:S02]  /*12900*/  IMAD.MOV.U32 R45, RZ, RZ, R3 ;  /* 0x000000ffff2d7224 */ /* 0x000fe400078e0003 */
[----:B------:R-:W-:Y:S02]  /*12910*/  IMAD.MOV.U32 R46, RZ, RZ, R2 ;  /* 0x000000ffff2e7224 */ /* 0x000fe400078e0002 */
[----:B------:R-:W-:-:S02]  /*12920*/  IMAD.MOV.U32 R47, RZ, RZ, R0 ;  /* 0x000000ffff2f7224 */ /* 0x000fc400078e0000 */
[----:B------:R-:W-:Y:S01]  /*12930*/  IMAD.MOV.U32 R44, RZ, RZ, R56 ;  /* 0x000000ffff2c7224 */ /* 0x000fe200078e0038 */
[-C--:B-1----:R-:W-:Y:S08]  /*12940*/  HMMA.16816.F32.BF16 R52, R4, R12.reuse, R68 ;  /* 0x0000000c0434723c */ /* 0x082ff00000041844 */
[----:B--2---:R-:W-:Y:S08]  /*12950*/  HMMA.16816.F32.BF16 R72, R8, R12, R40 ;  /* 0x0000000c0848723c */ /* 0x004ff00000041828 */
[-C--:B------:R-:W-:Y:S08]  /*12960*/  HMMA.16816.F32.BF16 R68, R4, R14.reuse, R36 ;  /* 0x0000000e0444723c */ /* 0x080ff00000041824 */
[----:B------:R-:W-:Y:S01]  /*12970*/  HMMA.16816.F32.BF16 R208, R8, R14, R24 ;  /* 0x0000000e08d0723c */ /* 0x000fe20000041818 */
[----:B------:R-:W1:Y:S01]  /*12980*/  LDSM.16.M88.4 R12, [R226+0xa800] ;  /* 0x00a80000e20c783b */ /* 0x000e620000000200 */
        /* <DEDUP_REMOVED lines=8> */
[----:B------:R-:W1:Y:S07]  /*12a10*/  LDSM.16.M88.4 R12, [R226+0xb000] ;  /* 0x00b00000e20c783b */ /* 0x000e6e0000000200 */
[-C--:B-1----:R-:W-:Y:S07]  /*12a20*/  HMMA.16816.F32.BF16 R48, R8, R12.reuse, R212 ;  /* 0x0000000c0830723c */ /* 0x082fee00000418d4 */
[----:B------:R-:W-:Y:S01]  /*12a30*/  IMAD.MOV.U32 R212, RZ, RZ, R239 ;  /* 0x000000ffffd47224 */ /* 0x000fe200078e00ef */
[----:B------:R-:W-:Y:S01]  /*12a40*/  HMMA.16816.F32.BF16 R40, R4, R12, R60 ;  /* 0x0000000c0428723c */ /* 0x000fe2000004183c */
[----:B------:R-:W-:Y:S01]  /*12a50*/  IMAD.MOV.U32 R213, RZ, RZ, R3 ;  /* 0x000000ffffd57224 */ /* 0x000fe200078e0003 */
[----:B------:R-:W1:Y:S01]  /*12a60*/  S2R R239, SR_TID.X ;  /* 0x0000000000ef7919 */ /* 0x000e620000002100 */
[----:B------:R-:W-:-:S02]  /*12a70*/  IMAD.MOV.U32 R214, RZ, RZ, R2 ;  /* 0x000000ffffd67224 */ /* 0x000fc400078e0002 */
[----:B------:R-:W-:Y:S02]  /*12a80*/  IMAD.MOV.U32 R215, RZ, RZ, R0 ;  /* 0x000000ffffd77224 */ /* 0x000fe400078e0000 */
[----:B------:R-:W-:Y:S01]  /*12a90*/  IMAD.U32 R0, RZ, RZ, UR22 ;  /* 0x00000016ff007e24 */ /* 0x000fe2000f8e00ff */
[-C--:B------:R-:W-:Y:S08]  /*12aa0*/  HMMA.16816.F32.BF16 R36, R4, R14.reuse, R136 ;  /* 0x0000000e0424723c */ /* 0x080ff00000041888 */
[----:B------:R-:W-:Y:S01]  /*12ab0*/  HMMA.16816.F32.BF16 R24, R8, R14, R64 ;  /* 0x0000000e0818723c */ /* 0x000fe20000041840 */
[----:B------:R-:W2:Y:S01]  /*12ac0*/  LDSM.16.M88.4 R12, [R226+0xb800] ;  /* 0x00b80000e20c783b */ /* 0x000ea20000000200 */
[----:B-1----:R-:W-:-:S05]  /*12ad0*/  IMAD.SHL.U32 R239, R239, 0x2, RZ ;  /* 0x00000002efef7824 */ /* 0x002fca00078e00ff */
[----:B------:R-:W-:-:S05]  /*12ae0*/  LOP3.LUT R239, R239, 0x6, RZ, 0xc0, !PT ;  /* 0x00000006efef7812 */ /* 0x000fca00078ec0ff */
[----:B------:R-:W-:-:S04]  /*12af0*/  IMAD R0, R0, 0x40, R239 ;  /* 0x0000004000007824 */ /* 0x000fc800078e02ef */
[----:B------:R-:W-:Y:S01]  /*12b00*/  IMAD.IADD R2, R242, 0x1, -R0 ;  /* 0x00000001f2027824 */ /* 0x000fe200078e0a00 */
[----:B------:R-:W-:-:S04]  /*12b10*/  ISETP.GE.AND P1, PT, R0, R252, PT ;  /* 0x000000fc0000720c */ /* 0x000fc80003f26270 */
[----:B------:R-:W-:Y:S02]  /*12b20*/  IABS R2, R2 ;  /* 0x0000000200027213 */ /* 0x000fe40000000000 */
[----:B------:R-:W-:-:S03]  /*12b30*/  ISETP.LT.OR P1, PT, R0, R247, P1 ;  /* 0x000000f70000720c */ /* 0x000fc60000f21670 */
[----:B------:R-:W-:Y:S02]  /*12b40*/  IMAD.MOV.U32 R3, RZ, RZ, R2 ;  /* 0x000000ffff037224 */ /* 0x000fe400078e0002 */
[----:B------:R-:W-:Y:S01]  /*12b50*/  IMAD.IADD R2, R241, 0x1, -R0 ;  /* 0x00000001f1027824 */ /* 0x000fe200078e0a00 */
[----:B--2---:R-:W-:Y:S04]  /*12b60*/  HMMA.16816.F32.BF16 R44, R8, R12, R44 ;  /* 0x0000000c082c723c */ /* 0x004fe8000004182c */
[----:B------:R-:W-:-:S04]  /*12b70*/  IABS R2, R2 ;  /* 0x0000000200027213 */ /* 0x000fc80000000000 */
        /* <DEDUP_REMOVED lines=136> */
[C---:B------:R-:W-:Y:S01]  /*13400*/  ISETP.GE.AND P6, PT, R2.reuse, R249, PT ;  /* 0x000000f90200720c */ /* 0x040fe20003fc6270 */
[----:B------:R1:W-:Y:S01]  /*13410*/  STL [R1+0x8], R5 ;  /* 0x0000080501007387 */ /* 0x0003e20000100800 */
[----:B------:R-:W-:Y:S02]  /*13420*/  ISETP.LT.OR P4, PT, R2, R247, P4 ;  /* 0x000000f70200720c */ /* 0x000fe40002781670 */
[----:B------:R-:W-:-:S02]  /*13430*/  IABS R3, R3 ;  /* 0x0000000300037213 */ /* 0x000fc40000000000 */
[----:B------:R-:W-:Y:S02]  /*13440*/  ISETP.LT.OR P6, PT, R2, R244, P6 ;  /* 0x000000f40200720c */ /* 0x000fe400037c1670 */
[----:B------:R-:W-:Y:S01]  /*13450*/  FSEL R21, R15, -INF , !P5 ;  /* 0xff8000000f157808 */ /* 0x000fe20006800000 */
[----:B------:R-:W-:Y:S02]  /*13460*/  IMAD.MOV.U32 R4, RZ, RZ, R3 ;  /* 0x000000ffff047224 */ /* 0x000fe400078e0003 */
[----:B------:R-:W-:Y:S02]  /*13470*/  IMAD.IADD R3, R241, 0x1, -R2 ;  /* 0x00000001f1037824 */ /* 0x000fe400078e0a02 */
[----:B------:R2:W3:Y:S03]  /*13480*/  I2F R6, R4 ;  /* 0x0000000400067306 */ /* 0x0004e60000201400 */
[----:B------:R-:W-:-:S05]  /*13490*/  IABS R3, R3 ;  /* 0x0000000300037213 */ /* 0x000fca0000000000 */
[----:B--2---:R-:W-:Y:S02]  /*134a0*/  IMAD.MOV.U32 R4, RZ, RZ, R3 ;  /* 0x000000ffff047224 */ /* 0x004fe400078e0003 */
[----:B------:R-:W-:Y:S02]  /*134b0*/  IMAD.IADD R3, R243, 0x1, -R2 ;  /* 0x00000001f3037824 */ /* 0x000fe400078e0a02 */
[----:B------:R2:W-:Y:S01]  /*134c0*/  I2F R10, R4 ;  /* 0x00000004000a7306 */ /* 0x0005e20000201400 */
[----:B---3--:R-:W-:Y:S02]  /*134d0*/  FFMA.FTZ R6, R6, -UR21, R209 ;  /* 0x8000001506067c23 */ /* 0x008fe400080100d1 */
[----:B------:R-:W-:-:S03]  /*134e0*/  IABS R3, R3 ;  /* 0x0000000300037213 */ /* 0x000fc60000000000 */
[----:B------:R-:W-:Y:S02]  /*134f0*/  FSEL R16, R6, -INF , !P4 ;  /* 0xff80000006107808 */ /* 0x000fe40006000000 */
[----:B------:R3:W-:Y:S01]  /*13500*/  I2F R9, R3 ;  /* 0x0000000300097306 */ /* 0x0007e20000201400 */
[----:B--2---:R-:W-:Y:S01]  /*13510*/  IMAD.IADD R4, R248, 0x1, -R2 ;  /* 0x00000001f8047824 */ /* 0x004fe200078e0a02 */
[----:B------:R-:W-:-:S04]  /*13520*/  IADD3 R2, R0, 0x10, RZ ;  /* 0x0000001000027810 */ /* 0x000fc80007ffe0ff */
[----:B------:R-:W-:Y:S01]  /*13530*/  IABS R4, R4 ;  /* 0x0000000400047213 */ /* 0x000fe20000000000 */
[--C-:B-1----:R-:W-:Y:S01]  /*13540*/  IMAD.IADD R5, R243, 0x1, -R2.reuse ;  /* 0x00000001f3057824 */ /* 0x102fe200078e0a02 */
[----:B------:R-:W-:Y:S01]  /*13550*/  ISETP.GE.AND P5, PT, R2, R252, PT ;  /* 0x000000fc0200720c */ /* 0x000fe20003fa6270 */
[----:B---3--:R-:W-:Y:S01]  /*13560*/  IMAD.IADD R3, R242, 0x1, -R2 ;  /* 0x00000001f2037824 */ /* 0x008fe200078e0a02 */
[----:B------:R1:W2:Y:S01]  /*13570*/  I2F R11, R4 ;  /* 0x00000004000b7306 */ /* 0x0002a20000201400 */
[C---:B------:R-:W-:Y:S02]  /*13580*/  ISETP.GE.AND P4, PT, R2.reuse, R251, PT ;  /* 0x000000fb0200720c */ /* 0x040fe40003f86270 */
[C---:B------:R-:W-:Y:S02]  /*13590*/  ISETP.LT.OR P5, PT, R2.reuse, R247, P5 ;  /* 0x000000f70200720c */ /* 0x040fe40002fa1670 */
[----:B------:R-:W-:Y:S02]  /*135a0*/  IABS R3, R3 ;  /* 0x0000000300037213 */ /* 0x000fe40000000000 */
[----:B------:R-:W-:-:S03]  /*135b0*/  ISETP.LT.OR P4, PT, R2, R246, P4 ;  /* 0x000000f60200720c */ /* 0x000fc60002781670 */
        /* <DEDUP_REMOVED lines=16> */
[----:B--2---:R-:W-:Y:S01]  /*136c0*/  FFMA.FTZ R12, R7, -UR21, R142 ;  /* 0x80000015070c7c23 */ /* 0x004fe2000801008e */
[----:B------:R-:W-:Y:S02]  /*136d0*/  FSEL R142, R14, -INF , !P5 ;  /* 0xff8000000e8e7808 */ /* 0x000fe40006800000 */
[----:B------:R-:W-:Y:S02]  /*136e0*/  FSEL R219, R4, -INF , !P0 ;  /* 0xff80000004db7808 */ /* 0x000fe40004000000 */
[----:B------:R-:W-:Y:S01]  /*136f0*/  ISETP.GE.AND P0, PT, R2, R249, PT ;  /* 0x000000f90200720c */ /* 0x000fe20003f06270 */
[----:B---3--:R-:W-:Y:S01]  /*13700*/  FFMA.FTZ R11, R3, -UR21, R56 ;  /* 0x80000015030b7c23 */ /* 0x008fe20008010038 */
[----:B------:R-:W-:-:S02]  /*13710*/  IADD3 R3, R0, 0x11, RZ ;  /* 0x0000001100037810 */ /* 0x000fc40007ffe0ff */
[----:B------:R-:W-:Y:S01]  /*13720*/  ISETP.LT.OR P0, PT, R2, R244, P0 ;  /* 0x000000f40200720c */ /* 0x000fe20000701670 */
[----:B------:R-:W-:Y:S01]  /*13730*/  IMAD.IADD R2, R248, 0x1, -R2 ;  /* 0x00000001f8027824 */ /* 0x000fe200078e0a02 */
[----:B------:R-:W-:Y:S01]  /*13740*/  FSEL R34, R12, -INF , !P4 ;  /* 0xff8000000c227808 */ /* 0x000fe20006000000 */
[--C-:B------:R-:W-:Y:S01]  /*13750*/  IMAD.IADD R5, R243, 0x1, -R3.reuse ;  /* 0x00000001f3057824 */ /* 0x100fe200078e0a03 */
[----:B------:R-:W-:Y:S02]  /*13760*/  FSEL R62, R11, -INF , !P1 ;  /* 0xff8000000b3e7808 */ /* 0x000fe40004800000 */
[----:B------:R-:W-:Y:S01]  /*13770*/  IABS R4, R2 ;  /* 0x0000000200047213 */ /* 0x000fe20000000000 */
[----:B------:R-:W-:Y:S01]  /*13780*/  IMAD.IADD R2, R242, 0x1, -R3 ;  /* 0x00000001f2027824 */ /* 0x000fe200078e0a03 */
[C---:B------:R-:W-:Y:S02]  /*13790*/  ISETP.GE.AND P6, PT, R3.reuse, R252, PT ;  /* 0x000000fc0300720c */ /* 0x040fe40003fc6270 */
[----:B------:R1:W2:Y:S01]  /*137a0*/  I2F R15, R4 ;  /* 0x00000004000f7306 */ /* 0x0002a20000201400 */
[----:B------:R-:W-:-:S02]  /*137b0*/  ISETP.GE.AND P5, PT, R3, R251, PT ;  /* 0x000000fb0300720c */ /* 0x000fc40003fa6270 */
[----:B------:R-:W-:Y:S02]  /*137c0*/  IABS R2, R2 ;  /* 0x0000000200027213 */ /* 0x000fe40000000000 */
[C---:B------:R-:W-:Y:S02]  /*137d0*/  ISETP.GE.AND P4, PT, R3.reuse, R250, PT ;  /* 0x000000fa0300720c */ /* 0x040fe40003f86270 */
[C---:B------:R-:W-:Y:S02]  /*137e0*/  ISETP.GE.AND P1, PT, R3.reuse, R249, PT ;  /* 0x000000f90300720c */ /* 0x040fe40003f26270 */
[C---:B------:R-:W-:Y:S02]  /*137f0*/  ISETP.LT.OR P6, PT, R3.reuse, R247, P6 ;  /* 0x000000f70300720c */ /* 0x040fe400037c1670 */
[C---:B------:R-:W-:Y:S02]  /*13800*/  ISETP.LT.OR P5, PT, R3.reuse, R246, P5 ;  /* 0x000000f60300720c */ /* 0x040fe40002fa1670 */
[----:B------:R-:W-:-:S02]  /*13810*/  ISETP.LT.OR P4, PT, R3, R245, P4 ;  /* 0x000000f50300720c */ /* 0x000fc40002781670 */
        /* <DEDUP_REMOVED lines=14> */
[----:B------:R-:W-:Y:S02]  /*13900*/  IABS R4, R4 ;  /* 0x0000000400047213 */ /* 0x000fe40000000000 */
[----:B------:R-:W-:Y:S01]  /*13910*/  FSEL R60, R3, -INF , !P0 ;  /* 0xff800000033c7808 */ /* 0x000fe20004000000 */
[----:B---3--:R-:W-:Y:S01]  /*13920*/  FFMA.FTZ R8, R8, -UR21, R57 ;  /* 0x8000001508087c23 */ /* 0x008fe20008010039 */
[----:B------:R-:W-:Y:S01]  /*13930*/  ISETP.GE.AND P0, PT, R2, R252, PT ;  /* 0x000000fc0200720c */ /* 0x000fe20003f06270 */
[----:B------:R-:W-:Y:S01]  /*13940*/  IMAD.MOV.U32 R5, RZ, RZ, R4 ;  /* 0x000000ffff057224 */ /* 0x000fe200078e0004 */
[----:B------:R-:W-:Y:S01]  /*13950*/  IABS R4, R6 ;  /* 0x0000000600047213 */ /* 0x000fe20000000000 */
[----:B------:R-:W-:Y:S01]  /*13960*/  FFMA.FTZ R6, R10, -UR21, R141 ;  /* 0x800000150a067c23 */ /* 0x000fe2000801008d */
[----:B------:R-:W-:Y:S01]  /*13970*/  FSEL R66, R8, -INF , !P4 ;  /* 0xff80000008427808 */ /* 0x000fe20006000000 */
[----:B------:R1:W2:Y:S01]  /*13980*/  I2F R7, R5 ;  /* 0x0000000500077306 */ /* 0x0002a20000201400 */
[----:B------:R-:W-:-:S02]  /*13990*/  ISETP.GE.AND P4, PT, R2, R249, PT ;  /* 0x000000f90200720c */ /* 0x000fc40003f86270 */
[----:B------:R-:W-:Y:S02]  /*139a0*/  FSEL R64, R6, -INF , !P6 ;  /* 0xff80000006407808 */ /* 0x000fe40007000000 */
[C---:B------:R-:W-:Y:S02]  /*139b0*/  ISETP.GE.AND P6, PT, R2.reuse, R251, PT ;  /* 0x000000fb0200720c */ /* 0x040fe40003fc6270 */
[C---:B------:R-:W-:Y:S01]  /*139c0*/  ISETP.LT.OR P0, PT, R2.reuse, R247, P0 ;  /* 0x000000f70200720c */ /* 0x040fe20000701670 */
[----:B------:R-:W3:Y:S01]  /*139d0*/  I2F R4, R4 ;  /* 0x0000000400047306 */ /* 0x000ee20000201400 */
[C---:B------:R-:W-:Y:S02]  /*139e0*/  ISETP.LT.OR P6, PT, R2.reuse, R246, P6 ;  /* 0x000000f60200720c */ /* 0x040fe400037c1670 */
[----:B------:R-:W-:Y:S01]  /*139f0*/  ISETP.LT.OR P4, PT, R2, R244, P4 ;  /* 0x000000f40200720c */ /* 0x000fe20002781670 */
[----:B-1----:R-:W-:Y:S02]  /*13a00*/  FFMA.FTZ R5, R9, -UR21, R143 ;  /* 0x8000001509057c23 */ /* 0x002fe4000801008f */
[----:B--2---:R-:W-:-:S02]  /*13a10*/  FFMA.FTZ R12, R7, -UR21, R59 ;  /* 0x80000015070c7c23 */ /* 0x004fc4000801003b */
[----:B---3--:R-:W-:Y:S02]  /*13a20*/  FFMA.FTZ R11, R4, -UR21, R28 ;  /* 0x80000015040b7c23 */ /* 0x008fe4000801001c */
[----:B------:R-:W-:-:S03]  /*13a30*/  IMAD.IADD R4, R241, 0x1, -R2 ;  /* 0x00000001f1047824 */ /* 0x000fc600078e0a02 */
[----:B------:R-:W-:Y:S02]  /*13a40*/  FSEL R59, R11, -INF , !P0 ;  /* 0xff8000000b3b7808 */ /* 0x000fe40004000000 */
        /* <DEDUP_REMOVED lines=20> */
[----:B------:R-:W-:Y:S01]  /*13b90*/  IABS R3, R5 ;  /* 0x0000000500037213 */ /* 0x000fe20000000000 */
[--C-:B------:R-:W-:Y:S02]  /*13ba0*/  IMAD.IADD R5, R248, 0x1, -R2.reuse ;  /* 0x00000001f8057824 */ /* 0x100fe400078e0a02 */
        /* <DEDUP_REMOVED lines=10> */
[----:B------:R-:W-:Y:S02]  /*13c50*/  FSEL R5, R5, -INF , !P6 ;  /* 0xff80000005057808 */ /* 0x000fe40007000000 */
[C---:B------:R-:W-:Y:S02]  /*13c60*/  ISETP.GE.AND P6, PT, R2.reuse, R250, PT ;  /* 0x000000fa0200720c */ /* 0x040fe40003fc6270 */
[----:B------:R-:W-:Y:S01]  /*13c70*/  FSEL R31, R7, -INF , !P0 ;  /* 0xff800000071f7808 */ /* 0x000fe20004000000 */
[----:B------:R-:W3:Y:S01]  /*13c80*/  I2F R3, R3 ;  /* 0x0000000300037306 */ /* 0x000ee20000201400 */
[----:B------:R-:W-:Y:S01]  /*13c90*/  ISETP.LT.OR P6, PT, R2, R245, P6 ;  /* 0x000000f50200720c */ /* 0x000fe200037c1670 */
[----:B-1----:R-:W-:Y:S01]  /*13ca0*/  FFMA.FTZ R4, R9, -UR21, R52 ;  /* 0x8000001509047c23 */ /* 0x002fe20008010034 */
[----:B------:R-:W-:Y:S01]  /*13cb0*/  FSEL R9, R12, -INF , !P1 ;  /* 0xff8000000c097808 */ /* 0x000fe20004800000 */
[----:B--2---:R-:W-:Y:S01]  /*13cc0*/  FFMA.FTZ R6, R6, -UR21, R53 ;  /* 0x8000001506067c23 */ /* 0x004fe20008010035 */
[----:B------:R-:W-:-:S02]  /*13cd0*/  ISETP.GE.AND P1, PT, R2, R252, PT ;  /* 0x000000fc0200720c */ /* 0x000fc40003f26270 */
[----:B------:R-:W-:Y:S01]  /*13ce0*/  FSEL R135, R4, -INF , !P5 ;  /* 0xff80000004877808 */ /* 0x000fe20006800000 */
[----:B------:R-:W-:Y:S01]  /*13cf0*/  FFMA.FTZ R4, R13, -UR21, R54 ;  /* 0x800000150d047c23 */ /* 0x000fe20008010036 */
[C---:B------:R-:W-:Y:S01]  /*13d00*/  ISETP.GE.AND P5, PT, R2.reuse, R249, PT ;  /* 0x000000f90200720c */ /* 0x040fe20003fa6270 */
[----:B---3--:R-:W-:Y:S01]  /*13d10*/  FFMA.FTZ R15, R3, -UR21, R55 ;  /* 0x80000015030f7c23 */ /* 0x008fe20008010037 */
[C---:B------:R-:W-:Y:S01]  /*13d20*/  ISETP.LT.OR P1, PT, R2.reuse, R247, P1 ;  /* 0x000000f70200720c */ /* 0x040fe20000f21670 */
[----:B------:R-:W-:Y:S01]  /*13d30*/  STL [R1+0x20], R9 ;  /* 0x0000200901007387 */ /* 0x000fe20000100800 */
[----:B------:R-:W-:Y:S02]  /*13d40*/  ISETP.LT.OR P5, PT, R2, R244, P5 ;  /* 0x000000f40200720c */ /* 0x000fe40002fa1670 */
[----:B------:R-:W-:Y:S01]  /*13d50*/  IADD3 R2, R0, 0x20, RZ ;  /* 0x0000002000027810 */ /* 0x000fe20007ffe0ff */
[----:B------:R1:W-:Y:S01]  /*13d60*/  STL [R1+0x18], R5 ;  /* 0x0000180501007387 */ /* 0x0003e20000100800 */
[----:B------:R-:W-:-:S02]  /*13d70*/  FSEL R56, R4, -INF , !P4 ;  /* 0xff80000004387808 */ /* 0x000fc40006000000 */
[----:B------:R-:W-:Y:S01]  /*13d80*/  FSEL R20, R6, -INF , !P6 ;  /* 0xff80000006147808 */ /* 0x000fe20007000000 */
[--C-:B------:R-:W-:Y:S01]  /*13d90*/  IMAD.IADD R3, R242, 0x1, -R2.reuse ;  /* 0x00000001f2037824 */ /* 0x100fe200078e0a02 */
[C---:B------:R-:W-:Y:S02]  /*13da0*/  ISETP.GE.AND P4, PT, R2.reuse, R252, PT ;  /* 0x000000fc0200720c */ /* 0x040fe40003f86270 */
[C---:B------:R-:W-:Y:S02]  /*13db0*/  ISETP.GE.AND P0, PT, R2.reuse, R250, PT ;  /* 0x000000fa0200720c */ /* 0x040fe40003f06270 */
[----:B------:R-:W-:Y:S02]  /*13dc0*/  IABS R3, R3 ;  /* 0x0000000300037213 */ /* 0x000fe40000000000 */
[C---:B------:R-:W-:Y:S02]  /*13dd0*/  ISETP.GE.AND P6, PT, R2.reuse, R249, PT ;  /* 0x000000f90200720c */ /* 0x040fe40003fc6270 */
[C---:B------:R-:W-:Y:S01]  /*13de0*/  ISETP.LT.OR P4, PT, R2.reuse, R247, P4 ;  /* 0x000000f70200720c */ /* 0x040fe20002781670 */
[----:B------:R-:W-:Y:S01]  /*13df0*/  IMAD.MOV.U32 R4, RZ, RZ, R3 ;  /* 0x000000ffff047224 */ /* 0x000fe200078e0003 */
[C---:B------:R-:W-:Y:S01]  /*13e00*/  ISETP.LT.OR P0, PT, R2.reuse, R245, P0 ;  /* 0x000000f50200720c */ /* 0x040fe20000701670 */
[----:B------:R-:W-:Y:S01]  /*13e10*/  IMAD.IADD R3, R241, 0x1, -R2 ;  /* 0x00000001f1037824 */ /* 0x000fe200078e0a02 */
[----:B------:R-:W-:Y:S01]  /*13e20*/  ISETP.LT.OR P6, PT, R2, R244, P6 ;  /* 0x000000f40200720c */ /* 0x000fe200037c1670 */
[----:B------:R2:W3:Y:S01]  /*13e30*/  I2F R11, R4 ;  /* 0x00000004000b7306 */ /* 0x0004e20000201400 */
[----:B------:R-:W-:-:S02]  /*13e40*/  FSEL R134, R15, -INF , !P5 ;  /* 0xff8000000f867808 */ /* 0x000fc40006800000 */
[----:B------:R-:W-:Y:S01]  /*13e50*/  IABS R3, R3 ;  /* 0x0000000300037213 */ /* 0x000fe20000000000 */
[----:B-1----:R-:W-:-:S05]  /*13e60*/  FFMA.FTZ R5, R8, -UR21, R29 ;  /* 0x8000001508057c23 */ /* 0x002fca000801001d */
[----:B------:R-:W-:Y:S02]  /*13e70*/  FSEL R61, R5, -INF , !P1 ;  /* 0xff800000053d7808 */ /* 0x000fe40004800000 */
[C---:B------:R-:W-:Y:S01]  /*13e80*/  ISETP.GE.AND P1, PT, R2.reuse, R251, PT ;  /* 0x000000fb0200720c */ /* 0x040fe20003f26270 */
[----:B--2---:R-:W-:Y:S02]  /*13e90*/  IMAD.MOV.U32 R4, RZ, RZ, R3 ;  /* 0x000000ffff047224 */ /* 0x004fe400078e0003 */
[----:B------:R-:W-:Y:S01]  /*13ea0*/  IMAD.IADD R3, R243, 0x1, -R2 ;  /* 0x00000001f3037824 */ /* 0x000fe200078e0a02 */
[----:B------:R-:W-:Y:S01]  /*13eb0*/  ISETP.LT.OR P1, PT, R2, R246, P1 ;  /* 0x000000f60200720c */ /* 0x000fe20000f21670 */
[----:B------:R1:W-:Y:S01]  /*13ec0*/  I2F R10, R4 ;  /* 0x00000004000a7306 */ /* 0x0003e20000201400 */
[----:B---3--:R-:W-:Y:S02]  /*13ed0*/  FFMA.FTZ R6, R11, -UR21, R48 ;  /* 0x800000150b067c23 */ /* 0x008fe40008010030 */
        /* <DEDUP_REMOVED lines=18> */
[----:B------:R-:W-:-:S05]  /*14000*/  IABS R3, R3 ;  /* 0x0000000300037213 */ /* 0x000fca0000000000 */
[----:B-1----:R-:W-:Y:S01]  /*14010*/  IMAD.MOV.U32 R4, RZ, RZ, R3 ;  /* 0x000000ffff047224 */ /* 0x002fe200078e0003 */
[----:B------:R-:W-:Y:S01]  /*14020*/  IABS R3, R5 ;  /* 0x0000000500037213 */ /* 0x000fe20000000000 */
[----:B------:R-:W-:Y:S02]  /*14030*/  FFMA.FTZ R5, R10, -UR21, R50 ;  /* 0x800000150a057c23 */ /* 0x000fe40008010032 */
[----:B------:R1:W2:Y:S01]  /*14040*/  I2F R7, R4 ;  /* 0x0000000400077306 */ /* 0x0002a20000201400 */
[----:B---3--:R-:W-:Y:S02]  /*14050*/  FFMA.FTZ R14, R8, -UR21, R49 ;  /* 0x80000015080e7c23 */ /* 0x008fe40008010031 */
[----:B------:R-:W-:Y:S02]  /*14060*/  FSEL R42, R5, -INF , !P1 ;  /* 0xff800000052a7808 */ /* 0x000fe40004800000 */
[----:B------:R-:W-:Y:S02]  /*14070*/  ISETP.GE.AND P1, PT, R2, R250, PT ;  /* 0x000000fa0200720c */ /* 0x000fe40003f26270 */
[----:B------:R-:W-:Y:S01]  /*14080*/  FSEL R35, R14, -INF , !P5 ;  /* 0xff8000000e237808 */ /* 0x000fe20006800000 */
[----:B------:R-:W3:Y:S01]  /*14090*/  I2F R3, R3 ;  /* 0x0000000300037306 */ /* 0x000ee20000201400 */
[----:B------:R-:W-:Y:S01]  /*140a0*/  ISETP.LT.OR P1, PT, R2, R245, P1 ;  /* 0x000000f50200720c */ /* 0x000fe20000f21670 */
[----:B-1----:R-:W-:-:S02]  /*140b0*/  FFMA.FTZ R4, R9, -UR21, R40 ;  /* 0x8000001509047c23 */ /* 0x002fc40008010028 */
        /* <DEDUP_REMOVED lines=12> */
[----:B------:R-:W-:Y:S02]  /*14180*/  FSEL R52, R11, -INF , !P1 ;  /* 0xff8000000b347808 */ /* 0x000fe40004800000 */
[----:B------:R1:W2:Y:S01]  /*14190*/  I2F R15, R4 ;  /* 0x00000004000f7306 */ /* 0x0002a20000201400 */
[C---:B------:R-:W-:Y:S02]  /*141a0*/  ISETP.GE.AND P6, PT, R3.reuse, R252, PT ;  /* 0x000000fc0300720c */ /* 0x040fe40003fc6270 */
[----:B------:R-:W-:Y:S02]  /*141b0*/  IABS R2, R2 ;  /* 0x0000000200027213 */ /* 0x000fe40000000000 */
[C---:B------:R-:W-:Y:S02]  /*141c0*/  ISETP.GE.AND P5, PT, R3.reuse, R251, PT ;  /* 0x000000fb0300720c */ /* 0x040fe40003fa6270 */
[----:B------:R-:W-:-:S02]  /*141d0*/  ISETP.GE.AND P4, PT, R3, R250, PT ;  /* 0x000000fa0300720c */ /* 0x000fc40003f86270 */
[C---:B------:R-:W-:Y:S02]  /*141e0*/  ISETP.GE.AND P1, PT, R3.reuse, R249, PT ;  /* 0x000000f90300720c */ /* 0x040fe40003f26270 */
[C---:B------:R-:W-:Y:S02]  /*141f0*/  ISETP.LT.OR P6, PT, R3.reuse, R247, P6 ;  /* 0x000000f70300720c */ /* 0x040fe400037c1670 */
[C---:B------:R-:W-:Y:S02]  /*14200*/  ISETP.LT.OR P5, PT, R3.reuse, R246, P5 ;  /* 0x000000f60300720c */ /* 0x040fe40002fa1670 */
[C---:B------:R-:W-:Y:S01]  /*14210*/  ISETP.LT.OR P4, PT, R3.reuse, R245, P4 ;  /* 0x000000f50300720c */ /* 0x040fe20002781670 */
[----:B-1----:R-:W-:Y:S01]  /*14220*/  IMAD.MOV.U32 R4, RZ, RZ, R2 ;  /* 0x000000ffff047224 */ /* 0x002fe200078e0002 */
[----:B------:R-:W-:Y:S01]  /*14230*/  ISETP.LT.OR P1, PT, R3, R244, P1 ;  /* 0x000000f40300720c */ /* 0x000fe20000f21670 */
        /* <DEDUP_REMOVED lines=29> */
[----:B--2---:R-:W-:-:S03]  /*14410*/  FFMA.FTZ R12, R7, -UR21, R138 ;  /* 0x80000015070c7c23 */ /* 0x004fc6000801008a */
[----:B------:R-:W-:Y:S02]  /*14420*/  FSEL R36, R5, -INF , !P5 ;  /* 0xff80000005247808 */ /* 0x000fe40006800000 */
[----:B------:R-:W-:Y:S01]  /*14430*/  ISETP.GE.AND P5, PT, R2, R250, PT ;  /* 0x000000fa0200720c */ /* 0x000fe20003fa6270 */
[----:B---3--:R-:W-:Y:S02]  /*14440*/  FFMA.FTZ R11, R4, -UR21, R37 ;  /* 0x80000015040b7c23 */ /* 0x008fe40008010025 */
[----:B------:R-:W-:Y:S01]  /*14450*/  IMAD.IADD R4, R241, 0x1, -R2 ;  /* 0x00000001f1047824 */ /* 0x000fe200078e0a02 */
[----:B------:R-:W-:Y:S02]  /*14460*/  ISETP.LT.OR P5, PT, R2, R245, P5 ;  /* 0x000000f50200720c */ /* 0x000fe40002fa1670 */
[----:B------:R-:W-:Y:S02]  /*14470*/  FSEL R218, R11, -INF , !P0 ;  /* 0xff8000000bda7808 */ /* 0x000fe40004000000 */
[----:B------:R-:W-:-:S05]  /*14480*/  IABS R3, R4 ;  /* 0x0000000400037213 */ /* 0x000fca0000000000 */
[----:B------:R-:W-:Y:S02]  /*14490*/  IMAD.MOV.U32 R4, RZ, RZ, R3 ;  /* 0x000000ffff047224 */ /* 0x000fe400078e0003 */
        /* <DEDUP_REMOVED lines=41> */
[----:B------:R1:W-:Y:S01]  /*14730*/  STL [R1], R9 ;  /* 0x0000000901007387 */ /* 0x0003e20000100800 */
[----:B------:R-:W-:Y:S02]  /*14740*/  ISETP.LT.OR P5, PT, R2, R244, P5 ;  /* 0x000000f40200720c */ /* 0x000fe40002fa1670 */
[----:B------:R-:W-:Y:S02]  /*14750*/  IADD3 R2, R0, 0x31, RZ ;  /* 0x0000003100027810 */ /* 0x000fe40007ffe0ff */
[----:B------:R-:W-:-:S02]  /*14760*/  FSEL R50, R4, -INF , !P4 ;  /* 0xff80000004327808 */ /* 0x000fc40006000000 */
[----:B------:R-:W-:Y:S01]  /*14770*/  FSEL R215, R5, -INF , !P1 ;  /* 0xff80000005d77808 */ /* 0x000fe20004800000 */
[--C-:B------:R-:W-:Y:S01]  /*14780*/  IMAD.IADD R3, R242, 0x1, -R2.reuse ;  /* 0x00000001f2037824 */ /* 0x100fe200078e0a02 */
[----:B------:R-:W-:Y:S02]  /*14790*/  FSEL R217, R6, -INF , !P6 ;  /* 0xff80000006d97808 */ /* 0x000fe40007000000 */
[C---:B------:R-:W-:Y:S02]  /*147a0*/  ISETP.GE.AND P4, PT, R2.reuse, R252, PT ;  /* 0x000000fc0200720c */ /* 0x040fe40003f86270 */
[----:B------:R-:W-:Y:S02]  /*147b0*/  IABS R3, R3 ;  /* 0x0000000300037213 */ /* 0x000fe40000000000 */
[C---:B------:R-:W-:Y:S02]  /*147c0*/  ISETP.GE.AND P1, PT, R2.reuse, R251, PT ;  /* 0x000000fb0200720c */ /* 0x040fe40003f26270 */
[C---:B------:R-:W-:Y:S01]  /*147d0*/  ISETP.GE.AND P0, PT, R2.reuse, R250, PT ;  /* 0x000000fa0200720c */ /* 0x040fe20003f06270 */
[----:B------:R-:W-:Y:S01]  /*147e0*/  IMAD.MOV.U32 R4, RZ, RZ, R3 ;  /* 0x000000ffff047224 */ /* 0x000fe200078e0003 */
[C---:B------:R-:W-:Y:S01]  /*147f0*/  ISETP.GE.AND P6, PT, R2.reuse, R249, PT ;  /* 0x000000f90200720c */ /* 0x040fe20003fc6270 */
[----:B------:R-:W-:Y:S01]  /*14800*/  IMAD.IADD R3, R241, 0x1, -R2 ;  /* 0x00000001f1037824 */ /* 0x000fe200078e0a02 */
[C---:B------:R-:W-:Y:S01]  /*14810*/  ISETP.LT.OR P4, PT, R2.reuse, R247, P4 ;  /* 0x000000f70200720c */ /* 0x040fe20002781670 */
[----:B------:R2:W3:Y:S01]  /*14820*/  I2F R11, R4 ;  /* 0x00000004000b7306 */ /* 0x0004e20000201400 */
[----:B------:R-:W-:-:S02]  /*14830*/  ISETP.LT.OR P1, PT, R2, R246, P1 ;  /* 0x000000f60200720c */ /* 0x000fc40000f21670 */
[----:B------:R-:W-:Y:S02]  /*14840*/  IABS R3, R3 ;  /* 0x0000000300037213 */ /* 0x000fe40000000000 */
[C---:B------:R-:W-:Y:S02]  /*14850*/  ISETP.LT.OR P0, PT, R2.reuse, R245, P0 ;  /* 0x000000f50200720c */ /* 0x040fe40000701670 */
[----:B------:R-:W-:Y:S01]  /*14860*/  ISETP.LT.OR P6, PT, R2, R244, P6 ;  /* 0x000000f40200720c */ /* 0x000fe200037c1670 */
[----:B--2---:R-:W-:Y:S02]  /*14870*/  IMAD.MOV.U32 R4, RZ, RZ, R3 ;  /* 0x000000ffff047224 */ /* 0x004fe400078e0003 */
[----:B------:R-:W-:Y:S02]  /*14880*/  IMAD.IADD R3, R243, 0x1, -R2 ;  /* 0x00000001f3037824 */ /* 0x000fe400078e0a02 */
[----:B------:R2:W4:Y:S01]  /*14890*/  I2F R10, R4 ;  /* 0x00000004000a7306 */ /* 0x0005220000201400 */
[----:B---3--:R-:W-:-:S02]  /*148a0*/  FFMA.FTZ R6, R11, -UR21, R75 ;  /* 0x800000150b067c23 */ /* 0x008fc4000801004b */
[----:B------:R-:W-:Y:S01]  /*148b0*/  IABS R3, R3 ;  /* 0x0000000300037213 */ /* 0x000fe20000000000 */
[----:B------:R3:W5:Y:S04]  /*148c0*/  LDL.LU R75, [R1+0x9c] ;  /* 0x00009c00014b7983 */ /* 0x0007680000300800 */
[----:B-1----:R1:W-:Y:S01]  /*148d0*/  I2F R9, R3 ;  /* 0x0000000300097306 */ /* 0x0023e20000201400 */
[----:B--2---:R-:W-:Y:S01]  /*148e0*/  IMAD.IADD R4, R248, 0x1, -R2 ;  /* 0x00000001f8047824 */ /* 0x004fe200078e0a02 */
[----:B------:R-:W-:-:S04]  /*148f0*/  IADD3 R2, R0, 0x38, RZ ;  /* 0x0000003800027810 */ /* 0x000fc80007ffe0ff */
[----:B------:R-:W-:Y:S01]  /*14900*/  IABS R4, R4 ;  /* 0x0000000400047213 */ /* 0x000fe20000000000 */
[--C-:B------:R-:W-:Y:S02]  /*14910*/  IMAD.IADD R5, R243, 0x1, -R2.reuse ;  /* 0x00000001f3057824 */ /* 0x100fe400078e0a02 */
[----:B-1----:R-:W-:Y:S01]  /*14920*/  IMAD.IADD R3, R242, 0x1, -R2 ;  /* 0x00000001f2037824 */ /* 0x002fe200078e0a02 */
[----:B------:R1:W-:Y:S04]  /*14930*/  I2F R13, R4 ;  /* 0x00000004000d7306 */ /* 0x0003e80000201400 */
[----:B------:R-:W-:-:S05]  /*14940*/  IABS R3, R3 ;  /* 0x0000000300037213 */ /* 0x000fca0000000000 */
[----:B-1----:R-:W-:Y:S02]  /*14950*/  IMAD.MOV.U32 R4, RZ, RZ, R3 ;  /* 0x000000ffff047224 */ /* 0x002fe400078e0003 */
[----:B------:R-:W-:Y:S02]  /*14960*/  IMAD.IADD R3, R241, 0x1, -R2 ;  /* 0x00000001f1037824 */ /* 0x000fe400078e0a02 */
[----:B------:R1:W2:Y:S03]  /*14970*/  I2F R8, R4 ;  /* 0x0000000400087306 */ /* 0x0002a60000201400 */
[----:B------:R-:W-:-:S05]  /*14980*/  IABS R3, R3 ;  /* 0x0000000300037213 */ /* 0x000fca0000000000 */
[----:B-1----:R-:W-:Y:S01]  /*14990*/  IMAD.MOV.U32 R4, RZ, RZ, R3 ;  /* 0x000000ffff047224 */ /* 0x002fe200078e0003 */
[----:B------:R-:W-:-:S03]  /*149a0*/  IABS R3, R5 ;  /* 0x0000000500037213 */ /* 0x000fc60000000000 */
[----:B------:R1:W1:Y:S08]  /*149b0*/  I2F R7, R4 ;  /* 0x0000000400077306 */ /* 0x0002700000201400 */
[----:B------:R-:W3:Y:S01]  /*149c0*/  I2F R3, R3 ;  /* 0x0000000300037306 */ /* 0x000ee20000201400 */
[----:B----4-:R-:W-:Y:S01]  /*149d0*/  FFMA.FTZ R5, R10, -UR21, R74 ;  /* 0x800000150a057c23 */ /* 0x010fe2000801004a */
[----:B------:R-:W-:-:S02]  /*149e0*/  FSEL R209, R6, -INF , !P4 ;  /* 0xff80000006d17808 */ /* 0x000fc40006000000 */
[----:B------:R-:W-:Y:S01]  /*149f0*/  IADD3 R0, R0, 0x39, RZ ;  /* 0x0000003900007810 */ /* 0x000fe20007ffe0ff */
[----:B--2---:R-:W-:Y:S02]  /*14a00*/  FFMA.FTZ R8, R8, -UR21, R73 ;  /* 0x8000001508087c23 */ /* 0x004fe40008010049 */
[----:B-1----:R-:W-:Y:S01]  /*14a10*/  FFMA.FTZ R4, R9, -UR21, R45 ;  /* 0x8000001509047c23 */ /* 0x002fe2000801002d */
[----:B------:R-:W-:Y:S01]  /*14a20*/  FSEL R210, R5, -INF , !P1 ;  /* 0xff80000005d27808 */ /* 0x000fe20004800000 */
[----:B------:R-:W-:Y:S01]  /*14a30*/  FFMA.FTZ R7, R7, -UR21, R213 ;  /* 0x8000001507077c23 */ /* 0x000fe200080100d5 */
[----:B------:R-:W-:Y:S01]  /*14a40*/  FSEL R213, R12, -INF , !P5 ;  /* 0xff8000000cd57808 */ /* 0x000fe20006800000 */
[----:B------:R1:W5:Y:S01]  /*14a50*/  LDL.LU R74, [R1+0x98] ;  /* 0x00009800014a7983 */ /* 0x0003620000300800 */
[----:B------:R-:W-:Y:S01]  /*14a60*/  ISETP.GE.AND P5, PT, R2, R252, PT ;  /* 0x000000fc0200720c */ /* 0x000fe20003fa6270 */
[----:B---3--:R-:W-:Y:S01]  /*14a70*/  FFMA.FTZ R10, R3, -UR21, R212 ;  /* 0x80000015030a7c23 */ /* 0x008fe200080100d4 */
[----:B------:R-:W-:-:S02]  /*14a80*/  FSEL R212, R4, -INF , !P0 ;  /* 0xff80000004d47808 */ /* 0x000fc40004000000 */
[C---:B------:R-:W-:Y:S01]  /*14a90*/  ISETP.GE.AND P4, PT, R2.reuse, R251, PT ;  /* 0x000000fb0200720c */ /* 0x040fe20003f86270 */
[----:B------:R-:W-:Y:S01]  /*14aa0*/  FFMA.FTZ R9, R13, -UR21, R47 ;  /* 0x800000150d097c23 */ /* 0x000fe2000801002f */
[C---:B------:R-:W-:Y:S01]  /*14ab0*/  ISETP.GE.AND P1, PT, R2.reuse, R250, PT ;  /* 0x000000fa0200720c */ /* 0x040fe20003f26270 */
[----:B------:R1:W5:Y:S01]  /*14ac0*/  LDL.LU R73, [R1+0x94] ;  /* 0x0000940001497983 */ /* 0x0003620000300800 */
[----:B------:R-:W-:Y:S01]  /*14ad0*/  ISETP.GE.AND P0, PT, R2, R249, PT ;  /* 0x000000f90200720c */ /* 0x000fe20003f06270 */
[----:B------:R-:W-:Y:S01]  /*14ae0*/  IMAD.IADD R3, R248, 0x1, -R2 ;  /* 0x00000001f8037824 */ /* 0x000fe200078e0a02 */
[C---:B------:R-:W-:Y:S02]  /*14af0*/  ISETP.LT.OR P5, PT, R2.reuse, R247, P5 ;  /* 0x000000f70200720c */ /* 0x040fe40002fa1670 */
[C---:B------:R-:W-:Y:S02]  /*14b00*/  ISETP.LT.OR P4, PT, R2.reuse, R246, P4 ;  /* 0x000000f60200720c */ /* 0x040fe40002781670 */
[----:B------:R-:W-:-:S02]  /*14b10*/  ISETP.LT.OR P1, PT, R2, R245, P1 ;  /* 0x000000f50200720c */ /* 0x000fc40000f21670 */
[----:B------:R-:W-:Y:S01]  /*14b20*/  ISETP.LT.OR P0, PT, R2, R244, P0 ;  /* 0x000000f40200720c */ /* 0x000fe20000701670 */
[----:B------:R-:W-:Y:S01]  /*14b30*/  IMAD.IADD R2, R242, 0x1, -R0 ;  /* 0x00000001f2027824 */ /* 0x000fe200078e0a00 */
[----:B------:R-:W-:-:S04]  /*14b40*/  IABS R3, R3 ;  /* 0x0000000300037213 */ /* 0x000fc80000000000 */
[----:B------:R-:W-:Y:S01]  /*14b50*/  IABS R2, R2 ;  /* 0x0000000200027213 */ /* 0x000fe20000000000 */
[----:B------:R2:W3:Y:S08]  /*14b60*/  I2F R5, R3 ;  /* 0x0000000300057306 */ /* 0x0004f00000201400 */
[----:B------:R4:W1:Y:S01]  /*14b70*/  I2F R4, R2 ;  /* 0x0000000200047306 */ /* 0x0008620000201400 */
[----:B--2---:R-:W-:-:S02]  /*14b80*/  IMAD.IADD R3, R241, 0x1, -R0 ;  /* 0x00000001f1037824 */ /* 0x004fc400078e0a00 */
[----:B----4-:R-:W-:-:S03]  /*14b90*/  IMAD.IADD R2, R243, 0x1, -R0 ;  /* 0x00000001f3027824 */ /* 0x010fc600078e0a00 */
[----:B------:R-:W-:Y:S02]  /*14ba0*/  IABS R3, R3 ;  /* 0x0000000300037213 */ /* 0x000fe40000000000 */
[----:B------:R-:W-:Y:S02]  /*14bb0*/  IABS R2, R2 ;  /* 0x0000000200027213 */ /* 0x000fe40000000000 */
[----:B------:R-:W-:Y:S02]  /*14bc0*/  FSEL R138, R7, -INF , !P4 ;  /* 0xff800000078a7808 */ /* 0x000fe40006000000 */
[----:B------:R2:W4:Y:S01]  /*14bd0*/  I2F R7, R3 ;  /* 0x0000000300077306 */ /* 0x0005220000201400 */
[----:B------:R-:W-:Y:S02]  /*14be0*/  FSEL R211, R9, -INF , !P6 ;  /* 0xff80000009d37808 */ /* 0x000fe40007000000 */
[----:B------:R-:W-:Y:S02]  /*14bf0*/  FSEL R15, R8, -INF , !P5 ;  /* 0xff800000080f7808 */ /* 0x000fe40006800000 */
[----:B------:R-:W-:-:S02]  /*14c00*/  FSEL R208, R10, -INF , !P1 ;  /* 0xff8000000ad07808 */ /* 0x000fc40004800000 */
[C---:B------:R-:W-:Y:S02]  /*14c10*/  ISETP.GE.AND P6, PT, R0.reuse, R252, PT ;  /* 0x000000fc0000720c */ /* 0x040fe40003fc6270 */
[----:B------:R-:W-:Y:S01]  /*14c20*/  ISETP.GE.AND P5, PT, R0, R251, PT ;  /* 0x000000fb0000720c */ /* 0x000fe20003fa6270 */
[----:B--2---:R-:W-:Y:S02]  /*14c30*/  IMAD.MOV.U32 R3, RZ, RZ, R2 ;  /* 0x000000ffff037224 */ /* 0x004fe400078e0002 */
[----:B------:R-:W-:Y:S01]  /*14c40*/  IMAD.IADD R2, R248, 0x1, -R0 ;  /* 0x00000001f8027824 */ /* 0x000fe200078e0a00 */
[C---:B------:R-:W-:Y:S02]  /*14c50*/  ISETP.GE.AND P4, PT, R0.reuse, R250, PT ;  /* 0x000000fa0000720c */ /* 0x040fe40003f86270 */
[----:B------:R-:W-:Y:S02]  /*14c60*/  ISETP.GE.AND P1, PT, R0, R249, PT ;  /* 0x000000f90000720c */ /* 0x000fe40003f26270 */
[----:B------:R-:W-:-:S02]  /*14c70*/  IABS R2, R2 ;  /* 0x0000000200027213 */ /* 0x000fc40000000000 */
[C---:B------:R-:W-:Y:S02]  /*14c80*/  ISETP.LT.OR P6, PT, R0.reuse, R247, P6 ;  /* 0x000000f70000720c */ /* 0x040fe400037c1670 */
[C---:B------:R-:W-:Y:S02]  /*14c90*/  ISETP.LT.OR P5, PT, R0.reuse, R246, P5 ;  /* 0x000000f60000720c */ /* 0x040fe40002fa1670 */
[C---:B------:R-:W-:Y:S02]  /*14ca0*/  ISETP.LT.OR P4, PT, R0.reuse, R245, P4 ;  /* 0x000000f50000720c */ /* 0x040fe40002781670 */
[----:B------:R-:W-:Y:S01]  /*14cb0*/  ISETP.LT.OR P1, PT, R0, R244, P1 ;  /* 0x000000f40000720c */ /* 0x000fe20000f21670 */
[----:B------:R-:W-:Y:S01]  /*14cc0*/  IMAD.MOV.U32 R0, RZ, RZ, R2 ;  /* 0x000000ffff007224 */ /* 0x000fe200078e0002 */
[----:B------:R4:W2:Y:S08]  /*14cd0*/  I2F R6, R3 ;  /* 0x0000000300067306 */ /* 0x0008b00000201400 */
[----:B------:R-:W2:Y:S01]  /*14ce0*/  I2F R0, R0 ;  /* 0x0000000000007306 */ /* 0x000ea20000201400 */
[----:B---3--:R-:W-:-:S02]  /*14cf0*/  FFMA.FTZ R5, R5, -UR21, R72 ;  /* 0x8000001505057c23 */ /* 0x008fc40008010048 */
[----:B------:R3:W5:Y:S01]  /*14d00*/  LDL.LU R72, [R1+0x90] ;  /* 0x0000900001487983 */ /* 0x0007620000300800 */
[----:B-1----:R-:W-:-:S03]  /*14d10*/  FFMA.FTZ R4, R4, -UR21, R71 ;  /* 0x8000001504047c23 */ /* 0x002fc60008010047 */
[----:B------:R3:W5:Y:S01]  /*14d20*/  LDL.LU R71, [R1+0x8c] ;  /* 0x00008c0001477983 */ /* 0x0007620000300800 */
[----:B----4-:R-:W-:Y:S02]  /*14d30*/  FFMA.FTZ R3, R7, -UR21, R70 ;  /* 0x8000001507037c23 */ /* 0x010fe40008010046 */
[----:B--2---:R-:W-:Y:S01]  /*14d40*/  FFMA.FTZ R2, R6, -UR21, R69 ;  /* 0x8000001506027c23 */ /* 0x004fe20008010045 */
[----:B------:R3:W5:Y:S04]  /*14d50*/  LDL.LU R70, [R1+0x88] ;  /* 0x0000880001467983 */ /* 0x0007680000300800 */
[----:B------:R3:W5:Y:S01]  /*14d60*/  LDL.LU R69, [R1+0x84] ;  /* 0x0000840001457983 */ /* 0x0007620000300800 */
[----:B------:R-:W-:-:S03]  /*14d70*/  FFMA.FTZ R0, R0, -UR21, R68 ;  /* 0x8000001500007c23 */ /* 0x000fc60008010044 */
[----:B------:R3:W5:Y:S01]  /*14d80*/  LDL.LU R68, [R1+0x80] ;  /* 0x0000800001447983 */ /* 0x0007620000300800 */
[----:B------:R-:W-:Y:S02]  /*14d90*/  FSEL R139, R5, -INF , !P0 ;  /* 0xff800000058b7808 */ /* 0x000fe40004000000 */
[----:B------:R-:W-:Y:S02]  /*14da0*/  PLOP3.LUT P0, PT, PT, PT, UP0, 0x80, 0x0 ;  /* 0x000000000000781c */ /* 0x000fe40003f0f008 */
[----:B------:R-:W-:Y:S02]  /*14db0*/  FSEL R13, R4, -INF , !P6 ;  /* 0xff800000040d7808 */ /* 0x000fe40007000000 */
[----:B------:R-:W-:Y:S02]  /*14dc0*/  FSEL R14, R3, -INF , !P5 ;  /* 0xff800000030e7808 */ /* 0x000fe40006800000 */
[----:B------:R-:W-:Y:S02]  /*14dd0*/  FSEL R132, R2, -INF , !P4 ;  /* 0xff80000002847808 */ /* 0x000fe40006000000 */
[----:B------:R-:W-:-:S05]  /*14de0*/  FSEL R133, R0, -INF , !P1 ;  /* 0xff80000000857808 */ /* 0x000fca0004800000 */
[----:B------:R-:W-:Y:S05]  /*14df0*/  @!P0 BRA `(.L_x_730) ;  /* 0x0000050000008947 */ /* 0x000fea0003800000 */
[----:B------:R-:W2:Y:S04]  /*14e00*/  LDL.64 R54, [R1+0x78] ;  /* 0x0000780001367983 */ /* 0x000ea80000100a00 */
[----:B------:R-:W4:Y:S01]  /*14e10*/  LDL.64 R140, [R1+0x70] ;  /* 0x00007000018c7983 */ /* 0x000f220000100a00 */
        /* <DEDUP_REMOVED lines=13> */
[----:B----4-:R-:W-:Y:S02]  /*14ef0*/  LEA.HI.X R2, R3, R141, R2, 0x6, P0 ;  /* 0x0000008d03027211 */ /* 0x010fe400000f3402 */
        /* <DEDUP_REMOVED lines=62> */
.L_x_732:
[----:B------:R-:W-:Y:S05]  /*152e0*/  BSYNC B0 ;  /* 0x0000000000007941 */ /* 0x000fea0003800000 */
.L_x_731:
[----:B------:R-:W0:Y:S02]  /*152f0*/  LDGDEPBAR ;  /* 0x00000000000079af */ /* 0x000e240000000000 */
.L_x_730:
[----:B-1----:R-:W2:Y:S04]  /*15300*/  LDL.LU R2, [R1+0x30] ;  /* 0x0000300001027983 */ /* 0x002ea80000300800 */
[----:B------:R-:W4:Y:S04]  /*15310*/  LDL.LU R0, [R1+0x2c] ;  /* 0x00002c0001007983 */ /* 0x000f280000300800 */
[----:B---3--:R-:W3:Y:S04]  /*15320*/  LDL.LU R4, [R1+0x24] ;  /* 0x0000240001047983 */ /* 0x008ee80000300800 */
[----:B------:R-:W3:Y:S01]  /*15330*/  LDL.LU R5, [R1+0x28] ;  /* 0x0000280001057983 */ /* 0x000ee20000300800 */
[----:B------:R-:W-:-:S02]  /*15340*/  MOV R39, R64 ;  /* 0x0000004000277202 */ /* 0x000fc40000000f00 */
[----:B------:R-:W-:Y:S01]  /*15350*/  MOV R11, R61 ;  /* 0x0000003d000b7202 */ /* 0x000fe20000000f00 */
[----:B------:R-:W-:Y:S01]  /*15360*/  STL [R1+0x9c], R231 ;  /* 0x00009ce701007387 */ /* 0x000fe20000100800 */
[----:B------:R-:W-:-:S03]  /*15370*/  MOV R43, R57 ;  /* 0x00000039002b7202 */ /* 0x000fc60000000f00 */
[----:B------:R1:W-:Y:S04]  /*15380*/  STL [R1+0x98], R230 ;  /* 0x000098e601007387 */ /* 0x0003e80000100800 */
[----:B-1----:R-:W3:Y:S04]  /*15390*/  LDL.LU R230, [R1+0x1c] ;  /* 0x00001c0001e67983 */ /* 0x002ee80000300800 */
[----:B------:R-:W-:Y:S04]  /*153a0*/  STL [R1+0x94], R229 ;  /* 0x000094e501007387 */ /* 0x000fe80000100800 */
[----:B------:R1:W-:Y:S04]  /*153b0*/  STL [R1+0x90], R228 ;  /* 0x000090e401007387 */ /* 0x0003e80000100800 */
[----:B-1----:R-:W3:Y:S04]  /*153c0*/  LDL.LU R228, [R1+0x20] ;  /* 0x0000200001e47983 */ /* 0x002ee80000300800 */
[----:B------:R-:W-:Y:S04]  /*153d0*/  STL [R1+0x8c], R227 ;  /* 0x00008ce301007387 */ /* 0x000fe80000100800 */
[----:B------:R1:W-:Y:S04]  /*153e0*/  STL [R1+0x88], R226 ;  /* 0x000088e201007387 */ /* 0x0003e80000100800 */
[----:B-1----:R-:W3:Y:S01]  /*153f0*/  LDL.LU R226, [R1+0x18] ;  /* 0x0000180001e27983 */ /* 0x002ee20000300800 */
[----:B------:R-:W-:Y:S01]  /*15400*/  IMAD.MOV.U32 R38, RZ, RZ, R33 ;  /* 0x000000ffff267224 */ /* 0x000fe200078e0021 */
[----:B------:R-:W-:-:S02]  /*15410*/  MOV R40, R21 ;  /* 0x0000001500287202 */ /* 0x000fc40000000f00 */
[----:B------:R1:W-:Y:S01]  /*15420*/  STL [R1+0x84], R225 ;  /* 0x000084e101007387 */ /* 0x0003e20000100800 */
[----:B------:R-:W-:Y:S02]  /*15430*/  MOV R227, R60 ;  /* 0x0000003c00e37202 */ /* 0x000fe40000000f00 */
[----:B------:R-:W-:Y:S01]  /*15440*/  MOV R37, R20 ;  /* 0x0000001400257202 */ /* 0x000fe20000000f00 */
[----:B------:R-:W3:Y:S01]  /*15450*/  LDL.LU R231, [R1+0x8] ;  /* 0x0000080001e77983 */ /* 0x000ee20000300800 */
[----:B------:R-:W-:Y:S02]  /*15460*/  MOV R229, R52 ;  /* 0x0000003400e57202 */ /* 0x000fe40000000f00 */
[----:B------:R-:W-:Y:S01]  /*15470*/  MOV R10, R28 ;  /* 0x0000001c000a7202 */ /* 0x000fe20000000f00 */
[----:B------:R1:W-:Y:S02]  /*15480*/  STL [R1+0x80], R220 ;  /* 0x000080dc01007387 */ /* 0x0003e40000100800 */
[----:B-1----:R-:W-:-:S02]  /*15490*/  IMAD.MOV.U32 R225, RZ, RZ, R56 ;  /* 0x000000ffffe17224 */ /* 0x002fc400078e0038 */
[----:B------:R-:W3:Y:S04]  /*154a0*/  LDL.LU R220, [R1] ;  /* 0x0000000001dc7983 */ /* 0x000ee80000300800 */
[----:B------:R-:W3:Y:S01]  /*154b0*/  LDL.LU R20, [R1+0x10] ;  /* 0x0000100001147983 */ /* 0x000ee20000300800 */
[----:B--2---:R-:W-:Y:S01]  /*154c0*/  MOV R9, R2 ;  /* 0x0000000200097202 */ /* 0x004fe20000000f00 */
[----:B----4-:R-:W-:Y:S01]  /*154d0*/  IMAD.MOV.U32 R7, RZ, RZ, R0 ;  /* 0x000000ffff077224 */ /* 0x010fe200078e0000 */
[----:B---3--:R-:W-:-:S04]  /*154e0*/  FMNMX.FTZ R0, R4, R17, !PT ;  /* 0x0000001104007209 */ /* 0x008fc80007810000 */
        /* <DEDUP_REMOVED lines=9> */
[----:B------:R-:W-:-:S04]  /*15580*/  FMNMX.FTZ R137, R39, R137, !PT ;  /* 0x0000008927897209 */ /* 0x000fc80007810000 */
[----:B------:R-:W-:Y:S02]  /*15590*/  FMNMX.FTZ R137, R59, R137, !PT ;  /* 0x000000893b897209 */ /* 0x000fe40007810000 */
[----:B------:R-:W-:Y:S02]  /*155a0*/  FMNMX.FTZ R0, R230, R0, !PT ;  /* 0x00000000e6007209 */ /* 0x000fe40007810000 */
        /* <DEDUP_REMOVED lines=18> */
[----:B------:R-:W-:-:S03]  /*156d0*/  FMNMX.FTZ R136, R14, R0, !PT ;  /* 0x000000000e887209 */ /* 0x000fc60007810000 */
[----:B------:R-:W1:Y:S04]  /*156e0*/  SHFL.BFLY PT, R0, R137, 0x2, 0x1f ;  /* 0x0c401f0089007f89 */ /* 0x000e6800000e0000 */
[----:B------:R-:W2:Y:S01]  /*156f0*/  SHFL.BFLY PT, R2, R136, 0x2, 0x1f ;  /* 0x0c401f0088027f89 */ /* 0x000ea200000e0000 */
[----:B-1----:R-:W-:Y:S02]  /*15700*/  FMNMX.FTZ R137, R137, R0, !PT ;  /* 0x0000000089897209 */ /* 0x002fe40007810000 */
[----:B--2---:R-:W-:-:S03]  /*15710*/  FMNMX.FTZ R136, R136, R2, !PT ;  /* 0x0000000288887209 */ /* 0x004fc60007810000 */
        /* <DEDUP_REMOVED lines=19> */
[C---:B------:R-:W-:Y:S01]  /*15850*/  FSEL R3, R137.reuse, RZ, P1 ;  /* 0x000000ff89037208 */ /* 0x040fe20000800000 */
[----:B------:R-:W-:Y:S01]  /*15860*/  FMUL.FTZ R12, R137, c[0x0][0x23c] ;  /* 0x00008f00890c7a20 */ /* 0x000fe20000410000 */
[----:B------:R-:W-:Y:S02]  /*15870*/  FMNMX.FTZ R2, R37, R2, !PT ;  /* 0x0000000225027209 */ /* 0x000fe40007810000 */
[----:B------:R-:W-:Y:S02]  /*15880*/  FMNMX.FTZ R0, R134, R0, !PT ;  /* 0x0000000086007209 */ /* 0x000fe40007810000 */
[----:B------:R-:W-:Y:S01]  /*15890*/  FSETP.NEU.FTZ.AND P0, PT, R136, -INF , PT ;  /* 0xff8000008800780b */ /* 0x000fe20003f1d000 */
[----:B------:R-:W-:Y:S01]  /*158a0*/  FADD.FTZ R4, R4, -R3 ;  /* 0x8000000304047221 */ /* 0x000fe20000010000 */
[----:B------:R-:W-:-:S02]  /*158b0*/  FMNMX.FTZ R2, R63, R2, !PT ;  /* 0x000000023f027209 */ /* 0x000fc40007810000 */
[----:B------:R-:W-:Y:S02]  /*158c0*/  FMNMX.FTZ R0, R41, R0, !PT ;  /* 0x0000000029007209 */ /* 0x000fe40007810000 */
[----:B------:R-:W-:Y:S02]  /*158d0*/  FSEL R3, R136, RZ, P0 ;  /* 0x000000ff88037208 */ /* 0x000fe40000000000 */
[----:B------:R-:W-:Y:S02]  /*158e0*/  FSEL R12, R12, RZ, P1 ;  /* 0x000000ff0c0c7208 */ /* 0x000fe40000800000 */
[----:B------:R-:W-:Y:S02]  /*158f0*/  FMNMX.FTZ R2, R229, R2, !PT ;  /* 0x00000002e5027209 */ /* 0x000fe40007810000 */
[----:B------:R-:W-:Y:S01]  /*15900*/  FMNMX.FTZ R0, R67, R0, !PT ;  /* 0x0000000043007209 */ /* 0x000fe20007810000 */
        /* <DEDUP_REMOVED lines=8> */
[----:B------:R-:W1:Y:S02]  /*15990*/  MUFU.EX2 R0, R4 ;  /* 0x0000000400007308 */ /* 0x000e640000000800 */
[-C--:B-1----:R-:W-:Y:S02]  /*159a0*/  FMUL.FTZ R44, R184, R0.reuse ;  /* 0x00000000b82c7220 */ /* 0x082fe40000410000 */
[----:B------:R-:W-:Y:S02]  /*159b0*/  FMUL.FTZ R184, R96, R0 ;  /* 0x0000000060b87220 */ /* 0x000fe40000410000 */
[----:B------:R-:W2:Y:S01]  /*159c0*/  LDL.LU R96, [R1+0x48] ;  /* 0x0000480001607983 */ /* 0x000ea20000300800 */
[----:B------:R-:W-:Y:S02]  /*159d0*/  FMNMX.FTZ R3, R217, R3, !PT ;  /* 0x00000003d9037209 */ /* 0x000fe40007810000 */
[----:B------:R-:W-:Y:S02]  /*159e0*/  FMNMX.FTZ R2, R213, R2, !PT ;  /* 0x00000002d5027209 */ /* 0x000fe40007810000 */
[----:B------:R-:W-:Y:S01]  /*159f0*/  FMNMX.FTZ R3, R212, R3, !PT ;  /* 0x00000003d4037209 */ /* 0x000fe20007810000 */
[----:B------:R-:W-:Y:S01]  /*15a00*/  FFMA.FTZ R4, R19, c[0x0][0x23c], -R12 ;  /* 0x00008f0013047a23 */ /* 0x000fe2000001080c */
[----:B------:R-:W-:-:S02]  /*15a10*/  FMNMX.FTZ R2, R211, R2, !PT ;  /* 0x00000002d3027209 */ /* 0x000fc40007810000 */
[----:B------:R-:W-:Y:S01]  /*15a20*/  FMNMX.FTZ R3, R208, R3, !PT ;  /* 0x00000003d0037209 */ /* 0x000fe20007810000 */
[----:B------:R1:W-:Y:S01]  /*15a30*/  MUFU.EX2 R28, R4 ;  /* 0x00000004001c7308 */ /* 0x0003e20000000800 */
[----:B------:R-:W-:Y:S01]  /*15a40*/  FMUL.FTZ R56, R152, R0 ;  /* 0x0000000098387220 */ /* 0x000fe20000410000 */
[----:B-1----:R-:W-:Y:S02]  /*15a50*/  FMNMX.FTZ R4, R139, R2, !PT ;  /* 0x000000028b047209 */ /* 0x002fe40007810000 */
[----:B------:R-:W-:Y:S01]  /*15a60*/  FMNMX.FTZ R2, R132, R3, !PT ;  /* 0x0000000384027209 */ /* 0x000fe20007810000 */
[----:B------:R-:W-:-:S04]  /*15a70*/  FMUL.FTZ R3, R6, c[0x0][0x23c] ;  /* 0x00008f0006037a20 */ /* 0x000fc80000410000 */
[----:B------:R-:W1:Y:S01]  /*15a80*/  SHFL.BFLY PT, R6, R2, 0x2, 0x1f ;  /* 0x0c401f0002067f89 */ /* 0x000e6200000e0000 */
[----:B------:R-:W-:Y:S01]  /*15a90*/  FMNMX.FTZ R4, R133, R4, !PT ;  /* 0x0000000485047209 */ /* 0x000fe20007810000 */
[-C--:B------:R-:W-:Y:S01]  /*15aa0*/  FFMA.FTZ R33, R20, R0.reuse, R8 ;  /* 0x0000000014217223 */ /* 0x080fe20000010008 */
[----:B------:R-:W-:Y:S01]  /*15ab0*/  MOV R152, R7 ;  /* 0x0000000700987202 */ /* 0x000fe20000000f00 */
[-C--:B------:R-:W-:Y:S02]  /*15ac0*/  FMUL.FTZ R64, R164, R0.reuse ;  /* 0x00000000a4407220 */ /* 0x080fe40000410000 */
[-C--:B------:R-:W-:Y:S01]  /*15ad0*/  FMUL.FTZ R65, R165, R0.reuse ;  /* 0x00000000a5417220 */ /* 0x080fe20000410000 */
[----:B------:R-:W3:Y:S01]  /*15ae0*/  SHFL.BFLY PT, R7, R4, 0x2, 0x1f ;  /* 0x0c401f0004077f89 */ /* 0x000ee200000e0000 */
        /* <DEDUP_REMOVED lines=12> */
[-C--:B-----5:R-:W-:Y:S02]  /*15bb0*/  FMUL.FTZ R20, R68, R0.reuse ;  /* 0x0000000044147220 */ /* 0x0a0fe40000410000 */
        /* <DEDUP_REMOVED lines=14> */
[----:B------:R4:W1:Y:S01]  /*15ca0*/  MUFU.EX2 R0, R3 ;  /* 0x0000000300007308 */ /* 0x0008620000000800 */
[----:B------:R-:W-:-:S07]  /*15cb0*/  FFMA.FTZ R5, R18, c[0x0][0x23c], -R12 ;  /* 0x00008f0012057a23 */ /* 0x000fce000001080c */
[----:B------:R1:W-:Y:S01]  /*15cc0*/  MUFU.EX2 R18, R5 ;  /* 0x0000000500127308 */ /* 0x0003e20000000800 */
[----:B----4-:R-:W-:-:S05]  /*15cd0*/  FMUL.FTZ R3, R136, c[0x0][0x23c] ;  /* 0x00008f0088037a20 */ /* 0x010fca0000410000 */
[----:B------:R-:W-:Y:S01]  /*15ce0*/  FSEL R3, R3, RZ, P0 ;  /* 0x000000ff03037208 */ /* 0x000fe20000000000 */
[----:B-1----:R-:W-:Y:S01]  /*15cf0*/  FFMA.FTZ R5, R16, c[0x0][0x23c], -R12 ;  /* 0x00008f0010057a23 */ /* 0x002fe2000001080c */
[----:B------:R-:W-:-:S03]  /*15d00*/  FMNMX.FTZ R2, R2, R6, !PT ;  /* 0x0000000602027209 */ /* 0x000fc60007810000 */
[----:B------:R1:W-:Y:S01]  /*15d10*/  MUFU.EX2 R17, R5 ;  /* 0x0000000500117308 */ /* 0x0003e20000000800 */
[----:B------:R-:W-:Y:S02]  /*15d20*/  MOV R116, R9 ;  /* 0x0000000900747202 */ /* 0x000fe40000000f00 */
[----:B---3--:R-:W-:Y:S01]  /*15d30*/  FMNMX.FTZ R4, R4, R7, !PT ;  /* 0x0000000704047209 */ /* 0x008fe20007810000 */
[----:B-1----:R-:W-:-:S04]  /*15d40*/  FFMA.FTZ R5, R22, c[0x0][0x23c], -R3 ;  /* 0x00008f0016057a23 */ /* 0x002fc80000010803 */
[----:B------:R1:W2:Y:S01]  /*15d50*/  MUFU.EX2 R9, R5 ;  /* 0x0000000500097308 */ /* 0x0002a20000000800 */
[----:B------:R-:W-:Y:S04]  /*15d60*/  SHFL.BFLY PT, R6, R4, 0x1, 0x1f ;  /* 0x0c201f0004067f89 */ /* 0x000fe800000e0000 */
[----:B-1----:R-:W1:Y:S01]  /*15d70*/  SHFL.BFLY PT, R5, R2, 0x1, 0x1f ;  /* 0x0c201f0002057f89 */ /* 0x002e6200000e0000 */
[----:B------:R-:W-:Y:S01]  /*15d80*/  MOV R84, R62 ;  /* 0x0000003e00547202 */ /* 0x000fe20000000f00 */
[----:B------:R-:W-:Y:S01]  /*15d90*/  IMAD.MOV.U32 R68, RZ, RZ, R67 ;  /* 0x000000ffff447224 */ /* 0x000fe200078e0043 */
[----:B------:R-:W-:Y:S01]  /*15da0*/  MOV R69, R66 ;  /* 0x0000004200457202 */ /* 0x000fe20000000f00 */
[----:B------:R-:W-:Y:S01]  /*15db0*/  IMAD.MOV.U32 R85, RZ, RZ, R59 ;  /* 0x000000ffff557224 */ /* 0x000fe200078e003b */
[----:B------:R-:W-:Y:S01]  /*15dc0*/  MOV R19, R50 ;  /* 0x0000003200137202 */ /* 0x000fe20000000f00 */
[----:B------:R-:W-:Y:S01]  /*15dd0*/  FFMA.FTZ R7, R23, c[0x0][0x23c], -R3 ;  /* 0x00008f0017077a23 */ /* 0x000fe20000010803 */
        /* <DEDUP_REMOVED lines=36> */
[----:B------:R-:W-:Y:S02]  /*16020*/  MOV R84, R135 ;  /* 0x0000008700547202 */ /* 0x000fe40000000f00 */
[----:B-1----:R-:W-:-:S04]  /*16030*/  FMNMX.FTZ R135, R2, R5, !PT ;  /* 0x0000000502877209 */ /* 0x002fc80007810000 */
[C---:B------:R-:W-:Y:S01]  /*16040*/  FSETP.NEU.FTZ.AND P0, PT, R135.reuse, -INF , PT ;  /* 0xff8000008700780b */ /* 0x040fe20003f1d000 */
[----:B------:R-:W-:Y:S01]  /*16050*/  FMUL.FTZ R2, R135, c[0x0][0x23c] ;  /* 0x00008f0087027a20 */ /* 0x000fe20000410000 */
[----:B------:R-:W-:Y:S02]  /*16060*/  MOV R113, R85 ;  /* 0x0000005500717202 */ /* 0x000fe40000000f00 */
[----:B------:R-:W-:Y:S02]  /*16070*/  MOV R85, R134 ;  /* 0x0000008600557202 */ /* 0x000fe40000000f00 */
[----:B------:R-:W-:Y:S02]  /*16080*/  FMNMX.FTZ R134, R4, R6, !PT ;  /* 0x0000000604867209 */ /* 0x000fe40007810000 */
[----:B------:R-:W-:-:S05]  /*16090*/  FSEL R2, R2, RZ, P0 ;  /* 0x000000ff02027208 */ /* 0x000fca0000000000 */
[----:B------:R-:W-:Y:S02]  /*160a0*/  FFMA.FTZ R4, R26, c[0x0][0x23c], -R2 ;  /* 0x00008f001a047a23 */ /* 0x000fe40000010802 */
[----:B--2---:R-:W-:Y:S02]  /*160b0*/  FFMA.FTZ R82, R96, R0, R9 ;  /* 0x0000000060527223 */ /* 0x004fe40000010009 */
[----:B------:R-:W-:-:S04]  /*160c0*/  FFMA.FTZ R0, R25, c[0x0][0x23c], -R3 ;  /* 0x00008f0019007a23 */ /* 0x000fc80000010803 */
[----:B------:R1:W-:Y:S01]  /*160d0*/  MUFU.EX2 R155, R0 ;  /* 0x00000000009b7308 */ /* 0x0003e20000000800 */
[----:B------:R-:W-:Y:S01]  /*160e0*/  MOV R96, R69 ;  /* 0x0000004500607202 */ /* 0x000fe20000000f00 */
[----:B-1----:R-:W-:-:S06]  /*160f0*/  FFMA.FTZ R0, R24, c[0x0][0x23c], -R3 ;  /* 0x00008f0018007a23 */ /* 0x002fcc0000010803 */
[----:B------:R1:W-:Y:S01]  /*16100*/  MUFU.EX2 R154, R0 ;  /* 0x00000000009a7308 */ /* 0x0003e20000000800 */
[----:B------:R-:W-:Y:S02]  /*16110*/  MOV R69, R153 ;  /* 0x0000009900457202 */ /* 0x000fe40000000f00 */
        /* <DEDUP_REMOVED lines=12> */
[----:B------:R-:W-:Y:S01]  /*161e0*/  MOV R129, R96 ;  /* 0x0000006000817202 */ /* 0x000fe20000000f00 */
[----:B------:R-:W-:Y:S01]  /*161f0*/  IMAD.MOV.U32 R97, RZ, RZ, R81 ;  /* 0x000000ffff617224 */ /* 0x000fe200078e0051 */
[----:B------:R-:W-:Y:S01]  /*16200*/  MOV R96, R35 ;  /* 0x0000002300607202 */ /* 0x000fe20000000f00 */
[----:B------:R-:W2:Y:S01]  /*16210*/  LDL.LU R81, [R1+0x4c] ;  /* 0x00004c0001517983 */ /* 0x000ea20000300800 */
[----:B-1----:R-:W-:Y:S01]  /*16220*/  FMUL.FTZ R35, R107, R4 ;  /* 0x000000046b237220 */ /* 0x002fe20000410000 */
[----:B------:R-:W-:Y:S02]  /*16230*/  MOV R107, R17 ;  /* 0x00000011006b7202 */ /* 0x000fe40000000f00 */
[----:B------:R-:W3:Y:S01]  /*16240*/  LDL.LU R17, [R1+0x50] ;  /* 0x0000500001117983 */ /* 0x000ee20000300800 */
[----:B------:R-:W-:Y:S01]  /*16250*/  FMUL.FTZ R0, R134, c[0x0][0x23c] ;  /* 0x00008f0086007a20 */ /* 0x000fe20000410000 */
[----:B------:R-:W1:Y:S04]  /*16260*/  MUFU.EX2 R5, R5 ;  /* 0x0000000500057308 */ /* 0x000e680000000800 */
[----:B------:R-:W-:-:S05]  /*16270*/  FSEL R0, R0, RZ, P0 ;  /* 0x000000ff00007208 */ /* 0x000fca0000000000 */
[----:B------:R-:W-:Y:S01]  /*16280*/  FFMA.FTZ R6, R27, c[0x0][0x23c], -R0 ;  /* 0x00008f001b067a23 */ /* 0x000fe20000010800 */
[----:B------:R-:W-:-:S05]  /*16290*/  MOV R128, R18 ;  /* 0x0000001200807202 */ /* 0x000fca0000000f00 */
[----:B------:R-:W3:Y:S01]  /*162a0*/  MUFU.EX2 R6, R6 ;  /* 0x0000000600067308 */ /* 0x000ee20000000800 */
[----:B------:R-:W-:Y:S02]  /*162b0*/  IMAD.MOV.U32 R117, RZ, RZ, R113 ;  /* 0x000000ffff757224 */ /* 0x000fe400078e0071 */
[----:B------:R-:W-:Y:S01]  /*162c0*/  IMAD.MOV.U32 R113, RZ, RZ, R33 ;  /* 0x000000ffff717224 */ /* 0x000fe200078e0021 */
[----:B------:R-:W-:Y:S01]  /*162d0*/  MOV R70, R84 ;  /* 0x0000005400467202 */ /* 0x000fe20000000f00 */
[----:B-1----:R-:W-:Y:S01]  /*162e0*/  FMUL.FTZ R33, R105, R5 ;  /* 0x0000000569217220 */ /* 0x002fe20000410000 */
[----:B------:R-:W-:Y:S01]  /*162f0*/  MOV R105, R128 ;  /* 0x0000008000697202 */ /* 0x000fe20000000f00 */
[----:B------:R-:W-:Y:S01]  /*16300*/  IMAD.MOV.U32 R87, RZ, RZ, R40 ;  /* 0x000000ffff577224 */ /* 0x000fe200078e0028 */
[----:B------:R-:W-:Y:S02]  /*16310*/  MOV R86, R41 ;  /* 0x0000002900567202 */ /* 0x000fe40000000f00 */
[----:B------:R-:W-:-:S02]  /*16320*/  MOV R98, R28 ;  /* 0x0000001c00627202 */ /* 0x000fc40000000f00 */
[----:B------:R-:W-:Y:S02]  /*16330*/  MOV R116, R80 ;  /* 0x0000005000747202 */ /* 0x000fe40000000f00 */
[----:B------:R-:W-:Y:S02]  /*16340*/  MOV R128, R112 ;  /* 0x0000007000807202 */ /* 0x000fe40000000f00 */
[----:B------:R-:W-:Y:S01]  /*16350*/  MOV R84, R69 ;  /* 0x0000004500547202 */ /* 0x000fe20000000f00 */
[----:B------:R-:W-:Y:S01]  /*16360*/  IMAD.MOV.U32 R69, RZ, RZ, R30 ;  /* 0x000000ffff457224 */ /* 0x000fe200078e001e */
[----:B------:R-:W-:Y:S01]  /*16370*/  MOV R71, R68 ;  /* 0x0000004400477202 */ /* 0x000fe20000000f00 */
[----:B------:R-:W-:Y:S01]  /*16380*/  FMUL.FTZ R30, R110, R4 ;  /* 0x000000046e1e7220 */ /* 0x000fe20000410000 */
        /* <DEDUP_REMOVED lines=9> */
[----:B------:R-:W-:Y:S02]  /*16420*/  MOV R87, R117 ;  /* 0x0000007500577202 */ /* 0x000fe40000000f00 */
        /* <DEDUP_REMOVED lines=76> */
[----:B------:R-:W-:Y:S02]  /*168f0*/  MOV R119, R87 ;  /* 0x0000005700777202 */ /* 0x000fe40000000f00 */
[----:B------:R-:W-:Y:S02]  /*16900*/  MOV R87, R117 ;  /* 0x0000007500577202 */ /* 0x000fe40000000f00 */
[----:B------:R-:W-:Y:S01]  /*16910*/  MOV R117, R85 ;  /* 0x0000005500757202 */ /* 0x000fe20000000f00 */
[----:B------:R-:W-:Y:S01]  /*16920*/  IMAD.MOV.U32 R85, RZ, RZ, R10 ;  /* 0x000000ffff557224 */ /* 0x000fe200078e000a */
[----:B------:R-:W-:Y:S02]  /*16930*/  F2FP.BF16.PACK_AB R8, R110, R8 ;  /* 0x000000086e08723e */ /* 0x000fe400000010ff */
[----:B------:R-:W-:Y:S02]  /*16940*/  F2FP.BF16.PACK_AB R9, R153, R9 ;  /* 0x000000099909723e */ /* 0x000fe400000010ff */
[----:B------:R-:W-:-:S02]  /*16950*/  F2FP.BF16.PACK_AB R10, R107, R105 ;  /* 0x000000696b0a723e */ /* 0x000fc400000010ff */
[----:B------:R-:W-:Y:S02]  /*16960*/  MOV R121, R118 ;  /* 0x0000007600797202 */ /* 0x000fe40000000f00 */
[----:B------:R-:W-:Y:S01]  /*16970*/  MOV R131, R99 ;  /* 0x0000006300837202 */ /* 0x000fe20000000f00 */
[----:B------:R-:W-:Y:S01]  /*16980*/  IMAD.MOV.U32 R99, RZ, RZ, R129 ;  /* 0x000000ffff637224 */ /* 0x000fe200078e0081 */
[----:B------:R-:W-:Y:S02]  /*16990*/  MOV R118, R86 ;  /* 0x0000005600767202 */ /* 0x000fe40000000f00 */
[----:B------:R-:W-:Y:S02]  /*169a0*/  MOV R77, R115 ;  /* 0x00000073004d7202 */ /* 0x000fe40000000f00 */
[----:B------:R-:W-:Y:S02]  /*169b0*/  MOV R76, R114 ;  /* 0x00000072004c7202 */ /* 0x000fe40000000f00 */
[----:B------:R-:W-:-:S02]  /*169c0*/  MOV R86, R116 ;  /* 0x0000007400567202 */ /* 0x000fc40000000f00 */
[----:B------:R-:W-:Y:S02]  /*169d0*/  MOV R129, R97 ;  /* 0x0000006100817202 */ /* 0x000fe40000000f00 */
[----:B------:R-:W-:Y:S02]  /*169e0*/  MOV R114, R71 ;  /* 0x0000004700727202 */ /* 0x000fe40000000f00 */
[----:B------:R-:W-:Y:S02]  /*169f0*/  MOV R115, R70 ;  /* 0x0000004600737202 */ /* 0x000fe40000000f00 */
[----:B------:R-:W-:Y:S02]  /*16a00*/  MOV R116, R69 ;  /* 0x0000004500747202 */ /* 0x000fe40000000f00 */
[----:B------:R-:W-:Y:S01]  /*16a10*/  MOV R97, R68 ;  /* 0x0000004400617202 */ /* 0x000fe20000000f00 */
[----:B--2---:R-:W-:Y:S02]  /*16a20*/  FFMA.FTZ R81, R81, R5, R7 ;  /* 0x0000000551517223 */ /* 0x004fe40000010007 */
[----:B---3--:R-:W-:-:S02]  /*16a30*/  FFMA.FTZ R80, R17, R4, R6 ;  /* 0x0000000411507223 */ /* 0x008fc40000010006 */
[--C-:B------:R-:W-:Y:S01]  /*16a40*/  FFMA.FTZ R4, R231, c[0x0][0x23c], -R2.reuse ;  /* 0x00008f00e7047a23 */ /* 0x100fe20000010802 */
[----:B------:R-:W1:Y:S03]  /*16a50*/  LDSM.16.MT88.4 R16, [R221+0xc000] ;  /* 0x00c00000dd10783b */ /* 0x000e660000004200 */
[----:B------:R2:W-:Y:S01]  /*16a60*/  MUFU.EX2 R106, R4 ;  /* 0x00000004006a7308 */ /* 0x0005e20000000800 */
[----:B------:R-:W-:Y:S02]  /*16a70*/  FFMA.FTZ R5, R219, c[0x0][0x23c], -R2 ;  /* 0x00008f00db057a23 */ /* 0x000fe40000010802 */
[----:B--2---:R-:W-:-:S05]  /*16a80*/  FFMA.FTZ R4, R83, c[0x0][0x23c], -R0 ;  /* 0x00008f0053047a23 */ /* 0x004fca0000010800 */
[----:B------:R2:W3:Y:S02]  /*16a90*/  MUFU.EX2 R83, R4 ;  /* 0x0000000400537308 */ /* 0x0004e40000000800 */
[----:B--2---:R-:W-:-:S06]  /*16aa0*/  FFMA.FTZ R4, R130, c[0x0][0x23c], -R0 ;  /* 0x00008f0082047a23 */ /* 0x004fcc0000010800 */
[----:B------:R2:W-:Y:S08]  /*16ab0*/  MUFU.EX2 R104, R4 ;  /* 0x0000000400687308 */ /* 0x0005f00000000800 */
[----:B------:R3:W4:Y:S01]  /*16ac0*/  MUFU.EX2 R231, R5 ;  /* 0x0000000500e77308 */ /* 0x0007220000000800 */
[----:B--2---:R-:W-:-:S07]  /*16ad0*/  FFMA.FTZ R4, R214, c[0x0][0x23c], -R0 ;  /* 0x00008f00d6047a23 */ /* 0x004fce0000010800 */
[----:B------:R2:W1:Y:S01]  /*16ae0*/  MUFU.EX2 R214, R4 ;  /* 0x0000000400d67308 */ /* 0x0004620000000800 */
[----:B------:R-:W-:Y:S01]  /*16af0*/  IMAD.MOV.U32 R130, RZ, RZ, R98 ;  /* 0x000000ffff827224 */ /* 0x000fe200078e0062 */
[----:B------:R-:W-:Y:S01]  /*16b00*/  MOV R98, R128 ;  /* 0x0000008000627202 */ /* 0x000fe20000000f00 */
[----:B------:R-:W-:Y:S01]  /*16b10*/  IMAD.MOV.U32 R128, RZ, RZ, R96 ;  /* 0x000000ffff807224 */ /* 0x000fe200078e0060 */
[----:B------:R-:W-:Y:S02]  /*16b20*/  MOV R96, R11 ;  /* 0x0000000b00607202 */ /* 0x000fe40000000f00 */
[----:B---3--:R-:W-:Y:S02]  /*16b30*/  F2FP.BF16.PACK_AB R5, R83, R6 ;  /* 0x000000065305723e */ /* 0x008fe400000010ff */
[----:B------:R-:W-:Y:S02]  /*16b40*/  F2FP.BF16.PACK_AB R11, R154, R155 ;  /* 0x0000009b9a0b723e */ /* 0x000fe400000010ff */
[----:B----4-:R-:W-:-:S02]  /*16b50*/  F2FP.BF16.PACK_AB R6, R231, R106 ;  /* 0x0000006ae706723e */ /* 0x010fc400000010ff */
[----:B--2---:R-:W-:Y:S02]  /*16b60*/  F2FP.BF16.PACK_AB R4, R152, R7 ;  /* 0x000000079804723e */ /* 0x004fe400000010ff */
[----:B-1----:R-:W-:Y:S01]  /*16b70*/  F2FP.BF16.PACK_AB R7, R214, R104 ;  /* 0x00000068d607723e */ /* 0x002fe200000010ff */
[-C--:B------:R-:W-:Y:S08]  /*16b80*/  HMMA.16816.F32.BF16 R68, R8, R16.reuse, R148 ;  /* 0x000000100844723c */ /* 0x080ff00000041894 */
        /* <DEDUP_REMOVED lines=9> */
[----:B------:R-:W-:-:S06]  /*16c20*/  MOV R148, R77 ;  /* 0x0000004d00947202 */ /* 0x000fcc0000000f00 */
        /* <DEDUP_REMOVED lines=15> */
[----:B------:R-:W-:-:S02]  /*16d20*/  MOV R124, R128 ;  /* 0x00000080007c7202 */ /* 0x000fc40000000f00 */
        /* <DEDUP_REMOVED lines=8> */
[----:B------:R-:W-:Y:S01]  /*16db0*/  IMAD.MOV.U32 R120, RZ, RZ, R87 ;  /* 0x000000ffff787224 */ /* 0x000fe200078e0057 */
[----:B------:R-:W-:-:S02]  /*16dc0*/  MOV R79, R86 ;  /* 0x00000056004f7202 */ /* 0x000fc40000000f00 */
[----:B------:R-:W-:Y:S02]  /*16dd0*/  MOV R219, R85 ;  /* 0x0000005500db7202 */ /* 0x000fe40000000f00 */
[----:B------:R-:W-:Y:S02]  /*16de0*/  MOV R127, R84 ;  /* 0x00000054007f7202 */ /* 0x000fe40000000f00 */
        /* <DEDUP_REMOVED lines=8> */
[----:B------:R-:W-:-:S02]  /*16e70*/  MOV R203, R76 ;  /* 0x0000004c00cb7202 */ /* 0x000fc40000000f00 */
[----:B------:R-:W-:Y:S01]  /*16e80*/  IMAD.MOV.U32 R63, RZ, RZ, R150 ;  /* 0x000000ffff3f7224 */ /* 0x000fe200078e0096 */
[----:B------:R-:W-:Y:S02]  /*16e90*/  MOV R62, R151 ;  /* 0x00000097003e7202 */ /* 0x000fe40000000f00 */
[----:B------:R-:W-:Y:S02]  /*16ea0*/  MOV R60, R127 ;  /* 0x0000007f003c7202 */ /* 0x000fe40000000f00 */
[----:B------:R-:W-:Y:S02]  /*16eb0*/  MOV R150, R125 ;  /* 0x0000007d00967202 */ /* 0x000fe40000000f00 */
[----:B------:R-:W-:Y:S02]  /*16ec0*/  MOV R61, R111 ;  /* 0x0000006f003d7202 */ /* 0x000fe40000000f00 */
[----:B------:R-:W-:Y:S02]  /*16ed0*/  MOV R151, R110 ;  /* 0x0000006e00977202 */ /* 0x000fe40000000f00 */
[----:B------:R-:W-:-:S02]  /*16ee0*/  MOV R127, R78 ;  /* 0x0000004e007f7202 */ /* 0x000fc40000000f00 */
[----:B------:R-:W-:Y:S01]  /*16ef0*/  MOV R125, R109 ;  /* 0x0000006d007d7202 */ /* 0x000fe20000000f00 */
        /* <DEDUP_REMOVED lines=14> */
[----:B-1----:R-:W-:-:S06]  /*16fe0*/  FFMA.FTZ R4, R61, c[0x0][0x23c], -R12 ;  /* 0x00008f003d047a23 */ /* 0x002fcc000001080c */
[----:B------:R1:W-:Y:S02]  /*16ff0*/  MUFU.EX2 R5, R4 ;  /* 0x0000000400057308 */ /* 0x0003e40000000800 */
[--C-:B-1----:R-:W-:Y:S01]  /*17000*/  FFMA.FTZ R4, R201, c[0x0][0x23c], -R12.reuse ;  /* 0x00008f00c9047a23 */ /* 0x102fe2000001080c */
[----:B------:R-:W-:Y:S02]  /*17010*/  MOV R201, R202 ;  /* 0x000000ca00c97202 */ /* 0x000fe40000000f00 */
[----:B------:R-:W-:Y:S02]  /*17020*/  MOV R202, R203 ;  /* 0x000000cb00ca7202 */ /* 0x000fe40000000f00 */
[----:B------:R-:W-:Y:S01]  /*17030*/  MOV R203, R219 ;  /* 0x000000db00cb7202 */ /* 0x000fe20000000f00 */
[----:B------:R-:W-:Y:S02]  /*17040*/  IMAD.MOV.U32 R219, RZ, RZ, R227 ;  /* 0x000000ffffdb7224 */ /* 0x000fe400078e00e3 */
[----:B------:R1:W-:Y:S02]  /*17050*/  MUFU.EX2 R227, R4 ;  /* 0x0000000400e37308 */ /* 0x0003e40000000800 */
[----:B-1----:R-:W-:-:S06]  /*17060*/  FFMA.FTZ R4, R62, c[0x0][0x23c], -R12 ;  /* 0x00008f003e047a23 */ /* 0x002fcc000001080c */
        /* <DEDUP_REMOVED lines=8> */
[----:B------:R1:W2:Y:S01]  /*170f0*/  MUFU.EX2 R7, R4 ;  /* 0x0000000400077308 */ /* 0x0002a20000000800 */
[----:B------:R-:W-:Y:S02]  /*17100*/  FFMA.FTZ R6, R215, c[0x0][0x23c], -R12 ;  /* 0x00008f00d7067a23 */ /* 0x000fe4000001080c */
[----:B-1----:R-:W-:-:S05]  /*17110*/  FFMA.FTZ R4, R201, c[0x0][0x23c], -R2 ;  /* 0x00008f00c9047a23 */ /* 0x002fca0000010802 */
[----:B------:R1:W-:Y:S01]  /*17120*/  MUFU.EX2 R91, R4 ;  /* 0x00000004005b7308 */ /* 0x0003e20000000800 */
[----:B------:R-:W-:Y:S01]  /*17130*/  MOV R201, R219 ;  /* 0x000000db00c97202 */ /* 0x000fe20000000f00 */
[----:B--2---:R-:W-:Y:S01]  /*17140*/  IMAD.MOV.U32 R215, RZ, RZ, R7 ;  /* 0x000000ffffd77224 */ /* 0x004fe200078e0007 */
[----:B------:R-:W-:Y:S01]  /*17150*/  MOV R219, R122 ;  /* 0x0000007a00db7202 */ /* 0x000fe20000000f00 */
[----:B------:R-:W-:Y:S02]  /*17160*/  FFMA.FTZ R7, R216, c[0x0][0x23c], -R3 ;  /* 0x00008f00d8077a23 */ /* 0x000fe40000010803 */
[----:B------:R-:W-:Y:S02]  /*17170*/  FFMA.FTZ R125, R125, c[0x0][0x23c], -R12 ;  /* 0x00008f007d7d7a23 */ /* 0x000fe4000001080c */
[----:B-1----:R-:W-:Y:S01]  /*17180*/  FFMA.FTZ R4, R202, c[0x0][0x23c], -R2 ;  /* 0x00008f00ca047a23 */ /* 0x002fe20000010802 */
[----:B------:R-:W-:-:S03]  /*17190*/  MOV R202, R229 ;  /* 0x000000e500ca7202 */ /* 0x000fc60000000f00 */
[----:B------:R1:W-:Y:S01]  /*171a0*/  MUFU.EX2 R229, R4 ;  /* 0x0000000400e57308 */ /* 0x0003e20000000800 */
[--C-:B------:R-:W-:Y:S02]  /*171b0*/  FFMA.FTZ R124, R124, c[0x0][0x23c], -R12.reuse ;  /* 0x00008f007c7c7a23 */ /* 0x100fe4000001080c */
[--C-:B------:R-:W-:Y:S02]  /*171c0*/  FFMA.FTZ R123, R123, c[0x0][0x23c], -R12.reuse ;  /* 0x00008f007b7b7a23 */ /* 0x100fe4000001080c */
[--C-:B------:R-:W-:Y:S02]  /*171d0*/  FFMA.FTZ R122, R218, c[0x0][0x23c], -R12.reuse ;  /* 0x00008f00da7a7a23 */ /* 0x100fe4000001080c */
[--C-:B------:R-:W-:Y:S02]  /*171e0*/  FFMA.FTZ R95, R209, c[0x0][0x23c], -R12.reuse ;  /* 0x00008f00d15f7a23 */ /* 0x100fe4000001080c */
[--C-:B------:R-:W-:Y:S02]  /*171f0*/  FFMA.FTZ R200, R15, c[0x0][0x23c], -R12.reuse ;  /* 0x00008f000fc87a23 */ /* 0x100fe4000001080c */
[----:B------:R-:W-:-:S02]  /*17200*/  FFMA.FTZ R93, R13, c[0x0][0x23c], -R12 ;  /* 0x00008f000d5d7a23 */ /* 0x000fc4000001080c */
[----:B-1----:R-:W-:Y:S01]  /*17210*/  FFMA.FTZ R4, R148, c[0x0][0x23c], -R2 ;  /* 0x00008f0094047a23 */ /* 0x002fe20000010802 */
[----:B------:R-:W-:Y:S01]  /*17220*/  MOV R148, R225 ;  /* 0x000000e100947202 */ /* 0x000fe20000000f00 */
[--C-:B------:R-:W-:Y:S02]  /*17230*/  FFMA.FTZ R216, R14, c[0x0][0x23c], -R3.reuse ;  /* 0x00008f000ed87a23 */ /* 0x100fe40000010803 */
[----:B------:R1:W-:Y:S01]  /*17240*/  MUFU.EX2 R225, R4 ;  /* 0x0000000400e17308 */ /* 0x0003e20000000800 */
[----:B------:R-:W2:Y:S01]  /*17250*/  LDSM.16.MT88.4 R12, [R221+0xc800] ;  /* 0x00c80000dd0c783b */ /* 0x000ea20000004200 */
[--C-:B------:R-:W-:Y:S02]  /*17260*/  FFMA.FTZ R120, R120, c[0x0][0x23c], -R3.reuse ;  /* 0x00008f0078787a23 */ /* 0x100fe40000010803 */
[--C-:B------:R-:W-:Y:S02]  /*17270*/  FFMA.FTZ R115, R115, c[0x0][0x23c], -R3.reuse ;  /* 0x00008f0073737a23 */ /* 0x100fe40000010803 */
[----:B------:R-:W-:-:S02]  /*17280*/  FFMA.FTZ R114, R114, c[0x0][0x23c], -R3 ;  /* 0x00008f0072727a23 */ /* 0x000fc40000010803 */
[--C-:B------:R-:W-:Y:S02]  /*17290*/  FFMA.FTZ R218, R138, c[0x0][0x23c], -R3.reuse ;  /* 0x00008f008ada7a23 */ /* 0x100fe40000010803 */
[----:B-1----:R-:W-:Y:S01]  /*172a0*/  FFMA.FTZ R4, R150, c[0x0][0x23c], -R2 ;  /* 0x00008f0096047a23 */ /* 0x002fe20000010802 */
[----:B------:R-:W-:Y:S01]  /*172b0*/  MOV R150, R113 ;  /* 0x0000007100967202 */ /* 0x000fe20000000f00 */
[--C-:B------:R-:W-:Y:S02]  /*172c0*/  FFMA.FTZ R113, R239, c[0x0][0x23c], -R3.reuse ;  /* 0x00008f00ef717a23 */ /* 0x100fe40000010803 */
[----:B------:R-:W-:Y:S02]  /*172d0*/  FFMA.FTZ R239, R210, c[0x0][0x23c], -R3 ;  /* 0x00008f00d2ef7a23 */ /* 0x000fe40000010803 */
[----:B------:R-:W-:Y:S01]  /*172e0*/  FFMA.FTZ R3, R201, c[0x0][0x23c], -R0 ;  /* 0x00008f00c9037a23 */ /* 0x000fe20000010800 */
[----:B------:R-:W-:Y:S01]  /*172f0*/  MUFU.EX2 R90, R4 ;  /* 0x00000004005a7308 */ /* 0x000fe20000000800 */
[----:B------:R-:W-:-:S02]  /*17300*/  FFMA.FTZ R61, R219, c[0x0][0x23c], -R2 ;  /* 0x00008f00db3d7a23 */ /* 0x000fc40000010802 */
[--C-:B------:R-:W-:Y:S02]  /*17310*/  FFMA.FTZ R112, R112, c[0x0][0x23c], -R2.reuse ;  /* 0x00008f0070707a23 */ /* 0x100fe40000010802 */
[----:B------:R-:W-:-:S03]  /*17320*/  FFMA.FTZ R63, R202, c[0x0][0x23c], -R2 ;  /* 0x00008f00ca3f7a23 */ /* 0x000fc60000010802 */
[----:B------:R1:W3:Y:S01]  /*17330*/  MUFU.EX2 R4, R3 ;  /* 0x0000000300047308 */ /* 0x0002e20000000800 */
[--C-:B------:R-:W-:Y:S02]  /*17340*/  FFMA.FTZ R62, R203, c[0x0][0x23c], -R2.reuse ;  /* 0x00008f00cb3e7a23 */ /* 0x100fe40000010802 */
[--C-:B------:R-:W-:Y:S02]  /*17350*/  FFMA.FTZ R217, R217, c[0x0][0x23c], -R2.reuse ;  /* 0x00008f00d9d97a23 */ /* 0x100fe40000010802 */
[--C-:B------:R-:W-:Y:S02]  /*17360*/  FFMA.FTZ R209, R212, c[0x0][0x23c], -R2.reuse ;  /* 0x00008f00d4d17a23 */ /* 0x100fe40000010802 */
[--C-:B------:R-:W-:Y:S02]  /*17370*/  FFMA.FTZ R94, R208, c[0x0][0x23c], -R2.reuse ;  /* 0x00008f00d05e7a23 */ /* 0x100fe40000010802 */
[----:B------:R-:W-:Y:S02]  /*17380*/  FFMA.FTZ R219, R132, c[0x0][0x23c], -R2 ;  /* 0x00008f0084db7a23 */ /* 0x000fe40000010802 */
[----:B------:R-:W-:-:S02]  /*17390*/  FFMA.FTZ R2, R149, c[0x0][0x23c], -R0 ;  /* 0x00008f0095027a23 */ /* 0x000fc40000010800 */
[----:B-1----:R-:W-:-:S04]  /*173a0*/  FFMA.FTZ R3, R228, c[0x0][0x23c], -R0 ;  /* 0x00008f00e4037a23 */ /* 0x002fc80000010800 */
[----:B------:R1:W4:Y:S01]  /*173b0*/  MUFU.EX2 R228, R3 ;  /* 0x0000000300e47308 */ /* 0x0003220000000800 */
[--C-:B------:R-:W-:Y:S02]  /*173c0*/  FFMA.FTZ R60, R126, c[0x0][0x23c], -R0.reuse ;  /* 0x00008f007e3c7a23 */ /* 0x100fe40000010800 */
[----:B------:R-:W-:-:S05]  /*173d0*/  FFMA.FTZ R126, R220, c[0x0][0x23c], -R0 ;  /* 0x00008f00dc7e7a23 */ /* 0x000fca0000010800 */
[----:B------:R-:W-:Y:S01]  /*173e0*/  MUFU.EX2 R2, R2 ;  /* 0x0000000200027308 */ /* 0x000fe20000000800 */
[----:B-1----:R-:W-:-:S07]  /*173f0*/  FFMA.FTZ R3, R148, c[0x0][0x23c], -R0 ;  /* 0x00008f0094037a23 */ /* 0x002fce0000010800 */
[----:B------:R-:W1:Y:S01]  /*17400*/  MUFU.EX2 R220, R3 ;  /* 0x0000000300dc7308 */ /* 0x000e620000000800 */
[--C-:B------:R-:W-:Y:S02]  /*17410*/  FFMA.FTZ R138, R213, c[0x0][0x23c], -R0.reuse ;  /* 0x00008f00d58a7a23 */ /* 0x100fe40000010800 */
[----:B------:R-:W-:Y:S01]  /*17420*/  FFMA.FTZ R132, R211, c[0x0][0x23c], -R0 ;  /* 0x00008f00d3847a23 */ /* 0x000fe20000010800 */
[----:B---3--:R-:W-:Y:S01]  /*17430*/  MOV R211, R4 ;  /* 0x0000000400d37202 */ /* 0x008fe20000000f00 */
[----:B------:R-:W-:Y:S01]  /*17440*/  FADD.FTZ R213, R153, R82 ;  /* 0x0000005299d57221 */ /* 0x000fe20000010000 */
[----:B------:R-:W-:Y:S01]  /*17450*/  MOV R82, R5 ;  /* 0x0000000500527202 */ /* 0x000fe20000000f00 */
[----:B------:R-:W-:Y:S01]  /*17460*/  HMMA.16816.F32.BF16 R168, R8, R16, R168 ;  /* 0x0000001008a8723c */ /* 0x000fe200000418a8 */
[----:B------:R-:W-:Y:S01]  /*17470*/  IMAD.MOV.U32 R208, RZ, RZ, R7 ;  /* 0x000000ffffd07224 */ /* 0x000fe200078e0007 */
[----:B------:R-:W-:Y:S02]  /*17480*/  MOV R210, R6 ;  /* 0x0000000600d27202 */ /* 0x000fe40000000f00 */
[----:B------:R-:W-:-:S02]  /*17490*/  F2FP.BF16.PACK_AB R4, R229, R91 ;  /* 0x0000005be504723e */ /* 0x000fc400000010ff */
[----:B----4-:R-:W-:Y:S02]  /*174a0*/  F2FP.BF16.PACK_AB R5, R228, R211 ;  /* 0x000000d3e405723e */ /* 0x010fe400000010ff */
[----:B------:R-:W-:Y:S01]  /*174b0*/  HMMA.16816.F32.BF16 R164, R8, R18, R164 ;  /* 0x0000001208a4723c */ /* 0x000fe200000418a4 */
[----:B------:R-:W-:Y:S01]  /*174c0*/  F2FP.BF16.PACK_AB R6, R90, R225 ;  /* 0x000000e15a06723e */ /* 0x000fe200000010ff */
[--C-:B------:R-:W-:Y:S01]  /*174d0*/  FFMA.FTZ R121, R121, c[0x0][0x23c], -R0.reuse ;  /* 0x00008f0079797a23 */ /* 0x100fe20000010800 */
[----:B-1----:R-:W-:Y:S01]  /*174e0*/  F2FP.BF16.PACK_AB R7, R2, R220 ;  /* 0x000000dc0207723e */ /* 0x002fe200000010ff */
[----:B------:R-:W-:Y:S01]  /*174f0*/  FFMA.FTZ R127, R127, c[0x0][0x23c], -R0 ;  /* 0x00008f007f7f7a23 */ /* 0x000fe20000010800 */
[----:B------:R-:W1:Y:S02]  /*17500*/  LDSM.16.MT88.4 R16, [R222+0xc800] ;  /* 0x00c80000de10783b */ /* 0x000e640000004200 */
[----:B------:R-:W-:Y:S02]  /*17510*/  F2FP.BF16.PACK_AB R8, R82, R89 ;  /* 0x000000595208723e */ /* 0x000fe400000010ff */
[----:B------:R-:W-:-:S02]  /*17520*/  F2FP.BF16.PACK_AB R9, R230, R88 ;  /* 0x00000058e609723e */ /* 0x000fc400000010ff */
[----:B------:R-:W-:Y:S02]  /*17530*/  F2FP.BF16.PACK_AB R10, R92, R227 ;  /* 0x000000e35c0a723e */ /* 0x000fe400000010ff */
[----:B------:R-:W-:Y:S01]  /*17540*/  F2FP.BF16.PACK_AB R11, R215, R226 ;  /* 0x000000e2d70b723e */ /* 0x000fe200000010ff */
[--C-:B------:R-:W-:Y:S02]  /*17550*/  FFMA.FTZ R139, R139, c[0x0][0x23c], -R0.reuse ;  /* 0x00008f008b8b7a23 */ /* 0x100fe40000010800 */
[----:B------:R-:W-:Y:S02]  /*17560*/  FFMA.FTZ R133, R133, c[0x0][0x23c], -R0 ;  /* 0x00008f0085857a23 */ /* 0x000fe40000010800 */
[----:B------:R-:W-:Y:S01]  /*17570*/  FADD.FTZ R212, R152, R81 ;  /* 0x0000005198d47221 */ /* 0x000fe20000010000 */
[----:B------:R-:W-:Y:S01]  /*17580*/  MOV R81, R155 ;  /* 0x0000009b00517202 */ /* 0x000fe20000000f00 */
[----:B------:R-:W-:Y:S01]  /*17590*/  FADD.FTZ R3, R83, R80 ;  /* 0x0000005053037221 */ /* 0x000fe20000010000 */
[----:B------:R-:W-:Y:S01]  /*175a0*/  MOV R80, R154 ;  /* 0x0000009a00507202 */ /* 0x000fe20000000f00 */
[----:B------:R-:W-:Y:S01]  /*175b0*/  FADD.FTZ R0, R151, R150 ;  /* 0x0000009697007221 */ /* 0x000fe20000010000 */
[-C--:B--2---:R-:W-:Y:S08]  /*175c0*/  HMMA.16816.F32.BF16 R144, R4, R12.reuse, R144 ;  /* 0x0000000c0490723c */ /* 0x084ff00000041890 */
[----:B------:R-:W-:Y:S08]  /*175d0*/  HMMA.16816.F32.BF16 R148, R8, R12, R68 ;  /* 0x0000000c0894723c */ /* 0x000ff00000041844 */
[-C--:B------:R-:W-:Y:S08]  /*175e0*/  HMMA.16816.F32.BF16 R156, R4, R14.reuse, R156 ;  /* 0x0000000e049c723c */ /* 0x080ff0000004189c */
[----:B------:R-:W-:Y:S01]  /*175f0*/  HMMA.16816.F32.BF16 R152, R8, R14, R56 ;  /* 0x0000000e0898723c */ /* 0x000fe20000041838 */
[----:B------:R-:W2:Y:S01]  /*17600*/  LDSM.16.MT88.4 R12, [R224+0xc800] ;  /* 0x00c80000e00c783b */ /* 0x000ea20000004200 */
[----:B------:R-:W-:Y:S01]  /*17610*/  IMAD.MOV.U32 R83, RZ, RZ, R104 ;  /* 0x000000ffff537224 */ /* 0x000fe200078e0068 */
[----:B------:R-:W-:-:S02]  /*17620*/  MOV R203, R107 ;  /* 0x0000006b00cb7202 */ /* 0x000fc40000000f00 */
[----:B------:R-:W-:Y:S02]  /*17630*/  MOV R202, R106 ;  /* 0x0000006a00ca7202 */ /* 0x000fe40000000f00 */
[----:B------:R-:W-:Y:S01]  /*17640*/  MOV R201, R105 ;  /* 0x0000006900c97202 */ /* 0x000fe20000000f00 */
[-C--:B-1----:R-:W-:Y:S08]  /*17650*/  HMMA.16816.F32.BF16 R140, R8, R16.reuse, R64 ;  /* 0x00000010088c723c */ /* 0x082ff00000041840 */
[C---:B------:R-:W-:Y:S08]  /*17660*/  HMMA.16816.F32.BF16 R160, R4.reuse, R16, R160 ;  /* 0x0000001004a0723c */ /* 0x040ff000000418a0 */
[-C--:B------:R-:W-:Y:S08]  /*17670*/  HMMA.16816.F32.BF16 R172, R4, R18.reuse, R172 ;  /* 0x0000001204ac723c */ /* 0x080ff000000418ac */
[C---:B------:R-:W-:Y:S01]  /*17680*/  HMMA.16816.F32.BF16 R104, R8.reuse, R18, R52 ;  /* 0x000000120868723c */ /* 0x040fe20000041834 */
[----:B------:R-:W1:Y:S07]  /*17690*/  LDSM.16.MT88.4 R16, [R223+0xc800] ;  /* 0x00c80000df10783b */ /* 0x000e6e0000004200 */
[-C--:B--2---:R-:W-:Y:S07]  /*176a0*/  HMMA.16816.F32.BF16 R100, R8, R12.reuse, R48 ;  /* 0x0000000c0864723c */ /* 0x084fee0000041830 */
[----:B------:R-:W-:Y:S01]  /*176b0*/  MOV R51, R83 ;  /* 0x0000005300337202 */ /* 0x000fe20000000f00 */
[----:B------:R-:W-:Y:S01]  /*176c0*/  IMAD.MOV.U32 R48, RZ, RZ, R82 ;  /* 0x000000ffff307224 */ /* 0x000fe200078e0052 */
[----:B------:R-:W-:Y:S01]  /*176d0*/  MOV R50, R80 ;  /* 0x0000005000327202 */ /* 0x000fe20000000f00 */
[----:B------:R-:W-:Y:S01]  /*176e0*/  HMMA.16816.F32.BF16 R176, R4, R12, R176 ;  /* 0x0000000c04b0723c */ /* 0x000fe200000418b0 */
[----:B------:R-:W-:-:S07]  /*176f0*/  MOV R49, R81 ;  /* 0x0000005100317202 */ /* 0x000fce0000000f00 */
[-C--:B------:R-:W-:Y:S08]  /*17700*/  HMMA.16816.F32.BF16 R188, R4, R14.reuse, R188 ;  /* 0x0000000e04bc723c */ /* 0x080ff000000418bc */
[----:B------:R-:W-:Y:S01]  /*17710*/  HMMA.16816.F32.BF16 R80, R8, R14, R44 ;  /* 0x0000000e0850723c */ /* 0x000fe2000004182c */
[----:B------:R-:W2:Y:S01]  /*17720*/  LDSM.16.MT88.4 R12, [R221+0xe800] ;  /* 0x00e80000dd0c783b */ /* 0x000ea20000004200 */
[----:B------:R-:W-:-:S02]  /*17730*/  MOV R70, R95 ;  /* 0x0000005f00467202 */ /* 0x000fc40000000f00 */
[----:B------:R-:W-:Y:S02]  /*17740*/  MOV R71, R94 ;  /* 0x0000005e00477202 */ /* 0x000fe40000000f00 */
[----:B------:R-:W-:Y:S02]  /*17750*/  MOV R52, R93 ;  /* 0x0000005d00347202 */ /* 0x000fe40000000f00 */
[----:B------:R-:W-:Y:S01]  /*17760*/  MOV R47, R92 ;  /* 0x0000005c002f7202 */ /* 0x000fe20000000f00 */
[----:B------:R-:W-:Y:S01]  /*17770*/  IMAD.MOV.U32 R69, RZ, RZ, R200 ;  /* 0x000000ffff457224 */ /* 0x000fe200078e00c8 */
[----:B------:R-:W-:Y:S01]  /*17780*/  MOV R55, R211 ;  /* 0x000000d300377202 */ /* 0x000fe20000000f00 */
[----:B-1----:R-:W-:Y:S01]  /*17790*/  HMMA.16816.F32.BF16 R92, R4, R18, R204 ;  /* 0x00000012045c723c */ /* 0x002fe200000418cc */
[----:B------:R-:W-:Y:S02]  /*177a0*/  MOV R54, R208 ;  /* 0x000000d000367202 */ /* 0x000fe40000000f00 */
[----:B------:R-:W-:-:S02]  /*177b0*/  MOV R53, R210 ;  /* 0x000000d200357202 */ /* 0x000fc40000000f00 */
[----:B------:R-:W-:Y:S02]  /*177c0*/  MOV R68, R209 ;  /* 0x000000d100447202 */ /* 0x000fe40000000f00 */
[----:B------:R-:W-:Y:S01]  /*177d0*/  MOV R46, R2 ;  /* 0x00000002002e7202 */ /* 0x000fe20000000f00 */
[C---:B------:R-:W-:Y:S01]  /*177e0*/  HMMA.16816.F32.BF16 R208, R8.reuse, R16, R128 ;  /* 0x0000001008d0723c */ /* 0x040fe20000041880 */
[----:B------:R-:W-:Y:S01]  /*177f0*/  MOV R2, R201 ;  /* 0x000000c900027202 */ /* 0x000fe20000000f00 */
[----:B------:R-:W-:Y:S01]  /*17800*/  IMAD.MOV.U32 R205, RZ, RZ, R203 ;  /* 0x000000ffffcd7224 */ /* 0x000fe200078e00cb */
[----:B------:R-:W-:Y:S01]  /*17810*/  MOV R204, R202 ;  /* 0x000000ca00cc7202 */ /* 0x000fe20000000f00 */
[----:B------:R-:W-:Y:S01]  /*17820*/  IMAD.MOV.U32 R44, RZ, RZ, R91 ;  /* 0x000000ffff2c7224 */ /* 0x000fe200078e005b */
[----:B------:R-:W-:Y:S02]  /*17830*/  MOV R45, R90 ;  /* 0x0000005a002d7202 */ /* 0x000fe40000000f00 */
[----:B------:R-:W-:Y:S01]  /*17840*/  MOV R206, R89 ;  /* 0x0000005900ce7202 */ /* 0x000fe20000000f00 */
[----:B------:R-:W-:Y:S01]  /*17850*/  HMMA.16816.F32.BF16 R200, R8, R18, R116 ;  /* 0x0000001208c8723c */ /* 0x000fe20000041874 */
[----:B------:R-:W-:-:S07]  /*17860*/  MOV R207, R88 ;  /* 0x0000005800cf7202 */ /* 0x000fce0000000f00 */
[----:B------:R-:W-:Y:S01]  /*17870*/  HMMA.16816.F32.BF16 R96, R4, R16, R96 ;  /* 0x000000100460723c */ /* 0x000fe20000041860 */
[----:B------:R-:W1:Y:S07]  /*17880*/  LDSM.16.MT88.4 R16, [R224+0xe800] ;  /* 0x00e80000e010783b */ /* 0x000e6e0000004200 */
[C---:B--2---:R-:W-:Y:S01]  /*17890*/  HMMA.16816.F32.BF16 R128, R8.reuse, R14, R20 ;  /* 0x0000000e0880723c */ /* 0x044fe20000041814 */
[----:B------:R-:W2:Y:S07]  /*178a0*/  LDSM.16.MT88.4 R20, [R222+0xe800] ;  /* 0x00e80000de14783b */ /* 0x000eae0000004200 */
[-C--:B------:R-:W-:Y:S08]  /*178b0*/  HMMA.16816.F32.BF16 R116, R8, R12.reuse, R84 ;  /* 0x0000000c0874723c */ /* 0x080ff00000041854 */
[C---:B------:R-:W-:Y:S08]  /*178c0*/  HMMA.16816.F32.BF16 R88, R4.reuse, R12, R72 ;  /* 0x0000000c0458723c */ /* 0x040ff00000041848 */
[C---:B------:R-:W-:Y:S01]  /*178d0*/  HMMA.16816.F32.BF16 R84, R4.reuse, R14, R36 ;  /* 0x0000000e0454723c */ /* 0x040fe20000041824 */
[----:B------:R-:W3:Y:S07]  /*178e0*/  LDSM.16.MT88.4 R12, [R223+0xe800] ;  /* 0x00e80000df0c783b */ /* 0x000eee0000004200 */
[C---:B-1----:R-:W-:Y:S08]  /*178f0*/  HMMA.16816.F32.BF16 R28, R4.reuse, R18, R28 ;  /* 0x00000012041c723c */ /* 0x042ff0000004181c */
[C---:B--2---:R-:W-:Y:S07]  /*17900*/  HMMA.16816.F32.BF16 R72, R4.reuse, R22, R108 ;  /* 0x000000160448723c */ /* 0x044fee000004186c */
[----:B------:R-:W-:Y:S01]  /*17910*/  MOV R111, R68 ;  /* 0x00000044006f7202 */ /* 0x000fe20000000f00 */
[----:B------:R-:W-:Y:S01]  /*17920*/  IMAD.MOV.U32 R109, RZ, RZ, R70 ;  /* 0x000000ffff6d7224 */ /* 0x000fe200078e0046 */
[----:B------:R-:W-:Y:S01]  /*17930*/  MOV R110, R69 ;  /* 0x00000045006e7202 */ /* 0x000fe20000000f00 */
[----:B------:R-:W-:Y:S01]  /*17940*/  HMMA.16816.F32.BF16 R76, R4, R20, R76 ;  /* 0x00000014044c723c */ /* 0x000fe2000004184c */
[----:B------:R-:W-:-:S07]  /*17950*/  MOV R108, R71 ;  /* 0x00000047006c7202 */ /* 0x000fce0000000f00 */
[C---:B------:R-:W-:Y:S08]  /*17960*/  HMMA.16816.F32.BF16 R68, R4.reuse, R16, R32 ;  /* 0x000000100444723c */ /* 0x040ff00000041820 */
[C---:B---3--:R-:W-:Y:S08]  /*17970*/  HMMA.16816.F32.BF16 R64, R4.reuse, R12, R40 ;  /* 0x0000000c0440723c */ /* 0x048ff00000041828 */
[----:B------:R-:W-:Y:S07]  /*17980*/  HMMA.16816.F32.BF16 R56, R4, R14, R24 ;  /* 0x0000000e0438723c */ /* 0x000fee0000041818 */
[----:B------:R-:W-:Y:S01]  /*17990*/  MOV R4, R204 ;  /* 0x000000cc00047202 */ /* 0x000fe20000000f00 */
[----:B------:R-:W-:Y:S01]  /*179a0*/  IMAD.MOV.U32 R26, RZ, RZ, R207 ;  /* 0x000000ffff1a7224 */ /* 0x000fe200078e00cf */
[----:B------:R-:W-:Y:S01]  /*179b0*/  MOV R27, R206 ;  /* 0x000000ce001b7202 */ /* 0x000fe20000000f00 */
[----:B------:R-:W-:Y:S01]  /*179c0*/  IMAD.MOV.U32 R204, RZ, RZ, R52 ;  /* 0x000000ffffcc7224 */ /* 0x000fe200078e0034 */
[----:B------:R-:W-:-:S02]  /*179d0*/  MOV R207, R53 ;  /* 0x0000003500cf7202 */ /* 0x000fc40000000f00 */
[----:B------:R-:W-:Y:S02]  /*179e0*/  MOV R206, R54 ;  /* 0x0000003600ce7202 */ /* 0x000fe40000000f00 */
[----:B------:R-:W-:Y:S02]  /*179f0*/  MOV R5, R55 ;  /* 0x0000003700057202 */ /* 0x000fe40000000f00 */
[----:B------:R-:W-:Y:S01]  /*17a00*/  HMMA.16816.F32.BF16 R52, R8, R20, R196 ;  /* 0x000000140834723c */ /* 0x000fe200000418c4 */
[----:B------:R-:W1:Y:S01]  /*17a10*/  MUFU.EX2 R20, R125 ;  /* 0x0000007d00147308 */ /* 0x000e620000000800 */
[----:B------:R-:W-:Y:S02]  /*17a20*/  MOV R25, R205 ;  /* 0x000000cd00197202 */ /* 0x000fe40000000f00 */
[----:B------:R-:W-:Y:S02]  /*17a30*/  MOV R24, R44 ;  /* 0x0000002c00187202 */ /* 0x000fe40000000f00 */
[----:B------:R-:W-:-:S02]  /*17a40*/  MOV R7, R45 ;  /* 0x0000002d00077202 */ /* 0x000fc40000000f00 */
[----:B------:R-:W-:Y:S01]  /*17a50*/  MOV R6, R46 ;  /* 0x0000002e00067202 */ /* 0x000fe20000000f00 */
[----:B------:R-:W-:Y:S01]  /*17a60*/  HMMA.16816.F32.BF16 R36, R8, R18, R180 ;  /* 0x000000120824723c */ /* 0x000fe200000418b4 */
[----:B------:R-:W-:Y:S01]  /*17a70*/  MOV R205, R47 ;  /* 0x0000002f00cd7202 */ /* 0x000fe20000000f00 */
[----:B------:R-:W-:Y:S01]  /*17a80*/  IMAD.MOV.U32 R196, RZ, RZ, R49 ;  /* 0x000000ffffc47224 */ /* 0x000fe200078e0031 */
[----:B------:R-:W-:Y:S02]  /*17a90*/  MOV R198, R48 ;  /* 0x0000003000c67202 */ /* 0x000fe40000000f00 */
[----:B------:R-:W-:-:S03]  /*17aa0*/  MOV R197, R50 ;  /* 0x0000003200c57202 */ /* 0x000fc60000000f00 */
[----:B------:R-:W-:Y:S01]  /*17ab0*/  HMMA.16816.F32.BF16 R44, R8, R16, R192 ;  /* 0x00000010082c723c */ /* 0x000fe200000418c0 */
[----:B------:R-:W2:Y:S01]  /*17ac0*/  LDSM.16.MT88.4 R16, [R222+0xd000] ;  /* 0x00d00000de10783b */ /* 0x000ea20000004200 */
[----:B------:R-:W-:-:S06]  /*17ad0*/  MOV R199, R51 ;  /* 0x0000003300c77202 */ /* 0x000fcc0000000f00 */
[C---:B------:R-:W-:Y:S08]  /*17ae0*/  HMMA.16816.F32.BF16 R40, R8.reuse, R12, R168 ;  /* 0x0000000c0828723c */ /* 0x040ff000000418a8 */
[C---:B------:R-:W-:Y:S01]  /*17af0*/  HMMA.16816.F32.BF16 R32, R8.reuse, R14, R164 ;  /* 0x0000000e0820723c */ /* 0x040fe200000418a4 */
[----:B------:R-:W3:Y:S07]  /*17b00*/  LDSM.16.MT88.4 R12, [R224+0xd000] ;  /* 0x00d00000e00c783b */ /* 0x000eee0000004200 */
[----:B------:R-:W-:Y:S01]  /*17b10*/  HMMA.16816.F32.BF16 R48, R8, R22, R184 ;  /* 0x000000160830723c */ /* 0x000fe200000418b8 */
[----:B------:R1:W-:Y:S06]  /*17b20*/  MUFU.EX2 R185, R123 ;  /* 0x0000007b00b97308 */ /* 0x0003ec0000000800 */
[----:B------:R-:W-:Y:S01]  /*17b30*/  IMAD.MOV.U32 R187, RZ, RZ, R199 ;  /* 0x000000ffffbb7224 */ /* 0x000fe200078e00c7 */
[----:B-1----:R-:W-:-:S02]  /*17b40*/  MOV R123, R20 ;  /* 0x00000014007b7202 */ /* 0x002fc40000000f00 */
[----:B------:R-:W1:Y:S01]  /*17b50*/  LDSM.16.MT88.4 R20, [R221+0xd000] ;  /* 0x00d00000dd14783b */ /* 0x000e620000004200 */
[----:B------:R-:W4:Y:S01]  /*17b60*/  MUFU.EX2 R8, R115 ;  /* 0x0000007300087308 */ /* 0x000f220000000800 */
[----:B------:R-:W-:Y:S02]  /*17b70*/  MOV R199, R5 ;  /* 0x0000000500c77202 */ /* 0x000fe40000000f00 */
[----:B------:R-:W-:Y:S02]  /*17b80*/  MOV R5, R6 ;  /* 0x0000000600057202 */ /* 0x000fe40000000f00 */
[----:B------:R-:W-:Y:S02]  /*17b90*/  MOV R186, R196 ;  /* 0x000000c400ba7202 */ /* 0x000fe40000000f00 */
[----:B------:R-:W-:Y:S01]  /*17ba0*/  MOV R6, R7 ;  /* 0x0000000700067202 */ /* 0x000fe20000000f00 */
[----:B------:R-:W1:Y:S01]  /*17bb0*/  MUFU.EX2 R184, R124 ;  /* 0x0000007c00b87308 */ /* 0x000e620000000800 */
[----:B------:R-:W-:Y:S01]  /*17bc0*/  MOV R196, R25 ;  /* 0x0000001900c47202 */ /* 0x000fe20000000f00 */
[----:B------:R-:W-:-:S06]  /*17bd0*/  IMAD.MOV.U32 R7, RZ, RZ, R24 ;  /* 0x000000ffff077224 */ /* 0x000fcc00078e0018 */
[----:B------:R-:W-:Y:S08]  /*17be0*/  MUFU.EX2 R169, R122 ;  /* 0x0000007a00a97308 */ /* 0x000ff00000000800 */
[----:B------:R-:W1:Y:S08]  /*17bf0*/  MUFU.EX2 R120, R120 ;  /* 0x0000007800787308 */ /* 0x000e700000000800 */
[----:B------:R-:W-:Y:S08]  /*17c00*/  MUFU.EX2 R125, R114 ;  /* 0x00000072007d7308 */ /* 0x000ff00000000800 */
[----:B------:R-:W1:Y:S08]  /*17c10*/  MUFU.EX2 R170, R113 ;  /* 0x0000007100aa7308 */ /* 0x000e700000000800 */
[----:B------:R-:W-:Y:S08]  /*17c20*/  MUFU.EX2 R25, R112 ;  /* 0x0000007000197308 */ /* 0x000ff00000000800 */
[----:B------:R-:W1:Y:S08]  /*17c30*/  MUFU.EX2 R124, R63 ;  /* 0x0000003f007c7308 */ /* 0x000e700000000800 */
[----:B------:R-:W-:Y:S08]  /*17c40*/  MUFU.EX2 R168, R62 ;  /* 0x0000003e00a87308 */ /* 0x000ff00000000800 */
[----:B------:R-:W-:Y:S08]  /*17c50*/  MUFU.EX2 R171, R61 ;  /* 0x0000003d00ab7308 */ /* 0x000ff00000000800 */
[----:B------:R-:W-:Y:S08]  /*17c60*/  MUFU.EX2 R24, R60 ;  /* 0x0000003c00187308 */ /* 0x000ff00000000800 */
[----:B------:R-:W1:Y:S08]  /*17c70*/  MUFU.EX2 R121, R121 ;  /* 0x0000007900797308 */ /* 0x000e700000000800 */
[----:B------:R4:W-:Y:S08]  /*17c80*/  MUFU.EX2 R122, R126 ;  /* 0x0000007e007a7308 */ /* 0x0009f00000000800 */
[----:B------:R-:W2:Y:S01]  /*17c90*/  MUFU.EX2 R127, R127 ;  /* 0x0000007f007f7308 */ /* 0x000ea20000000800 */
[----:B------:R-:W-:-:S02]  /*17ca0*/  FADD.FTZ R2, R2, R0 ;  /* 0x0000000002027221 */ /* 0x000fc40000010000 */
[----:B------:R-:W-:Y:S02]  /*17cb0*/  FADD.FTZ R0, R186, R213 ;  /* 0x000000d5ba007221 */ /* 0x000fe40000010000 */
[----:B------:R-:W-:Y:S01]  /*17cc0*/  FADD.FTZ R4, R4, R212 ;  /* 0x000000d404047221 */ /* 0x000fe20000010000 */
[----:B----4-:R-:W-:Y:S01]  /*17cd0*/  MOV R126, R8 ;  /* 0x00000008007e7202 */ /* 0x010fe20000000f00 */
[----:B------:R-:W-:Y:S01]  /*17ce0*/  FADD.FTZ R114, R196, R2 ;  /* 0x00000002c4727221 */ /* 0x000fe20000010000 */
[----:B------:R-:W-:Y:S01]  /*17cf0*/  MOV R186, R198 ;  /* 0x000000c600ba7202 */ /* 0x000fe20000000f00 */
[----:B------:R-:W-:Y:S01]  /*17d00*/  FADD.FTZ R113, R197, R0 ;  /* 0x00000000c5717221 */ /* 0x000fe20000010000 */
[----:B-1----:R-:W-:Y:S01]  /*17d10*/  F2FP.BF16.PACK_AB R8, R184, R123 ;  /* 0x0000007bb808723e */ /* 0x002fe200000010ff */
[----:B------:R-:W-:Y:S01]  /*17d20*/  FADD.FTZ R2, R231, R4 ;  /* 0x00000004e7027221 */ /* 0x000fe20000010000 */
[----:B------:R-:W-:Y:S01]  /*17d30*/  F2FP.BF16.PACK_AB R9, R126, R120 ;  /* 0x000000787e09723e */ /* 0x000fe200000010ff */
[----:B------:R-:W-:Y:S01]  /*17d40*/  IMAD.MOV.U32 R197, RZ, RZ, R6 ;  /* 0x000000ffffc57224 */ /* 0x000fe200078e0006 */
[----:B------:R-:W-:Y:S01]  /*17d50*/  F2FP.BF16.PACK_AB R10, R169, R185 ;  /* 0x000000b9a90a723e */ /* 0x000fe200000010ff */
[----:B------:R-:W-:Y:S01]  /*17d60*/  FADD.FTZ R3, R187, R3 ;  /* 0x00000003bb037221 */ /* 0x000fe20000010000 */
[----:B------:R-:W-:Y:S01]  /*17d70*/  F2FP.BF16.PACK_AB R11, R170, R125 ;  /* 0x0000007daa0b723e */ /* 0x000fe200000010ff */
[----:B------:R-:W-:Y:S01]  /*17d80*/  MUFU.EX2 R239, R239 ;  /* 0x000000ef00ef7308 */ /* 0x000fe20000000800 */
[----:B------:R-:W-:Y:S01]  /*17d90*/  MOV R196, R5 ;  /* 0x0000000500c47202 */ /* 0x000fe20000000f00 */
[----:B------:R1:W5:Y:S01]  /*17da0*/  LDL.LU R231, [R1+0x9c] ;  /* 0x00009c0001e77983 */ /* 0x0003620000300800 */
[----:B------:R-:W-:-:S02]  /*17db0*/  MOV R198, R7 ;  /* 0x0000000700c67202 */ /* 0x000fc40000000f00 */
[----:B------:R-:W-:Y:S02]  /*17dc0*/  F2FP.BF16.PACK_AB R4, R124, R25 ;  /* 0x000000197c04723e */ /* 0x000fe400000010ff */
[----:B------:R-:W-:Y:S02]  /*17dd0*/  F2FP.BF16.PACK_AB R5, R121, R24 ;  /* 0x000000187905723e */ /* 0x000fe400000010ff */
[----:B------:R-:W-:Y:S02]  /*17de0*/  F2FP.BF16.PACK_AB R6, R171, R168 ;  /* 0x000000a8ab06723e */ /* 0x000fe400000010ff */
[----:B--2---:R-:W-:Y:S02]  /*17df0*/  F2FP.BF16.PACK_AB R7, R127, R122 ;  /* 0x0000007a7f07723e */ /* 0x004fe400000010ff */
[----:B------:R-:W-:Y:S01]  /*17e00*/  MOV R187, R199 ;  /* 0x000000c700bb7202 */ /* 0x000fe20000000f00 */
[----:B------:R-:W-:Y:S01]  /*17e10*/  HMMA.16816.F32.BF16 R164, R8, R16, R140 ;  /* 0x0000001008a4723c */ /* 0x000fe2000004188c */
[----:B------:R-:W-:-:S02]  /*17e20*/  MOV R199, R26 ;  /* 0x0000001a00c77202 */ /* 0x000fc40000000f00 */
[----:B------:R-:W-:Y:S02]  /*17e30*/  MOV R26, R27 ;  /* 0x0000001b001a7202 */ /* 0x000fe40000000f00 */
[----:B------:R-:W-:Y:S01]  /*17e40*/  MOV R27, R108 ;  /* 0x0000006c001b7202 */ /* 0x000fe20000000f00 */
[----:B------:R-:W-:Y:S02]  /*17e50*/  IMAD.MOV.U32 R108, RZ, RZ, R109 ;  /* 0x000000ffff6c7224 */ /* 0x000fe400078e006d */
[----:B---3--:R-:W-:Y:S01]  /*17e60*/  HMMA.16816.F32.BF16 R180, R8, R12, R100 ;  /* 0x0000000c08b4723c */ /* 0x008fe20000041864 */
[----:B------:R-:W-:Y:S02]  /*17e70*/  MOV R109, R110 ;  /* 0x0000006e006d7202 */ /* 0x000fe40000000f00 */
[----:B------:R-:W-:-:S05]  /*17e80*/  MOV R110, R111 ;  /* 0x0000006f006e7202 */ /* 0x000fca0000000f00 */
[----:B------:R-:W-:Y:S01]  /*17e90*/  HMMA.16816.F32.BF16 R176, R4, R12, R176 ;  /* 0x0000000c04b0723c */ /* 0x000fe200000418b0 */
[----:B------:R-:W-:Y:S02]  /*17ea0*/  MOV R111, R204 ;  /* 0x000000cc006f7202 */ /* 0x000fe40000000f00 */
[----:B------:R-:W-:-:S05]  /*17eb0*/  MOV R0, R26 ;  /* 0x0000001a00007202 */ /* 0x000fca0000000f00 */
[----:B------:R-:W-:Y:S01]  /*17ec0*/  HMMA.16816.F32.BF16 R188, R4, R14, R188 ;  /* 0x0000000e04bc723c */ /* 0x000fe200000418bc */
[----:B------:R-:W-:-:S07]  /*17ed0*/  MOV R204, R205 ;  /* 0x000000cd00cc7202 */ /* 0x000fce0000000f00 */
[----:B------:R-:W-:Y:S01]  /*17ee0*/  HMMA.16816.F32.BF16 R140, R8, R14, R80 ;  /* 0x0000000e088c723c */ /* 0x000fe20000041850 */
[----:B------:R-:W2:Y:S01]  /*17ef0*/  LDSM.16.MT88.4 R12, [R224+0xf000] ;  /* 0x00f00000e00c783b */ /* 0x000ea20000004200 */
[----:B------:R-:W-:Y:S02]  /*17f00*/  IMAD.MOV.U32 R205, RZ, RZ, R215 ;  /* 0x000000ffffcd7224 */ /* 0x000fe400078e00d7 */
[----:B------:R-:W-:-:S03]  /*17f10*/  FADD.FTZ R112, R214, R3 ;  /* 0x00000003d6707221 */ /* 0x000fc60000010000 */
[----:B------:R-:W-:Y:S01]  /*17f20*/  MOV R81, R27 ;  /* 0x0000001b00517202 */ /* 0x000fe20000000f00 */
[C---:B------:R-:W-:Y:S07]  /*17f30*/  HMMA.16816.F32.BF16 R60, R8.reuse, R22, R152 ;  /* 0x00000016083c723c */ /* 0x040fee0000041898 */
[----:B------:R-:W-:Y:S01]  /*17f40*/  IMAD.MOV.U32 R153, RZ, RZ, R25 ;  /* 0x000000ffff997224 */ /* 0x000fe200078e0019 */
[----:B------:R-:W-:Y:S02]  /*17f50*/  MOV R154, R24 ;  /* 0x00000018009a7202 */ /* 0x000fe40000000f00 */
[----:B------:R-:W3:Y:S01]  /*17f60*/  LDSM.16.MT88.4 R24, [R223+0xd000] ;  /* 0x00d00000df18783b */ /* 0x000ee20000004200 */
[-C--:B------:R-:W-:Y:S08]  /*17f70*/  HMMA.16816.F32.BF16 R148, R8, R20.reuse, R148 ;  /* 0x000000140894723c */ /* 0x080ff00000041894 */
[C---:B------:R-:W-:Y:S08]  /*17f80*/  HMMA.16816.F32.BF16 R144, R4.reuse, R20, R144 ;  /* 0x000000140490723c */ /* 0x040ff00000041890 */
[C---:B------:R-:W-:Y:S01]  /*17f90*/  HMMA.16816.F32.BF16 R156, R4.reuse, R22, R156 ;  /* 0x00000016049c723c */ /* 0x040fe2000004189c */
[----:B------:R-:W4:Y:S07]  /*17fa0*/  LDSM.16.MT88.4 R20, [R221+0xf000] ;  /* 0x00f00000dd14783b */ /* 0x000f2e0000004200 */
[C---:B------:R-:W-:Y:S08]  /*17fb0*/  HMMA.16816.F32.BF16 R160, R4.reuse, R16, R160 ;  /* 0x0000001004a0723c */ /* 0x040ff000000418a0 */
[-C--:B------:R-:W-:Y:S08]  /*17fc0*/  HMMA.16816.F32.BF16 R172, R4, R18.reuse, R172 ;  /* 0x0000001204ac723c */ /* 0x080ff000000418ac */
[----:B------:R-:W-:Y:S01]  /*17fd0*/  HMMA.16816.F32.BF16 R212, R8, R18, R104 ;  /* 0x0000001208d4723c */ /* 0x000fe20000041868 */
[----:B------:R-:W1:Y:S01]  /*17fe0*/  LDSM.16.MT88.4 R16, [R222+0xf000] ;  /* 0x00f00000de10783b */ /* 0x000e620000004200 */
[----:B------:R-:W-:-:S05]  /*17ff0*/  MOV R80, R110 ;  /* 0x0000006e00507202 */ /* 0x000fca0000000f00 */
[----:B------:R-:W-:Y:S01]  /*18000*/  MOV R105, R108 ;  /* 0x0000006c00697202 */ /* 0x000fe20000000f00 */
[----:B------:R-:W-:Y:S01]  /*18010*/  IMAD.MOV.U32 R106, RZ, RZ, R109 ;  /* 0x000000ffff6a7224 */ /* 0x000fe200078e006d */
[----:B------:R-:W-:Y:S02]  /*18020*/  MOV R107, R111 ;  /* 0x0000006f006b7202 */ /* 0x000fe40000000f00 */
[----:B--2---:R-:W-:Y:S01]  /*18030*/  HMMA.16816.F32.BF16 R108, R4, R14, R28 ;  /* 0x0000000e046c723c */ /* 0x004fe2000004181c */
[----:B------:R-:W2:Y:S01]  /*18040*/  LDSM.16.MT88.4 R28, [R223+0xf000] ;  /* 0x00f00000df1c783b */ /* 0x000ea20000004200 */
[----:B------:R-:W-:Y:S02]  /*18050*/  MOV R152, R205 ;  /* 0x000000cd00987202 */ /* 0x000fe40000000f00 */
[----:B------:R-:W-:Y:S01]  /*18060*/  MOV R155, R206 ;  /* 0x000000ce009b7202 */ /* 0x000fe20000000f00 */
[----:B------:R-:W-:Y:S01]  /*18070*/  IMAD.MOV.U32 R82, RZ, RZ, R198 ;  /* 0x000000ffff527224 */ /* 0x000fe200078e00c6 */
[----:B------:R-:W-:-:S02]  /*18080*/  MOV R104, R186 ;  /* 0x000000ba00687202 */ /* 0x000fc40000000f00 */
[C---:B---3--:R-:W-:Y:S01]  /*18090*/  HMMA.16816.F32.BF16 R192, R4.reuse, R24, R96 ;  /* 0x0000001804c0723c */ /* 0x048fe20000041860 */
[----:B------:R-:W-:Y:S02]  /*180a0*/  MOV R83, R187 ;  /* 0x000000bb00537202 */ /* 0x000fe40000000f00 */
[----:B------:R-:W-:Y:S02]  /*180b0*/  MOV R115, R204 ;  /* 0x000000cc00737202 */ /* 0x000fe40000000f00 */
[----:B------:R-:W-:Y:S02]  /*180c0*/  MOV R187, R196 ;  /* 0x000000c400bb7202 */ /* 0x000fe40000000f00 */
[----:B------:R-:W-:Y:S01]  /*180d0*/  MOV R99, R207 ;  /* 0x000000cf00637202 */ /* 0x000fe20000000f00 */
[----:B----4-:R-:W-:Y:S01]  /*180e0*/  HMMA.16816.F32.BF16 R100, R4, R20, R88 ;  /* 0x000000140464723c */ /* 0x010fe20000041858 */
[----:B------:R-:W-:Y:S02]  /*180f0*/  MOV R186, R197 ;  /* 0x000000c500ba7202 */ /* 0x000fe40000000f00 */
[----:B------:R-:W-:-:S05]  /*18100*/  MOV R3, R199 ;  /* 0x000000c700037202 */ /* 0x000fca0000000f00 */
[C---:B------:R-:W-:Y:S08]  /*18110*/  HMMA.16816.F32.BF16 R204, R4.reuse, R26, R92 ;  /* 0x0000001a04cc723c */ /* 0x040ff0000004185c */
[----:B-1----:R-:W-:Y:S08]  /*18120*/  HMMA.16816.F32.BF16 R92, R4, R18, R72 ;  /* 0x00000012045c723c */ /* 0x002ff00000041848 */
[C---:B------:R-:W-:Y:S01]  /*18130*/  HMMA.16816.F32.BF16 R196, R8.reuse, R24, R208 ;  /* 0x0000001808c4723c */ /* 0x040fe200000418d0 */
[----:B------:R1:W-:Y:S07]  /*18140*/  MUFU.EX2 R208, R106 ;  /* 0x0000006a00d07308 */ /* 0x0003ee0000000800 */
[----:B------:R-:W-:Y:S01]  /*18150*/  HMMA.16816.F32.BF16 R48, R8, R18, R48 ;  /* 0x000000120830723c */ /* 0x000fe20000041830 */
[----:B------:R3:W-:Y:S07]  /*18160*/  MUFU.EX2 R19, R105 ;  /* 0x0000006900137308 */ /* 0x0007ee0000000800 */
[----:B------:R-:W-:Y:S01]  /*18170*/  HMMA.16816.F32.BF16 R88, R4, R16, R76 ;  /* 0x000000100458723c */ /* 0x000fe2000004184c */
[----:B------:R4:W-:Y:S01]  /*18180*/  MUFU.EX2 R18, R107 ;  /* 0x0000006b00127308 */ /* 0x0009e20000000800 */
[----:B-1----:R-:W-:-:S06]  /*18190*/  IMAD.MOV.U32 R106, RZ, RZ, R153 ;  /* 0x000000ffff6a7224 */ /* 0x002fcc00078e0099 */
[----:B------:R-:W-:Y:S01]  /*181a0*/  HMMA.16816.F32.BF16 R52, R8, R16, R52 ;  /* 0x000000100834723c */ /* 0x000fe20000041834 */
[----:B---3--:R-:W-:Y:S01]  /*181b0*/  MOV R105, R154 ;  /* 0x0000009a00697202 */ /* 0x008fe20000000f00 */
[----:B------:R1:W-:Y:S01]  /*181c0*/  MUFU.EX2 R16, R155 ;  /* 0x0000009b00107308 */ /* 0x0003e20000000800 */
[----:B----4-:R-:W-:Y:S02]  /*181d0*/  MOV R107, R152 ;  /* 0x00000098006b7202 */ /* 0x010fe40000000f00 */
[----:B-1----:R-:W1:Y:S03]  /*181e0*/  LDSM.16.MT88.4 R152, [R221+0xd800] ;  /* 0x00d80000dd98783b */ /* 0x002e660000004200 */
[-C--:B------:R-:W-:Y:S02]  /*181f0*/  HMMA.16816.F32.BF16 R68, R4, R12.reuse, R68 ;  /* 0x0000000c0444723c */ /* 0x080fe40000041844 */
[----:B------:R-:W-:Y:S06]  /*18200*/  MUFU.EX2 R17, R99 ;  /* 0x0000006300117308 */ /* 0x000fec0000000800 */
[----:B------:R-:W-:Y:S02]  /*18210*/  HMMA.16816.F32.BF16 R44, R8, R12, R44 ;  /* 0x0000000c082c723c */ /* 0x000fe4000004182c */
[----:B------:R-:W-:Y:S08]  /*18220*/  MUFU.EX2 R218, R218 ;  /* 0x000000da00da7308 */ /* 0x000ff00000000800 */
[----:B------:R-:W-:Y:S08]  /*18230*/  MUFU.EX2 R216, R216 ;  /* 0x000000d800d87308 */ /* 0x000ff00000000800 */
[----:B------:R-:W-:Y:S08]  /*18240*/  MUFU.EX2 R217, R217 ;  /* 0x000000d900d97308 */ /* 0x000ff00000000800 */
[----:B------:R-:W-:Y:S08]  /*18250*/  MUFU.EX2 R219, R219 ;  /* 0x000000db00db7308 */ /* 0x000ff00000000800 */
[----:B------:R-:W-:Y:S08]  /*18260*/  MUFU.EX2 R138, R138 ;  /* 0x0000008a008a7308 */ /* 0x000ff00000000800 */
[----:B------:R-:W-:Y:S08]  /*18270*/  MUFU.EX2 R132, R132 ;  /* 0x0000008400847308 */ /* 0x000ff00000000800 */
[----:B------:R-:W-:Y:S08]  /*18280*/  MUFU.EX2 R139, R139 ;  /* 0x0000008b008b7308 */ /* 0x000ff00000000800 */
[----:B------:R-:W3:Y:S01]  /*18290*/  MUFU.EX2 R133, R133 ;  /* 0x0000008500857308 */ /* 0x000ee20000000800 */
[----:B------:R-:W-:Y:S01]  /*182a0*/  HMMA.16816.F32.BF16 R84, R4, R22, R84 ;  /* 0x000000160454723c */ /* 0x000fe20000041854 */
[----:B------:R-:W-:-:S07]  /*182b0*/  MOV R211, R127 ;  /* 0x0000007f00d37202 */ /* 0x000fce0000000f00 */
[C---:B--2---:R-:W-:Y:S01]  /*182c0*/  HMMA.16816.F32.BF16 R64, R4.reuse, R28, R64 ;  /* 0x0000001c0440723c */ /* 0x044fe20000041840 */
[----:B------:R-:W-:Y:S07]  /*182d0*/  MUFU.EX2 R12, R80 ;  /* 0x00000050000c7308 */ /* 0x000fee0000000800 */
[----:B------:R-:W-:Y:S01]  /*182e0*/  HMMA.16816.F32.BF16 R56, R4, R30, R56 ;  /* 0x0000001e0438723c */ /* 0x000fe20000041838 */
[----:B------:R-:W2:Y:S01]  /*182f0*/  MUFU.EX2 R13, R81 ;  /* 0x00000051000d7308 */ /* 0x000ea20000000800 */
[----:B---3--:R-:W-:-:S06]  /*18300*/  F2FP.BF16.PACK_AB R127, R133, R139 ;  /* 0x0000008b857f723e */ /* 0x008fcc00000010ff */
[----:B------:R-:W-:Y:S01]  /*18310*/  HMMA.16816.F32.BF16 R116, R8, R20, R116 ;  /* 0x000000140874723c */ /* 0x000fe20000041874 */
[----:B------:R-:W-:Y:S01]  /*18320*/  FADD.FTZ R5, R83, R112 ;  /* 0x0000007053057221 */ /* 0x000fe20000010000 */
[----:B------:R-:W-:-:S06]  /*18330*/  MOV R83, R126 ;  /* 0x0000007e00537202 */ /* 0x000fcc0000000f00 */
[----:B------:R-:W-:Y:S01]  /*18340*/  HMMA.16816.F32.BF16 R24, R8, R26, R200 ;  /* 0x0000001a0818723c */ /* 0x000fe200000418c8 */
[----:B--2---:R-:W-:Y:S01]  /*18350*/  F2FP.BF16.PACK_AB R126, R219, R13 ;  /* 0x0000000ddb7e723e */ /* 0x004fe200000010ff */
[----:B------:R-:W-:-:S06]  /*18360*/  FADD.FTZ R3, R3, R113 ;  /* 0x0000007103037221 */ /* 0x000fcc0000010000 */
[C---:B------:R-:W-:Y:S08]  /*18370*/  HMMA.16816.F32.BF16 R36, R8.reuse, R14, R36 ;  /* 0x0000000e0824723c */ /* 0x040ff00000041824 */
[C---:B------:R-:W-:Y:S08]  /*18380*/  HMMA.16816.F32.BF16 R40, R8.reuse, R28, R40 ;  /* 0x0000001c0828723c */ /* 0x040ff00000041828 */
[----:B------:R-:W-:Y:S01]  /*18390*/  HMMA.16816.F32.BF16 R32, R8, R30, R32 ;  /* 0x0000001e0820723c */ /* 0x000fe20000041820 */
[----:B------:R-:W-:Y:S01]  /*183a0*/  IMAD.MOV.U32 R28, RZ, RZ, R125 ;  /* 0x000000ffff1c7224 */ /* 0x000fe200078e007d */
[----:B------:R-:W-:Y:S01]  /*183b0*/  F2FP.BF16.PACK_AB R125, R132, R138 ;  /* 0x0000008a847d723e */ /* 0x000fe200000010ff */
[----:B------:R-:W-:-:S02]  /*183c0*/  FADD.FTZ R0, R0, R114 ;  /* 0x0000007200007221 */ /* 0x000fc40000010000 */
[----:B------:R-:W-:Y:S01]  /*183d0*/  FADD.FTZ R2, R82, R2 ;  /* 0x0000000252027221 */ /* 0x000fe20000010000 */
[----:B------:R-:W-:Y:S01]  /*183e0*/  MOV R209, R170 ;  /* 0x000000aa00d17202 */ /* 0x000fe20000000f00 */
[----:B------:R-:W-:Y:S01]  /*183f0*/  IMAD.MOV.U32 R210, RZ, RZ, R171 ;  /* 0x000000ffffd27224 */ /* 0x000fe200078e00ab */
[----:B------:R-:W-:Y:S01]  /*18400*/  HMMA.16816.F32.BF16 R20, R8, R22, R128 ;  /* 0x000000160814723c */ /* 0x000fe20000041880 */
[----:B------:R-:W-:Y:S04]  /*18410*/  LDSM.16.MT88.4 R200, [R223+0xd800] ;  /* 0x00d80000dfc8783b */ /* 0x000fe80000004200 */
[----:B------:R-:W-:Y:S02]  /*18420*/  LDSM.16.MT88.4 R96, [R222+0xf800] ;  /* 0x00f80000de60783b */ /* 0x000fe40000004200 */
[----:B------:R-:W-:Y:S01]  /*18430*/  IMAD.MOV.U32 R11, RZ, RZ, R124 ;  /* 0x000000ffff0b7224 */ /* 0x000fe200078e007c */
[----:B------:R-:W-:-:S02]  /*18440*/  F2FP.BF16.PACK_AB R128, R19, R17 ;  /* 0x000000111380723e */ /* 0x000fc400000010ff */
[----:B------:R-:W-:Y:S02]  /*18450*/  F2FP.BF16.PACK_AB R129, R239, R16 ;  /* 0x00000010ef81723e */ /* 0x000fe400000010ff */
[----:B------:R-:W-:Y:S02]  /*18460*/  F2FP.BF16.PACK_AB R130, R18, R208 ;  /* 0x000000d01282723e */ /* 0x000fe400000010ff */
[----:B------:R-:W-:Y:S02]  /*18470*/  F2FP.BF16.PACK_AB R131, R216, R218 ;  /* 0x000000dad883723e */ /* 0x000fe400000010ff */
[----:B------:R-:W-:Y:S01]  /*18480*/  F2FP.BF16.PACK_AB R124, R12, R217 ;  /* 0x000000d90c7c723e */ /* 0x000fe200000010ff */
[----:B------:R-:W-:-:S04]  /*18490*/  FADD.FTZ R4, R230, R3 ;  /* 0x00000003e6047221 */ /* 0x000fc80000010000 */
[----:B-1----:R-:W-:Y:S01]  /*184a0*/  HMMA.16816.F32.BF16 R148, R128, R152, R148 ;  /* 0x000000988094723c */ /* 0x002fe20000041894 */
[----:B------:R-:W-:Y:S01]  /*184b0*/  FADD.FTZ R0, R104, R0 ;  /* 0x0000000068007221 */ /* 0x000fe20000010000 */
[----:B------:R-:W-:Y:S01]  /*184c0*/  MOV R30, R121 ;  /* 0x00000079001e7202 */ /* 0x000fe20000000f00 */
[----:B------:R-:W-:Y:S01]  /*184d0*/  FADD.FTZ R3, R229, R2 ;  /* 0x00000002e5037221 */ /* 0x000fe20000010000 */
[----:B------:R-:W-:-:S04]  /*184e0*/  MOV R14, R122 ;  /* 0x0000007a000e7202 */ /* 0x000fc80000000f00 */
[----:B------:R-:W-:Y:S01]  /*184f0*/  HMMA.16816.F32.BF16 R144, R124, R152, R144 ;  /* 0x000000987c90723c */ /* 0x000fe20000041890 */
[----:B------:R-:W-:Y:S01]  /*18500*/  FADD.FTZ R2, R228, R5 ;  /* 0x00000005e4027221 */ /* 0x000fe20000010000 */
[----:B------:R-:W-:-:S06]  /*18510*/  MOV R15, R169 ;  /* 0x000000a9000f7202 */ /* 0x000fcc0000000f00 */
[-C--:B------:R-:W-:Y:S01]  /*18520*/  HMMA.16816.F32.BF16 R156, R124, R154.reuse, R156 ;  /* 0x0000009a7c9c723c */ /* 0x080fe2000004189c */
[----:B------:R-:W-:Y:S01]  /*18530*/  FADD.FTZ R9, R226, R4 ;  /* 0x00000004e2097221 */ /* 0x000fe20000010000 */
[----:B------:R-:W-:Y:S01]  /*18540*/  MOV R29, R168 ;  /* 0x000000a8001d7202 */ /* 0x000fe20000000f00 */
[----:B------:R-:W-:Y:S01]  /*18550*/  LDSM.16.MT88.4 R4, [R223+0xf800] ;  /* 0x00f80000df04783b */ /* 0x000fe20000004200 */
[----:B------:R-:W-:Y:S01]  /*18560*/  FADD.FTZ R10, R227, R0 ;  /* 0x00000000e30a7221 */ /* 0x000fe20000010000 */
[----:B------:R-:W-:Y:S02]  /*18570*/  MOV R31, R185 ;  /* 0x000000b9001f7202 */ /* 0x000fe40000000f00 */
[----:B------:R1:W5:Y:S01]  /*18580*/  LDL.LU R230, [R1+0x98] ;  /* 0x0000980001e67983 */ /* 0x0003620000300800 */
[----:B------:R-:W-:Y:S01]  /*18590*/  HMMA.16816.F32.BF16 R152, R128, R154, R60 ;  /* 0x0000009a8098723c */ /* 0x000fe2000004183c */
[----:B------:R-:W-:Y:S01]  /*185a0*/  FADD.FTZ R0, R225, R3 ;  /* 0x00000003e1007221 */ /* 0x000fe20000010000 */
[----:B------:R-:W-:-:S02]  /*185b0*/  MOV R121, R186 ;  /* 0x000000ba00797202 */ /* 0x000fc40000000f00 */
[----:B------:R-:W-:Y:S01]  /*185c0*/  MOV R122, R187 ;  /* 0x000000bb007a7202 */ /* 0x000fe20000000f00 */
[----:B------:R-:W-:Y:S01]  /*185d0*/  FADD.FTZ R8, R220, R2 ;  /* 0x00000002dc087221 */ /* 0x000fe20000010000 */
[----:B------:R-:W-:Y:S01]  /*185e0*/  MOV R104, R184 ;  /* 0x000000b800687202 */ /* 0x000fe20000000f00 */
[----:B------:R-:W-:Y:S01]  /*185f0*/  LDSM.16.MT88.4 R168, [R222+0xd800] ;  /* 0x00d80000dea8783b */ /* 0x000fe20000004200 */
[----:B------:R-:W-:-:S03]  /*18600*/  MOV R63, R83 ;  /* 0x00000053003f7202 */ /* 0x000fc60000000f00 */
[----:B------:R-:W2:Y:S01]  /*18610*/  LDSM.16.MT88.4 R80, [R221+0xf800] ;  /* 0x00f80000dd50783b */ /* 0x000ea20000004200 */
[----:B------:R-:W-:-:S03]  /*18620*/  MOV R3, R115 ;  /* 0x0000007300037202 */ /* 0x000fc60000000f00 */
[----:B------:R-:W3:Y:S01]  /*18630*/  LDSM.16.MT88.4 R112, [R224+0xf800] ;  /* 0x00f80000e070783b */ /* 0x000ee20000004200 */
[----:B------:R-:W-:Y:S01]  /*18640*/  IMAD.MOV.U32 R2, RZ, RZ, R107 ;  /* 0x000000ffff027224 */ /* 0x000fe200078e006b */
[----:B------:R-:W-:Y:S01]  /*18650*/  MOV R62, R104 ;  /* 0x00000068003e7202 */ /* 0x000fe20000000f00 */
[----:B------:R-:W-:Y:S01]  /*18660*/  FADD.FTZ R3, R3, R10 ;  /* 0x0000000a03037221 */ /* 0x000fe20000010000 */
[----:B------:R-:W-:Y:S01]  /*18670*/  MOV R61, R105 ;  /* 0x00000069003d7202 */ /* 0x000fe20000000f00 */
[----:B------:R-:W4:Y:S01]  /*18680*/  LDSM.16.MT88.4 R184, [R224+0xd800] ;  /* 0x00d80000e0b8783b */ /* 0x000f220000004200 */
[----:B------:R-:W-:Y:S01]  /*18690*/  MOV R60, R106 ;  /* 0x0000006a003c7202 */ /* 0x000fe20000000f00 */
[----:B------:R-:W-:Y:S02]  /*186a0*/  FADD.FTZ R2, R2, R9 ;  /* 0x0000000902027221 */ /* 0x000fe40000010000 */
[----:B------:R1:W5:Y:S04]  /*186b0*/  LDL.LU R229, [R1+0x94] ;  /* 0x0000940001e57983 */ /* 0x0003680000300800 */
[----:B------:R1:W5:Y:S04]  /*186c0*/  LDL.LU R228, [R1+0x90] ;  /* 0x0000900001e47983 */ /* 0x0003680000300800 */
[----:B------:R1:W5:Y:S04]  /*186d0*/  LDL.LU R227, [R1+0x8c] ;  /* 0x00008c0001e37983 */ /* 0x0003680000300800 */
[----:B------:R1:W5:Y:S04]  /*186e0*/  LDL.LU R226, [R1+0x88] ;  /* 0x0000880001e27983 */ /* 0x0003680000300800 */
[----:B------:R1:W5:Y:S04]  /*186f0*/  LDL.LU R225, [R1+0x84] ;  /* 0x0000840001e17983 */ /* 0x0003680000300800 */
[----:B------:R1:W5:Y:S01]  /*18700*/  LDL.LU R220, [R1+0x80] ;  /* 0x0000800001dc7983 */ /* 0x0003620000300800 */
[----:B--2---:R-:W-:Y:S07]  /*18710*/  HMMA.16816.F32.BF16 R72, R124, R80, R100 ;  /* 0x000000507c48723c */ /* 0x004fee0000041864 */
[----:B------:R-:W-:Y:S01]  /*18720*/  MOV R100, R121 ;  /* 0x0000007900647202 */ /* 0x000fe20000000f00 */
[----:B------:R-:W-:Y:S01]  /*18730*/  IMAD.MOV.U32 R103, RZ, RZ, R120 ;  /* 0x000000ffff677224 */ /* 0x000fe200078e0078 */
[----:B------:R-:W-:-:S02]  /*18740*/  MOV R101, R122 ;  /* 0x0000007a00657202 */ /* 0x000fc40000000f00 */
[----:B------:R-:W-:Y:S02]  /*18750*/  MOV R102, R123 ;  /* 0x0000007b00667202 */ /* 0x000fe40000000f00 */
[C---:B------:R-:W-:Y:S07]  /*18760*/  HMMA.16816.F32.BF16 R120, R124.reuse, R4, R64 ;  /* 0x000000047c78723c */ /* 0x040fee0000041840 */
[----:B------:R-:W-:Y:S02]  /*18770*/  MOV R64, R100 ;  /* 0x0000006400407202 */ /* 0x000fe40000000f00 */
[----:B------:R-:W-:Y:S01]  /*18780*/  MOV R65, R101 ;  /* 0x0000006500417202 */ /* 0x000fe20000000f00 */
[----:B---3--:R-:W-:Y:S01]  /*18790*/  HMMA.16816.F32.BF16 R104, R124, R112, R68 ;  /* 0x000000707c68723c */ /* 0x008fe20000041844 */
[----:B------:R-:W-:-:S02]  /*187a0*/  MOV R66, R102 ;  /* 0x0000006600427202 */ /* 0x000fc40000000f00 */
[----:B------:R-:W-:Y:S01]  /*187b0*/  MOV R67, R103 ;  /* 0x0000006700437202 */ /* 0x000fe20000000f00 */
[----:B------:R-:W-:-:S04]  /*187c0*/  FADD.FTZ R0, R64, R0 ;  /* 0x0000000040007221 */ /* 0x000fc80000010000 */
        /* <DEDUP_REMOVED lines=42> */
[C---:B----4-:R-:W-:Y:S08]  /*18a70*/  HMMA.16816.F32.BF16 R176, R124.reuse, R184, R176 ;  /* 0x000000b87cb0723c */ /* 0x050ff000000418b0 */
        /* <DEDUP_REMOVED lines=19> */
.L_x_726:
[----:B-123--:R-:W-:-:S06]  /*18bb0*/  UISETP.GT.AND UP0, UPT, UR22, UR9, UPT ;  /* 0x000000091600728c */ /* 0x00efcc000bf04270 */
        /* <DEDUP_REMOVED lines=15> */
.L_x_736:
        /* <DEDUP_REMOVED lines=26> */
[C---:B------:R-:W-:Y:S03]  /*18e50*/  IADD3 R0, P0, R2.reuse, UR25, RZ ;  /* 0x0000001902007c10 */ /* 0x040fe6000ff1e0ff */
[----:B------:R-:W-:Y:S01]  /*18e60*/  @!PT LDS RZ, [RZ] ;  /* 0x00000000fffff984 */ /* 0x000fe20000000800 */
[----:B------:R-:W-:Y:S01]  /*18e70*/  @!PT LDS RZ, [RZ] ;  /* 0x00000000fffff984 */ /* 0x000fe20000000800 */
[----:B------:R-:W-:Y:S01]  /*18e80*/  @!PT LDS RZ, [RZ] ;  /* 0x00000000fffff984 */ /* 0x000fe20000000800 */
[----:B------:R3:W-:Y:S04]  /*18e90*/  @!P3 LDGSTS.E.BYPASS.LTC128B.128 [R240+0xa000], [R142.64+0x80] ;  /* 0x0a0000808ef0bfae */ /* 0x0007e8000b901d50 */
[----:B------:R1:W-:Y:S01]  /*18ea0*/  @P4 STS.128 [R240+0x8800], RZ ;  /* 0x008800fff0004388 */ /* 0x0003e20000000c00 */
[----:B--2---:R-:W-:Y:S02]  /*18eb0*/  IADD3.X R134, R3, UR26, RZ, P1, !PT ;  /* 0x0000001a03867c10 */ /* 0x004fe40008ffe4ff */
[C---:B------:R-:W-:Y:S02]  /*18ec0*/  @!P3 LEA R136, P1, R2.reuse, c[0x0][0x168], 0x1 ;  /* 0x00005a000288ba11 */ /* 0x040fe400078208ff */
[C-C-:B------:R-:W-:Y:S02]  /*18ed0*/  @!P4 LEA.HI.X R209, R2.reuse, c[0x0][0x16c], R134.reuse, 0x1, P2 ;  /* 0x00005b0002d1ca11 */ /* 0x140fe400010f0c86 */
[----:B------:R-:W-:Y:S02]  /*18ee0*/  @!P3 LEA.HI.X R137, R2, c[0x0][0x16c], R134, 0x1, P1 ;  /* 0x00005b000289ba11 */ /* 0x000fe400008f0c86 */
[----:B------:R-:W-:Y:S01]  /*18ef0*/  IADD3.X R2, R134, UR26, RZ, P0, !PT ;  /* 0x0000001a86027c10 */ /* 0x000fe200087fe4ff */
[----:B------:R-:W-:Y:S01]  /*18f00*/  @!PT LDS RZ, [RZ] ;  /* 0x00000000fffff984 */ /* 0x000fe20000000800 */
[----:B------:R-:W-:Y:S01]  /*18f10*/  @!PT LDS RZ, [RZ] ;  /* 0x00000000fffff984 */ /* 0x000fe20000000800 */
[----:B------:R-:W-:Y:S01]  /*18f20*/  @!PT LDS RZ, [RZ] ;  /* 0x00000000fffff984 */ /* 0x000fe20000000800 */
[----:B------:R2:W-:Y:S01]  /*18f30*/  @!P4 LDGSTS.E.BYPASS.LTC128B.128 [R240+0x8800], [R208.64] ;  /* 0x08800000d0f0cfae */ /* 0x0005e2000b901d50 */
[----:B------:R-:W-:Y:S03]  /*18f40*/  IADD3 R3, P5, R0, UR25, RZ ;  /* 0x0000001900037c10 */ /* 0x000fe6000ffbe0ff */
[----:B------:R1:W-:Y:S01]  /*18f50*/  @P3 STS.128 [R240+0xa800], RZ ;  /* 0x00a800fff0003388 */ /* 0x0003e20000000c00 */
[C---:B---3--:R-:W-:Y:S02]  /*18f60*/  @!P4 LEA R142, P2, R3.reuse, c[0x0][0x168], 0x1 ;  /* 0x00005a00038eca11 */ /* 0x048fe400078408ff */
[C---:B------:R-:W-:Y:S01]  /*18f70*/  @!P3 LEA R134, P0, R3.reuse, c[0x0][0x168], 0x1 ;  /* 0x00005a000386ba11 */ /* 0x040fe200078008ff */
[----:B------:R-:W-:Y:S01]  /*18f80*/  @!PT LDS RZ, [RZ] ;  /* 0x00000000fffff984 */ /* 0x000fe20000000800 */
[----:B------:R-:W-:Y:S01]  /*18f90*/  @!PT LDS RZ, [RZ] ;  /* 0x00000000fffff984 */ /* 0x000fe20000000800 */
[----:B------:R-:W-:Y:S01]  /*18fa0*/  @!PT LDS RZ, [RZ] ;  /* 0x00000000fffff984 */ /* 0x000fe20000000800 */
[----:B------:R3:W-:Y:S01]  /*18fb0*/  @!P3 LDGSTS.E.BYPASS.LTC128B.128 [R240+0xa800], [R136.64+0x80] ;  /* 0x0a80008088f0bfae */ /* 0x0007e2000b901d50 */
[----:B------:R-:W-:Y:S03]  /*18fc0*/  IADD3.X R135, R2, UR26, RZ, P5, !PT ;  /* 0x0000001a02877c10 */ /* 0x000fe6000affe4ff */
[----:B------:R1:W-:Y:S01]  /*18fd0*/  @P4 STS.128 [R240+0x9000], RZ ;  /* 0x009000fff0004388 */ /* 0x0003e20000000c00 */
[C-C-:B------:R-:W-:Y:S02]  /*18fe0*/  @!P4 LEA.HI.X R143, R3.reuse, c[0x0][0x16c], R135.reuse, 0x1, P2 ;  /* 0x00005b00038fca11 */ /* 0x140fe400010f0c87 */
[----:B------:R-:W-:Y:S02]  /*18ff0*/  @!P3 LEA.HI.X R135, R3, c[0x0][0x16c], R135, 0x1, P0 ;  /* 0x00005b000387ba11 */ /* 0x000fe400000f0c87 */
[C---:B--2---:R-:W-:Y:S04]  /*19000*/  @!P4 LEA R208, P6, R0.reuse, c[0x0][0x168], 0x1 ;  /* 0x00005a0000d0ca11 */ /* 0x044fe800078c08ff */
[C-C-:B------:R-:W-:Y:S02]  /*19010*/  @!P4 LEA.HI.X R209, R0.reuse, c[0x0][0x16c], R2.reuse, 0x1, P6 ;  /* 0x00005b0000d1ca11 */ /* 0x140fe400030f0c02 */
[C---:B---3--:R-:W-:Y:S03]  /*19020*/  @!P3 LEA R136, P1, R0.reuse, c[0x0][0x168], 0x1 ;  /* 0x00005a000088ba11 */ /* 0x048fe600078208ff */
[----:B------:R-:W-:Y:S01]  /*19030*/  @!PT LDS RZ, [RZ] ;  /* 0x00000000fffff984 */ /* 0x000fe20000000800 */
[----:B------:R-:W-:Y:S01]  /*19040*/  @!PT LDS RZ, [RZ] ;  /* 0x00000000fffff984 */ /* 0x000fe20000000800 */
[----:B------:R-:W-:Y:S01]  /*19050*/  @!PT LDS RZ, [RZ] ;  /* 0x00000000fffff984 */ /* 0x000fe20000000800 */
[----:B------:R1:W-:Y:S01]  /*19060*/  @!P4 LDGSTS.E.BYPASS.LTC128B.128 [R240+0x9000], [R208.64] ;  /* 0x09000000d0f0cfae */ /* 0x0003e2000b901d50 */
[----:B------:R-:W-:Y:S03]  /*19070*/  @!P3 LEA.HI.X R137, R0, c[0x0][0x16c], R2, 0x1, P1 ;  /* 0x00005b000089ba11 */ /* 0x000fe600008f0c02 */
[----:B------:R1:W-:Y:S04]  /*19080*/  @P3 STS.128 [R240+0xb000], RZ ;  /* 0x00b000fff0003388 */ /* 0x0003e80000000c00 */
        /* <DEDUP_REMOVED lines=16> */
.L_x_734:
        /* <DEDUP_REMOVED lines=21> */
[C---:B------:R-:W-:Y:S02]  /*192e0*/  @!P4 LEA R14, P2, R3.reuse, c[0x0][0x170], 0x1 ;  /* 0x00005c00030eca11 */ /* 0x040fe400078408ff */
        /* <DEDUP_REMOVED lines=22> */
[C---:B------:R-:W-:Y:S02]  /*19450*/  @!P4 LEA R8, P2, R2.reuse, c[0x0][0x170], 0x1 ;  /* 0x00005c000208ca11 */ /* 0x040fe400078408ff */
[----:B-1----:R-:W-:Y:S02]  /*19460*/  IADD3.X R5, R3, UR10, RZ, P0, !PT ;  /* 0x0000000a03057c10 */ /* 0x002fe400087fe4ff */
[C---:B------:R-:W-:Y:S01]  /*19470*/  @!P3 LEA R4, P0, R2.reuse, c[0x0][0x170], 0x1 ;  /* 0x00005c000204ba11 */ /* 0x040fe200078008ff */
        /* <DEDUP_REMOVED lines=27> */
[----:B-----5:R-:W-:Y:S06]  /*19630*/  LDSM.16.M88.4 R64, [R227] ;  /* 0x00000000e340783b */ /* 0x020fec0000000200 */
[----:B--2---:R-:W4:Y:S06]  /*19640*/  LDSM.16.M88.4 R16, [R220+0x8000] ;  /* 0x00800000dc10783b */ /* 0x004f2c0000000200 */
[----:B------:R-:W1:Y:S06]  /*19650*/  LDSM.16.M88.4 R60, [R227+0x2000] ;  /* 0x00200000e33c783b */ /* 0x000e6c0000000200 */
[----:B------:R-:W2:Y:S06]  /*19660*/  LDSM.16.M88.4 R32, [R220+0x8800] ;  /* 0x00880000dc20783b */ /* 0x000eac0000000200 */
[----:B------:R-:W0:Y:S06]  /*19670*/  LDGDEPBAR ;  /* 0x00000000000079af */ /* 0x000e2c0000000000 */
[----:B------:R-:W2:Y:S06]  /*19680*/  LDSM.16.M88.4 R48, [R220+0x9000] ;  /* 0x00900000dc30783b */ /* 0x000eac0000000200 */
[----:B------:R-:W2:Y:S06]  /*19690*/  LDSM.16.M88.4 R208, [R220+0x9800] ;  /* 0x00980000dcd0783b */ /* 0x000eac0000000200 */
[----:B------:R-:W-:Y:S01]  /*196a0*/  LDSM.16.M88.4 R212, [R228] ;  /* 0x00000000e4d4783b */ /* 0x000fe20000000200 */
[-C--:B----4-:R-:W-:Y:S05]  /*196b0*/  HMMA.16816.F32.BF16 R4, R64, R16.reuse, RZ ;  /* 0x000000104004723c */ /* 0x090fea00000418ff */
[----:B------:R-:W-:Y:S03]  /*196c0*/  LDSM.16.M88.4 R216, [R228+0x2000] ;  /* 0x00200000e4d8783b */ /* 0x000fe60000000200 */
[C---:B-1----:R-:W-:Y:S08]  /*196d0*/  HMMA.16816.F32.BF16 R8, R60.reuse, R16, RZ ;  /* 0x000000103c08723c */ /* 0x042ff000000418ff */
[-C--:B---3--:R-:W-:Y:S08]  /*196e0*/  HMMA.16816.F32.BF16 R12, R60, R18.reuse, RZ ;  /* 0x000000123c0c723c */ /* 0x088ff000000418ff */
        /* <DEDUP_REMOVED lines=168> */
.L_x_735:
        /* <DEDUP_REMOVED lines=8> */
[----:B------:R3:W-:Y:S02]  /*1a1f0*/  STL [R1+0xc8], R130 ;  /* 0x0000c88201007387 */ /* 0x0007e40000100800 */
[----:B------:R-:W-:Y:S02]  /*1a200*/  @P3 LOP3.LUT R239, R239, 0x100, RZ, 0xfc, !PT ;  /* 0x00000100efef3812 */ /* 0x000fe400078efcff */
[----:B------:R-:W-:Y:S02]  /*1a210*/  STL [R1+0xc4], R131 ;  /* 0x0000c48301007387 */ /* 0x000fe40000100800 */
[----:B------:R-:W-:Y:S02]  /*1a220*/  LOP3.LUT R239, R239, 0xfffff7ff, RZ, 0xc0, !PT ;  /* 0xfffff7ffefef7812 */ /* 0x000fe400078ec0ff */
[----:B------:R-:W-:Y:S02]  /*1a230*/  STL [R1+0xbc], R240 ;  /* 0x0000bcf001007387 */ /* 0x000fe40000100800 */
[----:B------:R-:W-:Y:S01]  /*1a240*/  LOP3.LUT R239, R239, 0xffffff7f, RZ, 0xc0, !PT ;  /* 0xffffff7fefef7812 */ /* 0x000fe200078ec0ff */
[----:B--2---:R-:W-:Y:S01]  /*1a250*/  IMAD.SHL.U32 R2, R2, 0x2, RZ ;  /* 0x0000000202027824 */ /* 0x004fe200078e00ff */
[----:B------:R-:W-:Y:S04]  /*1a260*/  STL [R1+0xb8], R238 ;  /* 0x0000b8ee01007387 */ /* 0x000fe80000100800 */
[----:B------:R-:W-:Y:S01]  /*1a270*/  LOP3.LUT R2, R2, 0x6, RZ, 0xc0, !PT ;  /* 0x0000000602027812 */ /* 0x000fe200078ec0ff */
[----:B------:R-:W-:Y:S04]  /*1a280*/  STL [R1+0xb4], R237 ;  /* 0x0000b4ed01007387 */ /* 0x000fe80000100800 */
[----:B------:R-:W-:Y:S01]  /*1a290*/  IMAD R0, R0, 0x40, R2 ;  /* 0x0000004000007824 */ /* 0x000fe200078e0202 */
[----:B------:R-:W-:Y:S03]  /*1a2a0*/  STL [R1+0xb0], R236 ;  /* 0x0000b0ec01007387 */ /* 0x000fe60000100800 */
[----:B------:R-:W-:Y:S01]  /*1a2b0*/  IMAD.IADD R3, R241, 0x1, -R0 ;  /* 0x00000001f1037824 */ /* 0x000fe200078e0a00 */
[----:B------:R-:W-:Y:S01]  /*1a2c0*/  IADD3 R2, R242, -R0, RZ ;  /* 0x80000000f2027210 */ /* 0x000fe20007ffe0ff */
[----:B------:R-:W-:Y:S01]  /*1a2d0*/  STL [R1+0xac], R235 ;  /* 0x0000aceb01007387 */ /* 0x000fe20000100800 */
[C---:B-1----:R-:W-:Y:S02]  /*1a2e0*/  IADD3 R134, R0.reuse, 0x1, RZ ;  /* 0x0000000100867810 */ /* 0x042fe40007ffe0ff */
[----:B------:R-:W-:Y:S01]  /*1a2f0*/  IABS R2, R2 ;  /* 0x0000000200027213 */ /* 0x000fe20000000000 */
[----:B------:R-:W-:Y:S01]  /*1a300*/  STL [R1+0xa8], R234 ;  /* 0x0000a8ea01007387 */ /* 0x000fe20000100800 */
[----:B------:R-:W-:Y:S02]  /*1a310*/  IADD3 R138, R0, 0x8, RZ ;  /* 0x00000008008a7810 */ /* 0x000fe40007ffe0ff */
[----:B------:R1:W2:Y:S01]  /*1a320*/  I2F R137, R2 ;  /* 0x0000000200897306 */ /* 0x0002a20000201400 */
[C---:B------:R-:W-:Y:S01]  /*1a330*/  ISETP.GE.AND P2, PT, R134.reuse, R246, PT ;  /* 0x000000f68600720c */ /* 0x040fe20003f46270 */
[----:B------:R-:W-:Y:S01]  /*1a340*/  STL [R1+0xa4], R233 ;  /* 0x0000a4e901007387 */ /* 0x000fe20000100800 */
[C---:B------:R-:W-:Y:S02]  /*1a350*/  ISETP.GE.AND P0, PT, R134.reuse, R247, PT ;  /* 0x000000f78600720c */ /* 0x040fe40003f06270 */
[C---:B------:R-:W-:Y:S01]  /*1a360*/  ISETP.GE.AND P5, PT, R134.reuse, R245, PT ;  /* 0x000000f58600720c */ /* 0x040fe20003fa6270 */
[----:B------:R-:W-:Y:S01]  /*1a370*/  STL [R1+0xa0], R232 ;  /* 0x0000a0e801007387 */ /* 0x000fe20000100800 */
[C---:B------:R-:W-:Y:S02]  /*1a380*/  ISETP.GE.AND P1, PT, R134.reuse, R244, PT ;  /* 0x000000f48600720c */ /* 0x040fe40003f26270 */
[C---:B------:R-:W-:Y:S01]  /*1a390*/  ISETP.GE.OR P2, PT, R134.reuse, R251, !P2 ;  /* 0x000000fb8600720c */ /* 0x040fe20005746670 */
[----:B------:R4:W-:Y:S01]  /*1a3a0*/  STL [R1+0x9c], R231 ;  /* 0x00009ce701007387 */ /* 0x0009e20000100800 */
[C---:B------:R-:W-:Y:S02]  /*1a3b0*/  ISETP.GE.OR P0, PT, R134.reuse, R252, !P0 ;  /* 0x000000fc8600720c */ /* 0x040fe40004706670 */
[C---:B------:R-:W-:Y:S01]  /*1a3c0*/  ISETP.GE.OR P3, PT, R134.reuse, R250, !P5 ;  /* 0x000000fa8600720c */ /* 0x040fe20006f66670 */
[----:B------:R-:W-:Y:S01]  /*1a3d0*/  STL [R1+0x98], R230 ;  /* 0x000098e601007387 */ /* 0x000fe20000100800 */
[----:B------:R-:W-:Y:S02]  /*1a3e0*/  ISETP.GE.OR P4, PT, R134, R249, !P1 ;  /* 0x000000f98600720c */ /* 0x000fe40004f86670 */
[C---:B------:R-:W-:Y:S01]  /*1a3f0*/  ISETP.GE.AND P1, PT, R0.reuse, R247, PT ;  /* 0x000000f70000720c */ /* 0x040fe20003f26270 */
[----:B------:R-:W-:Y:S03]  /*1a400*/  STL [R1+0x94], R229 ;  /* 0x000094e501007387 */ /* 0x000fe60000100800 */
[C---:B------:R-:W-:Y:S01]  /*1a410*/  ISETP.GE.OR P1, PT, R0.reuse, R252, !P1 ;  /* 0x000000fc0000720c */ /* 0x040fe20004f26670 */
[----:B------:R-:W-:Y:S01]  /*1a420*/  STL [R1+0x90], R228 ;  /* 0x000090e401007387 */ /* 0x000fe20000100800 */
[----:B-1----:R-:W-:Y:S01]  /*1a430*/  IABS R2, R3 ;  /* 0x0000000300027213 */ /* 0x002fe20000000000 */
[----:B--2---:R-:W-:Y:S02]  /*1a440*/  FFMA.FTZ R4, R137, -UR21, R4 ;  /* 0x8000001589047c23 */ /* 0x004fe40008010004 */
[----:B------:R-:W-:Y:S01]  /*1a450*/  STL [R1+0x8c], R227 ;  /* 0x00008ce301007387 */ /* 0x000fe20000100800 */
[----:B------:R-:W-:Y:S01]  /*1a460*/  IADD3 R137, R0, 0x9, RZ ;  /* 0x0000000900897810 */ /* 0x000fe20007ffe0ff */
[----:B------:R1:W2:Y:S01]  /*1a470*/  I2F R142, R2 ;  /* 0x00000002008e7306 */ /* 0x0002a20000201400 */
[--C-:B------:R-:W-:Y:S01]  /*1a480*/  IMAD.IADD R3, R243, 0x1, -R0.reuse ;  /* 0x00000001f3037824 */ /* 0x100fe200078e0a00 */
[----:B------:R-:W-:Y:S01]  /*1a490*/  @P3 LOP3.LUT R239, R239, 0x80, RZ, 0xfc, !PT ;  /* 0x00000080efef3812 */ /* 0x000fe200078efcff */
[----:B------:R-:W-:Y:S01]  /*1a4a0*/  STL [R1+0x88], R226 ;  /* 0x000088e201007387 */ /* 0x000fe20000100800 */
[----:B------:R-:W-:Y:S02]  /*1a4b0*/  ISETP.GE.AND P6, PT, R137, R244, PT ;  /* 0x000000f48900720c */ /* 0x000fe40003fc6270 */
[----:B------:R-:W-:Y:S01]  /*1a4c0*/  @P4 LOP3.LUT R239, R239, 0x800, RZ, 0xfc, !PT ;  /* 0x00000800efef4812 */ /* 0x000fe200078efcff */
[----:B------:R-:W-:Y:S01]  /*1a4d0*/  STL [R1+0x84], R225 ;  /* 0x000084e101007387 */ /* 0x000fe20000100800 */
[----:B------:R-:W-:Y:S02]  /*1a4e0*/  ISETP.GE.OR P6, PT, R137, R249, !P6 ;  /* 0x000000f98900720c */ /* 0x000fe400077c6670 */
[----:B------:R-:W-:Y:S01]  /*1a4f0*/  LOP3.LUT R239, R239, 0xffffefff, RZ, 0xc0, !PT ;  /* 0xffffefffefef7812 */ /* 0x000fe200078ec0ff */
[----:B------:R-:W-:Y:S03]  /*1a500*/  STL [R1+0x80], R220 ;  /* 0x000080dc01007387 */ /* 0x000fe60000100800 */
[----:B------:R-:W-:Y:S01]  /*1a510*/  LOP3.LUT R239, R239, 0xffffffbf, RZ, 0xc0, !PT ;  /* 0xffffffbfefef7812 */ /* 0x000fe200078ec0ff */
[----:B------:R-:W-:Y:S01]  /*1a520*/  STL [R1+0xc0], R242 ;  /* 0x0000c0f201007387 */ /* 0x000fe20000100800 */
[----:B-1----:R-:W-:Y:S01]  /*1a530*/  IABS R2, R3 ;  /* 0x0000000300027213 */ /* 0x002fe20000000000 */
[----:B------:R-:W-:Y:S02]  /*1a540*/  IMAD.IADD R3, R248, 0x1, -R0 ;  /* 0x00000001f8037824 */ /* 0x000fe400078e0a00 */
[----:B--2---:R-:W-:Y:S01]  /*1a550*/  FFMA.FTZ R6, R142, -UR21, R6 ;  /* 0x800000158e067c23 */ /* 0x004fe20008010006 */
[----:B------:R1:W2:Y:S02]  /*1a560*/  I2F R136, R2 ;  /* 0x0000000200887306 */ /* 0x0002a40000201400 */
[----:B-1----:R-:W-:Y:S01]  /*1a570*/  IABS R2, R3 ;  /* 0x0000000300027213 */ /* 0x002fe20000000000 */
[----:B--2---:R-:W-:Y:S01]  /*1a580*/  FFMA.FTZ R8, R136, -UR21, R8 ;  /* 0x8000001588087c23 */ /* 0x004fe20008010008 */
[----:B------:R-:W-:Y:S06]  /*1a590*/  IADD3 R3, R242, -R134, RZ ;  /* 0x80000086f2037210 */ /* 0x000fec0007ffe0ff */
[----:B------:R1:W2:Y:S01]  /*1a5a0*/  I2F R135, R2 ;  /* 0x0000000200877306 */ /* 0x0002a20000201400 */
[----:B------:R-:W-:Y:S04]  /*1a5b0*/  IADD3 R136, R0, 0x10, RZ ;  /* 0x0000001000887810 */ /* 0x000fe80007ffe0ff */
[C---:B------:R-:W-:Y:S04]  /*1a5c0*/  ISETP.GE.AND P5, PT, R136.reuse, R244, PT ;  /* 0x000000f48800720c */ /* 0x040fe80003fa6270 */
[----:B------:R-:W-:Y:S02]  /*1a5d0*/  ISETP.GE.OR P5, PT, R136, R249, !P5 ;  /* 0x000000f98800720c */ /* 0x000fe40006fa6670 */
[----:B-1----:R-:W-:Y:S01]  /*1a5e0*/  IABS R2, R3 ;  /* 0x0000000300027213 */ /* 0x002fe20000000000 */
[----:B------:R-:W-:Y:S02]  /*1a5f0*/  IMAD.IADD R3, R241, 0x1, -R134 ;  /* 0x00000001f1037824 */ /* 0x000fe400078e0a86 */
[----:B--2---:R-:W-:Y:S01]  /*1a600*/  FFMA.FTZ R10, R135, -UR21, R10 ;  /* 0x80000015870a7c23 */ /* 0x004fe2000801000a */
[----:B------:R1:W2:Y:S02]  /*1a610*/  I2F R141, R2 ;  /* 0x00000002008d7306 */ /* 0x0002a40000201400 */
[----:B-1----:R-:W-:Y:S01]  /*1a620*/  IABS R2, R3 ;  /* 0x0000000300027213 */ /* 0x002fe20000000000 */
[----:B------:R-:W-:Y:S02]  /*1a630*/  IMAD.IADD R3, R242, 0x1, -R138 ;  /* 0x00000001f2037824 */ /* 0x000fe400078e0a8a */
[----:B--2---:R-:W-:Y:S05]  /*1a640*/  FFMA.FTZ R5, R141, -UR21, R5 ;  /* 0x800000158d057c23 */ /* 0x004fea0008010005 */
[----:B------:R1:W2:Y:S02]  /*1a650*/  I2F R208, R2 ;  /* 0x0000000200d07306 */ /* 0x0002a40000201400 */
[----:B-1----:R-:W-:Y:S01]  /*1a660*/  IABS R2, R3 ;  /* 0x0000000300027213 */ /* 0x002fe20000000000 */
[----:B--2---:R-:W-:Y:S04]  /*1a670*/  FFMA.FTZ R7, R208, -UR21, R7 ;  /* 0x80000015d0077c23 */ /* 0x004fe80008010007 */
[----:B------:R-:W-:Y:S01]  /*1a680*/  IMAD.MOV.U32 R3, RZ, RZ, R2 ;  /* 0x000000ffff037224 */ /* 0x000fe200078e0002 */
[----:B------:R-:W-:Y:S03]  /*1a690*/  IADD3 R2, R241, -R138, RZ ;  /* 0x8000008af1027210 */ /* 0x000fe60007ffe0ff */
[----:B------:R1:W2:Y:S01]  /*1a6a0*/  I2F R143, R3 ;  /* 0x00000003008f7306 */ /* 0x0002a20000201400 */
[----:B------:R-:W-:Y:S09]  /*1a6b0*/  IABS R2, R2 ;  /* 0x0000000200027213 */ /* 0x000ff20000000000 */
[----:B------:R3:W3:Y:S01]  /*1a6c0*/  I2F R142, R2 ;  /* 0x00000002008e7306 */ /* 0x0006e20000201400 */
[--C-:B-1----:R-:W-:Y:S02]  /*1a6d0*/  IMAD.IADD R3, R242, 0x1, -R137.reuse ;  /* 0x00000001f2037824 */ /* 0x102fe400078e0a89 */
[----:B--2---:R-:W-:Y:S03]  /*1a6e0*/  FFMA.FTZ R16, R143, -UR21, R16 ;  /* 0x800000158f107c23 */ /* 0x004fe60008010010 */
[----:B---3--:R-:W-:Y:S01]  /*1a6f0*/  IABS R2, R3 ;  /* 0x0000000300027213 */ /* 0x008fe20000000000 */
[----:B------:R-:W-:Y:S02]  /*1a700*/  IMAD.IADD R3, R241, 0x1, -R137 ;  /* 0x00000001f1037824 */ /* 0x000fe400078e0a89 */
[----:B------:R-:W-:Y:S01]  /*1a710*/  FFMA.FTZ R18, R142, -UR21, R18 ;  /* 0x800000158e127c23 */ /* 0x000fe20008010012 */
[----:B------:R1:W2:Y:S02]  /*1a720*/  I2F R141, R2 ;  /* 0x00000002008d7306 */ /* 0x0002a40000201400 */
[----:B-1----:R-:W-:Y:S01]  /*1a730*/  IABS R2, R3 ;  /* 0x0000000300027213 */ /* 0x002fe20000000000 */
[----:B--2---:R-:W-:Y:S07]  /*1a740*/  FFMA.FTZ R17, R141, -UR21, R17 ;  /* 0x800000158d117c23 */ /* 0x004fee0008010011 */
[----:B------:R1:W2:Y:S02]  /*1a750*/  I2F R135, R2 ;  /* 0x0000000200877306 */ /* 0x0002a40000201400 */
[--C-:B-1----:R-:W-:Y:S02]  /*1a760*/  IMAD.IADD R2, R242, 0x1, -R136.reuse ;  /* 0x00000001f2027824 */ /* 0x102fe400078e0a88 */
[----:B--2---:R-:W-:Y:S03]  /*1a770*/  FFMA.FTZ R19, R135, -UR21, R19 ;  /* 0x8000001587137c23 */ /* 0x004fe60008010013 */
[----:B------:R-:W-:Y:S04]  /*1a780*/  IABS R2, R2 ;  /* 0x0000000200027213 */ /* 0x000fe80000000000 */
[----:B------:R-:W-:Y:S01]  /*1a790*/  MOV R3, R2 ;  /* 0x0000000200037202 */ /* 0x000fe20000000f00 */
[----:B------:R-:W-:Y:S03]  /*1a7a0*/  IMAD.IADD R2, R241, 0x1, -R136 ;  /* 0x00000001f1027824 */ /* 0x000fe600078e0a88 */
[----:B------:R1:W2:Y:S02]  /*1a7b0*/  I2F R143, R3 ;  /* 0x00000003008f7306 */ /* 0x0002a40000201400 */
[----:B------:R-:W-:Y:S08]  /*1a7c0*/  IABS R2, R2 ;  /* 0x0000000200027213 */ /* 0x000ff00000000000 */
[----:B------:R3:W3:Y:S01]  /*1a7d0*/  I2F R141, R2 ;  /* 0x00000002008d7306 */ /* 0x0006e20000201400 */
[----:B-1----:R-:W-:Y:S01]  /*1a7e0*/  IADD3 R3, R0, 0x11, RZ ;  /* 0x0000001100037810 */ /* 0x002fe20007ffe0ff */
[----:B--2---:R-:W-:Y:S04]  /*1a7f0*/  FFMA.FTZ R20, R143, -UR21, R20 ;  /* 0x800000158f147c23 */ /* 0x004fe80008010014 */
[----:B------:R-:W-:Y:S05]  /*1a800*/  IMAD.IADD R135, R242, 0x1, -R3 ;  /* 0x00000001f2877824 */ /* 0x000fea00078e0a03 */
[----:B---3--:R-:W-:Y:S01]  /*1a810*/  IABS R2, R135 ;  /* 0x0000008700027213 */ /* 0x008fe20000000000 */
[----:B------:R-:W-:Y:S01]  /*1a820*/  FFMA.FTZ R22, R141, -UR21, R22 ;  /* 0x800000158d167c23 */ /* 0x000fe20008010016 */
[----:B------:R-:W-:Y:S02]  /*1a830*/  IADD3 R135, R241, -R3, RZ ;  /* 0x80000003f1877210 */ /* 0x000fe40007ffe0ff */
[----:B------:R1:W2:Y:S02]  /*1a840*/  I2F R142, R2 ;  /* 0x00000002008e7306 */ /* 0x0002a40000201400 */
[C-C-:B-1----:R-:W-:Y:S02]  /*1a850*/  IMAD.IADD R2, R243.reuse, 0x1, -R134.reuse ;  /* 0x00000001f3027824 */ /* 0x142fe400078e0a86 */
[----:B--2---:R-:W-:Y:S02]  /*1a860*/  FFMA.FTZ R21, R142, -UR21, R21 ;  /* 0x800000158e157c23 */ /* 0x004fe40008010015 */
[----:B------:R-:W-:Y:S01]  /*1a870*/  IMAD.IADD R134, R248, 0x1, -R134 ;  /* 0x00000001f8867824 */ /* 0x000fe200078e0a86 */
[----:B------:R-:W-:Y:S04]  /*1a880*/  IABS R2, R2 ;  /* 0x0000000200027213 */ /* 0x000fe80000000000 */
[----:B------:R1:W2:Y:S02]  /*1a890*/  I2F R143, R2 ;  /* 0x00000002008f7306 */ /* 0x0002a40000201400 */
[----:B-1----:R-:W-:Y:S01]  /*1a8a0*/  IABS R2, R135 ;  /* 0x0000008700027213 */ /* 0x002fe20000000000 */
[----:B------:R-:W-:Y:S02]  /*1a8b0*/  IMAD.IADD R135, R243, 0x1, -R138 ;  /* 0x00000001f3877824 */ /* 0x000fe400078e0a8a */
[----:B--2---:R-:W-:Y:S05]  /*1a8c0*/  FFMA.FTZ R9, R143, -UR21, R9 ;  /* 0x800000158f097c23 */ /* 0x004fea0008010009 */
[----:B------:R1:W2:Y:S01]  /*1a8d0*/  I2F R142, R2 ;  /* 0x00000002008e7306 */ /* 0x0002a20000201400 */
[----:B------:R-:W-:Y:S02]  /*1a8e0*/  FSEL R143, R7, -INF , !P2 ;  /* 0xff800000078f7808 */ /* 0x000fe40005000000 */
[----:B------:R-:W-:Y:S02]  /*1a8f0*/  ISETP.GE.AND P2, PT, R138, R245, PT ;  /* 0x000000f58a00720c */ /* 0x000fe40003f46270 */
[----:B------:R-:W-:Y:S02]  /*1a900*/  IADD3 R7, R0, 0x21, RZ ;  /* 0x0000002100077810 */ /* 0x000fe40007ffe0ff */
[----:B------:R-:W-:Y:S11]  /*1a910*/  ISETP.GE.OR P2, PT, R138, R250, !P2 ;  /* 0x000000fa8a00720c */ /* 0x000ff60005746670 */
[----:B------:R-:W-:Y:S02]  /*1a920*/  @!UPT UIADD3 URZ, URZ, URZ, URZ ;  /* 0x0000003f3f3ff290 */ /* 0x000fe4000fffe03f */
[----:B------:R-:W-:Y:S02]  /*1a930*/  @P2 LOP3.LUT R239, R239, 0x40, RZ, 0xfc, !PT ;  /* 0x00000040efef2812 */ /* 0x000fe400078efcff */
[----:B------:R-:W-:Y:S02]  /*1a940*/  ISETP.GE.AND P2, PT, R3, R244, PT ;  /* 0x000000f40300720c */ /* 0x000fe40003f46270 */
[----:B-1----:R-:W-:Y:S01]  /*1a950*/  IABS R2, R135 ;  /* 0x0000008700027213 */ /* 0x002fe20000000000 */
[----:B------:R-:W-:Y:S01]  /*1a960*/  IMAD.IADD R135, R243, 0x1, -R137 ;  /* 0x00000001f3877824 */ /* 0x000fe200078e0a89 */
[----:B------:R-:W-:Y:S01]  /*1a970*/  ISETP.GE.OR P2, PT, R3, R249, !P2 ;  /* 0x000000f90300720c */ /* 0x000fe20005746670 */
[----:B--2---:R-:W-:Y:S01]  /*1a980*/  FFMA.FTZ R23, R142, -UR21, R23 ;  /* 0x800000158e177c23 */ /* 0x004fe20008010017 */
[----:B------:R1:W2:Y:S02]  /*1a990*/  I2F R141, R2 ;  /* 0x00000002008d7306 */ /* 0x0002a40000201400 */
[----:B------:R-:W-:Y:S08]  /*1a9a0*/  IABS R135, R135 ;  /* 0x0000008700877213 */ /* 0x000ff00000000000 */
[----:B------:R3:W3:Y:S01]  /*1a9b0*/  I2F R142, R135 ;  /* 0x00000087008e7306 */ /* 0x0006e20000201400 */
[----:B-1----:R-:W-:Y:S01]  /*1a9c0*/  IADD3 R2, R0, 0x18, RZ ;  /* 0x0000001800027810 */ /* 0x002fe20007ffe0ff */
[----:B--2---:R-:W-:Y:S04]  /*1a9d0*/  FFMA.FTZ R12, R141, -UR21, R12 ;  /* 0x800000158d0c7c23 */ /* 0x004fe8000801000c */
[----:B------:R-:W-:Y:S05]  /*1a9e0*/  IMAD.IADD R141, R242, 0x1, -R2 ;  /* 0x00000001f28d7824 */ /* 0x000fea00078e0a02 */
[----:B---3--:R-:W-:Y:S01]  /*1a9f0*/  IABS R135, R141 ;  /* 0x0000008d00877213 */ /* 0x008fe20000000000 */
[----:B------:R-:W-:Y:S03]  /*1aa00*/  FFMA.FTZ R13, R142, -UR21, R13 ;  /* 0x800000158e0d7c23 */ /* 0x000fe6000801000d */
[----:B------:R1:W2:Y:S02]  /*1aa10*/  I2F R141, R135 ;  /* 0x00000087008d7306 */ /* 0x0002a40000201400 */
[----:B-1----:R-:W-:Y:S01]  /*1aa20*/  IADD3 R135, R243, -R136, RZ ;  /* 0x80000088f3877210 */ /* 0x002fe20007ffe0ff */
[----:B--2---:R-:W-:Y:S02]  /*1aa30*/  FFMA.FTZ R32, R141, -UR21, R32 ;  /* 0x800000158d207c23 */ /* 0x004fe40008010020 */
[----:B------:R-:W-:Y:S01]  /*1aa40*/  IMAD.IADD R141, R241, 0x1, -R2 ;  /* 0x00000001f18d7824 */ /* 0x000fe200078e0a02 */
[----:B------:R-:W-:Y:S04]  /*1aa50*/  IABS R135, R135 ;  /* 0x0000008700877213 */ /* 0x000fe80000000000 */
[----:B------:R1:W2:Y:S02]  /*1aa60*/  I2F R142, R135 ;  /* 0x00000087008e7306 */ /* 0x0002a40000201400 */
[----:B-1----:R-:W-:Y:S01]  /*1aa70*/  IABS R135, R141 ;  /* 0x0000008d00877213 */ /* 0x002fe20000000000 */
[----:B--2---:R-:W-:Y:S07]  /*1aa80*/  FFMA.FTZ R24, R142, -UR21, R24 ;  /* 0x800000158e187c23 */ /* 0x004fee0008010018 */
[----:B------:R1:W2:Y:S02]  /*1aa90*/  I2F R141, R135 ;  /* 0x00000087008d7306 */ /* 0x0002a40000201400 */
[----:B-1----:R-:W-:Y:S02]  /*1aaa0*/  IMAD.IADD R135, R243, 0x1, -R3 ;  /* 0x00000001f3877824 */ /* 0x002fe400078e0a03 */
[----:B--2---:R-:W-:Y:S02]  /*1aab0*/  FFMA.FTZ R34, R141, -UR21, R34 ;  /* 0x800000158d227c23 */ /* 0x004fe40008010022 */
[----:B------:R-:W-:Y:S01]  /*1aac0*/  IMAD.IADD R141, R243, 0x1, -R2 ;  /* 0x00000001f38d7824 */ /* 0x000fe200078e0a02 */
[----:B------:R-:W-:Y:S04]  /*1aad0*/  IABS R135, R135 ;  /* 0x0000008700877213 */ /* 0x000fe80000000000 */
[----:B------:R1:W2:Y:S02]  /*1aae0*/  I2F R142, R135 ;  /* 0x00000087008e7306 */ /* 0x0002a40000201400 */
[----:B-1----:R-:W-:Y:S01]  /*1aaf0*/  IABS R135, R141 ;  /* 0x0000008d00877213 */ /* 0x002fe20000000000 */
[----:B--2---:R-:W-:Y:S01]  /*1ab00*/  FFMA.FTZ R25, R142, -UR21, R25 ;  /* 0x800000158e197c23 */ /* 0x004fe20008010019 */
[----:B------:R-:W-:Y:S06]  /*1ab10*/  IABS R142, R134 ;  /* 0x00000086008e7213 */ /* 0x000fec0000000000 */
[----:B------:R1:W2:Y:S10]  /*1ab20*/  I2F R141, R135 ;  /* 0x00000087008d7306 */ /* 0x0002b40000201400 */
[----:B------:R-:W3:Y:S01]  /*1ab30*/  I2F R142, R142 ;  /* 0x0000008e008e7306 */ /* 0x000ee20000201400 */
[----:B-1----:R-:W-:Y:S01]  /*1ab40*/  IADD3 R135, R0, 0x19, RZ ;  /* 0x0000001900877810 */ /* 0x002fe20007ffe0ff */
[----:B--2---:R-:W-:Y:S03]  /*1ab50*/  FFMA.FTZ R28, R141, -UR21, R28 ;  /* 0x800000158d1c7c23 */ /* 0x004fe6000801001c */
[----:B------:R-:W-:Y:S01]  /*1ab60*/  IADD3 R141, R242, -R135, RZ ;  /* 0x80000087f28d7210 */ /* 0x000fe20007ffe0ff */
[----:B------:R-:W-:Y:S03]  /*1ab70*/  IMAD.IADD R134, R243, 0x1, -R135 ;  /* 0x00000001f3867824 */ /* 0x000fe600078e0a87 */
[----:B------:R-:W-:Y:S01]  /*1ab80*/  IABS R141, R141 ;  /* 0x0000008d008d7213 */ /* 0x000fe20000000000 */
[----:B---3--:R-:W-:Y:S01]  /*1ab90*/  FFMA.FTZ R11, R142, -UR21, R11 ;  /* 0x800000158e0b7c23 */ /* 0x008fe2000801000b */
[----:B------:R-:W-:Y:S02]  /*1aba0*/  FSEL R142, R4, -INF , !P1 ;  /* 0xff800000048e7808 */ /* 0x000fe40004800000 */
[----:B------:R-:W-:Y:S02]  /*1abb0*/  IABS R134, R134 ;  /* 0x0000008600867213 */ /* 0x000fe40000000000 */
[----:B------:R-:W1:Y:S01]  /*1abc0*/  I2F R141, R141 ;  /* 0x0000008d008d7306 */ /* 0x000e620000201400 */
[C---:B------:R-:W-:Y:S04]  /*1abd0*/  ISETP.GE.AND P1, PT, R0.reuse, R246, PT ;  /* 0x000000f60000720c */ /* 0x040fe80003f26270 */
[----:B------:R-:W-:Y:S04]  /*1abe0*/  ISETP.GE.OR P1, PT, R0, R251, !P1 ;  /* 0x000000fb0000720c */ /* 0x000fe80004f26670 */
[----:B------:R-:W-:Y:S02]  /*1abf0*/  FSEL R209, R6, -INF , !P1 ;  /* 0xff80000006d17808 */ /* 0x000fe40004800000 */
[C---:B------:R-:W-:Y:S04]  /*1ac00*/  ISETP.GE.AND P1, PT, R0.reuse, R245, PT ;  /* 0x000000f50000720c */ /* 0x040fe80003f26270 */
[----:B------:R-:W-:Y:S04]  /*1ac10*/  ISETP.GE.OR P1, PT, R0, R250, !P1 ;  /* 0x000000fa0000720c */ /* 0x000fe80004f26670 */
[----:B------:R-:W-:Y:S02]  /*1ac20*/  FSEL R210, R8, -INF , !P1 ;  /* 0xff80000008d27808 */ /* 0x000fe40004800000 */
[C---:B------:R-:W-:Y:S01]  /*1ac30*/  ISETP.GE.AND P1, PT, R0.reuse, R244, PT ;  /* 0x000000f40000720c */ /* 0x040fe20003f26270 */
[----:B-1----:R-:W-:Y:S03]  /*1ac40*/  FFMA.FTZ R33, R141, -UR21, R33 ;  /* 0x800000158d217c23 */ /* 0x002fe60008010021 */
[----:B------:R-:W-:Y:S01]  /*1ac50*/  ISETP.GE.OR P1, PT, R0, R249, !P1 ;  /* 0x000000f90000720c */ /* 0x000fe20004f26670 */
[----:B------:R-:W-:Y:S03]  /*1ac60*/  IMAD.IADD R141, R241, 0x1, -R135 ;  /* 0x00000001f18d7824 */ /* 0x000fe600078e0a87 */
[----:B------:R-:W-:Y:S02]  /*1ac70*/  FSEL R211, R10, -INF , !P1 ;  /* 0xff8000000ad37808 */ /* 0x000fe40004800000 */
[----:B------:R-:W-:Y:S02]  /*1ac80*/  IABS R141, R141 ;  /* 0x0000008d008d7213 */ /* 0x000fe40000000000 */
[C---:B------:R-:W-:Y:S04]  /*1ac90*/  ISETP.GE.AND P1, PT, R138.reuse, R247, PT ;  /* 0x000000f78a00720c */ /* 0x040fe80003f26270 */
[----:B------:R-:W1:Y:S01]  /*1aca0*/  I2F R141, R141 ;  /* 0x0000008d008d7306 */ /* 0x000e620000201400 */
[----:B------:R-:W-:Y:S04]  /*1acb0*/  ISETP.GE.OR P1, PT, R138, R252, !P1 ;  /* 0x000000fc8a00720c */ /* 0x000fe80004f26670 */
[----:B------:R-:W-:Y:S02]  /*1acc0*/  FSEL R208, R16, -INF , !P1 ;  /* 0xff80000010d07808 */ /* 0x000fe40004800000 */
[CC--:B------:R-:W-:Y:S04]  /*1acd0*/  ISETP.GE.AND P1, PT, R138.reuse, R244.reuse, PT ;  /* 0x000000f48a00720c */ /* 0x0c0fe80003f26270 */
[-C--:B------:R-:W-:Y:S02]  /*1ace0*/  ISETP.GE.OR P3, PT, R138, R249.reuse, !P1 ;  /* 0x000000f98a00720c */ /* 0x080fe40004f66670 */
[C---:B------:R-:W-:Y:S04]  /*1acf0*/  ISETP.GE.AND P1, PT, R2.reuse, R244, PT ;  /* 0x000000f40200720c */ /* 0x040fe80003f26270 */
[----:B------:R-:W-:Y:S01]  /*1ad00*/  ISETP.GE.OR P1, PT, R2, R249, !P1 ;  /* 0x000000f90200720c */ /* 0x000fe20004f26670 */
[----:B-1----:R-:W-:Y:S06]  /*1ad10*/  FFMA.FTZ R35, R141, -UR21, R35 ;  /* 0x800000158d237c23 */ /* 0x002fec0008010023 */
[----:B------:R-:W-:Y:S01]  /*1ad20*/  @P3 LOP3.LUT R239, R239, 0x1000, RZ, 0xfc, !PT ;  /* 0x00001000efef3812 */ /* 0x000fe200078efcff */
[----:B------:R1:W2:Y:S03]  /*1ad30*/  I2F R141, R134 ;  /* 0x00000086008d7306 */ /* 0x0002a60000201400 */
[----:B------:R-:W-:Y:S02]  /*1ad40*/  LOP3.LUT R239, R239, 0xffffdfff, RZ, 0xc0, !PT ;  /* 0xffffdfffefef7812 */ /* 0x000fe400078ec0ff */
[----:B-1----:R-:W-:Y:S01]  /*1ad50*/  IADD3 R134, R0, 0x20, RZ ;  /* 0x0000002000867810 */ /* 0x002fe20007ffe0ff */
[----:B--2---:R-:W-:Y:S03]  /*1ad60*/  FFMA.FTZ R29, R141, -UR21, R29 ;  /* 0x800000158d1d7c23 */ /* 0x004fe6000801001d */
[----:B------:R-:W-:Y:S01]  /*1ad70*/  IADD3 R141, R242, -R134, RZ ;  /* 0x80000086f28d7210 */ /* 0x000fe20007ffe0ff */
[----:B------:R-:W-:Y:S03]  /*1ad80*/  IMAD.IADD R4, R241, 0x1, -R134 ;  /* 0x00000001f1047824 */ /* 0x000fe600078e0a86 */
[----:B------:R-:W-:Y:S02]  /*1ad90*/  IABS R141, R141 ;  /* 0x0000008d008d7213 */ /* 0x000fe40000000000 */
[----:B------:R-:W-:Y:S04]  /*1ada0*/  IABS R4, R4 ;  /* 0x0000000400047213 */ /* 0x000fe80000000000 */
[----:B------:R-:W1:Y:S10]  /*1adb0*/  I2F R141, R141 ;  /* 0x0000008d008d7306 */ /* 0x000e740000201400 */
[----:B------:R-:W2:Y:S01]  /*1adc0*/  I2F R4, R4 ;  /* 0x0000000400047306 */ /* 0x000ea20000201400 */
[----:B-1----:R-:W-:Y:S01]  /*1add0*/  FFMA.FTZ R36, R141, -UR21, R36 ;  /* 0x800000158d247c23 */ /* 0x002fe20008010024 */
[----:B------:R-:W-:Y:S02]  /*1ade0*/  FSEL R141, R5, -INF , !P0 ;  /* 0xff800000058d7808 */ /* 0x000fe40004000000 */
[C---:B------:R-:W-:Y:S04]  /*1adf0*/  ISETP.GE.AND P0, PT, R138.reuse, R246, PT ;  /* 0x000000f68a00720c */ /* 0x040fe80003f06270 */
[----:B------:R-:W-:Y:S01]  /*1ae00*/  ISETP.GE.OR P0, PT, R138, R251, !P0 ;  /* 0x000000fb8a00720c */ /* 0x000fe20004706670 */
[----:B------:R-:W-:Y:S02]  /*1ae10*/  IMAD.IADD R138, R248, 0x1, -R138 ;  /* 0x00000001f88a7824 */ /* 0x000fe400078e0a8a */
[----:B--2---:R-:W-:Y:S01]  /*1ae20*/  FFMA.FTZ R38, R4, -UR21, R38 ;  /* 0x8000001504267c23 */ /* 0x004fe20008010026 */
[----:B------:R-:W-:Y:S01]  /*1ae30*/  FSEL R18, R18, -INF , !P0 ;  /* 0xff80000012127808 */ /* 0x000fe20004000000 */
[----:B------:R-:W-:Y:S01]  /*1ae40*/  IMAD.IADD R4, R243, 0x1, -R134 ;  /* 0x00000001f3047824 */ /* 0x000fe200078e0a86 */
[----:B------:R-:W-:Y:S02]  /*1ae50*/  IABS R5, R138 ;  /* 0x0000008a00057213 */ /* 0x000fe40000000000 */
[C---:B------:R-:W-:Y:S02]  /*1ae60*/  ISETP.GE.AND P0, PT, R137.reuse, R247, PT ;  /* 0x000000f78900720c */ /* 0x040fe40003f06270 */
[----:B------:R-:W-:Y:S02]  /*1ae70*/  IABS R4, R4 ;  /* 0x0000000400047213 */ /* 0x000fe40000000000 */
[----:B------:R-:W1:Y:S01]  /*1ae80*/  I2F R5, R5 ;  /* 0x0000000500057306 */ /* 0x000e620000201400 */
[----:B------:R-:W-:Y:S04]  /*1ae90*/  ISETP.GE.OR P0, PT, R137, R252, !P0 ;  /* 0x000000fc8900720c */ /* 0x000fe80004706670 */
[----:B------:R-:W-:Y:S02]  /*1aea0*/  FSEL R17, R17, -INF , !P0 ;  /* 0xff80000011117808 */ /* 0x000fe40004000000 */
[C---:B------:R-:W-:Y:S03]  /*1aeb0*/  ISETP.GE.AND P0, PT, R137.reuse, R246, PT ;  /* 0x000000f68900720c */ /* 0x040fe60003f06270 */
[----:B------:R-:W2:Y:S01]  /*1aec0*/  I2F R6, R4 ;  /* 0x0000000400067306 */ /* 0x000ea20000201400 */
[----:B------:R-:W-:Y:S04]  /*1aed0*/  ISETP.GE.OR P0, PT, R137, R251, !P0 ;  /* 0x000000fb8900720c */ /* 0x000fe80004706670 */
[----:B------:R-:W-:Y:S02]  /*1aee0*/  FSEL R19, R19, -INF , !P0 ;  /* 0xff80000013137808 */ /* 0x000fe40004000000 */
[C---:B------:R-:W-:Y:S04]  /*1aef0*/  ISETP.GE.AND P0, PT, R136.reuse, R247, PT ;  /* 0x000000f78800720c */ /* 0x040fe80003f06270 */
[----:B------:R-:W-:Y:S01]  /*1af00*/  ISETP.GE.OR P0, PT, R136, R252, !P0 ;  /* 0x000000fc8800720c */ /* 0x000fe20004706670 */
[----:B-1----:R-:W-:Y:S01]  /*1af10*/  FFMA.FTZ R14, R5, -UR21, R14 ;  /* 0x80000015050e7c23 */ /* 0x002fe2000801000e */
[----:B------:R-:W-:Y:S02]  /*1af20*/  IADD3 R5, R248, -R137, RZ ;  /* 0x80000089f8057210 */ /* 0x000fe40007ffe0ff */
[----:B------:R-:W-:Y:S02]  /*1af30*/  FSEL R20, R20, -INF , !P0 ;  /* 0xff80000014147808 */ /* 0x000fe40004000000 */
[C---:B------:R-:W-:Y:S04]  /*1af40*/  ISETP.GE.AND P0, PT, R136.reuse, R246, PT ;  /* 0x000000f68800720c */ /* 0x040fe80003f06270 */
[----:B------:R-:W-:Y:S01]  /*1af50*/  ISETP.GE.OR P0, PT, R136, R251, !P0 ;  /* 0x000000fb8800720c */ /* 0x000fe20004706670 */
[----:B--2---:R-:W-:Y:S01]  /*1af60*/  FFMA.FTZ R40, R6, -UR21, R40 ;  /* 0x8000001506287c23 */ /* 0x004fe20008010028 */
[----:B------:R-:W-:Y:S02]  /*1af70*/  IABS R4, R5 ;  /* 0x0000000500047213 */ /* 0x000fe40000000000 */
[C---:B------:R-:W-:Y:S02]  /*1af80*/  IADD3 R6, R0.reuse, 0x28, RZ ;  /* 0x0000002800067810 */ /* 0x040fe40007ffe0ff */
[----:B------:R-:W-:Y:S02]  /*1af90*/  IADD3 R5, R0, 0x29, RZ ;  /* 0x0000002900057810 */ /* 0x000fe40007ffe0ff */
[----:B------:R-:W1:Y:S01]  /*1afa0*/  I2F R4, R4 ;  /* 0x0000000400047306 */ /* 0x000e620000201400 */
[----:B------:R-:W-:Y:S02]  /*1afb0*/  FSEL R22, R22, -INF , !P0 ;  /* 0xff80000016167808 */ /* 0x000fe40004000000 */
[C---:B------:R-:W-:Y:S04]  /*1afc0*/  ISETP.GE.AND P0, PT, R3.reuse, R247, PT ;  /* 0x000000f70300720c */ /* 0x040fe80003f06270 */
[----:B------:R-:W-:Y:S04]  /*1afd0*/  ISETP.GE.OR P0, PT, R3, R252, !P0 ;  /* 0x000000fc0300720c */ /* 0x000fe80004706670 */
[----:B------:R-:W-:Y:S02]  /*1afe0*/  FSEL R21, R21, -INF , !P0 ;  /* 0xff80000015157808 */ /* 0x000fe40004000000 */
[C---:B------:R-:W-:Y:S04]  /*1aff0*/  ISETP.GE.AND P0, PT, R3.reuse, R246, PT ;  /* 0x000000f60300720c */ /* 0x040fe80003f06270 */
[----:B------:R-:W-:Y:S04]  /*1b000*/  ISETP.GE.OR P0, PT, R3, R251, !P0 ;  /* 0x000000fb0300720c */ /* 0x000fe80004706670 */
[----:B------:R-:W-:Y:S02]  /*1b010*/  FSEL R23, R23, -INF , !P0 ;  /* 0xff80000017177808 */ /* 0x000fe40004000000 */
[----:B------:R-:W-:Y:S01]  /*1b020*/  ISETP.GE.AND P0, PT, R2, R247, PT ;  /* 0x000000f70200720c */ /* 0x000fe20003f06270 */
[----:B-1----:R-:W-:Y:S02]  /*1b030*/  FFMA.FTZ R15, R4, -UR21, R15 ;  /* 0x80000015040f7c23 */ /* 0x002fe4000801000f */
[----:B------:R-:W-:Y:S01]  /*1b040*/  IMAD.IADD R4, R242, 0x1, -R7 ;  /* 0x00000001f2047824 */ /* 0x000fe200078e0a07 */
[----:B------:R-:W-:Y:S04]  /*1b050*/  ISETP.GE.OR P0, PT, R2, R252, !P0 ;  /* 0x000000fc0200720c */ /* 0x000fe80004706670 */
[----:B------:R-:W-:Y:S02]  /*1b060*/  IABS R4, R4 ;  /* 0x0000000400047213 */ /* 0x000fe40000000000 */
[----:B------:R-:W-:Y:S02]  /*1b070*/  FSEL R32, R32, -INF , !P0 ;  /* 0xff80000020207808 */ /* 0x000fe40004000000 */
[C---:B------:R-:W-:Y:S02]  /*1b080*/  ISETP.GE.AND P0, PT, R2.reuse, R246, PT ;  /* 0x000000f60200720c */ /* 0x040fe40003f06270 */
[----:B------:R-:W1:Y:S02]  /*1b090*/  I2F R4, R4 ;  /* 0x0000000400047306 */ /* 0x000e640000201400 */
[----:B------:R-:W-:Y:S04]  /*1b0a0*/  ISETP.GE.OR P0, PT, R2, R251, !P0 ;  /* 0x000000fb0200720c */ /* 0x000fe80004706670 */
[----:B------:R-:W-:Y:S02]  /*1b0b0*/  FSEL R34, R34, -INF , !P0 ;  /* 0xff80000022227808 */ /* 0x000fe40004000000 */
[C---:B------:R-:W-:Y:S04]  /*1b0c0*/  ISETP.GE.AND P0, PT, R135.reuse, R247, PT ;  /* 0x000000f78700720c */ /* 0x040fe80003f06270 */
[----:B------:R-:W-:Y:S04]  /*1b0d0*/  ISETP.GE.OR P0, PT, R135, R252, !P0 ;  /* 0x000000fc8700720c */ /* 0x000fe80004706670 */
[----:B------:R-:W-:Y:S02]  /*1b0e0*/  FSEL R33, R33, -INF , !P0 ;  /* 0xff80000021217808 */ /* 0x000fe40004000000 */
[C---:B------:R-:W-:Y:S04]  /*1b0f0*/  ISETP.GE.AND P0, PT, R135.reuse, R246, PT ;  /* 0x000000f68700720c */ /* 0x040fe80003f06270 */
[----:B------:R-:W-:Y:S01]  /*1b100*/  ISETP.GE.OR P0, PT, R135, R251, !P0 ;  /* 0x000000fb8700720c */ /* 0x000fe20004706670 */
[----:B-1----:R-:W-:Y:S02]  /*1b110*/  FFMA.FTZ R37, R4, -UR21, R37 ;  /* 0x8000001504257c23 */ /* 0x002fe40008010025 */
[----:B------:R-:W-:Y:S01]  /*1b120*/  IMAD.IADD R4, R241, 0x1, -R7 ;  /* 0x00000001f1047824 */ /* 0x000fe200078e0a07 */
[----:B------:R-:W-:Y:S02]  /*1b130*/  FSEL R35, R35, -INF , !P0 ;  /* 0xff80000023237808 */ /* 0x000fe40004000000 */
[C---:B------:R-:W-:Y:S02]  /*1b140*/  ISETP.GE.AND P0, PT, R134.reuse, R247, PT ;  /* 0x000000f78600720c */ /* 0x040fe40003f06270 */
[----:B------:R-:W-:Y:S02]  /*1b150*/  IABS R4, R4 ;  /* 0x0000000400047213 */ /* 0x000fe40000000000 */
[----:B------:R-:W-:Y:S04]  /*1b160*/  ISETP.GE.OR P0, PT, R134, R252, !P0 ;  /* 0x000000fc8600720c */ /* 0x000fe80004706670 */
        /* <DEDUP_REMOVED lines=8> */
[C---:B------:R-:W-:Y:S01]  /*1b1f0*/  ISETP.GE.AND P0, PT, R7.reuse, R246, PT ;  /* 0x000000f60700720c */ /* 0x040fe20003f06270 */
[----:B-1----:R-:W-:Y:S02]  /*1b200*/  FFMA.FTZ R39, R4, -UR21, R39 ;  /* 0x8000001504277c23 */ /* 0x002fe40008010027 */
[----:B------:R-:W-:Y:S01]  /*1b210*/  IMAD.IADD R4, R242, 0x1, -R6 ;  /* 0x00000001f2047824 */ /* 0x000fe200078e0a06 */
[----:B------:R-:W-:Y:S04]  /*1b220*/  ISETP.GE.OR P0, PT, R7, R251, !P0 ;  /* 0x000000fb0700720c */ /* 0x000fe80004706670 */
[----:B------:R-:W-:Y:S02]  /*1b230*/  IABS R4, R4 ;  /* 0x0000000400047213 */ /* 0x000fe40000000000 */
[----:B------:R-:W-:Y:S02]  /*1b240*/  FSEL R39, R39, -INF , !P0 ;  /* 0xff80000027277808 */ /* 0x000fe40004000000 */
[C---:B------:R-:W-:Y:S02]  /*1b250*/  ISETP.GE.AND P0, PT, R6.reuse, R247, PT ;  /* 0x000000f70600720c */ /* 0x040fe40003f06270 */
[----:B------:R-:W1:Y:S02]  /*1b260*/  I2F R4, R4 ;  /* 0x0000000400047306 */ /* 0x000e640000201400 */
[----:B------:R-:W-:Y:S01]  /*1b270*/  ISETP.GE.OR P0, PT, R6, R252, !P0 ;  /* 0x000000fc0600720c */ /* 0x000fe20004706670 */
[----:B-1----:R-:W-:Y:S01]  /*1b280*/  FFMA.FTZ R48, R4, -UR21, R48 ;  /* 0x8000001504307c23 */ /* 0x002fe20008010030 */
[----:B------:R-:W-:Y:S04]  /*1b290*/  IADD3 R4, R241, -R6, RZ ;  /* 0x80000006f1047210 */ /* 0x000fe80007ffe0ff */
[----:B------:R-:W-:Y:S02]  /*1b2a0*/  IABS R4, R4 ;  /* 0x0000000400047213 */ /* 0x000fe40000000000 */
[----:B------:R-:W-:Y:S02]  /*1b2b0*/  FSEL R48, R48, -INF , !P0 ;  /* 0xff80000030307808 */ /* 0x000fe40004000000 */
[C---:B------:R-:W-:Y:S02]  /*1b2c0*/  ISETP.GE.AND P0, PT, R6.reuse, R246, PT ;  /* 0x000000f60600720c */ /* 0x040fe40003f06270 */
[----:B------:R-:W1:Y:S02]  /*1b2d0*/  I2F R4, R4 ;  /* 0x0000000400047306 */ /* 0x000e640000201400 */
[----:B------:R-:W-:Y:S01]  /*1b2e0*/  ISETP.GE.OR P0, PT, R6, R251, !P0 ;  /* 0x000000fb0600720c */ /* 0x000fe20004706670 */
[----:B-1----:R-:W-:Y:S02]  /*1b2f0*/  FFMA.FTZ R50, R4, -UR21, R50 ;  /* 0x8000001504327c23 */ /* 0x002fe40008010032 */
[----:B------:R-:W-:Y:S03]  /*1b300*/  IMAD.IADD R4, R243, 0x1, -R7 ;  /* 0x00000001f3047824 */ /* 0x000fe600078e0a07 */
[----:B------:R-:W-:Y:S02]  /*1b310*/  FSEL R50, R50, -INF , !P0 ;  /* 0xff80000032327808 */ /* 0x000fe40004000000 */
[----:B------:R-:W-:Y:S02]  /*1b320*/  IABS R4, R4 ;  /* 0x0000000400047213 */ /* 0x000fe40000000000 */
[C---:B------:R-:W-:Y:S04]  /*1b330*/  ISETP.GE.AND P0, PT, R137.reuse, R245, PT ;  /* 0x000000f58900720c */ /* 0x040fe80003f06270 */
[----:B------:R-:W1:Y:S01]  /*1b340*/  I2F R4, R4 ;  /* 0x0000000400047306 */ /* 0x000e620000201400 */
[----:B------:R-:W-:Y:S02]  /*1b350*/  ISETP.GE.OR P3, PT, R137, R250, !P0 ;  /* 0x000000fa8900720c */ /* 0x000fe40004766670 */
[C---:B------:R-:W-:Y:S04]  /*1b360*/  ISETP.GE.AND P0, PT, R5.reuse, R247, PT ;  /* 0x000000f70500720c */ /* 0x040fe80003f06270 */
[----:B------:R-:W-:Y:S07]  /*1b370*/  ISETP.GE.OR P0, PT, R5, R252, !P0 ;  /* 0x000000fc0500720c */ /* 0x000fee0004706670 */
[----:B------:R-:W-:Y:S04]  /*1b380*/  @P3 LOP3.LUT R239, R239, 0x2000, RZ, 0xfc, !PT ;  /* 0x00002000efef3812 */ /* 0x000fe800078efcff */
[----:B------:R-:W-:Y:S04]  /*1b390*/  LOP3.LUT R239, R239, 0xfffffbff, RZ, 0xc0, !PT ;  /* 0xfffffbffefef7812 */ /* 0x000fe800078ec0ff */
[----:B------:R-:W-:Y:S01]  /*1b3a0*/  @P6 LOP3.LUT R239, R239, 0x400, RZ, 0xfc, !PT ;  /* 0x00000400efef6812 */ /* 0x000fe200078efcff */
[----:B-1----:R-:W-:Y:S02]  /*1b3b0*/  FFMA.FTZ R41, R4, -UR21, R41 ;  /* 0x8000001504297c23 */ /* 0x002fe40008010029 */
[----:B------:R-:W-:Y:S01]  /*1b3c0*/  IMAD.IADD R4, R248, 0x1, -R136 ;  /* 0x00000001f8047824 */ /* 0x000fe200078e0a88 */
[----:B------:R-:W-:Y:S04]  /*1b3d0*/  LOP3.LUT R239, R239, 0xffffbfff, RZ, 0xc0, !PT ;  /* 0xffffbfffefef7812 */ /* 0x000fe800078ec0ff */
[----:B------:R-:W-:Y:S06]  /*1b3e0*/  IABS R4, R4 ;  /* 0x0000000400047213 */ /* 0x000fec0000000000 */
[----:B------:R-:W1:Y:S02]  /*1b3f0*/  I2F R4, R4 ;  /* 0x0000000400047306 */ /* 0x000e640000201400 */
[----:B-1----:R-:W-:Y:S02]  /*1b400*/  FFMA.FTZ R26, R4, -UR21, R26 ;  /* 0x80000015041a7c23 */ /* 0x002fe4000801001a */
[----:B------:R-:W-:Y:S03]  /*1b410*/  IMAD.IADD R4, R242, 0x1, -R5 ;  /* 0x00000001f2047824 */ /* 0x000fe600078e0a05 */
[----:B------:R-:W-:Y:S02]  /*1b420*/  FSEL R216, R26, -INF , !P5 ;  /* 0xff8000001ad87808 */ /* 0x000fe40006800000 */
[----:B------:R-:W-:Y:S02]  /*1b430*/  IABS R4, R4 ;  /* 0x0000000400047213 */ /* 0x000fe40000000000 */
[C---:B------:R-:W-:Y:S04]  /*1b440*/  ISETP.GE.AND P5, PT, R6.reuse, R245, PT ;  /* 0x000000f50600720c */ /* 0x040fe80003fa6270 */
[----:B------:R-:W1:Y:S01]  /*1b450*/  I2F R4, R4 ;  /* 0x0000000400047306 */ /* 0x000e620000201400 */
        /* <DEDUP_REMOVED lines=14> */
[----:B------:R-:W-:Y:S11]  /*1b540*/  ISETP.GE.OR P4, PT, R136, R250, !P0 ;  /* 0x000000fa8800720c */ /* 0x000ff60004786670 */
[----:B------:R-:W-:Y:S02]  /*1b550*/  @!UPT UIADD3 URZ, URZ, URZ, URZ ;  /* 0x0000003f3f3ff290 */ /* 0x000fe4000fffe03f */
[----:B------:R-:W-:Y:S04]  /*1b560*/  @P4 LOP3.LUT R239, R239, 0x4000, RZ, 0xfc, !PT ;  /* 0x00004000efef4812 */ /* 0x000fe800078efcff */
[C---:B------:R-:W-:Y:S02]  /*1b570*/  LOP3.LUT P3, RZ, R239.reuse, 0x40, RZ, 0xc0, !PT ;  /* 0x00000040efff7812 */ /* 0x040fe4000786c0ff */
[C---:B------:R-:W-:Y:S02]  /*1b580*/  LOP3.LUT P4, RZ, R239.reuse, 0x80, RZ, 0xc0, !PT ;  /* 0x00000080efff7812 */ /* 0x040fe4000788c0ff */
[----:B------:R-:W-:Y:S01]  /*1b590*/  LOP3.LUT R239, R239, 0xfffffff7, RZ, 0xc0, !PT ;  /* 0xfffffff7efef7812 */ /* 0x000fe200078ec0ff */
[----:B-1----:R-:W-:Y:S01]  /*1b5a0*/  FFMA.FTZ R44, R4, -UR21, R44 ;  /* 0x80000015042c7c23 */ /* 0x002fe2000801002c */
[----:B------:R-:W-:Y:S01]  /*1b5b0*/  FSEL R16, R9, -INF , !P4 ;  /* 0xff80000009107808 */ /* 0x000fe20006000000 */
[----:B------:R-:W-:Y:S01]  /*1b5c0*/  IMAD.IADD R4, R248, 0x1, -R3 ;  /* 0x00000001f8047824 */ /* 0x000fe200078e0a03 */
[----:B------:R-:W-:Y:S01]  /*1b5d0*/  FSEL R12, R12, -INF , !P3 ;  /* 0xff8000000c0c7808 */ /* 0x000fe20005800000 */
[----:B------:R-:W-:Y:S01]  /*1b5e0*/  IMAD.IADD R9, R248, 0x1, -R7 ;  /* 0x00000001f8097824 */ /* 0x000fe200078e0a07 */
[----:B------:R-:W-:Y:S02]  /*1b5f0*/  FSEL R44, R44, -INF , !P5 ;  /* 0xff8000002c2c7808 */ /* 0x000fe40006800000 */
[----:B------:R-:W-:Y:S02]  /*1b600*/  IABS R4, R4 ;  /* 0x0000000400047213 */ /* 0x000fe40000000000 */
[C---:B------:R-:W-:Y:S02]  /*1b610*/  ISETP.GE.AND P5, PT, R7.reuse, R244, PT ;  /* 0x000000f40700720c */ /* 0x040fe40003fa6270 */
[----:B------:R-:W-:Y:S02]  /*1b620*/  IABS R9, R9 ;  /* 0x0000000900097213 */ /* 0x000fe40000000000 */
[----:B------:R-:W1:Y:S01]  /*1b630*/  I2F R4, R4 ;  /* 0x0000000400047306 */ /* 0x000e620000201400 */
[----:B------:R-:W-:Y:S09]  /*1b640*/  ISETP.GE.OR P5, PT, R7, R249, !P5 ;  /* 0x000000f90700720c */ /* 0x000ff20006fa6670 */
[----:B------:R-:W2:Y:S01]  /*1b650*/  I2F R9, R9 ;  /* 0x0000000900097306 */ /* 0x000ea20000201400 */
[----:B-1----:R-:W-:Y:S01]  /*1b660*/  FFMA.FTZ R27, R4, -UR21, R27 ;  /* 0x80000015041b7c23 */ /* 0x002fe2000801001b */
[----:B------:R-:W-:Y:S04]  /*1b670*/  IADD3 R4, R0, 0x30, RZ ;  /* 0x0000003000047810 */ /* 0x000fe80007ffe0ff */
[----:B------:R-:W-:Y:S01]  /*1b680*/  ISETP.GE.AND P0, PT, R4, R247, PT ;  /* 0x000000f70400720c */ /* 0x000fe20003f06270 */
[----:B------:R-:W-:Y:S01]  /*1b690*/  IMAD.IADD R8, R242, 0x1, -R4 ;  /* 0x00000001f2087824 */ /* 0x000fe200078e0a04 */
[----:B------:R-:W-:Y:S02]  /*1b6a0*/  FSEL R215, R27, -INF , !P2 ;  /* 0xff8000001bd77808 */ /* 0x000fe40005000000 */
[----:B------:R-:W-:Y:S01]  /*1b6b0*/  ISETP.GE.OR P0, PT, R4, R252, !P0 ;  /* 0x000000fc0400720c */ /* 0x000fe20004706670 */
[----:B--2---:R-:W-:Y:S01]  /*1b6c0*/  FFMA.FTZ R43, R9, -UR21, R43 ;  /* 0x80000015092b7c23 */ /* 0x004fe2000801002b */
[----:B------:R-:W-:Y:S02]  /*1b6d0*/  IABS R8, R8 ;  /* 0x0000000800087213 */ /* 0x000fe40000000000 */
[----:B------:R-:W-:Y:S02]  /*1b6e0*/  ISETP.GE.AND P2, PT, R5, R245, PT ;  /* 0x000000f50500720c */ /* 0x000fe40003f46270 */
[----:B------:R-:W-:Y:S02]  /*1b6f0*/  FSEL R130, R43, -INF , !P5 ;  /* 0xff8000002b827808 */ /* 0x000fe40006800000 */
        /* <DEDUP_REMOVED lines=9> */
[----:B-1----:R-:W-:Y:S05]  /*1b790*/  FFMA.FTZ R54, R8, -UR21, R54 ;  /* 0x8000001508367c23 */ /* 0x002fea0008010036 */
[----:B------:R-:W-:Y:S02]  /*1b7a0*/  FSEL R54, R54, -INF , !P0 ;  /* 0xff80000036367808 */ /* 0x000fe40004000000 */
[C---:B------:R-:W-:Y:S04]  /*1b7b0*/  ISETP.GE.AND P0, PT, R3.reuse, R245, PT ;  /* 0x000000f50300720c */ /* 0x040fe80003f06270 */
[----:B------:R-:W-:Y:S01]  /*1b7c0*/  ISETP.GE.OR P0, PT, R3, R250, !P0 ;  /* 0x000000fa0300720c */ /* 0x000fe20004706670 */
[----:B------:R-:W-:Y:S05]  /*1b7d0*/  IMAD.IADD R3, R243, 0x1, -R5 ;  /* 0x00000001f3037824 */ /* 0x000fea00078e0a05 */
[----:B------:R-:W-:Y:S06]  /*1b7e0*/  IABS R3, R3 ;  /* 0x0000000300037213 */ /* 0x000fec0000000000 */
[----:B------:R-:W1:Y:S01]  /*1b7f0*/  I2F R3, R3 ;  /* 0x0000000300037306 */ /* 0x000e620000201400 */
[----:B------:R-:W-:Y:S04]  /*1b800*/  @P0 LOP3.LUT R239, R239, 0x8, RZ, 0xfc, !PT ;  /* 0x00000008efef0812 */ /* 0x000fe800078efcff */
[C---:B------:R-:W-:Y:S02]  /*1b810*/  LOP3.LUT P3, RZ, R239.reuse, 0x2000, RZ, 0xc0, !PT ;  /* 0x00002000efff7812 */ /* 0x040fe4000786c0ff */
[----:B------:R-:W-:Y:S02]  /*1b820*/  LOP3.LUT P4, RZ, R239, 0x4000, RZ, 0xc0, !PT ;  /* 0x00004000efff7812 */ /* 0x000fe4000788c0ff */
[----:B------:R-:W-:Y:S02]  /*1b830*/  FSEL R13, R13, -INF , !P3 ;  /* 0xff8000000d0d7808 */ /* 0x000fe40005800000 */
[----:B------:R-:W-:Y:S02]  /*1b840*/  FSEL R24, R24, -INF , !P4 ;  /* 0xff80000018187808 */ /* 0x000fe40006000000 */
[C---:B------:R-:W-:Y:S02]  /*1b850*/  LOP3.LUT P4, RZ, R239.reuse, 0x800, RZ, 0xc0, !PT ;  /* 0x00000800efff7812 */ /* 0x040fe4000788c0ff */
[----:B------:R-:W-:Y:S02]  /*1b860*/  LOP3.LUT P3, RZ, R239, 0x1000, RZ, 0xc0, !PT ;  /* 0x00001000efff7812 */ /* 0x000fe4000786c0ff */
[----:B------:R-:W-:Y:S02]  /*1b870*/  FSEL R11, R11, -INF , !P4 ;  /* 0xff8000000b0b7808 */ /* 0x000fe40006000000 */
[----:B------:R-:W-:Y:S02]  /*1b880*/  FSEL R14, R14, -INF , !P3 ;  /* 0xff8000000e0e7808 */ /* 0x000fe40005800000 */
[----:B------:R-:W-:Y:S01]  /*1b890*/  LOP3.LUT P4, RZ, R239, 0x200, RZ, 0xc0, !PT ;  /* 0x00000200efff7812 */ /* 0x000fe2000788c0ff */
        /* <DEDUP_REMOVED lines=8> */
[----:B------:R-:W-:Y:S04]  /*1b920*/  IADD3 R3, R0, 0x31, RZ ;  /* 0x0000003100037810 */ /* 0x000fe80007ffe0ff */
[C---:B------:R-:W-:Y:S01]  /*1b930*/  ISETP.GE.AND P0, PT, R3.reuse, R247, PT ;  /* 0x000000f70300720c */ /* 0x040fe20003f06270 */
[----:B------:R-:W-:Y:S01]  /*1b940*/  IMAD.IADD R8, R242, 0x1, -R3 ;  /* 0x00000001f2087824 */ /* 0x000fe200078e0a03 */
[----:B------:R-:W-:Y:S02]  /*1b950*/  FSEL R214, R30, -INF , !P1 ;  /* 0xff8000001ed67808 */ /* 0x000fe40004800000 */
[C---:B------:R-:W-:Y:S02]  /*1b960*/  ISETP.GE.OR P0, PT, R3.reuse, R252, !P0 ;  /* 0x000000fc0300720c */ /* 0x040fe40004706670 */
[----:B------:R-:W-:Y:S02]  /*1b970*/  IABS R8, R8 ;  /* 0x0000000800087213 */ /* 0x000fe40000000000 */
[C---:B------:R-:W-:Y:S02]  /*1b980*/  ISETP.GE.AND P1, PT, R4.reuse, R245, PT ;  /* 0x000000f50400720c */ /* 0x040fe40003f26270 */
[C---:B------:R-:W-:Y:S02]  /*1b990*/  ISETP.GE.AND P5, PT, R3.reuse, R244, PT ;  /* 0x000000f40300720c */ /* 0x040fe40003fa6270 */
[----:B------:R-:W1:Y:S01]  /*1b9a0*/  I2F R8, R8 ;  /* 0x0000000800087306 */ /* 0x000e620000201400 */
[----:B------:R-:W-:Y:S02]  /*1b9b0*/  ISETP.GE.OR P1, PT, R4, R250, !P1 ;  /* 0x000000fa0400720c */ /* 0x000fe40004f26670 */
        /* <DEDUP_REMOVED lines=10> */
[CC--:B------:R-:W-:Y:S04]  /*1ba60*/  ISETP.GE.AND P0, PT, R2.reuse, R245.reuse, PT ;  /* 0x000000f50200720c */ /* 0x0c0fe80003f06270 */
[----:B------:R-:W-:Y:S01]  /*1ba70*/  ISETP.GE.OR P6, PT, R2, R250, !P0 ;  /* 0x000000fa0200720c */ /* 0x000fe200047c6670 */
[----:B------:R-:W-:Y:S03]  /*1ba80*/  IMAD.IADD R2, R243, 0x1, -R4 ;  /* 0x00000001f3027824 */ /* 0x000fe600078e0a04 */
[----:B------:R-:W-:Y:S02]  /*1ba90*/  FSEL R28, R28, -INF , !P6 ;  /* 0xff8000001c1c7808 */ /* 0x000fe40007000000 */
[----:B------:R-:W-:Y:S02]  /*1baa0*/  IABS R2, R2 ;  /* 0x0000000200027213 */ /* 0x000fe40000000000 */
[----:B------:R-:W-:Y:S04]  /*1bab0*/  LOP3.LUT P6, RZ, R239, 0x400, RZ, 0xc0, !PT ;  /* 0x00000400efff7812 */ /* 0x000fe800078cc0ff */
[----:B------:R-:W1:Y:S01]  /*1bac0*/  I2F R2, R2 ;  /* 0x0000000200027306 */ /* 0x000e620000201400 */
[----:B------:R-:W-:Y:S02]  /*1bad0*/  FSEL R15, R15, -INF , !P6 ;  /* 0xff8000000f0f7808 */ /* 0x000fe40007000000 */
[C---:B------:R-:W-:Y:S04]  /*1bae0*/  ISETP.GE.AND P6, PT, R7.reuse, R245, PT ;  /* 0x000000f50700720c */ /* 0x040fe80003fc6270 */
[----:B------:R-:W-:Y:S04]  /*1baf0*/  ISETP.GE.OR P6, PT, R7, R250, !P6 ;  /* 0x000000fa0700720c */ /* 0x000fe800077c6670 */
[----:B------:R-:W-:Y:S02]  /*1bb00*/  FSEL R41, R41, -INF , !P6 ;  /* 0xff80000029297808 */ /* 0x000fe40007000000 */
[C---:B------:R-:W-:Y:S04]  /*1bb10*/  ISETP.GE.AND P6, PT, R134.reuse, R244, PT ;  /* 0x000000f48600720c */ /* 0x040fe80003fc6270 */
[-C--:B------:R-:W-:Y:S01]  /*1bb20*/  ISETP.GE.OR P6, PT, R134, R249.reuse, !P6 ;  /* 0x000000f98600720c */ /* 0x080fe200077c6670 */
        /* <DEDUP_REMOVED lines=8> */
[C---:B------:R-:W-:Y:S02]  /*1bbb0*/  IADD3 R2, R0.reuse, 0x38, RZ ;  /* 0x0000003800027810 */ /* 0x040fe40007ffe0ff */
[----:B------:R-:W-:Y:S02]  /*1bbc0*/  IADD3 R0, R0, 0x39, RZ ;  /* 0x0000003900007810 */ /* 0x000fe40007ffe0ff */
[----:B------:R-:W-:Y:S01]  /*1bbd0*/  ISETP.GE.AND P0, PT, R2, R247, PT ;  /* 0x000000f70200720c */ /* 0x000fe20003f06270 */
[----:B------:R-:W-:Y:S02]  /*1bbe0*/  IMAD.IADD R8, R242, 0x1, -R2 ;  /* 0x00000001f2087824 */ /* 0x000fe400078e0a02 */
[----:B------:R-:W-:Y:S01]  /*1bbf0*/  IMAD.IADD R10, R243, 0x1, -R0 ;  /* 0x00000001f30a7824 */ /* 0x000fe200078e0a00 */
[----:B------:R-:W-:Y:S02]  /*1bc00*/  ISETP.GE.OR P0, PT, R2, R252, !P0 ;  /* 0x000000fc0200720c */ /* 0x000fe40004706670 */
[----:B------:R-:W-:Y:S06]  /*1bc10*/  IABS R8, R8 ;  /* 0x0000000800087213 */ /* 0x000fec0000000000 */
[----:B------:R-:W1:Y:S02]  /*1bc20*/  I2F R8, R8 ;  /* 0x0000000800087306 */ /* 0x000e640000201400 */
[----:B-1----:R-:W-:Y:S01]  /*1bc30*/  FFMA.FTZ R64, R8, -UR21, R64 ;  /* 0x8000001508407c23 */ /* 0x002fe20008010040 */
[C---:B------:R-:W-:Y:S04]  /*1bc40*/  IADD3 R8, R241.reuse, -R2, RZ ;  /* 0x80000002f1087210 */ /* 0x040fe80007ffe0ff */
[----:B------:R-:W-:Y:S02]  /*1bc50*/  IABS R8, R8 ;  /* 0x0000000800087213 */ /* 0x000fe40000000000 */
[----:B------:R-:W-:Y:S02]  /*1bc60*/  FSEL R64, R64, -INF , !P0 ;  /* 0xff80000040407808 */ /* 0x000fe40004000000 */
[C---:B------:R-:W-:Y:S02]  /*1bc70*/  ISETP.GE.AND P0, PT, R2.reuse, R246, PT ;  /* 0x000000f60200720c */ /* 0x040fe40003f06270 */
[----:B------:R-:W1:Y:S02]  /*1bc80*/  I2F R8, R8 ;  /* 0x0000000800087306 */ /* 0x000e640000201400 */
[----:B------:R-:W-:Y:S01]  /*1bc90*/  ISETP.GE.OR P0, PT, R2, R251, !P0 ;  /* 0x000000fb0200720c */ /* 0x000fe20004706670 */
[----:B-1----:R-:W-:Y:S02]  /*1bca0*/  FFMA.FTZ R66, R8, -UR21, R66 ;  /* 0x8000001508427c23 */ /* 0x002fe40008010042 */
[--C-:B------:R-:W-:Y:S03]  /*1bcb0*/  IMAD.IADD R8, R242, 0x1, -R0.reuse ;  /* 0x00000001f2087824 */ /* 0x100fe600078e0a00 */
[----:B------:R-:W-:Y:S02]  /*1bcc0*/  FSEL R66, R66, -INF , !P0 ;  /* 0xff80000042427808 */ /* 0x000fe40004000000 */
[----:B------:R-:W-:Y:S02]  /*1bcd0*/  IABS R8, R8 ;  /* 0x0000000800087213 */ /* 0x000fe40000000000 */
[C---:B------:R-:W-:Y:S04]  /*1bce0*/  ISETP.GE.AND P0, PT, R0.reuse, R247, PT ;  /* 0x000000f70000720c */ /* 0x040fe80003f06270 */
[----:B------:R-:W1:Y:S01]  /*1bcf0*/  I2F R8, R8 ;  /* 0x0000000800087306 */ /* 0x000e620000201400 */
[----:B------:R-:W-:Y:S01]  /*1bd00*/  ISETP.GE.OR P0, PT, R0, R252, !P0 ;  /* 0x000000fc0000720c */ /* 0x000fe20004706670 */
[----:B-1----:R-:W-:Y:S02]  /*1bd10*/  FFMA.FTZ R65, R8, -UR21, R65 ;  /* 0x8000001508417c23 */ /* 0x002fe40008010041 */
[----:B------:R-:W-:Y:S03]  /*1bd20*/  IMAD.IADD R8, R241, 0x1, -R0 ;  /* 0x00000001f1087824 */ /* 0x000fe600078e0a00 */
        /* <DEDUP_REMOVED lines=9> */
[----:B------:R-:W-:Y:S04]  /*1bdc0*/  LOP3.LUT P0, RZ, R239, 0x8, RZ, 0xc0, !PT ;  /* 0x00000008efff7812 */ /* 0x000fe8000780c0ff */
[----:B------:R-:W1:Y:S01]  /*1bdd0*/  I2F R8, R8 ;  /* 0x0000000800087306 */ /* 0x000e620000201400 */
[----:B------:R-:W-:Y:S02]  /*1bde0*/  FSEL R25, R25, -INF , !P0 ;  /* 0xff80000019197808 */ /* 0x000fe40004000000 */
[CC--:B------:R-:W-:Y:S04]  /*1bdf0*/  ISETP.GE.AND P0, PT, R135.reuse, R245.reuse, PT ;  /* 0x000000f58700720c */ /* 0x0c0fe80003f06270 */
[-C--:B------:R-:W-:Y:S04]  /*1be00*/  ISETP.GE.OR P0, PT, R135, R250.reuse, !P0 ;  /* 0x000000fa8700720c */ /* 0x080fe80004706670 */
[----:B------:R-:W-:Y:S02]  /*1be10*/  FSEL R29, R29, -INF , !P0 ;  /* 0xff8000001d1d7808 */ /* 0x000fe40004000000 */
[C---:B------:R-:W-:Y:S04]  /*1be20*/  ISETP.GE.AND P0, PT, R134.reuse, R245, PT ;  /* 0x000000f58600720c */ /* 0x040fe80003f06270 */
[----:B------:R-:W-:Y:S02]  /*1be30*/  ISETP.GE.OR P0, PT, R134, R250, !P0 ;  /* 0x000000fa8600720c */ /* 0x000fe40004706670 */
[----:B------:R-:W-:Y:S02]  /*1be40*/  IADD3 R134, R248, -R134, RZ ;  /* 0x80000086f8867210 */ /* 0x000fe40007ffe0ff */
[----:B------:R-:W-:Y:S02]  /*1be50*/  FSEL R40, R40, -INF , !P0 ;  /* 0xff80000028287808 */ /* 0x000fe40004000000 */
[C---:B------:R-:W-:Y:S01]  /*1be60*/  ISETP.GE.AND P0, PT, R135.reuse, R244, PT ;  /* 0x000000f48700720c */ /* 0x040fe20003f06270 */
[----:B-1----:R-:W-:Y:S01]  /*1be70*/  FFMA.FTZ R57, R8, -UR21, R57 ;  /* 0x8000001508397c23 */ /* 0x002fe20008010039 */
[----:B------:R-:W-:Y:S02]  /*1be80*/  IABS R8, R134 ;  /* 0x0000008600087213 */ /* 0x000fe40000000000 */
[----:B------:R-:W-:Y:S04]  /*1be90*/  ISETP.GE.OR P0, PT, R135, R249, !P0 ;  /* 0x000000f98700720c */ /* 0x000fe80004706670 */
[----:B------:R-:W1:Y:S01]  /*1bea0*/  I2F R8, R8 ;  /* 0x0000000800087306 */ /* 0x000e620000201400 */
[----:B------:R-:W-:Y:S02]  /*1beb0*/  FSEL R213, R31, -INF , !P0 ;  /* 0xff8000001fd57808 */ /* 0x000fe40004000000 */
[CC--:B------:R-:W-:Y:S04]  /*1bec0*/  ISETP.GE.AND P0, PT, R3.reuse, R245.reuse, PT ;  /* 0x000000f50300720c */ /* 0x0c0fe80003f06270 */
[-C--:B------:R-:W-:Y:S04]  /*1bed0*/  ISETP.GE.OR P0, PT, R3, R250.reuse, !P0 ;  /* 0x000000fa0300720c */ /* 0x080fe80004706670 */
[----:B------:R-:W-:Y:S02]  /*1bee0*/  FSEL R57, R57, -INF , !P0 ;  /* 0xff80000039397808 */ /* 0x000fe40004000000 */
[C---:B------:R-:W-:Y:S04]  /*1bef0*/  ISETP.GE.AND P0, PT, R2.reuse, R245, PT ;  /* 0x000000f50200720c */ /* 0x040fe80003f06270 */
[----:B------:R-:W-:Y:S01]  /*1bf00*/  ISETP.GE.OR P0, PT, R2, R250, !P0 ;  /* 0x000000fa0200720c */ /* 0x000fe20004706670 */
[----:B-1----:R-:W-:Y:S02]  /*1bf10*/  FFMA.FTZ R42, R8, -UR21, R42 ;  /* 0x80000015082a7c23 */ /* 0x002fe4000801002a */
[----:B------:R-:W-:Y:S03]  /*1bf20*/  IMAD.IADD R8, R243, 0x1, -R2 ;  /* 0x00000001f3087824 */ /* 0x000fe600078e0a02 */
[----:B----4-:R-:W-:Y:S02]  /*1bf30*/  FSEL R231, R42, -INF , !P6 ;  /* 0xff8000002ae77808 */ /* 0x010fe40007000000 */
[----:B------:R-:W-:Y:S02]  /*1bf40*/  IABS R8, R8 ;  /* 0x0000000800087213 */ /* 0x000fe40000000000 */
[C---:B------:R-:W-:Y:S02]  /*1bf50*/  ISETP.GE.AND P6, PT, R4.reuse, R244, PT ;  /* 0x000000f40400720c */ /* 0x040fe40003fc6270 */
[----:B------:R1:W2:Y:S02]  /*1bf60*/  I2F R7, R8 ;  /* 0x0000000800077306 */ /* 0x0002a40000201400 */
[----:B------:R-:W-:Y:S02]  /*1bf70*/  ISETP.GE.OR P6, PT, R4, R249, !P6 ;  /* 0x000000f90400720c */ /* 0x000fe400077c6670 */
[----:B-1----:R-:W-:Y:S01]  /*1bf80*/  FMNMX.FTZ R8, R142, R132, !PT ;  /* 0x000000848e087209 */ /* 0x002fe20007810000 */
[----:B--2---:R-:W-:Y:S01]  /*1bf90*/  FFMA.FTZ R60, R7, -UR21, R60 ;  /* 0x80000015073c7c23 */ /* 0x004fe2000801003c */
        /* <DEDUP_REMOVED lines=9> */
[----:B------:R-:W-:Y:S02]  /*1c030*/  IABS R7, R10 ;  /* 0x0000000a00077213 */ /* 0x000fe40000000000 */
[----:B------:R-:W-:Y:S02]  /*1c040*/  FMNMX.FTZ R9, R21, R9, !PT ;  /* 0x0000000915097209 */ /* 0x000fe40007810000 */
[----:B------:R-:W-:Y:S01]  /*1c050*/  IADD3 R10, R248, -R6, RZ ;  /* 0x80000006f80a7210 */ /* 0x000fe20007ffe0ff */
[----:B------:R-:W-:Y:S01]  /*1c060*/  IMAD.MOV.U32 R6, RZ, RZ, R7 ;  /* 0x000000ffff067224 */ /* 0x000fe200078e0007 */
[----:B------:R-:W-:Y:S02]  /*1c070*/  FMNMX.FTZ R7, R32, R9, !PT ;  /* 0x0000000920077209 */ /* 0x000fe40007810000 */
[----:B------:R-:W-:Y:S01]  /*1c080*/  FMNMX.FTZ R8, R23, R8, !PT ;  /* 0x0000000817087209 */ /* 0x000fe20007810000 */
[----:B------:R-:W1:Y:S01]  /*1c090*/  I2F R9, R6 ;  /* 0x0000000600097306 */ /* 0x000e620000201400 */
[----:B------:R-:W-:Y:S02]  /*1c0a0*/  FMNMX.FTZ R7, R33, R7, !PT ;  /* 0x0000000721077209 */ /* 0x000fe40007810000 */
[----:B------:R-:W-:Y:S02]  /*1c0b0*/  FMNMX.FTZ R8, R34, R8, !PT ;  /* 0x0000000822087209 */ /* 0x000fe40007810000 */
[----:B------:R-:W-:Y:S02]  /*1c0c0*/  FMNMX.FTZ R7, R36, R7, !PT ;  /* 0x0000000724077209 */ /* 0x000fe40007810000 */
[----:B------:R-:W-:Y:S02]  /*1c0d0*/  IABS R10, R10 ;  /* 0x0000000a000a7213 */ /* 0x000fe40000000000 */
[----:B------:R-:W-:Y:S01]  /*1c0e0*/  FMNMX.FTZ R137, R37, R7, !PT ;  /* 0x0000000725897209 */ /* 0x000fe20007810000 */
[----:B------:R-:W-:Y:S01]  /*1c0f0*/  IMAD.IADD R7, R248, 0x1, -R5 ;  /* 0x00000001f8077824 */ /* 0x000fe200078e0a05 */
[----:B------:R-:W-:Y:S02]  /*1c100*/  FSEL R60, R60, -INF , !P0 ;  /* 0xff8000003c3c7808 */ /* 0x000fe40004000000 */
[----:B------:R-:W-:Y:S02]  /*1c110*/  FMNMX.FTZ R137, R48, R137, !PT ;  /* 0x0000008930897209 */ /* 0x000fe40007810000 */
[----:B------:R-:W-:Y:S02]  /*1c120*/  IABS R7, R7 ;  /* 0x0000000700077213 */ /* 0x000fe40000000000 */
[----:B------:R-:W-:Y:S02]  /*1c130*/  FMNMX.FTZ R137, R49, R137, !PT ;  /* 0x0000008931897209 */ /* 0x000fe40007810000 */
[----:B------:R-:W-:Y:S02]  /*1c140*/  ISETP.GE.AND P0, PT, R0, R245, PT ;  /* 0x000000f50000720c */ /* 0x000fe40003f06270 */
[----:B------:R-:W-:Y:S01]  /*1c150*/  FMNMX.FTZ R137, R52, R137, !PT ;  /* 0x0000008934897209 */ /* 0x000fe20007810000 */
[----:B------:R-:W2:Y:S01]  /*1c160*/  I2F R7, R7 ;  /* 0x0000000700077306 */ /* 0x000ea20000201400 */
[----:B------:R-:W-:Y:S01]  /*1c170*/  ISETP.GE.OR P0, PT, R0, R250, !P0 ;  /* 0x000000fa0000720c */ /* 0x000fe20004706670 */
[----:B-1----:R-:W-:Y:S01]  /*1c180*/  FFMA.FTZ R61, R9, -UR21, R61 ;  /* 0x80000015093d7c23 */ /* 0x002fe2000801003d */
[----:B------:R-:W-:Y:S01]  /*1c190*/  FMNMX.FTZ R6, R35, R8, !PT ;  /* 0x0000000823067209 */ /* 0x000fe20007810000 */
[----:B------:R-:W-:Y:S01]  /*1c1a0*/  IMAD.MOV.U32 R8, RZ, RZ, R10 ;  /* 0x000000ffff087224 */ /* 0x000fe200078e000a */
[----:B------:R-:W-:Y:S02]  /*1c1b0*/  FMNMX.FTZ R137, R53, R137, !PT ;  /* 0x0000008935897209 */ /* 0x000fe40007810000 */
[----:B------:R-:W-:Y:S02]  /*1c1c0*/  FMNMX.FTZ R6, R38, R6, !PT ;  /* 0x0000000626067209 */ /* 0x000fe40007810000 */
[----:B------:R-:W-:Y:S01]  /*1c1d0*/  FMNMX.FTZ R137, R64, R137, !PT ;  /* 0x0000008940897209 */ /* 0x000fe20007810000 */
[----:B------:R-:W1:Y:S01]  /*1c1e0*/  I2F R8, R8 ;  /* 0x0000000800087306 */ /* 0x000e620000201400 */
[----:B------:R-:W-:Y:S02]  /*1c1f0*/  FMNMX.FTZ R6, R39, R6, !PT ;  /* 0x0000000627067209 */ /* 0x000fe40007810000 */
[----:B------:R-:W-:Y:S02]  /*1c200*/  FMNMX.FTZ R137, R65, R137, !PT ;  /* 0x0000008941897209 */ /* 0x000fe40007810000 */
[----:B------:R-:W-:Y:S02]  /*1c210*/  FMNMX.FTZ R6, R50, R6, !PT ;  /* 0x0000000632067209 */ /* 0x000fe40007810000 */
[----:B------:R-:W-:Y:S02]  /*1c220*/  FSEL R61, R61, -INF , !P0 ;  /* 0xff8000003d3d7808 */ /* 0x000fe40004000000 */
[----:B------:R-:W-:Y:S02]  /*1c230*/  FMNMX.FTZ R6, R51, R6, !PT ;  /* 0x0000000633067209 */ /* 0x000fe40007810000 */
[----:B------:R-:W-:Y:S02]  /*1c240*/  ISETP.GE.AND P0, PT, R2, R244, PT ;  /* 0x000000f40200720c */ /* 0x000fe40003f06270 */
[----:B------:R-:W-:Y:S01]  /*1c250*/  FMNMX.FTZ R5, R54, R6, !PT ;  /* 0x0000000636057209 */ /* 0x000fe20007810000 */
[----:B--2---:R-:W-:Y:S01]  /*1c260*/  FFMA.FTZ R47, R7, -UR21, R47 ;  /* 0x80000015072f7c23 */ /* 0x004fe2000801002f */
[----:B------:R-:W-:Y:S02]  /*1c270*/  ISETP.GE.OR P0, PT, R2, R249, !P0 ;  /* 0x000000f90200720c */ /* 0x000fe40004706670 */
[----:B------:R-:W-:Y:S02]  /*1c280*/  FMNMX.FTZ R5, R55, R5, !PT ;  /* 0x0000000537057209 */ /* 0x000fe40007810000 */
[----:B------:R-:W-:Y:S02]  /*1c290*/  FSEL R217, R47, -INF , !P1 ;  /* 0xff8000002fd97808 */ /* 0x000fe40004800000 */
[----:B------:R-:W-:Y:S02]  /*1c2a0*/  FMNMX.FTZ R5, R66, R5, !PT ;  /* 0x0000000542057209 */ /* 0x000fe40007810000 */
[----:B------:R-:W-:Y:S01]  /*1c2b0*/  MOV R47, R231 ;  /* 0x000000e7002f7202 */ /* 0x000fe20000000f00 */
[----:B-1----:R-:W-:Y:S01]  /*1c2c0*/  FFMA.FTZ R46, R8, -UR21, R46 ;  /* 0x80000015082e7c23 */ /* 0x002fe2000801002e */
[----:B------:R-:W-:Y:S02]  /*1c2d0*/  FMNMX.FTZ R136, R67, R5, !PT ;  /* 0x0000000543887209 */ /* 0x000fe40007810000 */
[----:B------:R-:W1:Y:S02]  /*1c2e0*/  SHFL.BFLY PT, R5, R137, 0x2, 0x1f ;  /* 0x0c401f0089057f89 */ /* 0x000e6400000e0000 */
[----:B------:R-:W-:Y:S02]  /*1c2f0*/  FSEL R233, R46, -INF , !P2 ;  /* 0xff8000002ee97808 */ /* 0x000fe40005000000 */
[C---:B------:R-:W-:Y:S04]  /*1c300*/  ISETP.GE.AND P2, PT, R0.reuse, R244, PT ;  /* 0x000000f40000720c */ /* 0x040fe80003f46270 */
[----:B------:R-:W2:Y:S01]  /*1c310*/  SHFL.BFLY PT, R6, R136, 0x2, 0x1f ;  /* 0x0c401f0088067f89 */ /* 0x000ea200000e0000 */
[----:B------:R-:W-:Y:S02]  /*1c320*/  ISETP.GE.OR P3, PT, R0, R249, !P2 ;  /* 0x000000f90000720c */ /* 0x000fe40005766670 */
[----:B-1----:R-:W-:Y:S02]  /*1c330*/  FMNMX.FTZ R137, R137, R5, !PT ;  /* 0x0000000589897209 */ /* 0x002fe40007810000 */
[----:B------:R-:W-:Y:S02]  /*1c340*/  IADD3 R5, R248, -R4, RZ ;  /* 0x80000004f8057210 */ /* 0x000fe40007ffe0ff */
[----:B------:R-:W-:Y:S04]  /*1c350*/  FMNMX.FTZ R4, R210, R139, !PT ;  /* 0x0000008bd2047209 */ /* 0x000fe80007810000 */
[----:B------:R-:W-:Y:S02]  /*1c360*/  FMNMX.FTZ R4, R16, R4, !PT ;  /* 0x0000000410047209 */ /* 0x000fe40007810000 */
[----:B--2---:R-:W-:Y:S02]  /*1c370*/  FMNMX.FTZ R136, R136, R6, !PT ;  /* 0x0000000688887209 */ /* 0x004fe40007810000 */
[----:B------:R-:W-:Y:S02]  /*1c380*/  FMNMX.FTZ R4, R12, R4, !PT ;  /* 0x000000040c047209 */ /* 0x000fe40007810000 */
[----:B------:R-:W-:Y:S01]  /*1c390*/  IABS R6, R5 ;  /* 0x0000000500067213 */ /* 0x000fe20000000000 */
[C---:B------:R-:W-:Y:S01]  /*1c3a0*/  IMAD.IADD R5, R248.reuse, 0x1, -R3 ;  /* 0x00000001f8057824 */ /* 0x040fe200078e0a03 */
[----:B------:R-:W-:Y:S01]  /*1c3b0*/  FMNMX.FTZ R3, R13, R4, !PT ;  /* 0x000000040d037209 */ /* 0x000fe20007810000 */
[----:B------:R-:W-:Y:S01]  /*1c3c0*/  IMAD.IADD R4, R248, 0x1, -R2 ;  /* 0x00000001f8047824 */ /* 0x000fe200078e0a02 */
[----:B------:R-:W-:Y:S01]  /*1c3d0*/  FMNMX.FTZ R2, R211, R140, !PT ;  /* 0x0000008cd3027209 */ /* 0x000fe20007810000 */
[----:B------:R-:W1:Y:S01]  /*1c3e0*/  I2F R7, R6 ;  /* 0x0000000600077306 */ /* 0x000e620000201400 */
[----:B------:R-:W-:Y:S02]  /*1c3f0*/  FMNMX.FTZ R3, R24, R3, !PT ;  /* 0x0000000318037209 */ /* 0x000fe40007810000 */
[----:B------:R-:W-:Y:S02]  /*1c400*/  IABS R4, R4 ;  /* 0x0000000400047213 */ /* 0x000fe40000000000 */
[----:B------:R-:W-:Y:S02]  /*1c410*/  FMNMX.FTZ R3, R25, R3, !PT ;  /* 0x0000000319037209 */ /* 0x000fe40007810000 */
[----:B------:R-:W-:Y:S02]  /*1c420*/  FMNMX.FTZ R2, R11, R2, !PT ;  /* 0x000000020b027209 */ /* 0x000fe40007810000 */
[----:B------:R-:W-:Y:S01]  /*1c430*/  FMNMX.FTZ R3, R28, R3, !PT ;  /* 0x000000031c037209 */ /* 0x000fe20007810000 */
[----:B------:R2:W3:Y:S01]  /*1c440*/  I2F R6, R4 ;  /* 0x0000000400067306 */ /* 0x0004e20000201400 */
[----:B------:R-:W-:Y:S02]  /*1c450*/  FMNMX.FTZ R2, R14, R2, !PT ;  /* 0x000000020e027209 */ /* 0x000fe40007810000 */
[----:B------:R-:W-:Y:S01]  /*1c460*/  FMNMX.FTZ R135, R29, R3, !PT ;  /* 0x000000031d877209 */ /* 0x000fe20007810000 */
[----:B------:R-:W-:Y:S01]  /*1c470*/  IMAD.IADD R3, R248, 0x1, -R0 ;  /* 0x00000001f8037824 */ /* 0x000fe200078e0a00 */
[----:B------:R-:W-:Y:S02]  /*1c480*/  IABS R5, R5 ;  /* 0x0000000500057213 */ /* 0x000fe40000000000 */
[----:B------:R-:W-:Y:S02]  /*1c490*/  FMNMX.FTZ R0, R15, R2, !PT ;  /* 0x000000020f007209 */ /* 0x000fe40007810000 */
[----:B------:R-:W-:Y:S01]  /*1c4a0*/  IABS R2, R3 ;  /* 0x0000000300027213 */ /* 0x000fe20000000000 */
[----:B------:R-:W4:Y:S01]  /*1c4b0*/  I2F R8, R5 ;  /* 0x0000000500087306 */ /* 0x000f220000201400 */
[----:B------:R-:W-:Y:S02]  /*1c4c0*/  FMNMX.FTZ R0, R216, R0, !PT ;  /* 0x00000000d8007209 */ /* 0x000fe40007810000 */
[----:B------:R-:W-:Y:S01]  /*1c4d0*/  FMNMX.FTZ R135, R40, R135, !PT ;  /* 0x0000008728877209 */ /* 0x000fe20007810000 */
[----:B-1----:R-:W-:Y:S01]  /*1c4e0*/  FFMA.FTZ R58, R7, -UR21, R58 ;  /* 0x80000015073a7c23 */ /* 0x002fe2000801003a */
[----:B------:R-:W-:Y:S02]  /*1c4f0*/  FMNMX.FTZ R0, R215, R0, !PT ;  /* 0x00000000d7007209 */ /* 0x000fe40007810000 */
[----:B------:R-:W-:Y:S02]  /*1c500*/  FMNMX.FTZ R135, R41, R135, !PT ;  /* 0x0000008729877209 */ /* 0x000fe40007810000 */
[----:B------:R-:W-:Y:S01]  /*1c510*/  FMNMX.FTZ R0, R214, R0, !PT ;  /* 0x00000000d6007209 */ /* 0x000fe20007810000 */
[----:B------:R1:W1:Y:S01]  /*1c520*/  I2F R5, R2 ;  /* 0x0000000200057306 */ /* 0x0002620000201400 */
[----:B------:R-:W-:Y:S02]  /*1c530*/  FMNMX.FTZ R135, R44, R135, !PT ;  /* 0x000000872c877209 */ /* 0x000fe40007810000 */
[----:B------:R-:W-:Y:S01]  /*1c540*/  FMNMX.FTZ R0, R213, R0, !PT ;  /* 0x00000000d5007209 */ /* 0x000fe20007810000 */
[----:B--2---:R-:W2:Y:S01]  /*1c550*/  SHFL.BFLY PT, R4, R137, 0x1, 0x1f ;  /* 0x0c201f0089047f89 */ /* 0x004ea200000e0000 */
[----:B---3--:R-:W-:Y:S01]  /*1c560*/  FFMA.FTZ R62, R6, -UR21, R62 ;  /* 0x80000015063e7c23 */ /* 0x008fe2000801003e */
[----:B------:R-:W-:Y:S02]  /*1c570*/  FSEL R26, R58, -INF , !P6 ;  /* 0xff8000003a1a7808 */ /* 0x000fe40007000000 */
[----:B------:R-:W-:Y:S02]  /*1c580*/  FMNMX.FTZ R0, R231, R0, !PT ;  /* 0x00000000e7007209 */ /* 0x000fe40007810000 */
[----:B------:R-:W-:Y:S02]  /*1c590*/  FMNMX.FTZ R135, R45, R135, !PT ;  /* 0x000000872d877209 */ /* 0x000fe40007810000 */
[----:B------:R-:W-:Y:S01]  /*1c5a0*/  FMNMX.FTZ R0, R130, R0, !PT ;  /* 0x0000000082007209 */ /* 0x000fe20007810000 */
[----:B----4-:R-:W-:Y:S01]  /*1c5b0*/  FFMA.FTZ R59, R8, -UR21, R59 ;  /* 0x80000015083b7c23 */ /* 0x010fe2000801003b */
[----:B------:R-:W-:Y:S02]  /*1c5c0*/  FMNMX.FTZ R135, R56, R135, !PT ;  /* 0x0000008738877209 */ /* 0x000fe40007810000 */
[----:B------:R-:W-:Y:S02]  /*1c5d0*/  FMNMX.FTZ R0, R233, R0, !PT ;  /* 0x00000000e9007209 */ /* 0x000fe40007810000 */
[----:B------:R-:W-:Y:S02]  /*1c5e0*/  FSEL R232, R59, -INF , !P5 ;  /* 0xff8000003be87808 */ /* 0x000fe40006800000 */
[----:B------:R-:W-:Y:S02]  /*1c5f0*/  FMNMX.FTZ R0, R217, R0, !PT ;  /* 0x00000000d9007209 */ /* 0x000fe40007810000 */
[----:B------:R-:W-:Y:S01]  /*1c600*/  FSEL R230, R62, -INF , !P0 ;  /* 0xff8000003ee67808 */ /* 0x000fe20004000000 */
[----:B-1----:R-:W1:Y:S01]  /*1c610*/  SHFL.BFLY PT, R2, R136, 0x1, 0x1f ;  /* 0x0c201f0088027f89 */ /* 0x002e6200000e0000 */
[----:B------:R-:W-:Y:S01]  /*1c620*/  FMNMX.FTZ R0, R26, R0, !PT ;  /* 0x000000001a007209 */ /* 0x000fe20007810000 */
[----:B------:R-:W-:Y:S01]  /*1c630*/  FFMA.FTZ R63, R5, -UR21, R63 ;  /* 0x80000015053f7c23 */ /* 0x000fe2000801003f */
[----:B------:R-:W-:Y:S02]  /*1c640*/  FMNMX.FTZ R135, R57, R135, !PT ;  /* 0x0000008739877209 */ /* 0x000fe40007810000 */
[----:B--2---:R-:W-:Y:S02]  /*1c650*/  FMNMX.FTZ R137, R137, R4, !PT ;  /* 0x0000000489897209 */ /* 0x004fe40007810000 */
[----:B------:R-:W-:Y:S02]  /*1c660*/  FMNMX.FTZ R0, R232, R0, !PT ;  /* 0x00000000e8007209 */ /* 0x000fe40007810000 */
[C---:B------:R-:W-:Y:S01]  /*1c670*/  FSETP.NEU.FTZ.AND P2, PT, R137.reuse, -INF , PT ;  /* 0xff8000008900780b */ /* 0x040fe20003f5d000 */
[----:B------:R-:W-:Y:S01]  /*1c680*/  FMUL.FTZ R6, R137, c[0x0][0x23c] ;  /* 0x00008f0089067a20 */ /* 0x000fe20000410000 */
[----:B------:R-:W-:Y:S02]  /*1c690*/  FMNMX.FTZ R0, R230, R0, !PT ;  /* 0x00000000e6007209 */ /* 0x000fe40007810000 */
[----:B------:R-:W-:Y:S02]  /*1c6a0*/  FSEL R138, R63, -INF , !P3 ;  /* 0xff8000003f8a7808 */ /* 0x000fe40005800000 */
[----:B------:R-:W-:Y:S02]  /*1c6b0*/  FSEL R6, R6, RZ, P2 ;  /* 0x000000ff06067208 */ /* 0x000fe40001000000 */
[----:B------:R-:W-:Y:S02]  /*1c6c0*/  FMNMX.FTZ R135, R60, R135, !PT ;  /* 0x000000873c877209 */ /* 0x000fe40007810000 */
[----:B------:R-:W-:Y:S01]  /*1c6d0*/  FMNMX.FTZ R0, R138, R0, !PT ;  /* 0x000000008a007209 */ /* 0x000fe20007810000 */
[--C-:B------:R-:W-:Y:S01]  /*1c6e0*/  FFMA.FTZ R235, R33, c[0x0][0x23c], -R6.reuse ;  /* 0x00008f0021eb7a23 */ /* 0x100fe20000010806 */
[----:B------:R-:W-:Y:S01]  /*1c6f0*/  FMNMX.FTZ R135, R61, R135, !PT ;  /* 0x000000873d877209 */ /* 0x000fe20007810000 */
[--C-:B------:R-:W-:Y:S01]  /*1c700*/  FFMA.FTZ R131, R36, c[0x0][0x23c], -R6.reuse ;  /* 0x00008f0024837a23 */ /* 0x100fe20000010806 */
[----:B------:R-:W-:Y:S01]  /*1c710*/  LOP3.LUT P3, RZ, R239, 0x100, RZ, 0xc0, !PT ;  /* 0x00000100efff7812 */ /* 0x000fe2000786c0ff */
[--C-:B------:R-:W-:Y:S01]  /*1c720*/  FFMA.FTZ R42, R20, c[0x0][0x23c], -R6.reuse ;  /* 0x00008f00142a7a23 */ /* 0x100fe20000010806 */
[----:B-1----:R-:W-:Y:S01]  /*1c730*/  FMNMX.FTZ R136, R136, R2, !PT ;  /* 0x0000000288887209 */ /* 0x002fe20007810000 */
[--C-:B------:R-:W-:Y:S01]  /*1c740*/  FFMA.FTZ R2, R142, c[0x0][0x23c], -R6.reuse ;  /* 0x00008f008e027a23 */ /* 0x100fe20000010806 */
[----:B------:R-:W1:Y:S01]  /*1c750*/  SHFL.BFLY PT, R3, R135, 0x2, 0x1f ;  /* 0x0c401f0087037f89 */ /* 0x000e6200000e0000 */
[--C-:B------:R-:W-:Y:S01]  /*1c760*/  FFMA.FTZ R129, R21, c[0x0][0x23c], -R6.reuse ;  /* 0x00008f0015817a23 */ /* 0x100fe20000010806 */
[C---:B------:R-:W-:Y:S01]  /*1c770*/  FSETP.NEU.FTZ.AND P1, PT, R136.reuse, -INF , PT ;  /* 0xff8000008800780b */ /* 0x040fe20003f3d000 */
[----:B------:R2:W-:Y:S01]  /*1c780*/  MUFU.EX2 R212, R2 ;  /* 0x0000000200d47308 */ /* 0x0005e20000000800 */
[----:B------:R-:W-:Y:S02]  /*1c790*/  FMUL.FTZ R7, R136, c[0x0][0x23c] ;  /* 0x00008f0088077a20 */ /* 0x000fe40000410000 */
[--C-:B------:R-:W-:Y:S02]  /*1c7a0*/  FFMA.FTZ R236, R64, c[0x0][0x23c], -R6.reuse ;  /* 0x00008f0040ec7a23 */ /* 0x100fe40000010806 */
[--C-:B------:R-:W-:Y:S01]  /*1c7b0*/  FFMA.FTZ R220, R49, c[0x0][0x23c], -R6.reuse ;  /* 0x00008f0031dc7a23 */ /* 0x100fe20000010806 */
[----:B------:R-:W-:Y:S01]  /*1c7c0*/  FSEL R7, R7, RZ, P1 ;  /* 0x000000ff07077208 */ /* 0x000fe20000800000 */
[----:B------:R-:W-:Y:S01]  /*1c7d0*/  IMAD.MOV.U32 R64, RZ, RZ, R131 ;  /* 0x000000ffff407224 */ /* 0x000fe200078e0083 */
[----:B------:R-:W-:Y:S01]  /*1c7e0*/  MOV R49, R235 ;  /* 0x000000eb00317202 */ /* 0x000fe20000000f00 */
[----:B------:R-:W-:Y:S02]  /*1c7f0*/  FFMA.FTZ R235, R65, c[0x0][0x23c], -R6 ;  /* 0x00008f0041eb7a23 */ /* 0x000fe40000010806 */
[--C-:B------:R-:W-:Y:S02]  /*1c800*/  FFMA.FTZ R131, R23, c[0x0][0x23c], -R7.reuse ;  /* 0x00008f0017837a23 */ /* 0x100fe40000010807 */
[----:B------:R-:W-:Y:S02]  /*1c810*/  IMAD.MOV.U32 R65, RZ, RZ, R130 ;  /* 0x000000ffff417224 */ /* 0x000fe400078e0082 */
[--C-:B------:R-:W-:Y:S02]  /*1c820*/  FFMA.FTZ R130, R22, c[0x0][0x23c], -R7.reuse ;  /* 0x00008f0016827a23 */ /* 0x100fe40000010807 */
[----:B------:R-:W-:Y:S01]  /*1c830*/  LDSM.16.MT88.4 R20, [R221+0xc000] ;  /* 0x00c00000dd14783b */ /* 0x000fe20000004200 */
[--C-:B------:R-:W-:Y:S02]  /*1c840*/  FFMA.FTZ R229, R48, c[0x0][0x23c], -R6.reuse ;  /* 0x00008f0030e57a23 */ /* 0x100fe40000010806 */
[--C-:B------:R-:W-:Y:S01]  /*1c850*/  FFMA.FTZ R242, R52, c[0x0][0x23c], -R6.reuse ;  /* 0x00008f0034f27a23 */ /* 0x100fe20000010806 */
[----:B-1----:R-:W-:Y:S01]  /*1c860*/  FMNMX.FTZ R135, R135, R3, !PT ;  /* 0x0000000387877209 */ /* 0x002fe20007810000 */
[--C-:B------:R-:W-:Y:S02]  /*1c870*/  FFMA.FTZ R3, R209, c[0x0][0x23c], -R7.reuse ;  /* 0x00008f00d1037a23 */ /* 0x100fe40000010807 */
[--C-:B--2---:R-:W-:Y:S02]  /*1c880*/  FFMA.FTZ R2, R141, c[0x0][0x23c], -R6.reuse ;  /* 0x00008f008d027a23 */ /* 0x104fe40000010806 */
[----:B------:R1:W-:Y:S01]  /*1c890*/  MUFU.EX2 R209, R3 ;  /* 0x0000000300d17308 */ /* 0x0003e20000000800 */
[----:B------:R-:W2:Y:S01]  /*1c8a0*/  SHFL.BFLY PT, R4, R135, 0x1, 0x1f ;  /* 0x0c201f0087047f89 */ /* 0x000ea200000e0000 */
[--C-:B------:R-:W-:Y:S02]  /*1c8b0*/  FFMA.FTZ R52, R34, c[0x0][0x23c], -R7.reuse ;  /* 0x00008f0022347a23 */ /* 0x100fe40000010807 */
[--C-:B------:R-:W-:Y:S02]  /*1c8c0*/  FFMA.FTZ R234, R37, c[0x0][0x23c], -R6.reuse ;  /* 0x00008f0025ea7a23 */ /* 0x100fe40000010806 */
[--C-:B------:R-:W-:Y:S02]  /*1c8d0*/  FFMA.FTZ R240, R53, c[0x0][0x23c], -R6.reuse ;  /* 0x00008f0035f07a23 */ /* 0x100fe40000010806 */
[----:B------:R-:W-:Y:S02]  /*1c8e0*/  FFMA.FTZ R43, R32, c[0x0][0x23c], -R6 ;  /* 0x00008f00202b7a23 */ /* 0x000fe40000010806 */
[----:B------:R3:W4:Y:S01]  /*1c8f0*/  MUFU.EX2 R219, R2 ;  /* 0x0000000200db7308 */ /* 0x0007220000000800 */
[--C-:B------:R-:W-:Y:S02]  /*1c900*/  FFMA.FTZ R53, R35, c[0x0][0x23c], -R7.reuse ;  /* 0x00008f0023357a23 */ /* 0x100fe40000010807 */
[--C-:B------:R-:W-:Y:S02]  /*1c910*/  FFMA.FTZ R238, R54, c[0x0][0x23c], -R7.reuse ;  /* 0x00008f0036ee7a23 */ /* 0x100fe40000010807 */
[----:B------:R-:W-:Y:S02]  /*1c920*/  IMAD.MOV.U32 R54, RZ, RZ, R234 ;  /* 0x000000ffff367224 */ /* 0x000fe400078e00ea */
[--C-:B------:R-:W-:Y:S01]  /*1c930*/  FFMA.FTZ R237, R55, c[0x0][0x23c], -R7.reuse ;  /* 0x00008f0037ed7a23 */ /* 0x100fe20000010807 */
[----:B------:R-:W-:Y:S01]  /*1c940*/  MOV R55, R233 ;  /* 0x000000e900377202 */ /* 0x000fe20000000f00 */
[--C-:B------:R-:W-:Y:S02]  /*1c950*/  FFMA.FTZ R234, R66, c[0x0][0x23c], -R7.reuse ;  /* 0x00008f0042ea7a23 */ /* 0x100fe40000010807 */
[--C-:B------:R-:W-:Y:S01]  /*1c960*/  FFMA.FTZ R233, R67, c[0x0][0x23c], -R7.reuse ;  /* 0x00008f0043e97a23 */ /* 0x100fe20000010807 */
[----:B------:R-:W-:Y:S01]  /*1c970*/  MOV R67, R217 ;  /* 0x000000d900437202 */ /* 0x000fe20000000f00 */
[--C-:B------:R-:W-:Y:S02]  /*1c980*/  FFMA.FTZ R50, R50, c[0x0][0x23c], -R7.reuse ;  /* 0x00008f0032327a23 */ /* 0x100fe40000010807 */
[--C-:B-1----:R-:W-:Y:S01]  /*1c990*/  FFMA.FTZ R3, R143, c[0x0][0x23c], -R7.reuse ;  /* 0x00008f008f037a23 */ /* 0x102fe20000010807 */
[----:B--2---:R-:W-:Y:S01]  /*1c9a0*/  FMNMX.FTZ R135, R135, R4, !PT ;  /* 0x0000000487877209 */ /* 0x004fe20007810000 */
[----:B------:R-:W-:Y:S02]  /*1c9b0*/  FFMA.FTZ R51, R51, c[0x0][0x23c], -R7 ;  /* 0x00008f0033337a23 */ /* 0x000fe40000010807 */
[----:B------:R1:W2:Y:S01]  /*1c9c0*/  MUFU.EX2 R218, R3 ;  /* 0x0000000300da7308 */ /* 0x0002a20000000800 */
[C---:B------:R-:W-:Y:S01]  /*1c9d0*/  FSETP.NEU.FTZ.AND P0, PT, R135.reuse, -INF , PT ;  /* 0xff8000008700780b */ /* 0x040fe20003f1d000 */
[----:B------:R-:W-:Y:S02]  /*1c9e0*/  FMUL.FTZ R8, R135, c[0x0][0x23c] ;  /* 0x00008f0087087a20 */ /* 0x000fe40000410000 */
[----:B------:R-:W-:Y:S01]  /*1c9f0*/  IMAD.MOV.U32 R35, RZ, RZ, R26 ;  /* 0x000000ffff237224 */ /* 0x000fe200078e001a */
[----:B---3--:R-:W3:Y:S01]  /*1ca00*/  SHFL.BFLY PT, R2, R0, 0x2, 0x1f ;  /* 0x0c401f0000027f89 */ /* 0x008ee200000e0000 */
[----:B----4-:R-:W-:Y:S01]  /*1ca10*/  IMAD.MOV.U32 R33, RZ, RZ, R219 ;  /* 0x000000ffff217224 */ /* 0x010fe200078e00db */
[----:B------:R-:W-:Y:S05]  /*1ca20*/  FSEL R8, R8, RZ, P0 ;  /* 0x000000ff08087208 */ /* 0x000fea0000000000 */
[--C-:B------:R-:W-:Y:S02]  /*1ca30*/  FFMA.FTZ R5, R12, c[0x0][0x23c], -R8.reuse ;  /* 0x00008f000c057a23 */ /* 0x100fe40000010808 */
[--C-:B------:R-:W-:Y:S02]  /*1ca40*/  FFMA.FTZ R9, R13, c[0x0][0x23c], -R8.reuse ;  /* 0x00008f000d097a23 */ /* 0x100fe40000010808 */
[----:B------:R-:W-:Y:S01]  /*1ca50*/  MUFU.EX2 R58, R5 ;  /* 0x00000005003a7308 */ /* 0x000fe20000000800 */
[----:B------:R-:W-:Y:S02]  /*1ca60*/  FFMA.FTZ R63, R41, c[0x0][0x23c], -R8 ;  /* 0x00008f00293f7a23 */ /* 0x000fe40000010808 */
[----:B------:R-:W-:Y:S02]  /*1ca70*/  IMAD.MOV.U32 R41, RZ, RZ, R232 ;  /* 0x000000ffff297224 */ /* 0x000fe400078e00e8 */
[----:B------:R-:W-:Y:S02]  /*1ca80*/  FFMA.FTZ R232, R56, c[0x0][0x23c], -R8 ;  /* 0x00008f0038e87a23 */ /* 0x000fe40000010808 */
[----:B------:R-:W-:Y:S02]  /*1ca90*/  IMAD.MOV.U32 R56, RZ, RZ, R230 ;  /* 0x000000ffff387224 */ /* 0x000fe400078e00e6 */
[----:B-1----:R-:W-:Y:S01]  /*1caa0*/  FFMA.FTZ R3, R208, c[0x0][0x23c], -R6 ;  /* 0x00008f00d0037a23 */ /* 0x002fe20000010806 */
[----:B------:R-:W-:Y:S01]  /*1cab0*/  MUFU.EX2 R225, R9 ;  /* 0x0000000900e17308 */ /* 0x000fe20000000800 */
[--C-:B------:R-:W-:Y:S01]  /*1cac0*/  FFMA.FTZ R230, R60, c[0x0][0x23c], -R8.reuse ;  /* 0x00008f003ce67a23 */ /* 0x100fe20000010808 */
[----:B---3--:R-:W-:Y:S01]  /*1cad0*/  FMNMX.FTZ R0, R0, R2, !PT ;  /* 0x0000000200007209 */ /* 0x008fe20007810000 */
[----:B------:R-:W-:Y:S02]  /*1cae0*/  FFMA.FTZ R2, R18, c[0x0][0x23c], -R7 ;  /* 0x00008f0012027a23 */ /* 0x000fe40000010807 */
[--C-:B------:R-:W-:Y:S02]  /*1caf0*/  FFMA.FTZ R231, R57, c[0x0][0x23c], -R8.reuse ;  /* 0x00008f0039e77a23 */ /* 0x100fe40000010808 */
[----:B------:R-:W1:Y:S01]  /*1cb00*/  SHFL.BFLY PT, R4, R0, 0x1, 0x1f ;  /* 0x0c201f0000047f89 */ /* 0x000e6200000e0000 */
[----:B------:R-:W-:Y:S02]  /*1cb10*/  IMAD.MOV.U32 R57, RZ, RZ, R229 ;  /* 0x000000ffff397224 */ /* 0x000fe400078e00e5 */
[----:B------:R3:W-:Y:S01]  /*1cb20*/  MUFU.EX2 R59, R2 ;  /* 0x00000002003b7308 */ /* 0x0007e20000000800 */
[----:B------:R-:W-:Y:S01]  /*1cb30*/  FFMA.FTZ R229, R61, c[0x0][0x23c], -R8 ;  /* 0x00008f003de57a23 */ /* 0x000fe20000010808 */
[----:B------:R-:W-:Y:S01]  /*1cb40*/  MOV R61, R220 ;  /* 0x000000dc003d7202 */ /* 0x000fe20000000f00 */
[----:B--2---:R-:W-:Y:S02]  /*1cb50*/  IMAD.MOV.U32 R34, RZ, RZ, R218 ;  /* 0x000000ffff227224 */ /* 0x004fe400078e00da */
[--C-:B------:R-:W-:Y:S02]  /*1cb60*/  FFMA.FTZ R48, R40, c[0x0][0x23c], -R8.reuse ;  /* 0x00008f0028307a23 */ /* 0x100fe40000010808 */
[--C-:B------:R-:W-:Y:S01]  /*1cb70*/  FFMA.FTZ R219, R24, c[0x0][0x23c], -R8.reuse ;  /* 0x00008f0018db7a23 */ /* 0x100fe20000010808 */
[----:B------:R-:W-:Y:S01]  /*1cb80*/  F2FP.BF16.PACK_AB R141, R34, R209 ;  /* 0x000000d1228d723e */ /* 0x000fe200000010ff */
[--C-:B------:R-:W-:Y:S01]  /*1cb90*/  FFMA.FTZ R218, R25, c[0x0][0x23c], -R8.reuse ;  /* 0x00008f0019da7a23 */ /* 0x100fe20000010808 */
[----:B------:R2:W-:Y:S01]  /*1cba0*/  MUFU.EX2 R62, R3 ;  /* 0x00000003003e7308 */ /* 0x0005e20000000800 */
[--C-:B------:R-:W-:Y:S02]  /*1cbb0*/  FFMA.FTZ R217, R28, c[0x0][0x23c], -R8.reuse ;  /* 0x00008f001cd97a23 */ /* 0x100fe40000010808 */
[--C-:B------:R-:W-:Y:S02]  /*1cbc0*/  FFMA.FTZ R44, R44, c[0x0][0x23c], -R8.reuse ;  /* 0x00008f002c2c7a23 */ /* 0x100fe40000010808 */
[----:B------:R-:W-:Y:S01]  /*1cbd0*/  FFMA.FTZ R45, R45, c[0x0][0x23c], -R8 ;  /* 0x00008f002d2d7a23 */ /* 0x000fe20000010808 */
[----:B-1----:R-:W-:Y:S01]  /*1cbe0*/  FMNMX.FTZ R134, R0, R4, !PT ;  /* 0x0000000400867209 */ /* 0x002fe20007810000 */
[--C-:B---3--:R-:W-:Y:S01]  /*1cbf0*/  FFMA.FTZ R2, R19, c[0x0][0x23c], -R7.reuse ;  /* 0x00008f0013027a23 */ /* 0x108fe20000010807 */
[----:B------:R-:W-:Y:S02]  /*1cc00*/  FSEL R0, R135, RZ, P0 ;  /* 0x000000ff87007208 */ /* 0x000fe40000000000 */
[----:B------:R-:W-:Y:S01]  /*1cc10*/  FSETP.NEU.FTZ.AND P0, PT, R134, -INF , PT ;  /* 0xff8000008600780b */ /* 0x000fe20003f1d000 */
[----:B------:R1:W3:Y:S01]  /*1cc20*/  MUFU.EX2 R226, R2 ;  /* 0x0000000200e27308 */ /* 0x0002e20000000800 */
[----:B--2---:R-:W-:Y:S02]  /*1cc30*/  FFMA.FTZ R3, R17, c[0x0][0x23c], -R6 ;  /* 0x00008f0011037a23 */ /* 0x004fe40000010806 */
[----:B------:R-:W-:Y:S07]  /*1cc40*/  FFMA.FTZ R6, R39, c[0x0][0x23c], -R7 ;  /* 0x00008f0027067a23 */ /* 0x000fee0000010807 */
[----:B------:R2:W4:Y:S01]  /*1cc50*/  MUFU.EX2 R227, R3 ;  /* 0x0000000300e37308 */ /* 0x0005220000000800 */
[----:B------:R-:W-:Y:S02]  /*1cc60*/  IMAD.MOV.U32 R40, RZ, RZ, R6 ;  /* 0x000000ffff287224 */ /* 0x000fe400078e0006 */
[----:B-1----:R-:W-:Y:S01]  /*1cc70*/  FFMA.FTZ R2, R210, c[0x0][0x23c], -R8 ;  /* 0x00008f00d2027a23 */ /* 0x002fe20000010808 */
[----:B---3--:R-:W-:Y:S06]  /*1cc80*/  F2FP.BF16.PACK_AB R143, R226, R59 ;  /* 0x0000003be28f723e */ /* 0x008fec00000010ff */
[----:B------:R1:W-:Y:S01]  /*1cc90*/  MUFU.EX2 R208, R2 ;  /* 0x0000000200d07308 */ /* 0x0003e20000000800 */
[----:B--2---:R-:W-:Y:S02]  /*1cca0*/  FSEL R3, R137, RZ, P2 ;  /* 0x000000ff89037208 */ /* 0x004fe40001000000 */
[----:B----4-:R-:W-:Y:S03]  /*1ccb0*/  F2FP.BF16.PACK_AB R142, R227, R62 ;  /* 0x0000003ee38e723e */ /* 0x010fe600000010ff */
[----:B------:R-:W-:Y:S02]  /*1ccc0*/  FADD.FTZ R5, -R3, R132 ;  /* 0x0000008403057221 */ /* 0x000fe40000010100 */
[----:B------:R-:W-:Y:S01]  /*1ccd0*/  FADD.FTZ R3, -R0, R139 ;  /* 0x0000008b00037221 */ /* 0x000fe20000010100 */
[----:B------:R-:W-:Y:S01]  /*1cce0*/  FSEL R0, R134, RZ, P0 ;  /* 0x000000ff86007208 */ /* 0x000fe20000000000 */
[----:B-1----:R-:W-:Y:S04]  /*1ccf0*/  FFMA.FTZ R2, R16, c[0x0][0x23c], -R8 ;  /* 0x00008f0010027a23 */ /* 0x002fe80000010808 */
[----:B------:R1:W2:Y:S02]  /*1cd00*/  MUFU.EX2 R228, R2 ;  /* 0x0000000200e47308 */ /* 0x0002a40000000800 */
[----:B-1----:R-:W-:Y:S01]  /*1cd10*/  FSEL R2, R136, RZ, P1 ;  /* 0x000000ff88027208 */ /* 0x002fe20000800000 */
[----:B--2---:R-:W-:Y:S04]  /*1cd20*/  IMAD.MOV.U32 R60, RZ, RZ, R228 ;  /* 0x000000ffff3c7224 */ /* 0x004fe800078e00e4 */
[----:B------:R-:W-:Y:S02]  /*1cd30*/  FADD.FTZ R4, -R2, R133 ;  /* 0x0000008502047221 */ /* 0x000fe40000010100 */
[----:B------:R-:W-:Y:S05]  /*1cd40*/  FMUL.FTZ R2, R134, c[0x0][0x23c] ;  /* 0x00008f0086027a20 */ /* 0x000fea0000410000 */
[----:B------:R-:W-:Y:S01]  /*1cd50*/  FSEL R139, R2, RZ, P0 ;  /* 0x000000ff028b7208 */ /* 0x000fe20000000000 */
[----:B------:R-:W-:Y:S01]  /*1cd60*/  FADD.FTZ R2, -R0, R140 ;  /* 0x0000008c00027221 */ /* 0x000fe20000010100 */
[----:B------:R-:W-:Y:S02]  /*1cd70*/  F2FP.BF16.PACK_AB R140, R33, R212 ;  /* 0x000000d4218c723e */ /* 0x000fe400000010ff */
[----:B------:R-:W-:Y:S01]  /*1cd80*/  PLOP3.LUT P0, PT, PT, PT, UP0, 0x80, 0x0 ;  /* 0x000000000000781c */ /* 0x000fe20003f0f008 */
[--C-:B------:R-:W-:Y:S02]  /*1cd90*/  FFMA.FTZ R0, R11, c[0x0][0x23c], -R139.reuse ;  /* 0x00008f000b007a23 */ /* 0x100fe4000001088b */
[----:B------:R-:W-:Y:S02]  /*1cda0*/  FFMA.FTZ R9, R211, c[0x0][0x23c], -R139 ;  /* 0x00008f00d3097a23 */ /* 0x000fe4000001088b */
[----:B------:R1:W-:Y:S01]  /*1cdb0*/  MUFU.EX2 R46, R0 ;  /* 0x00000000002e7308 */ /* 0x0003e20000000800 */
[----:B------:R-:W-:Y:S09]  /*1cdc0*/  FFMA.FTZ R211, R29, c[0x0][0x23c], -R8 ;  /* 0x00008f001dd37a23 */ /* 0x000ff20000010808 */
[----:B------:R2:W-:Y:S01]  /*1cdd0*/  MUFU.EX2 R210, R9 ;  /* 0x0000000900d27308 */ /* 0x0005e20000000800 */
[----:B-1----:R-:W-:Y:S09]  /*1cde0*/  FMUL.FTZ R0, R5, c[0x0][0x23c] ;  /* 0x00008f0005007a20 */ /* 0x002ff20000410000 */
[----:B------:R1:W3:Y:S01]  /*1cdf0*/  MUFU.EX2 R133, R0 ;  /* 0x0000000000857308 */ /* 0x0002e20000000800 */
[----:B--2---:R-:W-:Y:S02]  /*1ce00*/  FFMA.FTZ R9, R38, c[0x0][0x23c], -R7 ;  /* 0x00008f0026097a23 */ /* 0x004fe40000010807 */
[----:B------:R-:W2:Y:S02]  /*1ce10*/  LDSM.16.MT88.4 R36, [R222+0xc000] ;  /* 0x00c00000de24783b */ /* 0x000ea40000004200 */
[----:B------:R-:W-:Y:S02]  /*1ce20*/  IMAD.MOV.U32 R66, RZ, RZ, R9 ;  /* 0x000000ffff427224 */ /* 0x000fe400078e0009 */
[----:B-1----:R-:W-:Y:S02]  /*1ce30*/  FMUL.FTZ R0, R4, c[0x0][0x23c] ;  /* 0x00008f0004007a20 */ /* 0x002fe40000410000 */
[C---:B---3--:R-:W-:Y:S02]  /*1ce40*/  FMUL.FTZ R4, R133.reuse, R148 ;  /* 0x0000009485047220 */ /* 0x048fe40000410000 */
[----:B------:R1:W3:Y:S01]  /*1ce50*/  MUFU.EX2 R132, R0 ;  /* 0x0000000000847308 */ /* 0x0002e20000000800 */
[C---:B------:R-:W-:Y:S02]  /*1ce60*/  FMUL.FTZ R5, R133.reuse, R149 ;  /* 0x0000009585057220 */ /* 0x040fe40000410000 */
[C---:B------:R-:W-:Y:S02]  /*1ce70*/  FMUL.FTZ R16, R133.reuse, R152 ;  /* 0x0000009885107220 */ /* 0x040fe40000410000 */
        /* <DEDUP_REMOVED lines=8> */
[C---:B------:R-:W-:Y:S02]  /*1cf00*/  FMUL.FTZ R80, R133.reuse, R80 ;  /* 0x0000005085507220 */ /* 0x040fe40000410000 */
[----:B------:R-:W-:Y:S02]  /*1cf10*/  FMUL.FTZ R81, R133, R81 ;  /* 0x0000005185517220 */ /* 0x000fe40000410000 */
[----:B-1----:R-:W-:Y:S02]  /*1cf20*/  FMUL.FTZ R0, R3, c[0x0][0x23c] ;  /* 0x00008f0003007a20 */ /* 0x002fe40000410000 */
[C---:B---3--:R-:W-:Y:S02]  /*1cf30*/  FMUL.FTZ R6, R132.reuse, R150 ;  /* 0x0000009684067220 */ /* 0x048fe40000410000 */
[----:B------:R1:W3:Y:S01]  /*1cf40*/  MUFU.EX2 R3, R0 ;  /* 0x0000000000037308 */ /* 0x0002e20000000800 */
[C---:B------:R-:W-:Y:S02]  /*1cf50*/  FMUL.FTZ R7, R132.reuse, R151 ;  /* 0x0000009784077220 */ /* 0x040fe40000410000 */
[----:B------:R-:W-:Y:S01]  /*1cf60*/  LDSM.16.MT88.4 R148, [R223+0xc000] ;  /* 0x00c00000df94783b */ /* 0x000fe20000004200 */
[C---:B------:R-:W-:Y:S02]  /*1cf70*/  FMUL.FTZ R18, R132.reuse, R154 ;  /* 0x0000009a84127220 */ /* 0x040fe40000410000 */
[----:B------:R-:W-:Y:S02]  /*1cf80*/  IMAD.MOV.U32 R154, RZ, RZ, R60 ;  /* 0x000000ffff9a7224 */ /* 0x000fe400078e003c */
[-C--:B------:R-:W-:Y:S01]  /*1cf90*/  HMMA.16816.F32.BF16 R4, R140, R20.reuse, R4 ;  /* 0x000000148c04723c */ /* 0x080fe20000041804 */
[C---:B------:R-:W-:Y:S02]  /*1cfa0*/  FMUL.FTZ R19, R132.reuse, R155 ;  /* 0x0000009b84137220 */ /* 0x040fe40000410000 */
[----:B------:R-:W-:Y:S02]  /*1cfb0*/  IMAD.MOV.U32 R155, RZ, RZ, R34 ;  /* 0x000000ffff9b7224 */ /* 0x000fe400078e0022 */
[C---:B------:R-:W-:Y:S02]  /*1cfc0*/  FMUL.FTZ R34, R132.reuse, R170 ;  /* 0x000000aa84227220 */ /* 0x040fe40000410000 */
[C---:B------:R-:W-:Y:S02]  /*1cfd0*/  FMUL.FTZ R51, R132.reuse, R187 ;  /* 0x000000bb84337220 */ /* 0x040fe40000410000 */
[----:B------:R-:W-:Y:S03]  /*1cfe0*/  IMAD.MOV.U32 R170, RZ, RZ, R57 ;  /* 0x000000ffffaa7224 */ /* 0x000fe600078e0039 */
[C---:B------:R-:W-:Y:S02]  /*1cff0*/  FMUL.FTZ R70, R132.reuse, R70 ;  /* 0x0000004684467220 */ /* 0x040fe40000410000 */
[----:B------:R-:W-:Y:S02]  /*1d000*/  FMUL.FTZ R71, R132, R71 ;  /* 0x0000004784477220 */ /* 0x000fe40000410000 */
[----:B-1----:R-:W-:Y:S02]  /*1d010*/  FMUL.FTZ R0, R2, c[0x0][0x23c] ;  /* 0x00008f0002007a20 */ /* 0x002fe40000410000 */
[----:B------:R-:W-:Y:S02]  /*1d020*/  FFMA.FTZ R2, R14, c[0x0][0x23c], -R139 ;  /* 0x00008f000e027a23 */ /* 0x000fe4000001088b */
[C---:B---3--:R-:W-:Y:S01]  /*1d030*/  FMUL.FTZ R8, R3.reuse, R144 ;  /* 0x0000009003087220 */ /* 0x048fe20000410000 */
[----:B------:R-:W-:Y:S01]  /*1d040*/  F2FP.BF16.PACK_AB R144, R60, R208 ;  /* 0x000000d03c90723e */ /* 0x000fe200000010ff */
[----:B------:R1:W-:Y:S01]  /*1d050*/  MUFU.EX2 R228, R2 ;  /* 0x0000000200e47308 */ /* 0x0003e20000000800 */
[C---:B------:R-:W-:Y:S01]  /*1d060*/  FMUL.FTZ R9, R3.reuse, R145 ;  /* 0x0000009103097220 */ /* 0x040fe20000410000 */
[----:B------:R-:W-:Y:S01]  /*1d070*/  F2FP.BF16.PACK_AB R145, R46, R210 ;  /* 0x000000d22e91723e */ /* 0x000fe200000010ff */
[C---:B------:R-:W-:Y:S02]  /*1d080*/  FMUL.FTZ R12, R3.reuse, R156 ;  /* 0x0000009c030c7220 */ /* 0x040fe40000410000 */
[C---:B------:R-:W-:Y:S01]  /*1d090*/  FMUL.FTZ R13, R3.reuse, R157 ;  /* 0x0000009d030d7220 */ /* 0x040fe20000410000 */
[----:B------:R-:W-:Y:S01]  /*1d0a0*/  MOV R157, R59 ;  /* 0x0000003b009d7202 */ /* 0x000fe20000000f00 */
[C---:B------:R-:W-:Y:S02]  /*1d0b0*/  FMUL.FTZ R24, R3.reuse, R160 ;  /* 0x000000a003187220 */ /* 0x040fe40000410000 */
[C---:B------:R-:W-:Y:S01]  /*1d0c0*/  FMUL.FTZ R25, R3.reuse, R161 ;  /* 0x000000a103197220 */ /* 0x040fe20000410000 */
[----:B------:R-:W3:Y:S01]  /*1d0d0*/  MUFU.EX2 R0, R0 ;  /* 0x0000000000007308 */ /* 0x000ee20000000800 */
[C---:B------:R-:W-:Y:S01]  /*1d0e0*/  FMUL.FTZ R28, R3.reuse, R172 ;  /* 0x000000ac031c7220 */ /* 0x040fe20000410000 */
[----:B------:R-:W-:Y:S01]  /*1d0f0*/  MOV R161, R35 ;  /* 0x0000002300a17202 */ /* 0x000fe20000000f00 */
[C---:B------:R-:W-:Y:S02]  /*1d100*/  FMUL.FTZ R29, R3.reuse, R173 ;  /* 0x000000ad031d7220 */ /* 0x040fe40000410000 */
[----:B------:R-:W-:Y:S02]  /*1d110*/  FMUL.FTZ R35, R132, R171 ;  /* 0x000000ab84237220 */ /* 0x000fe40000410000 */
[----:B------:R-:W-:Y:S02]  /*1d120*/  IMAD.MOV.U32 R171, RZ, RZ, R40 ;  /* 0x000000ffffab7224 */ /* 0x000fe400078e0028 */
[C---:B------:R-:W-:Y:S01]  /*1d130*/  FMUL.FTZ R40, R3.reuse, R176 ;  /* 0x000000b003287220 */ /* 0x040fe20000410000 */
[----:B------:R-:W-:Y:S01]  /*1d140*/  MOV R176, R53 ;  /* 0x0000003500b07202 */ /* 0x000fe20000000f00 */
[----:B------:R-:W-:Y:S02]  /*1d150*/  IMAD.MOV.U32 R160, RZ, RZ, R41 ;  /* 0x000000ffffa07224 */ /* 0x000fe400078e0029 */
[----:B------:R-:W-:Y:S02]  /*1d160*/  FMUL.FTZ R41, R3, R177 ;  /* 0x000000b103297220 */ /* 0x000fe40000410000 */
[----:B-1----:R-:W-:Y:S02]  /*1d170*/  FFMA.FTZ R2, R15, c[0x0][0x23c], -R139 ;  /* 0x00008f000f027a23 */ /* 0x002fe4000001088b */
[----:B------:R-:W-:Y:S02]  /*1d180*/  IMAD.MOV.U32 R173, RZ, RZ, R43 ;  /* 0x000000ffffad7224 */ /* 0x000fe400078e002b */
[----:B------:R-:W1:Y:S01]  /*1d190*/  MUFU.EX2 R220, R2 ;  /* 0x0000000200dc7308 */ /* 0x000e620000000800 */
[----:B------:R-:W-:Y:S02]  /*1d1a0*/  IMAD.MOV.U32 R172, RZ, RZ, R44 ;  /* 0x000000ffffac7224 */ /* 0x000fe400078e002c */
[----:B------:R-:W-:Y:S02]  /*1d1b0*/  FMUL.FTZ R44, R3, R188 ;  /* 0x000000bc032c7220 */ /* 0x000fe40000410000 */
[C---:B---3--:R-:W-:Y:S01]  /*1d1c0*/  FMUL.FTZ R10, R0.reuse, R146 ;  /* 0x00000092000a7220 */ /* 0x048fe20000410000 */
[----:B------:R-:W-:Y:S01]  /*1d1d0*/  F2FP.BF16.PACK_AB R146, R225, R58 ;  /* 0x0000003ae192723e */ /* 0x000fe200000010ff */
[C---:B------:R-:W-:Y:S02]  /*1d1e0*/  FMUL.FTZ R11, R0.reuse, R147 ;  /* 0x00000093000b7220 */ /* 0x040fe40000410000 */
[C---:B------:R-:W-:Y:S01]  /*1d1f0*/  FMUL.FTZ R14, R0.reuse, R158 ;  /* 0x0000009e000e7220 */ /* 0x040fe20000410000 */
[----:B------:R-:W-:Y:S01]  /*1d200*/  MUFU.EX2 R173, R173 ;  /* 0x000000ad00ad7308 */ /* 0x000fe20000000800 */
[C---:B------:R-:W-:Y:S02]  /*1d210*/  FMUL.FTZ R15, R0.reuse, R159 ;  /* 0x0000009f000f7220 */ /* 0x040fe40000410000 */
[C---:B------:R-:W-:Y:S02]  /*1d220*/  FMUL.FTZ R26, R0.reuse, R162 ;  /* 0x000000a2001a7220 */ /* 0x040fe40000410000 */
[C---:B------:R-:W-:Y:S01]  /*1d230*/  FMUL.FTZ R27, R0.reuse, R163 ;  /* 0x000000a3001b7220 */ /* 0x040fe20000410000 */
[----:B------:R-:W-:Y:S01]  /*1d240*/  MOV R163, R55 ;  /* 0x0000003700a37202 */ /* 0x000fe20000000f00 */
[C---:B------:R-:W-:Y:S02]  /*1d250*/  FMUL.FTZ R30, R0.reuse, R174 ;  /* 0x000000ae001e7220 */ /* 0x040fe40000410000 */
[C---:B------:R-:W-:Y:S02]  /*1d260*/  FMUL.FTZ R31, R0.reuse, R175 ;  /* 0x000000af001f7220 */ /* 0x040fe40000410000 */
[----:B------:R-:W-:Y:S02]  /*1d270*/  IMAD.MOV.U32 R174, RZ, RZ, R52 ;  /* 0x000000ffffae7224 */ /* 0x000fe400078e0034 */
[----:B------:R-:W-:Y:S01]  /*1d280*/  FMUL.FTZ R43, R0, R179 ;  /* 0x000000b3002b7220 */ /* 0x000fe20000410000 */
[----:B-1----:R-:W-:Y:S01]  /*1d290*/  F2FP.BF16.PACK_AB R147, R220, R228 ;  /* 0x000000e4dc93723e */ /* 0x002fe200000010ff */
[----:B------:R-:W-:Y:S01]  /*1d2a0*/  IMAD.MOV.U32 R159, RZ, RZ, R46 ;  /* 0x000000ffff9f7224 */ /* 0x000fe200078e002e */
[----:B------:R-:W-:Y:S01]  /*1d2b0*/  MOV R2, R50 ;  /* 0x0000003200027202 */ /* 0x000fe20000000f00 */
[----:B------:R-:W-:Y:S01]  /*1d2c0*/  IMAD.MOV.U32 R156, RZ, RZ, R58 ;  /* 0x000000ffff9c7224 */ /* 0x000fe200078e003a */
[----:B------:R-:W-:Y:S01]  /*1d2d0*/  MUFU.EX2 R174, R174 ;  /* 0x000000ae00ae7308 */ /* 0x000fe20000000800 */
[C---:B------:R-:W-:Y:S02]  /*1d2e0*/  FMUL.FTZ R57, R3.reuse, R193 ;  /* 0x000000c103397220 */ /* 0x040fe40000410000 */
[C---:B------:R-:W-:Y:S01]  /*1d2f0*/  HMMA.16816.F32.BF16 R8, R144.reuse, R20, R8 ;  /* 0x000000149008723c */ /* 0x040fe20000041808 */
[----:B------:R-:W-:Y:S02]  /*1d300*/  IMAD.MOV.U32 R158, RZ, RZ, R62 ;  /* 0x000000ffff9e7224 */ /* 0x000fe400078e003e */
[C---:B------:R-:W-:Y:S02]  /*1d310*/  FMUL.FTZ R60, R3.reuse, R204 ;  /* 0x000000cc033c7220 */ /* 0x040fe40000410000 */
[C---:B------:R-:W-:Y:S02]  /*1d320*/  FMUL.FTZ R61, R3.reuse, R205 ;  /* 0x000000cd033d7220 */ /* 0x040fe40000410000 */
[----:B------:R-:W-:Y:S01]  /*1d330*/  IMAD.MOV.U32 R162, RZ, RZ, R67 ;  /* 0x000000ffffa27224 */ /* 0x000fe200078e0043 */
[-C--:B------:R-:W-:Y:S01]  /*1d340*/  HMMA.16816.F32.BF16 R12, R144, R22.reuse, R12 ;  /* 0x00000016900c723c */ /* 0x080fe2000004180c */
[C---:B------:R-:W-:Y:S01]  /*1d350*/  FMUL.FTZ R72, R3.reuse, R72 ;  /* 0x0000004803487220 */ /* 0x040fe20000410000 */
[----:B------:R-:W-:Y:S02]  /*1d360*/  MUFU.EX2 R204, R230 ;  /* 0x000000e600cc7308 */ /* 0x000fe40000000800 */
[C---:B------:R-:W-:Y:S02]  /*1d370*/  FMUL.FTZ R73, R3.reuse, R73 ;  /* 0x0000004903497220 */ /* 0x040fe40000410000 */
[----:B------:R-:W-:Y:S02]  /*1d380*/  FMUL.FTZ R76, R3, R76 ;  /* 0x0000004c034c7220 */ /* 0x000fe40000410000 */
[C---:B------:R-:W-:Y:S01]  /*1d390*/  HMMA.16816.F32.BF16 R16, R140.reuse, R22, R16 ;  /* 0x000000168c10723c */ /* 0x040fe20000041810 */
[C---:B------:R-:W-:Y:S03]  /*1d3a0*/  FMUL.FTZ R20, R133.reuse, R164 ;  /* 0x000000a485147220 */ /* 0x040fe60000410000 */
[C---:B------:R-:W-:Y:S01]  /*1d3b0*/  FMUL.FTZ R21, R133.reuse, R165 ;  /* 0x000000a585157220 */ /* 0x040fe20000410000 */
[----:B------:R-:W-:Y:S01]  /*1d3c0*/  MOV R164, R33 ;  /* 0x0000002100a47202 */ /* 0x000fe20000000f00 */
[----:B------:R-:W-:Y:S01]  /*1d3d0*/  FMUL.FTZ R33, R133, R169 ;  /* 0x000000a985217220 */ /* 0x000fe20000410000 */
[----:B------:R-:W-:Y:S01]  /*1d3e0*/  MOV R169, R47 ;  /* 0x0000002f00a97202 */ /* 0x000fe20000000f00 */
[C---:B------:R-:W-:Y:S01]  /*1d3f0*/  FMUL.FTZ R22, R132.reuse, R166 ;  /* 0x000000a684167220 */ /* 0x040fe20000410000 */
[----:B------:R-:W-:Y:S03]  /*1d400*/  MOV R166, R63 ;  /* 0x0000003f00a67202 */ /* 0x000fe60000000f00 */
[----:B------:R-:W-:Y:S01]  /*1d410*/  FMUL.FTZ R23, R132, R167 ;  /* 0x000000a784177220 */ /* 0x000fe20000410000 */
[----:B------:R-:W-:Y:S01]  /*1d420*/  MOV R167, R42 ;  /* 0x0000002a00a77202 */ /* 0x000fe20000000f00 */
[C---:B------:R-:W-:Y:S02]  /*1d430*/  FMUL.FTZ R77, R3.reuse, R77 ;  /* 0x0000004d034d7220 */ /* 0x040fe40000410000 */
[C---:B------:R-:W-:Y:S02]  /*1d440*/  FMUL.FTZ R88, R3.reuse, R88 ;  /* 0x0000005803587220 */ /* 0x040fe40000410000 */
[C---:B------:R-:W-:Y:S01]  /*1d450*/  FMUL.FTZ R89, R3.reuse, R89 ;  /* 0x0000005903597220 */ /* 0x040fe20000410000 */
[-C--:B--2---:R-:W-:Y:S01]  /*1d460*/  HMMA.16816.F32.BF16 R20, R140, R36.reuse, R20 ;  /* 0x000000248c14723c */ /* 0x084fe20000041814 */
[C---:B------:R-:W-:Y:S01]  /*1d470*/  FMUL.FTZ R92, R3.reuse, R92 ;  /* 0x0000005c035c7220 */ /* 0x040fe20000410000 */
[----:B------:R-:W-:Y:S01]  /*1d480*/  MUFU.EX2 R167, R167 ;  /* 0x000000a700a77308 */ /* 0x000fe20000000800 */
[C---:B------:R-:W-:Y:S02]  /*1d490*/  FMUL.FTZ R93, R3.reuse, R93 ;  /* 0x0000005d035d7220 */ /* 0x040fe40000410000 */
[C---:B------:R-:W-:Y:S02]  /*1d4a0*/  FMUL.FTZ R104, R3.reuse, R104 ;  /* 0x0000006803687220 */ /* 0x040fe40000410000 */
[C---:B------:R-:W-:Y:S01]  /*1d4b0*/  FMUL.FTZ R105, R3.reuse, R105 ;  /* 0x0000006903697220 */ /* 0x040fe20000410000 */
[C---:B------:R-:W-:Y:S01]  /*1d4c0*/  HMMA.16816.F32.BF16 R24, R144.reuse, R36, R24 ;  /* 0x000000249018723c */ /* 0x040fe20000041818 */
[C---:B------:R-:W-:Y:S03]  /*1d4d0*/  FMUL.FTZ R108, R3.reuse, R108 ;  /* 0x0000006c036c7220 */ /* 0x040fe60000410000 */
[C---:B------:R-:W-:Y:S02]  /*1d4e0*/  FMUL.FTZ R109, R3.reuse, R109 ;  /* 0x0000006d036d7220 */ /* 0x040fe40000410000 */
[C---:B------:R-:W-:Y:S02]  /*1d4f0*/  FMUL.FTZ R120, R3.reuse, R120 ;  /* 0x0000007803787220 */ /* 0x040fe40000410000 */
[-C--:B------:R-:W-:Y:S01]  /*1d500*/  HMMA.16816.F32.BF16 R28, R144, R38.reuse, R28 ;  /* 0x00000026901c723c */ /* 0x080fe2000004181c */
[C---:B------:R-:W-:Y:S03]  /*1d510*/  FMUL.FTZ R121, R3.reuse, R121 ;  /* 0x0000007903797220 */ /* 0x040fe60000410000 */
[C---:B------:R-:W-:Y:S02]  /*1d520*/  FMUL.FTZ R124, R3.reuse, R124 ;  /* 0x0000007c037c7220 */ /* 0x040fe40000410000 */
[----:B------:R-:W-:Y:S02]  /*1d530*/  FMUL.FTZ R125, R3, R125 ;  /* 0x0000007d037d7220 */ /* 0x000fe40000410000 */
[C---:B------:R-:W-:Y:S01]  /*1d540*/  HMMA.16816.F32.BF16 R32, R140.reuse, R38, R32 ;  /* 0x000000268c20723c */ /* 0x040fe20000041820 */
[C---:B------:R-:W-:Y:S03]  /*1d550*/  FMUL.FTZ R36, R133.reuse, R180 ;  /* 0x000000b485247220 */ /* 0x040fe60000410000 */
[----:B------:R-:W-:Y:S02]  /*1d560*/  FMUL.FTZ R37, R133, R181 ;  /* 0x000000b585257220 */ /* 0x000fe40000410000 */
[----:B------:R-:W-:Y:S02]  /*1d570*/  FMUL.FTZ R42, R0, R178 ;  /* 0x000000b2002a7220 */ /* 0x000fe40000410000 */
[C---:B------:R-:W-:Y:S04]  /*1d580*/  FMUL.FTZ R39, R132.reuse, R183 ;  /* 0x000000b784277220 */ /* 0x040fe80000410000 */
[----:B------:R-:W-:Y:S02]  /*1d590*/  IMAD.MOV.U32 R183, RZ, RZ, R54 ;  /* 0x000000ffffb77224 */ /* 0x000fe400078e0036 */
[----:B------:R-:W1:Y:S01]  /*1d5a0*/  LDSM.16.MT88.4 R52, [R224+0xc000] ;  /* 0x00c00000e034783b */ /* 0x000e620000004200 */
[----:B------:R-:W-:Y:S02]  /*1d5b0*/  FMUL.FTZ R38, R132, R182 ;  /* 0x000000b684267220 */ /* 0x000fe40000410000 */
[----:B------:R-:W-:Y:S02]  /*1d5c0*/  IMAD.MOV.U32 R175, RZ, RZ, R45 ;  /* 0x000000ffffaf7224 */ /* 0x000fe400078e002d */
[C---:B------:R-:W-:Y:S02]  /*1d5d0*/  FMUL.FTZ R45, R3.reuse, R189 ;  /* 0x000000bd032d7220 */ /* 0x040fe40000410000 */
[C---:B------:R-:W-:Y:S01]  /*1d5e0*/  FMUL.FTZ R46, R0.reuse, R190 ;  /* 0x000000be002e7220 */ /* 0x040fe20000410000 */
[----:B------:R-:W-:Y:S01]  /*1d5f0*/  MUFU.EX2 R189, R211 ;  /* 0x000000d300bd7308 */ /* 0x000fe20000000800 */
[----:B------:R-:W-:Y:S02]  /*1d600*/  FMUL.FTZ R47, R0, R191 ;  /* 0x000000bf002f7220 */ /* 0x000fe40000410000 */
[----:B------:R-:W-:Y:S02]  /*1d610*/  FMUL.FTZ R50, R132, R186 ;  /* 0x000000ba84327220 */ /* 0x000fe40000410000 */
[----:B------:R-:W-:Y:S02]  /*1d620*/  IMAD.MOV.U32 R165, RZ, RZ, R56 ;  /* 0x000000ffffa57224 */ /* 0x000fe400078e0038 */
[----:B------:R-:W-:Y:S02]  /*1d630*/  FMUL.FTZ R56, R3, R192 ;  /* 0x000000c003387220 */ /* 0x000fe40000410000 */
[C---:B------:R-:W-:Y:S02]  /*1d640*/  FMUL.FTZ R58, R0.reuse, R194 ;  /* 0x000000c2003a7220 */ /* 0x040fe40000410000 */
[C---:B------:R-:W-:Y:S02]  /*1d650*/  FMUL.FTZ R59, R0.reuse, R195 ;  /* 0x000000c3003b7220 */ /* 0x040fe40000410000 */
[C---:B------:R-:W-:Y:S02]  /*1d660*/  FMUL.FTZ R62, R0.reuse, R206 ;  /* 0x000000ce003e7220 */ /* 0x040fe40000410000 */
[----:B------:R-:W-:Y:S01]  /*1d670*/  MUFU.EX2 R206, R234 ;  /* 0x000000ea00ce7308 */ /* 0x000fe20000000800 */
[----:B------:R-:W-:Y:S02]  /*1d680*/  FMUL.FTZ R63, R0, R207 ;  /* 0x000000cf003f7220 */ /* 0x000fe40000410000 */
[----:B------:R-:W-:Y:S02]  /*1d690*/  IMAD.MOV.U32 R180, RZ, RZ, R65 ;  /* 0x000000ffffb47224 */ /* 0x000fe400078e0041 */
[C---:B------:R-:W-:Y:S02]  /*1d6a0*/  FMUL.FTZ R65, R133.reuse, R201 ;  /* 0x000000c985417220 */ /* 0x040fe40000410000 */
[----:B------:R-:W-:Y:S02]  /*1d6b0*/  FMUL.FTZ R67, R132, R203 ;  /* 0x000000cb84437220 */ /* 0x000fe40000410000 */
[C---:B------:R-:W-:Y:S01]  /*1d6c0*/  FMUL.FTZ R74, R0.reuse, R74 ;  /* 0x0000004a004a7220 */ /* 0x040fe20000410000 */
[----:B------:R-:W-:Y:S01]  /*1d6d0*/  MUFU.EX2 R207, R236 ;  /* 0x000000ec00cf7308 */ /* 0x000fe20000000800 */
[C---:B------:R-:W-:Y:S02]  /*1d6e0*/  FMUL.FTZ R75, R0.reuse, R75 ;  /* 0x0000004b004b7220 */ /* 0x040fe40000410000 */
[C---:B------:R-:W-:Y:S02]  /*1d6f0*/  FMUL.FTZ R78, R0.reuse, R78 ;  /* 0x0000004e004e7220 */ /* 0x040fe40000410000 */
[----:B------:R-:W-:Y:S01]  /*1d700*/  FMUL.FTZ R79, R0, R79 ;  /* 0x0000004f004f7220 */ /* 0x000fe20000410000 */
[-C--:B-1----:R-:W-:Y:S01]  /*1d710*/  HMMA.16816.F32.BF16 R36, R140, R52.reuse, R36 ;  /* 0x000000348c24723c */ /* 0x082fe20000041824 */
[C---:B------:R-:W-:Y:S03]  /*1d720*/  FMUL.FTZ R82, R132.reuse, R82 ;  /* 0x0000005284527220 */ /* 0x040fe60000410000 */
[----:B------:R-:W-:Y:S01]  /*1d730*/  MUFU.EX2 R203, R231 ;  /* 0x000000e700cb7308 */ /* 0x000fe20000000800 */
[C---:B------:R-:W-:Y:S02]  /*1d740*/  FMUL.FTZ R83, R132.reuse, R83 ;  /* 0x0000005384537220 */ /* 0x040fe40000410000 */
[C---:B------:R-:W-:Y:S01]  /*1d750*/  FMUL.FTZ R84, R133.reuse, R84 ;  /* 0x0000005485547220 */ /* 0x040fe20000410000 */
[C---:B------:R-:W-:Y:S01]  /*1d760*/  HMMA.16816.F32.BF16 R40, R144.reuse, R52, R40 ;  /* 0x000000349028723c */ /* 0x040fe20000041828 */
[C---:B------:R-:W-:Y:S03]  /*1d770*/  FMUL.FTZ R85, R133.reuse, R85 ;  /* 0x0000005585557220 */ /* 0x040fe60000410000 */
[C---:B------:R-:W-:Y:S02]  /*1d780*/  FMUL.FTZ R86, R132.reuse, R86 ;  /* 0x0000005684567220 */ /* 0x040fe40000410000 */
[C---:B------:R-:W-:Y:S02]  /*1d790*/  FMUL.FTZ R87, R132.reuse, R87 ;  /* 0x0000005784577220 */ /* 0x040fe40000410000 */
[-C--:B------:R-:W-:Y:S01]  /*1d7a0*/  HMMA.16816.F32.BF16 R44, R144, R54.reuse, R44 ;  /* 0x00000036902c723c */ /* 0x080fe2000004182c */
[----:B------:R-:W-:Y:S03]  /*1d7b0*/  IMAD.MOV.U32 R177, RZ, RZ, R49 ;  /* 0x000000ffffb17224 */ /* 0x000fe600078e0031 */
[C---:B------:R-:W-:Y:S01]  /*1d7c0*/  FMUL.FTZ R49, R133.reuse, R185 ;  /* 0x000000b985317220 */ /* 0x040fe20000410000 */
[----:B------:R-:W-:Y:S01]  /*1d7d0*/  MOV R185, R153 ;  /* 0x0000009900b97202 */ /* 0x000fe20000000f00 */
[C---:B------:R-:W-:Y:S02]  /*1d7e0*/  FMUL.FTZ R52, R133.reuse, R196 ;  /* 0x000000c485347220 */ /* 0x040fe40000410000 */
[C---:B------:R-:W-:Y:S01]  /*1d7f0*/  FMUL.FTZ R53, R133.reuse, R197 ;  /* 0x000000c585357220 */ /* 0x040fe20000410000 */
[----:B------:R-:W-:Y:S02]  /*1d800*/  MUFU.EX2 R205, R185 ;  /* 0x000000b900cd7308 */ /* 0x000fe40000000800 */
[C---:B------:R-:W-:Y:S01]  /*1d810*/  HMMA.16816.F32.BF16 R48, R140.reuse, R54, R48 ;  /* 0x000000368c30723c */ /* 0x040fe20000041830 */
[----:B------:R-:W-:Y:S02]  /*1d820*/  IMAD.MOV.U32 R181, RZ, RZ, R66 ;  /* 0x000000ffffb57224 */ /* 0x000fe400078e0042 */
[C---:B------:R-:W-:Y:S02]  /*1d830*/  FMUL.FTZ R66, R132.reuse, R202 ;  /* 0x000000ca84427220 */ /* 0x040fe40000410000 */
[----:B------:R-:W-:Y:S02]  /*1d840*/  IMAD.MOV.U32 R182, RZ, RZ, R64 ;  /* 0x000000ffffb67224 */ /* 0x000fe400078e0040 */
[C---:B------:R-:W-:Y:S02]  /*1d850*/  FMUL.FTZ R54, R132.reuse, R198 ;  /* 0x000000c684367220 */ /* 0x040fe40000410000 */
[----:B------:R-:W-:Y:S02]  /*1d860*/  FMUL.FTZ R55, R132, R199 ;  /* 0x000000c784377220 */ /* 0x000fe40000410000 */
[----:B------:R-:W-:Y:S01]  /*1d870*/  MUFU.EX2 R182, R182 ;  /* 0x000000b600b67308 */ /* 0x000fe20000000800 */
[C---:B------:R-:W-:Y:S02]  /*1d880*/  FMUL.FTZ R64, R133.reuse, R200 ;  /* 0x000000c885407220 */ /* 0x040fe40000410000 */
[C---:B------:R-:W-:Y:S02]  /*1d890*/  FMUL.FTZ R90, R0.reuse, R90 ;  /* 0x0000005a005a7220 */ /* 0x040fe40000410000 */
[-C--:B------:R-:W-:Y:S01]  /*1d8a0*/  HMMA.16816.F32.BF16 R52, R140, R148.reuse, R52 ;  /* 0x000000948c34723c */ /* 0x080fe20000041834 */
[C---:B------:R-:W-:Y:S02]  /*1d8b0*/  FMUL.FTZ R91, R0.reuse, R91 ;  /* 0x0000005b005b7220 */ /* 0x040fe40000410000 */
[C---:B------:R-:W-:Y:S02]  /*1d8c0*/  FMUL.FTZ R94, R0.reuse, R94 ;  /* 0x0000005e005e7220 */ /* 0x040fe40000410000 */
[----:B------:R-:W-:Y:S02]  /*1d8d0*/  FMUL.FTZ R95, R0, R95 ;  /* 0x0000005f005f7220 */ /* 0x000fe40000410000 */
        /* <DEDUP_REMOVED lines=8> */
[C---:B------:R-:W-:Y:S02]  /*1d960*/  FMUL.FTZ R102, R132.reuse, R102 ;  /* 0x0000006684667220 */ /* 0x040fe40000410000 */
[C---:B------:R-:W-:Y:S01]  /*1d970*/  HMMA.16816.F32.BF16 R64, R140.reuse, R150, R64 ;  /* 0x000000968c40723c */ /* 0x040fe20000041840 */
[----:B------:R-:W1:Y:S03]  /*1d980*/  LDSM.16.MT88.4 R148, [R221+0xe000] ;  /* 0x00e00000dd94783b */ /* 0x000e660000004200 */
[----:B------:R-:W-:Y:S02]  /*1d990*/  FMUL.FTZ R103, R132, R103 ;  /* 0x0000006784677220 */ /* 0x000fe40000410000 */
        /* <DEDUP_REMOVED lines=14> */
[----:B------:R-:W-:Y:S02]  /*1da80*/  IMAD.MOV.U32 R186, RZ, RZ, R2 ;  /* 0x000000ffffba7224 */ /* 0x000fe400078e0002 */
[--C-:B------:R-:W-:Y:S02]  /*1da90*/  FFMA.FTZ R2, R216, c[0x0][0x23c], -R139.reuse ;  /* 0x00008f00d8027a23 */ /* 0x100fe4000001088b */
[--C-:B------:R-:W-:Y:S01]  /*1daa0*/  FFMA.FTZ R216, R160, c[0x0][0x23c], -R139.reuse ;  /* 0x00008f00a0d87a23 */ /* 0x100fe2000001088b */
[-C--:B-1----:R-:W-:Y:S01]  /*1dab0*/  HMMA.16816.F32.BF16 R68, R140, R148.reuse, R68 ;  /* 0x000000948c44723c */ /* 0x082fe20000041844 */
[----:B------:R-:W-:Y:S01]  /*1dac0*/  MUFU.EX2 R186, R186 ;  /* 0x000000ba00ba7308 */ /* 0x000fe20000000800 */
[----:B------:R-:W-:Y:S02]  /*1dad0*/  IMAD.MOV.U32 R191, RZ, RZ, R166 ;  /* 0x000000ffffbf7224 */ /* 0x000fe400078e00a6 */
[C---:B------:R-:W-:Y:S02]  /*1dae0*/  FMUL.FTZ R126, R0.reuse, R126 ;  /* 0x0000007e007e7220 */ /* 0x040fe40000410000 */
[----:B------:R-:W-:Y:S02]  /*1daf0*/  FMUL.FTZ R127, R0, R127 ;  /* 0x0000007f007f7220 */ /* 0x000fe40000410000 */
[C---:B------:R-:W-:Y:S01]  /*1db00*/  HMMA.16816.F32.BF16 R72, R144.reuse, R148, R72 ;  /* 0x000000949048723c */ /* 0x040fe20000041848 */
[----:B------:R-:W-:Y:S02]  /*1db10*/  FMUL.FTZ R128, R133, R128 ;  /* 0x0000008085807220 */ /* 0x000fe40000410000 */
[----:B------:R-:W-:Y:S01]  /*1db20*/  MUFU.EX2 R193, R191 ;  /* 0x000000bf00c17308 */ /* 0x000fe20000000800 */
[----:B------:R-:W-:Y:S02]  /*1db30*/  FFMA.FTZ R165, R165, c[0x0][0x23c], -R139 ;  /* 0x00008f00a5a57a23 */ /* 0x000fe4000001088b */
[----:B------:R-:W-:Y:S02]  /*1db40*/  IMAD.MOV.U32 R178, RZ, RZ, R177 ;  /* 0x000000ffffb27224 */ /* 0x000fe400078e00b1 */
[-C--:B------:R-:W-:Y:S01]  /*1db50*/  HMMA.16816.F32.BF16 R76, R144, R150.reuse, R76 ;  /* 0x00000096904c723c */ /* 0x080fe2000004184c */
[----:B------:R-:W-:Y:S03]  /*1db60*/  IMAD.MOV.U32 R177, RZ, RZ, R176 ;  /* 0x000000ffffb17224 */ /* 0x000fe600078e00b0 */
[----:B------:R-:W-:Y:S01]  /*1db70*/  IMAD.MOV.U32 R179, RZ, RZ, R178 ;  /* 0x000000ffffb37224 */ /* 0x000fe200078e00b2 */
[----:B------:R-:W-:Y:S01]  /*1db80*/  MUFU.EX2 R191, R232 ;  /* 0x000000e800bf7308 */ /* 0x000fe20000000800 */
[----:B------:R-:W-:Y:S01]  /*1db90*/  IMAD.MOV.U32 R178, RZ, RZ, R177 ;  /* 0x000000ffffb27224 */ /* 0x000fe200078e00b1 */
[----:B------:R-:W-:Y:S01]  /*1dba0*/  MOV R176, R183 ;  /* 0x000000b700b07202 */ /* 0x000fe20000000f00 */
[C---:B------:R-:W-:Y:S01]  /*1dbb0*/  HMMA.16816.F32.BF16 R80, R140.reuse, R150, R80 ;  /* 0x000000968c50723c */ /* 0x040fe20000041850 */
[----:B------:R-:W1:Y:S03]  /*1dbc0*/  LDSM.16.MT88.4 R148, [R222+0xe000] ;  /* 0x00e00000de94783b */ /* 0x000e660000004200 */
[----:B------:R-:W-:Y:S01]  /*1dbd0*/  IMAD.MOV.U32 R188, RZ, RZ, R179 ;  /* 0x000000ffffbc7224 */ /* 0x000fe200078e00b3 */
[----:B------:R-:W-:Y:S01]  /*1dbe0*/  MOV R177, R176 ;  /* 0x000000b000b17202 */ /* 0x000fe20000000f00 */
[----:B------:R-:W-:Y:S01]  /*1dbf0*/  IMAD.MOV.U32 R183, RZ, RZ, R181 ;  /* 0x000000ffffb77224 */ /* 0x000fe200078e00b5 */
[----:B------:R-:W-:Y:S01]  /*1dc00*/  MUFU.EX2 R216, R216 ;  /* 0x000000d800d87308 */ /* 0x000fe20000000800 */
[----:B------:R-:W-:Y:S01]  /*1dc10*/  IMAD.MOV.U32 R181, RZ, RZ, R171 ;  /* 0x000000ffffb57224 */ /* 0x000fe200078e00ab */
[----:B------:R-:W-:Y:S03]  /*1dc20*/  MOV R171, R170 ;  /* 0x000000aa00ab7202 */ /* 0x000fe60000000f00 */
[----:B------:R-:W-:Y:S01]  /*1dc30*/  IMAD.MOV.U32 R176, RZ, RZ, R183 ;  /* 0x000000ffffb07224 */ /* 0x000fe200078e00b7 */
[----:B------:R-:W-:Y:S01]  /*1dc40*/  MOV R179, R178 ;  /* 0x000000b200b37202 */ /* 0x000fe20000000f00 */
        /* <DEDUP_REMOVED lines=9> */
[----:B------:R-:W-:Y:S02]  /*1dce0*/  IMAD.MOV.U32 R178, RZ, RZ, R152 ;  /* 0x000000ffffb27224 */ /* 0x000fe400078e0098 */
[----:B------:R-:W-:Y:S01]  /*1dcf0*/  IMAD.MOV.U32 R183, RZ, RZ, R181 ;  /* 0x000000ffffb77224 */ /* 0x000fe200078e00b5 */
[----:B------:R4:W-:Y:S01]  /*1dd00*/  MUFU.EX2 R168, R130 ;  /* 0x0000008200a87308 */ /* 0x0009e20000000800 */
[----:B------:R-:W-:Y:S02]  /*1dd10*/  IMAD.MOV.U32 R181, RZ, RZ, R171 ;  /* 0x000000ffffb57224 */ /* 0x000fe400078e00ab */
[----:B------:R-:W-:Y:S01]  /*1dd20*/  IMAD.MOV.U32 R196, RZ, RZ, R176 ;  /* 0x000000ffffc47224 */ /* 0x000fe200078e00b0 */
[----:B------:R-:W-:Y:S01]  /*1dd30*/  MOV R187, R183 ;  /* 0x000000b700bb7202 */ /* 0x000fe20000000f00 */
[----:B------:R-:W-:Y:S02]  /*1dd40*/  IMAD.MOV.U32 R183, RZ, RZ, R169 ;  /* 0x000000ffffb77224 */ /* 0x000fe400078e00a9 */
[----:B------:R-:W-:Y:S01]  /*1dd50*/  IMAD.MOV.U32 R177, RZ, RZ, R181 ;  /* 0x000000ffffb17224 */ /* 0x000fe200078e00b5 */
[----:B------:R-:W-:Y:S02]  /*1dd60*/  MOV R181, R175 ;  /* 0x000000af00b57202 */ /* 0x000fe40000000f00 */
[----:B------:R3:W3:Y:S01]  /*1dd70*/  MUFU.EX2 R171, R131 ;  /* 0x0000008300ab7308 */ /* 0x0006e20000000800 */
[-C--:B-1----:R-:W-:Y:S01]  /*1dd80*/  HMMA.16816.F32.BF16 R84, R140, R148.reuse, R84 ;  /* 0x000000948c54723c */ /* 0x082fe20000041854 */
[----:B--2---:R-:W2:Y:S08]  /*1dd90*/  LDL.LU R129, [R1+0xcc] ;  /* 0x0000cc0001817983 */ /* 0x004eb00000300800 */
[----:B------:R1:W-:Y:S01]  /*1dda0*/  MUFU.EX2 R169, R2 ;  /* 0x0000000200a97308 */ /* 0x0003e20000000800 */
[C---:B------:R-:W-:Y:S01]  /*1ddb0*/  HMMA.16816.F32.BF16 R88, R144.reuse, R148, R88 ;  /* 0x000000949058723c */ /* 0x040fe20000041858 */
[----:B----4-:R-:W4:Y:S07]  /*1ddc0*/  LDL.LU R130, [R1+0xc8] ;  /* 0x0000c80001827983 */ /* 0x010f2e0000300800 */
[-C--:B------:R-:W-:Y:S01]  /*1ddd0*/  HMMA.16816.F32.BF16 R92, R144, R150.reuse, R92 ;  /* 0x00000096905c723c */ /* 0x080fe2000004185c */
[----:B------:R1:W1:Y:S01]  /*1dde0*/  MUFU.EX2 R184, R188 ;  /* 0x000000bc00b87308 */ /* 0x0002620000000800 */
[----:B---3--:R-:W4:Y:S06]  /*1ddf0*/  LDL.LU R131, [R1+0xc4] ;  /* 0x0000c40001837983 */ /* 0x008f2c0000300800 */
[C---:B------:R-:W-:Y:S01]  /*1de00*/  HMMA.16816.F32.BF16 R96, R140.reuse, R150, R96 ;  /* 0x000000968c60723c */ /* 0x040fe20000041860 */
[----:B------:R-:W1:Y:S02]  /*1de10*/  LDSM.16.MT88.4 R148, [R224+0xe000] ;  /* 0x00e00000e094783b */ /* 0x000e640000004200 */
[----:B------:R-:W-:Y:S01]  /*1de20*/  MUFU.EX2 R200, R187 ;  /* 0x000000bb00c87308 */ /* 0x000fe20000000800 */
[--C-:B-1----:R-:W-:Y:S09]  /*1de30*/  FFMA.FTZ R2, R215, c[0x0][0x23c], -R139.reuse ;  /* 0x00008f00d7027a23 */ /* 0x102ff2000001088b */
[----:B------:R-:W-:Y:S01]  /*1de40*/  MUFU.EX2 R202, R197 ;  /* 0x000000c500ca7308 */ /* 0x000fe20000000800 */
[----:B------:R-:W-:Y:S09]  /*1de50*/  IMAD.MOV.U32 R188, RZ, RZ, R172 ;  /* 0x000000ffffbc7224 */ /* 0x000ff200078e00ac */
[----:B------:R-:W-:Y:S10]  /*1de60*/  MUFU.EX2 R187, R188 ;  /* 0x000000bc00bb7308 */ /* 0x000ff40000000800 */
[----:B------:R-:W-:Y:S01]  /*1de70*/  MUFU.EX2 R197, R233 ;  /* 0x000000e900c57308 */ /* 0x000fe20000000800 */
[-C--:B------:R-:W-:Y:S09]  /*1de80*/  HMMA.16816.F32.BF16 R100, R140, R148.reuse, R100 ;  /* 0x000000948c64723c */ /* 0x080ff20000041864 */
[----:B------:R1:W-:Y:S01]  /*1de90*/  MUFU.EX2 R166, R2 ;  /* 0x0000000200a67308 */ /* 0x0003e20000000800 */
[C---:B------:R-:W-:Y:S09]  /*1dea0*/  HMMA.16816.F32.BF16 R104, R144.reuse, R148, R104 ;  /* 0x000000949068723c */ /* 0x040ff20000041868 */
[----:B------:R-:W-:Y:S01]  /*1deb0*/  MUFU.EX2 R175, R219 ;  /* 0x000000db00af7308 */ /* 0x000fe20000000800 */
[-C--:B------:R-:W-:Y:S09]  /*1dec0*/  HMMA.16816.F32.BF16 R108, R144, R150.reuse, R108 ;  /* 0x00000096906c723c */ /* 0x080ff2000004186c */
[----:B------:R-:W-:Y:S01]  /*1ded0*/  MUFU.EX2 R219, R238 ;  /* 0x000000ee00db7308 */ /* 0x000fe20000000800 */
[C---:B------:R-:W-:Y:S01]  /*1dee0*/  HMMA.16816.F32.BF16 R112, R140.reuse, R150, R112 ;  /* 0x000000968c70723c */ /* 0x040fe20000041870 */
[----:B------:R-:W1:Y:S02]  /*1def0*/  LDSM.16.MT88.4 R148, [R223+0xe000] ;  /* 0x00e00000df94783b */ /* 0x000e640000004200 */
[--C-:B-1----:R-:W-:Y:S06]  /*1df00*/  FFMA.FTZ R2, R214, c[0x0][0x23c], -R139.reuse ;  /* 0x00008f00d6027a23 */ /* 0x102fec000001088b */
[----:B------:R1:W-:Y:S10]  /*1df10*/  MUFU.EX2 R201, R2 ;  /* 0x0000000200c97308 */ /* 0x0003f40000000800 */
[----:B------:R-:W-:Y:S10]  /*1df20*/  MUFU.EX2 R172, R218 ;  /* 0x000000da00ac7308 */ /* 0x000ff40000000800 */
[----:B------:R-:W-:Y:S01]  /*1df30*/  MUFU.EX2 R218, R242 ;  /* 0x000000f200da7308 */ /* 0x000fe20000000800 */
[--C-:B-1----:R-:W-:Y:S09]  /*1df40*/  FFMA.FTZ R2, R213, c[0x0][0x23c], -R139.reuse ;  /* 0x00008f00d5027a23 */ /* 0x102ff2000001088b */
[----:B------:R1:W-:Y:S01]  /*1df50*/  MUFU.EX2 R190, R2 ;  /* 0x0000000200be7308 */ /* 0x0003e20000000800 */
[-C--:B------:R-:W-:Y:S09]  /*1df60*/  HMMA.16816.F32.BF16 R116, R140, R148.reuse, R116 ;  /* 0x000000948c74723c */ /* 0x080ff20000041874 */
[----:B------:R1:W-:Y:S01]  /*1df70*/  MUFU.EX2 R176, R217 ;  /* 0x000000d900b07308 */ /* 0x0003e20000000800 */
[C---:B------:R-:W-:Y:S01]  /*1df80*/  HMMA.16816.F32.BF16 R120, R144.reuse, R148, R120 ;  /* 0x000000949078723c */ /* 0x040fe20000041878 */
[----:B------:R-:W3:Y:S04]  /*1df90*/  LDL.LU R149, [R1+0x10] ;  /* 0x0000100001957983 */ /* 0x000ee80000300800 */
[----:B------:R-:W3:Y:S03]  /*1dfa0*/  LDL.LU R148, [R1+0x48] ;  /* 0x0000480001947983 */ /* 0x000ee60000300800 */
[-C--:B------:R-:W-:Y:S01]  /*1dfb0*/  HMMA.16816.F32.BF16 R124, R144, R150.reuse, R124 ;  /* 0x00000096907c723c */ /* 0x080fe2000004187c */
[----:B------:R-:W2:Y:S01]  /*1dfc0*/  LDSM.16.MT88.4 R144, [R221+0xc800] ;  /* 0x00c80000dd90783b */ /* 0x000ea20000004200 */
[----:B------:R-:W2:Y:S07]  /*1dfd0*/  MUFU.EX2 R179, R179 ;  /* 0x000000b300b37308 */ /* 0x000eae0000000800 */
[----:B-1----:R-:W3:Y:S03]  /*1dfe0*/  LDL.LU R2, [R1+0x4c] ;  /* 0x00004c0001027983 */ /* 0x002ee60000300800 */
[----:B------:R-:W-:Y:S01]  /*1dff0*/  MUFU.EX2 R195, R198 ;  /* 0x000000c600c37308 */ /* 0x000fe20000000800 */
[----:B------:R-:W-:Y:S09]  /*1e000*/  FFMA.FTZ R217, R161, c[0x0][0x23c], -R139 ;  /* 0x00008f00a1d97a23 */ /* 0x000ff2000001088b */
[----:B------:R-:W-:Y:S10]  /*1e010*/  MUFU.EX2 R198, R235 ;  /* 0x000000eb00c67308 */ /* 0x000ff40000000800 */
[----:B------:R-:W-:Y:S10]  /*1e020*/  MUFU.EX2 R194, R196 ;  /* 0x000000c400c27308 */ /* 0x000ff40000000800 */
[----:B------:R-:W-:Y:S10]  /*1e030*/  MUFU.EX2 R196, R229 ;  /* 0x000000e500c47308 */ /* 0x000ff40000000800 */
[----:B------:R-:W-:Y:S10]  /*1e040*/  MUFU.EX2 R177, R177 ;  /* 0x000000b100b17308 */ /* 0x000ff40000000800 */
[----:B------:R-:W-:Y:S10]  /*1e050*/  MUFU.EX2 R178, R178 ;  /* 0x000000b200b27308 */ /* 0x000ff40000000800 */
[----:B------:R-:W-:Y:S10]  /*1e060*/  MUFU.EX2 R181, R181 ;  /* 0x000000b500b57308 */ /* 0x000ff40000000800 */
[----:B------:R-:W1:Y:S01]  /*1e070*/  MUFU.EX2 R217, R217 ;  /* 0x000000d900d97308 */ /* 0x000e620000000800 */
[----:B--2---:R-:W-:Y:S02]  /*1e080*/  FMUL.FTZ R129, R133, R129 ;  /* 0x0000008185817220 */ /* 0x004fe40000410000 */
[C---:B----4-:R-:W-:Y:S02]  /*1e090*/  FMUL.FTZ R130, R132.reuse, R130 ;  /* 0x0000008284827220 */ /* 0x050fe40000410000 */
[----:B------:R-:W-:Y:S07]  /*1e0a0*/  FMUL.FTZ R131, R132, R131 ;  /* 0x0000008384837220 */ /* 0x000fee0000410000 */
[----:B------:R-:W-:Y:S07]  /*1e0b0*/  HMMA.16816.F32.BF16 R128, R140, R150, R128 ;  /* 0x000000968c80723c */ /* 0x000fee0000041880 */
[----:B------:R-:W-:Y:S02]  /*1e0c0*/  F2FP.BF16.PACK_AB R140, R170, R167 ;  /* 0x000000a7aa8c723e */ /* 0x000fe400000010ff */
[----:B------:R-:W-:Y:S03]  /*1e0d0*/  F2FP.BF16.PACK_AB R141, R171, R168 ;  /* 0x000000a8ab8d723e */ /* 0x000fe600000010ff */
[----:B------:R-:W-:Y:S02]  /*1e0e0*/  F2FP.BF16.PACK_AB R142, R184, R173 ;  /* 0x000000adb88e723e */ /* 0x000fe400000010ff */
[----:B------:R-:W-:Y:S02]  /*1e0f0*/  F2FP.BF16.PACK_AB R143, R179, R174 ;  /* 0x000000aeb38f723e */ /* 0x000fe400000010ff */
[----:B------:R-:W-:Y:S02]  /*1e100*/  F2FP.BF16.PACK_AB R150, R189, R176 ;  /* 0x000000b0bd96723e */ /* 0x000fe400000010ff */
[----:B------:R-:W-:Y:S03]  /*1e110*/  F2FP.BF16.PACK_AB R151, R190, R201 ;  /* 0x000000c9be97723e */ /* 0x000fe600000010ff */
[-C--:B------:R-:W-:Y:S01]  /*1e120*/  HMMA.16816.F32.BF16 R4, R140, R144.reuse, R4 ;  /* 0x000000908c04723c */ /* 0x080fe20000041804 */
[----:B---3--:R-:W-:Y:S01]  /*1e130*/  FFMA.FTZ R153, R133, R149, R212 ;  /* 0x0000009585997223 */ /* 0x008fe200000100d4 */
[----:B------:R-:W-:Y:S01]  /*1e140*/  F2FP.BF16.PACK_AB R149, R166, R169 ;  /* 0x000000a9a695723e */ /* 0x000fe200000010ff */
[----:B------:R-:W-:Y:S01]  /*1e150*/  LDSM.16.MT88.4 R212, [R221+0xf800] ;  /* 0x00f80000ddd4783b */ /* 0x000fe20000004200 */
[----:B------:R-:W-:Y:S01]  /*1e160*/  FFMA.FTZ R152, R132, R148, R209 ;  /* 0x0000009484987223 */ /* 0x000fe200000100d1 */
[----:B------:R-:W-:Y:S01]  /*1e170*/  F2FP.BF16.PACK_AB R148, R172, R175 ;  /* 0x000000afac94723e */ /* 0x000fe200000010ff */
[----:B------:R-:W-:Y:S01]  /*1e180*/  FADD.FTZ R132, R164, R153 ;  /* 0x00000099a4847221 */ /* 0x000fe20000010000 */
[----:B-1----:R-:W-:Y:S05]  /*1e190*/  F2FP.BF16.PACK_AB R209, R216, R217 ;  /* 0x000000d9d8d1723e */ /* 0x002fea00000010ff */
[----:B------:R-:W-:Y:S01]  /*1e1a0*/  FADD.FTZ R132, R158, R132 ;  /* 0x000000849e847221 */ /* 0x000fe20000010000 */
[C---:B------:R-:W-:Y:S01]  /*1e1b0*/  HMMA.16816.F32.BF16 R8, R148.reuse, R144, R8 ;  /* 0x000000909408723c */ /* 0x040fe20000041808 */
[----:B------:R-:W-:Y:S02]  /*1e1c0*/  FFMA.FTZ R133, R3, R2, R208 ;  /* 0x0000000203857223 */ /* 0x000fe400000100d0 */
[----:B------:R-:W2:Y:S01]  /*1e1d0*/  LDL.LU R3, [R1+0x50] ;  /* 0x0000500001037983 */ /* 0x000ea20000300800 */
[--C-:B------:R-:W-:Y:S04]  /*1e1e0*/  FFMA.FTZ R2, R183, c[0x0][0x23c], -R139.reuse ;  /* 0x00008f00b7027a23 */ /* 0x100fe8000001088b */
[-C--:B------:R-:W-:Y:S01]  /*1e1f0*/  HMMA.16816.F32.BF16 R12, R148, R146.reuse, R12 ;  /* 0x00000092940c723c */ /* 0x080fe2000004180c */
[----:B------:R-:W-:Y:S01]  /*1e200*/  MUFU.EX2 R183, R237 ;  /* 0x000000ed00b77308 */ /* 0x000fe20000000800 */
[----:B------:R1:W5:Y:S06]  /*1e210*/  LDL.LU R242, [R1+0xc0] ;  /* 0x0000c00001f27983 */ /* 0x00036c0000300800 */
[C---:B------:R-:W-:Y:S01]  /*1e220*/  HMMA.16816.F32.BF16 R16, R140.reuse, R146, R16 ;  /* 0x000000928c10723c */ /* 0x040fe20000041810 */
[----:B------:R-:W3:Y:S02]  /*1e230*/  LDSM.16.MT88.4 R144, [R222+0xc800] ;  /* 0x00c80000de90783b */ /* 0x000ee40000004200 */
[----:B------:R4:W-:Y:S02]  /*1e240*/  MUFU.EX2 R199, R2 ;  /* 0x0000000200c77308 */ /* 0x0009e40000000800 */
[--C-:B----4-:R-:W-:Y:S08]  /*1e250*/  FFMA.FTZ R2, R180, c[0x0][0x23c], -R139.reuse ;  /* 0x00008f00b4027a23 */ /* 0x110ff0000001088b */
[----:B------:R4:W-:Y:S10]  /*1e260*/  MUFU.EX2 R180, R240 ;  /* 0x000000f000b47308 */ /* 0x0009f40000000800 */
[----:B------:R1:W-:Y:S01]  /*1e270*/  MUFU.EX2 R192, R2 ;  /* 0x0000000200c07308 */ /* 0x0003e20000000800 */
[-C--:B---3--:R-:W-:Y:S08]  /*1e280*/  HMMA.16816.F32.BF16 R20, R140, R144.reuse, R20 ;  /* 0x000000908c14723c */ /* 0x088ff00000041814 */
[C---:B------:R-:W-:Y:S01]  /*1e290*/  HMMA.16816.F32.BF16 R24, R148.reuse, R144, R24 ;  /* 0x000000909418723c */ /* 0x040fe20000041818 */
[----:B----4-:R3:W5:Y:S07]  /*1e2a0*/  LDL.LU R240, [R1+0xbc] ;  /* 0x0000bc0001f07983 */ /* 0x01076e0000300800 */
[-C--:B------:R-:W-:Y:S01]  /*1e2b0*/  HMMA.16816.F32.BF16 R28, R148, R146.reuse, R28 ;  /* 0x00000092941c723c */ /* 0x080fe2000004181c */
[----:B------:R3:W5:Y:S04]  /*1e2c0*/  LDL.LU R238, [R1+0xb8] ;  /* 0x0000b80001ee7983 */ /* 0x0007680000300800 */
[----:B------:R3:W5:Y:S01]  /*1e2d0*/  LDL.LU R237, [R1+0xb4] ;  /* 0x0000b40001ed7983 */ /* 0x0007620000300800 */
[--C-:B-1----:R-:W-:Y:S02]  /*1e2e0*/  FFMA.FTZ R2, R163, c[0x0][0x23c], -R139.reuse ;  /* 0x00008f00a3027a23 */ /* 0x102fe4000001088b */
[C---:B------:R-:W-:Y:S01]  /*1e2f0*/  HMMA.16816.F32.BF16 R32, R140.reuse, R146, R32 ;  /* 0x000000928c20723c */ /* 0x040fe20000041820 */
[----:B------:R-:W1:Y:S01]  /*1e300*/  LDSM.16.MT88.4 R144, [R224+0xc800] ;  /* 0x00c80000e090783b */ /* 0x000e620000004200 */
[----:B------:R4:W-:Y:S07]  /*1e310*/  MUFU.EX2 R185, R2 ;  /* 0x0000000200b97308 */ /* 0x0009ee0000000800 */
[----:B------:R3:W5:Y:S04]  /*1e320*/  LDL.LU R236, [R1+0xb0] ;  /* 0x0000b00001ec7983 */ /* 0x0007680000300800 */
[----:B------:R3:W5:Y:S04]  /*1e330*/  LDL.LU R235, [R1+0xac] ;  /* 0x0000ac0001eb7983 */ /* 0x0007680000300800 */
[----:B------:R3:W5:Y:S04]  /*1e340*/  LDL.LU R234, [R1+0xa8] ;  /* 0x0000a80001ea7983 */ /* 0x0007680000300800 */
[----:B------:R3:W5:Y:S04]  /*1e350*/  LDL.LU R233, [R1+0xa4] ;  /* 0x0000a40001e97983 */ /* 0x0007680000300800 */
[----:B------:R3:W5:Y:S01]  /*1e360*/  LDL.LU R232, [R1+0xa0] ;  /* 0x0000a00001e87983 */ /* 0x0007620000300800 */
[--C-:B----4-:R-:W-:Y:S02]  /*1e370*/  FFMA.FTZ R2, R162, c[0x0][0x23c], -R139.reuse ;  /* 0x00008f00a2027a23 */ /* 0x110fe4000001088b */
[----:B------:R-:W-:Y:S01]  /*1e380*/  FFMA.FTZ R139, R138, c[0x0][0x23c], -R139 ;  /* 0x00008f008a8b7a23 */ /* 0x000fe2000001088b */
[----:B------:R-:W-:Y:S01]  /*1e390*/  LDSM.16.MT88.4 R160, [R221+0xd800] ;  /* 0x00d80000dda0783b */ /* 0x000fe20000004200 */
[----:B------:R4:W-:Y:S07]  /*1e3a0*/  MUFU.EX2 R188, R2 ;  /* 0x0000000200bc7308 */ /* 0x0009ee0000000800 */
[----:B------:R3:W5:Y:S03]  /*1e3b0*/  LDL.LU R231, [R1+0x9c] ;  /* 0x00009c0001e77983 */ /* 0x0007660000300800 */
[----:B------:R3:W-:Y:S01]  /*1e3c0*/  MUFU.EX2 R138, R165 ;  /* 0x000000a5008a7308 */ /* 0x0007e20000000800 */
[-C--:B-1----:R-:W-:Y:S01]  /*1e3d0*/  HMMA.16816.F32.BF16 R36, R140, R144.reuse, R36 ;  /* 0x000000908c24723c */ /* 0x082fe20000041824 */
[----:B------:R1:W5:Y:S04]  /*1e3e0*/  LDL.LU R230, [R1+0x98] ;  /* 0x0000980001e67983 */ /* 0x0003680000300800 */
[----:B------:R1:W5:Y:S03]  /*1e3f0*/  LDL.LU R229, [R1+0x94] ;  /* 0x0000940001e57983 */ /* 0x0003660000300800 */
[C---:B------:R-:W-:Y:S01]  /*1e400*/  HMMA.16816.F32.BF16 R40, R148.reuse, R144, R40 ;  /* 0x000000909428723c */ /* 0x040fe20000041828 */
[----:B------:R-:W1:Y:S03]  /*1e410*/  MUFU.EX2 R139, R139 ;  /* 0x0000008b008b7308 */ /* 0x000e660000000800 */
[----:B----4-:R-:W-:Y:S04]  /*1e420*/  FADD.FTZ R2, R154, R133 ;  /* 0x000000859a027221 */ /* 0x010fe80000010000 */
[-C--:B------:R-:W-:Y:S01]  /*1e430*/  HMMA.16816.F32.BF16 R44, R148, R146.reuse, R44 ;  /* 0x00000092942c723c */ /* 0x080fe2000004182c */
[----:B---3--:R-:W-:Y:S07]  /*1e440*/  IMAD.MOV.U32 R165, RZ, RZ, R202 ;  /* 0x000000ffffa57224 */ /* 0x008fee00078e00ca */
[C---:B------:R-:W-:Y:S01]  /*1e450*/  HMMA.16816.F32.BF16 R48, R140.reuse, R146, R48 ;  /* 0x000000928c30723c */ /* 0x040fe20000041830 */
[----:B------:R-:W3:Y:S03]  /*1e460*/  LDSM.16.MT88.4 R144, [R223+0xc800] ;  /* 0x00c80000df90783b */ /* 0x000ee60000004200 */
[----:B-1----:R-:W-:Y:S04]  /*1e470*/  F2FP.BF16.PACK_AB R211, R139, R138 ;  /* 0x0000008a8bd3723e */ /* 0x002fe800000010ff */
[-C--:B---3--:R-:W-:Y:S08]  /*1e480*/  HMMA.16816.F32.BF16 R52, R140, R144.reuse, R52 ;  /* 0x000000908c34723c */ /* 0x088ff00000041834 */
        /* <DEDUP_REMOVED lines=8> */
[----:B------:R-:W1:Y:S03]  /*1e510*/  LDSM.16.MT88.4 R144, [R222+0xe800] ;  /* 0x00e80000de90783b */ /* 0x000e660000004200 */
[----:B--2---:R-:W-:Y:S01]  /*1e520*/  FFMA.FTZ R0, R0, R3, R210 ;  /* 0x0000000300007223 */ /* 0x004fe200000100d2 */
[----:B------:R-:W-:Y:S01]  /*1e530*/  F2FP.BF16.PACK_AB R210, R196, R204 ;  /* 0x000000ccc4d2723e */ /* 0x000fe200000010ff */
[----:B------:R-:W-:Y:S03]  /*1e540*/  FADD.FTZ R3, R155, R152 ;  /* 0x000000989b037221 */ /* 0x000fe60000010000 */
[----:B------:R-:W-:Y:S03]  /*1e550*/  LDSM.16.MT88.4 R152, [R222+0xd000] ;  /* 0x00d00000de98783b */ /* 0x000fe60000004200 */
[----:B------:R-:W-:Y:S02]  /*1e560*/  FADD.FTZ R133, R159, R0 ;  /* 0x000000009f857221 */ /* 0x000fe40000010000 */
[----:B------:R-:W-:Y:S02]  /*1e570*/  FADD.FTZ R164, R157, R3 ;  /* 0x000000039da47221 */ /* 0x000fe40000010000 */
[----:B------:R-:W-:Y:S01]  /*1e580*/  FADD.FTZ R0, R156, R2 ;  /* 0x000000029c007221 */ /* 0x000fe20000010000 */
[-C--:B-1----:R-:W-:Y:S01]  /*1e590*/  HMMA.16816.F32.BF16 R84, R140, R144.reuse, R84 ;  /* 0x000000908c54723c */ /* 0x082fe20000041854 */
[----:B------:R-:W-:Y:S01]  /*1e5a0*/  LDSM.16.MT88.4 R156, [R224+0xd000] ;  /* 0x00d00000e09c783b */ /* 0x000fe20000004200 */
[----:B------:R-:W-:Y:S02]  /*1e5b0*/  FADD.FTZ R3, R228, R133 ;  /* 0x00000085e4037221 */ /* 0x000fe40000010000 */
[----:B------:R-:W-:Y:S02]  /*1e5c0*/  FADD.FTZ R133, R227, R132 ;  /* 0x00000084e3857221 */ /* 0x000fe40000010000 */
[----:B------:R-:W-:Y:S02]  /*1e5d0*/  FADD.FTZ R2, R226, R164 ;  /* 0x000000a4e2027221 */ /* 0x000fe40000010000 */
[C---:B------:R-:W-:Y:S01]  /*1e5e0*/  HMMA.16816.F32.BF16 R88, R148.reuse, R144, R88 ;  /* 0x000000909458723c */ /* 0x040fe20000041858 */
[----:B------:R1:W5:Y:S03]  /*1e5f0*/  LDL.LU R228, [R1+0x90] ;  /* 0x0000900001e47983 */ /* 0x0003660000300800 */
[----:B------:R-:W-:Y:S01]  /*1e600*/  FADD.FTZ R0, R225, R0 ;  /* 0x00000000e1007221 */ /* 0x000fe20000010000 */
[----:B------:R1:W5:Y:S01]  /*1e610*/  LDL.LU R227, [R1+0x8c] ;  /* 0x00008c0001e37983 */ /* 0x0003620000300800 */
[----:B------:R-:W-:Y:S02]  /*1e620*/  FADD.FTZ R3, R220, R3 ;  /* 0x00000003dc037221 */ /* 0x000fe40000010000 */
[-C--:B------:R-:W-:Y:S01]  /*1e630*/  HMMA.16816.F32.BF16 R92, R148, R146.reuse, R92 ;  /* 0x00000092945c723c */ /* 0x080fe2000004185c */
[----:B------:R1:W5:Y:S03]  /*1e640*/  LDL.LU R226, [R1+0x88] ;  /* 0x0000880001e27983 */ /* 0x0003660000300800 */
[----:B------:R-:W-:Y:S01]  /*1e650*/  FADD.FTZ R2, R168, R2 ;  /* 0x00000002a8027221 */ /* 0x000fe20000010000 */
[----:B------:R1:W5:Y:S01]  /*1e660*/  LDL.LU R225, [R1+0x84] ;  /* 0x0000840001e17983 */ /* 0x0003620000300800 */
[----:B------:R-:W-:Y:S02]  /*1e670*/  IMAD.MOV.U32 R164, RZ, RZ, R201 ;  /* 0x000000ffffa47224 */ /* 0x000fe400078e00c9 */
[C---:B------:R-:W-:Y:S01]  /*1e680*/  HMMA.16816.F32.BF16 R96, R140.reuse, R146, R96 ;  /* 0x000000928c60723c */ /* 0x040fe20000041860 */
[----:B------:R-:W2:Y:S03]  /*1e690*/  LDSM.16.MT88.4 R144, [R224+0xe800] ;  /* 0x00e80000e090783b */ /* 0x000ea60000004200 */
[----:B------:R-:W-:Y:S02]  /*1e6a0*/  FADD.FTZ R2, R171, R2 ;  /* 0x00000002ab027221 */ /* 0x000fe40000010000 */
[----:B------:R-:W-:Y:S01]  /*1e6b0*/  FADD.FTZ R133, R167, R133 ;  /* 0x00000085a7857221 */ /* 0x000fe20000010000 */
[----:B------:R-:W-:Y:S01]  /*1e6c0*/  MOV R167, R200 ;  /* 0x000000c800a77202 */ /* 0x000fe20000000f00 */
[----:B------:R-:W-:Y:S01]  /*1e6d0*/  FADD.FTZ R132, R175, R0 ;  /* 0x00000000af847221 */ /* 0x000fe20000010000 */
[----:B------:R1:W5:Y:S03]  /*1e6e0*/  LDL.LU R220, [R1+0x80] ;  /* 0x0000800001dc7983 */ /* 0x0003660000300800 */
[----:B------:R-:W-:Y:S01]  /*1e6f0*/  FADD.FTZ R0, R169, R3 ;  /* 0x00000003a9007221 */ /* 0x000fe20000010000 */
[----:B------:R-:W-:Y:S01]  /*1e700*/  MOV R175, R203 ;  /* 0x000000cb00af7202 */ /* 0x000fe20000000f00 */
[----:B------:R-:W-:Y:S02]  /*1e710*/  FADD.FTZ R3, R170, R133 ;  /* 0x00000085aa037221 */ /* 0x000fe40000010000 */
[----:B------:R-:W-:Y:S01]  /*1e720*/  LDSM.16.MT88.4 R168, [R222+0xd800] ;  /* 0x00d80000dea8783b */ /* 0x000fe20000004200 */
[----:B------:R-:W-:Y:S01]  /*1e730*/  F2FP.BF16.PACK_AB R208, R175, R191 ;  /* 0x000000bfafd0723e */ /* 0x000fe200000010ff */
[----:B------:R-:W-:Y:S02]  /*1e740*/  FADD.FTZ R132, R172, R132 ;  /* 0x00000084ac847221 */ /* 0x000fe40000010000 */
[----:B------:R-:W-:Y:S02]  /*1e750*/  IMAD.MOV.U32 R172, RZ, RZ, R187 ;  /* 0x000000ffffac7224 */ /* 0x000fe400078e00bb */
[----:B------:R-:W-:Y:S02]  /*1e760*/  FADD.FTZ R0, R166, R0 ;  /* 0x00000000a6007221 */ /* 0x000fe40000010000 */
[----:B------:R-:W-:Y:S02]  /*1e770*/  IMAD.MOV.U32 R166, RZ, RZ, R186 ;  /* 0x000000ffffa67224 */ /* 0x000fe400078e00ba */
[----:B------:R-:W-:Y:S01]  /*1e780*/  FADD.FTZ R133, R173, R3 ;  /* 0x00000003ad857221 */ /* 0x000fe20000010000 */
[----:B------:R-:W-:Y:S01]  /*1e790*/  MOV R173, R185 ;  /* 0x000000b900ad7202 */ /* 0x000fe20000000f00 */
[----:B------:R-:W-:Y:S02]  /*1e7a0*/  FADD.FTZ R3, R174, R2 ;  /* 0x00000002ae037221 */ /* 0x000fe40000010000 */
[----:B------:R-:W-:Y:S02]  /*1e7b0*/  IMAD.MOV.U32 R2, RZ, RZ, R184 ;  /* 0x000000ffff027224 */ /* 0x000fe400078e00b8 */
[----:B------:R-:W-:Y:S02]  /*1e7c0*/  FADD.FTZ R132, R176, R132 ;  /* 0x00000084b0847221 */ /* 0x000fe40000010000 */
[----:B------:R-:W-:Y:S02]  /*1e7d0*/  FADD.FTZ R2, R2, R133 ;  /* 0x0000008502027221 */ /* 0x000fe40000010000 */
[----:B------:R-:W-:Y:S01]  /*1e7e0*/  IMAD.MOV.U32 R133, RZ, RZ, R136 ;  /* 0x000000ffff857224 */ /* 0x000fe200078e0088 */
[-C--:B--2---:R-:W-:Y:S08]  /*1e7f0*/  HMMA.16816.F32.BF16 R100, R140, R144.reuse, R100 ;  /* 0x000000908c64723c */ /* 0x084ff00000041864 */
[C---:B------:R-:W-:Y:S08]  /*1e800*/  HMMA.16816.F32.BF16 R104, R148.reuse, R144, R104 ;  /* 0x000000909468723c */ /* 0x040ff00000041868 */
[-C--:B------:R-:W-:Y:S08]  /*1e810*/  HMMA.16816.F32.BF16 R108, R148, R146.reuse, R108 ;  /* 0x00000092946c723c */ /* 0x080ff0000004186c */
[C---:B------:R-:W-:Y:S01]  /*1e820*/  HMMA.16816.F32.BF16 R112, R140.reuse, R146, R112 ;  /* 0x000000928c70723c */ /* 0x040fe20000041870 */
[----:B------:R-:W2:Y:S07]  /*1e830*/  LDSM.16.MT88.4 R144, [R223+0xe800] ;  /* 0x00e80000df90783b */ /* 0x000eae0000004200 */
[-C--:B--2---:R-:W-:Y:S08]  /*1e840*/  HMMA.16816.F32.BF16 R116, R140, R144.reuse, R116 ;  /* 0x000000908c74723c */ /* 0x084ff00000041874 */
[C---:B------:R-:W-:Y:S07]  /*1e850*/  HMMA.16816.F32.BF16 R120, R148.reuse, R144, R120 ;  /* 0x000000909478723c */ /* 0x040fee0000041878 */
[----:B------:R-:W-:Y:S01]  /*1e860*/  F2FP.BF16.PACK_AB R144, R193, R205 ;  /* 0x000000cdc190723e */ /* 0x000fe200000010ff */
[-C--:B------:R-:W-:Y:S01]  /*1e870*/  HMMA.16816.F32.BF16 R124, R148, R146.reuse, R124 ;  /* 0x00000092947c723c */ /* 0x080fe2000004187c */
[----:B------:R-:W2:Y:S03]  /*1e880*/  LDSM.16.MT88.4 R148, [R221+0xd000] ;  /* 0x00d00000dd94783b */ /* 0x000ea60000004200 */
[----:B------:R-:W-:Y:S04]  /*1e890*/  F2FP.BF16.PACK_AB R145, R192, R199 ;  /* 0x000000c7c091723e */ /* 0x000fe800000010ff */
[----:B------:R-:W-:Y:S07]  /*1e8a0*/  HMMA.16816.F32.BF16 R128, R140, R146, R128 ;  /* 0x000000928c80723c */ /* 0x000fee0000041880 */
[----:B------:R-:W-:Y:S02]  /*1e8b0*/  F2FP.BF16.PACK_AB R141, R194, R202 ;  /* 0x000000cac28d723e */ /* 0x000fe400000010ff */
[----:B------:R-:W-:Y:S02]  /*1e8c0*/  F2FP.BF16.PACK_AB R142, R177, R200 ;  /* 0x000000c8b18e723e */ /* 0x000fe400000010ff */
[----:B------:R-:W-:Y:S01]  /*1e8d0*/  LDSM.16.MT88.4 R200, [R223+0xd800] ;  /* 0x00d80000dfc8783b */ /* 0x000fe20000004200 */
[----:B------:R-:W-:Y:S02]  /*1e8e0*/  F2FP.BF16.PACK_AB R143, R178, R186 ;  /* 0x000000bab28f723e */ /* 0x000fe400000010ff */
[----:B------:R-:W-:Y:S02]  /*1e8f0*/  F2FP.BF16.PACK_AB R140, R195, R182 ;  /* 0x000000b6c38c723e */ /* 0x000fe400000010ff */
[----:B------:R-:W-:Y:S02]  /*1e900*/  F2FP.BF16.PACK_AB R146, R181, R187 ;  /* 0x000000bbb592723e */ /* 0x000fe400000010ff */
[----:B------:R-:W-:Y:S02]  /*1e910*/  F2FP.BF16.PACK_AB R147, R188, R185 ;  /* 0x000000b9bc93723e */ /* 0x000fe400000010ff */
[----:B------:R-:W-:Y:S01]  /*1e920*/  LDSM.16.MT88.4 R184, [R224+0xd800] ;  /* 0x00d80000e0b8783b */ /* 0x000fe20000004200 */
        /* <DEDUP_REMOVED lines=15> */
[-C--:B--2---:R-:W-:Y:S08]  /*1ea20*/  HMMA.16816.F32.BF16 R52, R140, R148.reuse, R52 ;  /* 0x000000948c34723c */ /* 0x084ff00000041834 */
[C---:B------:R-:W-:Y:S08]  /*1ea30*/  HMMA.16816.F32.BF16 R56, R144.reuse, R148, R56 ;  /* 0x000000949038723c */ /* 0x040ff00000041838 */
[-C--:B------:R-:W-:Y:S08]  /*1ea40*/  HMMA.16816.F32.BF16 R60, R144, R150.reuse, R60 ;  /* 0x00000096903c723c */ /* 0x080ff0000004183c */
[C---:B------:R-:W-:Y:S01]  /*1ea50*/  HMMA.16816.F32.BF16 R64, R140.reuse, R150, R64 ;  /* 0x000000968c40723c */ /* 0x040fe20000041840 */
[----:B------:R-:W2:Y:S07]  /*1ea60*/  LDSM.16.MT88.4 R148, [R224+0xf000] ;  /* 0x00f00000e094783b */ /* 0x000eae0000004200 */
        /* <DEDUP_REMOVED lines=8> */
[C---:B------:R-:W-:Y:S08]  /*1eaf0*/  HMMA.16816.F32.BF16 R96, R140.reuse, R158, R96 ;  /* 0x0000009e8c60723c */ /* 0x040ff00000041860 */
[-C--:B--2---:R-:W-:Y:S08]  /*1eb00*/  HMMA.16816.F32.BF16 R100, R140, R148.reuse, R100 ;  /* 0x000000948c64723c */ /* 0x084ff00000041864 */
[C---:B------:R-:W-:Y:S08]  /*1eb10*/  HMMA.16816.F32.BF16 R104, R144.reuse, R148, R104 ;  /* 0x000000949068723c */ /* 0x040ff00000041868 */
[-C--:B------:R-:W-:Y:S08]  /*1eb20*/  HMMA.16816.F32.BF16 R108, R144, R150.reuse, R108 ;  /* 0x00000096906c723c */ /* 0x080ff0000004186c */
[C---:B------:R-:W-:Y:S08]  /*1eb30*/  HMMA.16816.F32.BF16 R112, R140.reuse, R150, R112 ;  /* 0x000000968c70723c */ /* 0x040ff00000041870 */
[-C--:B---3--:R-:W-:Y:S08]  /*1eb40*/  HMMA.16816.F32.BF16 R116, R140, R152.reuse, R116 ;  /* 0x000000988c74723c */ /* 0x088ff00000041874 */
[C---:B------:R-:W-:Y:S08]  /*1eb50*/  HMMA.16816.F32.BF16 R120, R144.reuse, R152, R120 ;  /* 0x000000989078723c */ /* 0x040ff00000041878 */
[-C--:B------:R-:W-:Y:S08]  /*1eb60*/  HMMA.16816.F32.BF16 R124, R144, R154.reuse, R124 ;  /* 0x0000009a907c723c */ /* 0x080ff0000004187c */
[----:B------:R-:W-:Y:S07]  /*1eb70*/  HMMA.16816.F32.BF16 R128, R140, R154, R128 ;  /* 0x0000009a8c80723c */ /* 0x000fee0000041880 */
[----:B------:R-:W-:Y:S02]  /*1eb80*/  F2FP.BF16.PACK_AB R140, R180, R218 ;  /* 0x000000dab48c723e */ /* 0x000fe400000010ff */
[----:B------:R-:W-:Y:S03]  /*1eb90*/  F2FP.BF16.PACK_AB R141, R183, R219 ;  /* 0x000000dbb78d723e */ /* 0x000fe600000010ff */
[----:B------:R-:W-:Y:S02]  /*1eba0*/  F2FP.BF16.PACK_AB R142, R198, R207 ;  /* 0x000000cfc68e723e */ /* 0x000fe400000010ff */
[----:B------:R-:W-:Y:S07]  /*1ebb0*/  F2FP.BF16.PACK_AB R143, R197, R206 ;  /* 0x000000cec58f723e */ /* 0x000fee00000010ff */
[-C--:B------:R-:W-:Y:S01]  /*1ebc0*/  HMMA.16816.F32.BF16 R148, R140, R160.reuse, R4 ;  /* 0x000000a08c94723c */ /* 0x080fe20000041804 */
[----:B------:R-:W2:Y:S07]  /*1ebd0*/  LDSM.16.MT88.4 R4, [R222+0xf800] ;  /* 0x00f80000de04783b */ /* 0x000eae0000004200 */
[C---:B------:R-:W-:Y:S01]  /*1ebe0*/  HMMA.16816.F32.BF16 R144, R208.reuse, R160, R8 ;  /* 0x000000a0d090723c */ /* 0x040fe20000041808 */
[----:B------:R-:W3:Y:S07]  /*1ebf0*/  LDSM.16.MT88.4 R8, [R224+0xf800] ;  /* 0x00f80000e008783b */ /* 0x000eee0000004200 */
[-C--:B------:R-:W-:Y:S01]  /*1ec00*/  HMMA.16816.F32.BF16 R156, R208, R162.reuse, R12 ;  /* 0x000000a2d09c723c */ /* 0x080fe2000004180c */
[----:B------:R-:W4:Y:S07]  /*1ec10*/  LDSM.16.MT88.4 R12, [R223+0xf800] ;  /* 0x00f80000df0c783b */ /* 0x000f2e0000004200 */
[C---:B------:R-:W-:Y:S07]  /*1ec20*/  HMMA.16816.F32.BF16 R152, R140.reuse, R162, R16 ;  /* 0x000000a28c98723c */ /* 0x040fee0000041810 */
[----:B------:R-:W-:Y:S01]  /*1ec30*/  MOV R17, R167 ;  /* 0x000000a700117202 */ /* 0x000fe20000000f00 */
[----:B------:R-:W-:Y:S04]  /*1ec40*/  IMAD.MOV.U32 R18, RZ, RZ, R164 ;  /* 0x000000ffff127224 */ /* 0x000fe800078e00a4 */
[----:B------:R-:W-:Y:S02]  /*1ec50*/  IMAD.MOV.U32 R19, RZ, RZ, R165 ;  /* 0x000000ffff137224 */ /* 0x000fe400078e00a5 */
[----:B------:R-:W-:Y:S02]  /*1ec60*/  IMAD.MOV.U32 R16, RZ, RZ, R166 ;  /* 0x000000ffff107224 */ /* 0x000fe400078e00a6 */
[-C--:B------:R-:W-:Y:S07]  /*1ec70*/  HMMA.16816.F32.BF16 R164, R140, R168.reuse, R20 ;  /* 0x000000a88ca4723c */ /* 0x080fee0000041814 */
[----:B------:R-:W-:Y:S01]  /*1ec80*/  MOV R22, R173 ;  /* 0x000000ad00167202 */ /* 0x000fe20000000f00 */
[C---:B------:R-:W-:Y:S01]  /*1ec90*/  HMMA.16816.F32.BF16 R160, R208.reuse, R168, R24 ;  /* 0x000000a8d0a0723c */ /* 0x040fe20000041818 */
[----:B------:R-:W-:Y:S03]  /*1eca0*/  IMAD.MOV.U32 R23, RZ, RZ, R172 ;  /* 0x000000ffff177224 */ /* 0x000fe600078e00ac */
[----:B------:R-:W-:Y:S01]  /*1ecb0*/  IMAD.MOV.U32 R21, RZ, RZ, R175 ;  /* 0x000000ffff157224 */ /* 0x000fe200078e00af */
[----:B------:R-:W-:Y:S02]  /*1ecc0*/  MOV R20, R183 ;  /* 0x000000b700147202 */ /* 0x000fe40000000f00 */
[----:B------:R-:W-:Y:S01]  /*1ecd0*/  MOV R27, R180 ;  /* 0x000000b4001b7202 */ /* 0x000fe20000000f00 */
[-C--:B------:R-:W-:Y:S01]  /*1ece0*/  HMMA.16816.F32.BF16 R172, R208, R170.reuse, R28 ;  /* 0x000000aad0ac723c */ /* 0x080fe2000004181c */
[----:B------:R-:W-:Y:S03]  /*1ecf0*/  IMAD.MOV.U32 R26, RZ, RZ, R182 ;  /* 0x000000ffff1a7224 */ /* 0x000fe600078e00b6 */
        /* <DEDUP_REMOVED lines=16> */
[----:B------:R-:W-:Y:S01]  /*1ee00*/  IMAD.MOV.U32 R37, RZ, RZ, R199 ;  /* 0x000000ffff257224 */ /* 0x000fe200078e00c7 */
[----:B------:R-:W-:Y:S01]  /*1ee10*/  MOV R36, R205 ;  /* 0x000000cd00247202 */ /* 0x000fe20000000f00 */
[----:B------:R-:W-:Y:S01]  /*1ee20*/  IMAD.MOV.U32 R39, RZ, RZ, R194 ;  /* 0x000000ffff277224 */ /* 0x000fe200078e00c2 */
[----:B------:R-:W-:Y:S01]  /*1ee30*/  MOV R41, R190 ;  /* 0x000000be00297202 */ /* 0x000fe20000000f00 */
[----:B------:R-:W-:Y:S01]  /*1ee40*/  IMAD.MOV.U32 R42, RZ, RZ, R26 ;  /* 0x000000ffff2a7224 */ /* 0x000fe200078e001a */
[----:B------:R-:W-:Y:S03]  /*1ee50*/  MOV R43, R19 ;  /* 0x00000013002b7202 */ /* 0x000fe60000000f00 */
[----:B------:R-:W-:Y:S01]  /*1ee60*/  IMAD.MOV.U32 R26, RZ, RZ, R191 ;  /* 0x000000ffff1a7224 */ /* 0x000fe200078e00bf */
[----:B------:R-:W-:Y:S01]  /*1ee70*/  MOV R38, R195 ;  /* 0x000000c300267202 */ /* 0x000fe20000000f00 */
[----:B------:R-:W-:Y:S02]  /*1ee80*/  IMAD.MOV.U32 R40, RZ, RZ, R189 ;  /* 0x000000ffff287224 */ /* 0x000fe400078e00bd */
[-C--:B------:R-:W-:Y:S01]  /*1ee90*/  HMMA.16816.F32.BF16 R188, R208, R186.reuse, R44 ;  /* 0x000000bad0bc723c */ /* 0x080fe2000004182c */
[----:B------:R-:W-:Y:S06]  /*1eea0*/  IMAD.MOV.U32 R19, RZ, RZ, R196 ;  /* 0x000000ffff137224 */ /* 0x000fec00078e00c4 */
[----:B------:R-:W-:Y:S01]  /*1eeb0*/  IMAD.MOV.U32 R46, RZ, RZ, R18 ;  /* 0x000000ffff2e7224 */ /* 0x000fe200078e0012 */
[C---:B------:R-:W-:Y:S01]  /*1eec0*/  HMMA.16816.F32.BF16 R184, R140.reuse, R186, R48 ;  /* 0x000000ba8cb8723c */ /* 0x040fe20000041830 */
[----:B------:R-:W-:Y:S03]  /*1eed0*/  IMAD.MOV.U32 R18, RZ, RZ, R197 ;  /* 0x000000ffff127224 */ /* 0x000fe600078e00c5 */
[----:B------:R-:W-:Y:S01]  /*1eee0*/  MOV R47, R29 ;  /* 0x0000001d002f7202 */ /* 0x000fe20000000f00 */
[----:B------:R-:W-:Y:S02]  /*1eef0*/  IMAD.MOV.U32 R29, RZ, RZ, R22 ;  /* 0x000000ffff1d7224 */ /* 0x000fe400078e0016 */
[----:B------:R-:W-:Y:S01]  /*1ef00*/  IMAD.MOV.U32 R22, RZ, RZ, R207 ;  /* 0x000000ffff167224 */ /* 0x000fe200078e00cf */
        /* <DEDUP_REMOVED lines=17> */
[----:B------:R-:W-:Y:S07]  /*1f020*/  MOV R132, R137 ;  /* 0x0000008900847202 */ /* 0x000fee0000000f00 */
[C---:B------:R-:W-:Y:S07]  /*1f030*/  HMMA.16816.F32.BF16 R96, R140.reuse, R6, R96 ;  /* 0x000000068c60723c */ /* 0x040fee0000041860 */
[----:B------:R-:W-:Y:S01]  /*1f040*/  FADD.FTZ R7, R42, R2 ;  /* 0x000000022a077221 */ /* 0x000fe20000010000 */
        /* <DEDUP_REMOVED lines=8> */
[----:B------:R-:W-:Y:S01]  /*1f0d0*/  FADD.FTZ R2, R35, R6 ;  /* 0x0000000623027221 */ /* 0x000fe20000010000 */
[-C--:B------:R-:W-:Y:S03]  /*1f0e0*/  HMMA.16816.F32.BF16 R108, R208, R10.reuse, R108 ;  /* 0x0000000ad06c723c */ /* 0x080fe6000004186c */
[----:B------:R-:W-:Y:S02]  /*1f0f0*/  FADD.FTZ R0, R28, R5 ;  /* 0x000000051c007221 */ /* 0x000fe40000010000 */
[----:B------:R-:W-:Y:S02]  /*1f100*/  FADD.FTZ R3, R30, R3 ;  /* 0x000000031e037221 */ /* 0x000fe40000010000 */
[----:B------:R-:W-:Y:S01]  /*1f110*/  FADD.FTZ R4, R29, R4 ;  /* 0x000000041d047221 */ /* 0x000fe20000010000 */
[C---:B------:R-:W-:Y:S01]  /*1f120*/  HMMA.16816.F32.BF16 R112, R140.reuse, R10, R112 ;  /* 0x0000000a8c70723c */ /* 0x040fe20000041870 */
[----:B------:R-:W-:Y:S03]  /*1f130*/  FADD.FTZ R2, R31, R2 ;  /* 0x000000021f027221 */ /* 0x000fe60000010000 */
[----:B------:R-:W-:Y:S02]  /*1f140*/  FADD.FTZ R5, R24, R0 ;  /* 0x0000000018057221 */ /* 0x000fe40000010000 */
[----:B------:R-:W-:Y:S02]  /*1f150*/  FADD.FTZ R3, R218, R3 ;  /* 0x00000003da037221 */ /* 0x000fe40000010000 */
[----:B------:R-:W-:Y:S01]  /*1f160*/  FADD.FTZ R0, R25, R4 ;  /* 0x0000000419007221 */ /* 0x000fe20000010000 */
[-C--:B----4-:R-:W-:Y:S03]  /*1f170*/  HMMA.16816.F32.BF16 R116, R140, R12.reuse, R116 ;  /* 0x0000000c8c74723c */ /* 0x090fe60000041874 */
        /* <DEDUP_REMOVED lines=12> */
[----:B------:R-:W-:Y:S01]  /*1f240*/  HMMA.16816.F32.BF16 R128, R140, R14, R128 ;  /* 0x0000000e8c80723c */ /* 0x000fe20000041880 */
[----:B------:R-:W-:Y:S01]  /*1f250*/  FADD.FTZ R2, R16, R2 ;  /* 0x0000000210027221 */ /* 0x000fe20000010000 */
[----:B------:R1:W-:Y:S02]  /*1f260*/  STL [R1+0x10], R4 ;  /* 0x0000100401007387 */ /* 0x0003e40000100800 */
[----:B------:R-:W-:Y:S02]  /*1f270*/  FADD.FTZ R0, R216, R0 ;  /* 0x00000000d8007221 */ /* 0x000fe40000010000 */
[----:B------:R1:W-:Y:S01]  /*1f280*/  STL [R1+0x48], R3 ;  /* 0x0000480301007387 */ /* 0x0003e20000100800 */
[----:B------:R-:W-:Y:S02]  /*1f290*/  FADD.FTZ R2, R19, R2 ;  /* 0x0000000213027221 */ /* 0x000fe40000010000 */
[----:B------:R-:W-:Y:S03]  /*1f2a0*/  FADD.FTZ R0, R138, R0 ;  /* 0x000000008a007221 */ /* 0x000fe60000010000 */
[----:B------:R1:W-:Y:S01]  /*1f2b0*/  STL [R1+0x4c], R2 ;  /* 0x00004c0201007387 */ /* 0x0003e20000100800 */
[----:B------:R-:W-:Y:S02]  /*1f2c0*/  FADD.FTZ R0, R139, R0 ;  /* 0x000000008b007221 */ /* 0x000fe40000010000 */
[----:B------:R-:W-:Y:S02]  /*1f2d0*/  IMAD.MOV.U32 R140, RZ, RZ, R134 ;  /* 0x000000ffff8c7224 */ /* 0x000fe400078e0086 */
[----:B------:R-:W-:Y:S01]  /*1f2e0*/  IMAD.MOV.U32 R139, RZ, RZ, R135 ;  /* 0x000000ffff8b7224 */ /* 0x000fe200078e0087 */
[----:B------:R1:W-:Y:S02]  /*1f2f0*/  STL [R1+0x50], R0 ;  /* 0x0000500001007387 */ /* 0x0003e40000100800 */
[----:B-1---5:R-:W-:-:S05]  /*1f300*/  @P0 BRA `(.L_x_734) ;  /* 0xffff9e8000000947 */ /* 0x022fca000383ffff */
.L_x_733:
        /* <DEDUP_REMOVED lines=122> */
[----:B------:R-:W-:Y:S01]  /*1fab0*/  MOV R0, 0x3f800000 ;  /* 0x3f80000000007802 */ /* 0x000fe20000000f00 */
[C---:B----4-:R-:W-:Y:S01]  /*1fac0*/  FMUL.FTZ R48, R3.reuse, R87 ;  /* 0x0000005703307220 */ /* 0x050fe20000410000 */
[----:B-1----:R-:W-:Y:S01]  /*1fad0*/  SHF.R.S32.HI R87, RZ, 0x1f, R85 ;  /* 0x0000001fff577819 */ /* 0x002fe20000011455 */
[C---:B------:R-:W-:Y:S01]  /*1fae0*/  FMUL.FTZ R150, R3.reuse, R150 ;  /* 0x0000009603967220 */ /* 0x040fe20000410000 */
[----:B------:R-:W-:Y:S01]  /*1faf0*/  F2FP.BF16.PACK_AB R32, R32, R116 ;  /* 0x000000742020723e */ /* 0x000fe200000010ff */
[----:B------:R-:W-:Y:S01]  /*1fb00*/  FMUL.FTZ R5, R3, R151 ;  /* 0x0000009703057220 */ /* 0x000fe20000410000 */
[-C--:B------:R-:W-:Y:S01]  /*1fb10*/  LEA.HI R26, R87, R85.reuse, RZ, 0x2 ;  /* 0x00000055571a7211 */ /* 0x080fe200078f10ff */
[----:B------:R-:W1:Y:S01]  /*1fb20*/  @P0 MUFU.RCP R0, R138 ;  /* 0x0000008a00000308 */ /* 0x000e620000001000 */
[----:B------:R-:W-:Y:S01]  /*1fb30*/  FMUL.FTZ R154, R3, R154 ;  /* 0x0000009a039a7220 */ /* 0x000fe20000410000 */
[----:B------:R-:W-:Y:S01]  /*1fb40*/  LEA.HI R84, R87, R85, RZ, 0x5 ;  /* 0x0000005557547211 */ /* 0x000fe200078f28ff */
[----:B------:R-:W-:Y:S01]  /*1fb50*/  FMUL.FTZ R7, R3, R155 ;  /* 0x0000009b03077220 */ /* 0x000fe20000410000 */
[----:B------:R-:W-:Y:S01]  /*1fb60*/  F2FP.BF16.PACK_AB R5, R5, R150 ;  /* 0x000000960505723e */ /* 0x000fe200000010ff */
[C---:B------:R-:W-:Y:S01]  /*1fb70*/  FMUL.FTZ R166, R3.reuse, R166 ;  /* 0x000000a603a67220 */ /* 0x040fe20000410000 */
[----:B------:R-:W-:Y:S01]  /*1fb80*/  SHF.R.S32.HI R40, RZ, 0x5, R84 ;  /* 0x00000005ff287819 */ /* 0x000fe20000011454 */
[----:B------:R-:W-:Y:S01]  /*1fb90*/  FMUL.FTZ R11, R3, R167 ;  /* 0x000000a7030b7220 */ /* 0x000fe20000410000 */
[----:B------:R-:W-:Y:S01]  /*1fba0*/  F2FP.BF16.PACK_AB R7, R7, R154 ;  /* 0x0000009a0707723e */ /* 0x000fe200000010ff */
[----:B------:R-:W-:Y:S01]  /*1fbb0*/  FMUL.FTZ R170, R3, R170 ;  /* 0x000000aa03aa7220 */ /* 0x000fe20000410000 */
        /* <DEDUP_REMOVED lines=139> */
[----:B------:R-:W-:Y:S02]  /*20470*/  F2FP.BF16.PACK_AB R29, R123, R29 ;  /* 0x0000001d7b1d723e */ /* 0x000fe400000010ff */
        /* <DEDUP_REMOVED lines=11> */
[----:B------:R1:W-:Y:S02]  /*20530*/  STS [R0+0x400], R5 ;  /* 0x0004000500007388 */ /* 0x0003e40000000800 */
        /* <DEDUP_REMOVED lines=8> */
[----:B------:R4:W-:Y:S01]  /*205c0*/  STS [R0+0x2400], R8 ;  /* 0x0024000800007388 */ /* 0x0009e20000000800 */
[----:B-1----:R-:W-:-:S03]  /*205d0*/  MOV R5, 0x40 ;  /* 0x0000004000057802 */ /* 0x002fc60000000f00 */
[----:B------:R-:W-:Y:S01]  /*205e0*/  STS [R2+0x2000], R10 ;  /* 0x0020000a02007388 */ /* 0x000fe20000000800 */
[----:B------:R-:W-:-:S03]  /*205f0*/  SEL R5, R5, 0xffffffc0, !P2 ;  /* 0xffffffc005057807 */ /* 0x000fc60005000000 */
[----:B------:R1:W-:Y:S01]  /*20600*/  STS [R2+0x2400], R13 ;  /* 0x0024000d02007388 */ /* 0x0003e20000000800 */
        /* <DEDUP_REMOVED lines=10> */
[----:B------:R3:W-:Y:S04]  /*206b0*/  STS [R3+0x400], R14 ;  /* 0x0004000e03007388 */ /* 0x0007e80000000800 */
[----:B------:R-:W-:Y:S01]  /*206c0*/  STS [R4+0x2000], R16 ;  /* 0x0020001004007388 */ /* 0x000fe20000000800 */
[----:B-1----:R-:W-:-:S03]  /*206d0*/  MOV R13, 0x7f800000 ;  /* 0x7f800000000d7802 */ /* 0x002fc60000000f00 */
        /* <DEDUP_REMOVED lines=86> */
[----:B---34-:R-:W3:Y:S01]  /*20c40*/  S2R R3, SR_TID.X ;  /* 0x0000000000037919 */ /* 0x018ee20000002100 */
[----:B------:R-:W-:-:S04]  /*20c50*/  SHF.R.S32.HI R2, RZ, 0x1f, R40 ;  /* 0x0000001fff027819 */ /* 0x000fc80000011428 */
[----:B------:R-:W-:-:S04]  /*20c60*/  LEA.HI R2, R2, R40, RZ, 0x2 ;  /* 0x0000002802027211 */ /* 0x000fc800078f10ff */
[----:B------:R-:W-:-:S05]  /*20c70*/  LOP3.LUT R2, R2, 0xffffffc, RZ, 0xc0, !PT ;  /* 0x0ffffffc02027812 */ /* 0x000fca00078ec0ff */
[----:B------:R-:W-:Y:S01]  /*20c80*/  IMAD.IADD R2, R40, 0x1, -R2 ;  /* 0x0000000128027824 */ /* 0x000fe200078e0a02 */
[----:B---3--:R-:W-:-:S04]  /*20c90*/  SHF.R.S32.HI R0, RZ, 0x1f, R3 ;  /* 0x0000001fff007819 */ /* 0x008fc80000011403 */
[----:B------:R-:W-:-:S04]  /*20ca0*/  LEA.HI R0, R0, R3, RZ, 0x5 ;  /* 0x0000000300007211 */ /* 0x000fc800078f28ff */
[----:B------:R-:W-:-:S05]  /*20cb0*/  LOP3.LUT R0, R0, 0xffffffe0, RZ, 0xc0, !PT ;  /* 0xffffffe000007812 */ /* 0x000fca00078ec0ff */
[----:B------:R-:W-:-:S05]  /*20cc0*/  IMAD.IADD R0, R3, 0x1, -R0 ;  /* 0x0000000103007824 */ /* 0x000fca00078e0a00 */
[----:B------:R-:W-:-:S04]  /*20cd0*/  SHF.R.S32.HI R3, RZ, 0x1f, R0 ;  /* 0x0000001fff037819 */ /* 0x000fc80000011400 */
[----:B------:R-:W-:-:S04]  /*20ce0*/  LEA.HI R0, R3, R0, RZ, 0x2 ;  /* 0x0000000003007211 */ /* 0x000fc800078f10ff */
[----:B------:R-:W-:-:S05]  /*20cf0*/  SHF.R.S32.HI R0, RZ, 0x2, R0 ;  /* 0x00000002ff007819 */ /* 0x000fca0000011400 */
[----:B------:R-:W-:-:S05]  /*20d00*/  IMAD R0, R2, 0x10, R0 ;  /* 0x0000001002007824 */ /* 0x000fca00078e0200 */
        /* <DEDUP_REMOVED lines=31> */
.L_x_738:
[----:B---34-:R-:W-:Y:S05]  /*20f00*/  BSYNC B0 ;  /* 0x0000000000007941 */ /* 0x018fea0003800000 */
.L_x_737:
        /* <DEDUP_REMOVED lines=36> */
.L_x_740:
[----:B----4-:R-:W-:Y:S05]  /*21150*/  BSYNC B0 ;  /* 0x0000000000007941 */ /* 0x010fea0003800000 */
.L_x_739:
        /* <DEDUP_REMOVED lines=18> */
.L_x_742:
[----:B------:R-:W-:Y:S05]  /*21280*/  BSYNC B0 ;  /* 0x0000000000007941 */ /* 0x000fea0003800000 */
.L_x_741:
        /* <DEDUP_REMOVED lines=18> */
.L_x_744:
[----:B------:R-:W-:Y:S05]  /*213b0*/  BSYNC B0 ;  /* 0x0000000000007941 */ /* 0x000fea0003800000 */
.L_x_743:
        /* <DEDUP_REMOVED lines=18> */
.L_x_746:
[----:B------:R-:W-:Y:S05]  /*214e0*/  BSYNC B0 ;  /* 0x0000000000007941 */ /* 0x000fea0003800000 */
.L_x_745:
        /* <DEDUP_REMOVED lines=18> */
.L_x_748:
[----:B------:R-:W-:Y:S05]  /*21610*/  BSYNC B0 ;  /* 0x0000000000007941 */ /* 0x000fea0003800000 */
.L_x_747:
        /* <DEDUP_REMOVED lines=18> */
.L_x_750:
[----:B------:R-:W-:Y:S05]  /*21740*/  BSYNC B0 ;  /* 0x0000000000007941 */ /* 0x000fea0003800000 */
.L_x_749:
        /* <DEDUP_REMOVED lines=18> */
.L_x_752:
[----:B------:R-:W-:Y:S05]  /*21870*/  BSYNC B0 ;  /* 0x0000000000007941 */ /* 0x000fea0003800000 */
.L_x_751:
        /* <DEDUP_REMOVED lines=19> */
.L_x_753:
        /* <DEDUP_REMOVED lines=13> */
.L_x_2384:


//--------------------- .text._ZN5flash16flash_fwd_kernelI23Flash_fwd_kernel_traitsILi128ELi128ELi64ELi4ELb0ELb0EN7cutlass10bfloat16_tE19Flash_kernel_traitsILi128ELi128ELi64ELi4ES3_EELb0ELb0ELb1ELb1ELb0ELb0ELb1ELb0EEEvNS_16Flash_fwd_paramsE --------------------------
	.section	.text._ZN5flash16flash_fwd_kernelI23Flash_fwd_kernel_traitsILi128ELi128ELi64ELi4ELb0ELb0EN7cutlass10bfloat16_tE19Flash_kernel_traitsILi128ELi128ELi64ELi4ES3_EELb0ELb0ELb1ELb1ELb0ELb0ELb1ELb0EEEvNS_16Flash_fwd_paramsE,"ax",@progbits
	.sectioninfo	@"SHI_REGISTERS=255"
	.align	128
        .global         _ZN5flash16flash_fwd_kernelI23Flash_fwd_kernel_traitsILi128ELi128ELi64ELi4ELb0ELb0EN7cutlass10bfloat16_tE19Flash_kernel_traitsILi128ELi128ELi64ELi4ES3_EELb0ELb0ELb1ELb1ELb0ELb0ELb1ELb0EEEvNS_16Flash_fwd_paramsE
        .type           _ZN5flash16flash_fwd_kernelI23Flash_fwd_kernel_traitsILi128ELi128ELi64ELi4ELb0ELb0EN7cutlass10bfloat16_tE19Flash_kernel_traitsILi128ELi128ELi64ELi4ES3_EELb0ELb0ELb1ELb1ELb0ELb0ELb1ELb0EEEvNS_16Flash_fwd_paramsE,@function
        .size           _ZN5flash16flash_fwd_kernelI23Flash_fwd_kernel_traitsILi128ELi128ELi64ELi4ELb0ELb0EN7cutlass10bfloat16_tE19Flash_kernel_traitsILi128ELi128ELi64ELi4ES3_EELb0ELb0ELb1ELb1ELb0ELb0ELb1ELb0EEEvNS_16Flash_fwd_paramsE,(.L_x_2385 - _ZN5flash16flash_fwd_kernelI23Flash_fwd_kernel_traitsILi128ELi128ELi64ELi4ELb0ELb0EN7cutlass10bfloat16_tE19Flash_kernel_traitsILi128ELi128ELi64ELi4ES3_EELb0ELb0ELb1ELb1ELb0ELb0ELb1ELb0EEEvNS_16Flash_fwd_paramsE)
        .other          _ZN5flash16flash_fwd_kernelI23Flash_fwd_kernel_traitsILi128ELi128ELi64ELi4ELb0ELb0EN7cutlass10bfloat16_tE19Flash_kernel_traitsILi128ELi128ELi64ELi4ES3_EELb0ELb0ELb1ELb1ELb0ELb0ELb1ELb0EEEvNS_16Flash_fwd_paramsE,@"STO_CUDA_ENTRY STV_DEFAULT"
_ZN5flash16flash_fwd_kernelI23Flash_fwd_kernel_traitsILi128ELi128ELi64ELi4ELb0ELb0EN7cutlass10bfloat16_tE19Flash_kernel_traitsILi128ELi128ELi64ELi4ES3_EELb0ELb0ELb1ELb1ELb0ELb0ELb1ELb0EEEvNS_16Flash_fwd_paramsE:
.text._ZN5flash16flash_fwd_kernelI23Flash_fwd_kernel_traitsILi128ELi128ELi64ELi4ELb0ELb0EN7cutlass10bfloat16_tE19Flash_kernel_traitsILi128ELi128ELi64ELi4ES3_EELb0ELb0ELb1ELb1ELb0ELb0ELb1ELb0EEEvNS_16Flash_fwd_paramsE:
        /* <DEDUP_REMOVED lines=56> */
.L_x_754:
[----:B-1----:R-:W-:Y:S02]  /*0380*/  ULDC UR6, c[0x0][0x218] ;  /* 0x0000860000067ab9 */ /* 0x002fe40000000800 */
.L_x_755:
        /* <DEDUP_REMOVED lines=120> */
.L_x_758:
[----:B------:R-:W-:Y:S05]  /*0b10*/  BSYNC B0 ;  /* 0x0000000000007941 */ /* 0x000fea0003800000 */
.L_x_757:
        /* <DEDUP_REMOVED lines=18> */
.L_x_760:
[----:B------:R-:W-:Y:S05]  /*0c40*/  BSYNC B0 ;  /* 0x0000000000007941 */ /* 0x000fea0003800000 */
.L_x_759:
        /* <DEDUP_REMOVED lines=18> */
.L_x_762:
[----:B------:R-:W-:Y:S05]  /*0d70*/  BSYNC B0 ;  /* 0x0000000000007941 */ /* 0x000fea0003800000 */
.L_x_761:
        /* <DEDUP_REMOVED lines=18> */
.L_x_764:
[----:B------:R-:W-:Y:S05]  /*0ea0*/  BSYNC B0 ;  /* 0x0000000000007941 */ /* 0x000fea0003800000 */
.L_x_763:
        /* <DEDUP_REMOVED lines=18> */
.L_x_766:
[----:B------:R-:W-:Y:S05]  /*0fd0*/  BSYNC B0 ;  /* 0x0000000000007941 */ /* 0x000fea0003800000 */
.L_x_765:
        /* <DEDUP_REMOVED lines=18> */
.L_x_768:
[----:B------:R-:W-:Y:S05]  /*1100*/  BSYNC B0 ;  /* 0x0000000000007941 */ /* 0x000fea0003800000 */
.L_x_767:
        /* <DEDUP_REMOVED lines=18> */
.L_x_770:
[----:B------:R-:W-:Y:S05]  /*1230*/  BSYNC B0 ;  /* 0x0000000000007941 */ /* 0x000fea0003800000 */
.L_x_769:
        /* <DEDUP_REMOVED lines=18> */
.L_x_772:
[----:B------:R-:W-:Y:S05]  /*1360*/  BSYNC B0 ;  /* 0x0000000000007941 */ /* 0x000fea0003800000 */
.L_x_771:
        /* <DEDUP_REMOVED lines=67> */
.L_x_756:
        /* <DEDUP_REMOVED lines=33> */
.L_x_773:
        /* <DEDUP_REMOVED lines=45> */
.L_x_774:
        /* <DEDUP_REMOVED lines=95> */
.L_x_776:
[----:B------:R-:W-:Y:S05]  /*2270*/  BSYNC B0 ;  /* 0x0000000000007941 */ /* 0x000fea0003800000 */
.L_x_775:
        /* <DEDUP_REMOVED lines=29> */
.L_x_778:
[----:B------:R-:W-:Y:S05]  /*2450*/  BSYNC B0 ;  /* 0x0000000000007941 */ /* 0x000fea0003800000 */
.L_x_777:
        /* <DEDUP_REMOVED lines=29> */
.L_x_780:
[----:B------:R-:W-:Y:S05]  /*2630*/  BSYNC B0 ;  /* 0x0000000000007941 */ /* 0x000fea0003800000 */
.L_x_779:
        /* <DEDUP_REMOVED lines=29> */
.L_x_782:
[----:B------:R-:W-:Y:S05]  /*2810*/  BSYNC B0 ;  /* 0x0000000000007941 */ /* 0x000fea0003800000 */
.L_x_781:
        /* <DEDUP_REMOVED lines=29> */
.L_x_784:
[----:B------:R-:W-:Y:S05]  /*29f0*/  BSYNC B0 ;  /* 0x0000000000007941 */ /* 0x000fea0003800000 */
.L_x_783:
        /* <DEDUP_REMOVED lines=29> */
.L_x_786:
[----:B------:R-:W-:Y:S05]  /*2bd0*/  BSYNC B0 ;  /* 0x0000000000007941 */ /* 0x000fea0003800000 */
.L_x_785:
        /* <DEDUP_REMOVED lines=29> */
.L_x_788:
[----:B------:R-:W-:Y:S05]  /*2db0*/  BSYNC B0 ;  /* 0x0000000000007941 */ /* 0x000fea0003800000 */
.L_x_787:
        /* <DEDUP_REMOVED lines=33> */
.L_x_790:
[----:B------:R-:W-:Y:S05]  /*2fd0*/  BSYNC B0 ;  /* 0x0000000000007941 */ /* 0x000fea0003800000 */
.L_x_789:
        /* <DEDUP_REMOVED lines=32> */
.L_x_792:
[----:B------:R-:W-:Y:S05]  /*31e0*/  BSYNC B0 ;  /* 0x0000000000007941 */ /* 0x000fea0003800000 */
.L_x_791:
        /* <DEDUP_REMOVED lines=25> */
.L_x_794:
[----:B------:R-:W-:Y:S05]  /*3380*/  BSYNC B0 ;  /* 0x0000000000007941 */ /* 0x000fea0003800000 */
.L_x_793:
        /* <DEDUP_REMOVED lines=24> */
.L_x_796:
[----:B------:R-:W-:Y:S05]  /*3510*/  BSYNC B0 ;  /* 0x0000000000007941 */ /* 0x000fea0003800000 */
.L_x_795:
        /* <DEDUP_REMOVED lines=26> */
.L_x_798:
[----:B------:R-:W-:Y:S05]  /*36c0*/  BSYNC B0 ;  /* 0x0000000000007941 */ /* 0x000fea0003800000 */
.L_x_797:
        /* <DEDUP_REMOVED lines=66> */
.L_x_800:
[----:B--2---:R-:W-:Y:S05]  /*3af0*/  BSYNC B0 ;  /* 0x0000000000007941 */ /* 0x004fea0003800000 */
.L_x_799:
        /* <DEDUP_REMOVED lines=27> */
.L_x_802:
[----:B------:R-:W-:Y:S05]  /*3cb0*/  BSYNC B0 ;  /* 0x0000000000007941 */ /* 0x000fea0003800000 */
.L_x_801:
        /* <DEDUP_REMOVED lines=26> */
.L_x_804:
[----:B------:R-:W-:Y:S05]  /*3e60*/  BSYNC B0 ;  /* 0x0000000000007941 */ /* 0x000fea0003800000 */
.L_x_803:
        /* <DEDUP_REMOVED lines=28> */
.L_x_806:
[----:B------:R-:W-:Y:S05]  /*4030*/  BSYNC B0 ;  /* 0x0000000000007941 */ /* 0x000fea0003800000 */
.L_x_805:
        /* <DEDUP_REMOVED lines=23> */
[----:B------:R-:W-:-:S02]  /*41b0*/  LOP3.LUT R199, R6, R5, RZ, 0x3c, !PT ;  /* 0x0000000506c77212 */ /* 0x000fc400078e3cff */
[----:B------:R-:W-:Y:S01]  /*41c0*/  LEA R5, R124, UR13, 0x4 ;  /* 0x0000000d7c057c11 */ /* 0x000fe2000f8e20ff */
        /* <DEDUP_REMOVED lines=11> */
[----:B------:R-:W-:-:S02]  /*4280*/  IMAD R7, R3, 0x40, R126 ;  /* 0x0000004003077824 */ /* 0x000fc400078e027e */
[----:B------:R-:W5:Y:S01]  /*4290*/  LDSM.16.M88.4 R16, [R220+0x8800] ;  /* 0x00880000dc10783b */ /* 0x000f620000000200 */
[----:B------:R-:W-:Y:S01]  /*42a0*/  IMAD.MOV.U32 R0, RZ, RZ, 0x40 ;  /* 0x00000040ff007424 */ /* 0x000fe200078e00ff */
[----:B------:R-:W-:Y:S01]  /*42b0*/  IADD3 R238, R231, 0x800, RZ ;  /* 0x00000800e7ee7810 */ /* 0x000fe20007ffe0ff */
[C---:B------:R-:W-:Y:S01]  /*42c0*/  IMAD R230, R2.reuse, 0x2, R227 ;  /* 0x0000000202e67824 */ /* 0x040fe200078e02e3 */
[----:B------:R-:W2:Y:S01]  /*42d0*/  LDSM.16.M88.4 R32, [R220+0x9000] ;  /* 0x00900000dc20783b */ /* 0x000ea20000000200 */
[C---:B------:R-:W-:Y:S01]  /*42e0*/  IADD3 R132, R7.reuse, 0x20, RZ ;  /* 0x0000002007847810 */ /* 0x040fe20007ffe0ff */
[----:B------:R-:W-:Y:S01]  /*42f0*/  IMAD R229, R2, 0x2, R228 ;  /* 0x0000000202e57824 */ /* 0x000fe200078e02e4 */
[C---:B------:R-:W-:Y:S01]  /*4300*/  IADD3 R133, R7.reuse, 0x21, RZ ;  /* 0x0000002107857810 */ /* 0x040fe20007ffe0ff */
[----:B------:R-:W3:Y:S01]  /*4310*/  LDSM.16.M88.4 R44, [R220+0x9800] ;  /* 0x00980000dc2c783b */ /* 0x000ee20000000200 */
[----:B------:R-:W-:Y:S02]  /*4320*/  SEL R0, R0, 0xffffffc0, !P2 ;  /* 0xffffffc000007807 */ /* 0x000fe40005000000 */
[C---:B------:R-:W-:Y:S01]  /*4330*/  IADD3 R134, R7.reuse, 0x28, RZ ;  /* 0x0000002807867810 */ /* 0x040fe20007ffe0ff */
[----:B------:R-:W4:Y:S01]  /*4340*/  LDSM.16.M88.4 R20, [R227] ;  /* 0x00000000e314783b */ /* 0x000f220000000200 */
[C---:B------:R-:W-:Y:S01]  /*4350*/  IADD3 R136, R7.reuse, 0x29, RZ ;  /* 0x0000002907887810 */ /* 0x040fe20007ffe0ff */
[----:B------:R-:W-:Y:S01]  /*4360*/  IMAD.IADD R226, R220, 0x1, R0 ;  /* 0x00000001dce27824 */ /* 0x000fe200078e0200 */
[C---:B------:R-:W-:Y:S01]  /*4370*/  IADD3 R135, R7.reuse, 0x30, RZ ;  /* 0x0000003007877810 */ /* 0x040fe20007ffe0ff */
[----:B------:R-:W-:Y:S01]  /*4380*/  LDSM.16.M88.4 R40, [R231] ;  /* 0x00000000e728783b */ /* 0x000fe20000000200 */
[----:B------:R-:W-:Y:S01]  /*4390*/  IMAD.IADD R225, R0, 0x1, R231 ;  /* 0x0000000100e17824 */ /* 0x000fe200078e02e7 */
[----:B------:R-:W-:-:S02]  /*43a0*/  IADD3 R139, R7, 0x31, RZ ;  /* 0x00000031078b7810 */ /* 0x000fc40007ffe0ff */
[----:B------:R-:W-:Y:S01]  /*43b0*/  LDSM.16.M88.4 R28, [R231+0x1000] ;  /* 0x00100000e71c783b */ /* 0x000fe20000000200 */
[C---:B------:R-:W-:Y:S02]  /*43c0*/  IADD3 R138, R7.reuse, 0x38, RZ ;  /* 0x00000038078a7810 */ /* 0x040fe40007ffe0ff */
[----:B------:R-:W-:Y:S01]  /*43d0*/  IADD3 R137, R7, 0x39, RZ ;  /* 0x0000003907897810 */ /* 0x000fe20007ffe0ff */
[----:B------:R-:W-:Y:S01]  /*43e0*/  LDSM.16.M88.4 R36, [R231+0x800] ;  /* 0x00080000e724783b */ /* 0x000fe20000000200 */
[C---:B------:R-:W-:Y:S02]  /*43f0*/  IADD3 R237, R231.reuse, 0x1000, RZ ;  /* 0x00001000e7ed7810 */ /* 0x040fe40007ffe0ff */
[C---:B------:R-:W-:Y:S01]  /*4400*/  IADD3 R236, R231.reuse, 0x1800, RZ ;  /* 0x00001800e7ec7810 */ /* 0x040fe20007ffe0ff */
[----:B------:R-:W-:Y:S01]  /*4410*/  LDSM.16.M88.4 R24, [R231+0x1800] ;  /* 0x00180000e718783b */ /* 0x000fe20000000200 */
[C---:B------:R-:W-:Y:S02]  /*4420*/  IADD3 R235, R231.reuse, 0x2000, RZ ;  /* 0x00002000e7eb7810 */ /* 0x040fe40007ffe0ff */
[C---:B------:R-:W-:Y:S01]  /*4430*/  IADD3 R234, R231.reuse, 0x2800, RZ ;  /* 0x00002800e7ea7810 */ /* 0x040fe20007ffe0ff */
[----:B------:R-:W-:Y:S01]  /*4440*/  LDSM.16.M88.4 R96, [R226+0x9800] ;  /* 0x00980000e260783b */ /* 0x000fe20000000200 */
[----:B------:R-:W-:-:S02]  /*4450*/  IADD3 R233, R231, 0x3000, RZ ;  /* 0x00003000e7e97810 */ /* 0x000fc40007ffe0ff */
[----:B------:R-:W-:Y:S01]  /*4460*/  IADD3 R232, R231, 0x3800, RZ ;  /* 0x00003800e7e87810 */ /* 0x000fe20007ffe0ff */
[C---:B-1----:R-:W-:Y:S01]  /*4470*/  HMMA.16816.F32.BF16 R52, R8.reuse, R12, RZ ;  /* 0x0000000c0834723c */ /* 0x042fe200000418ff */
[----:B------:R-:W-:Y:S04]  /*4480*/  LDSM.16.M88.4 R48, [R226+0x8000] ;  /* 0x00800000e230783b */ /* 0x000fe80000000200 */
[----:B------:R-:W-:Y:S03]  /*4490*/  LDSM.16.M88.4 R60, [R226+0x9000] ;  /* 0x00900000e23c783b */ /* 0x000fe60000000200 */
[C---:B------:R-:W-:Y:S08]  /*44a0*/  HMMA.16816.F32.BF16 R72, R8.reuse, R14, RZ ;  /* 0x0000000e0848723c */ /* 0x040ff000000418ff */
[C---:B-----5:R-:W-:Y:S08]  /*44b0*/  HMMA.16816.F32.BF16 R56, R8.reuse, R16, RZ ;  /* 0x000000100838723c */ /* 0x060ff000000418ff */
[C---:B--2---:R-:W-:Y:S08]  /*44c0*/  HMMA.16816.F32.BF16 R64, R8.reuse, R32, RZ ;  /* 0x000000200840723c */ /* 0x044ff000000418ff */
[C---:B---3--:R-:W-:Y:S08]  /*44d0*/  HMMA.16816.F32.BF16 R68, R8.reuse, R44, RZ ;  /* 0x0000002c0844723c */ /* 0x048ff000000418ff */
[C---:B------:R-:W-:Y:S08]  /*44e0*/  HMMA.16816.F32.BF16 R76, R8.reuse, R18, RZ ;  /* 0x00000012084c723c */ /* 0x040ff000000418ff */
[C---:B------:R-:W-:Y:S08]  /*44f0*/  HMMA.16816.F32.BF16 R84, R8.reuse, R34, RZ ;  /* 0x000000220854723c */ /* 0x040ff000000418ff */
[----:B------:R-:W-:Y:S01]  /*4500*/  HMMA.16816.F32.BF16 R80, R8, R46, RZ ;  /* 0x0000002e0850723c */ /* 0x000fe200000418ff */
[----:B------:R-:W1:Y:S07]  /*4510*/  LDSM.16.M88.4 R8, [R228+0x2000] ;  /* 0x00200000e408783b */ /* 0x000e6e0000000200 */
[C---:B----4-:R-:W-:Y:S08]  /*4520*/  HMMA.16816.F32.BF16 R116, R20.reuse, R12, RZ ;  /* 0x0000000c1474723c */ /* 0x050ff000000418ff */
[C---:B------:R-:W-:Y:S01]  /*4530*/  HMMA.16816.F32.BF16 R120, R20.reuse, R14, RZ ;  /* 0x0000000e1478723c */ /* 0x040fe200000418ff */
[----:B------:R-:W2:Y:S07]  /*4540*/  LDSM.16.M88.4 R12, [R228] ;  /* 0x00000000e40c783b */ /* 0x000eae0000000200 */
[C---:B------:R-:W-:Y:S08]  /*4550*/  HMMA.16816.F32.BF16 R100, R20.reuse, R32, RZ ;  /* 0x000000201464723c */ /* 0x040ff000000418ff */
[C---:B------:R-:W-:Y:S08]  /*4560*/  HMMA.16816.F32.BF16 R108, R20.reuse, R34, RZ ;  /* 0x00000022146c723c */ /* 0x040ff000000418ff */
[C---:B------:R-:W-:Y:S08]  /*4570*/  HMMA.16816.F32.BF16 R104, R20.reuse, R16, RZ ;  /* 0x000000101468723c */ /* 0x040ff000000418ff */
[C---:B------:R-:W-:Y:S01]  /*4580*/  HMMA.16816.F32.BF16 R112, R20.reuse, R18, RZ ;  /* 0x000000121470723c */ /* 0x040fe200000418ff */
[----:B------:R-:W3:Y:S07]  /*4590*/  LDSM.16.M88.4 R16, [R230+0x2000] ;  /* 0x00200000e610783b */ /* 0x000eee0000000200 */
[C---:B------:R-:W-:Y:S08]  /*45a0*/  HMMA.16816.F32.BF16 R88, R20.reuse, R44, RZ ;  /* 0x0000002c1458723c */ /* 0x040ff000000418ff */
[----:B------:R-:W-:Y:S01]  /*45b0*/  HMMA.16816.F32.BF16 R92, R20, R46, RZ ;  /* 0x0000002e145c723c */ /* 0x000fe200000418ff */
[----:B------:R-:W4:Y:S07]  /*45c0*/  LDSM.16.M88.4 R44, [R226+0x8800] ;  /* 0x00880000e22c783b */ /* 0x000f2e0000000200 */
[C---:B-1----:R-:W-:Y:S08]  /*45d0*/  HMMA.16816.F32.BF16 R20, R8.reuse, R40, R52 ;  /* 0x000000280814723c */ /* 0x042ff00000041834 */
[C---:B------:R-:W-:Y:S08]  /*45e0*/  HMMA.16816.F32.BF16 R52, R8.reuse, R28, R64 ;  /* 0x0000001c0834723c */ /* 0x040ff00000041840 */
[C---:B------:R-:W-:Y:S08]  /*45f0*/  HMMA.16816.F32.BF16 R64, R8.reuse, R42, R72 ;  /* 0x0000002a0840723c */ /* 0x040ff00000041848 */
[----:B------:R-:W-:Y:S08]  /*4600*/  HMMA.16816.F32.BF16 R72, R8, R30, R84 ;  /* 0x0000001e0848723c */ /* 0x000ff00000041854 */
[C---:B--2---:R-:W-:Y:S08]  /*4610*/  HMMA.16816.F32.BF16 R100, R12.reuse, R28, R100 ;  /* 0x0000001c0c64723c */ /* 0x044ff00000041864 */
[----:B------:R-:W-:Y:S07]  /*4620*/  HMMA.16816.F32.BF16 R28, R12, R30, R108 ;  /* 0x0000001e0c1c723c */ /* 0x000fee000004186c */
[----:B------:R-:W-:Y:S01]  /*4630*/  IMAD.IADD R108, R125, 0x1, R5 ;  /* 0x000000017d6c7824 */ /* 0x000fe200078e0205 */
[C---:B------:R-:W-:Y:S01]  /*4640*/  IADD3 R109, R7.reuse, 0x1, RZ ;  /* 0x00000001076d7810 */ /* 0x040fe20007ffe0ff */
[----:B------:R-:W-:Y:S01]  /*4650*/  HMMA.16816.F32.BF16 R32, R8, R36, R56 ;  /* 0x000000240820723c */ /* 0x000fe20000041838 */
[----:B------:R-:W-:-:S02]  /*4660*/  IADD3 R110, R7, 0x8, RZ ;  /* 0x00000008076e7810 */ /* 0x000fc40007ffe0ff */
[C---:B------:R-:W-:Y:S02]  /*4670*/  IADD3 R247, R108.reuse, UR4, RZ ;  /* 0x000000046cf77c10 */ /* 0x040fe4000fffe0ff */
[----:B------:R-:W-:Y:S02]  /*4680*/  IADD3 R111, R7, 0x9, RZ ;  /* 0x00000009076f7810 */ /* 0x000fe40007ffe0ff */
[----:B------:R-:W-:Y:S01]  /*4690*/  IADD3 R153, R108, 0x8, RZ ;  /* 0x000000086c997810 */ /* 0x000fe20007ffe0ff */
[C---:B------:R-:W-:Y:S01]  /*46a0*/  IMAD.IADD R3, R247.reuse, 0x1, -R7 ;  /* 0x00000001f7037824 */ /* 0x040fe200078e0a07 */
[----:B------:R-:W-:Y:S01]  /*46b0*/  HMMA.16816.F32.BF16 R56, R8, R24, R68 ;  /* 0x000000180838723c */ /* 0x000fe20000041844 */
[----:B------:R-:W-:Y:S01]  /*46c0*/  IMAD.IADD R6, R247, 0x1, -R109 ;  /* 0x00000001f7067824 */ /* 0x000fe200078e0a6d */
[----:B------:R-:W-:Y:S02]  /*46d0*/  IADD3 R242, R153, UR4, RZ ;  /* 0x0000000499f27c10 */ /* 0x000fe4000fffe0ff */
[----:B------:R-:W-:-:S02]  /*46e0*/  IABS R3, R3 ;  /* 0x0000000300037213 */ /* 0x000fc40000000000 */
[----:B------:R-:W-:Y:S02]  /*46f0*/  IADD3 R152, R108, 0x40, RZ ;  /* 0x000000406c987810 */ /* 0x000fe40007ffe0ff */
[----:B------:R-:W-:Y:S01]  /*4700*/  HMMA.16816.F32.BF16 R68, R8, R38, R76 ;  /* 0x000000260844723c */ /* 0x000fe2000004184c */
[----:B------:R-:W-:Y:S01]  /*4710*/  IMAD.MOV.U32 R5, RZ, RZ, R3 ;  /* 0x000000ffff057224 */ /* 0x000fe200078e0003 */
[----:B------:R-:W-:Y:S01]  /*4720*/  IABS R3, R6 ;  /* 0x0000000600037213 */ /* 0x000fe20000000000 */
[C---:B------:R-:W-:Y:S01]  /*4730*/  IMAD.IADD R6, R247.reuse, 0x1, -R110 ;  /* 0x00000001f7067824 */ /* 0x040fe200078e0a6e */
[----:B------:R-:W-:Y:S01]  /*4740*/  IADD3 R241, R152, UR4, RZ ;  /* 0x0000000498f17c10 */ /* 0x000fe2000fffe0ff */
[----:B------:R1:W-:Y:S03]  /*4750*/  I2F R201, R5 ;  /* 0x0000000500c97306 */ /* 0x0003e60000201400 */
[C---:B------:R-:W-:Y:S08]  /*4760*/  HMMA.16816.F32.BF16 R76, R12.reuse, R40, R116 ;  /* 0x000000280c4c723c */ /* 0x040ff00000041874 */
[----:B------:R-:W-:Y:S01]  /*4770*/  HMMA.16816.F32.BF16 R40, R12, R42, R120 ;  /* 0x0000002a0c28723c */ /* 0x000fe20000041878 */
[----:B-1----:R-:W-:Y:S01]  /*4780*/  IMAD.MOV.U32 R5, RZ, RZ, R3 ;  /* 0x000000ffff057224 */ /* 0x002fe200078e0003 */
[----:B------:R-:W-:Y:S01]  /*4790*/  IABS R3, R6 ;  /* 0x0000000600037213 */ /* 0x000fe20000000000 */
[----:B------:R-:W-:-:S04]  /*47a0*/  IMAD.IADD R6, R247, 0x1, -R111 ;  /* 0x00000001f7067824 */ /* 0x000fc800078e0a6f */
[C---:B------:R-:W-:Y:S01]  /*47b0*/  IADD3 R120, R7.reuse, 0x10, RZ ;  /* 0x0000001007787810 */ /* 0x040fe20007ffe0ff */
[----:B------:R1:W-:Y:S01]  /*47c0*/  I2F R202, R5 ;  /* 0x0000000500ca7306 */ /* 0x0003e20000201400 */
[C---:B------:R-:W-:Y:S01]  /*47d0*/  IADD3 R121, R7.reuse, 0x11, RZ ;  /* 0x0000001107797810 */ /* 0x040fe20007ffe0ff */
[----:B------:R-:W-:Y:S01]  /*47e0*/  HMMA.16816.F32.BF16 R8, R8, R26, R80 ;  /* 0x0000001a0808723c */ /* 0x000fe20000041850 */
[C---:B------:R-:W-:Y:S02]  /*47f0*/  IADD3 R122, R7.reuse, 0x18, RZ ;  /* 0x00000018077a7810 */ /* 0x040fe40007ffe0ff */
[----:B------:R-:W-:-:S05]  /*4800*/  IADD3 R123, R7, 0x19, RZ ;  /* 0x00000019077b7810 */ /* 0x000fca0007ffe0ff */
        /* <DEDUP_REMOVED lines=9> */
[----:B-1----:R-:W-:Y:S01]  /*48a0*/  IMAD.IADD R5, R247, 0x1, -R120 ;  /* 0x00000001f7057824 */ /* 0x002fe200078e0a78 */
[----:B------:R-:W1:Y:S04]  /*48b0*/  LDSM.16.M88.4 R12, [R230] ;  /* 0x00000000e60c783b */ /* 0x000e680000000200 */
[----:B------:R-:W-:-:S02]  /*48c0*/  IABS R5, R5 ;  /* 0x0000000500057213 */ /* 0x000fc40000000000 */
[C---:B---3--:R-:W-:Y:S01]  /*48d0*/  HMMA.16816.F32.BF16 R116, R16.reuse, R96, R56 ;  /* 0x000000601074723c */ /* 0x048fe20000041838 */
[C---:B--2---:R-:W-:Y:S01]  /*48e0*/  IMAD.IADD R3, R247.reuse, 0x1, -R121 ;  /* 0x00000001f7037824 */ /* 0x044fe200078e0a79 */
[----:B------:R2:W-:Y:S04]  /*48f0*/  I2F R205, R5 ;  /* 0x0000000500cd7306 */ /* 0x0005e80000201400 */
[----:B------:R-:W-:Y:S02]  /*4900*/  IABS R3, R3 ;  /* 0x0000000300037213 */ /* 0x000fe40000000000 */
[C---:B----4-:R-:W-:Y:S01]  /*4910*/  HMMA.16816.F32.BF16 R112, R16.reuse, R44, R32 ;  /* 0x0000002c1070723c */ /* 0x050fe20000041820 */
[----:B------:R-:W-:Y:S07]  /*4920*/  LDSM.16.M88.4 R32, [R225+0x1000] ;  /* 0x00100000e120783b */ /* 0x000fee0000000200 */
[----:B------:R-:W-:Y:S01]  /*4930*/  HMMA.16816.F32.BF16 R68, R16, R46, R68 ;  /* 0x0000002e1044723c */ /* 0x000fe20000041844 */
[----:B--2---:R-:W-:Y:S01]  /*4940*/  IMAD.MOV.U32 R5, RZ, RZ, R3 ;  /* 0x000000ffff057224 */ /* 0x004fe200078e0003 */
[----:B------:R-:W-:Y:S01]  /*4950*/  IABS R3, R6 ;  /* 0x0000000600037213 */ /* 0x000fe20000000000 */
[----:B------:R-:W-:-:S02]  /*4960*/  IMAD.IADD R6, R247, 0x1, -R123 ;  /* 0x00000001f7067824 */ /* 0x000fc400078e0a7b */
[----:B------:R2:W-:Y:S03]  /*4970*/  I2F R206, R5 ;  /* 0x0000000500ce7306 */ /* 0x0005e60000201400 */
[C---:B------:R-:W-:Y:S01]  /*4980*/  HMMA.16816.F32.BF16 R84, R16.reuse, R48, R20 ;  /* 0x000000301054723c */ /* 0x040fe20000041814 */
[----:B------:R-:W-:Y:S07]  /*4990*/  LDSM.16.M88.4 R20, [R225+0x800] ;  /* 0x00080000e114783b */ /* 0x000fee0000000200 */
[----:B------:R-:W-:Y:S01]  /*49a0*/  HMMA.16816.F32.BF16 R52, R16, R60, R52 ;  /* 0x0000003c1034723c */ /* 0x000fe20000041834 */
[----:B--2---:R-:W-:Y:S01]  /*49b0*/  IMAD.MOV.U32 R5, RZ, RZ, R3 ;  /* 0x000000ffff057224 */ /* 0x004fe200078e0003 */
[----:B------:R-:W-:Y:S01]  /*49c0*/  IABS R3, R6 ;  /* 0x0000000600037213 */ /* 0x000fe20000000000 */
[----:B------:R-:W-:-:S05]  /*49d0*/  IMAD.IADD R6, R247, 0x1, -R132 ;  /* 0x00000001f7067824 */ /* 0x000fca00078e0a84 */
[C---:B-1----:R-:W-:Y:S01]  /*49e0*/  HMMA.16816.F32.BF16 R80, R12.reuse, R44, R80 ;  /* 0x0000002c0c50723c */ /* 0x042fe20000041850 */
[----:B------:R1:W-:Y:S07]  /*49f0*/  I2F R207, R5 ;  /* 0x0000000500cf7306 */ /* 0x0003ee0000201400 */
[----:B------:R-:W-:Y:S08]  /*4a00*/  HMMA.16816.F32.BF16 R56, R12, R46, R36 ;  /* 0x0000002e0c38723c */ /* 0x000ff00000041824 */
[----:B------:R-:W-:Y:S01]  /*4a10*/  HMMA.16816.F32.BF16 R64, R16, R50, R64 ;  /* 0x000000321040723c */ /* 0x000fe20000041840 */
[----:B-1----:R-:W-:Y:S01]  /*4a20*/  IMAD.MOV.U32 R5, RZ, RZ, R3 ;  /* 0x000000ffff057224 */ /* 0x002fe200078e0003 */
[----:B------:R-:W-:-:S02]  /*4a30*/  IABS R3, R6 ;  /* 0x0000000600037213 */ /* 0x000fc40000000000 */
[----:B------:R-:W-:Y:S01]  /*4a40*/  IADD3 R6, R108, 0x48, RZ ;  /* 0x000000486c067810 */ /* 0x000fe20007ffe0ff */
[----:B------:R1:W-:Y:S03]  /*4a50*/  I2F R208, R5 ;  /* 0x0000000500d07306 */ /* 0x0003e60000201400 */
[C---:B------:R-:W-:Y:S01]  /*4a60*/  IADD3 R248, R6.reuse, UR4, RZ ;  /* 0x0000000406f87c10 */ /* 0x040fe2000fffe0ff */
[C---:B------:R-:W-:Y:S01]  /*4a70*/  HMMA.16816.F32.BF16 R72, R16.reuse, R62, R72 ;  /* 0x0000003e1048723c */ /* 0x040fe20000041848 */
[----:B------:R-:W-:Y:S02]  /*4a80*/  ULDC UR4, c[0x0][0x2e8] ;  /* 0x0000ba0000047ab9 */ /* 0x000fe40000000800 */
[----:B------:R-:W-:Y:S01]  /*4a90*/  UIADD3 UR4, UR5, UR4, URZ ;  /* 0x0000000405047290 */ /* 0x000fe2000fffe03f */
[----:B------:R2:W-:Y:S04]  /*4aa0*/  I2F R209, R3 ;  /* 0x0000000300d17306 */ /* 0x0005e80000201400 */
[----:B------:R-:W-:Y:S01]  /*4ab0*/  HMMA.16816.F32.BF16 R24, R16, R98, R8 ;  /* 0x000000621018723c */ /* 0x000fe20000041808 */
[----:B------:R-:W3:Y:S01]  /*4ac0*/  LDSM.16.M88.4 R8, [R229+0x2000] ;  /* 0x00200000e508783b */ /* 0x000ee20000000200 */
[----:B------:R-:W-:Y:S01]  /*4ad0*/  IADD3 R6, R6, UR4, RZ ;  /* 0x0000000406067c10 */ /* 0x000fe2000fffe0ff */
[----:B-1----:R-:W-:-:S02]  /*4ae0*/  IMAD.IADD R5, R247, 0x1, -R133 ;  /* 0x00000001f7057824 */ /* 0x002fc400078e0a85 */
[----:B------:R-:W1:Y:S01]  /*4af0*/  LDSM.16.M88.4 R16, [R225] ;  /* 0x00000000e110783b */ /* 0x000e620000000200 */
[----:B------:R-:W-:Y:S02]  /*4b00*/  IMNMX R249, R6, UR14, PT ;  /* 0x0000000e06f97c17 */ /* 0x000fe4000b800200 */
[----:B------:R-:W-:Y:S01]  /*4b10*/  HMMA.16816.F32.BF16 R76, R12, R48, R76 ;  /* 0x000000300c4c723c */ /* 0x000fe2000004184c */
[----:B------:R-:W-:Y:S01]  /*4b20*/  IABS R0, R5 ;  /* 0x0000000500007213 */ /* 0x000fe20000000000 */
[----:B------:R-:W-:Y:S01]  /*4b30*/  IMAD.IADD R5, R247, 0x1, -R134 ;  /* 0x00000001f7057824 */ /* 0x000fe200078e0a86 */
[----:B------:R-:W-:-:S03]  /*4b40*/  ISETP.GE.AND P2, PT, R7, R249, PT ;  /* 0x000000f90700720c */ /* 0x000fc60003f46270 */
[----:B--2---:R-:W-:Y:S01]  /*4b50*/  IMAD.MOV.U32 R3, RZ, RZ, R0 ;  /* 0x000000ffff037224 */ /* 0x004fe200078e0000 */
[----:B------:R-:W-:Y:S01]  /*4b60*/  IABS R0, R5 ;  /* 0x0000000500007213 */ /* 0x000fe20000000000 */
[C---:B------:R-:W-:Y:S01]  /*4b70*/  IMAD.IADD R5, R247.reuse, 0x1, -R136 ;  /* 0x00000001f7057824 */ /* 0x040fe200078e0a88 */
[C---:B------:R-:W-:Y:S01]  /*4b80*/  HMMA.16816.F32.BF16 R44, R12.reuse, R60, R100 ;  /* 0x0000003c0c2c723c */ /* 0x040fe20000041864 */
[----:B------:R2:W-:Y:S07]  /*4b90*/  I2F R210, R3 ;  /* 0x0000000300d27306 */ /* 0x0005ee0000201400 */
[C---:B------:R-:W-:Y:S08]  /*4ba0*/  HMMA.16816.F32.BF16 R48, R12.reuse, R50, R40 ;  /* 0x000000320c30723c */ /* 0x040ff00000041828 */
[C---:B------:R-:W-:Y:S01]  /*4bb0*/  HMMA.16816.F32.BF16 R60, R12.reuse, R62, R28 ;  /* 0x0000003e0c3c723c */ /* 0x040fe2000004181c */
[----:B--2---:R-:W-:Y:S01]  /*4bc0*/  IMAD.MOV.U32 R3, RZ, RZ, R0 ;  /* 0x000000ffff037224 */ /* 0x004fe200078e0000 */
[----:B------:R-:W-:Y:S01]  /*4bd0*/  IABS R0, R5 ;  /* 0x0000000500007213 */ /* 0x000fe20000000000 */
[C---:B------:R-:W-:Y:S01]  /*4be0*/  IMAD.IADD R5, R247.reuse, 0x1, -R135 ;  /* 0x00000001f7057824 */ /* 0x040fe200078e0a87 */
[----:B------:R-:W2:Y:S01]  /*4bf0*/  LDSM.16.M88.4 R28, [R225+0x1800] ;  /* 0x00180000e11c783b */ /* 0x000ea20000000200 */
[----:B------:R4:W-:Y:S03]  /*4c00*/  I2F R211, R3 ;  /* 0x0000000300d37306 */ /* 0x0009e60000201400 */
[C---:B------:R-:W-:Y:S08]  /*4c10*/  HMMA.16816.F32.BF16 R40, R12.reuse, R96, R88 ;  /* 0x000000600c28723c */ /* 0x040ff00000041858 */
[----:B------:R-:W-:Y:S01]  /*4c20*/  HMMA.16816.F32.BF16 R36, R12, R98, R92 ;  /* 0x000000620c24723c */ /* 0x000fe2000004185c */
[----:B------:R-:W5:Y:S01]  /*4c30*/  LDSM.16.M88.4 R12, [R229] ;  /* 0x00000000e50c783b */ /* 0x000f620000000200 */
[----:B----4-:R-:W-:Y:S01]  /*4c40*/  IMAD.MOV.U32 R3, RZ, RZ, R0 ;  /* 0x000000ffff037224 */ /* 0x010fe200078e0000 */
[----:B------:R-:W-:Y:S01]  /*4c50*/  IABS R0, R5 ;  /* 0x0000000500007213 */ /* 0x000fe20000000000 */
[----:B------:R-:W-:-:S04]  /*4c60*/  IMAD.IADD R5, R247, 0x1, -R137 ;  /* 0x00000001f7057824 */ /* 0x000fc800078e0a89 */
[C---:B---3--:R-:W-:Y:S01]  /*4c70*/  HMMA.16816.F32.BF16 R92, R8.reuse, R34, R72 ;  /* 0x00000022085c723c */ /* 0x048fe20000041848 */
[----:B------:R3:W-:Y:S07]  /*4c80*/  I2F R212, R3 ;  /* 0x0000000300d47306 */ /* 0x0007ee0000201400 */
[C---:B-1----:R-:W-:Y:S01]  /*4c90*/  HMMA.16816.F32.BF16 R84, R8.reuse, R16, R84 ;  /* 0x000000100854723c */ /* 0x042fe20000041854 */
[----:B------:R1:W-:Y:S07]  /*4ca0*/  I2F R214, R0 ;  /* 0x0000000000d67306 */ /* 0x0003ee0000201400 */
[----:B------:R-:W-:Y:S01]  /*4cb0*/  HMMA.16816.F32.BF16 R96, R8, R18, R64 ;  /* 0x000000120860723c */ /* 0x000fe20000041840 */
[----:B---3--:R-:W-:-:S05]  /*4cc0*/  IMAD.IADD R3, R247, 0x1, -R139 ;  /* 0x00000001f7037824 */ /* 0x008fca00078e0a8b */
[----:B------:R-:W-:Y:S02]  /*4cd0*/  IABS R3, R3 ;  /* 0x0000000300037213 */ /* 0x000fe40000000000 */
[C---:B------:R-:W-:Y:S01]  /*4ce0*/  HMMA.16816.F32.BF16 R112, R8.reuse, R20, R112 ;  /* 0x000000140870723c */ /* 0x040fe20000041870 */
[----:B-1----:R-:W-:Y:S01]  /*4cf0*/  IMAD.IADD R0, R247, 0x1, -R138 ;  /* 0x00000001f7007824 */ /* 0x002fe200078e0a8a */
[----:B------:R1:W-:Y:S04]  /*4d00*/  I2F R213, R3 ;  /* 0x0000000300d57306 */ /* 0x0003e80000201400 */
[----:B------:R-:W-:Y:S02]  /*4d10*/  IABS R0, R0 ;  /* 0x0000000000007213 */ /* 0x000fe40000000000 */
[C---:B------:R-:W-:Y:S08]  /*4d20*/  HMMA.16816.F32.BF16 R104, R8.reuse, R22, R68 ;  /* 0x000000160868723c */ /* 0x040ff00000041844 */
[----:B------:R-:W-:Y:S01]  /*4d30*/  HMMA.16816.F32.BF16 R100, R8, R32, R52 ;  /* 0x000000200864723c */ /* 0x000fe20000041834 */
[----:B-1----:R-:W-:Y:S01]  /*4d40*/  IMAD.MOV.U32 R3, RZ, RZ, R0 ;  /* 0x000000ffff037224 */ /* 0x002fe200078e0000 */
[----:B------:R-:W-:Y:S01]  /*4d50*/  IABS R0, R5 ;  /* 0x0000000500007213 */ /* 0x000fe20000000000 */
[----:B------:R-:W-:-:S02]  /*4d60*/  IMAD.IADD R5, R242, 0x1, -R7 ;  /* 0x00000001f2057824 */ /* 0x000fc400078e0a07 */
[----:B------:R1:W-:Y:S03]  /*4d70*/  I2F R215, R3 ;  /* 0x0000000300d77306 */ /* 0x0003e60000201400 */
[C---:B--2---:R-:W-:Y:S08]  /*4d80*/  HMMA.16816.F32.BF16 R88, R8.reuse, R28, R116 ;  /* 0x0000001c0858723c */ /* 0x044ff00000041874 */
[----:B------:R-:W-:Y:S01]  /*4d90*/  HMMA.16816.F32.BF16 R72, R8, R30, R24 ;  /* 0x0000001e0848723c */ /* 0x000fe20000041818 */
[----:B------:R-:W-:Y:S04]  /*4da0*/  LDSM.16.M88.4 R24, [R220+0xa000] ;  /* 0x00a00000dc18783b */ /* 0x000fe80000000200 */
[----:B------:R-:W2:Y:S01]  /*4db0*/  LDSM.16.M88.4 R8, [R227+0x6000] ;  /* 0x00600000e308783b */ /* 0x000ea20000000200 */
[----:B-1----:R-:W-:Y:S01]  /*4dc0*/  IMAD.MOV.U32 R3, RZ, RZ, R0 ;  /* 0x000000ffff037224 */ /* 0x002fe200078e0000 */
[----:B------:R-:W-:Y:S01]  /*4dd0*/  IABS R0, R5 ;  /* 0x0000000500007213 */ /* 0x000fe20000000000 */
[--C-:B------:R-:W-:Y:S01]  /*4de0*/  IMAD.IADD R5, R241, 0x1, -R7.reuse ;  /* 0x00000001f1057824 */ /* 0x100fe200078e0a07 */
[C---:B-----5:R-:W-:Y:S01]  /*4df0*/  HMMA.16816.F32.BF16 R64, R12.reuse, R32, R44 ;  /* 0x000000200c40723c */ /* 0x060fe2000004182c */
        /* <DEDUP_REMOVED lines=8> */
[C---:B------:R-:W-:Y:S08]  /*4e80*/  HMMA.16816.F32.BF16 R80, R12.reuse, R20, R80 ;  /* 0x000000140c50723c */ /* 0x040ff00000041850 */
[----:B------:R-:W-:Y:S01]  /*4e90*/  HMMA.16816.F32.BF16 R56, R12, R22, R56 ;  /* 0x000000160c38723c */ /* 0x000fe20000041838 */
[----:B------:R-:W-:Y:S01]  /*4ea0*/  LDSM.16.M88.4 R20, [R220+0xb800] ;  /* 0x00b80000dc14783b */ /* 0x000fe20000000200 */
[----:B---3--:R-:W-:Y:S01]  /*4eb0*/  IMAD.MOV.U32 R3, RZ, RZ, R0 ;  /* 0x000000ffff037224 */ /* 0x008fe200078e0000 */
[----:B------:R-:W-:Y:S01]  /*4ec0*/  IABS R0, R5 ;  /* 0x0000000500007213 */ /* 0x000fe20000000000 */
[----:B------:R-:W-:-:S04]  /*4ed0*/  IMAD.IADD R5, R242, 0x1, -R109 ;  /* 0x00000001f2057824 */ /* 0x000fc800078e0a6d */
[C---:B------:R-:W-:Y:S01]  /*4ee0*/  HMMA.16816.F32.BF16 R60, R12.reuse, R34, R60 ;  /* 0x000000220c3c723c */ /* 0x040fe2000004183c */
[----:B------:R3:W-:Y:S01]  /*4ef0*/  I2F R197, R3 ;  /* 0x0000000300c57306 */ /* 0x0007e20000201400 */
[----:B------:R-:W4:Y:S06]  /*4f00*/  LDSM.16.M88.4 R32, [R220+0xb000] ;  /* 0x00b00000dc20783b */ /* 0x000f2c0000000200 */
[C---:B------:R-:W-:Y:S08]  /*4f10*/  HMMA.16816.F32.BF16 R52, R12.reuse, R28, R40 ;  /* 0x0000001c0c34723c */ /* 0x040ff00000041828 */
[----:B------:R-:W-:Y:S01]  /*4f20*/  HMMA.16816.F32.BF16 R44, R12, R30, R36 ;  /* 0x0000001e0c2c723c */ /* 0x000fe20000041824 */
[----:B---3--:R-:W-:Y:S01]  /*4f30*/  IMAD.MOV.U32 R3, RZ, RZ, R0 ;  /* 0x000000ffff037224 */ /* 0x008fe200078e0000 */
[----:B------:R-:W-:Y:S01]  /*4f40*/  IABS R0, R5 ;  /* 0x0000000500007213 */ /* 0x000fe20000000000 */
[C---:B------:R-:W-:Y:S01]  /*4f50*/  IMAD.IADD R5, R241.reuse, 0x1, -R109 ;  /* 0x00000001f1057824 */ /* 0x040fe200078e0a6d */
[----:B------:R-:W3:Y:S01]  /*4f60*/  LDSM.16.M88.4 R12, [R227+0x4000] ;  /* 0x00400000e30c783b */ /* 0x000ee20000000200 */
[----:B------:R5:W-:Y:S03]  /*4f70*/  I2F R194, R3 ;  /* 0x0000000300c27306 */ /* 0x000be60000201400 */
[C---:B--2---:R-:W-:Y:S01]  /*4f80*/  HMMA.16816.F32.BF16 R48, R8.reuse, R24, R84 ;  /* 0x000000180830723c */ /* 0x044fe20000041854 */
[----:B------:R-:W-:Y:S07]  /*4f90*/  LDSM.16.M88.4 R28, [R228+0x4000] ;  /* 0x00400000e41c783b */ /* 0x000fee0000000200 */
[----:B------:R-:W-:Y:S01]  /*4fa0*/  HMMA.16816.F32.BF16 R84, R8, R26, R96 ;  /* 0x0000001a0854723c */ /* 0x000fe20000041860 */
[----:B-----5:R-:W-:Y:S01]  /*4fb0*/  IMAD.MOV.U32 R3, RZ, RZ, R0 ;  /* 0x000000ffff037224 */ /* 0x020fe200078e0000 */
[----:B------:R-:W-:Y:S01]  /*4fc0*/  IABS R0, R5 ;  /* 0x0000000500007213 */ /* 0x000fe20000000000 */
[----:B------:R-:W-:-:S05]  /*4fd0*/  IMAD.IADD R5, R241, 0x1, -R110 ;  /* 0x00000001f1057824 */ /* 0x000fca00078e0a6e */
[C---:B-1----:R-:W-:Y:S01]  /*4fe0*/  HMMA.16816.F32.BF16 R128, R8.reuse, R16, R112 ;  /* 0x000000100880723c */ /* 0x042fe20000041870 */
[----:B------:R1:W-:Y:S07]  /*4ff0*/  I2F R198, R3 ;  /* 0x0000000300c67306 */ /* 0x0003ee0000201400 */
[C---:B------:R-:W-:Y:S01]  /*5000*/  HMMA.16816.F32.BF16 R96, R8.reuse, R18, R104 ;  /* 0x000000120860723c */ /* 0x040fe20000041868 */
[----:B------:R2:W-:Y:S07]  /*5010*/  I2F R196, R0 ;  /* 0x0000000000c47306 */ /* 0x0005ee0000201400 */
[----:B----4-:R-:W-:Y:S01]  /*5020*/  HMMA.16816.F32.BF16 R100, R8, R32, R100 ;  /* 0x000000200864723c */ /* 0x010fe20000041864 */
[----:B-1----:R-:W-:-:S05]  /*5030*/  IMAD.IADD R3, R248, 0x1, -R109 ;  /* 0x00000001f8037824 */ /* 0x002fca00078e0a6d */
[----:B------:R-:W-:Y:S02]  /*5040*/  IABS R3, R3 ;  /* 0x0000000300037213 */ /* 0x000fe40000000000 */
[C---:B------:R-:W-:Y:S01]  /*5050*/  HMMA.16816.F32.BF16 R144, R8.reuse, R34, R92 ;  /* 0x000000220890723c */ /* 0x040fe2000004185c */
[----:B--2---:R-:W-:Y:S01]  /*5060*/  IMAD.IADD R0, R242, 0x1, -R110 ;  /* 0x00000001f2007824 */ /* 0x004fe200078e0a6e */
[----:B------:R1:W-:Y:S04]  /*5070*/  I2F R193, R3 ;  /* 0x0000000300c17306 */ /* 0x0003e80000201400 */
[----:B------:R-:W-:Y:S02]  /*5080*/  IABS R0, R0 ;  /* 0x0000000000007213 */ /* 0x000fe40000000000 */
[C---:B------:R-:W-:Y:S08]  /*5090*/  HMMA.16816.F32.BF16 R88, R8.reuse, R20, R88 ;  /* 0x000000140858723c */ /* 0x040ff00000041858 */
[----:B------:R-:W-:Y:S01]  /*50a0*/  HMMA.16816.F32.BF16 R148, R8, R22, R72 ;  /* 0x000000160894723c */ /* 0x000fe20000041848 */
[----:B------:R-:W-:Y:S01]  /*50b0*/  LDSM.16.M88.4 R8, [R231+0x2000] ;  /* 0x00200000e708783b */ /* 0x000fe20000000200 */
[----:B-1----:R-:W-:Y:S01]  /*50c0*/  IMAD.MOV.U32 R3, RZ, RZ, R0 ;  /* 0x000000ffff037224 */ /* 0x002fe200078e0000 */
[----:B------:R-:W-:Y:S01]  /*50d0*/  IABS R0, R5 ;  /* 0x0000000500007213 */ /* 0x000fe20000000000 */
[----:B------:R-:W-:-:S02]  /*50e0*/  IMAD.IADD R5, R248, 0x1, -R110 ;  /* 0x00000001f8057824 */ /* 0x000fc400078e0a6e */
[----:B------:R1:W-:Y:S02]  /*50f0*/  I2F R192, R3 ;  /* 0x0000000300c07306 */ /* 0x0003e40000201400 */
[C---:B---3--:R-:W-:Y:S08]  /*5100*/  HMMA.16816.F32.BF16 R36, R12.reuse, R24, R76 ;  /* 0x000000180c24723c */ /* 0x048ff0000004184c */
[----:B------:R-:W-:Y:S01]  /*5110*/  HMMA.16816.F32.BF16 R40, R12, R26, R68 ;  /* 0x0000001a0c28723c */ /* 0x000fe20000041844 */
[----:B------:R-:W2:Y:S01]  /*5120*/  LDSM.16.M88.4 R24, [R228+0x6000] ;  /* 0x00600000e418783b */ /* 0x000ea20000000200 */
[----:B-1----:R-:W-:Y:S01]  /*5130*/  IMAD.MOV.U32 R3, RZ, RZ, R0 ;  /* 0x000000ffff037224 */ /* 0x002fe200078e0000 */
[----:B------:R-:W-:Y:S01]  /*5140*/  IABS R0, R5 ;  /* 0x0000000500007213 */ /* 0x000fe20000000000 */
[----:B------:R-:W-:-:S04]  /*5150*/  IMAD.IADD R5, R242, 0x1, -R111 ;  /* 0x00000001f2057824 */ /* 0x000fc800078e0a6f */
[C---:B------:R-:W-:Y:S01]  /*5160*/  HMMA.16816.F32.BF16 R72, R12.reuse, R16, R80 ;  /* 0x000000100c48723c */ /* 0x040fe20000041850 */
[----:B------:R1:W-:Y:S07]  /*5170*/  I2F R191, R3 ;  /* 0x0000000300bf7306 */ /* 0x0003ee0000201400 */
[C---:B------:R-:W-:Y:S01]  /*5180*/  HMMA.16816.F32.BF16 R112, R12.reuse, R18, R56 ;  /* 0x000000120c70723c */ /* 0x040fe20000041838 */
[----:B------:R-:W-:Y:S04]  /*5190*/  LDSM.16.M88.4 R16, [R230+0x6000] ;  /* 0x00600000e610783b */ /* 0x000fe80000000200 */
[----:B------:R-:W-:Y:S03]  /*51a0*/  LDSM.16.M88.4 R56, [R231+0x3000] ;  /* 0x00300000e738783b */ /* 0x000fe60000000200 */
[C---:B------:R-:W-:Y:S01]  /*51b0*/  HMMA.16816.F32.BF16 R140, R12.reuse, R22, R44 ;  /* 0x000000160c8c723c */ /* 0x040fe2000004182c */
[----:B-1----:R-:W-:Y:S01]  /*51c0*/  IMAD.MOV.U32 R3, RZ, RZ, R0 ;  /* 0x000000ffff037224 */ /* 0x002fe200078e0000 */
[----:B------:R-:W-:Y:S01]  /*51d0*/  IABS R0, R5 ;  /* 0x0000000500007213 */ /* 0x000fe20000000000 */
[--C-:B------:R-:W-:Y:S01]  /*51e0*/  IMAD.IADD R5, R241, 0x1, -R111.reuse ;  /* 0x00000001f1057824 */ /* 0x100fe200078e0a6f */
[----:B------:R-:W1:Y:S01]  /*51f0*/  LDSM.16.M88.4 R44, [R226+0xa000] ;  /* 0x00a00000e22c783b */ /* 0x000e620000000200 */
[----:B------:R3:W-:Y:S03]  /*5200*/  I2F R190, R3 ;  /* 0x0000000300be7306 */ /* 0x0007e60000201400 */
[C---:B------:R-:W-:Y:S01]  /*5210*/  HMMA.16816.F32.BF16 R116, R12.reuse, R20, R52 ;  /* 0x000000140c74723c */ /* 0x040fe20000041834 */
[----:B------:R-:W4:Y:S04]  /*5220*/  LDSM.16.M88.4 R20, [R230+0x4000] ;  /* 0x00400000e614783b */ /* 0x000f280000000200 */
[----:B------:R-:W5:Y:S03]  /*5230*/  LDSM.16.M88.4 R52, [R231+0x2800] ;  /* 0x00280000e734783b */ /* 0x000f660000000200 */
[----:B------:R-:W-:Y:S01]  /*5240*/  HMMA.16816.F32.BF16 R104, R12, R32, R64 ;  /* 0x000000200c68723c */ /* 0x000fe20000041840 */
[----:B---3--:R-:W-:Y:S01]  /*5250*/  IMAD.MOV.U32 R3, RZ, RZ, R0 ;  /* 0x000000ffff037224 */ /* 0x008fe200078e0000 */
[----:B------:R-:W-:Y:S01]  /*5260*/  IABS R0, R5 ;  /* 0x0000000500007213 */ /* 0x000fe20000000000 */
[----:B------:R-:W-:-:S05]  /*5270*/  IMAD.IADD R5, R248, 0x1, -R111 ;  /* 0x00000001f8057824 */ /* 0x000fca00078e0a6f */
[----:B------:R-:W-:Y:S01]  /*5280*/  HMMA.16816.F32.BF16 R124, R12, R34, R60 ;  /* 0x000000220c7c723c */ /* 0x000fe2000004183c */
[----:B------:R3:W-:Y:S01]  /*5290*/  I2F R187, R3 ;  /* 0x0000000300bb7306 */ /* 0x0007e20000201400 */
[----:B------:R-:W5:Y:S06]  /*52a0*/  LDSM.16.M88.4 R60, [R231+0x3800] ;  /* 0x00380000e73c783b */ /* 0x000f6c0000000200 */
[-C--:B--2---:R-:W-:Y:S08]  /*52b0*/  HMMA.16816.F32.BF16 R32, R24, R8.reuse, R48 ;  /* 0x000000081820723c */ /* 0x084ff00000041830 */
[C---:B------:R-:W-:Y:S01]  /*52c0*/  HMMA.16816.F32.BF16 R12, R28.reuse, R8, R36 ;  /* 0x000000081c0c723c */ /* 0x040fe20000041824 */
[----:B---3--:R-:W-:Y:S01]  /*52d0*/  IMAD.MOV.U32 R3, RZ, RZ, R0 ;  /* 0x000000ffff037224 */ /* 0x008fe200078e0000 */
[----:B------:R-:W-:Y:S01]  /*52e0*/  IABS R0, R5 ;  /* 0x0000000500007213 */ /* 0x000fe20000000000 */
[C---:B------:R-:W-:Y:S01]  /*52f0*/  IMAD.IADD R5, R242.reuse, 0x1, -R120 ;  /* 0x00000001f2057824 */ /* 0x040fe200078e0a78 */
[----:B------:R-:W-:Y:S01]  /*5300*/  LDSM.16.M88.4 R36, [R225+0x2000] ;  /* 0x00200000e124783b */ /* 0x000fe20000000200 */
[----:B------:R2:W-:Y:S03]  /*5310*/  I2F R188, R3 ;  /* 0x0000000300bc7306 */ /* 0x0005e60000201400 */
[----:B------:R-:W-:Y:S08]  /*5320*/  HMMA.16816.F32.BF16 R68, R28, R10, R40 ;  /* 0x0000000a1c44723c */ /* 0x000ff00000041828 */
[----:B-1----:R-:W-:Y:S01]  /*5330*/  HMMA.16816.F32.BF16 R40, R16, R44, R32 ;  /* 0x0000002c1028723c */ /* 0x002fe20000041820 */
[----:B--2---:R-:W-:Y:S01]  /*5340*/  IMAD.MOV.U32 R3, RZ, RZ, R0 ;  /* 0x000000ffff037224 */ /* 0x004fe200078e0000 */
[----:B------:R-:W-:Y:S01]  /*5350*/  IABS R0, R5 ;  /* 0x0000000500007213 */ /* 0x000fe20000000000 */
[----:B------:R-:W-:-:S05]  /*5360*/  IMAD.IADD R5, R242, 0x1, -R121 ;  /* 0x00000001f2057824 */ /* 0x000fca00078e0a79 */
[----:B----4-:R-:W-:Y:S01]  /*5370*/  HMMA.16816.F32.BF16 R32, R20, R44, R12 ;  /* 0x0000002c1420723c */ /* 0x010fe2000004180c */
[----:B------:R1:W-:Y:S01]  /*5380*/  I2F R186, R3 ;  /* 0x0000000300ba7306 */ /* 0x0003e20000201400 */
[----:B------:R-:W2:Y:S06]  /*5390*/  LDSM.16.M88.4 R12, [R229+0x4000] ;  /* 0x00400000e50c783b */ /* 0x000eac0000000200 */
[C---:B------:R-:W-:Y:S01]  /*53a0*/  HMMA.16816.F32.BF16 R80, R24.reuse, R10, R84 ;  /* 0x0000000a1850723c */ /* 0x040fe20000041854 */
[----:B------:R3:W-:Y:S01]  /*53b0*/  I2F R189, R0 ;  /* 0x0000000000bd7306 */ /* 0x0007e20000201400 */
[----:B------:R-:W4:Y:S06]  /*53c0*/  LDSM.16.M88.4 R8, [R229+0x6000] ;  /* 0x00600000e508783b */ /* 0x000f2c0000000200 */
[----:B-----5:R-:W-:Y:S01]  /*53d0*/  HMMA.16816.F32.BF16 R84, R24, R54, R96 ;  /* 0x000000361854723c */ /* 0x020fe20000041860 */
[----:B-1----:R-:W-:-:S05]  /*53e0*/  IMAD.IADD R3, R241, 0x1, -R120 ;  /* 0x00000001f1037824 */ /* 0x002fca00078e0a78 */
[----:B------:R-:W-:Y:S02]  /*53f0*/  IABS R3, R3 ;  /* 0x0000000300037213 */ /* 0x000fe40000000000 */
[C---:B------:R-:W-:Y:S01]  /*5400*/  HMMA.16816.F32.BF16 R92, R24.reuse, R56, R100 ;  /* 0x00000038185c723c */ /* 0x040fe20000041864 */
[----:B---3--:R-:W-:Y:S01]  /*5410*/  IMAD.IADD R0, R248, 0x1, -R120 ;  /* 0x00000001f8007824 */ /* 0x008fe200078e0a78 */
        /* <DEDUP_REMOVED lines=8> */
[----:B--2---:R-:W-:Y:S08]  /*54a0*/  HMMA.16816.F32.BF16 R48, R12, R36, R32 ;  /* 0x000000240c30723c */ /* 0x004ff00000041820 */
[----:B------:R-:W-:Y:S01]  /*54b0*/  HMMA.16816.F32.BF16 R76, R24, R52, R128 ;  /* 0x00000034184c723c */ /* 0x000fe20000041880 */
[----:B-1----:R-:W-:Y:S01]  /*54c0*/  IMAD.MOV.U32 R3, RZ, RZ, R0 ;  /* 0x000000ffff037224 */ /* 0x002fe200078e0000 */
[----:B------:R-:W-:Y:S01]  /*54d0*/  IABS R0, R5 ;  /* 0x0000000500007213 */ /* 0x000fe20000000000 */
[----:B------:R-:W-:-:S05]  /*54e0*/  IMAD.IADD R5, R248, 0x1, -R121 ;  /* 0x00000001f8057824 */ /* 0x000fca00078e0a79 */
[----:B------:R-:W-:Y:S01]  /*54f0*/  HMMA.16816.F32.BF16 R88, R24, R62, R148 ;  /* 0x0000003e1858723c */ /* 0x000fe20000041894 */
[----:B------:R1:W-:Y:S01]  /*5500*/  I2F R184, R3 ;  /* 0x0000000300b87306 */ /* 0x0003e20000201400 */
[----:B------:R-:W2:Y:S06]  /*5510*/  LDSM.16.M88.4 R24, [R226+0xa800] ;  /* 0x00a80000e218783b */ /* 0x000eac0000000200 */
[----:B------:R-:W-:Y:S08]  /*5520*/  HMMA.16816.F32.BF16 R32, R20, R46, R68 ;  /* 0x0000002e1420723c */ /* 0x000ff00000041844 */
[----:B----4-:R-:W-:Y:S01]  /*5530*/  HMMA.16816.F32.BF16 R40, R8, R36, R40 ;  /* 0x000000240828723c */ /* 0x010fe20000041828 */
[----:B-1----:R-:W-:Y:S01]  /*5540*/  IMAD.MOV.U32 R3, RZ, RZ, R0 ;  /* 0x000000ffff037224 */ /* 0x002fe200078e0000 */
[----:B------:R-:W-:Y:S01]  /*5550*/  IABS R0, R5 ;  /* 0x0000000500007213 */ /* 0x000fe20000000000 */
[----:B------:R-:W-:-:S02]  /*5560*/  IMAD.IADD R5, R242, 0x1, -R122 ;  /* 0x00000001f2057824 */ /* 0x000fc400078e0a7a */
[----:B------:R1:W-:Y:S03]  /*5570*/  I2F R182, R3 ;  /* 0x0000000300b67306 */ /* 0x0003e60000201400 */
[----:B------:R-:W-:Y:S08]  /*5580*/  HMMA.16816.F32.BF16 R64, R28, R52, R72 ;  /* 0x000000341c40723c */ /* 0x000ff00000041848 */
[----:B------:R-:W-:Y:S01]  /*5590*/  HMMA.16816.F32.BF16 R44, R16, R46, R80 ;  /* 0x0000002e102c723c */ /* 0x000fe20000041850 */
[----:B-1----:R-:W-:Y:S01]  /*55a0*/  IMAD.MOV.U32 R3, RZ, RZ, R0 ;  /* 0x000000ffff037224 */ /* 0x002fe200078e0000 */
        /* <DEDUP_REMOVED lines=12> */
[----:B------:R-:W3:Y:S01]  /*5670*/  LDSM.16.M88.4 R60, [R226+0xb800] ;  /* 0x00b80000e23c783b */ /* 0x000ee20000000200 */
[----:B-1----:R-:W-:Y:S01]  /*5680*/  IMAD.MOV.U32 R3, RZ, RZ, R0 ;  /* 0x000000ffff037224 */ /* 0x002fe200078e0000 */
[----:B------:R-:W-:Y:S01]  /*5690*/  IABS R0, R5 ;  /* 0x0000000500007213 */ /* 0x000fe20000000000 */
[----:B------:R-:W-:-:S04]  /*56a0*/  IMAD.IADD R5, R248, 0x1, -R123 ;  /* 0x00000001f8057824 */ /* 0x000fc800078e0a7b */
[----:B--2---:R-:W-:Y:S01]  /*56b0*/  HMMA.16816.F32.BF16 R28, R16, R24, R76 ;  /* 0x00000018101c723c */ /* 0x004fe2000004184c */
[----:B------:R1:W-:Y:S07]  /*56c0*/  I2F R183, R3 ;  /* 0x0000000300b77306 */ /* 0x0003ee0000201400 */
[----:B------:R-:W-:Y:S01]  /*56d0*/  HMMA.16816.F32.BF16 R52, R8, R38, R44 ;  /* 0x000000260834723c */ /* 0x000fe2000004182c */
[----:B------:R2:W-:Y:S07]  /*56e0*/  I2F R180, R0 ;  /* 0x0000000000b47306 */ /* 0x0005ee0000201400 */
[----:B------:R-:W-:Y:S01]  /*56f0*/  HMMA.16816.F32.BF16 R56, R16, R26, R84 ;  /* 0x0000001a1038723c */ /* 0x000fe20000041854 */
[----:B-1----:R-:W-:-:S05]  /*5700*/  IMAD.IADD R3, R242, 0x1, -R123 ;  /* 0x00000001f2037824 */ /* 0x002fca00078e0a7b */
[----:B------:R-:W-:Y:S02]  /*5710*/  IABS R3, R3 ;  /* 0x0000000300037213 */ /* 0x000fe40000000000 */
[----:B------:R-:W-:Y:S01]  /*5720*/  HMMA.16816.F32.BF16 R44, R20, R26, R68 ;  /* 0x0000001a142c723c */ /* 0x000fe20000041844 */
[----:B--2---:R-:W-:Y:S01]  /*5730*/  IMAD.IADD R0, R241, 0x1, -R123 ;  /* 0x00000001f1007824 */ /* 0x004fe200078e0a7b */
[----:B------:R1:W-:Y:S04]  /*5740*/  I2F R178, R3 ;  /* 0x0000000300b27306 */ /* 0x0003e80000201400 */
[----:B------:R-:W-:Y:S02]  /*5750*/  IABS R0, R0 ;  /* 0x0000000000007213 */ /* 0x000fe40000000000 */
[C---:B---3--:R-:W-:Y:S08]  /*5760*/  HMMA.16816.F32.BF16 R100, R16.reuse, R60, R100 ;  /* 0x0000003c1064723c */ /* 0x048ff00000041864 */
[----:B------:R-:W-:Y:S01]  /*5770*/  HMMA.16816.F32.BF16 R88, R16, R62, R88 ;  /* 0x0000003e1058723c */ /* 0x000fe20000041858 */
[----:B-1----:R-:W-:Y:S01]  /*5780*/  IMAD.MOV.U32 R3, RZ, RZ, R0 ;  /* 0x000000ffff037224 */ /* 0x002fe200078e0000 */
[----:B------:R-:W-:Y:S01]  /*5790*/  IABS R0, R5 ;  /* 0x0000000500007213 */ /* 0x000fe20000000000 */
[----:B------:R-:W-:-:S02]  /*57a0*/  IMAD.IADD R5, R242, 0x1, -R132 ;  /* 0x00000001f2057824 */ /* 0x000fc400078e0a84 */
[----:B------:R1:W-:Y:S02]  /*57b0*/  I2F R175, R3 ;  /* 0x0000000300af7306 */ /* 0x0003e40000201400 */
[----:B-1----:R-:W-:Y:S01]  /*57c0*/  IMAD.MOV.U32 R3, RZ, RZ, R0 ;  /* 0x000000ffff037224 */ /* 0x002fe200078e0000 */
[----:B------:R-:W-:Y:S01]  /*57d0*/  IABS R0, R5 ;  /* 0x0000000500007213 */ /* 0x000fe20000000000 */
[----:B------:R-:W-:-:S04]  /*57e0*/  IMAD.IADD R5, R241, 0x1, -R132 ;  /* 0x00000001f1057824 */ /* 0x000fc800078e0a84 */
        /* <DEDUP_REMOVED lines=28> */
[----:B------:R1:W-:Y:S08]  /*59b0*/  I2F R156, R3 ;  /* 0x00000003009c7306 */ /* 0x0003f00000201400 */
[----:B------:R2:W-:Y:S01]  /*59c0*/  I2F R171, R0 ;  /* 0x0000000000ab7306 */ /* 0x0005e20000201400 */
[----:B-1----:R-:W-:-:S05]  /*59d0*/  IMAD.IADD R3, R248, 0x1, -R134 ;  /* 0x00000001f8037824 */ /* 0x002fca00078e0a86 */
[----:B------:R-:W-:Y:S01]  /*59e0*/  IABS R3, R3 ;  /* 0x0000000300037213 */ /* 0x000fe20000000000 */
[----:B--2---:R-:W-:-:S03]  /*59f0*/  IMAD.IADD R0, R242, 0x1, -R136 ;  /* 0x00000001f2007824 */ /* 0x004fc600078e0a88 */
[----:B------:R1:W-:Y:S02]  /*5a00*/  I2F R158, R3 ;  /* 0x00000003009e7306 */ /* 0x0003e40000201400 */
[----:B------:R-:W-:-:S05]  /*5a10*/  IABS R0, R0 ;  /* 0x0000000000007213 */ /* 0x000fca0000000000 */
[----:B-1----:R-:W-:Y:S01]  /*5a20*/  IMAD.MOV.U32 R3, RZ, RZ, R0 ;  /* 0x000000ffff037224 */ /* 0x002fe200078e0000 */
[----:B------:R-:W-:Y:S01]  /*5a30*/  IABS R0, R5 ;  /* 0x0000000500007213 */ /* 0x000fe20000000000 */
[----:B------:R-:W-:Y:S02]  /*5a40*/  IMAD.IADD R5, R248, 0x1, -R136 ;  /* 0x00000001f8057824 */ /* 0x000fe400078e0a88 */
        /* <DEDUP_REMOVED lines=48> */
[----:B------:R-:W-:Y:S02]  /*5d50*/  IABS R0, R5 ;  /* 0x0000000500007213 */ /* 0x000fe40000000000 */
[----:B------:R-:W-:Y:S01]  /*5d60*/  IADD3 R5, R152, UR4, RZ ;  /* 0x0000000498057c10 */ /* 0x000fe2000fffe0ff */
[----:B------:R-:W-:Y:S03]  /*5d70*/  I2F R146, R3 ;  /* 0x0000000300927306 */ /* 0x000fe60000201400 */
[----:B------:R-:W-:Y:S02]  /*5d80*/  IMNMX R250, R5, UR14, PT ;  /* 0x0000000e05fa7c17 */ /* 0x000fe4000b800200 */
[----:B------:R-:W-:Y:S02]  /*5d90*/  IADD3 R5, R248, -c[0x0][0x2e4], RZ ;  /* 0x8000b900f8057a10 */ /* 0x000fe40007ffe0ff */
[----:B------:R-:W-:Y:S01]  /*5da0*/  ISETP.GE.AND P4, PT, R7, R250, PT ;  /* 0x000000fa0700720c */ /* 0x000fe20003f86270 */
[----:B------:R1:W-:Y:S01]  /*5db0*/  I2F R145, R0 ;  /* 0x0000000000917306 */ /* 0x0003e20000201400 */
[----:B------:R-:W-:-:S02]  /*5dc0*/  IMNMX R243, RZ, R5, !PT ;  /* 0x00000005fff37217 */ /* 0x000fc40007800200 */
[----:B------:R-:W-:Y:S02]  /*5dd0*/  ISETP.GE.AND P3, PT, R109, R250, PT ;  /* 0x000000fa6d00720c */ /* 0x000fe40003f66270 */
[----:B------:R-:W-:Y:S01]  /*5de0*/  ISETP.LT.OR P2, PT, R7, R243, P2 ;  /* 0x000000f30700720c */ /* 0x000fe20001741670 */
[----:B-1----:R-:W-:-:S04]  /*5df0*/  FMUL.FTZ R0, R48, c[0x0][0x2ec] ;  /* 0x0000bb0030007a20 */ /* 0x002fc80000410000 */
[----:B------:R1:W-:Y:S02]  /*5e00*/  MUFU.TANH R130, R0 ;  /* 0x0000000000827308 */ /* 0x0003e40000002400 */
[----:B-1----:R-:W-:-:S06]  /*5e10*/  FMUL.FTZ R0, R49, c[0x0][0x2ec] ;  /* 0x0000bb0031007a20 */ /* 0x002fcc0000410000 */
[----:B------:R1:W-:Y:S02]  /*5e20*/  MUFU.TANH R144, R0 ;  /* 0x0000000000907308 */ /* 0x0003e40000002400 */
[----:B-1----:R-:W-:-:S06]  /*5e30*/  FMUL.FTZ R0, R50, c[0x0][0x2ec] ;  /* 0x0000bb0032007a20 */ /* 0x002fcc0000410000 */
[----:B------:R1:W2:Y:S02]  /*5e40*/  MUFU.TANH R129, R0 ;  /* 0x0000000000817308 */ /* 0x0002a40000002400 */
[----:B-1----:R-:W-:Y:S02]  /*5e50*/  FMUL.FTZ R0, R51, c[0x0][0x2ec] ;  /* 0x0000bb0033007a20 */ /* 0x002fe40000410000 */
[----:B------:R-:W-:Y:S01]  /*5e60*/  HMMA.16816.F32.BF16 R48, R12, R38, R32 ;  /* 0x000000260c30723c */ /* 0x000fe20000041820 */
[----:B------:R-:W1:Y:S03]  /*5e70*/  LDSM.16.M88.4 R32, [R225+0x2800] ;  /* 0x00280000e120783b */ /* 0x000e660000000200 */
[----:B------:R3:W-:Y:S01]  /*5e80*/  MUFU.TANH R131, R0 ;  /* 0x0000000000837308 */ /* 0x0007e20000002400 */
[----:B--2---:R-:W-:Y:S01]  /*5e90*/  FFMA.FTZ R5, R195, -UR21, R129 ;  /* 0x80000015c3057c23 */ /* 0x004fe20008010081 */
[----:B------:R-:W2:Y:S01]  /*5ea0*/  LDSM.16.M88.4 R36, [R226+0xb000] ;  /* 0x00b00000e224783b */ /* 0x000ea20000000200 */
[----:B---3--:R-:W-:-:S05]  /*5eb0*/  FMUL.FTZ R0, R40, c[0x0][0x2ec] ;  /* 0x0000bb0028007a20 */ /* 0x008fca0000410000 */
[----:B------:R3:W4:Y:S02]  /*5ec0*/  MUFU.TANH R128, R0 ;  /* 0x0000000000807308 */ /* 0x0007240000002400 */
[----:B---3--:R-:W-:-:S06]  /*5ed0*/  FMUL.FTZ R0, R41, c[0x0][0x2ec] ;  /* 0x0000bb0029007a20 */ /* 0x008fcc0000410000 */
[----:B------:R3:W5:Y:S02]  /*5ee0*/  MUFU.TANH R124, R0 ;  /* 0x00000000007c7308 */ /* 0x0007640000002400 */
[----:B---3--:R-:W-:-:S06]  /*5ef0*/  FMUL.FTZ R0, R42, c[0x0][0x2ec] ;  /* 0x0000bb002a007a20 */ /* 0x008fcc0000410000 */
[----:B------:R3:W-:Y:S02]  /*5f00*/  MUFU.TANH R113, R0 ;  /* 0x0000000000717308 */ /* 0x0007e40000002400 */
[----:B---3--:R-:W-:Y:S02]  /*5f10*/  FMUL.FTZ R0, R43, c[0x0][0x2ec] ;  /* 0x0000bb002b007a20 */ /* 0x008fe40000410000 */
[----:B------:R-:W-:Y:S04]  /*5f20*/  HMMA.16816.F32.BF16 R40, R20, R24, R64 ;  /* 0x000000181428723c */ /* 0x000fe80000041840 */
[----:B------:R3:W-:Y:S04]  /*5f30*/  MUFU.TANH R116, R0 ;  /* 0x0000000000747308 */ /* 0x0007e80000002400 */
[----:B-1----:R-:W-:Y:S08]  /*5f40*/  HMMA.16816.F32.BF16 R24, R8, R32, R28 ;  /* 0x000000200818723c */ /* 0x002ff0000004181c */
[----:B--2---:R-:W-:Y:S01]  /*5f50*/  HMMA.16816.F32.BF16 R28, R20, R36, R72 ;  /* 0x00000024141c723c */ /* 0x004fe20000041848 */
[----:B---3--:R-:W-:-:S04]  /*5f60*/  FMUL.FTZ R0, R48, c[0x0][0x2ec] ;  /* 0x0000bb0030007a20 */ /* 0x008fc80000410000 */
[----:B------:R1:W2:Y:S03]  /*5f70*/  MUFU.TANH R114, R0 ;  /* 0x0000000000727308 */ /* 0x0002a60000002400 */
[----:B------:R-:W-:Y:S08]  /*5f80*/  HMMA.16816.F32.BF16 R40, R12, R32, R40 ;  /* 0x000000200c28723c */ /* 0x000ff00000041828 */
[----:B------:R-:W-:-:S04]  /*5f90*/  FMUL.FTZ R3, R24, c[0x0][0x2ec] ;  /* 0x0000bb0018037a20 */ /* 0x000fc80000410000 */
[----:B------:R3:W-:Y:S01]  /*5fa0*/  MUFU.TANH R75, R3 ;  /* 0x00000003004b7308 */ /* 0x0007e20000002400 */
[----:B-1----:R-:W-:-:S07]  /*5fb0*/  FMUL.FTZ R0, R49, c[0x0][0x2ec] ;  /* 0x0000bb0031007a20 */ /* 0x002fce0000410000 */
[----:B------:R1:W-:Y:S01]  /*5fc0*/  MUFU.TANH R115, R0 ;  /* 0x0000000000737308 */ /* 0x0003e20000002400 */
[----:B---3--:R-:W-:-:S04]  /*5fd0*/  IADD3 R3, R153, UR4, RZ ;  /* 0x0000000499037c10 */ /* 0x008fc8000fffe0ff */
[----:B------:R-:W-:Y:S02]  /*5fe0*/  IMNMX R251, R3, UR14, PT ;  /* 0x0000000e03fb7c17 */ /* 0x000fe4000b800200 */
[----:B------:R-:W-:Y:S01]  /*5ff0*/  IADD3 R3, R241, -c[0x0][0x2e4], RZ ;  /* 0x8000b900f1037a10 */ /* 0x000fe20007ffe0ff */
[----:B-1----:R-:W-:Y:S01]  /*6000*/  FMUL.FTZ R0, R50, c[0x0][0x2ec] ;  /* 0x0000bb0032007a20 */ /* 0x002fe20000410000 */
[----:B------:R-:W-:Y:S02]  /*6010*/  ISETP.GE.AND P0, PT, R7, R251, PT ;  /* 0x000000fb0700720c */ /* 0x000fe40003f06270 */
[----:B------:R-:W-:Y:S01]  /*6020*/  IMNMX R244, RZ, R3, !PT ;  /* 0x00000003fff47217 */ /* 0x000fe20007800200 */
[----:B------:R1:W-:Y:S01]  /*6030*/  MUFU.TANH R77, R0 ;  /* 0x00000000004d7308 */ /* 0x0003e20000002400 */
[----:B------:R-:W-:Y:S02]  /*6040*/  ISETP.GE.AND P5, PT, R109, R251, PT ;  /* 0x000000fb6d00720c */ /* 0x000fe40003fa6270 */
[----:B------:R-:W-:-:S02]  /*6050*/  ISETP.LT.OR P4, PT, R7, R244, P4 ;  /* 0x000000f40700720c */ /* 0x000fc40002781670 */
[----:B------:R-:W-:Y:S01]  /*6060*/  ISETP.LT.OR P3, PT, R109, R244, P3 ;  /* 0x000000f46d00720c */ /* 0x000fe20001f61670 */
[----:B-1----:R-:W-:Y:S02]  /*6070*/  FMUL.FTZ R0, R51, c[0x0][0x2ec] ;  /* 0x0000bb0033007a20 */ /* 0x002fe40000410000 */
[----:B------:R-:W-:Y:S02]  /*6080*/  HMMA.16816.F32.BF16 R48, R16, R36, R92 ;  /* 0x000000241030723c */ /* 0x000fe4000004185c */
[----:B------:R1:W-:Y:S02]  /*6090*/  MUFU.TANH R85, R0 ;  /* 0x0000000000557308 */ /* 0x0003e40000002400 */
[----:B-1----:R-:W-:-:S06]  /*60a0*/  FMUL.FTZ R0, R52, c[0x0][0x2ec] ;  /* 0x0000bb0034007a20 */ /* 0x002fcc0000410000 */
[----:B------:R1:W3:Y:S02]  /*60b0*/  MUFU.TANH R67, R0 ;  /* 0x0000000000437308 */ /* 0x0002e40000002400 */
[----:B-1----:R-:W-:-:S06]  /*60c0*/  FMUL.FTZ R0, R53, c[0x0][0x2ec] ;  /* 0x0000bb0035007a20 */ /* 0x002fcc0000410000 */
[----:B------:R1:W-:Y:S02]  /*60d0*/  MUFU.TANH R112, R0 ;  /* 0x0000000000707308 */ /* 0x0003e40000002400 */
[----:B-1----:R-:W-:-:S06]  /*60e0*/  FMUL.FTZ R0, R54, c[0x0][0x2ec] ;  /* 0x0000bb0036007a20 */ /* 0x002fcc0000410000 */
[----:B------:R1:W-:Y:S02]  /*60f0*/  MUFU.TANH R66, R0 ;  /* 0x0000000000427308 */ /* 0x0003e40000002400 */
[----:B-1----:R-:W-:Y:S02]  /*6100*/  FMUL.FTZ R0, R55, c[0x0][0x2ec] ;  /* 0x0000bb0037007a20 */ /* 0x002fe40000410000 */
[-C--:B------:R-:W-:Y:S04]  /*6110*/  HMMA.16816.F32.BF16 R52, R16, R38.reuse, R96 ;  /* 0x000000261034723c */ /* 0x080fe80000041860 */
[----:B------:R1:W-:Y:S03]  /*6120*/  MUFU.TANH R95, R0 ;  /* 0x00000000005f7308 */ /* 0x0003e60000002400 */
[----:B------:R-:W-:Y:S01]  /*6130*/  FMUL.FTZ R16, R25, c[0x0][0x2ec] ;  /* 0x0000bb0019107a20 */ /* 0x000fe20000410000 */
[----:B------:R-:W-:Y:S01]  /*6140*/  HMMA.16816.F32.BF16 R36, R20, R38, R80 ;  /* 0x000000261424723c */ /* 0x000fe20000041850 */
[----:B------:R-:W-:-:S02]  /*6150*/  FMUL.FTZ R17, R26, c[0x0][0x2ec] ;  /* 0x0000bb001a117a20 */ /* 0x000fc40000410000 */
[----:B------:R-:W-:Y:S01]  /*6160*/  FMUL.FTZ R18, R27, c[0x0][0x2ec] ;  /* 0x0000bb001b127a20 */ /* 0x000fe20000410000 */
[----:B------:R-:W-:Y:S04]  /*6170*/  MUFU.TANH R92, R16 ;  /* 0x00000010005c7308 */ /* 0x000fe80000002400 */
[----:B------:R-:W-:Y:S01]  /*6180*/  HMMA.16816.F32.BF16 R24, R12, R34, R44 ;  /* 0x000000220c18723c */ /* 0x000fe2000004182c */
[----:B-1----:R-:W-:-:S03]  /*6190*/  FMUL.FTZ R0, R40, c[0x0][0x2ec] ;  /* 0x0000bb0028007a20 */ /* 0x002fc60000410000 */
[----:B------:R-:W-:Y:S04]  /*61a0*/  MUFU.TANH R44, R17 ;  /* 0x00000011002c7308 */ /* 0x000fe80000002400 */
[----:B------:R-:W-:Y:S04]  /*61b0*/  HMMA.16816.F32.BF16 R32, R8, R34, R56 ;  /* 0x000000220820723c */ /* 0x000fe80000041838 */
[----:B------:R1:W1:Y:S08]  /*61c0*/  MUFU.TANH R69, R0 ;  /* 0x0000000000457308 */ /* 0x0002700000002400 */
[----:B------:R2:W-:Y:S04]  /*61d0*/  MUFU.TANH R76, R18 ;  /* 0x00000012004c7308 */ /* 0x0005e80000002400 */
[----:B------:R-:W-:-:S02]  /*61e0*/  FMUL.FTZ R6, R27, c[0x0][0x2ec] ;  /* 0x0000bb001b067a20 */ /* 0x000fc40000410000 */
[----:B------:R-:W-:Y:S02]  /*61f0*/  FMUL.FTZ R3, R25, c[0x0][0x2ec] ;  /* 0x0000bb0019037a20 */ /* 0x000fe40000410000 */
[----:B-1----:R-:W-:Y:S01]  /*6200*/  FMUL.FTZ R0, R41, c[0x0][0x2ec] ;  /* 0x0000bb0029007a20 */ /* 0x002fe20000410000 */
[----:B------:R1:W-:Y:S01]  /*6210*/  MUFU.TANH R87, R6 ;  /* 0x0000000600577308 */ /* 0x0003e20000002400 */
[----:B--2---:R-:W2:Y:S07]  /*6220*/  LDSM.16.M88.4 R16, [R225+0x3000] ;  /* 0x00300000e110783b */ /* 0x004eae0000000200 */
[----:B------:R3:W-:Y:S08]  /*6230*/  MUFU.TANH R97, R0 ;  /* 0x0000000000617308 */ /* 0x0007f00000002400 */
[----:B------:R4:W-:Y:S01]  /*6240*/  MUFU.TANH R94, R3 ;  /* 0x00000003005e7308 */ /* 0x0009e20000002400 */
[----:B-1----:R-:W-:-:S02]  /*6250*/  FMUL.FTZ R6, R33, c[0x0][0x2ec] ;  /* 0x0000bb0021067a20 */ /* 0x002fc40000410000 */
[----:B---3--:R-:W-:-:S05]  /*6260*/  FMUL.FTZ R0, R42, c[0x0][0x2ec] ;  /* 0x0000bb002a007a20 */ /* 0x008fca0000410000 */
[----:B------:R1:W-:Y:S01]  /*6270*/  MUFU.TANH R86, R6 ;  /* 0x0000000600567308 */ /* 0x0003e20000002400 */
[----:B----4-:R-:W-:-:S07]  /*6280*/  FFMA.FTZ R3, R197, -UR21, R128 ;  /* 0x80000015c5037c23 */ /* 0x010fce0008010080 */
[----:B------:R3:W4:Y:S01]  /*6290*/  MUFU.TANH R93, R0 ;  /* 0x00000000005d7308 */ /* 0x0007220000002400 */
[----:B------:R-:W-:Y:S01]  /*62a0*/  FSEL R79, R3, -INF , !P4 ;  /* 0xff800000034f7808 */ /* 0x000fe20006000000 */
[----:B-----5:R-:W-:Y:S01]  /*62b0*/  FFMA.FTZ R3, R196, -UR21, R124 ;  /* 0x80000015c4037c23 */ /* 0x020fe2000801007c */
[----:B------:R-:W-:Y:S01]  /*62c0*/  ISETP.GE.AND P4, PT, R110, R251, PT ;  /* 0x000000fb6e00720c */ /* 0x000fe20003f86270 */
[----:B-1----:R-:W-:-:S03]  /*62d0*/  FFMA.FTZ R6, R203, -UR21, R114 ;  /* 0x80000015cb067c23 */ /* 0x002fc60008010072 */
[----:B------:R-:W-:Y:S01]  /*62e0*/  FSEL R73, R3, -INF , !P3 ;  /* 0xff80000003497808 */ /* 0x000fe20005800000 */
[----:B------:R-:W-:Y:S01]  /*62f0*/  FFMA.FTZ R3, R191, -UR21, R67 ;  /* 0x80000015bf037c23 */ /* 0x000fe20008010043 */
[----:B------:R-:W-:Y:S01]  /*6300*/  ISETP.GE.AND P3, PT, R111, R251, PT ;  /* 0x000000fb6f00720c */ /* 0x000fe20003f66270 */
[----:B--2---:R-:W-:Y:S01]  /*6310*/  HMMA.16816.F32.BF16 R28, R12, R16, R28 ;  /* 0x000000100c1c723c */ /* 0x004fe2000004181c */
[----:B---3--:R-:W-:-:S04]  /*6320*/  FMUL.FTZ R0, R43, c[0x0][0x2ec] ;  /* 0x0000bb002b007a20 */ /* 0x008fc80000410000 */
[----:B------:R1:W-:Y:S03]  /*6330*/  MUFU.TANH R96, R0 ;  /* 0x0000000000607308 */ /* 0x0003e60000002400 */
[----:B------:R-:W-:Y:S01]  /*6340*/  HMMA.16816.F32.BF16 R40, R20, R60, R104 ;  /* 0x0000003c1428723c */ /* 0x000fe20000041868 */
[----:B-1----:R-:W-:-:S04]  /*6350*/  IADD3 R0, R108, UR4, RZ ;  /* 0x000000046c007c10 */ /* 0x002fc8000fffe0ff */
[----:B------:R-:W-:Y:S02]  /*6360*/  IMNMX R252, R0, UR14, PT ;  /* 0x0000000e00fc7c17 */ /* 0x000fe4000b800200 */
[----:B------:R-:W-:Y:S02]  /*6370*/  IADD3 R0, R247, -c[0x0][0x2e4], RZ ;  /* 0x8000b900f7007a10 */ /* 0x000fe40007ffe0ff */
[C---:B------:R-:W-:Y:S02]  /*6380*/  ISETP.GE.AND P1, PT, R7.reuse, R252, PT ;  /* 0x000000fc0700720c */ /* 0x040fe40003f26270 */
[----:B------:R-:W-:Y:S02]  /*6390*/  IMNMX R246, RZ, R0, !PT ;  /* 0x00000000fff67217 */ /* 0x000fe40007800200 */
[----:B------:R-:W-:Y:S02]  /*63a0*/  IADD3 R0, R242, -c[0x0][0x2e4], RZ ;  /* 0x8000b900f2007a10 */ /* 0x000fe40007ffe0ff */
[----:B------:R-:W-:-:S02]  /*63b0*/  ISETP.LT.OR P1, PT, R7, R246, P1 ;  /* 0x000000f60700720c */ /* 0x000fc40000f21670 */
[----:B------:R-:W-:Y:S01]  /*63c0*/  IMNMX R245, RZ, R0, !PT ;  /* 0x00000000fff57217 */ /* 0x000fe20007800200 */
[----:B------:R-:W-:Y:S01]  /*63d0*/  FMUL.FTZ R0, R24, c[0x0][0x2ec] ;  /* 0x0000bb0018007a20 */ /* 0x000fe20000410000 */
[----:B------:R-:W-:Y:S01]  /*63e0*/  ISETP.GE.AND P6, PT, R109, R252, PT ;  /* 0x000000fc6d00720c */ /* 0x000fe20003fc6270 */
[----:B------:R-:W-:Y:S01]  /*63f0*/  FMUL.FTZ R24, R34, c[0x0][0x2ec] ;  /* 0x0000bb0022187a20 */ /* 0x000fe20000410000 */
[----:B------:R-:W-:Y:S01]  /*6400*/  ISETP.LT.OR P0, PT, R7, R245, P0 ;  /* 0x000000f50700720c */ /* 0x000fe20000701670 */
[----:B------:R1:W2:Y:S01]  /*6410*/  MUFU.TANH R47, R0 ;  /* 0x00000000002f7308 */ /* 0x0002a20000002400 */
[----:B------:R-:W-:Y:S01]  /*6420*/  ISETP.LT.OR P6, PT, R109, R246, P6 ;  /* 0x000000f66d00720c */ /* 0x000fe200037c1670 */
[----:B------:R-:W-:Y:S01]  /*6430*/  FMUL.FTZ R7, R35, c[0x0][0x2ec] ;  /* 0x0000bb0023077a20 */ /* 0x000fe20000410000 */
[----:B------:R-:W-:Y:S01]  /*6440*/  FSEL R74, R5, -INF , !P0 ;  /* 0xff800000054a7808 */ /* 0x000fe20004000000 */
[----:B------:R-:W-:Y:S01]  /*6450*/  FFMA.FTZ R5, R202, -UR21, R144 ;  /* 0x80000015ca057c23 */ /* 0x000fe20008010090 */
[----:B------:R-:W-:-:S02]  /*6460*/  ISETP.GE.AND P0, PT, R110, R252, PT ;  /* 0x000000fc6e00720c */ /* 0x000fc40003f06270 */
[----:B------:R-:W-:Y:S01]  /*6470*/  ISETP.LT.OR P5, PT, R109, R245, P5 ;  /* 0x000000f56d00720c */ /* 0x000fe20002fa1670 */
[----:B------:R3:W-:Y:S01]  /*6480*/  MUFU.TANH R46, R24 ;  /* 0x00000018002e7308 */ /* 0x0007e20000002400 */
[----:B------:R-:W-:Y:S02]  /*6490*/  ISETP.LT.OR P0, PT, R110, R246, P0 ;  /* 0x000000f66e00720c */ /* 0x000fe40000701670 */
[----:B------:R-:W-:Y:S01]  /*64a0*/  FSEL R64, R5, -INF , !P6 ;  /* 0xff80000005407808 */ /* 0x000fe20007000000 */
[----:B------:R-:W-:Y:S01]  /*64b0*/  FFMA.FTZ R5, R198, -UR21, R131 ;  /* 0x80000015c6057c23 */ /* 0x000fe20008010083 */
[----:B------:R-:W-:Y:S02]  /*64c0*/  ISETP.GE.AND P6, PT, R110, R249, PT ;  /* 0x000000f96e00720c */ /* 0x000fe40003fc6270 */
[----:B------:R-:W-:Y:S01]  /*64d0*/  FSEL R59, R6, -INF , !P0 ;  /* 0xff800000063b7808 */ /* 0x000fe20004000000 */
[----:B-1----:R-:W-:Y:S01]  /*64e0*/  FFMA.FTZ R0, R201, -UR21, R130 ;  /* 0x80000015c9007c23 */ /* 0x002fe20008010082 */
[----:B------:R-:W-:Y:S01]  /*64f0*/  ISETP.LT.OR P6, PT, R110, R243, P6 ;  /* 0x000000f36e00720c */ /* 0x000fe200037c1670 */
[----:B------:R-:W-:Y:S01]  /*6500*/  FMUL.FTZ R6, R28, c[0x0][0x2ec] ;  /* 0x0000bb001c067a20 */ /* 0x000fe20000410000 */
[----:B------:R-:W-:Y:S01]  /*6510*/  FSEL R70, R5, -INF , !P5 ;  /* 0xff80000005467808 */ /* 0x000fe20006800000 */
[----:B------:R-:W-:Y:S01]  /*6520*/  FFMA.FTZ R5, R192, -UR21, R77 ;  /* 0x80000015c0057c23 */ /* 0x000fe2000801004d */
[----:B------:R-:W-:Y:S01]  /*6530*/  FSEL R65, R0, -INF , !P1 ;  /* 0xff80000000417808 */ /* 0x000fe20004800000 */
[----:B------:R-:W-:Y:S01]  /*6540*/  FMUL.FTZ R0, R26, c[0x0][0x2ec] ;  /* 0x0000bb001a007a20 */ /* 0x000fe20000410000 */
[----:B------:R-:W-:Y:S01]  /*6550*/  ISETP.GE.AND P1, PT, R109, R249, PT ;  /* 0x000000f96d00720c */ /* 0x000fe20003f26270 */
[----:B---3--:R-:W-:Y:S01]  /*6560*/  HMMA.16816.F32.BF16 R24, R8, R16, R48 ;  /* 0x000000100818723c */ /* 0x008fe20000041830 */
[----:B------:R1:W-:Y:S01]  /*6570*/  MUFU.TANH R83, R6 ;  /* 0x0000000600537308 */ /* 0x0003e20000002400 */
[----:B------:R-:W-:-:S02]  /*6580*/  ISETP.LT.OR P3, PT, R111, R245, P3 ;  /* 0x000000f56f00720c */ /* 0x000fc40001f61670 */
[----:B------:R-:W-:Y:S02]  /*6590*/  ISETP.LT.OR P1, PT, R109, R243, P1 ;  /* 0x000000f36d00720c */ /* 0x000fe40000f21670 */
[C---:B------:R-:W-:Y:S02]  /*65a0*/  ISETP.GE.AND P0, PT, R111.reuse, R249, PT ;  /* 0x000000f96f00720c */ /* 0x040fe40003f06270 */
[----:B------:R-:W-:Y:S01]  /*65b0*/  ISETP.LT.OR P4, PT, R110, R245, P4 ;  /* 0x000000f56e00720c */ /* 0x000fe20002781670 */
[----:B------:R3:W5:Y:S01]  /*65c0*/  MUFU.TANH R45, R0 ;  /* 0x00000000002d7308 */ /* 0x0007620000002400 */
[C---:B------:R-:W-:Y:S02]  /*65d0*/  ISETP.LT.OR P0, PT, R111.reuse, R243, P0 ;  /* 0x000000f36f00720c */ /* 0x040fe40000701670 */
[----:B------:R-:W-:Y:S02]  /*65e0*/  ISETP.GE.AND P5, PT, R111, R252, PT ;  /* 0x000000fc6f00720c */ /* 0x000fe40003fa6270 */
[----:B------:R-:W-:Y:S01]  /*65f0*/  FSEL R68, R5, -INF , !P4 ;  /* 0xff80000005447808 */ /* 0x000fe20006000000 */
[----:B------:R-:W-:Y:S01]  /*6600*/  FFMA.FTZ R5, R204, -UR21, R115 ;  /* 0x80000015cc057c23 */ /* 0x000fe20008010073 */
[----:B------:R-:W-:Y:S01]  /*6610*/  ISETP.LT.OR P5, PT, R111, R246, P5 ;  /* 0x000000f66f00720c */ /* 0x000fe20002fa1670 */
[----:B-1----:R-:W-:Y:S01]  /*6620*/  FFMA.FTZ R6, R187, -UR21, R85 ;  /* 0x80000015bb067c23 */ /* 0x002fe20008010055 */
[----:B------:R1:W-:Y:S01]  /*6630*/  MUFU.TANH R84, R7 ;  /* 0x0000000700547308 */ /* 0x0003e20000002400 */
[----:B------:R-:W-:-:S02]  /*6640*/  ISETP.GE.AND P4, PT, R120, R252, PT ;  /* 0x000000fc7800720c */ /* 0x000fc40003f86270 */
[----:B------:R-:W-:Y:S01]  /*6650*/  FSEL R56, R5, -INF , !P5 ;  /* 0xff80000005387808 */ /* 0x000fe20006800000 */
[----:B------:R-:W-:Y:S01]  /*6660*/  FFMA.FTZ R5, R205, -UR21, R69 ;  /* 0x80000015cd057c23 */ /* 0x000fe20008010045 */
[----:B------:R-:W-:Y:S01]  /*6670*/  FSEL R61, R6, -INF , !P3 ;  /* 0xff800000063d7808 */ /* 0x000fe20005800000 */
[----:B------:R-:W-:Y:S01]  /*6680*/  FMUL.FTZ R6, R31, c[0x0][0x2ec] ;  /* 0x0000bb001f067a20 */ /* 0x000fe20000410000 */
[----:B------:R-:W-:Y:S01]  /*6690*/  ISETP.GE.AND P5, PT, R120, R249, PT ;  /* 0x000000f97800720c */ /* 0x000fe20003fa6270 */
[----:B---3--:R-:W-:Y:S01]  /*66a0*/  FFMA.FTZ R0, R194, -UR21, R113 ;  /* 0x80000015c2007c23 */ /* 0x008fe20008010071 */
[C---:B------:R-:W-:Y:S01]  /*66b0*/  ISETP.LT.OR P4, PT, R120.reuse, R246, P4 ;  /* 0x000000f67800720c */ /* 0x040fe20002781670 */
[----:B------:R-:W-:Y:S01]  /*66c0*/  FMUL.FTZ R16, R27, c[0x0][0x2ec] ;  /* 0x0000bb001b107a20 */ /* 0x000fe20000410000 */
[----:B------:R3:W-:Y:S01]  /*66d0*/  MUFU.TANH R82, R6 ;  /* 0x0000000600527308 */ /* 0x0007e20000002400 */
[----:B------:R-:W-:Y:S02]  /*66e0*/  ISETP.LT.OR P5, PT, R120, R243, P5 ;  /* 0x000000f37800720c */ /* 0x000fe40002fa1670 */
[----:B------:R-:W-:Y:S01]  /*66f0*/  FSEL R81, R0, -INF , !P2 ;  /* 0xff80000000517808 */ /* 0x000fe20005000000 */
[----:B------:R-:W-:Y:S01]  /*6700*/  FMUL.FTZ R0, R32, c[0x0][0x2ec] ;  /* 0x0000bb0020007a20 */ /* 0x000fe20000410000 */
[C---:B------:R-:W-:Y:S01]  /*6710*/  ISETP.GE.AND P2, PT, R110.reuse, R250, PT ;  /* 0x000000fa6e00720c */ /* 0x040fe20003f46270 */
[----:B-1----:R-:W-:Y:S01]  /*6720*/  FMUL.FTZ R7, R29, c[0x0][0x2ec] ;  /* 0x0000bb001d077a20 */ /* 0x002fe20000410000 */
[----:B------:R-:W-:Y:S01]  /*6730*/  FSEL R51, R5, -INF , !P4 ;  /* 0xff80000005337808 */ /* 0x000fe20006000000 */
[----:B------:R1:W1:Y:S01]  /*6740*/  MUFU.TANH R58, R0 ;  /* 0x00000000003a7308 */ /* 0x0002620000002400 */
[----:B------:R-:W-:Y:S01]  /*6750*/  ISETP.LT.OR P2, PT, R110, R244, P2 ;  /* 0x000000f46e00720c */ /* 0x000fe20001741670 */
[----:B----4-:R-:W-:Y:S01]  /*6760*/  FFMA.FTZ R5, R189, -UR21, R93 ;  /* 0x80000015bd057c23 */ /* 0x010fe2000801005d */
[----:B------:R-:W-:Y:S01]  /*6770*/  ISETP.GE.AND P3, PT, R121, R252, PT ;  /* 0x000000fc7900720c */ /* 0x000fe20003f66270 */
[----:B------:R-:W-:Y:S01]  /*6780*/  HMMA.16816.F32.BF16 R32, R20, R62, R140 ;  /* 0x0000003e1420723c */ /* 0x000fe2000004188c */
[----:B------:R-:W-:Y:S01]  /*6790*/  FSEL R71, R3, -INF , !P2 ;  /* 0xff80000003477808 */ /* 0x000fe20005000000 */
[----:B------:R-:W-:Y:S01]  /*67a0*/  FFMA.FTZ R3, R188, -UR21, R112 ;  /* 0x80000015bc037c23 */ /* 0x000fe20008010070 */
[----:B------:R-:W-:Y:S01]  /*67b0*/  ISETP.GE.AND P2, PT, R120, R251, PT ;  /* 0x000000fb7800720c */ /* 0x000fe20003f46270 */
[----:B------:R4:W-:Y:S01]  /*67c0*/  MUFU.TANH R85, R7 ;  /* 0x0000000700557308 */ /* 0x0009e20000002400 */
[----:B---3--:R-:W-:Y:S01]  /*67d0*/  FMUL.FTZ R6, R25, c[0x0][0x2ec] ;  /* 0x0000bb0019067a20 */ /* 0x008fe20000410000 */
[----:B------:R-:W-:-:S02]  /*67e0*/  ISETP.LT.OR P3, PT, R121, R246, P3 ;  /* 0x000000f67900720c */ /* 0x000fc40001f61670 */
[----:B------:R-:W-:Y:S02]  /*67f0*/  ISETP.LT.OR P2, PT, R120, R245, P2 ;  /* 0x000000f57800720c */ /* 0x000fe40001741670 */
[----:B------:R-:W-:Y:S01]  /*6800*/  ISETP.GE.AND P4, PT, R121, R249, PT ;  /* 0x000000f97900720c */ /* 0x000fe20003f86270 */
[----:B-1----:R-:W-:Y:S01]  /*6810*/  FFMA.FTZ R0, R193, -UR21, R116 ;  /* 0x80000015c1007c23 */ /* 0x002fe20008010074 */
[----:B------:R1:W-:Y:S01]  /*6820*/  MUFU.TANH R80, R6 ;  /* 0x0000000600507308 */ /* 0x0003e20000002400 */
[----:B------:R-:W-:Y:S01]  /*6830*/  FSEL R57, R5, -INF , !P2 ;  /* 0xff80000005397808 */ /* 0x000fe20005000000 */
[----:B------:R-:W-:Y:S01]  /*6840*/  FFMA.FTZ R5, R174, -UR21, R76 ;  /* 0x80000015ae057c23 */ /* 0x000fe2000801004c */
[----:B------:R-:W-:Y:S02]  /*6850*/  ISETP.GE.AND P2, PT, R122, R252, PT ;  /* 0x000000fc7a00720c */ /* 0x000fe40003f46270 */
[----:B------:R-:W-:Y:S01]  /*6860*/  FSEL R78, R0, -INF , !P1 ;  /* 0xff800000004e7808 */ /* 0x000fe20004800000 */
[----:B------:R-:W-:Y:S01]  /*6870*/  FFMA.FTZ R0, R190, -UR21, R66 ;  /* 0x80000015be007c23 */ /* 0x000fe20008010042 */
[----:B------:R-:W-:Y:S01]  /*6880*/  ISETP.GE.AND P1, PT, R111, R250, PT ;  /* 0x000000fa6f00720c */ /* 0x000fe20003f26270 */
[----:B----4-:R-:W-:Y:S01]  /*6890*/  FMUL.FTZ R7, R26, c[0x0][0x2ec] ;  /* 0x0000bb001a077a20 */ /* 0x010fe20000410000 */
[----:B------:R-:W-:-:S02]  /*68a0*/  ISETP.LT.OR P2, PT, R122, R246, P2 ;  /* 0x000000f67a00720c */ /* 0x000fc40001741670 */
[----:B------:R-:W-:Y:S01]  /*68b0*/  FSEL R77, R0, -INF , !P6 ;  /* 0xff800000004d7808 */ /* 0x000fe20007000000 */
[----:B------:R-:W-:Y:S01]  /*68c0*/  FMUL.FTZ R0, R30, c[0x0][0x2ec] ;  /* 0x0000bb001e007a20 */ /* 0x000fe20000410000 */
[----:B------:R-:W-:Y:S01]  /*68d0*/  ISETP.LT.OR P1, PT, R111, R244, P1 ;  /* 0x000000f46f00720c */ /* 0x000fe20000f21670 */
[----:B------:R-:W-:Y:S01]  /*68e0*/  HMMA.16816.F32.BF16 R28, R8, R18, R52 ;  /* 0x00000012081c723c */ /* 0x000fe20000041834 */
[----:B------:R-:W-:Y:S01]  /*68f0*/  MUFU.TANH R52, R16 ;  /* 0x0000001000347308 */ /* 0x000fe20000002400 */
[----:B------:R-:W-:Y:S01]  /*6900*/  ISETP.GE.AND P6, PT, R120, R250, PT ;  /* 0x000000fa7800720c */ /* 0x000fe20003fc6270 */
[----:B-1----:R-:W-:Y:S01]  /*6910*/  FFMA.FTZ R6, R206, -UR21, R97 ;  /* 0x80000015ce067c23 */ /* 0x002fe20008010061 */
[----:B------:R-:W-:Y:S01]  /*6920*/  FSEL R69, R3, -INF , !P1 ;  /* 0xff80000003457808 */ /* 0x000fe20004800000 */
[----:B------:R-:W-:Y:S01]  /*6930*/  FFMA.FTZ R3, R185, -UR21, R75 ;  /* 0x80000015b9037c23 */ /* 0x000fe2000801004b */
[C---:B------:R-:W-:Y:S02]  /*6940*/  ISETP.GE.AND P1, PT, R121.reuse, R251, PT ;  /* 0x000000fb7900720c */ /* 0x040fe40003f26270 */
[----:B------:R-:W-:Y:S01]  /*6950*/  ISETP.LT.OR P6, PT, R120, R244, P6 ;  /* 0x000000f47800720c */ /* 0x000fe200037c1670 */
[----:B------:R1:W-:Y:S01]  /*6960*/  MUFU.TANH R67, R0 ;  /* 0x0000000000437308 */ /* 0x0003e20000002400 */
[----:B------:R-:W-:-:S02]  /*6970*/  ISETP.LT.OR P1, PT, R121, R245, P1 ;  /* 0x000000f57900720c */ /* 0x000fc40000f21670 */
[----:B------:R-:W-:Y:S01]  /*6980*/  FSEL R60, R3, -INF , !P6 ;  /* 0xff800000033c7808 */ /* 0x000fe20007000000 */
[----:B--2---:R-:W-:Y:S01]  /*6990*/  FFMA.FTZ R3, R207, -UR21, R47 ;  /* 0x80000015cf037c23 */ /* 0x004fe2000801002f */
[----:B------:R-:W-:Y:S02]  /*69a0*/  ISETP.GE.AND P6, PT, R122, R251, PT ;  /* 0x000000fb7a00720c */ /* 0x000fe40003fc6270 */
[----:B------:R-:W-:Y:S01]  /*69b0*/  FSEL R48, R6, -INF , !P3 ;  /* 0xff80000006307808 */ /* 0x000fe20005800000 */
[----:B------:R-:W-:Y:S01]  /*69c0*/  FFMA.FTZ R6, R182, -UR21, R92 ;  /* 0x80000015b6067c23 */ /* 0x000fe2000801005c */
[C---:B------:R-:W-:Y:S02]  /*69d0*/  ISETP.LT.OR P6, PT, R122.reuse, R245, P6 ;  /* 0x000000f57a00720c */ /* 0x040fe400037c1670 */
[----:B------:R-:W-:Y:S02]  /*69e0*/  ISETP.GE.AND P3, PT, R122, R249, PT ;  /* 0x000000f97a00720c */ /* 0x000fe40003f66270 */
[----:B------:R-:W-:-:S02]  /*69f0*/  ISETP.LT.OR P4, PT, R121, R243, P4 ;  /* 0x000000f37900720c */ /* 0x000fc40002781670 */
[----:B------:R-:W-:Y:S01]  /*6a00*/  ISETP.LT.OR P3, PT, R122, R243, P3 ;  /* 0x000000f37a00720c */ /* 0x000fe20001f61670 */
[----:B-1----:R-:W-:Y:S01]  /*6a10*/  FFMA.FTZ R0, R186, -UR21, R95 ;  /* 0x80000015ba007c23 */ /* 0x002fe2000801005f */
[----:B------:R-:W-:Y:S01]  /*6a20*/  FSEL R76, R5, -INF , !P4 ;  /* 0xff800000054c7808 */ /* 0x000fe20006000000 */
[----:B------:R-:W-:Y:S01]  /*6a30*/  FFMA.FTZ R5, R208, -UR21, R94 ;  /* 0x80000015d0057c23 */ /* 0x000fe2000801005e */
[-C--:B------:R-:W-:Y:S02]  /*6a40*/  ISETP.GE.AND P4, PT, R123, R250.reuse, PT ;  /* 0x000000fa7b00720c */ /* 0x080fe40003f86270 */
[----:B------:R-:W-:Y:S01]  /*6a50*/  FSEL R72, R0, -INF , !P0 ;  /* 0xff80000000487808 */ /* 0x000fe20004000000 */
[----:B------:R-:W-:Y:S01]  /*6a60*/  FMUL.FTZ R0, R24, c[0x0][0x2ec] ;  /* 0x0000bb0018007a20 */ /* 0x000fe20000410000 */
[C---:B------:R-:W-:Y:S01]  /*6a70*/  ISETP.GE.AND P0, PT, R121.reuse, R250, PT ;  /* 0x000000fa7900720c */ /* 0x040fe20003f06270 */
[----:B------:R-:W-:Y:S01]  /*6a80*/  HMMA.16816.F32.BF16 R24, R12, R18, R36 ;  /* 0x000000120c18723c */ /* 0x000fe20000041824 */
[----:B------:R-:W1:Y:S01]  /*6a90*/  LDSM.16.M88.4 R16, [R225+0x3800] ;  /* 0x00380000e110783b */ /* 0x000e620000000200 */
[----:B------:R2:W-:Y:S01]  /*6aa0*/  MUFU.TANH R66, R0 ;  /* 0x0000000000427308 */ /* 0x0005e20000002400 */
[----:B------:R-:W-:Y:S01]  /*6ab0*/  ISETP.LT.OR P0, PT, R121, R244, P0 ;  /* 0x000000f47900720c */ /* 0x000fe20000701670 */
[----:B------:R-:W-:-:S04]  /*6ac0*/  DEPBAR.LE SB0, 0x0 ;  /* 0x000080000000791a */ /* 0x000fc80000000000 */
[----:B------:R-:W-:Y:S01]  /*6ad0*/  FSEL R53, R6, -INF , !P0 ;  /* 0xff80000006357808 */ /* 0x000fe20004000000 */
[----:B------:R-:W-:Y:S01]  /*6ae0*/  BAR.SYNC.DEFER_BLOCKING 0x0 ;  /* 0x0000000000007b1d */ /* 0x000fe20000010000 */
[C---:B------:R-:W-:Y:S02]  /*6af0*/  ISETP.GE.AND P0, PT, R123.reuse, R251, PT ;  /* 0x000000fb7b00720c */ /* 0x040fe40003f06270 */
[C---:B------:R-:W-:Y:S02]  /*6b00*/  ISETP.LT.OR P4, PT, R123.reuse, R244, P4 ;  /* 0x000000f47b00720c */ /* 0x040fe40002781670 */
[----:B------:R-:W-:Y:S01]  /*6b10*/  ISETP.LT.OR P0, PT, R123, R245, P0 ;  /* 0x000000f57b00720c */ /* 0x000fe20000701670 */
[----:B--2---:R-:W-:Y:S02]  /*6b20*/  FFMA.FTZ R0, R181, -UR21, R44 ;  /* 0x80000015b5007c23 */ /* 0x004fe4000801002c */
[----:B------:R2:W3:Y:S03]  /*6b30*/  MUFU.TANH R44, R7 ;  /* 0x00000007002c7308 */ /* 0x0004e60000002400 */
[----:B------:R-:W-:Y:S01]  /*6b40*/  FSEL R75, R0, -INF , !P5 ;  /* 0xff800000004b7808 */ /* 0x000fe20006800000 */
[----:B------:R-:W-:Y:S01]  /*6b50*/  FFMA.FTZ R0, R184, -UR21, R96 ;  /* 0x80000015b8007c23 */ /* 0x000fe20008010060 */
[----:B------:R-:W-:-:S02]  /*6b60*/  ISETP.GE.AND P5, PT, R122, R250, PT ;  /* 0x000000fa7a00720c */ /* 0x000fc40003fa6270 */
[----:B------:R-:W-:Y:S02]  /*6b70*/  FMUL.FTZ R6, R27, c[0x0][0x2ec] ;  /* 0x0000bb001b067a20 */ /* 0x000fe40000410000 */
[----:B------:R-:W-:Y:S01]  /*6b80*/  FSEL R50, R0, -INF , !P1 ;  /* 0xff80000000327808 */ /* 0x000fe20004800000 */
[----:B-----5:R-:W-:Y:S01]  /*6b90*/  FFMA.FTZ R0, R179, -UR21, R45 ;  /* 0x80000015b3007c23 */ /* 0x020fe2000801002d */
[----:B------:R-:W-:Y:S02]  /*6ba0*/  ISETP.GE.AND P1, PT, R123, R252, PT ;  /* 0x000000fc7b00720c */ /* 0x000fe40003f26270 */
[----:B------:R-:W-:Y:S01]  /*6bb0*/  FSEL R45, R3, -INF , !P2 ;  /* 0xff800000032d7808 */ /* 0x000fe20005000000 */
[----:B------:R-:W-:Y:S01]  /*6bc0*/  FMUL.FTZ R3, R26, c[0x0][0x2ec] ;  /* 0x0000bb001a037a20 */ /* 0x000fe20000410000 */
[----:B------:R-:W-:Y:S01]  /*6bd0*/  FSEL R47, R0, -INF , !P6 ;  /* 0xff800000002f7808 */ /* 0x000fe20007000000 */
[----:B------:R-:W-:Y:S01]  /*6be0*/  FFMA.FTZ R0, R180, -UR21, R46 ;  /* 0x80000015b4007c23 */ /* 0x000fe2000801002e */
[----:B------:R-:W-:Y:S01]  /*6bf0*/  ISETP.LT.OR P1, PT, R123, R246, P1 ;  /* 0x000000f67b00720c */ /* 0x000fe20000f21670 */
[----:B--2---:R-:W-:Y:S01]  /*6c00*/  FMUL.FTZ R7, R24, c[0x0][0x2ec] ;  /* 0x0000bb0018077a20 */ /* 0x004fe20000410000 */
[----:B------:R2:W4:Y:S01]  /*6c10*/  MUFU.TANH R37, R3 ;  /* 0x0000000300257308 */ /* 0x0005220000002400 */
[----:B------:R-:W-:Y:S01]  /*6c20*/  FMUL.FTZ R24, R30, c[0x0][0x2ec] ;  /* 0x0000bb001e187a20 */ /* 0x000fe20000410000 */
[----:B-1----:R-:W-:Y:S01]  /*6c30*/  HMMA.16816.F32.BF16 R20, R12, R16, R40 ;  /* 0x000000100c14723c */ /* 0x002fe20000041828 */
[----:B------:R-:W-:Y:S01]  /*6c40*/  FSEL R63, R0, -INF , !P3 ;  /* 0xff800000003f7808 */ /* 0x000fe20005800000 */
[----:B------:R-:W-:Y:S01]  /*6c50*/  FMUL.FTZ R0, R28, c[0x0][0x2ec] ;  /* 0x0000bb001c007a20 */ /* 0x000fe20000410000 */
[----:B------:R-:W-:-:S02]  /*6c60*/  ISETP.LT.OR P5, PT, R122, R244, P5 ;  /* 0x000000f47a00720c */ /* 0x000fc40002fa1670 */
[----:B------:R-:W-:Y:S01]  /*6c70*/  FSEL R39, R5, -INF , !P1 ;  /* 0xff80000005277808 */ /* 0x000fe20004800000 */
[----:B------:R1:W-:Y:S01]  /*6c80*/  MUFU.TANH R49, R7 ;  /* 0x0000000700317308 */ /* 0x0003e20000002400 */
[----:B------:R-:W-:Y:S01]  /*6c90*/  FFMA.FTZ R5, R175, -UR21, R86 ;  /* 0x80000015af057c23 */ /* 0x000fe20008010056 */
[----:B------:R-:W-:Y:S01]  /*6ca0*/  ISETP.GE.AND P2, PT, R123, R249, PT ;  /* 0x000000f97b00720c */ /* 0x000fe20003f46270 */
[----:B------:R-:W-:Y:S01]  /*6cb0*/  HMMA.16816.F32.BF16 R12, R12, R18, R32 ;  /* 0x000000120c0c723c */ /* 0x000fe20000041820 */
[----:B------:R-:W-:Y:S02]  /*6cc0*/  ISETP.GE.AND P6, PT, R132, R252, PT ;  /* 0x000000fc8400720c */ /* 0x000fe40003fc6270 */
[----:B------:R-:W-:Y:S01]  /*6cd0*/  FSEL R41, R5, -INF , !P4 ;  /* 0xff80000005297808 */ /* 0x000fe20006000000 */
[----:B--2---:R-:W-:Y:S01]  /*6ce0*/  FFMA.FTZ R3, R183, -UR21, R58 ;  /* 0x80000015b7037c23 */ /* 0x004fe2000801003a */
[----:B------:R2:W-:Y:S01]  /*6cf0*/  MUFU.TANH R36, R0 ;  /* 0x0000000000247308 */ /* 0x0005e20000002400 */
[----:B------:R-:W-:-:S02]  /*6d00*/  ISETP.LT.OR P2, PT, R123, R243, P2 ;  /* 0x000000f37b00720c */ /* 0x000fc40001741670 */
[C---:B------:R-:W-:Y:S02]  /*6d10*/  ISETP.LT.OR P6, PT, R132.reuse, R246, P6 ;  /* 0x000000f68400720c */ /* 0x040fe400037c1670 */
[----:B------:R-:W-:Y:S01]  /*6d20*/  FSEL R58, R3, -INF , !P5 ;  /* 0xff800000033a7808 */ /* 0x000fe20006800000 */
[----:B------:R-:W-:Y:S01]  /*6d30*/  FMUL.FTZ R3, R29, c[0x0][0x2ec] ;  /* 0x0000bb001d037a20 */ /* 0x000fe20000410000 */
[----:B------:R-:W-:Y:S01]  /*6d40*/  ISETP.GE.AND P5, PT, R132, R251, PT ;  /* 0x000000fb8400720c */ /* 0x000fe20003fa6270 */
[----:B-1----:R-:W-:Y:S01]  /*6d50*/  FMUL.FTZ R7, R25, c[0x0][0x2ec] ;  /* 0x0000bb0019077a20 */ /* 0x002fe20000410000 */
[----:B------:R1:W-:Y:S01]  /*6d60*/  MUFU.TANH R28, R24 ;  /* 0x00000018001c7308 */ /* 0x0003e20000002400 */
[----:B------:R-:W-:Y:S01]  /*6d70*/  FMUL.FTZ R5, R20, c[0x0][0x2ec] ;  /* 0x0000bb0014057a20 */ /* 0x000fe20000410000 */
[C---:B------:R-:W-:Y:S02]  /*6d80*/  ISETP.GE.AND P1, PT, R132.reuse, R249, PT ;  /* 0x000000f98400720c */ /* 0x040fe40003f26270 */
[----:B------:R-:W-:-:S02]  /*6d90*/  ISETP.GE.AND P3, PT, R132, R250, PT ;  /* 0x000000fa8400720c */ /* 0x000fc40003f66270 */
[----:B------:R-:W-:Y:S01]  /*6da0*/  ISETP.LT.OR P5, PT, R132, R245, P5 ;  /* 0x000000f58400720c */ /* 0x000fe20002fa1670 */
[----:B--2---:R-:W-:Y:S01]  /*6db0*/  FFMA.FTZ R0, R178, -UR21, R87 ;  /* 0x80000015b2007c23 */ /* 0x004fe20008010057 */
[----:B------:R2:W-:Y:S01]  /*6dc0*/  MUFU.TANH R38, R3 ;  /* 0x0000000300267308 */ /* 0x0005e20000002400 */
[----:B------:R-:W-:Y:S01]  /*6dd0*/  ISETP.LT.OR P1, PT, R132, R243, P1 ;  /* 0x000000f38400720c */ /* 0x000fe20000f21670 */
[----:B------:R-:W-:Y:S01]  /*6de0*/  FMUL.FTZ R14, R14, c[0x0][0x2ec] ;  /* 0x0000bb000e0e7a20 */ /* 0x000fe20000410000 */
[----:B------:R-:W-:Y:S01]  /*6df0*/  ISETP.GE.AND P4, PT, R133, R251, PT ;  /* 0x000000fb8500720c */ /* 0x000fe20003f86270 */
[----:B------:R-:W-:Y:S01]  /*6e00*/  FMUL.FTZ R13, R13, c[0x0][0x2ec] ;  /* 0x0000bb000d0d7a20 */ /* 0x000fe20000410000 */
[----:B------:R-:W-:Y:S01]  /*6e10*/  FSEL R40, R0, -INF , !P0 ;  /* 0xff80000000287808 */ /* 0x000fe20004000000 */
[----:B------:R-:W-:Y:S01]  /*6e20*/  FFMA.FTZ R0, R173, -UR21, R84 ;  /* 0x80000015ad007c23 */ /* 0x000fe20008010054 */
[----:B------:R-:W-:Y:S01]  /*6e30*/  ISETP.GE.AND P0, PT, R133, R252, PT ;  /* 0x000000fc8500720c */ /* 0x000fe20003f06270 */
[----:B-1----:R-:W-:Y:S01]  /*6e40*/  HMMA.16816.F32.BF16 R24, R8, R16, R100 ;  /* 0x000000100818723c */ /* 0x002fe20000041864 */
[----:B------:R1:W-:Y:S01]  /*6e50*/  MUFU.TANH R46, R6 ;  /* 0x00000006002e7308 */ /* 0x0003e20000002400 */
[----:B------:R-:W-:Y:S01]  /*6e60*/  ISETP.LT.OR P3, PT, R132, R244, P3 ;  /* 0x000000f48400720c */ /* 0x000fe20001f61670 */
[----:B------:R-:W-:Y:S01]  /*6e70*/  FMUL.FTZ R15, R15, c[0x0][0x2ec] ;  /* 0x0000bb000f0f7a20 */ /* 0x000fe20000410000 */
[----:B------:R-:W-:-:S02]  /*6e80*/  ISETP.LT.OR P0, PT, R133, R246, P0 ;  /* 0x000000f68500720c */ /* 0x000fc40000701670 */
[----:B------:R-:W-:Y:S01]  /*6e90*/  FSEL R62, R0, -INF , !P2 ;  /* 0xff800000003e7808 */ /* 0x000fe20005000000 */
[----:B---3--:R-:W-:Y:S01]  /*6ea0*/  FFMA.FTZ R0, R170, -UR21, R44 ;  /* 0x80000015aa007c23 */ /* 0x008fe2000801002c */
[----:B------:R-:W-:Y:S01]  /*6eb0*/  ISETP.LT.OR P4, PT, R133, R245, P4 ;  /* 0x000000f58500720c */ /* 0x000fe20002781670 */
[----:B--2---:R-:W-:Y:S01]  /*6ec0*/  FFMA.FTZ R3, R209, -UR21, R83 ;  /* 0x80000015d1037c23 */ /* 0x004fe20008010053 */
[----:B------:R2:W-:Y:S01]  /*6ed0*/  MUFU.TANH R29, R5 ;  /* 0x00000005001d7308 */ /* 0x0005e20000002400 */
[----:B------:R-:W-:Y:S01]  /*6ee0*/  ISETP.GE.AND P2, PT, R133, R250, PT ;  /* 0x000000fa8500720c */ /* 0x000fe20003f46270 */
[----:B------:R-:W-:Y:S01]  /*6ef0*/  HMMA.16816.F32.BF16 R8, R8, R18, R88 ;  /* 0x000000120808723c */ /* 0x000fe20000041858 */
[----:B------:R-:W-:Y:S01]  /*6f00*/  FSEL R188, R0, -INF , !P1 ;  /* 0xff80000000bc7808 */ /* 0x000fe20004800000 */
[----:B------:R-:W-:Y:S01]  /*6f10*/  FMUL.FTZ R0, R22, c[0x0][0x2ec] ;  /* 0x0000bb0016007a20 */ /* 0x000fe20000410000 */
[----:B------:R-:W-:Y:S01]  /*6f20*/  FSEL R189, R3, -INF , !P6 ;  /* 0xff80000003bd7808 */ /* 0x000fe20007000000 */
[----:B------:R-:W-:Y:S01]  /*6f30*/  FFMA.FTZ R3, R172, -UR21, R66 ;  /* 0x80000015ac037c23 */ /* 0x000fe20008010042 */
[----:B------:R-:W-:Y:S01]  /*6f40*/  ISETP.GE.AND P6, PT, R133, R249, PT ;  /* 0x000000f98500720c */ /* 0x000fe20003fc6270 */
[----:B-1----:R-:W-:Y:S01]  /*6f50*/  FFMA.FTZ R6, R169, -UR21, R67 ;  /* 0x80000015a9067c23 */ /* 0x002fe20008010043 */
[----:B------:R1:W3:Y:S01]  /*6f60*/  MUFU.TANH R54, R7 ;  /* 0x0000000700367308 */ /* 0x0002e20000002400 */
[----:B------:R-:W-:-:S02]  /*6f70*/  ISETP.LT.OR P2, PT, R133, R244, P2 ;  /* 0x000000f48500720c */ /* 0x000fc40001741670 */
[----:B------:R-:W-:Y:S01]  /*6f80*/  FSEL R174, R3, -INF , !P3 ;  /* 0xff80000003ae7808 */ /* 0x000fe20005800000 */
[----:B------:R-:W-:Y:S01]  /*6f90*/  FFMA.FTZ R3, R168, -UR21, R80 ;  /* 0x80000015a8037c23 */ /* 0x000fe20008010050 */
[----:B------:R-:W-:Y:S01]  /*6fa0*/  FSEL R175, R6, -INF , !P5 ;  /* 0xff80000006af7808 */ /* 0x000fe20006800000 */
[----:B------:R-:W-:Y:S01]  /*6fb0*/  FMUL.FTZ R6, R21, c[0x0][0x2ec] ;  /* 0x0000bb0015067a20 */ /* 0x000fe20000410000 */
[----:B------:R-:W-:Y:S01]  /*6fc0*/  ISETP.GE.AND P5, PT, R134, R252, PT ;  /* 0x000000fc8600720c */ /* 0x000fe20003fa6270 */
[----:B--2---:R-:W-:Y:S01]  /*6fd0*/  FFMA.FTZ R5, R210, -UR21, R85 ;  /* 0x80000015d2057c23 */ /* 0x004fe20008010055 */
[C---:B------:R-:W-:Y:S01]  /*6fe0*/  ISETP.GE.AND P3, PT, R134.reuse, R251, PT ;  /* 0x000000fb8600720c */ /* 0x040fe20003f66270 */
[----:B------:R2:W-:Y:S01]  /*6ff0*/  MUFU.TANH R22, R0 ;  /* 0x0000000000167308 */ /* 0x0005e20000002400 */
[C---:B------:R-:W-:Y:S02]  /*7000*/  ISETP.LT.OR P5, PT, R134.reuse, R246, P5 ;  /* 0x000000f68600720c */ /* 0x040fe40002fa1670 */
[----:B------:R-:W-:Y:S01]  /*7010*/  FSEL R173, R5, -INF , !P0 ;  /* 0xff80000005ad7808 */ /* 0x000fe20004000000 */
[----:B------:R-:W-:Y:S01]  /*7020*/  FFMA.FTZ R5, R177, -UR21, R82 ;  /* 0x80000015b1057c23 */ /* 0x000fe20008010052 */
[----:B------:R-:W-:Y:S01]  /*7030*/  ISETP.LT.OR P3, PT, R134, R245, P3 ;  /* 0x000000f58600720c */ /* 0x000fe20001f61670 */
[----:B-1----:R-:W-:Y:S01]  /*7040*/  FMUL.FTZ R7, R31, c[0x0][0x2ec] ;  /* 0x0000bb001f077a20 */ /* 0x002fe20000410000 */
[----:B------:R-:W-:Y:S01]  /*7050*/  ISETP.LT.OR P6, PT, R133, R243, P6 ;  /* 0x000000f38500720c */ /* 0x000fe200037c1670 */
[----:B------:R1:W-:Y:S01]  /*7060*/  MUFU.TANH R31, R6 ;  /* 0x00000006001f7308 */ /* 0x0003e20000002400 */
[----:B------:R-:W-:Y:S01]  /*7070*/  FSEL R170, R5, -INF , !P4 ;  /* 0xff80000005aa7808 */ /* 0x000fe20006000000 */
[----:B----4-:R-:W-:Y:S01]  /*7080*/  FFMA.FTZ R5, R156, -UR21, R37 ;  /* 0x800000159c057c23 */ /* 0x010fe20008010025 */
[----:B------:R-:W-:Y:S01]  /*7090*/  ISETP.GE.AND P4, PT, R136, R252, PT ;  /* 0x000000fc8800720c */ /* 0x000fe20003f86270 */
[----:B------:R-:W-:Y:S01]  /*70a0*/  FMUL.FTZ R8, R8, c[0x0][0x2ec] ;  /* 0x0000bb0008087a20 */ /* 0x000fe20000410000 */
[----:B------:R-:W-:Y:S01]  /*70b0*/  ISETP.GE.AND P1, PT, R134, R250, PT ;  /* 0x000000fa8600720c */ /* 0x000fe20003f26270 */
[----:B------:R-:W-:Y:S01]  /*70c0*/  FMUL.FTZ R10, R10, c[0x0][0x2ec] ;  /* 0x0000bb000a0a7a20 */ /* 0x000fe20000410000 */
[----:B------:R-:W-:Y:S01]  /*70d0*/  ISETP.LT.OR P4, PT, R136, R246, P4 ;  /* 0x000000f68800720c */ /* 0x000fe20002781670 */
[----:B------:R4:W5:Y:S01]  /*70e0*/  MUFU.TANH R30, R7 ;  /* 0x00000007001e7308 */ /* 0x0009620000002400 */
[----:B--2---:R-:W-:Y:S01]  /*70f0*/  FFMA.FTZ R0, R159, -UR21, R52 ;  /* 0x800000159f007c23 */ /* 0x004fe20008010034 */
[----:B------:R-:W-:Y:S01]  /*7100*/  FSEL R159, R5, -INF , !P3 ;  /* 0xff800000059f7808 */ /* 0x000fe20005800000 */
[----:B---3--:R-:W-:Y:S01]  /*7110*/  FFMA.FTZ R5, R212, -UR21, R54 ;  /* 0x80000015d4057c23 */ /* 0x008fe20008010036 */
[----:B------:R-:W-:Y:S01]  /*7120*/  FSEL R169, R3, -INF , !P2 ;  /* 0xff80000003a97808 */ /* 0x000fe20005000000 */
[----:B------:R-:W-:Y:S01]  /*7130*/  FFMA.FTZ R3, R171, -UR21, R36 ;  /* 0x80000015ab037c23 */ /* 0x000fe20008010024 */
[----:B------:R-:W-:Y:S01]  /*7140*/  FSEL R172, R0, -INF , !P6 ;  /* 0xff80000000ac7808 */ /* 0x000fe20007000000 */
[----:B------:R-:W-:Y:S01]  /*7150*/  FMUL.FTZ R0, R25, c[0x0][0x2ec] ;  /* 0x0000bb0019007a20 */ /* 0x000fe20000410000 */
[----:B------:R-:W-:Y:S01]  /*7160*/  ISETP.GE.AND P0, PT, R134, R249, PT ;  /* 0x000000f98600720c */ /* 0x000fe20003f06270 */
[----:B-1----:R-:W-:Y:S01]  /*7170*/  FFMA.FTZ R6, R211, -UR21, R49 ;  /* 0x80000015d3067c23 */ /* 0x002fe20008010031 */
[----:B------:R-:W-:Y:S01]  /*7180*/  ISETP.GE.AND P2, PT, R136, R251, PT ;  /* 0x000000fb8800720c */ /* 0x000fe20003f46270 */
[----:B------:R1:W-:Y:S01]  /*7190*/  MUFU.TANH R21, R0 ;  /* 0x0000000000157308 */ /* 0x0003e20000002400 */
[----:B------:R-:W-:Y:S01]  /*71a0*/  ISETP.LT.OR P1, PT, R134, R244, P1 ;  /* 0x000000f48600720c */ /* 0x000fe20000f21670 */
[----:B------:R-:W-:Y:S01]  /*71b0*/  FMUL.FTZ R9, R9, c[0x0][0x2ec] ;  /* 0x0000bb0009097a20 */ /* 0x000fe20000410000 */
[----:B------:R-:W-:Y:S01]  /*71c0*/  FSEL R168, R6, -INF , !P5 ;  /* 0xff80000006a87808 */ /* 0x000fe20006800000 */
[----:B------:R-:W-:Y:S01]  /*71d0*/  FMUL.FTZ R6, R27, c[0x0][0x2ec] ;  /* 0x0000bb001b067a20 */ /* 0x000fe20000410000 */
[----:B------:R-:W-:Y:S01]  /*71e0*/  FSEL R156, R5, -INF , !P4 ;  /* 0xff800000059c7808 */ /* 0x000fe20006000000 */
[----:B----4-:R-:W-:Y:S01]  /*71f0*/  FMUL.FTZ R7, R23, c[0x0][0x2ec] ;  /* 0x0000bb0017077a20 */ /* 0x010fe20000410000 */
[----:B------:R-:W-:Y:S01]  /*7200*/  ISETP.LT.OR P0, PT, R134, R243, P0 ;  /* 0x000000f38600720c */ /* 0x000fe20000701670 */
[----:B------:R2:W-:Y:S01]  /*7210*/  MUFU.TANH R20, R6 ;  /* 0x0000000600147308 */ /* 0x0005e20000002400 */
[----:B------:R-:W-:Y:S01]  /*7220*/  FFMA.FTZ R5, R176, -UR21, R46 ;  /* 0x80000015b0057c23 */ /* 0x000fe2000801002e */
[C---:B------:R-:W-:Y:S01]  /*7230*/  ISETP.LT.OR P2, PT, R136.reuse, R245, P2 ;  /* 0x000000f58800720c */ /* 0x040fe20001741670 */
[----:B------:R-:W-:Y:S01]  /*7240*/  FMUL.FTZ R11, R11, c[0x0][0x2ec] ;  /* 0x0000bb000b0b7a20 */ /* 0x000fe20000410000 */
[----:B------:R-:W-:-:S02]  /*7250*/  ISETP.GE.AND P6, PT, R136, R250, PT ;  /* 0x000000fa8800720c */ /* 0x000fc40003fc6270 */
[----:B------:R-:W-:Y:S02]  /*7260*/  ISETP.GE.AND P5, PT, R136, R249, PT ;  /* 0x000000f98800720c */ /* 0x000fe40003fa6270 */
[----:B------:R3:W-:Y:S01]  /*7270*/  MUFU.TANH R23, R7 ;  /* 0x0000000700177308 */ /* 0x0007e20000002400 */
[----:B-1----:R-:W-:Y:S01]  /*7280*/  FFMA.FTZ R0, R158, -UR21, R28 ;  /* 0x800000159e007c23 */ /* 0x002fe2000801001c */
[----:B------:R-:W-:Y:S01]  /*7290*/  FSEL R158, R3, -INF , !P1 ;  /* 0xff800000039e7808 */ /* 0x000fe20004800000 */
[----:B------:R-:W-:Y:S01]  /*72a0*/  FFMA.FTZ R3, R167, -UR21, R38 ;  /* 0x80000015a7037c23 */ /* 0x000fe20008010026 */
[C---:B------:R-:W-:Y:S02]  /*72b0*/  ISETP.GE.AND P3, PT, R135.reuse, R252, PT ;  /* 0x000000fc8700720c */ /* 0x040fe40003f66270 */
[----:B------:R-:W-:Y:S01]  /*72c0*/  ISETP.GE.AND P1, PT, R135, R251, PT ;  /* 0x000000fb8700720c */ /* 0x000fe20003f26270 */
[----:B--2---:R-:W-:Y:S01]  /*72d0*/  FMUL.FTZ R6, R12, c[0x0][0x2ec] ;  /* 0x0000bb000c067a20 */ /* 0x004fe20000410000 */
[----:B------:R-:W-:Y:S01]  /*72e0*/  FSEL R171, R0, -INF , !P0 ;  /* 0xff80000000ab7808 */ /* 0x000fe20004000000 */
[----:B-----5:R-:W-:Y:S01]  /*72f0*/  FFMA.FTZ R0, R157, -UR21, R30 ;  /* 0x800000159d007c23 */ /* 0x020fe2000801001e */
[----:B------:R-:W-:Y:S01]  /*7300*/  FSEL R143, R5, -INF , !P2 ;  /* 0xff800000058f7808 */ /* 0x000fe20005000000 */
[----:B------:R-:W-:Y:S01]  /*7310*/  FFMA.FTZ R5, R154, -UR21, R22 ;  /* 0x800000159a057c23 */ /* 0x000fe20008010016 */
[C---:B------:R-:W-:Y:S01]  /*7320*/  ISETP.LT.OR P6, PT, R136.reuse, R244, P6 ;  /* 0x000000f48800720c */ /* 0x040fe200037c1670 */
[----:B------:R-:W-:Y:S01]  /*7330*/  MUFU.TANH R14, R14 ;  /* 0x0000000e000e7308 */ /* 0x000fe20000002400 */
[----:B------:R-:W-:Y:S01]  /*7340*/  ISETP.LT.OR P5, PT, R136, R243, P5 ;  /* 0x000000f38800720c */ /* 0x000fe20002fa1670 */
[----:B---3--:R-:W-:Y:S01]  /*7350*/  FMUL.FTZ R7, R24, c[0x0][0x2ec] ;  /* 0x0000bb0018077a20 */ /* 0x008fe20000410000 */
[----:B------:R-:W-:-:S02]  /*7360*/  ISETP.LT.OR P3, PT, R135, R246, P3 ;  /* 0x000000f68700720c */ /* 0x000fc40001f61670 */
[C---:B------:R-:W-:Y:S02]  /*7370*/  ISETP.LT.OR P1, PT, R135.reuse, R245, P1 ;  /* 0x000000f58700720c */ /* 0x040fe40000f21670 */
[----:B------:R-:W-:Y:S01]  /*7380*/  ISETP.GE.AND P0, PT, R135, R250, PT ;  /* 0x000000fa8700720c */ /* 0x000fe20003f06270 */
[----:B------:R1:W2:Y:S01]  /*7390*/  MUFU.TANH R17, R7 ;  /* 0x0000000700117308 */ /* 0x0002a20000002400 */
[----:B------:R-:W-:Y:S02]  /*73a0*/  ISETP.GE.AND P2, PT, R139, R252, PT ;  /* 0x000000fc8b00720c */ /* 0x000fe40003f46270 */
[----:B------:R-:W-:Y:S02]  /*73b0*/  FSEL R154, R3, -INF , !P6 ;  /* 0xff800000039a7808 */ /* 0x000fe40007000000 */
[----:B------:R-:W-:Y:S02]  /*73c0*/  FSEL R157, R0, -INF , !P5 ;  /* 0xff800000009d7808 */ /* 0x000fe40006800000 */
[----:B------:R-:W-:Y:S01]  /*73d0*/  FSEL R153, R5, -INF , !P1 ;  /* 0xff80000005997808 */ /* 0x000fe20004800000 */
[----:B------:R-:W-:Y:S01]  /*73e0*/  FFMA.FTZ R5, R213, -UR21, R31 ;  /* 0x80000015d5057c23 */ /* 0x000fe2000801001f */
[C---:B------:R-:W-:Y:S01]  /*73f0*/  ISETP.GE.AND P6, PT, R139.reuse, R251, PT ;  /* 0x000000fb8b00720c */ /* 0x040fe20003fc6270 */
[----:B------:R-:W-:Y:S01]  /*7400*/  MUFU.TANH R13, R13 ;  /* 0x0000000d000d7308 */ /* 0x000fe20000002400 */
[----:B------:R-:W-:-:S02]  /*7410*/  ISETP.GE.AND P5, PT, R139, R250, PT ;  /* 0x000000fa8b00720c */ /* 0x000fc40003fa6270 */
[----:B------:R-:W-:Y:S02]  /*7420*/  ISETP.LT.OR P0, PT, R135, R244, P0 ;  /* 0x000000f48700720c */ /* 0x000fe40000701670 */
[----:B------:R-:W-:Y:S01]  /*7430*/  ISETP.LT.OR P2, PT, R139, R246, P2 ;  /* 0x000000f68b00720c */ /* 0x000fe20001741670 */
[----:B-1----:R-:W-:Y:S01]  /*7440*/  FMUL.FTZ R7, R26, c[0x0][0x2ec] ;  /* 0x0000bb001a077a20 */ /* 0x002fe20000410000 */
[----:B------:R-:W-:Y:S01]  /*7450*/  ISETP.GE.AND P1, PT, R138, R252, PT ;  /* 0x000000fc8a00720c */ /* 0x000fe20003f26270 */
[----:B--2---:R-:W-:Y:S01]  /*7460*/  FFMA.FTZ R3, R165, -UR21, R17 ;  /* 0x80000015a5037c23 */ /* 0x004fe20008010011 */
[----:B------:R-:W-:Y:S01]  /*7470*/  ISETP.GE.AND P4, PT, R135, R249, PT ;  /* 0x000000f98700720c */ /* 0x000fe20003f86270 */
[----:B------:R-:W1:Y:S01]  /*7480*/  MUFU.TANH R16, R7 ;  /* 0x0000000700107308 */ /* 0x000e620000002400 */
[C---:B------:R-:W-:Y:S02]  /*7490*/  ISETP.LT.OR P6, PT, R139.reuse, R245, P6 ;  /* 0x000000f58b00720c */ /* 0x040fe400037c1670 */
[----:B------:R-:W-:-:S02]  /*74a0*/  ISETP.LT.OR P5, PT, R139, R244, P5 ;  /* 0x000000f48b00720c */ /* 0x000fc40002fa1670 */
[----:B------:R-:W-:Y:S02]  /*74b0*/  FSEL R152, R3, -INF , !P0 ;  /* 0xff80000003987808 */ /* 0x000fe40004000000 */
[C---:B------:R-:W-:Y:S01]  /*74c0*/  ISETP.LT.OR P1, PT, R138.reuse, R246, P1 ;  /* 0x000000f68a00720c */ /* 0x040fe20000f21670 */
[----:B------:R2:W3:Y:S01]  /*74d0*/  MUFU.TANH R7, R6 ;  /* 0x0000000600077308 */ /* 0x0004e20000002400 */
[----:B------:R-:W-:Y:S02]  /*74e0*/  ISETP.LT.OR P4, PT, R135, R243, P4 ;  /* 0x000000f38700720c */ /* 0x000fe40002781670 */
[----:B------:R-:W-:-:S04]  /*74f0*/  ISETP.GE.AND P0, PT, R138, R251, PT ;  /* 0x000000fb8a00720c */ /* 0x000fc80003f06270 */
[----:B------:R-:W-:Y:S01]  /*7500*/  ISETP.LT.OR P0, PT, R138, R245, P0 ;  /* 0x000000f58a00720c */ /* 0x000fe20000701670 */
[----:B-1----:R-:W-:Y:S01]  /*7510*/  FFMA.FTZ R0, R155, -UR21, R16 ;  /* 0x800000159b007c23 */ /* 0x002fe20008010010 */
[----:B------:R-:W-:Y:S04]  /*7520*/  MUFU.TANH R15, R15 ;  /* 0x0000000f000f7308 */ /* 0x000fe80000002400 */
[----:B------:R-:W-:Y:S01]  /*7530*/  FSEL R155, R0, -INF , !P4 ;  /* 0xff800000009b7808 */ /* 0x000fe20006000000 */
[----:B------:R-:W-:Y:S01]  /*7540*/  FFMA.FTZ R0, R166, -UR21, R23 ;  /* 0x80000015a6007c23 */ /* 0x000fe20008010017 */
[----:B------:R-:W-:Y:S01]  /*7550*/  ISETP.GE.AND P4, PT, R138, R250, PT ;  /* 0x000000fa8a00720c */ /* 0x000fe20003f86270 */
[----:B--2---:R-:W-:Y:S01]  /*7560*/  FFMA.FTZ R6, R214, -UR21, R29 ;  /* 0x80000015d6067c23 */ /* 0x004fe2000801001d */
[----:B------:R-:W1:Y:S01]  /*7570*/  MUFU.TANH R8, R8 ;  /* 0x0000000800087308 */ /* 0x000e620000002400 */
[----:B---3--:R-:W-:Y:S01]  /*7580*/  FFMA.FTZ R3, R215, -UR21, R7 ;  /* 0x80000015d7037c23 */ /* 0x008fe20008010007 */
[----:B------:R-:W-:-:S02]  /*7590*/  ISETP.LT.OR P4, PT, R138, R244, P4 ;  /* 0x000000f48a00720c */ /* 0x000fc40002781670 */
[----:B------:R-:W-:Y:S02]  /*75a0*/  FSEL R142, R6, -INF , !P3 ;  /* 0xff800000068e7808 */ /* 0x000fe40005800000 */
[----:B------:R-:W-:Y:S02]  /*75b0*/  ISETP.GE.AND P3, PT, R139, R249, PT ;  /* 0x000000f98b00720c */ /* 0x000fe40003f66270 */
[----:B------:R-:W-:Y:S01]  /*75c0*/  FSEL R128, R3, -INF , !P1 ;  /* 0xff80000003807808 */ /* 0x000fe20004800000 */
[----:B------:R-:W2:Y:S01]  /*75d0*/  MUFU.TANH R6, R10 ;  /* 0x0000000a00067308 */ /* 0x000ea20000002400 */
[----:B------:R-:W-:Y:S01]  /*75e0*/  ISETP.LT.OR P3, PT, R139, R243, P3 ;  /* 0x000000f38b00720c */ /* 0x000fe20001f61670 */
[----:B------:R-:W-:Y:S01]  /*75f0*/  FFMA.FTZ R3, R163, -UR21, R14 ;  /* 0x80000015a3037c23 */ /* 0x000fe2000801000e */
[----:B------:R-:W-:Y:S01]  /*7600*/  FSEL R139, R5, -INF , !P2 ;  /* 0xff800000058b7808 */ /* 0x000fe20005000000 */
[----:B------:R-:W-:Y:S01]  /*7610*/  FFMA.FTZ R5, R164, -UR21, R21 ;  /* 0x80000015a4057c23 */ /* 0x000fe20008010015 */
[----:B------:R-:W-:-:S02]  /*7620*/  ISETP.GE.AND P2, PT, R138, R249, PT ;  /* 0x000000f98a00720c */ /* 0x000fc40003f46270 */
[----:B------:R-:W-:Y:S01]  /*7630*/  FSEL R129, R3, -INF , !P0 ;  /* 0xff80000003817808 */ /* 0x000fe20004000000 */
[----:B------:R3:W4:Y:S01]  /*7640*/  MUFU.TANH R7, R9 ;  /* 0x0000000900077308 */ /* 0x0007220000002400 */
[----:B------:R-:W-:Y:S01]  /*7650*/  FSEL R140, R5, -INF , !P5 ;  /* 0xff800000058c7808 */ /* 0x000fe20006800000 */
[----:B-1----:R-:W-:Y:S01]  /*7660*/  FFMA.FTZ R8, R161, -UR21, R8 ;  /* 0x80000015a1087c23 */ /* 0x002fe20008010008 */
[----:B------:R-:W-:Y:S02]  /*7670*/  ISETP.LT.OR P2, PT, R138, R243, P2 ;  /* 0x000000f38a00720c */ /* 0x000fe40001741670 */
[----:B------:R-:W-:Y:S01]  /*7680*/  FSEL R138, R0, -INF , !P6 ;  /* 0xff800000008a7808 */ /* 0x000fe20007000000 */
[----:B------:R-:W-:Y:S01]  /*7690*/  FFMA.FTZ R0, R162, -UR21, R20 ;  /* 0x80000015a2007c23 */ /* 0x000fe20008010014 */
[----:B------:R-:W-:Y:S01]  /*76a0*/  PLOP3.LUT P0, PT, PT, PT, UP0, 0x80, 0x0 ;  /* 0x000000000000781c */ /* 0x000fe20003f0f008 */
[----:B------:R-:W1:Y:S01]  /*76b0*/  MUFU.TANH R5, R11 ;  /* 0x0000000b00057308 */ /* 0x000e620000002400 */
[C---:B------:R-:W-:Y:S01]  /*76c0*/  ISETP.GE.AND P6, PT, R137.reuse, R252, PT ;  /* 0x000000fc8900720c */ /* 0x040fe20003fc6270 */
[----:B--2---:R-:W-:Y:S01]  /*76d0*/  FFMA.FTZ R6, R160, -UR21, R6 ;  /* 0x80000015a0067c23 */ /* 0x004fe20008010006 */
[----:B------:R-:W-:Y:S01]  /*76e0*/  FSEL R141, R0, -INF , !P3 ;  /* 0xff800000008d7808 */ /* 0x000fe20005800000 */
[----:B------:R-:W-:Y:S01]  /*76f0*/  FFMA.FTZ R10, R216, -UR21, R13 ;  /* 0x80000015d80a7c23 */ /* 0x000fe2000801000d */
[----:B------:R-:W-:-:S02]  /*7700*/  ISETP.GE.AND P5, PT, R137, R251, PT ;  /* 0x000000fb8900720c */ /* 0x000fc40003fa6270 */
[----:B------:R-:W-:Y:S01]  /*7710*/  ISETP.GE.AND P3, PT, R137, R250, PT ;  /* 0x000000fa8900720c */ /* 0x000fe20003f66270 */
[----:B---3--:R-:W-:Y:S01]  /*7720*/  FFMA.FTZ R9, R147, -UR21, R15 ;  /* 0x8000001593097c23 */ /* 0x008fe2000801000f */
[C---:B------:R-:W-:Y:S01]  /*7730*/  ISETP.GE.AND P1, PT, R137.reuse, R249, PT ;  /* 0x000000f98900720c */ /* 0x040fe20003f26270 */
[----:B----4-:R-:W-:Y:S01]  /*7740*/  FFMA.FTZ R7, R146, -UR21, R7 ;  /* 0x8000001592077c23 */ /* 0x010fe20008010007 */
[C---:B------:R-:W-:Y:S02]  /*7750*/  ISETP.LT.OR P6, PT, R137.reuse, R246, P6 ;  /* 0x000000f68900720c */ /* 0x040fe400037c1670 */
[C---:B------:R-:W-:Y:S02]  /*7760*/  ISETP.LT.OR P5, PT, R137.reuse, R245, P5 ;  /* 0x000000f58900720c */ /* 0x040fe40002fa1670 */
[----:B------:R-:W-:Y:S01]  /*7770*/  ISETP.LT.OR P3, PT, R137, R244, P3 ;  /* 0x000000f48900720c */ /* 0x000fe20001f61670 */
[----:B-1----:R-:W-:Y:S01]  /*7780*/  FFMA.FTZ R5, R145, -UR21, R5 ;  /* 0x8000001591057c23 */ /* 0x002fe20008010005 */
[----:B------:R-:W-:-:S02]  /*7790*/  ISETP.LT.OR P1, PT, R137, R243, P1 ;  /* 0x000000f38900720c */ /* 0x000fc40000f21670 */
[----:B------:R-:W-:Y:S02]  /*77a0*/  LOP3.LUT R0, R199, R200, RZ, 0xfc, !PT ;  /* 0x000000c8c7007212 */ /* 0x000fe400078efcff */
[----:B------:R-:W-:Y:S02]  /*77b0*/  FSEL R131, R8, -INF , !P4 ;  /* 0xff80000008837808 */ /* 0x000fe40006000000 */
[----:B------:R-:W-:Y:S02]  /*77c0*/  FSEL R133, R6, -INF , !P2 ;  /* 0xff80000006857808 */ /* 0x000fe40005000000 */
[----:B------:R-:W-:Y:S02]  /*77d0*/  FSEL R22, R10, -INF , !P6 ;  /* 0xff8000000a167808 */ /* 0x000fe40007000000 */
[----:B------:R-:W-:Y:S02]  /*77e0*/  FSEL R23, R9, -INF , !P5 ;  /* 0xff80000009177808 */ /* 0x000fe40006800000 */
[----:B------:R-:W-:-:S02]  /*77f0*/  FSEL R130, R7, -INF , !P3 ;  /* 0xff80000007827808 */ /* 0x000fc40005800000 */
[----:B------:R-:W-:Y:S01]  /*7800*/  FSEL R132, R5, -INF , !P1 ;  /* 0xff80000005847808 */ /* 0x000fe20004800000 */
        /* <DEDUP_REMOVED lines=73> */
.L_x_809:
[----:B------:R-:W-:Y:S05]  /*7ca0*/  BSYNC B0 ;  /* 0x0000000000007941 */ /* 0x000fea0003800000 */
.L_x_808:
[----:B------:R-:W0:Y:S02]  /*7cb0*/  LDGDEPBAR ;  /* 0x00000000000079af */ /* 0x000e240000000000 */
.L_x_807:
        /* <DEDUP_REMOVED lines=41> */
[----:B------:R-:W-:Y:S03]  /*7f50*/  STL [R1+0xa8], R220 ;  /* 0x0000a8dc01007387 */ /* 0x000fe60000100800 */
[----:B------:R-:W-:Y:S01]  /*7f60*/  FMNMX.FTZ R137, R22, R137, !PT ;  /* 0x0000008916897209 */ /* 0x000fe20007810000 */
[----:B------:R-:W-:Y:S01]  /*7f70*/  LDSM.16.MT88.4 R24, [R222+0xc000] ;  /* 0x00c00000de18783b */ /* 0x000fe20000004200 */
[----:B------:R-:W-:-:S03]  /*7f80*/  LEA R223, R2, R222, 0x1 ;  /* 0x000000de02df7211 */ /* 0x000fc600078e08ff */
[----:B------:R-:W2:Y:S04]  /*7f90*/  SHFL.BFLY PT, R5, R137, 0x2, 0x1f ;  /* 0x0c401f0089057f89 */ /* 0x000ea800000e0000 */
[----:B------:R-:W-:Y:S01]  /*7fa0*/  LDSM.16.MT88.4 R32, [R224+0xc000] ;  /* 0x00c00000e020783b */ /* 0x000fe20000004200 */
[----:B--2---:R-:W-:Y:S02]  /*7fb0*/  FMNMX.FTZ R137, R137, R5, !PT ;  /* 0x0000000589897209 */ /* 0x004fe40007810000 */
        /* <DEDUP_REMOVED lines=29> */
[----:B-1----:R1:W-:Y:S01]  /*8190*/  MUFU.EX2 R11, R5 ;  /* 0x00000005000b7308 */ /* 0x0023e20000000800 */
[----:B------:R-:W-:-:S04]  /*81a0*/  FMNMX.FTZ R135, R131, R135, !PT ;  /* 0x0000008783877209 */ /* 0x000fc80007810000 */
[----:B------:R-:W-:Y:S02]  /*81b0*/  FMNMX.FTZ R135, R130, R135, !PT ;  /* 0x0000008782877209 */ /* 0x000fe40007810000 */
[----:B--2---:R-:W-:Y:S01]  /*81c0*/  FMNMX.FTZ R3, R81, R78, !PT ;  /* 0x0000004e51037209 */ /* 0x004fe20007810000 */
[----:B------:R2:W4:Y:S03]  /*81d0*/  MUFU.EX2 R192, R6 ;  /* 0x0000000600c07308 */ /* 0x0005260000000800 */
[----:B------:R-:W-:-:S04]  /*81e0*/  FMNMX.FTZ R3, R77, R3, !PT ;  /* 0x000000034d037209 */ /* 0x000fc80007810000 */
[----:B------:R-:W-:Y:S01]  /*81f0*/  FMNMX.FTZ R3, R72, R3, !PT ;  /* 0x0000000348037209 */ /* 0x000fe20007810000 */
[----:B-1----:R-:W-:Y:S01]  /*8200*/  FFMA.FTZ R5, R56, c[0x0][0x23c], -R21 ;  /* 0x00008f0038057a23 */ /* 0x002fe20000010815 */
[----:B---3--:R-:W-:Y:S02]  /*8210*/  FMNMX.FTZ R136, R136, R7, !PT ;  /* 0x0000000788887209 */ /* 0x008fe40007810000 */
[----:B------:R-:W-:Y:S01]  /*8220*/  FMNMX.FTZ R3, R75, R3, !PT ;  /* 0x000000034b037209 */ /* 0x000fe20007810000 */
[----:B------:R1:W3:Y:S01]  /*8230*/  MUFU.EX2 R220, R5 ;  /* 0x0000000500dc7308 */ /* 0x0002e20000000800 */
[C---:B------:R-:W-:Y:S01]  /*8240*/  FSETP.NEU.FTZ.AND P1, PT, R136.reuse, -INF , PT ;  /* 0xff8000008800780b */ /* 0x040fe20003f3d000 */
[----:B------:R-:W-:Y:S01]  /*8250*/  FMUL.FTZ R20, R136, c[0x0][0x23c] ;  /* 0x00008f0088147a20 */ /* 0x000fe20000410000 */
[----:B------:R-:W-:Y:S01]  /*8260*/  FMNMX.FTZ R3, R76, R3, !PT ;  /* 0x000000034c037209 */ /* 0x000fe20007810000 */
[----:B--2---:R-:W2:Y:S01]  /*8270*/  SHFL.BFLY PT, R6, R135, 0x2, 0x1f ;  /* 0x0c401f0087067f89 */ /* 0x004ea200000e0000 */
[----:B----4-:R-:W-:-:S02]  /*8280*/  F2FP.BF16.PACK_AB R16, R192, R193 ;  /* 0x000000c1c010723e */ /* 0x010fc400000010ff */
[----:B------:R-:W-:Y:S02]  /*8290*/  FMNMX.FTZ R3, R63, R3, !PT ;  /* 0x000000033f037209 */ /* 0x000fe40007810000 */
[----:B------:R-:W-:-:S05]  /*82a0*/  FSEL R20, R20, RZ, P1 ;  /* 0x000000ff14147208 */ /* 0x000fca0000800000 */
[----:B------:R-:W-:Y:S01]  /*82b0*/  FFMA.FTZ R23, R23, c[0x0][0x23c], -R20 ;  /* 0x00008f0017177a23 */ /* 0x000fe20000010814 */
[----:B-1----:R-:W-:Y:S01]  /*82c0*/  FMNMX.FTZ R5, R62, R3, !PT ;  /* 0x000000033e057209 */ /* 0x002fe20007810000 */
[----:B------:R-:W-:Y:S01]  /*82d0*/  FFMA.FTZ R3, R51, c[0x0][0x23c], -R21 ;  /* 0x00008f0033037a23 */ /* 0x000fe20000010815 */
[----:B---3--:R-:W-:Y:S02]  /*82e0*/  F2FP.BF16.PACK_AB R18, R220, R11 ;  /* 0x0000000bdc12723e */ /* 0x008fe400000010ff */
        /* <DEDUP_REMOVED lines=17> */
[----:B------:R-:W-:Y:S02]  /*8400*/  FFMA.FTZ R5, R47, c[0x0][0x23c], -R20 ;  /* 0x00008f002f057a23 */ /* 0x000fe40000010814 */
[----:B------:R-:W-:Y:S01]  /*8410*/  LDSM.16.MT88.4 R44, [R222+0xc800] ;  /* 0x00c80000de2c783b */ /* 0x000fe20000004200 */
[----:B------:R-:W-:-:S03]  /*8420*/  FSETP.NEU.FTZ.AND P1, PT, R135, -INF , PT ;  /* 0xff8000008700780b */ /* 0x000fc60003f3d000 */
[----:B------:R2:W-:Y:S01]  /*8430*/  MUFU.EX2 R92, R5 ;  /* 0x00000005005c7308 */ /* 0x0005e20000000800 */
[----:B-1----:R-:W-:Y:S01]  /*8440*/  FFMA.FTZ R3, R39, c[0x0][0x23c], -R21 ;  /* 0x00008f0027037a23 */ /* 0x002fe20000010815 */
[----:B---3--:R-:W-:-:S06]  /*8450*/  FMNMX.FTZ R134, R134, R6, !PT ;  /* 0x0000000686867209 */ /* 0x008fcc0007810000 */
[----:B------:R1:W-:Y:S01]  /*8460*/  MUFU.EX2 R236, R3 ;  /* 0x0000000300ec7308 */ /* 0x0003e20000000800 */
[----:B------:R-:W3:Y:S01]  /*8470*/  SHFL.BFLY PT, R6, R134, 0x1, 0x1f ;  /* 0x0c201f0086067f89 */ /* 0x000ee200000e0000 */
[----:B--2---:R-:W-:-:S06]  /*8480*/  FFMA.FTZ R5, R40, c[0x0][0x23c], -R20 ;  /* 0x00008f0028057a23 */ /* 0x004fcc0000010814 */
[----:B------:R-:W-:Y:S01]  /*8490*/  MUFU.EX2 R225, R5 ;  /* 0x0000000500e17308 */ /* 0x000fe20000000800 */
[----:B-1----:R-:W-:-:S07]  /*84a0*/  FFMA.FTZ R3, R74, c[0x0][0x23c], -R20 ;  /* 0x00008f004a037a23 */ /* 0x002fce0000010814 */
[----:B------:R1:W-:Y:S01]  /*84b0*/  MUFU.EX2 R191, R3 ;  /* 0x0000000300bf7308 */ /* 0x0003e20000000800 */
[----:B---3--:R-:W-:Y:S01]  /*84c0*/  FMNMX.FTZ R134, R134, R6, !PT ;  /* 0x0000000686867209 */ /* 0x008fe20007810000 */
        /* <DEDUP_REMOVED lines=10> */
[----:B-1----:R-:W-:Y:S02]  /*8570*/  FFMA.FTZ R3, R50, c[0x0][0x23c], -R20 ;  /* 0x00008f0032037a23 */ /* 0x002fe40000010814 */
[----:B------:R-:W-:Y:S04]  /*8580*/  LDSM.16.MT88.4 R48, [R221+0xc800] ;  /* 0x00c80000dd30783b */ /* 0x000fe80000004200 */
[----:B------:R1:W-:Y:S02]  /*8590*/  MUFU.EX2 R94, R3 ;  /* 0x00000003005e7308 */ /* 0x0003e40000000800 */
[----:B-1----:R-:W-:-:S05]  /*85a0*/  FMUL.FTZ R3, R135, c[0x0][0x23c] ;  /* 0x00008f0087037a20 */ /* 0x002fca0000410000 */
[----:B------:R-:W-:Y:S02]  /*85b0*/  FSEL R3, R3, RZ, P1 ;  /* 0x000000ff03037208 */ /* 0x000fe40000800000 */
[----:B------:R-:W-:-:S03]  /*85c0*/  FSETP.NEU.FTZ.AND P1, PT, R134, -INF , PT ;  /* 0xff8000008600780b */ /* 0x000fc60003f3d000 */
[--C-:B------:R-:W-:Y:S02]  /*85d0*/  FFMA.FTZ R5, R79, c[0x0][0x23c], -R3.reuse ;  /* 0x00008f004f057a23 */ /* 0x100fe40000010803 */
[--C-:B------:R-:W-:Y:S02]  /*85e0*/  FFMA.FTZ R6, R60, c[0x0][0x23c], -R3.reuse ;  /* 0x00008f003c067a23 */ /* 0x100fe40000010803 */
[----:B------:R1:W-:Y:S08]  /*85f0*/  MUFU.EX2 R10, R5 ;  /* 0x00000005000a7308 */ /* 0x0003f00000000800 */
        /* <DEDUP_REMOVED lines=8> */
[----:B-1----:R-:W-:Y:S01]  /*8680*/  FMUL.FTZ R5, R134, c[0x0][0x23c] ;  /* 0x00008f0086057a20 */ /* 0x002fe20000410000 */
[----:B--2---:R-:W-:-:S04]  /*8690*/  F2FP.BF16.PACK_AB R14, R234, R239 ;  /* 0x000000efea0e723e */ /* 0x004fc800000010ff */
[----:B------:R-:W-:Y:S01]  /*86a0*/  FSEL R0, R5, RZ, P1 ;  /* 0x000000ff05007208 */ /* 0x000fe20000800000 */
[----:B------:R-:W-:Y:S02]  /*86b0*/  FFMA.FTZ R5, R53, c[0x0][0x23c], -R3 ;  /* 0x00008f0035057a23 */ /* 0x000fe40000010803 */
[----:B------:R-:W1:Y:S02]  /*86c0*/  LDSM.16.MT88.4 R52, [R221+0xc000] ;  /* 0x00c00000dd34783b */ /* 0x000e640000004200 */
[--C-:B------:R-:W-:Y:S01]  /*86d0*/  FFMA.FTZ R4, R77, c[0x0][0x23c], -R0.reuse ;  /* 0x00008f004d047a23 */ /* 0x100fe20000010800 */
[----:B------:R2:W-:Y:S08]  /*86e0*/  MUFU.EX2 R232, R5 ;  /* 0x0000000500e87308 */ /* 0x0005f00000000800 */
[----:B------:R3:W-:Y:S01]  /*86f0*/  MUFU.EX2 R235, R4 ;  /* 0x0000000400eb7308 */ /* 0x0007e20000000800 */
[----:B--2---:R-:W-:-:S02]  /*8700*/  FFMA.FTZ R5, R81, c[0x0][0x23c], -R0 ;  /* 0x00008f0051057a23 */ /* 0x004fc40000010800 */
[----:B------:R-:W2:Y:S05]  /*8710*/  LDSM.16.MT88.4 R80, [R222+0xe000] ;  /* 0x00e00000de50783b */ /* 0x000eaa0000004200 */
[----:B------:R4:W-:Y:S01]  /*8720*/  MUFU.EX2 R226, R5 ;  /* 0x0000000500e27308 */ /* 0x0009e20000000800 */
[----:B---3--:R-:W-:-:S07]  /*8730*/  FFMA.FTZ R4, R72, c[0x0][0x23c], -R0 ;  /* 0x00008f0048047a23 */ /* 0x008fce0000010800 */
[----:B------:R3:W3:Y:S01]  /*8740*/  MUFU.EX2 R229, R4 ;  /* 0x0000000400e57308 */ /* 0x0006e20000000800 */
[----:B----4-:R-:W-:Y:S01]  /*8750*/  FFMA.FTZ R5, R78, c[0x0][0x23c], -R0 ;  /* 0x00008f004e057a23 */ /* 0x010fe20000010800 */
[C---:B-1----:R-:W-:Y:S06]  /*8760*/  HMMA.16816.F32.BF16 R68, R16.reuse, R52, RZ ;  /* 0x000000341044723c */ /* 0x042fec00000418ff */
[----:B------:R-:W1:Y:S01]  /*8770*/  MUFU.EX2 R227, R5 ;  /* 0x0000000500e37308 */ /* 0x000e620000000800 */
[--C-:B---3--:R-:W-:Y:S01]  /*8780*/  FFMA.FTZ R4, R58, c[0x0][0x23c], -R3.reuse ;  /* 0x00008f003a047a23 */ /* 0x108fe20000010803 */
[----:B------:R-:W-:Y:S01]  /*8790*/  F2FP.BF16.PACK_AB R15, R229, R235 ;  /* 0x000000ebe50f723e */ /* 0x000fe200000010ff */
[----:B------:R-:W3:Y:S05]  /*87a0*/  LDSM.16.MT88.4 R56, [R223+0xc000] ;  /* 0x00c00000df38783b */ /* 0x000eea0000004200 */
[----:B------:R4:W-:Y:S01]  /*87b0*/  MUFU.EX2 R84, R4 ;  /* 0x0000000400547308 */ /* 0x0009e20000000800 */
[----:B-1----:R-:W-:Y:S01]  /*87c0*/  F2FP.BF16.PACK_AB R13, R227, R226 ;  /* 0x000000e2e30d723e */ /* 0x002fe200000010ff */
[----:B--2---:R-:W-:Y:S01]  /*87d0*/  HMMA.16816.F32.BF16 R108, R16, R80, RZ ;  /* 0x00000050106c723c */ /* 0x004fe200000418ff */
[----:B----4-:R-:W-:-:S07]  /*87e0*/  FFMA.FTZ R4, R41, c[0x0][0x23c], -R3 ;  /* 0x00008f0029047a23 */ /* 0x010fce0000010803 */
[-C--:B------:R-:W-:Y:S01]  /*87f0*/  HMMA.16816.F32.BF16 R40, R16, R24.reuse, RZ ;  /* 0x000000181028723c */ /* 0x080fe200000418ff */
[----:B------:R1:W2:Y:S07]  /*8800*/  MUFU.EX2 R28, R4 ;  /* 0x00000004001c7308 */ /* 0x0002ae0000000800 */
[C---:B------:R-:W-:Y:S07]  /*8810*/  HMMA.16816.F32.BF16 R36, R12.reuse, R24, RZ ;  /* 0x000000180c24723c */ /* 0x040fee00000418ff */
[----:B------:R-:W-:Y:S01]  /*8820*/  IMAD.MOV.U32 R24, RZ, RZ, R29 ;  /* 0x000000ffff187224 */ /* 0x000fe200078e001d */
[-C--:B------:R-:W-:Y:S01]  /*8830*/  HMMA.16816.F32.BF16 R88, R12, R32.reuse, RZ ;  /* 0x000000200c58723c */ /* 0x080fe200000418ff */
[----:B------:R-:W-:Y:S01]  /*8840*/  MOV R25, R8 ;  /* 0x0000000800197202 */ /* 0x000fe20000000f00 */
[----:B-1----:R-:W-:Y:S01]  /*8850*/  FFMA.FTZ R4, R75, c[0x0][0x23c], -R0 ;  /* 0x00008f004b047a23 */ /* 0x002fe20000010800 */
[----:B------:R-:W-:Y:S01]  /*8860*/  F2FP.BF16.PACK_AB R8, R95, R228 ;  /* 0x000000e45f08723e */ /* 0x000fe200000010ff */
[----:B--2---:R-:W-:Y:S01]  /*8870*/  IMAD.MOV.U32 R2, RZ, RZ, R28 ;  /* 0x000000ffff027224 */ /* 0x004fe200078e001c */
[----:B------:R-:W1:Y:S01]  /*8880*/  LDSM.16.MT88.4 R72, [R224+0xc800] ;  /* 0x00c80000e048783b */ /* 0x000e620000004200 */
[----:B------:R2:W-:Y:S02]  /*8890*/  MUFU.EX2 R233, R4 ;  /* 0x0000000400e97308 */ /* 0x0005e40000000800 */
[----:B------:R-:W-:Y:S07]  /*88a0*/  HMMA.16816.F32.BF16 R28, R16, R32, RZ ;  /* 0x00000020101c723c */ /* 0x000fee00000418ff */
[----:B------:R-:W-:Y:S01]  /*88b0*/  IMAD.MOV.U32 R33, RZ, RZ, R84 ;  /* 0x000000ffff217224 */ /* 0x000fe200078e0054 */
[----:B------:R-:W-:Y:S01]  /*88c0*/  HMMA.16816.F32.BF16 R64, R12, R52, RZ ;  /* 0x000000340c40723c */ /* 0x000fe200000418ff */
[----:B------:R-:W-:Y:S01]  /*88d0*/  LDSM.16.MT88.4 R84, [R223+0xe000] ;  /* 0x00e00000df54783b */ /* 0x000fe20000004200 */
[----:B------:R-:W-:-:S02]  /*88e0*/  MOV R32, R11 ;  /* 0x0000000b00207202 */ /* 0x000fc40000000f00 */
[----:B------:R-:W-:Y:S01]  /*88f0*/  F2FP.BF16.PACK_AB R6, R2, R33 ;  /* 0x000000210206723e */ /* 0x000fe200000010ff */
[----:B--2---:R-:W-:Y:S02]  /*8900*/  FFMA.FTZ R4, R76, c[0x0][0x23c], -R0 ;  /* 0x00008f004c047a23 */ /* 0x004fe40000010800 */
[----:B------:R-:W-:Y:S01]  /*8910*/  MOV R53, R10 ;  /* 0x0000000a00357202 */ /* 0x000fe20000000f00 */
[----:B------:R-:W2:Y:S01]  /*8920*/  LDSM.16.MT88.4 R76, [R224+0xe000] ;  /* 0x00e00000e04c783b */ /* 0x000ea20000004200 */
[----:B------:R-:W-:Y:S01]  /*8930*/  IMAD.MOV.U32 R52, RZ, RZ, R9 ;  /* 0x000000ffff347224 */ /* 0x000fe200078e0009 */
[----:B------:R4:W4:Y:S01]  /*8940*/  MUFU.EX2 R231, R4 ;  /* 0x0000000400e77308 */ /* 0x0009220000000800 */
[----:B------:R-:W-:Y:S01]  /*8950*/  F2FP.BF16.PACK_AB R9, R94, R24 ;  /* 0x000000185e09723e */ /* 0x000fe200000010ff */
[----:B---3--:R-:W-:Y:S01]  /*8960*/  HMMA.16816.F32.BF16 R124, R16, R56, RZ ;  /* 0x00000038107c723c */ /* 0x008fe200000418ff */
[----:B------:R-:W-:Y:S02]  /*8970*/  F2FP.BF16.PACK_AB R10, R236, R230 ;  /* 0x000000e6ec0a723e */ /* 0x000fe400000010ff */
[----:B------:R-:W-:-:S05]  /*8980*/  F2FP.BF16.PACK_AB R11, R225, R92 ;  /* 0x0000005ce10b723e */ /* 0x000fca00000010ff */
[----:B------:R-:W-:Y:S01]  /*8990*/  HMMA.16816.F32.BF16 R120, R12, R56, RZ ;  /* 0x000000380c78723c */ /* 0x000fe200000418ff */
[----:B----4-:R-:W-:Y:S01]  /*89a0*/  FFMA.FTZ R4, R63, c[0x0][0x23c], -R0 ;  /* 0x00008f003f047a23 */ /* 0x010fe20000010800 */
[----:B------:R-:W-:-:S06]  /*89b0*/  F2FP.BF16.PACK_AB R5, R231, R233 ;  /* 0x000000e9e705723e */ /* 0x000fcc00000010ff */
[C---:B------:R-:W-:Y:S01]  /*89c0*/  HMMA.16816.F32.BF16 R164, R8.reuse, R44, R40 ;  /* 0x0000002c08a4723c */ /* 0x040fe20000041828 */
[----:B------:R-:W3:Y:S01]  /*89d0*/  LDSM.16.MT88.4 R40, [R223+0xc800] ;  /* 0x00c80000df28783b */ /* 0x000ee20000004200 */
[----:B------:R4:W-:Y:S06]  /*89e0*/  MUFU.EX2 R237, R4 ;  /* 0x0000000400ed7308 */ /* 0x0009ec0000000800 */
[C---:B------:R-:W-:Y:S01]  /*89f0*/  HMMA.16816.F32.BF16 R148, R8.reuse, R48, R68 ;  /* 0x000000300894723c */ /* 0x040fe20000041844 */
[----:B------:R-:W-:Y:S07]  /*8a00*/  LDSM.16.MT88.4 R68, [R224+0xe800] ;  /* 0x00e80000e044783b */ /* 0x000fee0000004200 */
[----:B-1----:R-:W-:Y:S01]  /*8a10*/  HMMA.16816.F32.BF16 R180, R8, R72, R28 ;  /* 0x0000004808b4723c */ /* 0x002fe2000004181c */
[----:B------:R-:W-:Y:S01]  /*8a20*/  LDSM.16.MT88.4 R28, [R222+0xe800] ;  /* 0x00e80000de1c783b */ /* 0x000fe20000004200 */
[----:B----4-:R-:W-:-:S03]  /*8a30*/  FFMA.FTZ R4, R62, c[0x0][0x23c], -R0 ;  /* 0x00008f003e047a23 */ /* 0x010fc60000010800 */
[----:B------:R-:W-:Y:S01]  /*8a40*/  LDSM.16.MT88.4 R60, [R221+0xe000] ;  /* 0x00e00000dd3c783b */ /* 0x000fe20000004200 */
[----:B------:R1:W4:Y:S02]  /*8a50*/  MUFU.EX2 R93, R4 ;  /* 0x00000004005d7308 */ /* 0x0003240000000800 */
[----:B--2---:R-:W-:Y:S08]  /*8a60*/  HMMA.16816.F32.BF16 R100, R16, R76, RZ ;  /* 0x0000004c1064723c */ /* 0x004ff000000418ff */
[----:B------:R-:W-:Y:S01]  /*8a70*/  HMMA.16816.F32.BF16 R104, R12, R80, RZ ;  /* 0x000000500c68723c */ /* 0x000fe200000418ff */
[----:B-1----:R-:W-:-:S02]  /*8a80*/  F2FP.BF16.PACK_AB R4, R232, R204 ;  /* 0x000000cce804723e */ /* 0x002fc400000010ff */
[----:B----4-:R-:W-:-:S05]  /*8a90*/  F2FP.BF16.PACK_AB R7, R93, R237 ;  /* 0x000000ed5d07723e */ /* 0x010fca00000010ff */
[----:B---3--:R-:W-:Y:S08]  /*8aa0*/  HMMA.16816.F32.BF16 R196, R8, R40, R124 ;  /* 0x0000002808c4723c */ /* 0x008ff0000004187c */
[C---:B------:R-:W-:Y:S01]  /*8ab0*/  HMMA.16816.F32.BF16 R144, R4.reuse, R48, R64 ;  /* 0x000000300490723c */ /* 0x040fe20000041840 */
[----:B------:R-:W1:Y:S06]  /*8ac0*/  LDSM.16.MT88.4 R64, [R223+0xe800] ;  /* 0x00e80000df40783b */ /* 0x000e6c0000004200 */
[----:B------:R-:W-:Y:S01]  /*8ad0*/  MOV R49, R95 ;  /* 0x0000005f00317202 */ /* 0x000fe20000000f00 */
[----:B------:R-:W-:Y:S01]  /*8ae0*/  HMMA.16816.F32.BF16 R176, R4, R72, R88 ;  /* 0x0000004804b0723c */ /* 0x000fe20000041858 */
[----:B------:R-:W-:-:S06]  /*8af0*/  IMAD.MOV.U32 R48, RZ, RZ, R94 ;  /* 0x000000ffff307224 */ /* 0x000fcc00078e005e */
[----:B------:R-:W-:Y:S01]  /*8b00*/  IMAD.MOV.U32 R73, RZ, RZ, R92 ;  /* 0x000000ffff497224 */ /* 0x000fe200078e005c */
[----:B------:R-:W-:Y:S08]  /*8b10*/  HMMA.16816.F32.BF16 R88, R12, R84, RZ ;  /* 0x000000540c58723c */ /* 0x000ff000000418ff */
[C---:B------:R-:W-:Y:S01]  /*8b20*/  HMMA.16816.F32.BF16 R160, R4.reuse, R44, R36 ;  /* 0x0000002c04a0723c */ /* 0x040fe20000041824 */
[----:B------:R-:W2:Y:S06]  /*8b30*/  LDSM.16.MT88.4 R36, [R221+0xe800] ;  /* 0x00e80000dd24783b */ /* 0x000eac0000004200 */
[----:B------:R-:W-:Y:S01]  /*8b40*/  MOV R44, R93 ;  /* 0x0000005d002c7202 */ /* 0x000fe20000000f00 */
[----:B------:R-:W-:Y:S01]  /*8b50*/  HMMA.16816.F32.BF16 R120, R4, R40, R120 ;  /* 0x000000280478723c */ /* 0x000fe20000041878 */
[----:B------:R-:W-:-:S05]  /*8b60*/  IMAD.MOV.U32 R45, RZ, RZ, R96 ;  /* 0x000000ffff2d7224 */ /* 0x000fca00078e0060 */
[----:B------:R-:W-:Y:S02]  /*8b70*/  MOV R80, R45 ;  /* 0x0000002d00507202 */ /* 0x000fe40000000f00 */
[----:B------:R-:W-:Y:S01]  /*8b80*/  HMMA.16816.F32.BF16 R92, R16, R84, RZ ;  /* 0x00000054105c723c */ /* 0x000fe200000418ff */
[----:B------:R-:W-:-:S06]  /*8b90*/  MOV R45, R53 ;  /* 0x00000035002d7202 */ /* 0x000fcc0000000f00 */
[----:B------:R-:W-:Y:S01]  /*8ba0*/  IMAD.MOV.U32 R85, RZ, RZ, R32 ;  /* 0x000000ffff557224 */ /* 0x000fe200078e0020 */
[----:B-1----:R-:W-:Y:S01]  /*8bb0*/  HMMA.16816.F32.BF16 R88, R4, R64, R88 ;  /* 0x000000400458723c */ /* 0x002fe20000041858 */
[----:B------:R-:W-:-:S07]  /*8bc0*/  MOV R84, R25 ;  /* 0x0000001900547202 */ /* 0x000fce0000000f00 */
[----:B------:R-:W-:Y:S08]  /*8bd0*/  HMMA.16816.F32.BF16 R112, R12, R60, RZ ;  /* 0x0000003c0c70723c */ /* 0x000ff000000418ff */
[----:B------:R-:W-:Y:S08]  /*8be0*/  HMMA.16816.F32.BF16 R216, R8, R68, R100 ;  /* 0x0000004408d8723c */ /* 0x000ff00000041864 */
[----:B------:R-:W-:Y:S01]  /*8bf0*/  MOV R195, R89 ;  /* 0x0000005900c37202 */ /* 0x000fe20000000f00 */
[----:B------:R-:W-:Y:S01]  /*8c00*/  IMAD.MOV.U32 R194, RZ, RZ, R90 ;  /* 0x000000ffffc27224 */ /* 0x000fe200078e005a */
[----:B------:R-:W-:Y:S01]  /*8c10*/  MOV R41, R91 ;  /* 0x0000005b00297202 */ /* 0x000fe20000000f00 */
[----:B------:R-:W-:Y:S01]  /*8c20*/  IMAD.MOV.U32 R40, RZ, RZ, R88 ;  /* 0x000000ffff287224 */ /* 0x000fe200078e0058 */
[----:B------:R-:W-:Y:S08]  /*8c30*/  HMMA.16816.F32.BF16 R96, R12, R76, RZ ;  /* 0x0000004c0c60723c */ /* 0x000ff000000418ff */
[----:B------:R-:W-:Y:S04]  /*8c40*/  HMMA.16816.F32.BF16 R92, R8, R64, R92 ;  /* 0x00000040085c723c */ /* 0x000fe8000004185c */
[----:B------:R-:W-:Y:S01]  /*8c50*/  MOV R207, R217 ;  /* 0x000000d900cf7202 */ /* 0x000fe20000000f00 */
[----:B------:R-:W-:Y:S01]  /*8c60*/  IMAD.MOV.U32 R206, RZ, RZ, R218 ;  /* 0x000000ffffce7224 */ /* 0x000fe200078e00da */
[----:B------:R-:W-:Y:S01]  /*8c70*/  MOV R205, R219 ;  /* 0x000000db00cd7202 */ /* 0x000fe20000000f00 */
[----:B------:R-:W-:Y:S01]  /*8c80*/  IMAD.MOV.U32 R81, RZ, RZ, R216 ;  /* 0x000000ffff517224 */ /* 0x000fe200078e00d8 */
[----:B------:R-:W-:Y:S08]  /*8c90*/  HMMA.16816.F32.BF16 R88, R12, R82, RZ ;  /* 0x000000520c58723c */ /* 0x000ff000000418ff */
[----:B------:R-:W-:Y:S07]  /*8ca0*/  HMMA.16816.F32.BF16 R116, R16, R60, RZ ;  /* 0x0000003c1074723c */ /* 0x000fee00000418ff */
[----:B------:R-:W-:Y:S01]  /*8cb0*/  IMAD.MOV.U32 R60, RZ, RZ, R44 ;  /* 0x000000ffff3c7224 */ /* 0x000fe200078e002c */
[----:B--2---:R-:W-:Y:S01]  /*8cc0*/  HMMA.16816.F32.BF16 R184, R4, R36, R112 ;  /* 0x0000002404b8723c */ /* 0x004fe20000041870 */
[----:B------:R-:W-:Y:S01]  /*8cd0*/  MOV R77, R92 ;  /* 0x0000005c004d7202 */ /* 0x000fe20000000f00 */
[----:B------:R-:W-:Y:S01]  /*8ce0*/  IMAD.MOV.U32 R76, RZ, RZ, R93 ;  /* 0x000000ffff4c7224 */ /* 0x000fe200078e005d */
[----:B------:R-:W-:Y:S01]  /*8cf0*/  MOV R57, R94 ;  /* 0x0000005e00397202 */ /* 0x000fe20000000f00 */
[----:B------:R-:W-:Y:S01]  /*8d00*/  IMAD.MOV.U32 R56, RZ, RZ, R95 ;  /* 0x000000ffff387224 */ /* 0x000fe200078e005f */
[----:B------:R-:W-:Y:S01]  /*8d10*/  MOV R61, R73 ;  /* 0x00000049003d7202 */ /* 0x000fe20000000f00 */
[----:B------:R-:W-:-:S02]  /*8d20*/  IMAD.MOV.U32 R44, RZ, RZ, R52 ;  /* 0x000000ffff2c7224 */ /* 0x000fc400078e0034 */
[-C--:B------:R-:W-:Y:S08]  /*8d30*/  HMMA.16816.F32.BF16 R212, R8, R28.reuse, R108 ;  /* 0x0000001c08d4723c */ /* 0x080ff0000004186c */
[C---:B------:R-:W-:Y:S07]  /*8d40*/  HMMA.16816.F32.BF16 R208, R4.reuse, R28, R104 ;  /* 0x0000001c04d0723c */ /* 0x040fee0000041868 */
[--C-:B------:R-:W-:Y:S01]  /*8d50*/  FFMA.FTZ R29, R128, c[0x0][0x23c], -R21.reuse ;  /* 0x00008f00801d7a23 */ /* 0x100fe20000010815 */
[----:B------:R-:W-:Y:S01]  /*8d60*/  HMMA.16816.F32.BF16 R216, R4, R68, R96 ;  /* 0x0000004404d8723c */ /* 0x000fe20000041860 */
[----:B------:R-:W-:-:S02]  /*8d70*/  FFMA.FTZ R28, R22, c[0x0][0x23c], -R21 ;  /* 0x00008f00161c7a23 */ /* 0x000fc40000010815 */
[----:B------:R-:W-:-:S05]  /*8d80*/  FFMA.FTZ R22, R152, c[0x0][0x23c], -R3 ;  /* 0x00008f0098167a23 */ /* 0x000fca0000010803 */
[----:B------:R-:W-:Y:S08]  /*8d90*/  HMMA.16816.F32.BF16 R112, R4, R30, R88 ;  /* 0x0000001e0470723c */ /* 0x000ff00000041858 */
[C---:B------:R-:W-:Y:S08]  /*8da0*/  HMMA.16816.F32.BF16 R108, R12.reuse, R54, RZ ;  /* 0x000000360c6c723c */ /* 0x040ff000000418ff */
[C---:B------:R-:W-:Y:S08]  /*8db0*/  HMMA.16816.F32.BF16 R104, R12.reuse, R26, RZ ;  /* 0x0000001a0c68723c */ /* 0x040ff000000418ff */
[C---:B------:R-:W-:Y:S08]  /*8dc0*/  HMMA.16816.F32.BF16 R100, R12.reuse, R34, RZ ;  /* 0x000000220c64723c */ /* 0x040ff000000418ff */
[C---:B------:R-:W-:Y:S08]  /*8dd0*/  HMMA.16816.F32.BF16 R96, R12.reuse, R58, RZ ;  /* 0x0000003a0c60723c */ /* 0x040ff000000418ff */
[C---:B------:R-:W-:Y:S08]  /*8de0*/  HMMA.16816.F32.BF16 R92, R12.reuse, R62, RZ ;  /* 0x0000003e0c5c723c */ /* 0x040ff000000418ff */
[C---:B------:R-:W-:Y:S08]  /*8df0*/  HMMA.16816.F32.BF16 R88, R12.reuse, R78, RZ ;  /* 0x0000004e0c58723c */ /* 0x040ff000000418ff */
[----:B------:R-:W-:Y:S08]  /*8e00*/  HMMA.16816.F32.BF16 R12, R12, R86, RZ ;  /* 0x000000560c0c723c */ /* 0x000ff000000418ff */
[----:B------:R-:W-:Y:S07]  /*8e10*/  HMMA.16816.F32.BF16 R200, R8, R36, R116 ;  /* 0x0000002408c8723c */ /* 0x000fee0000041874 */
[----:B------:R-:W-:Y:S01]  /*8e20*/  MOV R36, R33 ;  /* 0x0000002100247202 */ /* 0x000fe20000000f00 */
[----:B------:R-:W-:Y:S01]  /*8e30*/  HMMA.16816.F32.BF16 R108, R4, R50, R108 ;  /* 0x00000032046c723c */ /* 0x000fe2000004186c */
[----:B------:R-:W-:-:S07]  /*8e40*/  IMAD.MOV.U32 R37, RZ, RZ, R24 ;  /* 0x000000ffff257224 */ /* 0x000fce00078e0018 */
[----:B------:R-:W-:Y:S08]  /*8e50*/  HMMA.16816.F32.BF16 R32, R16, R34, RZ ;  /* 0x000000221020723c */ /* 0x000ff000000418ff */
[C---:B------:R-:W-:Y:S08]  /*8e60*/  HMMA.16816.F32.BF16 R104, R4.reuse, R46, R104 ;  /* 0x0000002e0468723c */ /* 0x040ff00000041868 */
[C---:B------:R-:W-:Y:S08]  /*8e70*/  HMMA.16816.F32.BF16 R100, R4.reuse, R74, R100 ;  /* 0x0000004a0464723c */ /* 0x040ff00000041864 */
[C---:B------:R-:W-:Y:S08]  /*8e80*/  HMMA.16816.F32.BF16 R96, R4.reuse, R42, R96 ;  /* 0x0000002a0460723c */ /* 0x040ff00000041860 */
[C---:B------:R-:W-:Y:S08]  /*8e90*/  HMMA.16816.F32.BF16 R92, R4.reuse, R38, R92 ;  /* 0x00000026045c723c */ /* 0x040ff0000004185c */
[C---:B------:R-:W-:Y:S08]  /*8ea0*/  HMMA.16816.F32.BF16 R116, R4.reuse, R70, R88 ;  /* 0x000000460474723c */ /* 0x040ff00000041858 */
[----:B------:R-:W-:Y:S01]  /*8eb0*/  HMMA.16816.F32.BF16 R124, R4, R66, R12 ;  /* 0x00000042047c723c */ /* 0x000fe2000004180c */
[----:B------:R-:W1:Y:S07]  /*8ec0*/  LDSM.16.MT88.4 R12, [R221+0xd000] ;  /* 0x00d00000dd0c783b */ /* 0x000e6e0000004200 */
[C---:B------:R-:W-:Y:S08]  /*8ed0*/  HMMA.16816.F32.BF16 R52, R16.reuse, R54, RZ ;  /* 0x000000361034723c */ /* 0x040ff000000418ff */
[----:B------:R-:W-:Y:S08]  /*8ee0*/  HMMA.16816.F32.BF16 R4, R16, R58, RZ ;  /* 0x0000003a1004723c */ /* 0x000ff000000418ff */
[C---:B------:R-:W-:Y:S07]  /*8ef0*/  HMMA.16816.F32.BF16 R72, R8.reuse, R74, R32 ;  /* 0x0000004a0848723c */ /* 0x040fee0000041820 */
[----:B------:R-:W-:Y:S01]  /*8f00*/  IMAD.MOV.U32 R35, RZ, RZ, R48 ;  /* 0x000000ffff237224 */ /* 0x000fe200078e0030 */
[----:B------:R-:W-:Y:S01]  /*8f10*/  HMMA.16816.F32.BF16 R52, R8, R50, R52 ;  /* 0x000000320834723c */ /* 0x000fe20000041834 */
[----:B------:R-:W-:-:S07]  /*8f20*/  MOV R34, R49 ;  /* 0x0000003100227202 */ /* 0x000fce0000000f00 */
[----:B------:R-:W-:Y:S08]  /*8f30*/  HMMA.16816.F32.BF16 R24, R16, R26, RZ ;  /* 0x0000001a1018723c */ /* 0x000ff000000418ff */
[----:B------:R-:W-:Y:S07]  /*8f40*/  HMMA.16816.F32.BF16 R48, R8, R42, R4 ;  /* 0x0000002a0830723c */ /* 0x000fee0000041804 */
[----:B------:R-:W-:Y:S01]  /*8f50*/  IMAD.MOV.U32 R43, RZ, RZ, R36 ;  /* 0x000000ffff2b7224 */ /* 0x000fe200078e0024 */
[----:B------:R-:W-:Y:S01]  /*8f60*/  HMMA.16816.F32.BF16 R4, R16, R62, RZ ;  /* 0x0000003e1004723c */ /* 0x000fe200000418ff */
[----:B------:R-:W-:-:S06]  /*8f70*/  MOV R42, R37 ;  /* 0x00000025002a7202 */ /* 0x000fcc0000000f00 */
[----:B------:R-:W-:Y:S01]  /*8f80*/  IMAD.MOV.U32 R63, RZ, RZ, R44 ;  /* 0x000000ffff3f7224 */ /* 0x000fe200078e002c */
[----:B------:R-:W-:Y:S01]  /*8f90*/  HMMA.16816.F32.BF16 R88, R8, R46, R24 ;  /* 0x0000002e0858723c */ /* 0x000fe20000041818 */
[----:B------:R-:W-:-:S06]  /*8fa0*/  MOV R62, R45 ;  /* 0x0000002d003e7202 */ /* 0x000fcc0000000f00 */
[--C-:B------:R-:W-:Y:S02]  /*8fb0*/  FFMA.FTZ R25, R138, c[0x0][0x23c], -R20.reuse ;  /* 0x00008f008a197a23 */ /* 0x100fe40000010814 */
[--C-:B------:R-:W-:Y:S01]  /*8fc0*/  FFMA.FTZ R26, R153, c[0x0][0x23c], -R20.reuse ;  /* 0x00008f00991a7a23 */ /* 0x100fe20000010814 */
[----:B------:R-:W-:Y:S01]  /*8fd0*/  MOV R153, R63 ;  /* 0x0000003f00997202 */ /* 0x000fe20000000f00 */
[----:B------:R-:W-:Y:S02]  /*8fe0*/  FFMA.FTZ R24, R129, c[0x0][0x23c], -R20 ;  /* 0x00008f0081187a23 */ /* 0x000fe40000010814 */
[----:B------:R-:W-:Y:S02]  /*8ff0*/  IMAD.MOV.U32 R129, RZ, RZ, R42 ;  /* 0x000000ffff817224 */ /* 0x000fe400078e002a */
[----:B------:R-:W-:Y:S01]  /*9000*/  IMAD.MOV.U32 R63, RZ, RZ, R205 ;  /* 0x000000ffff3f7224 */ /* 0x000fe200078e00cd */
[----:B------:R-:W-:Y:S08]  /*9010*/  HMMA.16816.F32.BF16 R44, R8, R38, R4 ;  /* 0x00000026082c723c */ /* 0x000ff00000041804 */
[----:B------:R-:W-:Y:S07]  /*9020*/  HMMA.16816.F32.BF16 R4, R16, R82, RZ ;  /* 0x000000521004723c */ /* 0x000fee00000418ff */
[----:B------:R-:W-:-:S02]  /*9030*/  IMAD.MOV.U32 R83, RZ, RZ, R2 ;  /* 0x000000ffff537224 */ /* 0x000fc400078e0002 */
[----:B------:R-:W-:Y:S02]  /*9040*/  FFMA.FTZ R2, R189, c[0x0][0x23c], -R21 ;  /* 0x00008f00bd027a23 */ /* 0x000fe40000010815 */
[----:B------:R-:W-:Y:S02]  /*9050*/  IMAD.MOV.U32 R82, RZ, RZ, R84 ;  /* 0x000000ffff527224 */ /* 0x000fe400078e0054 */
[----:B------:R2:W3:Y:S03]  /*9060*/  MUFU.EX2 R33, R2 ;  /* 0x0000000200217308 */ /* 0x0004e60000000800 */
[----:B------:R-:W-:Y:S01]  /*9070*/  MOV R128, R82 ;  /* 0x0000005200807202 */ /* 0x000fe20000000f00 */
[----:B------:R-:W-:-:S07]  /*9080*/  IMAD.MOV.U32 R82, RZ, RZ, R207 ;  /* 0x000000ffff527224 */ /* 0x000fce00078e00cf */
[----:B------:R-:W-:Y:S01]  /*9090*/  HMMA.16816.F32.BF16 R36, R8, R30, R4 ;  /* 0x0000001e0824723c */ /* 0x000fe20000041804 */
[----:B--2---:R-:W-:-:S06]  /*90a0*/  FFMA.FTZ R2, R173, c[0x0][0x23c], -R21 ;  /* 0x00008f00ad027a23 */ /* 0x004fcc0000010815 */
[--C-:B------:R-:W-:Y:S01]  /*90b0*/  FFMA.FTZ R30, R139, c[0x0][0x23c], -R21.reuse ;  /* 0x00008f008b1e7a23 */ /* 0x100fe20000010815 */
[C---:B------:R-:W-:Y:S01]  /*90c0*/  HMMA.16816.F32.BF16 R4, R16.reuse, R78, RZ ;  /* 0x0000004e1004723c */ /* 0x040fe200000418ff */
[----:B------:R-:W-:Y:S02]  /*90d0*/  FFMA.FTZ R31, R142, c[0x0][0x23c], -R21 ;  /* 0x00008f008e1f7a23 */ /* 0x000fe40000010815 */
[----:B---3--:R-:W-:Y:S02]  /*90e0*/  IMAD.MOV.U32 R152, RZ, RZ, R33 ;  /* 0x000000ffff987224 */ /* 0x008fe400078e0021 */
[----:B------:R-:W-:Y:S02]  /*90f0*/  FFMA.FTZ R33, R133, c[0x0][0x23c], -R0 ;  /* 0x00008f0085217a23 */ /* 0x000fe40000010800 */
[----:B------:R-:W-:Y:S01]  /*9100*/  MOV R79, R85 ;  /* 0x00000055004f7202 */ /* 0x000fe20000000f00 */
[----:B------:R-:W-:Y:S01]  /*9110*/  HMMA.16816.F32.BF16 R16, R16, R86, RZ ;  /* 0x000000561010723c */ /* 0x000fe200000418ff */
[----:B------:R-:W-:Y:S01]  /*9120*/  IMAD.MOV.U32 R78, RZ, RZ, R80 ;  /* 0x000000ffff4e7224 */ /* 0x000fe200078e0050 */
[----:B------:R-:W-:-:S05]  /*9130*/  MOV R80, R239 ;  /* 0x000000ef00507202 */ /* 0x000fca0000000f00 */
[----:B------:R-:W-:Y:S02]  /*9140*/  MOV R87, R60 ;  /* 0x0000003c00577202 */ /* 0x000fe40000000f00 */
[----:B------:R2:W3:Y:S07]  /*9150*/  MUFU.EX2 R60, R2 ;  /* 0x00000002003c7308 */ /* 0x0004ee0000000800 */
[C---:B------:R-:W-:Y:S07]  /*9160*/  HMMA.16816.F32.BF16 R68, R8.reuse, R70, R4 ;  /* 0x000000460844723c */ /* 0x040fee0000041804 */
[----:B------:R-:W-:Y:S01]  /*9170*/  FFMA.FTZ R4, R188, c[0x0][0x23c], -R0 ;  /* 0x00008f00bc047a23 */ /* 0x000fe20000010800 */
[----:B------:R-:W-:Y:S01]  /*9180*/  HMMA.16816.F32.BF16 R64, R8, R66, R16 ;  /* 0x000000420840723c */ /* 0x000fe20000041810 */
[----:B--2---:R-:W-:-:S02]  /*9190*/  FFMA.FTZ R2, R168, c[0x0][0x23c], -R21 ;  /* 0x00008f00a8027a23 */ /* 0x004fc40000010815 */
[----:B------:R-:W-:Y:S01]  /*91a0*/  MUFU.EX2 R239, R4 ;  /* 0x0000000400ef7308 */ /* 0x000fe20000000800 */
[----:B------:R-:W-:Y:S02]  /*91b0*/  IMAD.MOV.U32 R168, RZ, RZ, R87 ;  /* 0x000000ffffa87224 */ /* 0x000fe400078e0057 */
[----:B------:R-:W-:Y:S01]  /*91c0*/  IMAD.MOV.U32 R87, RZ, RZ, R194 ;  /* 0x000000ffff577224 */ /* 0x000fe200078e00c2 */
[----:B---3--:R-:W-:Y:S01]  /*91d0*/  F2FP.BF16.PACK_AB R8, R60, R152 ;  /* 0x000000983c08723e */ /* 0x008fe200000010ff */
[----:B------:R-:W-:-:S03]  /*91e0*/  IMAD.MOV.U32 R19, RZ, RZ, R40 ;  /* 0x000000ffff137224 */ /* 0x000fc600078e0028 */
[----:B------:R2:W-:Y:S02]  /*91f0*/  MUFU.EX2 R58, R2 ;  /* 0x00000002003a7308 */ /* 0x0005e40000000800 */
[----:B--2---:R-:W-:Y:S02]  /*9200*/  FFMA.FTZ R2, R156, c[0x0][0x23c], -R21 ;  /* 0x00008f009c027a23 */ /* 0x004fe40000010815 */
[----:B------:R-:W-:-:S04]  /*9210*/  FFMA.FTZ R21, R140, c[0x0][0x23c], -R3 ;  /* 0x00008f008c157a23 */ /* 0x000fc80000010803 */
[----:B------:R2:W3:Y:S02]  /*9220*/  MUFU.EX2 R84, R2 ;  /* 0x0000000200547308 */ /* 0x0004e40000000800 */
[----:B--2---:R-:W-:Y:S01]  /*9230*/  FFMA.FTZ R2, R175, c[0x0][0x23c], -R20 ;  /* 0x00008f00af027a23 */ /* 0x004fe20000010814 */
[----:B---3--:R-:W-:-:S05]  /*9240*/  F2FP.BF16.PACK_AB R10, R84, R58 ;  /* 0x0000003a540a723e */ /* 0x008fca00000010ff */
[----:B------:R2:W-:Y:S02]  /*9250*/  MUFU.EX2 R27, R2 ;  /* 0x00000002001b7308 */ /* 0x0005e40000000800 */
[----:B--2---:R-:W-:Y:S01]  /*9260*/  FFMA.FTZ R2, R170, c[0x0][0x23c], -R20 ;  /* 0x00008f00aa027a23 */ /* 0x004fe20000010814 */
[----:B------:R-:W-:Y:S02]  /*9270*/  MOV R170, R78 ;  /* 0x0000004e00aa7202 */ /* 0x000fe40000000f00 */
[----:B------:R-:W-:-:S03]  /*9280*/  MOV R78, R41 ;  /* 0x00000029004e7202 */ /* 0x000fc60000000f00 */
[----:B------:R2:W-:Y:S02]  /*9290*/  MUFU.EX2 R18, R2 ;  /* 0x0000000200127308 */ /* 0x0005e40000000800 */
[----:B--2---:R-:W-:-:S06]  /*92a0*/  FFMA.FTZ R2, R159, c[0x0][0x23c], -R20 ;  /* 0x00008f009f027a23 */ /* 0x004fcc0000010814 */
[----:B------:R2:W-:Y:S02]  /*92b0*/  MUFU.EX2 R59, R2 ;  /* 0x00000002003b7308 */ /* 0x0005e40000000800 */
[----:B--2---:R-:W-:Y:S02]  /*92c0*/  FFMA.FTZ R2, R143, c[0x0][0x23c], -R20 ;  /* 0x00008f008f027a23 */ /* 0x004fe40000010814 */
[----:B------:R-:W-:-:S04]  /*92d0*/  FFMA.FTZ R20, R131, c[0x0][0x23c], -R3 ;  /* 0x00008f0083147a23 */ /* 0x000fc80000010803 */
[----:B------:R2:W3:Y:S01]  /*92e0*/  MUFU.EX2 R16, R2 ;  /* 0x0000000200107308 */ /* 0x0004e20000000800 */
[----:B------:R-:W-:Y:S02]  /*92f0*/  IMAD.MOV.U32 R131, RZ, RZ, R34 ;  /* 0x000000ffff837224 */ /* 0x000fe400078e0022 */
[----:B------:R-:W-:Y:S02]  /*9300*/  FFMA.FTZ R34, R132, c[0x0][0x23c], -R0 ;  /* 0x00008f0084227a23 */ /* 0x000fe40000010800 */
[----:B--2---:R-:W-:Y:S01]  /*9310*/  FFMA.FTZ R2, R174, c[0x0][0x23c], -R3 ;  /* 0x00008f00ae027a23 */ /* 0x004fe20000010803 */
[----:B---3--:R-:W-:-:S03]  /*9320*/  F2FP.BF16.PACK_AB R11, R16, R59 ;  /* 0x0000003b100b723e */ /* 0x008fc600000010ff */
[----:B------:R2:W3:Y:S02]  /*9330*/  MUFU.EX2 R32, R2 ;  /* 0x0000000200207308 */ /* 0x0004e40000000800 */
[----:B--2---:R-:W-:Y:S02]  /*9340*/  FFMA.FTZ R2, R169, c[0x0][0x23c], -R3 ;  /* 0x00008f00a9027a23 */ /* 0x004fe40000010803 */
[----:B------:R-:W-:Y:S01]  /*9350*/  IMAD.MOV.U32 R169, RZ, RZ, R79 ;  /* 0x000000ffffa97224 */ /* 0x000fe200078e004f */
[----:B------:R-:W-:-:S03]  /*9360*/  MOV R79, R81 ;  /* 0x00000051004f7202 */ /* 0x000fc60000000f00 */
[----:B------:R2:W4:Y:S01]  /*9370*/  MUFU.EX2 R17, R2 ;  /* 0x0000000200117308 */ /* 0x0005220000000800 */
[----:B------:R-:W-:Y:S02]  /*9380*/  IMAD.MOV.U32 R81, RZ, RZ, R204 ;  /* 0x000000ffff517224 */ /* 0x000fe400078e00cc */
[----:B--2---:R-:W-:-:S05]  /*9390*/  FFMA.FTZ R2, R158, c[0x0][0x23c], -R3 ;  /* 0x00008f009e027a23 */ /* 0x004fca0000010803 */
[----:B------:R2:W-:Y:S02]  /*93a0*/  MUFU.EX2 R85, R2 ;  /* 0x0000000200557308 */ /* 0x0005e40000000800 */
[--C-:B--2---:R-:W-:Y:S02]  /*93b0*/  FFMA.FTZ R2, R154, c[0x0][0x23c], -R3.reuse ;  /* 0x00008f009a027a23 */ /* 0x104fe40000010803 */
[----:B------:R-:W-:Y:S01]  /*93c0*/  FFMA.FTZ R3, R130, c[0x0][0x23c], -R3 ;  /* 0x00008f0082037a23 */ /* 0x000fe20000010803 */
[----:B------:R-:W-:-:S03]  /*93d0*/  MOV R130, R27 ;  /* 0x0000001b00827202 */ /* 0x000fc60000000f00 */
[----:B------:R2:W2:Y:S01]  /*93e0*/  MUFU.EX2 R86, R2 ;  /* 0x0000000200567308 */ /* 0x0004a20000000800 */
[----:B------:R-:W-:Y:S02]  /*93f0*/  FFMA.FTZ R27, R155, c[0x0][0x23c], -R0 ;  /* 0x00008f009b1b7a23 */ /* 0x000fe40000010800 */
[----:B---3--:R-:W-:Y:S01]  /*9400*/  IMAD.MOV.U32 R155, RZ, RZ, R32 ;  /* 0x000000ffff9b7224 */ /* 0x008fe200078e0020 */
[----:B------:R-:W-:Y:S01]  /*9410*/  F2FP.BF16.PACK_AB R9, R18, R130 ;  /* 0x000000821209723e */ /* 0x000fe200000010ff */
[----:B------:R-:W-:Y:S01]  /*9420*/  IMAD.MOV.U32 R154, RZ, RZ, R62 ;  /* 0x000000ffff9a7224 */ /* 0x000fe200078e003e */
[----:B------:R-:W-:Y:S01]  /*9430*/  MOV R62, R206 ;  /* 0x000000ce003e7202 */ /* 0x000fe20000000f00 */
[----:B------:R-:W-:Y:S01]  /*9440*/  FFMA.FTZ R32, R141, c[0x0][0x23c], -R0 ;  /* 0x00008f008d207a23 */ /* 0x000fe20000010800 */
[----:B----4-:R-:W-:-:S03]  /*9450*/  F2FP.BF16.PACK_AB R4, R17, R155 ;  /* 0x0000009b1104723e */ /* 0x010fc600000010ff */
[----:B-1----:R-:W-:Y:S01]  /*9460*/  HMMA.16816.F32.BF16 R148, R8, R12, R148 ;  /* 0x0000000c0894723c */ /* 0x002fe20000041894 */
[--C-:B--2---:R-:W-:Y:S01]  /*9470*/  FFMA.FTZ R2, R172, c[0x0][0x23c], -R0.reuse ;  /* 0x00008f00ac027a23 */ /* 0x104fe20000010800 */
[----:B------:R-:W-:Y:S02]  /*9480*/  MOV R133, R86 ;  /* 0x0000005600857202 */ /* 0x000fe40000000f00 */
[----:B------:R-:W-:Y:S01]  /*9490*/  MOV R86, R195 ;  /* 0x000000c300567202 */ /* 0x000fe20000000f00 */
[----:B------:R1:W2:Y:S01]  /*94a0*/  MUFU.EX2 R139, R2 ;  /* 0x00000002008b7308 */ /* 0x0002a20000000800 */
[----:B------:R-:W-:Y:S01]  /*94b0*/  F2FP.BF16.PACK_AB R6, R133, R85 ;  /* 0x000000558506723e */ /* 0x000fe200000010ff */
[----:B-1----:R-:W-:Y:S01]  /*94c0*/  FFMA.FTZ R2, R171, c[0x0][0x23c], -R0 ;  /* 0x00008f00ab027a23 */ /* 0x002fe20000010800 */
[----:B--2---:R-:W-:Y:S02]  /*94d0*/  F2FP.BF16.PACK_AB R5, R139, R239 ;  /* 0x000000ef8b05723e */ /* 0x004fe400000010ff */
[----:B------:R-:W-:-:S03]  /*94e0*/  MOV R171, R43 ;  /* 0x0000002b00ab7202 */ /* 0x000fc60000000f00 */
[----:B------:R1:W-:Y:S01]  /*94f0*/  MUFU.EX2 R138, R2 ;  /* 0x00000002008a7308 */ /* 0x0003e20000000800 */
[----:B------:R-:W-:Y:S01]  /*9500*/  HMMA.16816.F32.BF16 R40, R8, R14, R52 ;  /* 0x0000000e0828723c */ /* 0x000fe20000041834 */
[----:B-1----:R-:W-:Y:S02]  /*9510*/  FFMA.FTZ R2, R157, c[0x0][0x23c], -R0 ;  /* 0x00008f009d027a23 */ /* 0x002fe40000010800 */
[----:B------:R-:W-:-:S04]  /*9520*/  FADD.FTZ R0, R193, R192 ;  /* 0x000000c0c1007221 */ /* 0x000fc80000010000 */
[----:B------:R-:W1:Y:S02]  /*9530*/  MUFU.EX2 R132, R2 ;  /* 0x0000000200847308 */ /* 0x000e640000000800 */
[----:B-1----:R-:W-:Y:S02]  /*9540*/  F2FP.BF16.PACK_AB R7, R132, R138 ;  /* 0x0000008a8407723e */ /* 0x002fe400000010ff */
[----:B------:R-:W-:Y:S01]  /*9550*/  MOV R2, R35 ;  /* 0x0000002300027202 */ /* 0x000fe20000000f00 */
[----:B------:R-:W-:-:S04]  /*9560*/  FADD.FTZ R35, R191, R190 ;  /* 0x000000bebf237221 */ /* 0x000fc80000010000 */
[C---:B------:R-:W-:Y:S08]  /*9570*/  HMMA.16816.F32.BF16 R144, R4.reuse, R12, R144 ;  /* 0x0000000c0490723c */ /* 0x040ff00000041890 */
[----:B------:R-:W-:Y:S01]  /*9580*/  HMMA.16816.F32.BF16 R156, R4, R14, R108 ;  /* 0x0000000e049c723c */ /* 0x000fe2000004186c */
        /* <DEDUP_REMOVED lines=14> */
[----:B------:R-:W-:-:S02]  /*9670*/  IMAD.MOV.U32 R82, RZ, RZ, R61 ;  /* 0x000000ffff527224 */ /* 0x000fc400078e003d */
[----:B------:R-:W-:Y:S02]  /*9680*/  IMAD.MOV.U32 R100, RZ, RZ, R79 ;  /* 0x000000ffff647224 */ /* 0x000fe400078e004f */
[----:B-1----:R-:W-:Y:S07]  /*9690*/  HMMA.16816.F32.BF16 R204, R4, R14, R96 ;  /* 0x0000000e04cc723c */ /* 0x002fee0000041860 */
[----:B------:R-:W-:Y:S01]  /*96a0*/  MOV R98, R60 ;  /* 0x0000003c00627202 */ /* 0x000fe20000000f00 */
[----:B------:R-:W-:Y:S01]  /*96b0*/  HMMA.16816.F32.BF16 R196, R8, R12, R196 ;  /* 0x0000000c08c4723c */ /* 0x000fe200000418c4 */
[----:B------:R-:W-:Y:S01]  /*96c0*/  MOV R99, R16 ;  /* 0x0000001000637202 */ /* 0x000fe20000000f00 */
[----:B------:R-:W-:Y:S01]  /*96d0*/  IMAD.MOV.U32 R96, RZ, RZ, R17 ;  /* 0x000000ffff607224 */ /* 0x000fe200078e0011 */
[----:B------:R-:W-:-:S05]  /*96e0*/  MOV R97, R18 ;  /* 0x0000001200617202 */ /* 0x000fca0000000f00 */
[----:B------:R-:W-:Y:S07]  /*96f0*/  HMMA.16816.F32.BF16 R192, R4, R12, R120 ;  /* 0x0000000c04c0723c */ /* 0x000fee0000041878 */
[----:B------:R-:W-:Y:S01]  /*9700*/  MOV R123, R78 ;  /* 0x0000004e007b7202 */ /* 0x000fe20000000f00 */
[C---:B------:R-:W-:Y:S01]  /*9710*/  HMMA.16816.F32.BF16 R60, R8.reuse, R14, R48 ;  /* 0x0000000e083c723c */ /* 0x040fe20000041830 */
[----:B------:R-:W1:Y:S01]  /*9720*/  LDSM.16.MT88.4 R12, [R221+0xf000] ;  /* 0x00f00000dd0c783b */ /* 0x000e620000004200 */
[----:B------:R-:W-:Y:S01]  /*9730*/  IMAD.MOV.U32 R120, RZ, RZ, R19 ;  /* 0x000000ffff787224 */ /* 0x000fe200078e0013 */
[----:B------:R-:W-:Y:S01]  /*9740*/  MOV R121, R86 ;  /* 0x0000005600797202 */ /* 0x000fe20000000f00 */
[----:B------:R-:W-:Y:S01]  /*9750*/  IMAD.MOV.U32 R122, RZ, RZ, R87 ;  /* 0x000000ffff7a7224 */ /* 0x000fe200078e0057 */
[----:B------:R-:W2:Y:S03]  /*9760*/  LDSM.16.MT88.4 R16, [R224+0xf000] ;  /* 0x00f00000e010783b */ /* 0x000ea60000004200 */
[-C--:B-1----:R-:W-:Y:S07]  /*9770*/  HMMA.16816.F32.BF16 R140, R8, R12.reuse, R200 ;  /* 0x0000000c088c723c */ /* 0x082fee00000418c8 */
[----:B------:R-:W-:Y:S01]  /*9780*/  IMAD.MOV.U32 R203, RZ, RZ, R58 ;  /* 0x000000ffffcb7224 */ /* 0x000fe200078e003a */
[----:B------:R-:W-:Y:S01]  /*9790*/  HMMA.16816.F32.BF16 R48, R4, R12, R184 ;  /* 0x0000000c0430723c */ /* 0x000fe200000418b8 */
[----:B------:R-:W-:Y:S01]  /*97a0*/  MOV R202, R59 ;  /* 0x0000003b00ca7202 */ /* 0x000fe20000000f00 */
[----:B------:R-:W-:Y:S01]  /*97b0*/  IMAD.MOV.U32 R201, RZ, RZ, R85 ;  /* 0x000000ffffc97224 */ /* 0x000fe200078e0055 */
[----:B------:R-:W-:-:S04]  /*97c0*/  MOV R200, R84 ;  /* 0x0000005400c87202 */ /* 0x000fc80000000f00 */
[----:B------:R-:W-:Y:S01]  /*97d0*/  IMAD.MOV.U32 R184, RZ, RZ, R77 ;  /* 0x000000ffffb87224 */ /* 0x000fe200078e004d */
[----:B------:R-:W-:Y:S01]  /*97e0*/  MOV R185, R76 ;  /* 0x0000004c00b97202 */ /* 0x000fe20000000f00 */
[----:B------:R-:W-:Y:S01]  /*97f0*/  IMAD.MOV.U32 R186, RZ, RZ, R57 ;  /* 0x000000ffffba7224 */ /* 0x000fe200078e0039 */
[----:B------:R-:W-:Y:S01]  /*9800*/  MOV R187, R56 ;  /* 0x0000003800bb7202 */ /* 0x000fe20000000f00 */
[-C--:B------:R-:W-:Y:S08]  /*9810*/  HMMA.16816.F32.BF16 R76, R4, R14.reuse, R92 ;  /* 0x0000000e044c723c */ /* 0x080ff0000004185c */
[----:B------:R-:W-:Y:S01]  /*9820*/  HMMA.16816.F32.BF16 R56, R8, R14, R44 ;  /* 0x0000000e0838723c */ /* 0x000fe2000004182c */
[----:B------:R-:W1:Y:S07]  /*9830*/  LDSM.16.MT88.4 R12, [R222+0xf000] ;  /* 0x00f00000de0c783b */ /* 0x000e6e0000004200 */
[C---:B--2---:R-:W-:Y:S08]  /*9840*/  HMMA.16816.F32.BF16 R108, R4.reuse, R18, R116 ;  /* 0x00000012046c723c */ /* 0x044ff00000041874 */
[----:B------:R-:W-:Y:S08]  /*9850*/  HMMA.16816.F32.BF16 R104, R4, R16, R216 ;  /* 0x000000100468723c */ /* 0x000ff000000418d8 */
[-C--:B-1----:R-:W-:Y:S07]  /*9860*/  HMMA.16816.F32.BF16 R84, R8, R12.reuse, R212 ;  /* 0x0000000c0854723c */ /* 0x082fee00000418d4 */
        /* <DEDUP_REMOVED lines=14> */
[----:B------:R-:W-:-:S03]  /*9950*/  MOV R153, R170 ;  /* 0x000000aa00997202 */ /* 0x000fc60000000f00 */
[C---:B------:R-:W-:Y:S01]  /*9960*/  HMMA.16816.F32.BF16 R44, R8.reuse, R14, R36 ;  /* 0x0000000e082c723c */ /* 0x040fe20000041824 */
[----:B------:R-:W1:Y:S01]  /*9970*/  LDSM.16.MT88.4 R12, [R223+0xf000] ;  /* 0x00f00000df0c783b */ /* 0x000e620000004200 */
        /* <DEDUP_REMOVED lines=24> */
[----:B------:R-:W-:Y:S01]  /*9b00*/  IMAD.MOV.U32 R169, RZ, RZ, R80 ;  /* 0x000000ffffa97224 */ /* 0x000fe200078e0050 */
[----:B------:R-:W-:Y:S01]  /*9b10*/  MOV R170, R81 ;  /* 0x0000005100aa7202 */ /* 0x000fe20000000f00 */
[----:B------:R-:W-:Y:S01]  /*9b20*/  IMAD.MOV.U32 R168, RZ, RZ, R233 ;  /* 0x000000ffffa87224 */ /* 0x000fe200078e00e9 */
[----:B------:R-:W-:Y:S01]  /*9b30*/  MUFU.EX2 R31, R31 ;  /* 0x0000001f001f7308 */ /* 0x000fe20000000800 */
[----:B------:R2:W5:Y:S03]  /*9b40*/  LDL.LU R237, [R1+0xdc] ;  /* 0x0000dc0001ed7983 */ /* 0x0005660000300800 */
[C---:B------:R-:W-:Y:S08]  /*9b50*/  HMMA.16816.F32.BF16 R16, R8.reuse, R18, R68 ;  /* 0x000000120810723c */ /* 0x040ff00000041844 */
[C---:B-1----:R-:W-:Y:S08]  /*9b60*/  HMMA.16816.F32.BF16 R116, R8.reuse, R12, R208 ;  /* 0x0000000c0874723c */ /* 0x042ff000000418d0 */
[----:B------:R-:W-:Y:S01]  /*9b70*/  HMMA.16816.F32.BF16 R64, R8, R14, R64 ;  /* 0x0000000e0840723c */ /* 0x000fe20000041840 */
[----:B------:R-:W-:Y:S01]  /*9b80*/  IMAD.MOV.U32 R210, RZ, RZ, R212 ;  /* 0x000000ffffd27224 */ /* 0x000fe200078e00d4 */
[----:B------:R-:W-:Y:S01]  /*9b90*/  MOV R211, R213 ;  /* 0x000000d500d37202 */ /* 0x000fe20000000f00 */
[----:B------:R-:W-:Y:S01]  /*9ba0*/  IMAD.MOV.U32 R212, RZ, RZ, R214 ;  /* 0x000000ffffd47224 */ /* 0x000fe200078e00d6 */
[----:B------:R-:W-:Y:S01]  /*9bb0*/  MOV R213, R131 ;  /* 0x0000008300d57202 */ /* 0x000fe20000000f00 */
[----:B------:R-:W-:Y:S01]  /*9bc0*/  FADD.FTZ R2, R2, R210 ;  /* 0x000000d202027221 */ /* 0x000fe20000010000 */
[----:B------:R-:W-:Y:S01]  /*9bd0*/  MOV R214, R128 ;  /* 0x0000008000d67202 */ /* 0x000fe20000000f00 */
[----:B------:R1:W-:Y:S01]  /*9be0*/  MUFU.EX2 R11, R3 ;  /* 0x00000003000b7308 */ /* 0x0003e20000000800 */
[C---:B------:R-:W-:Y:S01]  /*9bf0*/  HMMA.16816.F32.BF16 R120, R4.reuse, R12, R120 ;  /* 0x0000000c0478723c */ /* 0x040fe20000041878 */
[----:B------:R-:W-:Y:S01]  /*9c00*/  IMAD.MOV.U32 R131, RZ, RZ, R129 ;  /* 0x000000ffff837224 */ /* 0x000fe200078e0081 */
[----:B------:R-:W-:Y:S01]  /*9c10*/  MOV R209, R214 ;  /* 0x000000d600d17202 */ /* 0x000fe20000000f00 */
[----:B------:R-:W-:Y:S01]  /*9c20*/  FADD.FTZ R0, R211, R0 ;  /* 0x00000000d3007221 */ /* 0x000fe20000010000 */
[----:B------:R-:W-:Y:S01]  /*9c30*/  MOV R128, R170 ;  /* 0x000000aa00807202 */ /* 0x000fe20000000f00 */
[----:B------:R-:W-:Y:S01]  /*9c40*/  IMAD.MOV.U32 R210, RZ, RZ, R215 ;  /* 0x000000ffffd27224 */ /* 0x000fe200078e00d7 */
[----:B------:R-:W-:Y:S01]  /*9c50*/  MOV R211, R184 ;  /* 0x000000b800d37202 */ /* 0x000fe20000000f00 */
[----:B------:R-:W-:Y:S01]  /*9c60*/  IMAD.MOV.U32 R129, RZ, RZ, R169 ;  /* 0x000000ffff817224 */ /* 0x000fe200078e00a9 */
[----:B------:R-:W-:Y:S01]  /*9c70*/  HMMA.16816.F32.BF16 R36, R4, R14, R124 ;  /* 0x0000000e0424723c */ /* 0x000fe2000004187c */
[----:B------:R-:W-:Y:S01]  /*9c80*/  FADD.FTZ R2, R213, R2 ;  /* 0x00000002d5027221 */ /* 0x000fe20000010000 */
[----:B------:R-:W-:Y:S01]  /*9c90*/  MOV R214, R200 ;  /* 0x000000c800d67202 */ /* 0x000fe20000000f00 */
[----:B------:R-:W-:Y:S01]  /*9ca0*/  IMAD.MOV.U32 R215, RZ, RZ, R187 ;  /* 0x000000ffffd77224 */ /* 0x000fe200078e00bb */
[----:B------:R-:W-:Y:S08]  /*9cb0*/  MUFU.EX2 R30, R30 ;  /* 0x0000001e001e7308 */ /* 0x000ff00000000800 */
[----:B------:R-:W-:Y:S01]  /*9cc0*/  MUFU.EX2 R29, R29 ;  /* 0x0000001d001d7308 */ /* 0x000fe20000000800 */
[----:B-1----:R-:W-:-:S07]  /*9cd0*/  FADD.FTZ R3, R212, R35 ;  /* 0x00000023d4037221 */ /* 0x002fce0000010000 */
[----:B------:R-:W-:Y:S01]  /*9ce0*/  MUFU.EX2 R28, R28 ;  /* 0x0000001c001c7308 */ /* 0x000fe20000000800 */
        /* <DEDUP_REMOVED lines=17> */
[----:B------:R-:W1:Y:S01]  /*9e00*/  LDSM.16.MT88.4 R152, [R221+0xd800] ;  /* 0x00d80000dd98783b */ /* 0x000e620000004200 */
[----:B------:R-:W-:-:S02]  /*9e10*/  FADD.FTZ R0, R220, R0 ;  /* 0x00000000dc007221 */ /* 0x000fc40000010000 */
[----:B------:R-:W-:Y:S01]  /*9e20*/  FADD.FTZ R4, R129, R2 ;  /* 0x0000000281047221 */ /* 0x000fe20000010000 */
[----:B------:R-:W-:Y:S01]  /*9e30*/  MUFU.EX2 R26, R26 ;  /* 0x0000001a001a7308 */ /* 0x000fe20000000800 */
[----:B------:R-:W-:-:S07]  /*9e40*/  IMAD.MOV.U32 R129, RZ, RZ, R128 ;  /* 0x000000ffff817224 */ /* 0x000fce00078e0080 */
[----:B------:R-:W3:Y:S01]  /*9e50*/  MUFU.EX2 R25, R25 ;  /* 0x0000001900197308 */ /* 0x000ee20000000800 */
[----:B------:R-:W-:-:S07]  /*9e60*/  FADD.FTZ R2, R168, R0 ;  /* 0x00000000a8027221 */ /* 0x000fce0000010000 */
[----:B------:R-:W-:Y:S01]  /*9e70*/  MUFU.EX2 R24, R24 ;  /* 0x0000001800187308 */ /* 0x000fe20000000800 */
[----:B------:R-:W-:-:S07]  /*9e80*/  FADD.FTZ R3, R170, R6 ;  /* 0x00000006aa037221 */ /* 0x000fce0000010000 */
[----:B------:R-:W-:Y:S01]  /*9e90*/  MUFU.EX2 R23, R23 ;  /* 0x0000001700177308 */ /* 0x000fe20000000800 */
[----:B------:R-:W-:-:S07]  /*9ea0*/  FADD.FTZ R0, R210, R5 ;  /* 0x00000005d2007221 */ /* 0x000fce0000010000 */
[----:B------:R-:W-:Y:S01]  /*9eb0*/  MUFU.EX2 R22, R22 ;  /* 0x0000001600167308 */ /* 0x000fe20000000800 */
[----:B------:R-:W-:-:S07]  /*9ec0*/  FADD.FTZ R10, R129, R4 ;  /* 0x00000004810a7221 */ /* 0x000fce0000010000 */
[----:B------:R-:W4:Y:S01]  /*9ed0*/  MUFU.EX2 R21, R21 ;  /* 0x0000001500157308 */ /* 0x000f220000000800 */
[----:B------:R-:W1:Y:S01]  /*9ee0*/  LDSM.16.MT88.4 R4, [R223+0xf800] ;  /* 0x00f80000df04783b */ /* 0x000e620000004200 */
[----:B------:R-:W-:Y:S01]  /*9ef0*/  MOV R213, R186 ;  /* 0x000000ba00d57202 */ /* 0x000fe20000000f00 */
[----:B------:R-:W-:Y:S01]  /*9f00*/  IMAD.MOV.U32 R186, RZ, RZ, R203 ;  /* 0x000000ffffba7224 */ /* 0x000fe200078e00cb */
[----:B------:R-:W-:-:S04]  /*9f10*/  MOV R211, R212 ;  /* 0x000000d400d37202 */ /* 0x000fc80000000f00 */
[----:B------:R-:W-:Y:S01]  /*9f20*/  MUFU.EX2 R20, R20 ;  /* 0x0000001400147308 */ /* 0x000fe20000000800 */
[----:B------:R-:W-:Y:S01]  /*9f30*/  IMAD.MOV.U32 R212, RZ, RZ, R213 ;  /* 0x000000ffffd47224 */ /* 0x000fe200078e00d5 */
[----:B------:R-:W-:-:S06]  /*9f40*/  MOV R213, R184 ;  /* 0x000000b800d57202 */ /* 0x000fcc0000000f00 */
[----:B------:R-:W-:Y:S01]  /*9f50*/  MUFU.EX2 R27, R27 ;  /* 0x0000001b001b7308 */ /* 0x000fe20000000800 */
[----:B------:R-:W-:Y:S01]  /*9f60*/  MOV R184, R185 ;  /* 0x000000b900b87202 */ /* 0x000fe20000000f00 */
[----:B------:R-:W-:Y:S01]  /*9f70*/  IMAD.MOV.U32 R185, RZ, RZ, R186 ;  /* 0x000000ffffb97224 */ /* 0x000fe200078e00ba */
[----:B------:R-:W-:-:S05]  /*9f80*/  MOV R203, R130 ;  /* 0x0000008200cb7202 */ /* 0x000fca0000000f00 */
[----:B------:R-:W1:Y:S01]  /*9f90*/  MUFU.EX2 R32, R32 ;  /* 0x0000002000207308 */ /* 0x000e620000000800 */
[----:B------:R-:W-:-:S07]  /*9fa0*/  MOV R186, R187 ;  /* 0x000000bb00ba7202 */ /* 0x000fce0000000f00 */
[----:B------:R-:W-:Y:S01]  /*9fb0*/  MUFU.EX2 R33, R33 ;  /* 0x0000002100217308 */ /* 0x000fe20000000800 */
[----:B------:R-:W-:Y:S01]  /*9fc0*/  MOV R187, R200 ;  /* 0x000000c800bb7202 */ /* 0x000fe20000000f00 */
[----:B------:R-:W-:Y:S01]  /*9fd0*/  IMAD.MOV.U32 R200, RZ, RZ, R201 ;  /* 0x000000ffffc87224 */ /* 0x000fe200078e00c9 */
[----:B------:R-:W-:-:S05]  /*9fe0*/  MOV R201, R202 ;  /* 0x000000ca00c97202 */ /* 0x000fca0000000f00 */
        /* <DEDUP_REMOVED lines=18> */
[----:B------:R-:W-:-:S02]  /*a110*/  MOV R201, R203 ;  /* 0x000000cb00c97202 */ /* 0x000fc40000000f00 */
[----:B---3--:R-:W-:Y:S02]  /*a120*/  F2FP.BF16.PACK_AB R129, R25, R26 ;  /* 0x0000001a1981723e */ /* 0x008fe400000010ff */
[----:B----4-:R-:W-:Y:S02]  /*a130*/  F2FP.BF16.PACK_AB R124, R21, R22 ;  /* 0x00000016157c723e */ /* 0x010fe400000010ff */
[----:B-1----:R-:W-:Y:S02]  /*a140*/  F2FP.BF16.PACK_AB R125, R32, R27 ;  /* 0x0000001b207d723e */ /* 0x002fe400000010ff */
[----:B------:R-:W-:Y:S02]  /*a150*/  F2FP.BF16.PACK_AB R126, R11, R20 ;  /* 0x000000140b7e723e */ /* 0x000fe400000010ff */
[----:B------:R-:W-:Y:S02]  /*a160*/  MOV R113, R211 ;  /* 0x000000d300717202 */ /* 0x000fe40000000f00 */
[----:B------:R-:W-:-:S02]  /*a170*/  MOV R81, R232 ;  /* 0x000000e800517202 */ /* 0x000fc40000000f00 */
[----:B------:R-:W-:Y:S02]  /*a180*/  MOV R83, R230 ;  /* 0x000000e600537202 */ /* 0x000fe40000000f00 */
[----:B------:R-:W-:Y:S01]  /*a190*/  MOV R35, R99 ;  /* 0x0000006300237202 */ /* 0x000fe20000000f00 */
[----:B------:R-:W-:Y:S01]  /*a1a0*/  IMAD.MOV.U32 R210, RZ, RZ, R186 ;  /* 0x000000ffffd27224 */ /* 0x000fe200078e00ba */
[----:B------:R-:W-:Y:S01]  /*a1b0*/  MOV R203, R97 ;  /* 0x0000006100cb7202 */ /* 0x000fe20000000f00 */
[----:B------:R-:W-:Y:S01]  /*a1c0*/  IMAD.MOV.U32 R97, RZ, RZ, R130 ;  /* 0x000000ffff617224 */ /* 0x000fe200078e0082 */
[----:B------:R-:W-:Y:S01]  /*a1d0*/  MOV R96, R98 ;  /* 0x0000006200607202 */ /* 0x000fe20000000f00 */
[----:B------:R-:W-:Y:S01]  /*a1e0*/  LDSM.16.MT88.4 R168, [R222+0xd800] ;  /* 0x00d80000dea8783b */ /* 0x000fe20000004200 */
[----:B------:R-:W-:Y:S02]  /*a1f0*/  MOV R98, R131 ;  /* 0x0000008300627202 */ /* 0x000fe40000000f00 */
[----:B------:R-:W-:Y:S01]  /*a200*/  F2FP.BF16.PACK_AB R128, R30, R31 ;  /* 0x0000001f1e80723e */ /* 0x000fe200000010ff */
[----:B------:R2:W5:Y:S01]  /*a210*/  LDL.LU R235, [R1+0xd4] ;  /* 0x0000d40001eb7983 */ /* 0x0005620000300800 */
[----:B------:R-:W-:-:S02]  /*a220*/  F2FP.BF16.PACK_AB R130, R28, R29 ;  /* 0x0000001d1c82723e */ /* 0x000fc400000010ff */
[----:B------:R-:W-:Y:S02]  /*a230*/  F2FP.BF16.PACK_AB R131, R23, R24 ;  /* 0x000000181783723e */ /* 0x000fe400000010ff */
[----:B------:R-:W-:Y:S01]  /*a240*/  F2FP.BF16.PACK_AB R127, R34, R33 ;  /* 0x00000021227f723e */ /* 0x000fe200000010ff */
[----:B------:R-:W-:Y:S01]  /*a250*/  FADD.FTZ R3, R114, R0 ;  /* 0x0000000072037221 */ /* 0x000fe20000010000 */
[----:B------:R-:W-:Y:S01]  /*a260*/  MOV R0, R80 ;  /* 0x0000005000007202 */ /* 0x000fe20000000f00 */
[----:B------:R-:W-:Y:S01]  /*a270*/  FADD.FTZ R8, R113, R2 ;  /* 0x0000000271087221 */ /* 0x000fe20000010000 */
[----:B------:R-:W-:Y:S01]  /*a280*/  MOV R2, R81 ;  /* 0x0000005100027202 */ /* 0x000fe20000000f00 */
[----:B------:R-:W-:Y:S01]  /*a290*/  HMMA.16816.F32.BF16 R148, R128, R152, R148 ;  /* 0x000000988094723c */ /* 0x000fe20000041894 */
[----:B------:R-:W-:Y:S01]  /*a2a0*/  IMAD.MOV.U32 R14, RZ, RZ, R98 ;  /* 0x000000ffff0e7224 */ /* 0x000fe200078e0062 */
[----:B------:R-:W-:Y:S01]  /*a2b0*/  MOV R15, R97 ;  /* 0x00000061000f7202 */ /* 0x000fe20000000f00 */
[----:B------:R-:W-:Y:S01]  /*a2c0*/  FADD.FTZ R0, R0, R9 ;  /* 0x0000000900007221 */ /* 0x000fe20000010000 */
[----:B------:R-:W-:-:S02]  /*a2d0*/  MOV R12, R96 ;  /* 0x00000060000c7202 */ /* 0x000fc40000000f00 */
[----:B------:R-:W-:Y:S01]  /*a2e0*/  MOV R216, R202 ;  /* 0x000000ca00d87202 */ /* 0x000fe20000000f00 */
[----:B------:R-:W-:Y:S01]  /*a2f0*/  IMAD.MOV.U32 R13, RZ, RZ, R203 ;  /* 0x000000ffff0d7224 */ /* 0x000fe200078e00cb */
[C---:B------:R-:W-:Y:S01]  /*a300*/  HMMA.16816.F32.BF16 R144, R124.reuse, R152, R144 ;  /* 0x000000987c90723c */ /* 0x040fe20000041890 */
[----:B------:R-:W-:Y:S01]  /*a310*/  FADD.FTZ R2, R2, R10 ;  /* 0x0000000a02027221 */ /* 0x000fe20000010000 */
[----:B------:R-:W-:Y:S01]  /*a320*/  MOV R217, R201 ;  /* 0x000000c900d97202 */ /* 0x000fe20000000f00 */
[----:B------:R-:W-:Y:S01]  /*a330*/  IMAD.MOV.U32 R218, RZ, RZ, R200 ;  /* 0x000000ffffda7224 */ /* 0x000fe200078e00c8 */
[----:B------:R-:W-:Y:S01]  /*a340*/  MOV R219, R115 ;  /* 0x0000007300db7202 */ /* 0x000fe20000000f00 */
[----:B------:R2:W5:Y:S03]  /*a350*/  LDL.LU R234, [R1+0xd0] ;  /* 0x0000d00001ea7983 */ /* 0x0005660000300800 */
[-C--:B------:R-:W-:Y:S01]  /*a360*/  HMMA.16816.F32.BF16 R156, R124, R154.reuse, R156 ;  /* 0x0000009a7c9c723c */ /* 0x080fe2000004189c */
[----:B------:R-:W-:Y:S01]  /*a370*/  FADD.FTZ R0, R14, R0 ;  /* 0x000000000e007221 */ /* 0x000fe20000010000 */
[----:B------:R-:W-:Y:S01]  /*a380*/  MOV R209, R187 ;  /* 0x000000bb00d17202 */ /* 0x000fe20000000f00 */
[----:B------:R-:W-:Y:S01]  /*a390*/  FADD.FTZ R2, R35, R2 ;  /* 0x0000000223027221 */ /* 0x000fe20000010000 */
[----:B------:R-:W-:Y:S01]  /*a3a0*/  MOV R211, R185 ;  /* 0x000000b900d37202 */ /* 0x000fe20000000f00 */
[----:B------:R-:W-:Y:S03]  /*a3b0*/  LDSM.16.MT88.4 R200, [R223+0xd800] ;  /* 0x00d80000dfc8783b */ /* 0x000fe60000004200 */
[----:B------:R-:W-:Y:S01]  /*a3c0*/  HMMA.16816.F32.BF16 R152, R128, R154, R40 ;  /* 0x0000009a8098723c */ /* 0x000fe20000041828 */
[----:B------:R-:W-:-:S07]  /*a3d0*/  MOV R212, R184 ;  /* 0x000000b800d47202 */ /* 0x000fce0000000f00 */
[-C--:B------:R-:W-:Y:S01]  /*a3e0*/  HMMA.16816.F32.BF16 R120, R124, R4.reuse, R120 ;  /* 0x000000047c78723c */ /* 0x080fe20000041878 */
[----:B------:R-:W-:Y:S01]  /*a3f0*/  MOV R43, R82 ;  /* 0x00000052002b7202 */ /* 0x000fe20000000f00 */
[----:B------:R-:W-:Y:S01]  /*a400*/  IMAD.MOV.U32 R42, RZ, RZ, R83 ;  /* 0x000000ffff2a7224 */ /* 0x000fe200078e0053 */
[----:B------:R-:W1:Y:S03]  /*a410*/  LDSM.16.MT88.4 R184, [R224+0xd800] ;  /* 0x00d80000e0b8783b */ /* 0x000e660000004200 */
[----:B------:R-:W-:Y:S01]  /*a420*/  FADD.FTZ R3, R43, R3 ;  /* 0x000000032b037221 */ /* 0x000fe20000010000 */
[----:B------:R-:W3:Y:S01]  /*a430*/  LDSM.16.MT88.4 R80, [R221+0xf800] ;  /* 0x00f80000dd50783b */ /* 0x000ee20000004200 */
[----:B------:R-:W-:Y:S01]  /*a440*/  HMMA.16816.F32.BF16 R116, R128, R4, R116 ;  /* 0x000000048074723c */ /* 0x000fe20000041874 */
[----:B------:R-:W-:Y:S02]  /*a450*/  FADD.FTZ R0, R216, R0 ;  /* 0x00000000d8007221 */ /* 0x000fe40000010000 */
[----:B------:R-:W4:Y:S04]  /*a460*/  LDSM.16.MT88.4 R96, [R222+0xf800] ;  /* 0x00f80000de60783b */ /* 0x000f280000004200 */
        /* <DEDUP_REMOVED lines=57> */
[C---:B------:R-:W-:Y:S08]  /*a800*/  HMMA.16816.F32.BF16 R172, R124.reuse, R170, R172 ;  /* 0x000000aa7cac723c */ /* 0x040ff000000418ac */
[C---:B------:R-:W-:Y:S08]  /*a810*/  HMMA.16816.F32.BF16 R192, R124.reuse, R200, R192 ;  /* 0x000000c87cc0723c */ /* 0x040ff000000418c0 */
[C---:B------:R-:W-:Y:S08]  /*a820*/  HMMA.16816.F32.BF16 R204, R124.reuse, R202, R204 ;  /* 0x000000ca7ccc723c */ /* 0x040ff000000418cc */
[C---:B---3--:R-:W-:Y:S08]  /*a830*/  HMMA.16816.F32.BF16 R72, R124.reuse, R80, R48 ;  /* 0x000000507c48723c */ /* 0x048ff00000041830 */
        /* <DEDUP_REMOVED lines=128> */
[----:B------:R-:W-:Y:S01]  /*b040*/  IMAD.MOV.U32 R67, RZ, RZ, R56 ;  /* 0x000000ffff437224 */ /* 0x000fe200078e0038 */
[----:B------:R-:W-:Y:S01]  /*b050*/  MOV R64, R59 ;  /* 0x0000003b00407202 */ /* 0x000fe20000000f00 */
[----:B------:R-:W-:Y:S02]  /*b060*/  IMAD.MOV.U32 R66, RZ, RZ, R57 ;  /* 0x000000ffff427224 */ /* 0x000fe400078e0039 */
[----:B------:R-:W-:-:S03]  /*b070*/  IMAD.MOV.U32 R65, RZ, RZ, R58 ;  /* 0x000000ffff417224 */ /* 0x000fc600078e003a */
        /* <DEDUP_REMOVED lines=9> */
[----:B------:R-:W-:Y:S01]  /*b110*/  MOV R76, R60 ;  /* 0x0000003c004c7202 */ /* 0x000fe20000000f00 */
[----:B------:R-:W-:-:S02]  /*b120*/  IMAD.MOV.U32 R37, RZ, RZ, R61 ;  /* 0x000000ffff257224 */ /* 0x000fc400078e003d */
[----:B------:R-:W-:Y:S02]  /*b130*/  IMAD.MOV.U32 R25, RZ, RZ, R62 ;  /* 0x000000ffff197224 */ /* 0x000fe400078e003e */
[----:B------:R-:W-:Y:S02]  /*b140*/  IMAD.MOV.U32 R24, RZ, RZ, R63 ;  /* 0x000000ffff187224 */ /* 0x000fe400078e003f */
        /* <DEDUP_REMOVED lines=18> */
[----:B------:R-:W-:Y:S01]  /*b270*/  MOV R33, R69 ;  /* 0x0000004500217202 */ /* 0x000fe20000000f00 */
[C---:B------:R-:W-:Y:S08]  /*b280*/  HMMA.16816.F32.BF16 R60, R4.reuse, R34, R60 ;  /* 0x00000022043c723c */ /* 0x040ff0000004183c */
        /* <DEDUP_REMOVED lines=13> */
[----:B------:R-:W-:Y:S01]  /*b360*/  MOV R212, R67 ;  /* 0x0000004300d47202 */ /* 0x000fe20000000f00 */
[----:B------:R-:W-:Y:S01]  /*b370*/  IMAD.MOV.U32 R213, RZ, RZ, R66 ;  /* 0x000000ffffd57224 */ /* 0x000fe200078e0042 */
[----:B------:R-:W-:Y:S01]  /*b380*/  HMMA.16816.F32.BF16 R52, R4, R14, R60 ;  /* 0x0000000e0434723c */ /* 0x000fe2000004183c */
[----:B------:R-:W-:-:S02]  /*b390*/  IMAD.MOV.U32 R214, RZ, RZ, R65 ;  /* 0x000000ffffd67224 */ /* 0x000fc400078e0041 */
[----:B------:R-:W-:-:S04]  /*b3a0*/  IMAD.MOV.U32 R215, RZ, RZ, R64 ;  /* 0x000000ffffd77224 */ /* 0x000fc800078e0040 */
[----:B------:R-:W-:Y:S02]  /*b3b0*/  IMAD.MOV.U32 R60, RZ, RZ, R36 ;  /* 0x000000ffff3c7224 */ /* 0x000fe400078e0024 */
[----:B------:R-:W-:Y:S01]  /*b3c0*/  IMAD.MOV.U32 R61, RZ, RZ, R3 ;  /* 0x000000ffff3d7224 */ /* 0x000fe200078e0003 */
[----:B--2---:R-:W-:Y:S01]  /*b3d0*/  HMMA.16816.F32.BF16 R64, R8, R12, R216 ;  /* 0x0000000c0840723c */ /* 0x004fe200000418d8 */
[----:B------:R-:W-:Y:S02]  /*b3e0*/  IMAD.MOV.U32 R62, RZ, RZ, R2 ;  /* 0x000000ffff3e7224 */ /* 0x000fe400078e0002 */
[----:B------:R-:W-:-:S04]  /*b3f0*/  IMAD.MOV.U32 R63, RZ, RZ, R0 ;  /* 0x000000ffff3f7224 */ /* 0x000fc800078e0000 */
[----:B------:R-:W-:Y:S01]  /*b400*/  IMAD.MOV.U32 R218, RZ, RZ, R25 ;  /* 0x000000ffffda7224 */ /* 0x000fe200078e0019 */
[----:B------:R-:W-:Y:S01]  /*b410*/  MOV R219, R24 ;  /* 0x0000001800db7202 */ /* 0x000fe20000000f00 */
[----:B------:R-:W-:Y:S01]  /*b420*/  IMAD.MOV.U32 R217, RZ, RZ, R37 ;  /* 0x000000ffffd97224 */ /* 0x000fe200078e0025 */
[----:B------:R-:W-:Y:S01]  /*b430*/  HMMA.16816.F32.BF16 R24, R8, R14, R48 ;  /* 0x0000000e0818723c */ /* 0x000fe20000041830 */
[----:B------:R-:W1:Y:S01]  /*b440*/  LDSM.16.M88.4 R12, [R226+0x8800] ;  /* 0x00880000e20c783b */ /* 0x000e620000000200 */
[----:B------:R-:W-:-:S06]  /*b450*/  IMAD.MOV.U32 R216, RZ, RZ, R76 ;  /* 0x000000ffffd87224 */ /* 0x000fcc00078e004c */
        /* <DEDUP_REMOVED lines=15> */
[----:B------:R-:W-:Y:S01]  /*b550*/  IMAD.MOV.U32 R76, RZ, RZ, R72 ;  /* 0x000000ffff4c7224 */ /* 0x000fe200078e0048 */
[----:B------:R-:W-:Y:S01]  /*b560*/  MOV R42, R74 ;  /* 0x0000004a002a7202 */ /* 0x000fe20000000f00 */
[----:B------:R-:W-:Y:S01]  /*b570*/  IMAD.MOV.U32 R43, RZ, RZ, R73 ;  /* 0x000000ffff2b7224 */ /* 0x000fe200078e0049 */
[----:B------:R-:W1:Y:S01]  /*b580*/  LDSM.16.M88.4 R8, [R229] ;  /* 0x00000000e508783b */ /* 0x000e620000000200 */
[----:B------:R-:W-:-:S02]  /*b590*/  IMAD.MOV.U32 R41, RZ, RZ, R75 ;  /* 0x000000ffff297224 */ /* 0x000fc400078e004b */
[----:B------:R-:W-:Y:S02]  /*b5a0*/  IMAD.MOV.U32 R40, RZ, RZ, R4 ;  /* 0x000000ffff287224 */ /* 0x000fe400078e0004 */
[----:B------:R-:W-:Y:S02]  /*b5b0*/  IMAD.MOV.U32 R3, RZ, RZ, R5 ;  /* 0x000000ffff037224 */ /* 0x000fe400078e0005 */
[----:B------:R-:W-:Y:S02]  /*b5c0*/  IMAD.MOV.U32 R2, RZ, RZ, R6 ;  /* 0x000000ffff027224 */ /* 0x000fe400078e0006 */
[----:B------:R-:W-:Y:S02]  /*b5d0*/  IMAD.MOV.U32 R0, RZ, RZ, R7 ;  /* 0x000000ffff007224 */ /* 0x000fe400078e0007 */
[----:B------:R-:W2:Y:S01]  /*b5e0*/  LDSM.16.M88.4 R4, [R229+0x2000] ;  /* 0x00200000e504783b */ /* 0x000ea20000000200 */
        /* <DEDUP_REMOVED lines=8> */
[----:B------:R-:W-:Y:S01]  /*b670*/  MOV R33, R43 ;  /* 0x0000002b00217202 */ /* 0x000fe20000000f00 */
        /* <DEDUP_REMOVED lines=34> */
[----:B------:R-:W-:Y:S01]  /*b8a0*/  IMAD.MOV.U32 R28, RZ, RZ, R12 ;  /* 0x000000ffff1c7224 */ /* 0x000fe200078e000c */
[----:B------:R-:W-:Y:S01]  /*b8b0*/  MOV R75, R208 ;  /* 0x000000d0004b7202 */ /* 0x000fe20000000f00 */
[----:B------:R-:W1:Y:S01]  /*b8c0*/  LDSM.16.M88.4 R12, [R220+0xb000] ;  /* 0x00b00000dc0c783b */ /* 0x000e620000000200 */
[----:B------:R-:W-:Y:S01]  /*b8d0*/  IMAD.MOV.U32 R74, RZ, RZ, R209 ;  /* 0x000000ffff4a7224 */ /* 0x000fe200078e00d1 */
[----:B------:R-:W-:Y:S01]  /*b8e0*/  MOV R30, R2 ;  /* 0x00000002001e7202 */ /* 0x000fe20000000f00 */
[----:B------:R-:W-:Y:S02]  /*b8f0*/  IMAD.MOV.U32 R73, RZ, RZ, R210 ;  /* 0x000000ffff497224 */ /* 0x000fe400078e00d2 */
        /* <DEDUP_REMOVED lines=36> */
[----:B------:R-:W-:Y:S01]  /*bb40*/  MOV R56, R76 ;  /* 0x0000004c00387202 */ /* 0x000fe20000000f00 */
        /* <DEDUP_REMOVED lines=14> */
[----:B------:R-:W-:Y:S01]  /*bc30*/  IMAD.MOV.U32 R59, RZ, RZ, R60 ;  /* 0x000000ffff3b7224 */ /* 0x000fe200078e003c */
[----:B------:R-:W-:Y:S01]  /*bc40*/  MOV R56, R63 ;  /* 0x0000003f00387202 */ /* 0x000fe20000000f00 */
[----:B------:R-:W-:-:S02]  /*bc50*/  IMAD.MOV.U32 R58, RZ, RZ, R61 ;  /* 0x000000ffff3a7224 */ /* 0x000fc400078e003d */
        /* <DEDUP_REMOVED lines=14> */
[----:B------:R-:W-:Y:S01]  /*bd40*/  IMAD.MOV.U32 R55, RZ, RZ, R140 ;  /* 0x000000ffff377224 */ /* 0x000fe200078e008c */
[----:B------:R-:W-:Y:S01]  /*bd50*/  MOV R53, R142 ;  /* 0x0000008e00357202 */ /* 0x000fe20000000f00 */
        /* <DEDUP_REMOVED lines=16> */
[----:B------:R-:W-:Y:S01]  /*be60*/  IMAD.MOV.U32 R76, RZ, RZ, R68 ;  /* 0x000000ffff4c7224 */ /* 0x000fe200078e0044 */
[----:B------:R-:W-:Y:S01]  /*be70*/  MOV R3, R69 ;  /* 0x0000004500037202 */ /* 0x000fe20000000f00 */
[----:B------:R-:W-:Y:S02]  /*be80*/  IMAD.MOV.U32 R2, RZ, RZ, R70 ;  /* 0x000000ffff027224 */ /* 0x000fe400078e0046 */
[----:B------:R-:W-:Y:S02]  /*be90*/  IMAD.MOV.U32 R0, RZ, RZ, R71 ;  /* 0x000000ffff007224 */ /* 0x000fe400078e0047 */
[C---:B------:R-:W-:Y:S01]  /*bea0*/  HMMA.16816.F32.BF16 R68, R4.reuse, R14, R36 ;  /* 0x0000000e0444723c */ /* 0x040fe20000041824 */
[----:B------:R-:W1:Y:S07]  /*beb0*/  LDSM.16.M88.4 R12, [R226+0xa800] ;  /* 0x00a80000e20c783b */ /* 0x000e6e0000000200 */
[-C--:B-1----:R-:W-:Y:S07]  /*bec0*/  HMMA.16816.F32.BF16 R56, R4, R12.reuse, R32 ;  /* 0x0000000c0438723c */ /* 0x082fee0000041820 */
[----:B------:R-:W-:Y:S01]  /*bed0*/  MOV R32, R55 ;  /* 0x0000003700207202 */ /* 0x000fe20000000f00 */
[----:B------:R-:W-:Y:S01]  /*bee0*/  IMAD.MOV.U32 R33, RZ, RZ, R54 ;  /* 0x000000ffff217224 */ /* 0x000fe200078e0036 */
[----:B------:R-:W-:Y:S01]  /*bef0*/  HMMA.16816.F32.BF16 R212, R8, R12, R48 ;  /* 0x0000000c08d4723c */ /* 0x000fe20000041830 */
[----:B------:R-:W-:-:S02]  /*bf00*/  IMAD.MOV.U32 R34, RZ, RZ, R53 ;  /* 0x000000ffff227224 */ /* 0x000fc400078e0035 */
[----:B------:R-:W-:-:S05]  /*bf10*/  IMAD.MOV.U32 R35, RZ, RZ, R52 ;  /* 0x000000ffff237224 */ /* 0x000fca00078e0034 */
[-C--:B------:R-:W-:Y:S08]  /*bf20*/  HMMA.16816.F32.BF16 R52, R4, R14.reuse, R28 ;  /* 0x0000000e0434723c */ /* 0x080ff0000004181c */
[C---:B------:R-:W-:Y:S01]  /*bf30*/  HMMA.16816.F32.BF16 R28, R8.reuse, R14, R20 ;  /* 0x0000000e081c723c */ /* 0x040fe20000041814 */
[----:B------:R-:W1:Y:S07]  /*bf40*/  LDSM.16.M88.4 R12, [R226+0xb000] ;  /* 0x00b00000e20c783b */ /* 0x000e6e0000000200 */
[-C--:B-1----:R-:W-:Y:S08]  /*bf50*/  HMMA.16816.F32.BF16 R48, R8, R12.reuse, R40 ;  /* 0x0000000c0830723c */ /* 0x082ff00000041828 */
[C---:B------:R-:W-:Y:S07]  /*bf60*/  HMMA.16816.F32.BF16 R40, R4.reuse, R12, R60 ;  /* 0x0000000c0428723c */ /* 0x040fee000004183c */
[----:B------:R-:W-:Y:S01]  /*bf70*/  IMAD.MOV.U32 R60, RZ, RZ, R76 ;  /* 0x000000ffff3c7224 */ /* 0x000fe200078e004c */
[----:B------:R-:W-:Y:S01]  /*bf80*/  HMMA.16816.F32.BF16 R36, R4, R14, R208 ;  /* 0x0000000e0424723c */ /* 0x000fe200000418d0 */
[----:B------:R-:W-:Y:S01]  /*bf90*/  IMAD.MOV.U32 R61, RZ, RZ, R3 ;  /* 0x000000ffff3d7224 */ /* 0x000fe200078e0003 */
[----:B------:R-:W-:Y:S01]  /*bfa0*/  MOV R63, R0 ;  /* 0x00000000003f7202 */ /* 0x000fe20000000f00 */
[----:B------:R-:W-:Y:S01]  /*bfb0*/  IMAD.MOV.U32 R62, RZ, RZ, R2 ;  /* 0x000000ffff3e7224 */ /* 0x000fe200078e0002 */
[----:B------:R-:W-:-:S04]  /*bfc0*/  MOV R0, UR22 ;  /* 0x0000001600007c02 */ /* 0x000fc80008000f00 */
[----:B------:R-:W-:Y:S01]  /*bfd0*/  HMMA.16816.F32.BF16 R24, R8, R14, R64 ;  /* 0x0000000e0818723c */ /* 0x000fe20000041840 */
[----:B------:R-:W1:Y:S01]  /*bfe0*/  LDSM.16.M88.4 R12, [R226+0xb800] ;  /* 0x00b80000e20c783b */ /* 0x000e620000000200 */
        /* <DEDUP_REMOVED lines=32> */
[C---:B-1----:R-:W-:Y:S08]  /*c1f0*/  HMMA.16816.F32.BF16 R32, R4.reuse, R12, R32 ;  /* 0x0000000c0420723c */ /* 0x042ff00000041820 */
[----:B------:R-:W-:Y:S08]  /*c200*/  HMMA.16816.F32.BF16 R4, R4, R14, R20 ;  /* 0x0000000e0404723c */ /* 0x000ff00000041814 */
        /* <DEDUP_REMOVED lines=9> */
[----:B------:R-:W-:Y:S07]  /*c2a0*/  HMMA.16816.F32.BF16 R4, R8, R14, R16 ;  /* 0x0000000e0804723c */ /* 0x000fee0000041810 */
[----:B------:R-:W-:Y:S02]  /*c2b0*/  FMUL.FTZ R17, R141, c[0x0][0x2ec] ;  /* 0x0000bb008d117a20 */ /* 0x000fe40000410000 */
[----:B------:R-:W-:Y:S02]  /*c2c0*/  FMUL.FTZ R19, R213, c[0x0][0x2ec] ;  /* 0x0000bb00d5137a20 */ /* 0x000fe40000410000 */
[----:B------:R-:W-:-:S02]  /*c2d0*/  FMUL.FTZ R18, R58, c[0x0][0x2ec] ;  /* 0x0000bb003a127a20 */ /* 0x000fc40000410000 */
[----:B------:R-:W-:Y:S08]  /*c2e0*/  MUFU.TANH R17, R17 ;  /* 0x0000001100117308 */ /* 0x000ff00000002400 */
[----:B------:R-:W-:Y:S03]  /*c2f0*/  MUFU.TANH R18, R18 ;  /* 0x0000001200127308 */ /* 0x000fe60000002400 */
[----:B------:R-:W-:-:S02]  /*c300*/  IMAD.MOV.U32 R73, RZ, RZ, R4 ;  /* 0x000000ffff497224 */ /* 0x000fc400078e0004 */
[----:B------:R-:W-:Y:S02]  /*c310*/  IMAD.IADD R4, R241, 0x1, -R0 ;  /* 0x00000001f1047824 */ /* 0x000fe400078e0a00 */
[----:B------:R-:W-:Y:S02]  /*c320*/  IMAD.MOV.U32 R72, RZ, RZ, R6 ;  /* 0x000000ffff487224 */ /* 0x000fe400078e0006 */
[----:B------:R1:W-:Y:S01]  /*c330*/  I2F R6, R3 ;  /* 0x0000000300067306 */ /* 0x0003e20000201400 */
[----:B------:R-:W-:Y:S02]  /*c340*/  IMAD.MOV.U32 R70, RZ, RZ, R5 ;  /* 0x000000ffff467224 */ /* 0x000fe400078e0005 */
[----:B------:R-:W-:Y:S02]  /*c350*/  IMAD.MOV.U32 R69, RZ, RZ, R7 ;  /* 0x000000ffff457224 */ /* 0x000fe400078e0007 */
[----:B-1----:R-:W-:Y:S01]  /*c360*/  IMAD.MOV.U32 R3, RZ, RZ, R2 ;  /* 0x000000ffff037224 */ /* 0x002fe200078e0002 */
[----:B------:R-:W-:-:S03]  /*c370*/  IABS R2, R4 ;  /* 0x0000000400027213 */ /* 0x000fc60000000000 */
[----:B------:R1:W-:Y:S01]  /*c380*/  I2F R12, R3 ;  /* 0x00000003000c7306 */ /* 0x0003e20000201400 */
[----:B------:R-:W-:Y:S01]  /*c390*/  MOV R4, R2 ;  /* 0x0000000200047202 */ /* 0x000fe20000000f00 */
[----:B------:R-:W-:-:S06]  /*c3a0*/  IMAD.IADD R2, R248, 0x1, -R0 ;  /* 0x00000001f8027824 */ /* 0x000fcc00078e0a00 */
[----:B------:R2:W-:Y:S01]  /*c3b0*/  I2F R11, R4 ;  /* 0x00000004000b7306 */ /* 0x0005e20000201400 */
[----:B-1----:R-:W-:Y:S02]  /*c3c0*/  IABS R3, R2 ;  /* 0x0000000200037213 */ /* 0x002fe40000000000 */
[----:B------:R-:W-:Y:S01]  /*c3d0*/  IADD3 R2, R0, 0x1, RZ ;  /* 0x0000000100027810 */ /* 0x000fe20007ffe0ff */
[----:B------:R-:W-:Y:S03]  /*c3e0*/  BAR.SYNC.DEFER_BLOCKING 0x0 ;  /* 0x0000000000007b1d */ /* 0x000fe60000010000 */
[----:B------:R-:W-:Y:S01]  /*c3f0*/  ISETP.GE.AND P0, PT, R2, R252, PT ;  /* 0x000000fc0200720c */ /* 0x000fe20003f06270 */
[--C-:B------:R-:W-:Y:S01]  /*c400*/  IMAD.IADD R5, R242, 0x1, -R2.reuse ;  /* 0x00000001f2057824 */ /* 0x100fe200078e0a02 */
[C---:B------:R-:W-:Y:S01]  /*c410*/  ISETP.GE.AND P6, PT, R2.reuse, R251, PT ;  /* 0x000000fb0200720c */ /* 0x040fe20003fc6270 */
[----:B--2---:R-:W-:Y:S01]  /*c420*/  IMAD.MOV.U32 R4, RZ, RZ, R3 ;  /* 0x000000ffff047224 */ /* 0x004fe200078e0003 */
[C---:B------:R-:W-:Y:S01]  /*c430*/  ISETP.GE.AND P5, PT, R2.reuse, R250, PT ;  /* 0x000000fa0200720c */ /* 0x040fe20003fa6270 */
[----:B------:R-:W-:Y:S01]  /*c440*/  IMAD.IADD R3, R247, 0x1, -R2 ;  /* 0x00000001f7037824 */ /* 0x000fe200078e0a02 */
[C---:B------:R-:W-:Y:S01]  /*c450*/  ISETP.GE.AND P4, PT, R2.reuse, R249, PT ;  /* 0x000000f90200720c */ /* 0x040fe20003f86270 */
[----:B------:R1:W-:Y:S01]  /*c460*/  I2F R10, R4 ;  /* 0x00000004000a7306 */ /* 0x0003e20000201400 */
[----:B------:R-:W-:-:S02]  /*c470*/  ISETP.LT.OR P0, PT, R2, R246, P0 ;  /* 0x000000f60200720c */ /* 0x000fc40000701670 */
[----:B------:R-:W-:Y:S02]  /*c480*/  IABS R3, R3 ;  /* 0x0000000300037213 */ /* 0x000fe40000000000 */
[C---:B------:R-:W-:Y:S02]  /*c490*/  ISETP.LT.OR P6, PT, R2.reuse, R245, P6 ;  /* 0x000000f50200720c */ /* 0x040fe400037c1670 */
[C---:B------:R-:W-:Y:S02]  /*c4a0*/  ISETP.LT.OR P5, PT, R2.reuse, R244, P5 ;  /* 0x000000f40200720c */ /* 0x040fe40002fa1670 */
[----:B------:R-:W-:Y:S01]  /*c4b0*/  ISETP.LT.OR P4, PT, R2, R243, P4 ;  /* 0x000000f30200720c */ /* 0x000fe20002781670 */
[----:B-1----:R-:W-:Y:S01]  /*c4c0*/  IMAD.MOV.U32 R4, RZ, RZ, R3 ;  /* 0x000000ffff047224 */ /* 0x002fe200078e0003 */
[----:B------:R-:W-:Y:S01]  /*c4d0*/  IABS R3, R5 ;  /* 0x0000000500037213 */ /* 0x000fe20000000000 */
[----:B------:R-:W-:Y:S02]  /*c4e0*/  FMUL.FTZ R5, R66, c[0x0][0x2ec] ;  /* 0x0000bb0042057a20 */ /* 0x000fe40000410000 */
[----:B------:R1:W-:Y:S08]  /*c4f0*/  I2F R9, R4 ;  /* 0x0000000400097306 */ /* 0x0003f00000201400 */
[----:B------:R2:W-:Y:S01]  /*c500*/  I2F R8, R3 ;  /* 0x0000000300087306 */ /* 0x0005e20000201400 */
[----:B-1----:R-:W-:-:S07]  /*c510*/  FMUL.FTZ R4, R60, c[0x0][0x2ec] ;  /* 0x0000bb003c047a20 */ /* 0x002fce0000410000 */
[----:B------:R-:W1:Y:S01]  /*c520*/  MUFU.TANH R5, R5 ;  /* 0x0000000500057308 */ /* 0x000e620000002400 */
[----:B--2---:R-:W-:-:S07]  /*c530*/  IMAD.IADD R3, R241, 0x1, -R2 ;  /* 0x00000001f1037824 */ /* 0x004fce00078e0a02 */
[----:B------:R-:W2:Y:S01]  /*c540*/  MUFU.TANH R4, R4 ;  /* 0x0000000400047308 */ /* 0x000ea20000002400 */
[----:B------:R-:W-:-:S07]  /*c550*/  IABS R3, R3 ;  /* 0x0000000300037213 */ /* 0x000fce0000000000 */
[----:B------:R3:W-:Y:S01]  /*c560*/  I2F R7, R3 ;  /* 0x0000000300077306 */ /* 0x0007e20000201400 */
[----:B-1----:R-:W-:Y:S02]  /*c570*/  FFMA.FTZ R5, R10, -UR21, R5 ;  /* 0x800000150a057c23 */ /* 0x002fe40008010005 */
[----:B------:R-:W-:Y:S02]  /*c580*/  FMUL.FTZ R10, R67, c[0x0][0x2ec] ;  /* 0x0000bb00430a7a20 */ /* 0x000fe40000410000 */
[----:B--2---:R-:W-:-:S04]  /*c590*/  FFMA.FTZ R6, R6, -UR21, R4 ;  /* 0x8000001506067c23 */ /* 0x004fc80008010004 */
[----:B------:R-:W-:Y:S01]  /*c5a0*/  MUFU.TANH R10, R10 ;  /* 0x0000000a000a7308 */ /* 0x000fe20000002400 */
[----:B------:R-:W-:Y:S02]  /*c5b0*/  FSEL R21, R6, -INF , !P1 ;  /* 0xff80000006157808 */ /* 0x000fe40004800000 */
[----:B------:R-:W-:Y:S01]  /*c5c0*/  ISETP.GE.AND P1, PT, R0, R251, PT ;  /* 0x000000fb0000720c */ /* 0x000fe20003f26270 */
[----:B---3--:R-:W-:-:S03]  /*c5d0*/  FMUL.FTZ R3, R62, c[0x0][0x2ec] ;  /* 0x0000bb003e037a20 */ /* 0x008fc60000410000 */
[----:B------:R-:W-:Y:S01]  /*c5e0*/  ISETP.LT.OR P1, PT, R0, R245, P1 ;  /* 0x000000f50000720c */ /* 0x000fe20000f21670 */
[----:B------:R1:W-:Y:S02]  /*c5f0*/  MUFU.TANH R15, R3 ;  /* 0x00000003000f7308 */ /* 0x0003e40000002400 */
[----:B-1----:R-:W-:-:S06]  /*c600*/  FMUL.FTZ R3, R64, c[0x0][0x2ec] ;  /* 0x0000bb0040037a20 */ /* 0x002fcc0000410000 */
[----:B------:R1:W2:Y:S02]  /*c610*/  MUFU.TANH R14, R3 ;  /* 0x00000003000e7308 */ /* 0x0002a40000002400 */
[----:B-1----:R-:W-:Y:S01]  /*c620*/  IADD3 R3, R248, -R2, RZ ;  /* 0x80000002f8037210 */ /* 0x002fe20007ffe0ff */
[----:B--2---:R-:W-:Y:S02]  /*c630*/  FFMA.FTZ R2, R11, -UR21, R14 ;  /* 0x800000150b027c23 */ /* 0x004fe4000801000e */
[----:B------:R-:W-:Y:S01]  /*c640*/  FMUL.FTZ R11, R65, c[0x0][0x2ec] ;  /* 0x0000bb00410b7a20 */ /* 0x000fe20000410000 */
[----:B------:R-:W-:Y:S01]  /*c650*/  IABS R3, R3 ;  /* 0x0000000300037213 */ /* 0x000fe20000000000 */
[----:B------:R-:W-:-:S03]  /*c660*/  FMUL.FTZ R14, R142, c[0x0][0x2ec] ;  /* 0x0000bb008e0e7a20 */ /* 0x000fc60000410000 */
[----:B------:R1:W-:Y:S08]  /*c670*/  I2F R4, R3 ;  /* 0x0000000300047306 */ /* 0x0003f00000201400 */
[----:B------:R-:W2:Y:S01]  /*c680*/  MUFU.TANH R11, R11 ;  /* 0x0000000b000b7308 */ /* 0x000ea20000002400 */
[----:B-1----:R-:W-:-:S07]  /*c690*/  FMUL.FTZ R3, R61, c[0x0][0x2ec] ;  /* 0x0000bb003d037a20 */ /* 0x002fce0000410000 */
[----:B------:R-:W-:Y:S01]  /*c6a0*/  MUFU.TANH R14, R14 ;  /* 0x0000000e000e7308 */ /* 0x000fe20000002400 */
[----:B--2---:R-:W-:-:S07]  /*c6b0*/  FFMA.FTZ R7, R7, -UR21, R11 ;  /* 0x8000001507077c23 */ /* 0x004fce000801000b */
[----:B------:R1:W2:Y:S01]  /*c6c0*/  MUFU.TANH R13, R3 ;  /* 0x00000003000d7308 */ /* 0x0002a20000002400 */
[----:B------:R-:W-:Y:S01]  /*c6d0*/  FSEL R34, R7, -INF , !P5 ;  /* 0xff80000007227808 */ /* 0x000fe20006800000 */
[----:B-1----:R-:W-:Y:S02]  /*c6e0*/  FFMA.FTZ R3, R12, -UR21, R15 ;  /* 0x800000150c037c23 */ /* 0x002fe4000801000f */
[----:B------:R-:W-:Y:S02]  /*c6f0*/  FMUL.FTZ R12, R63, c[0x0][0x2ec] ;  /* 0x0000bb003f0c7a20 */ /* 0x000fe40000410000 */
[----:B------:R-:W-:Y:S01]  /*c700*/  FFMA.FTZ R15, R4, -UR21, R10 ;  /* 0x80000015040f7c23 */ /* 0x000fe2000801000a */
[----:B------:R-:W-:Y:S01]  /*c710*/  FSEL R26, R3, -INF , !P1 ;  /* 0xff800000031a7808 */ /* 0x000fe20004800000 */
[----:B--2---:R-:W-:Y:S01]  /*c720*/  FFMA.FTZ R6, R9, -UR21, R13 ;  /* 0x8000001509067c23 */ /* 0x004fe2000801000d */
[C---:B------:R-:W-:Y:S01]  /*c730*/  ISETP.GE.AND P1, PT, R0.reuse, R250, PT ;  /* 0x000000fa0000720c */ /* 0x040fe20003f26270 */
[----:B------:R-:W1:Y:S03]  /*c740*/  MUFU.TANH R12, R12 ;  /* 0x0000000c000c7308 */ /* 0x000e660000002400 */
[----:B------:R-:W-:-:S02]  /*c750*/  ISETP.LT.OR P1, PT, R0, R244, P1 ;  /* 0x000000f40000720c */ /* 0x000fc40000f21670 */
[----:B------:R-:W-:Y:S02]  /*c760*/  FSEL R23, R6, -INF , !P0 ;  /* 0xff80000006177808 */ /* 0x000fe40004000000 */
[----:B------:R-:W-:Y:S02]  /*c770*/  FSEL R32, R2, -INF , !P1 ;  /* 0xff80000002207808 */ /* 0x000fe40004800000 */
[C---:B------:R-:W-:Y:S02]  /*c780*/  IADD3 R2, R0.reuse, 0x8, RZ ;  /* 0x0000000800027810 */ /* 0x040fe40007ffe0ff */
[----:B------:R-:W-:Y:S02]  /*c790*/  ISETP.GE.AND P1, PT, R0, R249, PT ;  /* 0x000000f90000720c */ /* 0x000fe40003f26270 */
[----:B------:R-:W-:Y:S01]  /*c7a0*/  ISETP.GE.AND P0, PT, R2, R251, PT ;  /* 0x000000fb0200720c */ /* 0x000fe20003f06270 */
[----:B------:R-:W-:Y:S01]  /*c7b0*/  IMAD.IADD R3, R247, 0x1, -R2 ;  /* 0x00000001f7037824 */ /* 0x000fe200078e0a02 */
[----:B------:R-:W-:Y:S01]  /*c7c0*/  ISETP.LT.OR P1, PT, R0, R243, P1 ;  /* 0x000000f30000720c */ /* 0x000fe20000f21670 */
[----:B-1----:R-:W-:Y:S01]  /*c7d0*/  FFMA.FTZ R8, R8, -UR21, R12 ;  /* 0x8000001508087c23 */ /* 0x002fe2000801000c */
[----:B------:R-:W-:Y:S01]  /*c7e0*/  ISETP.GE.AND P5, PT, R2, R249, PT ;  /* 0x000000f90200720c */ /* 0x000fe20003fa6270 */
[----:B------:R-:W-:Y:S01]  /*c7f0*/  FMUL.FTZ R12, R219, c[0x0][0x2ec] ;  /* 0x0000bb00db0c7a20 */ /* 0x000fe20000410000 */
[----:B------:R-:W-:-:S02]  /*c800*/  IABS R3, R3 ;  /* 0x0000000300037213 */ /* 0x000fc40000000000 */
[----:B------:R-:W-:Y:S01]  /*c810*/  FSEL R33, R5, -INF , !P1 ;  /* 0xff80000005217808 */ /* 0x000fe20004800000 */
[----:B------:R1:W-:Y:S01]  /*c820*/  MUFU.TANH R16, R12 ;  /* 0x0000000c00107308 */ /* 0x0003e20000002400 */
[----:B------:R-:W-:Y:S01]  /*c830*/  FSEL R27, R8, -INF , !P6 ;  /* 0xff800000081b7808 */ /* 0x000fe20007000000 */
[----:B------:R-:W-:Y:S01]  /*c840*/  IMAD.MOV.U32 R4, RZ, RZ, R3 ;  /* 0x000000ffff047224 */ /* 0x000fe200078e0003 */
[----:B------:R-:W-:Y:S01]  /*c850*/  ISETP.GE.AND P1, PT, R2, R252, PT ;  /* 0x000000fc0200720c */ /* 0x000fe20003f26270 */
[----:B------:R-:W-:Y:S01]  /*c860*/  IMAD.IADD R3, R242, 0x1, -R2 ;  /* 0x00000001f2037824 */ /* 0x000fe200078e0a02 */
[C---:B------:R-:W-:Y:S02]  /*c870*/  ISETP.GE.AND P6, PT, R2.reuse, R250, PT ;  /* 0x000000fa0200720c */ /* 0x040fe40003fc6270 */
[----:B------:R-:W-:Y:S01]  /*c880*/  ISETP.LT.OR P1, PT, R2, R246, P1 ;  /* 0x000000f60200720c */ /* 0x000fe20000f21670 */
[----:B------:R2:W-:Y:S01]  /*c890*/  I2F R6, R4 ;  /* 0x0000000400067306 */ /* 0x0005e20000201400 */
[----:B------:R-:W-:-:S02]  /*c8a0*/  IABS R3, R3 ;  /* 0x0000000300037213 */ /* 0x000fc40000000000 */
[C---:B------:R-:W-:Y:S02]  /*c8b0*/  ISETP.LT.OR P0, PT, R2.reuse, R245, P0 ;  /* 0x000000f50200720c */ /* 0x040fe40000701670 */
[C---:B------:R-:W-:Y:S02]  /*c8c0*/  ISETP.LT.OR P6, PT, R2.reuse, R244, P6 ;  /* 0x000000f40200720c */ /* 0x040fe400037c1670 */
[----:B------:R-:W-:Y:S01]  /*c8d0*/  ISETP.LT.OR P5, PT, R2, R243, P5 ;  /* 0x000000f30200720c */ /* 0x000fe20002fa1670 */
[----:B-1----:R-:W-:-:S06]  /*c8e0*/  FMUL.FTZ R12, R140, c[0x0][0x2ec] ;  /* 0x0000bb008c0c7a20 */ /* 0x002fcc0000410000 */
[----:B------:R-:W-:Y:S01]  /*c8f0*/  MUFU.TANH R12, R12 ;  /* 0x0000000c000c7308 */ /* 0x000fe20000002400 */
[----:B--2---:R-:W-:Y:S02]  /*c900*/  IMAD.MOV.U32 R4, RZ, RZ, R3 ;  /* 0x000000ffff047224 */ /* 0x004fe400078e0003 */
[----:B------:R-:W-:-:S05]  /*c910*/  IMAD.IADD R3, R241, 0x1, -R2 ;  /* 0x00000001f1037824 */ /* 0x000fca00078e0a02 */
[----:B------:R1:W-:Y:S01]  /*c920*/  I2F R10, R4 ;  /* 0x00000004000a7306 */ /* 0x0003e20000201400 */
[----:B------:R-:W-:-:S07]  /*c930*/  IABS R3, R3 ;  /* 0x0000000300037213 */ /* 0x000fce0000000000 */
[----:B------:R2:W-:Y:S01]  /*c940*/  I2F R9, R3 ;  /* 0x0000000300097306 */ /* 0x0005e20000201400 */
[----:B-1----:R-:W-:Y:S01]  /*c950*/  IMAD.IADD R4, R248, 0x1, -R2 ;  /* 0x00000001f8047824 */ /* 0x002fe200078e0a02 */
[----:B------:R-:W-:-:S04]  /*c960*/  IADD3 R2, R0, 0x9, RZ ;  /* 0x0000000900027810 */ /* 0x000fc80007ffe0ff */
[----:B------:R-:W-:Y:S01]  /*c970*/  IABS R4, R4 ;  /* 0x0000000400047213 */ /* 0x000fe20000000000 */
[----:B------:R-:W-:Y:S01]  /*c980*/  IMAD.IADD R5, R241, 0x1, -R2 ;  /* 0x00000001f1057824 */ /* 0x000fe200078e0a02 */
[----:B--2---:R-:W-:Y:S02]  /*c990*/  IADD3 R3, R247, -R2, RZ ;  /* 0x80000002f7037210 */ /* 0x004fe40007ffe0ff */
[----:B------:R1:W2:Y:S02]  /*c9a0*/  I2F R11, R4 ;  /* 0x00000004000b7306 */ /* 0x0002a40000201400 */
[----:B------:R-:W-:-:S05]  /*c9b0*/  IABS R3, R3 ;  /* 0x0000000300037213 */ /* 0x000fca0000000000 */
[----:B-1----:R-:W-:Y:S02]  /*c9c0*/  IMAD.MOV.U32 R4, RZ, RZ, R3 ;  /* 0x000000ffff047224 */ /* 0x002fe400078e0003 */
[----:B------:R-:W-:Y:S02]  /*c9d0*/  IMAD.IADD R3, R242, 0x1, -R2 ;  /* 0x00000001f2037824 */ /* 0x000fe400078e0a02 */
[----:B------:R1:W-:Y:S01]  /*c9e0*/  I2F R8, R4 ;  /* 0x0000000400087306 */ /* 0x0003e20000201400 */
[----:B--2---:R-:W-:Y:S02]  /*c9f0*/  FFMA.FTZ R14, R11, -UR21, R14 ;  /* 0x800000150b0e7c23 */ /* 0x004fe4000801000e */
[----:B------:R-:W-:-:S03]  /*ca00*/  IABS R3, R3 ;  /* 0x0000000300037213 */ /* 0x000fc60000000000 */
[----:B------:R-:W-:Y:S02]  /*ca10*/  FSEL R22, R14, -INF , !P5 ;  /* 0xff8000000e167808 */ /* 0x000fe40006800000 */
[----:B------:R2:W-:Y:S01]  /*ca20*/  MUFU.TANH R14, R19 ;  /* 0x00000013000e7308 */ /* 0x0005e20000002400 */
[----:B-1----:R-:W-:Y:S01]  /*ca30*/  IMAD.MOV.U32 R4, RZ, RZ, R3 ;  /* 0x000000ffff047224 */ /* 0x002fe200078e0003 */
[----:B------:R-:W-:Y:S01]  /*ca40*/  IABS R3, R5 ;  /* 0x0000000500037213 */ /* 0x000fe20000000000 */
[----:B------:R-:W-:-:S05]  /*ca50*/  FMUL.FTZ R5, R217, c[0x0][0x2ec] ;  /* 0x0000bb00d9057a20 */ /* 0x000fca0000410000 */
[----:B------:R1:W-:Y:S01]  /*ca60*/  I2F R7, R4 ;  /* 0x0000000400077306 */ /* 0x0003e20000201400 */
[----:B--2---:R-:W-:-:S07]  /*ca70*/  FMUL.FTZ R19, R36, c[0x0][0x2ec] ;  /* 0x0000bb0024137a20 */ /* 0x004fce0000410000 */
[----:B------:R2:W3:Y:S01]  /*ca80*/  MUFU.TANH R13, R5 ;  /* 0x00000005000d7308 */ /* 0x0004e20000002400 */
[----:B-1----:R-:W-:-:S07]  /*ca90*/  FMUL.FTZ R4, R216, c[0x0][0x2ec] ;  /* 0x0000bb00d8047a20 */ /* 0x002fce0000410000 */
[----:B------:R-:W1:Y:S01]  /*caa0*/  I2F R3, R3 ;  /* 0x0000000300037306 */ /* 0x000e620000201400 */
[----:B--2---:R-:W-:-:S07]  /*cab0*/  FMUL.FTZ R5, R218, c[0x0][0x2ec] ;  /* 0x0000bb00da057a20 */ /* 0x004fce0000410000 */
[----:B------:R-:W2:Y:S01]  /*cac0*/  MUFU.TANH R4, R4 ;  /* 0x0000000400047308 */ /* 0x000ea20000002400 */
[----:B---3--:R-:W-:-:S07]  /*cad0*/  FFMA.FTZ R13, R8, -UR21, R13 ;  /* 0x80000015080d7c23 */ /* 0x008fce000801000d */
[----:B------:R-:W3:Y:S01]  /*cae0*/  MUFU.TANH R5, R5 ;  /* 0x0000000500057308 */ /* 0x000ee20000002400 */
[----:B-1----:R-:W-:Y:S01]  /*caf0*/  FFMA.FTZ R11, R3, -UR21, R17 ;  /* 0x80000015030b7c23 */ /* 0x002fe20008010011 */
[----:B------:R-:W-:Y:S01]  /*cb00*/  FSEL R3, R15, -INF , !P4 ;  /* 0xff8000000f037808 */ /* 0x000fe20006000000 */
[----:B------:R-:W-:Y:S01]  /*cb10*/  FMUL.FTZ R15, R214, c[0x0][0x2ec] ;  /* 0x0000bb00d60f7a20 */ /* 0x000fe20000410000 */
[----:B------:R-:W-:-:S03]  /*cb20*/  ISETP.GE.AND P4, PT, R2, R252, PT ;  /* 0x000000fc0200720c */ /* 0x000fc60003f86270 */
[----:B------:R1:W-:Y:S01]  /*cb30*/  STL [R1+0x2c], R3 ;  /* 0x00002c0301007387 */ /* 0x0003e20000100800 */
[----:B--2---:R-:W-:Y:S01]  /*cb40*/  FFMA.FTZ R6, R6, -UR21, R4 ;  /* 0x8000001506067c23 */ /* 0x004fe20008010004 */
[----:B------:R-:W-:Y:S01]  /*cb50*/  ISETP.LT.OR P4, PT, R2, R246, P4 ;  /* 0x000000f60200720c */ /* 0x000fe20002781670 */
[----:B------:R-:W-:Y:S01]  /*cb60*/  FFMA.FTZ R4, R9, -UR21, R12 ;  /* 0x8000001509047c23 */ /* 0x000fe2000801000c */
[----:B------:R-:W-:Y:S01]  /*cb70*/  MUFU.TANH R15, R15 ;  /* 0x0000000f000f7308 */ /* 0x000fe20000002400 */
[----:B------:R-:W-:Y:S01]  /*cb80*/  FFMA.FTZ R12, R7, -UR21, R16 ;  /* 0x80000015070c7c23 */ /* 0x000fe20008010010 */
[----:B------:R-:W-:Y:S01]  /*cb90*/  FSEL R20, R6, -INF , !P1 ;  /* 0xff80000006147808 */ /* 0x000fe20004800000 */
[----:B------:R-:W-:Y:S01]  /*cba0*/  FMUL.FTZ R16, R56, c[0x0][0x2ec] ;  /* 0x0000bb0038107a20 */ /* 0x000fe20000410000 */
[----:B------:R-:W-:Y:S01]  /*cbb0*/  FSEL R35, R4, -INF , !P6 ;  /* 0xff80000004237808 */ /* 0x000fe20007000000 */
[----:B---3--:R-:W-:Y:S01]  /*cbc0*/  FFMA.FTZ R5, R10, -UR21, R5 ;  /* 0x800000150a057c23 */ /* 0x008fe20008010005 */
[C---:B------:R-:W-:Y:S01]  /*cbd0*/  ISETP.GE.AND P1, PT, R2.reuse, R251, PT ;  /* 0x000000fb0200720c */ /* 0x040fe20003f26270 */
[----:B------:R2:W-:Y:S01]  /*cbe0*/  STL [R1+0x14], R22 ;  /* 0x0000141601007387 */ /* 0x0005e20000100800 */
[----:B------:R-:W-:Y:S01]  /*cbf0*/  ISETP.GE.AND P6, PT, R2, R249, PT ;  /* 0x000000f90200720c */ /* 0x000fe20003fc6270 */
[----:B------:R-:W-:Y:S01]  /*cc00*/  MUFU.TANH R16, R16 ;  /* 0x0000001000107308 */ /* 0x000fe20000002400 */
[----:B------:R-:W-:-:S02]  /*cc10*/  FSEL R25, R5, -INF , !P0 ;  /* 0xff80000005197808 */ /* 0x000fc40004000000 */
[C---:B------:R-:W-:Y:S02]  /*cc20*/  ISETP.GE.AND P0, PT, R2.reuse, R250, PT ;  /* 0x000000fa0200720c */ /* 0x040fe40003f06270 */
[C---:B------:R-:W-:Y:S02]  /*cc30*/  ISETP.LT.OR P1, PT, R2.reuse, R245, P1 ;  /* 0x000000f50200720c */ /* 0x040fe40000f21670 */
[C---:B------:R-:W-:Y:S02]  /*cc40*/  ISETP.LT.OR P0, PT, R2.reuse, R244, P0 ;  /* 0x000000f40200720c */ /* 0x040fe40000701670 */
[----:B------:R-:W-:Y:S01]  /*cc50*/  ISETP.LT.OR P6, PT, R2, R243, P6 ;  /* 0x000000f30200720c */ /* 0x000fe200037c1670 */
[----:B------:R-:W-:Y:S01]  /*cc60*/  IMAD.IADD R2, R248, 0x1, -R2 ;  /* 0x00000001f8027824 */ /* 0x000fe200078e0a02 */
[----:B------:R-:W-:Y:S02]  /*cc70*/  FSEL R24, R12, -INF , !P1 ;  /* 0xff8000000c187808 */ /* 0x000fe40004800000 */
[----:B-1----:R-:W-:-:S02]  /*cc80*/  IADD3 R3, R0, 0x10, RZ ;  /* 0x0000001000037810 */ /* 0x002fc40007ffe0ff */
[----:B------:R-:W-:Y:S02]  /*cc90*/  IABS R4, R2 ;  /* 0x0000000200047213 */ /* 0x000fe40000000000 */
[----:B------:R-:W-:Y:S01]  /*cca0*/  FSEL R133, R11, -INF , !P0 ;  /* 0xff8000000b857808 */ /* 0x000fe20004000000 */
[--C-:B------:R-:W-:Y:S01]  /*ccb0*/  IMAD.IADD R2, R247, 0x1, -R3.reuse ;  /* 0x00000001f7027824 */ /* 0x100fe200078e0a03 */
[----:B------:R1:W-:Y:S01]  /*ccc0*/  I2F R17, R4 ;  /* 0x0000000400117306 */ /* 0x0003e20000201400 */
[----:B------:R-:W-:Y:S01]  /*ccd0*/  IMAD.IADD R5, R241, 0x1, -R3 ;  /* 0x00000001f1057824 */ /* 0x000fe200078e0a03 */
[----:B------:R-:W-:Y:S02]  /*cce0*/  ISETP.GE.AND P5, PT, R3, R252, PT ;  /* 0x000000fc0300720c */ /* 0x000fe40003fa6270 */
[----:B------:R-:W-:Y:S02]  /*ccf0*/  IABS R2, R2 ;  /* 0x0000000200027213 */ /* 0x000fe40000000000 */
[----:B--2---:R-:W-:Y:S01]  /*cd00*/  FSEL R22, R13, -INF , !P4 ;  /* 0xff8000000d167808 */ /* 0x004fe20006000000 */
[----:B------:R-:W-:Y:S01]  /*cd10*/  FMUL.FTZ R13, R59, c[0x0][0x2ec] ;  /* 0x0000bb003b0d7a20 */ /* 0x000fe20000410000 */
[----:B------:R-:W-:-:S02]  /*cd20*/  ISETP.GE.AND P4, PT, R3, R251, PT ;  /* 0x000000fb0300720c */ /* 0x000fc40003f86270 */
[C---:B------:R-:W-:Y:S02]  /*cd30*/  ISETP.GE.AND P1, PT, R3.reuse, R250, PT ;  /* 0x000000fa0300720c */ /* 0x040fe40003f26270 */
[C---:B------:R-:W-:Y:S01]  /*cd40*/  ISETP.GE.AND P0, PT, R3.reuse, R249, PT ;  /* 0x000000f90300720c */ /* 0x040fe20003f06270 */
[----:B------:R-:W-:Y:S01]  /*cd50*/  MUFU.TANH R13, R13 ;  /* 0x0000000d000d7308 */ /* 0x000fe20000002400 */
[C---:B------:R-:W-:Y:S02]  /*cd60*/  ISETP.LT.OR P5, PT, R3.reuse, R246, P5 ;  /* 0x000000f60300720c */ /* 0x040fe40002fa1670 */
[----:B-1----:R-:W-:Y:S01]  /*cd70*/  MOV R4, R2 ;  /* 0x0000000200047202 */ /* 0x002fe20000000f00 */
[----:B------:R-:W-:Y:S01]  /*cd80*/  IMAD.IADD R2, R242, 0x1, -R3 ;  /* 0x00000001f2027824 */ /* 0x000fe200078e0a03 */
[C---:B------:R-:W-:Y:S02]  /*cd90*/  ISETP.LT.OR P4, PT, R3.reuse, R245, P4 ;  /* 0x000000f50300720c */ /* 0x040fe40002781670 */
[----:B------:R-:W-:Y:S01]  /*cda0*/  ISETP.LT.OR P1, PT, R3, R244, P1 ;  /* 0x000000f40300720c */ /* 0x000fe20000f21670 */
[----:B------:R1:W-:Y:S01]  /*cdb0*/  I2F R10, R4 ;  /* 0x00000004000a7306 */ /* 0x0003e20000201400 */
[----:B------:R-:W-:-:S02]  /*cdc0*/  IABS R2, R2 ;  /* 0x0000000200027213 */ /* 0x000fc40000000000 */
[----:B------:R-:W-:-:S03]  /*cdd0*/  ISETP.LT.OR P0, PT, R3, R243, P0 ;  /* 0x000000f30300720c */ /* 0x000fc60000701670 */
[----:B-1----:R-:W-:Y:S01]  /*cde0*/  IMAD.MOV.U32 R4, RZ, RZ, R2 ;  /* 0x000000ffff047224 */ /* 0x002fe200078e0002 */
[----:B------:R-:W-:-:S03]  /*cdf0*/  IABS R2, R5 ;  /* 0x0000000500027213 */ /* 0x000fc60000000000 */
[----:B------:R1:W-:Y:S02]  /*ce00*/  I2F R9, R4 ;  /* 0x0000000400097306 */ /* 0x0003e40000201400 */
[----:B------:R-:W-:Y:S01]  /*ce10*/  IMAD.MOV.U32 R5, RZ, RZ, R2 ;  /* 0x000000ffff057224 */ /* 0x000fe200078e0002 */
[----:B------:R-:W-:-:S04]  /*ce20*/  IADD3 R2, R0, 0x11, RZ ;  /* 0x0000001100027810 */ /* 0x000fc80007ffe0ff */
[----:B------:R-:W-:Y:S01]  /*ce30*/  IADD3 R6, R247, -R2, RZ ;  /* 0x80000002f7067210 */ /* 0x000fe20007ffe0ff */
[----:B------:R-:W2:Y:S01]  /*ce40*/  I2F R8, R5 ;  /* 0x0000000500087306 */ /* 0x000ea20000201400 */
[----:B-1----:R-:W-:-:S05]  /*ce50*/  IMAD.IADD R4, R248, 0x1, -R3 ;  /* 0x00000001f8047824 */ /* 0x002fca00078e0a03 */
[----:B------:R-:W-:Y:S01]  /*ce60*/  IABS R4, R4 ;  /* 0x0000000400047213 */ /* 0x000fe20000000000 */
[----:B--2---:R-:W-:-:S04]  /*ce70*/  FFMA.FTZ R8, R8, -UR21, R16 ;  /* 0x8000001508087c23 */ /* 0x004fc80008010010 */
[----:B------:R-:W-:Y:S01]  /*ce80*/  IMAD.MOV.U32 R5, RZ, RZ, R4 ;  /* 0x000000ffff057224 */ /* 0x000fe200078e0004 */
[----:B------:R-:W-:Y:S01]  /*ce90*/  IABS R4, R6 ;  /* 0x0000000600047213 */ /* 0x000fe20000000000 */
[----:B------:R-:W-:Y:S01]  /*cea0*/  FMUL.FTZ R6, R212, c[0x0][0x2ec] ;  /* 0x0000bb00d4067a20 */ /* 0x000fe20000410000 */
[----:B------:R-:W-:Y:S01]  /*ceb0*/  FSEL R65, R8, -INF , !P1 ;  /* 0xff80000008417808 */ /* 0x000fe20004800000 */
[----:B------:R1:W2:Y:S01]  /*cec0*/  I2F R7, R5 ;  /* 0x0000000500077306 */ /* 0x0002a20000201400 */
[----:B------:R-:W-:Y:S01]  /*ced0*/  ISETP.GE.AND P1, PT, R2, R249, PT ;  /* 0x000000f90200720c */ /* 0x000fe20003f26270 */
[----:B------:R-:W-:-:S03]  /*cee0*/  FMUL.FTZ R16, R30, c[0x0][0x2ec] ;  /* 0x0000bb001e107a20 */ /* 0x000fc60000410000 */
[----:B------:R-:W-:-:S03]  /*cef0*/  ISETP.LT.OR P1, PT, R2, R243, P1 ;  /* 0x000000f30200720c */ /* 0x000fc60000f21670 */
[----:B------:R-:W3:Y:S01]  /*cf00*/  I2F R4, R4 ;  /* 0x0000000400047306 */ /* 0x000ee20000201400 */
[----:B-1----:R-:W-:-:S07]  /*cf10*/  FMUL.FTZ R5, R143, c[0x0][0x2ec] ;  /* 0x0000bb008f057a20 */ /* 0x002fce0000410000 */
[----:B------:R-:W1:Y:S01]  /*cf20*/  MUFU.TANH R6, R6 ;  /* 0x0000000600067308 */ /* 0x000e620000002400 */
[----:B--2---:R-:W-:Y:S02]  /*cf30*/  FFMA.FTZ R12, R7, -UR21, R18 ;  /* 0x80000015070c7c23 */ /* 0x004fe40008010012 */
[----:B------:R-:W-:Y:S02]  /*cf40*/  FMUL.FTZ R18, R43, c[0x0][0x2ec] ;  /* 0x0000bb002b127a20 */ /* 0x000fe40000410000 */
[----:B---3--:R-:W-:-:S03]  /*cf50*/  FFMA.FTZ R11, R4, -UR21, R14 ;  /* 0x80000015040b7c23 */ /* 0x008fc6000801000e */
[----:B------:R-:W2:Y:S01]  /*cf60*/  MUFU.TANH R5, R5 ;  /* 0x0000000500057308 */ /* 0x000ea20000002400 */
[----:B------:R-:W-:Y:S02]  /*cf70*/  IMAD.IADD R4, R242, 0x1, -R2 ;  /* 0x00000001f2047824 */ /* 0x000fe400078e0a02 */
[----:B-1----:R-:W-:-:S05]  /*cf80*/  FFMA.FTZ R6, R10, -UR21, R6 ;  /* 0x800000150a067c23 */ /* 0x002fca0008010006 */
[----:B------:R-:W-:Y:S01]  /*cf90*/  MUFU.TANH R16, R16 ;  /* 0x0000001000107308 */ /* 0x000fe20000002400 */
[----:B------:R-:W-:Y:S02]  /*cfa0*/  FSEL R62, R6, -INF , !P5 ;  /* 0xff800000063e7808 */ /* 0x000fe40006800000 */
[----:B------:R-:W-:Y:S01]  /*cfb0*/  ISETP.GE.AND P5, PT, R2, R251, PT ;  /* 0x000000fb0200720c */ /* 0x000fe20003fa6270 */
[----:B--2---:R-:W-:-:S04]  /*cfc0*/  FFMA.FTZ R3, R17, -UR21, R5 ;  /* 0x8000001511037c23 */ /* 0x004fc80008010005 */
[----:B------:R-:W-:Y:S01]  /*cfd0*/  MUFU.TANH R18, R18 ;  /* 0x0000001200127308 */ /* 0x000fe20000002400 */
[----:B------:R-:W-:Y:S01]  /*cfe0*/  FFMA.FTZ R5, R9, -UR21, R15 ;  /* 0x8000001509057c23 */ /* 0x000fe2000801000f */
[----:B------:R-:W-:Y:S01]  /*cff0*/  ISETP.LT.OR P5, PT, R2, R245, P5 ;  /* 0x000000f50200720c */ /* 0x000fe20002fa1670 */
[----:B------:R-:W-:Y:S01]  /*d000*/  FMUL.FTZ R15, R28, c[0x0][0x2ec] ;  /* 0x0000bb001c0f7a20 */ /* 0x000fe20000410000 */
[----:B------:R-:W-:Y:S01]  /*d010*/  FSEL R132, R3, -INF , !P6 ;  /* 0xff80000003847808 */ /* 0x000fe20007000000 */
[----:B------:R-:W-:Y:S01]  /*d020*/  FMUL.FTZ R17, R52, c[0x0][0x2ec] ;  /* 0x0000bb0034117a20 */ /* 0x000fe20000410000 */
[----:B------:R-:W-:Y:S02]  /*d030*/  IABS R3, R4 ;  /* 0x0000000400037213 */ /* 0x000fe40000000000 */
[----:B------:R-:W-:Y:S01]  /*d040*/  FSEL R60, R5, -INF , !P4 ;  /* 0xff800000053c7808 */ /* 0x000fe20006000000 */
[----:B------:R-:W-:Y:S01]  /*d050*/  MUFU.TANH R15, R15 ;  /* 0x0000000f000f7308 */ /* 0x000fe20000002400 */
[C---:B------:R-:W-:Y:S01]  /*d060*/  ISETP.GE.AND P6, PT, R2.reuse, R252, PT ;  /* 0x000000fc0200720c */ /* 0x040fe20003fc6270 */
[----:B------:R-:W-:Y:S01]  /*d070*/  IMAD.MOV.U32 R4, RZ, RZ, R3 ;  /* 0x000000ffff047224 */ /* 0x000fe200078e0003 */
[C---:B------:R-:W-:Y:S01]  /*d080*/  ISETP.GE.AND P4, PT, R2.reuse, R250, PT ;  /* 0x000000fa0200720c */ /* 0x040fe20003f86270 */
[----:B------:R-:W-:Y:S01]  /*d090*/  IMAD.IADD R3, R241, 0x1, -R2 ;  /* 0x00000001f1037824 */ /* 0x000fe200078e0a02 */
[----:B------:R-:W-:-:S02]  /*d0a0*/  ISETP.LT.OR P6, PT, R2, R246, P6 ;  /* 0x000000f60200720c */ /* 0x000fc400037c1670 */
[----:B------:R-:W-:Y:S01]  /*d0b0*/  ISETP.LT.OR P4, PT, R2, R244, P4 ;  /* 0x000000f40200720c */ /* 0x000fe20002781670 */
[----:B------:R1:W-:Y:S01]  /*d0c0*/  I2F R10, R4 ;  /* 0x00000004000a7306 */ /* 0x0003e20000201400 */
[----:B------:R-:W-:Y:S02]  /*d0d0*/  IABS R3, R3 ;  /* 0x0000000300037213 */ /* 0x000fe40000000000 */
[----:B------:R-:W-:-:S05]  /*d0e0*/  FSEL R66, R11, -INF , !P6 ;  /* 0xff8000000b427808 */ /* 0x000fca0007000000 */
[----:B------:R2:W-:Y:S01]  /*d0f0*/  I2F R9, R3 ;  /* 0x0000000300097306 */ /* 0x0005e20000201400 */
[----:B-1----:R-:W-:Y:S01]  /*d100*/  IMAD.IADD R4, R248, 0x1, -R2 ;  /* 0x00000001f8047824 */ /* 0x002fe200078e0a02 */
[----:B------:R-:W-:-:S06]  /*d110*/  IADD3 R2, R0, 0x18, RZ ;  /* 0x0000001800027810 */ /* 0x000fcc0007ffe0ff */
[----:B------:R-:W-:Y:S01]  /*d120*/  MUFU.TANH R17, R17 ;  /* 0x0000001100117308 */ /* 0x000fe20000002400 */
[----:B------:R-:W-:Y:S01]  /*d130*/  IABS R4, R4 ;  /* 0x0000000400047213 */ /* 0x000fe20000000000 */
[----:B------:R-:W-:Y:S01]  /*d140*/  IMAD.IADD R5, R242, 0x1, -R2 ;  /* 0x00000001f2057824 */ /* 0x000fe200078e0a02 */
[----:B------:R-:W-:Y:S02]  /*d150*/  ISETP.GE.AND P6, PT, R2, R251, PT ;  /* 0x000000fb0200720c */ /* 0x000fe40003fc6270 */
[----:B--2---:R-:W-:-:S03]  /*d160*/  IADD3 R3, R247, -R2, RZ ;  /* 0x80000002f7037210 */ /* 0x004fc60007ffe0ff */
[----:B------:R1:W-:Y:S01]  /*d170*/  I2F R14, R4 ;  /* 0x00000004000e7306 */ /* 0x0003e20000201400 */
        /* <DEDUP_REMOVED lines=8> */
[----:B------:R1:W2:Y:S01]  /*d200*/  I2F R7, R4 ;  /* 0x0000000400077306 */ /* 0x0002a20000201400 */
[----:B------:R-:W-:-:S04]  /*d210*/  IABS R3, R3 ;  /* 0x0000000300037213 */ /* 0x000fc80000000000 */
[----:B-1----:R-:W-:Y:S01]  /*d220*/  MOV R4, R3 ;  /* 0x0000000300047202 */ /* 0x002fe20000000f00 */
[----:B--2---:R-:W-:Y:S01]  /*d230*/  FFMA.FTZ R7, R7, -UR21, R16 ;  /* 0x8000001507077c23 */ /* 0x004fe20008010010 */
[----:B------:R-:W-:Y:S01]  /*d240*/  IABS R3, R5 ;  /* 0x0000000500037213 */ /* 0x000fe20000000000 */
[----:B------:R-:W-:Y:S01]  /*d250*/  FMUL.FTZ R5, R215, c[0x0][0x2ec] ;  /* 0x0000bb00d7057a20 */ /* 0x000fe20000410000 */
[----:B------:R1:W2:Y:S01]  /*d260*/  I2F R6, R4 ;  /* 0x0000000400067306 */ /* 0x0002a20000201400 */
[----:B------:R-:W-:Y:S01]  /*d270*/  FMUL.FTZ R16, R50, c[0x0][0x2ec] ;  /* 0x0000bb0032107a20 */ /* 0x000fe20000410000 */
[----:B------:R-:W-:-:S06]  /*d280*/  FSEL R64, R7, -INF , !P6 ;  /* 0xff80000007407808 */ /* 0x000fcc0007000000 */
[----:B------:R-:W3:Y:S01]  /*d290*/  MUFU.TANH R5, R5 ;  /* 0x0000000500057308 */ /* 0x000ee20000002400 */
[----:B-1----:R-:W-:-:S07]  /*d2a0*/  FMUL.FTZ R4, R57, c[0x0][0x2ec] ;  /* 0x0000bb0039047a20 */ /* 0x002fce0000410000 */
[----:B------:R-:W-:Y:S01]  /*d2b0*/  I2F R3, R3 ;  /* 0x0000000300037306 */ /* 0x000fe20000201400 */
[----:B--2---:R-:W-:Y:S02]  /*d2c0*/  FFMA.FTZ R6, R6, -UR21, R17 ;  /* 0x8000001506067c23 */ /* 0x004fe40008010011 */
[----:B------:R-:W-:Y:S02]  /*d2d0*/  FMUL.FTZ R17, R40, c[0x0][0x2ec] ;  /* 0x0000bb0028117a20 */ /* 0x000fe40000410000 */
[----:B---3--:R-:W-:-:S03]  /*d2e0*/  FFMA.FTZ R5, R10, -UR21, R5 ;  /* 0x800000150a057c23 */ /* 0x008fc60008010005 */
[----:B------:R-:W1:Y:S01]  /*d2f0*/  MUFU.TANH R4, R4 ;  /* 0x0000000400047308 */ /* 0x000e620000002400 */
[----:B------:R-:W-:Y:S01]  /*d300*/  FMUL.FTZ R10, R54, c[0x0][0x2ec] ;  /* 0x0000bb00360a7a20 */ /* 0x000fe20000410000 */
[----:B------:R-:W-:Y:S02]  /*d310*/  FSEL R5, R5, -INF , !P5 ;  /* 0xff80000005057808 */ /* 0x000fe40006800000 */
[----:B------:R-:W-:-:S04]  /*d320*/  ISETP.GE.AND P5, PT, R2, R250, PT ;  /* 0x000000fa0200720c */ /* 0x000fc80003fa6270 */
[----:B------:R-:W-:Y:S01]  /*d330*/  MUFU.TANH R17, R17 ;  /* 0x0000001100117308 */ /* 0x000fe20000002400 */
[----:B------:R-:W-:-:S04]  /*d340*/  ISETP.LT.OR P5, PT, R2, R244, P5 ;  /* 0x000000f40200720c */ /* 0x000fc80002fa1670 */
[----:B------:R-:W-:Y:S01]  /*d350*/  FSEL R30, R6, -INF , !P5 ;  /* 0xff800000061e7808 */ /* 0x000fe20006800000 */
[----:B------:R-:W-:Y:S02]  /*d360*/  FMUL.FTZ R6, R29, c[0x0][0x2ec] ;  /* 0x0000bb001d067a20 */ /* 0x000fe40000410000 */
[----:B------:R-:W-:Y:S01]  /*d370*/  MUFU.TANH R16, R16 ;  /* 0x0000001000107308 */ /* 0x000fe20000002400 */
[----:B-1----:R-:W-:-:S05]  /*d380*/  FFMA.FTZ R4, R9, -UR21, R4 ;  /* 0x8000001509047c23 */ /* 0x002fca0008010004 */
[----:B------:R-:W-:Y:S02]  /*d390*/  FSEL R4, R4, -INF , !P4 ;  /* 0xff80000004047808 */ /* 0x000fe40006000000 */
[----:B------:R1:W2:Y:S01]  /*d3a0*/  MUFU.TANH R9, R10 ;  /* 0x0000000a00097308 */ /* 0x0002a20000002400 */
[----:B------:R-:W-:-:S04]  /*d3b0*/  ISETP.GE.AND P4, PT, R2, R249, PT ;  /* 0x000000f90200720c */ /* 0x000fc80003f86270 */
[----:B------:R-:W-:-:S03]  /*d3c0*/  ISETP.LT.OR P4, PT, R2, R243, P4 ;  /* 0x000000f30200720c */ /* 0x000fc60002781670 */
[----:B------:R-:W-:Y:S01]  /*d3d0*/  MUFU.TANH R6, R6 ;  /* 0x0000000600067308 */ /* 0x000fe20000002400 */
[----:B-1----:R-:W-:Y:S01]  /*d3e0*/  FSEL R10, R12, -INF , !P0 ;  /* 0xff8000000c0a7808 */ /* 0x002fe20004000000 */
[----:B------:R-:W-:Y:S01]  /*d3f0*/  FMUL.FTZ R12, R55, c[0x0][0x2ec] ;  /* 0x0000bb00370c7a20 */ /* 0x000fe20000410000 */
[----:B------:R-:W-:-:S03]  /*d400*/  ISETP.GE.AND P0, PT, R2, R252, PT ;  /* 0x000000fc0200720c */ /* 0x000fc60003f06270 */
[----:B------:R-:W-:Y:S01]  /*d410*/  STL [R1+0x44], R10 ;  /* 0x0000440a01007387 */ /* 0x000fe20000100800 */
[----:B------:R-:W-:Y:S01]  /*d420*/  ISETP.LT.OR P0, PT, R2, R246, P0 ;  /* 0x000000f60200720c */ /* 0x000fe20000701670 */
[----:B------:R-:W-:Y:S01]  /*d430*/  MUFU.TANH R12, R12 ;  /* 0x0000000c000c7308 */ /* 0x000fe20000002400 */
[----:B------:R-:W-:Y:S01]  /*d440*/  IADD3 R2, R0, 0x19, RZ ;  /* 0x0000001900027810 */ /* 0x000fe20007ffe0ff */
[----:B------:R1:W-:Y:S03]  /*d450*/  STL [R1+0x38], R5 ;  /* 0x0000380501007387 */ /* 0x0003e60000100800 */
[C---:B------:R-:W-:Y:S01]  /*d460*/  ISETP.GE.AND P6, PT, R2.reuse, R250, PT ;  /* 0x000000fa0200720c */ /* 0x040fe20003fc6270 */
[----:B------:R3:W-:Y:S01]  /*d470*/  STL [R1+0x3c], R4 ;  /* 0x00003c0401007387 */ /* 0x0007e20000100800 */
[C---:B------:R-:W-:Y:S02]  /*d480*/  ISETP.GE.AND P5, PT, R2.reuse, R249, PT ;  /* 0x000000f90200720c */ /* 0x040fe40003fa6270 */
[----:B------:R-:W-:-:S02]  /*d490*/  ISETP.LT.OR P6, PT, R2, R244, P6 ;  /* 0x000000f40200720c */ /* 0x000fc400037c1670 */
[----:B------:R-:W-:Y:S01]  /*d4a0*/  ISETP.LT.OR P5, PT, R2, R243, P5 ;  /* 0x000000f30200720c */ /* 0x000fe20002fa1670 */
[----:B-1----:R-:W-:Y:S02]  /*d4b0*/  FFMA.FTZ R5, R8, -UR21, R15 ;  /* 0x8000001508057c23 */ /* 0x002fe4000801000f */
[----:B--2---:R-:W-:Y:S02]  /*d4c0*/  FFMA.FTZ R15, R3, -UR21, R9 ;  /* 0x80000015030f7c23 */ /* 0x004fe40008010009 */
[----:B---3--:R-:W-:Y:S01]  /*d4d0*/  FFMA.FTZ R4, R14, -UR21, R13 ;  /* 0x800000150e047c23 */ /* 0x008fe2000801000d */
[----:B------:R-:W-:Y:S01]  /*d4e0*/  FSEL R63, R5, -INF , !P0 ;  /* 0xff800000053f7808 */ /* 0x000fe20004000000 */
[----:B------:R-:W-:Y:S01]  /*d4f0*/  IMAD.IADD R3, R247, 0x1, -R2 ;  /* 0x00000001f7037824 */ /* 0x000fe200078e0a02 */
[----:B------:R-:W-:Y:S01]  /*d500*/  ISETP.GE.AND P0, PT, R2, R251, PT ;  /* 0x000000fb0200720c */ /* 0x000fe20003f06270 */
[----:B------:R-:W-:Y:S01]  /*d510*/  FMUL.FTZ R13, R48, c[0x0][0x2ec] ;  /* 0x0000bb00300d7a20 */ /* 0x000fe20000410000 */
[----:B------:R-:W-:-:S02]  /*d520*/  FSEL R4, R4, -INF , !P1 ;  /* 0xff80000004047808 */ /* 0x000fc40004800000 */
[----:B------:R-:W-:Y:S02]  /*d530*/  IABS R3, R3 ;  /* 0x0000000300037213 */ /* 0x000fe40000000000 */
[C---:B------:R-:W-:Y:S01]  /*d540*/  ISETP.GE.AND P1, PT, R2.reuse, R252, PT ;  /* 0x000000fc0200720c */ /* 0x040fe20003f26270 */
[----:B------:R1:W-:Y:S01]  /*d550*/  STL [R1+0x40], R4 ;  /* 0x0000400401007387 */ /* 0x0003e20000100800 */
[C---:B------:R-:W-:Y:S01]  /*d560*/  ISETP.LT.OR P0, PT, R2.reuse, R245, P0 ;  /* 0x000000f50200720c */ /* 0x040fe20000701670 */
[----:B------:R-:W-:Y:S01]  /*d570*/  MUFU.TANH R13, R13 ;  /* 0x0000000d000d7308 */ /* 0x000fe20000002400 */
[----:B------:R-:W-:Y:S02]  /*d580*/  ISETP.LT.OR P1, PT, R2, R246, P1 ;  /* 0x000000f60200720c */ /* 0x000fe40000f21670 */
[----:B------:R-:W-:Y:S01]  /*d590*/  FSEL R28, R15, -INF , !P4 ;  /* 0xff8000000f1c7808 */ /* 0x000fe20006000000 */
[----:B-1----:R-:W-:Y:S02]  /*d5a0*/  IMAD.MOV.U32 R4, RZ, RZ, R3 ;  /* 0x000000ffff047224 */ /* 0x002fe400078e0003 */
[----:B------:R-:W-:-:S02]  /*d5b0*/  IMAD.IADD R3, R242, 0x1, -R2 ;  /* 0x00000001f2037824 */ /* 0x000fc400078e0a02 */
        /* <DEDUP_REMOVED lines=9> */
[----:B-1----:R-:W-:Y:S02]  /*d650*/  IADD3 R4, R248, -R2, RZ ;  /* 0x80000002f8047210 */ /* 0x002fe40007ffe0ff */
[----:B------:R-:W-:Y:S02]  /*d660*/  IADD3 R2, R0, 0x20, RZ ;  /* 0x0000002000027810 */ /* 0x000fe40007ffe0ff */
[----:B------:R-:W-:Y:S02]  /*d670*/  IABS R4, R4 ;  /* 0x0000000400047213 */ /* 0x000fe40000000000 */
[C---:B------:R-:W-:Y:S01]  /*d680*/  ISETP.GE.AND P4, PT, R2.reuse, R252, PT ;  /* 0x000000fc0200720c */ /* 0x040fe20003f86270 */
[--C-:B------:R-:W-:Y:S01]  /*d690*/  IMAD.IADD R5, R241, 0x1, -R2.reuse ;  /* 0x00000001f1057824 */ /* 0x100fe200078e0a02 */
[----:B------:R1:W3:Y:S01]  /*d6a0*/  I2F R14, R4 ;  /* 0x00000004000e7306 */ /* 0x0002e20000201400 */
[----:B--2---:R-:W-:Y:S01]  /*d6b0*/  IMAD.IADD R3, R247, 0x1, -R2 ;  /* 0x00000001f7037824 */ /* 0x004fe200078e0a02 */
[----:B------:R-:W-:-:S02]  /*d6c0*/  ISETP.GE.AND P1, PT, R2, R251, PT ;  /* 0x000000fb0200720c */ /* 0x000fc40003f26270 */
[C---:B------:R-:W-:Y:S02]  /*d6d0*/  ISETP.LT.OR P4, PT, R2.reuse, R246, P4 ;  /* 0x000000f60200720c */ /* 0x040fe40002781670 */
[----:B------:R-:W-:Y:S02]  /*d6e0*/  IABS R3, R3 ;  /* 0x0000000300037213 */ /* 0x000fe40000000000 */
[----:B------:R-:W-:-:S03]  /*d6f0*/  ISETP.LT.OR P1, PT, R2, R245, P1 ;  /* 0x000000f50200720c */ /* 0x000fc60000f21670 */
[----:B-1----:R-:W-:Y:S02]  /*d700*/  IMAD.MOV.U32 R4, RZ, RZ, R3 ;  /* 0x000000ffff047224 */ /* 0x002fe400078e0003 */
[----:B------:R-:W-:Y:S02]  /*d710*/  IMAD.IADD R3, R242, 0x1, -R2 ;  /* 0x00000001f2037824 */ /* 0x000fe400078e0a02 */
[----:B------:R1:W2:Y:S01]  /*d720*/  I2F R8, R4 ;  /* 0x0000000400087306 */ /* 0x0002a20000201400 */
[----:B---3--:R-:W-:Y:S02]  /*d730*/  FFMA.FTZ R14, R14, -UR21, R12 ;  /* 0x800000150e0e7c23 */ /* 0x008fe4000801000c */
[----:B------:R-:W-:-:S03]  /*d740*/  IABS R3, R3 ;  /* 0x0000000300037213 */ /* 0x000fc60000000000 */
[----:B------:R-:W-:Y:S02]  /*d750*/  FSEL R52, R14, -INF , !P5 ;  /* 0xff8000000e347808 */ /* 0x000fe40006800000 */
[----:B------:R-:W-:Y:S01]  /*d760*/  MUFU.TANH R14, R19 ;  /* 0x00000013000e7308 */ /* 0x000fe20000002400 */
[----:B-1----:R-:W-:Y:S01]  /*d770*/  IMAD.MOV.U32 R4, RZ, RZ, R3 ;  /* 0x000000ffff047224 */ /* 0x002fe200078e0003 */
[----:B------:R-:W-:Y:S01]  /*d780*/  IABS R3, R5 ;  /* 0x0000000500037213 */ /* 0x000fe20000000000 */
[----:B------:R-:W-:-:S05]  /*d790*/  FMUL.FTZ R5, R31, c[0x0][0x2ec] ;  /* 0x0000bb001f057a20 */ /* 0x000fca0000410000 */
[----:B------:R1:W3:Y:S01]  /*d7a0*/  I2F R7, R4 ;  /* 0x0000000400077306 */ /* 0x0002e20000201400 */
[----:B--2---:R-:W-:-:S05]  /*d7b0*/  FFMA.FTZ R13, R8, -UR21, R13 ;  /* 0x80000015080d7c23 */ /* 0x004fca000801000d */
[----:B------:R-:W-:Y:S01]  /*d7c0*/  FSEL R40, R13, -INF , !P4 ;  /* 0xff8000000d287808 */ /* 0x000fe20006000000 */
[----:B------:R-:W-:Y:S01]  /*d7d0*/  FMUL.FTZ R13, R209, c[0x0][0x2ec] ;  /* 0x0000bb00d10d7a20 */ /* 0x000fe20000410000 */
[----:B------:R-:W2:Y:S01]  /*d7e0*/  MUFU.TANH R5, R5 ;  /* 0x0000000500057308 */ /* 0x000ea20000002400 */
[----:B-1----:R-:W-:-:S07]  /*d7f0*/  FMUL.FTZ R4, R53, c[0x0][0x2ec] ;  /* 0x0000bb0035047a20 */ /* 0x002fce0000410000 */
[----:B------:R-:W1:Y:S01]  /*d800*/  I2F R3, R3 ;  /* 0x0000000300037306 */ /* 0x000e620000201400 */
[----:B---3--:R-:W-:-:S05]  /*d810*/  FFMA.FTZ R12, R7, -UR21, R16 ;  /* 0x80000015070c7c23 */ /* 0x008fca0008010010 */
[----:B------:R-:W-:Y:S01]  /*d820*/  FSEL R53, R12, -INF , !P1 ;  /* 0xff8000000c357808 */ /* 0x000fe20004800000 */
[----:B--2---:R-:W-:Y:S01]  /*d830*/  FFMA.FTZ R5, R10, -UR21, R5 ;  /* 0x800000150a057c23 */ /* 0x004fe20008010005 */
[----:B------:R-:W2:Y:S04]  /*d840*/  MUFU.TANH R4, R4 ;  /* 0x0000000400047308 */ /* 0x000ea80000002400 */
[----:B------:R-:W-:Y:S02]  /*d850*/  FSEL R61, R5, -INF , !P0 ;  /* 0xff800000053d7808 */ /* 0x000fe40004000000 */
[----:B------:R-:W-:Y:S01]  /*d860*/  ISETP.GE.AND P0, PT, R2, R250, PT ;  /* 0x000000fa0200720c */ /* 0x000fe20003f06270 */
[----:B-1----:R-:W-:Y:S01]  /*d870*/  FFMA.FTZ R11, R3, -UR21, R17 ;  /* 0x80000015030b7c23 */ /* 0x002fe20008010011 */
[----:B------:R-:W-:-:S02]  /*d880*/  IADD3 R3, R0, 0x21, RZ ;  /* 0x0000002100037810 */ /* 0x000fc40007ffe0ff */
[----:B------:R-:W-:Y:S02]  /*d890*/  ISETP.LT.OR P0, PT, R2, R244, P0 ;  /* 0x000000f40200720c */ /* 0x000fe40000701670 */
[----:B------:R-:W-:Y:S01]  /*d8a0*/  ISETP.GE.AND P5, PT, R3, R252, PT ;  /* 0x000000fc0300720c */ /* 0x000fe20003fa6270 */
[----:B------:R-:W-:Y:S01]  /*d8b0*/  IMAD.IADD R5, R241, 0x1, -R3 ;  /* 0x00000001f1057824 */ /* 0x000fe200078e0a03 */
[----:B------:R-:W-:Y:S01]  /*d8c0*/  FSEL R59, R11, -INF , !P0 ;  /* 0xff8000000b3b7808 */ /* 0x000fe20004000000 */
[----:B--2---:R-:W-:Y:S01]  /*d8d0*/  FFMA.FTZ R4, R9, -UR21, R4 ;  /* 0x8000001509047c23 */ /* 0x004fe20008010004 */
[C---:B------:R-:W-:Y:S02]  /*d8e0*/  ISETP.GE.AND P4, PT, R3.reuse, R251, PT ;  /* 0x000000fb0300720c */ /* 0x040fe40003f86270 */
[----:B------:R-:W-:Y:S02]  /*d8f0*/  ISETP.GE.AND P1, PT, R3, R250, PT ;  /* 0x000000fa0300720c */ /* 0x000fe40003f26270 */
[----:B------:R-:W-:-:S02]  /*d900*/  FSEL R29, R4, -INF , !P6 ;  /* 0xff800000041d7808 */ /* 0x000fc40007000000 */
[CC--:B------:R-:W-:Y:S02]  /*d910*/  ISETP.GE.AND P6, PT, R2.reuse, R249.reuse, PT ;  /* 0x000000f90200720c */ /* 0x0c0fe40003fc6270 */
[C---:B------:R-:W-:Y:S02]  /*d920*/  ISETP.GE.AND P0, PT, R3.reuse, R249, PT ;  /* 0x000000f90300720c */ /* 0x040fe40003f06270 */
[----:B------:R-:W-:Y:S02]  /*d930*/  ISETP.LT.OR P6, PT, R2, R243, P6 ;  /* 0x000000f30200720c */ /* 0x000fe400037c1670 */
[----:B------:R-:W-:Y:S02]  /*d940*/  IADD3 R2, R248, -R2, RZ ;  /* 0x80000002f8027210 */ /* 0x000fe40007ffe0ff */
[----:B------:R-:W-:Y:S02]  /*d950*/  ISETP.LT.OR P5, PT, R3, R246, P5 ;  /* 0x000000f60300720c */ /* 0x000fe40002fa1670 */
[----:B------:R-:W-:Y:S01]  /*d960*/  IABS R4, R2 ;  /* 0x0000000200047213 */ /* 0x000fe20000000000 */
[----:B------:R-:W-:Y:S01]  /*d970*/  IMAD.IADD R2, R247, 0x1, -R3 ;  /* 0x00000001f7027824 */ /* 0x000fe200078e0a03 */
[----:B------:R-:W-:-:S02]  /*d980*/  ISETP.LT.OR P4, PT, R3, R245, P4 ;  /* 0x000000f50300720c */ /* 0x000fc40002781670 */
[----:B------:R1:W-:Y:S01]  /*d990*/  I2F R17, R4 ;  /* 0x0000000400117306 */ /* 0x0003e20000201400 */
[C---:B------:R-:W-:Y:S02]  /*d9a0*/  ISETP.LT.OR P1, PT, R3.reuse, R244, P1 ;  /* 0x000000f40300720c */ /* 0x040fe40000f21670 */
[----:B------:R-:W-:Y:S02]  /*d9b0*/  IABS R2, R2 ;  /* 0x0000000200027213 */ /* 0x000fe40000000000 */
[----:B------:R-:W-:-:S03]  /*d9c0*/  ISETP.LT.OR P0, PT, R3, R243, P0 ;  /* 0x000000f30300720c */ /* 0x000fc60000701670 */
[----:B-1----:R-:W-:Y:S02]  /*d9d0*/  IMAD.MOV.U32 R4, RZ, RZ, R2 ;  /* 0x000000ffff047224 */ /* 0x002fe400078e0002 */
[----:B------:R-:W-:Y:S02]  /*d9e0*/  IMAD.IADD R2, R242, 0x1, -R3 ;  /* 0x00000001f2027824 */ /* 0x000fe400078e0a03 */
[----:B------:R1:W-:Y:S03]  /*d9f0*/  I2F R10, R4 ;  /* 0x00000004000a7306 */ /* 0x0003e60000201400 */
[----:B------:R-:W-:-:S05]  /*da00*/  IABS R2, R2 ;  /* 0x0000000200027213 */ /* 0x000fca0000000000 */
[----:B-1----:R-:W-:Y:S01]  /*da10*/  IMAD.MOV.U32 R4, RZ, RZ, R2 ;  /* 0x000000ffff047224 */ /* 0x002fe200078e0002 */
[----:B------:R-:W-:-:S03]  /*da20*/  IABS R2, R5 ;  /* 0x0000000500027213 */ /* 0x000fc60000000000 */
[----:B------:R1:W-:Y:S01]  /*da30*/  I2F R9, R4 ;  /* 0x0000000400097306 */ /* 0x0003e20000201400 */
[----:B------:R-:W-:Y:S02]  /*da40*/  MOV R5, R2 ;  /* 0x0000000200057202 */ /* 0x000fe40000000f00 */
[----:B------:R-:W-:-:S05]  /*da50*/  IADD3 R2, R0, 0x28, RZ ;  /* 0x0000002800027810 */ /* 0x000fca0007ffe0ff */
[----:B------:R2:W-:Y:S01]  /*da60*/  I2F R8, R5 ;  /* 0x0000000500087306 */ /* 0x0005e20000201400 */
[----:B------:R-:W-:Y:S02]  /*da70*/  IMAD.IADD R6, R247, 0x1, -R2 ;  /* 0x00000001f7067824 */ /* 0x000fe400078e0a02 */
[----:B-1----:R-:W-:-:S05]  /*da80*/  IMAD.IADD R4, R248, 0x1, -R3 ;  /* 0x00000001f8047824 */ /* 0x002fca00078e0a03 */
[----:B------:R-:W-:-:S05]  /*da90*/  IABS R4, R4 ;  /* 0x0000000400047213 */ /* 0x000fca0000000000 */
[----:B--2---:R-:W-:Y:S01]  /*daa0*/  IMAD.MOV.U32 R5, RZ, RZ, R4 ;  /* 0x000000ffff057224 */ /* 0x004fe200078e0004 */
[----:B------:R-:W-:Y:S01]  /*dab0*/  IABS R4, R6 ;  /* 0x0000000600047213 */ /* 0x000fe20000000000 */
[----:B------:R-:W-:Y:S02]  /*dac0*/  FMUL.FTZ R6, R49, c[0x0][0x2ec] ;  /* 0x0000bb0031067a20 */ /* 0x000fe40000410000 */
[----:B------:R1:W2:Y:S08]  /*dad0*/  I2F R7, R5 ;  /* 0x0000000500077306 */ /* 0x0002b00000201400 */
[----:B------:R-:W3:Y:S01]  /*dae0*/  I2F R4, R4 ;  /* 0x0000000400047306 */ /* 0x000ee20000201400 */
[----:B-1----:R-:W-:-:S07]  /*daf0*/  FMUL.FTZ R5, R51, c[0x0][0x2ec] ;  /* 0x0000bb0033057a20 */ /* 0x002fce0000410000 */
[----:B------:R-:W1:Y:S01]  /*db00*/  MUFU.TANH R6, R6 ;  /* 0x0000000600067308 */ /* 0x000e620000002400 */
[----:B--2---:R-:W-:-:S05]  /*db10*/  FFMA.FTZ R12, R7, -UR21, R18 ;  /* 0x80000015070c7c23 */ /* 0x004fca0008010012 */
[----:B------:R-:W-:Y:S01]  /*db20*/  FSEL R56, R12, -INF , !P0 ;  /* 0xff8000000c387808 */ /* 0x000fe20004000000 */
[----:B---3--:R-:W-:Y:S01]  /*db30*/  FFMA.FTZ R11, R4, -UR21, R14 ;  /* 0x80000015040b7c23 */ /* 0x008fe2000801000e */
[----:B------:R2:W-:Y:S01]  /*db40*/  MUFU.TANH R15, R5 ;  /* 0x00000005000f7308 */ /* 0x0005e20000002400 */
[----:B------:R-:W-:Y:S02]  /*db50*/  IMAD.IADD R4, R242, 0x1, -R2 ;  /* 0x00000001f2047824 */ /* 0x000fe400078e0a02 */
[----:B-1----:R-:W-:Y:S02]  /*db60*/  FFMA.FTZ R6, R10, -UR21, R6 ;  /* 0x800000150a067c23 */ /* 0x002fe40008010006 */
[----:B--2---:R-:W-:-:S03]  /*db70*/  FMUL.FTZ R5, R41, c[0x0][0x2ec] ;  /* 0x0000bb0029057a20 */ /* 0x004fc60000410000 */
[----:B------:R-:W-:Y:S02]  /*db80*/  FSEL R41, R6, -INF , !P5 ;  /* 0xff80000006297808 */ /* 0x000fe40006800000 */
[C---:B------:R-:W-:Y:S01]  /*db90*/  ISETP.GE.AND P5, PT, R2.reuse, R251, PT ;  /* 0x000000fb0200720c */ /* 0x040fe20003fa6270 */
[----:B------:R1:W2:Y:S03]  /*dba0*/  MUFU.TANH R16, R5 ;  /* 0x0000000500107308 */ /* 0x0002a60000002400 */
[----:B------:R-:W-:Y:S01]  /*dbb0*/  ISETP.LT.OR P5, PT, R2, R245, P5 ;  /* 0x000000f50200720c */ /* 0x000fe20002fa1670 */
[----:B-1----:R-:W-:Y:S02]  /*dbc0*/  FMUL.FTZ R5, R42, c[0x0][0x2ec] ;  /* 0x0000bb002a057a20 */ /* 0x002fe40000410000 */
[----:B--2---:R-:W-:-:S04]  /*dbd0*/  FFMA.FTZ R8, R8, -UR21, R16 ;  /* 0x8000001508087c23 */ /* 0x004fc80008010010 */
[----:B------:R-:W1:Y:S01]  /*dbe0*/  MUFU.TANH R5, R5 ;  /* 0x0000000500057308 */ /* 0x000e620000002400 */
[----:B------:R-:W-:Y:S02]  /*dbf0*/  FSEL R54, R8, -INF , !P1 ;  /* 0xff80000008367808 */ /* 0x000fe40004800000 */
[----:B------:R-:W-:-:S04]  /*dc00*/  ISETP.GE.AND P1, PT, R2, R249, PT ;  /* 0x000000f90200720c */ /* 0x000fc80003f26270 */
[----:B------:R-:W-:Y:S01]  /*dc10*/  ISETP.LT.OR P1, PT, R2, R243, P1 ;  /* 0x000000f30200720c */ /* 0x000fe20000f21670 */
[----:B-1----:R-:W-:Y:S02]  /*dc20*/  FFMA.FTZ R3, R17, -UR21, R5 ;  /* 0x8000001511037c23 */ /* 0x002fe40008010005 */
[----:B------:R-:W-:Y:S01]  /*dc30*/  FFMA.FTZ R5, R9, -UR21, R15 ;  /* 0x8000001509057c23 */ /* 0x000fe2000801000f */
[----:B------:R1:W-:Y:S02]  /*dc40*/  MUFU.TANH R17, R13 ;  /* 0x0000000d00117308 */ /* 0x0003e40000002400 */
[----:B------:R-:W-:Y:S02]  /*dc50*/  FSEL R57, R3, -INF , !P6 ;  /* 0xff80000003397808 */ /* 0x000fe40007000000 */
[----:B------:R-:W-:Y:S02]  /*dc60*/  IABS R3, R4 ;  /* 0x0000000400037213 */ /* 0x000fe40000000000 */
[----:B------:R-:W-:-:S02]  /*dc70*/  FSEL R19, R5, -INF , !P4 ;  /* 0xff80000005137808 */ /* 0x000fc40006000000 */
[C---:B------:R-:W-:Y:S01]  /*dc80*/  ISETP.GE.AND P6, PT, R2.reuse, R252, PT ;  /* 0x000000fc0200720c */ /* 0x040fe20003fc6270 */
[----:B------:R-:W-:Y:S01]  /*dc90*/  IMAD.MOV.U32 R4, RZ, RZ, R3 ;  /* 0x000000ffff047224 */ /* 0x000fe200078e0003 */
[C---:B------:R-:W-:Y:S02]  /*dca0*/  ISETP.GE.AND P4, PT, R2.reuse, R250, PT ;  /* 0x000000fa0200720c */ /* 0x040fe40003f86270 */
[----:B------:R-:W-:Y:S01]  /*dcb0*/  IADD3 R3, R241, -R2, RZ ;  /* 0x80000002f1037210 */ /* 0x000fe20007ffe0ff */
[----:B------:R2:W-:Y:S01]  /*dcc0*/  I2F R10, R4 ;  /* 0x00000004000a7306 */ /* 0x0005e20000201400 */
[C---:B------:R-:W-:Y:S02]  /*dcd0*/  ISETP.LT.OR P6, PT, R2.reuse, R246, P6 ;  /* 0x000000f60200720c */ /* 0x040fe400037c1670 */
[----:B------:R-:W-:Y:S01]  /*dce0*/  ISETP.LT.OR P4, PT, R2, R244, P4 ;  /* 0x000000f40200720c */ /* 0x000fe20002781670 */
[----:B-1----:R-:W-:Y:S01]  /*dcf0*/  FMUL.FTZ R13, R210, c[0x0][0x2ec] ;  /* 0x0000bb00d20d7a20 */ /* 0x002fe20000410000 */
[----:B------:R-:W-:-:S02]  /*dd00*/  IABS R3, R3 ;  /* 0x0000000300037213 */ /* 0x000fc40000000000 */
[----:B------:R-:W-:Y:S02]  /*dd10*/  FSEL R239, R11, -INF , !P6 ;  /* 0xff8000000bef7808 */ /* 0x000fe40007000000 */
[----:B------:R1:W-:Y:S01]  /*dd20*/  I2F R9, R3 ;  /* 0x0000000300097306 */ /* 0x0003e20000201400 */
[----:B--2---:R-:W-:Y:S01]  /*dd30*/  IMAD.IADD R4, R248, 0x1, -R2 ;  /* 0x00000001f8047824 */ /* 0x004fe200078e0a02 */
[----:B------:R-:W-:-:S06]  /*dd40*/  IADD3 R2, R0, 0x29, RZ ;  /* 0x0000002900027810 */ /* 0x000fcc0007ffe0ff */
[----:B------:R-:W-:Y:S01]  /*dd50*/  MUFU.TANH R13, R13 ;  /* 0x0000000d000d7308 */ /* 0x000fe20000002400 */
[----:B------:R-:W-:Y:S01]  /*dd60*/  IABS R4, R4 ;  /* 0x0000000400047213 */ /* 0x000fe20000000000 */
[--C-:B------:R-:W-:Y:S01]  /*dd70*/  IMAD.IADD R5, R242, 0x1, -R2.reuse ;  /* 0x00000001f2057824 */ /* 0x100fe200078e0a02 */
[----:B------:R-:W-:Y:S01]  /*dd80*/  ISETP.GE.AND P0, PT, R2, R252, PT ;  /* 0x000000fc0200720c */ /* 0x000fe20003f06270 */
[----:B-1----:R-:W-:-:S04]  /*dd90*/  IMAD.IADD R3, R247, 0x1, -R2 ;  /* 0x00000001f7037824 */ /* 0x002fc800078e0a02 */
[----:B------:R1:W-:Y:S01]  /*dda0*/  I2F R14, R4 ;  /* 0x00000004000e7306 */ /* 0x0003e20000201400 */
[C---:B------:R-:W-:Y:S02]  /*ddb0*/  ISETP.GE.AND P6, PT, R2.reuse, R251, PT ;  /* 0x000000fb0200720c */ /* 0x040fe40003fc6270 */
[C---:B------:R-:W-:Y:S02]  /*ddc0*/  ISETP.LT.OR P0, PT, R2.reuse, R246, P0 ;  /* 0x000000f60200720c */ /* 0x040fe40000701670 */
[----:B------:R-:W-:Y:S02]  /*ddd0*/  IABS R3, R3 ;  /* 0x0000000300037213 */ /* 0x000fe40000000000 */
[----:B------:R-:W-:-:S03]  /*dde0*/  ISETP.LT.OR P6, PT, R2, R245, P6 ;  /* 0x000000f50200720c */ /* 0x000fc600037c1670 */
[----:B-1----:R-:W-:Y:S01]  /*ddf0*/  IMAD.MOV.U32 R4, RZ, RZ, R3 ;  /* 0x000000ffff047224 */ /* 0x002fe200078e0003 */
[----:B------:R-:W-:Y:S01]  /*de00*/  IABS R3, R5 ;  /* 0x0000000500037213 */ /* 0x000fe20000000000 */
[----:B------:R-:W-:Y:S02]  /*de10*/  IMAD.IADD R5, R248, 0x1, -R2 ;  /* 0x00000001f8057824 */ /* 0x000fe400078e0a02 */
[----:B------:R1:W-:Y:S02]  /*de20*/  I2F R8, R4 ;  /* 0x0000000400087306 */ /* 0x0003e40000201400 */
[----:B-1----:R-:W-:Y:S01]  /*de30*/  IMAD.MOV.U32 R4, RZ, RZ, R3 ;  /* 0x000000ffff047224 */ /* 0x002fe200078e0003 */
[----:B------:R-:W-:-:S05]  /*de40*/  IADD3 R3, R241, -R2, RZ ;  /* 0x80000002f1037210 */ /* 0x000fca0007ffe0ff */
[----:B------:R1:W-:Y:S01]  /*de50*/  I2F R7, R4 ;  /* 0x0000000400077306 */ /* 0x0003e20000201400 */
[----:B------:R-:W-:-:S05]  /*de60*/  IABS R3, R3 ;  /* 0x0000000300037213 */ /* 0x000fca0000000000 */
[----:B-1----:R-:W-:Y:S01]  /*de70*/  IMAD.MOV.U32 R4, RZ, RZ, R3 ;  /* 0x000000ffff047224 */ /* 0x002fe200078e0003 */
[----:B------:R-:W-:Y:S01]  /*de80*/  IABS R3, R5 ;  /* 0x0000000500037213 */ /* 0x000fe20000000000 */
[----:B------:R-:W-:Y:S02]  /*de90*/  FMUL.FTZ R5, R38, c[0x0][0x2ec] ;  /* 0x0000bb0026057a20 */ /* 0x000fe40000410000 */
[----:B------:R1:W2:Y:S08]  /*dea0*/  I2F R6, R4 ;  /* 0x0000000400067306 */ /* 0x0002b00000201400 */
[----:B------:R-:W3:Y:S01]  /*deb0*/  MUFU.TANH R5, R5 ;  /* 0x0000000500057308 */ /* 0x000ee20000002400 */
[----:B-1----:R-:W-:-:S07]  /*dec0*/  FMUL.FTZ R4, R37, c[0x0][0x2ec] ;  /* 0x0000bb0025047a20 */ /* 0x002fce0000410000 */
[----:B------:R-:W-:Y:S01]  /*ded0*/  I2F R3, R3 ;  /* 0x0000000300037306 */ /* 0x000fe20000201400 */
[----:B--2---:R-:W-:Y:S02]  /*dee0*/  FFMA.FTZ R6, R6, -UR21, R17 ;  /* 0x8000001506067c23 */ /* 0x004fe40008010011 */
[----:B---3--:R-:W-:-:S05]  /*def0*/  FFMA.FTZ R5, R10, -UR21, R5 ;  /* 0x800000150a057c23 */ /* 0x008fca0008010005 */
[----:B------:R1:W2:Y:S01]  /*df00*/  MUFU.TANH R15, R4 ;  /* 0x00000004000f7308 */ /* 0x0002a20000002400 */
[----:B------:R-:W-:Y:S01]  /*df10*/  FMUL.FTZ R10, R211, c[0x0][0x2ec] ;  /* 0x0000bb00d30a7a20 */ /* 0x000fe20000410000 */
[----:B------:R-:W-:Y:S02]  /*df20*/  FSEL R31, R5, -INF , !P5 ;  /* 0xff800000051f7808 */ /* 0x000fe40006800000 */
[----:B------:R-:W-:-:S04]  /*df30*/  ISETP.GE.AND P5, PT, R2, R250, PT ;  /* 0x000000fa0200720c */ /* 0x000fc80003fa6270 */
[----:B------:R-:W-:-:S04]  /*df40*/  ISETP.LT.OR P5, PT, R2, R244, P5 ;  /* 0x000000f40200720c */ /* 0x000fc80002fa1670 */
[----:B------:R-:W-:Y:S01]  /*df50*/  FSEL R219, R6, -INF , !P5 ;  /* 0xff80000006db7808 */ /* 0x000fe20006800000 */
[----:B------:R-:W-:Y:S02]  /*df60*/  FMUL.FTZ R6, R44, c[0x0][0x2ec] ;  /* 0x0000bb002c067a20 */ /* 0x000fe40000410000 */
[----:B-1----:R-:W-:Y:S02]  /*df70*/  FMUL.FTZ R4, R39, c[0x0][0x2ec] ;  /* 0x0000bb0027047a20 */ /* 0x002fe40000410000 */
[----:B--2---:R-:W-:Y:S02]  /*df80*/  FFMA.FTZ R5, R8, -UR21, R15 ;  /* 0x8000001508057c23 */ /* 0x004fe4000801000f */
[----:B------:R1:W2:Y:S03]  /*df90*/  MUFU.TANH R16, R4 ;  /* 0x0000000400107308 */ /* 0x0002a60000002400 */
[----:B------:R-:W-:Y:S01]  /*dfa0*/  FSEL R217, R5, -INF , !P0 ;  /* 0xff80000005d97808 */ /* 0x000fe20004000000 */
[----:B------:R-:W-:-:S04]  /*dfb0*/  FMUL.FTZ R17, R75, c[0x0][0x2ec] ;  /* 0x0000bb004b117a20 */ /* 0x000fc80000410000 */
[----:B------:R-:W-:Y:S01]  /*dfc0*/  MUFU.TANH R6, R6 ;  /* 0x0000000600067308 */ /* 0x000fe20000002400 */
[----:B-1----:R-:W-:Y:S02]  /*dfd0*/  FMUL.FTZ R4, R208, c[0x0][0x2ec] ;  /* 0x0000bb00d0047a20 */ /* 0x002fe40000410000 */
[----:B--2---:R-:W-:-:S05]  /*dfe0*/  FFMA.FTZ R7, R7, -UR21, R16 ;  /* 0x8000001507077c23 */ /* 0x004fca0008010010 */
[----:B------:R-:W1:Y:S01]  /*dff0*/  MUFU.TANH R4, R4 ;  /* 0x0000000400047308 */ /* 0x000e620000002400 */
[----:B------:R-:W-:Y:S01]  /*e000*/  FSEL R218, R7, -INF , !P6 ;  /* 0xff80000007da7808 */ /* 0x000fe20007000000 */
[----:B-1----:R-:W-:-:S06]  /*e010*/  FFMA.FTZ R4, R9, -UR21, R4 ;  /* 0x8000001509047c23 */ /* 0x002fcc0008010004 */
[----:B------:R-:W1:Y:S01]  /*e020*/  MUFU.TANH R9, R10 ;  /* 0x0000000a00097308 */ /* 0x000e620000002400 */
[----:B------:R-:W-:Y:S01]  /*e030*/  FSEL R58, R4, -INF , !P4 ;  /* 0xff800000043a7808 */ /* 0x000fe20006000000 */
[----:B------:R-:W-:Y:S01]  /*e040*/  FFMA.FTZ R4, R14, -UR21, R13 ;  /* 0x800000150e047c23 */ /* 0x000fe2000801000d */
[----:B------:R-:W-:-:S04]  /*e050*/  ISETP.GE.AND P4, PT, R2, R249, PT ;  /* 0x000000f90200720c */ /* 0x000fc80003f86270 */
[----:B------:R-:W-:Y:S02]  /*e060*/  ISETP.LT.OR P4, PT, R2, R243, P4 ;  /* 0x000000f30200720c */ /* 0x000fe40002781670 */
[----:B------:R-:W-:Y:S02]  /*e070*/  IADD3 R2, R0, 0x30, RZ ;  /* 0x0000003000027810 */ /* 0x000fe40007ffe0ff */
[----:B------:R-:W-:Y:S02]  /*e080*/  FSEL R43, R4, -INF , !P1 ;  /* 0xff800000042b7808 */ /* 0x000fe40004800000 */
[C---:B------:R-:W-:Y:S01]  /*e090*/  ISETP.GE.AND P1, PT, R2.reuse, R252, PT ;  /* 0x000000fc0200720c */ /* 0x040fe20003f26270 */
[----:B-1----:R-:W-:Y:S01]  /*e0a0*/  FFMA.FTZ R13, R3, -UR21, R9 ;  /* 0x80000015030d7c23 */ /* 0x002fe20008010009 */
[C---:B------:R-:W-:Y:S01]  /*e0b0*/  ISETP.GE.AND P0, PT, R2.reuse, R251, PT ;  /* 0x000000fb0200720c */ /* 0x040fe20003f06270 */
[----:B------:R-:W-:Y:S01]  /*e0c0*/  IMAD.IADD R3, R247, 0x1, -R2 ;  /* 0x00000001f7037824 */ /* 0x000fe200078e0a02 */
[----:B------:R-:W-:-:S02]  /*e0d0*/  ISETP.GE.AND P6, PT, R2, R250, PT ;  /* 0x000000fa0200720c */ /* 0x000fc40003fc6270 */
[C---:B------:R-:W-:Y:S02]  /*e0e0*/  ISETP.GE.AND P5, PT, R2.reuse, R249, PT ;  /* 0x000000f90200720c */ /* 0x040fe40003fa6270 */
[----:B------:R-:W-:Y:S02]  /*e0f0*/  IABS R3, R3 ;  /* 0x0000000300037213 */ /* 0x000fe40000000000 */
[C---:B------:R-:W-:Y:S02]  /*e100*/  ISETP.LT.OR P1, PT, R2.reuse, R246, P1 ;  /* 0x000000f60200720c */ /* 0x040fe40000f21670 */
[C---:B------:R-:W-:Y:S01]  /*e110*/  ISETP.LT.OR P0, PT, R2.reuse, R245, P0 ;  /* 0x000000f50200720c */ /* 0x040fe20000701670 */
[----:B------:R-:W-:Y:S01]  /*e120*/  IMAD.MOV.U32 R4, RZ, RZ, R3 ;  /* 0x000000ffff047224 */ /* 0x000fe200078e0003 */
[----:B------:R-:W-:Y:S01]  /*e130*/  ISETP.LT.OR P6, PT, R2, R244, P6 ;  /* 0x000000f40200720c */ /* 0x000fe200037c1670 */
[----:B------:R-:W-:Y:S01]  /*e140*/  IMAD.IADD R3, R242, 0x1, -R2 ;  /* 0x00000001f2037824 */ /* 0x000fe200078e0a02 */
[----:B------:R-:W-:Y:S01]  /*e150*/  ISETP.LT.OR P5, PT, R2, R243, P5 ;  /* 0x000000f30200720c */ /* 0x000fe20002fa1670 */
[----:B------:R1:W2:Y:S03]  /*e160*/  I2F R11, R4 ;  /* 0x00000004000b7306 */ /* 0x0002a60000201400 */
[----:B------:R-:W-:-:S04]  /*e170*/  IABS R3, R3 ;  /* 0x0000000300037213 */ /* 0x000fc80000000000 */
[----:B-1----:R-:W-:Y:S01]  /*e180*/  MOV R4, R3 ;  /* 0x0000000300047202 */ /* 0x002fe20000000f00 */
[----:B------:R-:W-:-:S03]  /*e190*/  IMAD.IADD R3, R241, 0x1, -R2 ;  /* 0x00000001f1037824 */ /* 0x000fc600078e0a02 */
[----:B------:R1:W-:Y:S02]  /*e1a0*/  I2F R10, R4 ;  /* 0x00000004000a7306 */ /* 0x0003e40000201400 */
[----:B------:R-:W-:-:S06]  /*e1b0*/  IABS R3, R3 ;  /* 0x0000000300037213 */ /* 0x000fcc0000000000 */
[----:B------:R3:W-:Y:S01]  /*e1c0*/  I2F R9, R3 ;  /* 0x0000000300097306 */ /* 0x0007e20000201400 */
[----:B-1----:R-:W-:Y:S01]  /*e1d0*/  IMAD.IADD R4, R248, 0x1, -R2 ;  /* 0x00000001f8047824 */ /* 0x002fe200078e0a02 */
[----:B------:R-:W-:-:S04]  /*e1e0*/  IADD3 R2, R0, 0x31, RZ ;  /* 0x0000003100027810 */ /* 0x000fc80007ffe0ff */
[----:B------:R-:W-:Y:S02]  /*e1f0*/  IABS R4, R4 ;  /* 0x0000000400047213 */ /* 0x000fe40000000000 */
[----:B------:R-:W-:Y:S01]  /*e200*/  IADD3 R5, R241, -R2, RZ ;  /* 0x80000002f1057210 */ /* 0x000fe20007ffe0ff */
[----:B---3--:R-:W-:Y:S01]  /*e210*/  IMAD.IADD R3, R247, 0x1, -R2 ;  /* 0x00000001f7037824 */ /* 0x008fe200078e0a02 */
[----:B------:R1:W-:Y:S04]  /*e220*/  I2F R12, R4 ;  /* 0x00000004000c7306 */ /* 0x0003e80000201400 */
[----:B------:R-:W-:-:S05]  /*e230*/  IABS R3, R3 ;  /* 0x0000000300037213 */ /* 0x000fca0000000000 */
[----:B-1----:R-:W-:Y:S02]  /*e240*/  IMAD.MOV.U32 R4, RZ, RZ, R3 ;  /* 0x000000ffff047224 */ /* 0x002fe400078e0003 */
[----:B------:R-:W-:Y:S02]  /*e250*/  IMAD.IADD R3, R242, 0x1, -R2 ;  /* 0x00000001f2037824 */ /* 0x000fe400078e0a02 */
[----:B------:R1:W-:Y:S03]  /*e260*/  I2F R8, R4 ;  /* 0x0000000400087306 */ /* 0x0003e60000201400 */
[----:B------:R-:W-:-:S05]  /*e270*/  IABS R3, R3 ;  /* 0x0000000300037213 */ /* 0x000fca0000000000 */
[----:B-1----:R-:W-:Y:S01]  /*e280*/  IMAD.MOV.U32 R4, RZ, RZ, R3 ;  /* 0x000000ffff047224 */ /* 0x002fe200078e0003 */
[----:B------:R-:W-:Y:S01]  /*e290*/  IABS R3, R5 ;  /* 0x0000000500037213 */ /* 0x000fe20000000000 */
[----:B------:R-:W-:Y:S02]  /*e2a0*/  FMUL.FTZ R5, R46, c[0x0][0x2ec] ;  /* 0x0000bb002e057a20 */ /* 0x000fe40000410000 */
[----:B------:R1:W-:Y:S01]  /*e2b0*/  I2F R7, R4 ;  /* 0x0000000400077306 */ /* 0x0003e20000201400 */
[----:B------:R-:W-:-:S07]  /*e2c0*/  FMUL.FTZ R14, R76, c[0x0][0x2ec] ;  /* 0x0000bb004c0e7a20 */ /* 0x000fce0000410000 */
[----:B------:R-:W3:Y:S01]  /*e2d0*/  MUFU.TANH R5, R5 ;  /* 0x0000000500057308 */ /* 0x000ee20000002400 */
[----:B-1----:R-:W-:-:S07]  /*e2e0*/  FMUL.FTZ R4, R45, c[0x0][0x2ec] ;  /* 0x0000bb002d047a20 */ /* 0x002fce0000410000 */
[----:B------:R-:W-:Y:S08]  /*e2f0*/  I2F R3, R3 ;  /* 0x0000000300037306 */ /* 0x000ff00000201400 */
[----:B------:R1:W4:Y:S02]  /*e300*/  MUFU.TANH R15, R4 ;  /* 0x00000004000f7308 */ /* 0x0003240000002400 */
[----:B-1----:R-:W-:-:S06]  /*e310*/  FMUL.FTZ R4, R47, c[0x0][0x2ec] ;  /* 0x0000bb002f047a20 */ /* 0x002fcc0000410000 */
[----:B------:R1:W1:Y:S02]  /*e320*/  MUFU.TANH R16, R4 ;  /* 0x0000000400107308 */ /* 0x0002640000002400 */
[----:B-1----:R-:W-:-:S06]  /*e330*/  FMUL.FTZ R4, R77, c[0x0][0x2ec] ;  /* 0x0000bb004d047a20 */ /* 0x002fcc0000410000 */
[----:B------:R-:W-:Y:S08]  /*e340*/  MUFU.TANH R14, R14 ;  /* 0x0000000e000e7308 */ /* 0x000ff00000002400 */
[----:B------:R-:W-:Y:S01]  /*e350*/  MUFU.TANH R17, R17 ;  /* 0x0000001100117308 */ /* 0x000fe20000002400 */
[----:B--2---:R-:W-:Y:S01]  /*e360*/  FFMA.FTZ R6, R11, -UR21, R6 ;  /* 0x800000150b067c23 */ /* 0x004fe20008010006 */
[----:B------:R-:W-:Y:S01]  /*e370*/  FSEL R216, R13, -INF , !P4 ;  /* 0xff8000000dd87808 */ /* 0x000fe20006000000 */
[----:B---3--:R-:W-:Y:S01]  /*e380*/  FFMA.FTZ R5, R10, -UR21, R5 ;  /* 0x800000150a057c23 */ /* 0x008fe20008010005 */
[----:B------:R1:W5:Y:S04]  /*e390*/  LDL.LU R77, [R1+0xcc] ;  /* 0x0000cc00014d7983 */ /* 0x0003680000300800 */
[----:B------:R-:W2:Y:S01]  /*e3a0*/  MUFU.TANH R4, R4 ;  /* 0x0000000400047308 */ /* 0x000ea20000002400 */
[----:B------:R-:W-:Y:S01]  /*e3b0*/  FSEL R212, R6, -INF , !P1 ;  /* 0xff80000006d47808 */ /* 0x000fe20004800000 */
[----:B----4-:R-:W-:Y:S01]  /*e3c0*/  FFMA.FTZ R8, R8, -UR21, R15 ;  /* 0x8000001508087c23 */ /* 0x010fe2000801000f */
[----:B------:R-:W-:Y:S01]  /*e3d0*/  FSEL R214, R5, -INF , !P0 ;  /* 0xff80000005d67808 */ /* 0x000fe20004000000 */
[----:B------:R-:W-:Y:S01]  /*e3e0*/  FFMA.FTZ R7, R7, -UR21, R16 ;  /* 0x8000001507077c23 */ /* 0x000fe20008010010 */
[C---:B------:R-:W-:Y:S01]  /*e3f0*/  ISETP.GE.AND P4, PT, R2.reuse, R252, PT ;  /* 0x000000fc0200720c */ /* 0x040fe20003f86270 */
[----:B------:R1:W5:Y:S01]  /*e400*/  LDL.LU R76, [R1+0xc8] ;  /* 0x0000c800014c7983 */ /* 0x0003620000300800 */
[----:B------:R-:W-:-:S02]  /*e410*/  ISETP.GE.AND P1, PT, R2, R251, PT ;  /* 0x000000fb0200720c */ /* 0x000fc40003f26270 */
[C---:B------:R-:W-:Y:S01]  /*e420*/  ISETP.GE.AND P0, PT, R2.reuse, R250, PT ;  /* 0x000000fa0200720c */ /* 0x040fe20003f06270 */
[----:B------:R1:W5:Y:S01]  /*e430*/  LDL.LU R75, [R1+0xc4] ;  /* 0x0000c400014b7983 */ /* 0x0003620000300800 */
[C---:B------:R-:W-:Y:S02]  /*e440*/  ISETP.LT.OR P4, PT, R2.reuse, R246, P4 ;  /* 0x000000f60200720c */ /* 0x040fe40002781670 */
[C---:B------:R-:W-:Y:S02]  /*e450*/  ISETP.LT.OR P1, PT, R2.reuse, R245, P1 ;  /* 0x000000f50200720c */ /* 0x040fe40000f21670 */
[----:B------:R-:W-:Y:S01]  /*e460*/  ISETP.LT.OR P0, PT, R2, R244, P0 ;  /* 0x000000f40200720c */ /* 0x000fe20000701670 */
[----:B--2---:R-:W-:Y:S01]  /*e470*/  FFMA.FTZ R4, R9, -UR21, R4 ;  /* 0x8000001509047c23 */ /* 0x004fe20008010004 */
[----:B------:R-:W-:Y:S01]  /*e480*/  FSEL R209, R8, -INF , !P4 ;  /* 0xff80000008d17808 */ /* 0x000fe20006000000 */
[----:B------:R-:W-:Y:S01]  /*e490*/  FFMA.FTZ R9, R12, -UR21, R14 ;  /* 0x800000150c097c23 */ /* 0x000fe2000801000e */
[----:B------:R-:W-:Y:S01]  /*e4a0*/  FSEL R210, R7, -INF , !P1 ;  /* 0xff80000007d27808 */ /* 0x000fe20004800000 */
[----:B------:R-:W-:Y:S01]  /*e4b0*/  FFMA.FTZ R12, R3, -UR21, R17 ;  /* 0x80000015030c7c23 */ /* 0x000fe20008010011 */
[----:B------:R-:W-:Y:S01]  /*e4c0*/  FSEL R215, R4, -INF , !P6 ;  /* 0xff80000004d77808 */ /* 0x000fe20007000000 */
[----:B------:R-:W-:Y:S01]  /*e4d0*/  IMAD.IADD R3, R248, 0x1, -R2 ;  /* 0x00000001f8037824 */ /* 0x000fe200078e0a02 */
[----:B------:R-:W-:-:S02]  /*e4e0*/  ISETP.GE.AND P6, PT, R2, R249, PT ;  /* 0x000000f90200720c */ /* 0x000fc40003fc6270 */
[----:B------:R-:W-:Y:S02]  /*e4f0*/  FSEL R213, R9, -INF , !P5 ;  /* 0xff80000009d57808 */ /* 0x000fe40006800000 */
[----:B------:R-:W-:Y:S02]  /*e500*/  ISETP.LT.OR P6, PT, R2, R243, P6 ;  /* 0x000000f30200720c */ /* 0x000fe400037c1670 */
[----:B------:R-:W-:Y:S02]  /*e510*/  IABS R3, R3 ;  /* 0x0000000300037213 */ /* 0x000fe40000000000 */
[C---:B------:R-:W-:Y:S02]  /*e520*/  IADD3 R2, R0.reuse, 0x38, RZ ;  /* 0x0000003800027810 */ /* 0x040fe40007ffe0ff */
[----:B------:R-:W-:Y:S01]  /*e530*/  IADD3 R0, R0, 0x39, RZ ;  /* 0x0000003900007810 */ /* 0x000fe20007ffe0ff */
[----:B------:R-:W-:Y:S01]  /*e540*/  IMAD.MOV.U32 R4, RZ, RZ, R3 ;  /* 0x000000ffff047224 */ /* 0x000fe200078e0003 */
[----:B------:R-:W-:Y:S01]  /*e550*/  FSEL R211, R12, -INF , !P0 ;  /* 0xff8000000cd37808 */ /* 0x000fe20004000000 */
[--C-:B------:R-:W-:Y:S01]  /*e560*/  IMAD.IADD R3, R247, 0x1, -R2.reuse ;  /* 0x00000001f7037824 */ /* 0x100fe200078e0a02 */
[----:B------:R-:W-:Y:S01]  /*e570*/  ISETP.GE.AND P5, PT, R2, R252, PT ;  /* 0x000000fc0200720c */ /* 0x000fe20003fa6270 */
[----:B------:R-:W-:Y:S01]  /*e580*/  IMAD.IADD R5, R242, 0x1, -R2 ;  /* 0x00000001f2057824 */ /* 0x000fe200078e0a02 */
[----:B------:R2:W-:Y:S01]  /*e590*/  I2F R6, R4 ;  /* 0x0000000400067306 */ /* 0x0005e20000201400 */
[----:B------:R-:W-:-:S02]  /*e5a0*/  ISETP.GE.AND P4, PT, R2, R251, PT ;  /* 0x000000fb0200720c */ /* 0x000fc40003f86270 */
[----:B------:R-:W-:Y:S02]  /*e5b0*/  IABS R3, R3 ;  /* 0x0000000300037213 */ /* 0x000fe40000000000 */
[C---:B------:R-:W-:Y:S02]  /*e5c0*/  ISETP.GE.AND P1, PT, R2.reuse, R250, PT ;  /* 0x000000fa0200720c */ /* 0x040fe40003f26270 */
[C---:B------:R-:W-:Y:S02]  /*e5d0*/  ISETP.GE.AND P0, PT, R2.reuse, R249, PT ;  /* 0x000000f90200720c */ /* 0x040fe40003f06270 */
[C---:B------:R-:W-:Y:S02]  /*e5e0*/  ISETP.LT.OR P5, PT, R2.reuse, R246, P5 ;  /* 0x000000f60200720c */ /* 0x040fe40002fa1670 */
[C---:B------:R-:W-:Y:S02]  /*e5f0*/  ISETP.LT.OR P4, PT, R2.reuse, R245, P4 ;  /* 0x000000f50200720c */ /* 0x040fe40002781670 */
[----:B------:R-:W-:-:S02]  /*e600*/  ISETP.LT.OR P1, PT, R2, R244, P1 ;  /* 0x000000f40200720c */ /* 0x000fc40000f21670 */
[----:B------:R-:W-:Y:S02]  /*e610*/  ISETP.LT.OR P0, PT, R2, R243, P0 ;  /* 0x000000f30200720c */ /* 0x000fe40000701670 */
[----:B--2---:R-:W-:Y:S02]  /*e620*/  MOV R4, R3 ;  /* 0x0000000300047202 */ /* 0x004fe40000000f00 */
[----:B------:R-:W-:Y:S02]  /*e630*/  IABS R3, R5 ;  /* 0x0000000500037213 */ /* 0x000fe40000000000 */
[----:B------:R2:W-:Y:S03]  /*e640*/  I2F R14, R4 ;  /* 0x00000004000e7306 */ /* 0x0005e60000201400 */
[----:B--2---:R-:W-:Y:S02]  /*e650*/  IMAD.MOV.U32 R4, RZ, RZ, R3 ;  /* 0x000000ffff047224 */ /* 0x004fe400078e0003 */
[----:B------:R-:W-:-:S03]  /*e660*/  IMAD.IADD R3, R241, 0x1, -R2 ;  /* 0x00000001f1037824 */ /* 0x000fc600078e0a02 */
[----:B------:R2:W-:Y:S02]  /*e670*/  I2F R13, R4 ;  /* 0x00000004000d7306 */ /* 0x0005e40000201400 */
[----:B------:R-:W-:-:S05]  /*e680*/  IABS R3, R3 ;  /* 0x0000000300037213 */ /* 0x000fca0000000000 */
[----:B------:R-:W-:-:S04]  /*e690*/  IMAD.MOV.U32 R5, RZ, RZ, R3 ;  /* 0x000000ffff057224 */ /* 0x000fc800078e0003 */
[----:B------:R-:W-:Y:S01]  /*e6a0*/  I2F R11, R5 ;  /* 0x00000005000b7306 */ /* 0x000fe20000201400 */
[----:B--2---:R-:W-:-:S05]  /*e6b0*/  IMAD.IADD R4, R248, 0x1, -R2 ;  /* 0x00000001f8047824 */ /* 0x004fca00078e0a02 */
[----:B------:R-:W-:-:S05]  /*e6c0*/  IABS R3, R4 ;  /* 0x0000000400037213 */ /* 0x000fca0000000000 */
[----:B------:R-:W-:Y:S01]  /*e6d0*/  IMAD.MOV.U32 R4, RZ, RZ, R3 ;  /* 0x000000ffff047224 */ /* 0x000fe200078e0003 */
[----:B------:R-:W-:-:S03]  /*e6e0*/  IADD3 R3, R247, -R0, RZ ;  /* 0x80000000f7037210 */ /* 0x000fc60007ffe0ff */
[----:B------:R2:W-:Y:S01]  /*e6f0*/  I2F R10, R4 ;  /* 0x00000004000a7306 */ /* 0x0005e20000201400 */
[----:B------:R-:W-:-:S05]  /*e700*/  IABS R3, R3 ;  /* 0x0000000300037213 */ /* 0x000fca0000000000 */
[----:B--2---:R-:W-:Y:S02]  /*e710*/  IMAD.MOV.U32 R4, RZ, RZ, R3 ;  /* 0x000000ffff047224 */ /* 0x004fe400078e0003 */
[--C-:B------:R-:W-:Y:S02]  /*e720*/  IMAD.IADD R3, R242, 0x1, -R0.reuse ;  /* 0x00000001f2037824 */ /* 0x100fe400078e0a00 */
[----:B------:R-:W-:Y:S01]  /*e730*/  IMAD.IADD R2, R241, 0x1, -R0 ;  /* 0x00000001f1027824 */ /* 0x000fe200078e0a00 */
[----:B------:R-:W-:Y:S02]  /*e740*/  I2F R9, R4 ;  /* 0x0000000400097306 */ /* 0x000fe40000201400 */
[----:B------:R-:W-:-:S06]  /*e750*/  IABS R3, R3 ;  /* 0x0000000300037213 */ /* 0x000fcc0000000000 */
[----:B------:R2:W-:Y:S01]  /*e760*/  I2F R8, R3 ;  /* 0x0000000300087306 */ /* 0x0005e20000201400 */
[----:B------:R-:W-:Y:S01]  /*e770*/  IABS R2, R2 ;  /* 0x0000000200027213 */ /* 0x000fe20000000000 */
[----:B--2---:R-:W-:-:S06]  /*e780*/  FMUL.FTZ R3, R74, c[0x0][0x2ec] ;  /* 0x0000bb004a037a20 */ /* 0x004fcc0000410000 */
[----:B------:R2:W-:Y:S01]  /*e790*/  I2F R7, R2 ;  /* 0x0000000200077306 */ /* 0x0005e20000201400 */
[----:B------:R1:W5:Y:S07]  /*e7a0*/  LDL.LU R74, [R1+0xc0] ;  /* 0x0000c000014a7983 */ /* 0x00036e0000300800 */
[----:B------:R-:W3:Y:S01]  /*e7b0*/  MUFU.TANH R3, R3 ;  /* 0x0000000300037308 */ /* 0x000ee20000002400 */
[----:B--2---:R-:W-:Y:S02]  /*e7c0*/  FMUL.FTZ R2, R73, c[0x0][0x2ec] ;  /* 0x0000bb0049027a20 */ /* 0x004fe40000410000 */
[----:B------:R1:W5:Y:S05]  /*e7d0*/  LDL.LU R73, [R1+0xbc] ;  /* 0x0000bc0001497983 */ /* 0x00036a0000300800 */
[----:B------:R2:W-:Y:S01]  /*e7e0*/  MUFU.TANH R4, R2 ;  /* 0x0000000200047308 */ /* 0x0005e20000002400 */
[----:B---3--:R-:W-:-:S02]  /*e7f0*/  FFMA.FTZ R5, R6, -UR21, R3 ;  /* 0x8000001506057c23 */ /* 0x008fc40008010003 */
[----:B--2---:R-:W-:Y:S02]  /*e800*/  FMUL.FTZ R2, R72, c[0x0][0x2ec] ;  /* 0x0000bb0048027a20 */ /* 0x004fe40000410000 */
[----:B------:R1:W5:Y:S01]  /*e810*/  LDL.LU R72, [R1+0xb8] ;  /* 0x0000b80001487983 */ /* 0x0003620000300800 */
[----:B------:R-:W-:Y:S02]  /*e820*/  FMUL.FTZ R12, R71, c[0x0][0x2ec] ;  /* 0x0000bb00470c7a20 */ /* 0x000fe40000410000 */
[----:B------:R2:W3:Y:S01]  /*e830*/  MUFU.TANH R3, R2 ;  /* 0x0000000200037308 */ /* 0x0004e20000002400 */
[----:B------:R1:W5:Y:S01]  /*e840*/  LDL.LU R71, [R1+0xb4] ;  /* 0x0000b40001477983 */ /* 0x0003620000300800 */
[----:B--2---:R-:W-:-:S05]  /*e850*/  IMAD.IADD R2, R248, 0x1, -R0 ;  /* 0x00000001f8027824 */ /* 0x004fca00078e0a00 */
[----:B------:R-:W-:Y:S01]  /*e860*/  IABS R2, R2 ;  /* 0x0000000200027213 */ /* 0x000fe20000000000 */
[----:B---3--:R-:W-:-:S03]  /*e870*/  FFMA.FTZ R3, R13, -UR21, R3 ;  /* 0x800000150d037c23 */ /* 0x008fc60008010003 */
[----:B------:R2:W-:Y:S02]  /*e880*/  I2F R6, R2 ;  /* 0x0000000200067306 */ /* 0x0005e40000201400 */
[----:B------:R-:W-:Y:S01]  /*e890*/  FSEL R141, R3, -INF , !P4 ;  /* 0xff800000038d7808 */ /* 0x000fe20006000000 */
[----:B------:R-:W-:Y:S02]  /*e8a0*/  FMUL.FTZ R3, R68, c[0x0][0x2ec] ;  /* 0x0000bb0044037a20 */ /* 0x000fe40000410000 */
[----:B--2---:R-:W-:Y:S02]  /*e8b0*/  FMUL.FTZ R2, R70, c[0x0][0x2ec] ;  /* 0x0000bb0046027a20 */ /* 0x004fe40000410000 */
[----:B------:R1:W5:Y:S02]  /*e8c0*/  LDL.LU R70, [R1+0xb0] ;  /* 0x0000b00001467983 */ /* 0x0003640000300800 */
[----:B------:R2:W-:Y:S02]  /*e8d0*/  MUFU.TANH R15, R2 ;  /* 0x00000002000f7308 */ /* 0x0005e40000002400 */
[----:B--2---:R-:W-:-:S02]  /*e8e0*/  FMUL.FTZ R2, R69, c[0x0][0x2ec] ;  /* 0x0000bb0045027a20 */ /* 0x004fc40000410000 */
[----:B------:R1:W5:Y:S04]  /*e8f0*/  LDL.LU R69, [R1+0xac] ;  /* 0x0000ac0001457983 */ /* 0x0003680000300800 */
[----:B------:R1:W5:Y:S01]  /*e900*/  LDL.LU R68, [R1+0xa8] ;  /* 0x0000a80001447983 */ /* 0x0003620000300800 */
[----:B------:R-:W2:Y:S01]  /*e910*/  MUFU.TANH R12, R12 ;  /* 0x0000000c000c7308 */ /* 0x000ea20000002400 */
[----:B------:R-:W-:Y:S01]  /*e920*/  FFMA.FTZ R4, R14, -UR21, R4 ;  /* 0x800000150e047c23 */ /* 0x000fe20008010004 */
[----:B------:R-:W-:-:S06]  /*e930*/  FSEL R208, R5, -INF , !P6 ;  /* 0xff80000005d07808 */ /* 0x000fcc0007000000 */
[----:B------:R2:W-:Y:S01]  /*e940*/  MUFU.TANH R13, R2 ;  /* 0x00000002000d7308 */ /* 0x0005e20000002400 */
[C---:B------:R-:W-:Y:S02]  /*e950*/  ISETP.GE.AND P6, PT, R0.reuse, R252, PT ;  /* 0x000000fc0000720c */ /* 0x040fe40003fc6270 */
[----:B------:R-:W-:Y:S01]  /*e960*/  ISETP.GE.AND P4, PT, R0, R250, PT ;  /* 0x000000fa0000720c */ /* 0x000fe20003f86270 */
[----:B--2---:R-:W-:Y:S02]  /*e970*/  FFMA.FTZ R2, R11, -UR21, R12 ;  /* 0x800000150b027c23 */ /* 0x004fe4000801000c */
[----:B------:R-:W-:-:S04]  /*e980*/  FMUL.FTZ R11, R139, c[0x0][0x2ec] ;  /* 0x0000bb008b0b7a20 */ /* 0x000fc80000410000 */
[----:B------:R-:W2:Y:S01]  /*e990*/  MUFU.TANH R5, R11 ;  /* 0x0000000b00057308 */ /* 0x000ea20000002400 */
[----:B------:R-:W-:Y:S02]  /*e9a0*/  FSEL R139, R4, -INF , !P5 ;  /* 0xff800000048b7808 */ /* 0x000fe40006800000 */
[----:B------:R-:W-:Y:S02]  /*e9b0*/  FSEL R143, R2, -INF , !P1 ;  /* 0xff800000028f7808 */ /* 0x000fe40004800000 */
[C---:B------:R-:W-:Y:S02]  /*e9c0*/  ISETP.GE.AND P5, PT, R0.reuse, R251, PT ;  /* 0x000000fb0000720c */ /* 0x040fe40003fa6270 */
[C---:B------:R-:W-:Y:S02]  /*e9d0*/  ISETP.GE.AND P1, PT, R0.reuse, R249, PT ;  /* 0x000000f90000720c */ /* 0x040fe40003f26270 */
[C---:B------:R-:W-:Y:S02]  /*e9e0*/  ISETP.LT.OR P6, PT, R0.reuse, R246, P6 ;  /* 0x000000f60000720c */ /* 0x040fe400037c1670 */
[----:B------:R-:W-:-:S02]  /*e9f0*/  ISETP.LT.OR P5, PT, R0, R245, P5 ;  /* 0x000000f50000720c */ /* 0x000fc40002fa1670 */
[C---:B------:R-:W-:Y:S02]  /*ea00*/  ISETP.LT.OR P4, PT, R0.reuse, R244, P4 ;  /* 0x000000f40000720c */ /* 0x040fe40002781670 */
[----:B------:R-:W-:Y:S01]  /*ea10*/  ISETP.LT.OR P1, PT, R0, R243, P1 ;  /* 0x000000f30000720c */ /* 0x000fe20000f21670 */
[----:B------:R-:W-:Y:S01]  /*ea20*/  FMUL.FTZ R0, R138, c[0x0][0x2ec] ;  /* 0x0000bb008a007a20 */ /* 0x000fe20000410000 */
[----:B------:R-:W3:Y:S01]  /*ea30*/  MUFU.TANH R3, R3 ;  /* 0x0000000300037308 */ /* 0x000ee20000002400 */
[----:B--2---:R-:W-:-:S07]  /*ea40*/  FFMA.FTZ R2, R10, -UR21, R5 ;  /* 0x800000150a027c23 */ /* 0x004fce0008010005 */
[----:B------:R-:W2:Y:S01]  /*ea50*/  MUFU.TANH R0, R0 ;  /* 0x0000000000007308 */ /* 0x000ea20000002400 */
[----:B------:R-:W-:Y:S02]  /*ea60*/  FSEL R142, R2, -INF , !P0 ;  /* 0xff800000028e7808 */ /* 0x000fe40004000000 */
[----:B------:R-:W-:Y:S01]  /*ea70*/  PLOP3.LUT P0, PT, PT, PT, UP0, 0x80, 0x0 ;  /* 0x000000000000781c */ /* 0x000fe20003f0f008 */
[----:B------:R-:W-:Y:S02]  /*ea80*/  FFMA.FTZ R5, R9, -UR21, R15 ;  /* 0x8000001509057c23 */ /* 0x000fe4000801000f */
[----:B------:R-:W-:Y:S02]  /*ea90*/  FFMA.FTZ R4, R8, -UR21, R13 ;  /* 0x8000001508047c23 */ /* 0x000fe4000801000d */
[----:B---3--:R-:W-:Y:S01]  /*eaa0*/  FFMA.FTZ R3, R7, -UR21, R3 ;  /* 0x8000001507037c23 */ /* 0x008fe20008010003 */
[----:B------:R-:W-:Y:S02]  /*eab0*/  FSEL R13, R5, -INF , !P6 ;  /* 0xff800000050d7808 */ /* 0x000fe40007000000 */
[----:B------:R-:W-:Y:S01]  /*eac0*/  FSEL R14, R4, -INF , !P5 ;  /* 0xff800000040e7808 */ /* 0x000fe20006800000 */
[----:B--2---:R-:W-:Y:S01]  /*ead0*/  FFMA.FTZ R0, R6, -UR21, R0 ;  /* 0x8000001506007c23 */ /* 0x004fe20008010000 */
[----:B------:R-:W-:-:S04]  /*eae0*/  FSEL R138, R3, -INF , !P4 ;  /* 0xff800000038a7808 */ /* 0x000fc80006000000 */
[----:B------:R-:W-:Y:S01]  /*eaf0*/  FSEL R140, R0, -INF , !P1 ;  /* 0xff800000008c7808 */ /* 0x000fe20004800000 */
[----:B------:R-:W-:Y:S05]  /*eb00*/  @!P0 BRA `(.L_x_811) ;  /* 0x0000050000008947 */ /* 0x000fea0003800000 */
[----:B-1----:R-:W2:Y:S04]  /*eb10*/  LDL.64 R50, [R1+0xa0] ;  /* 0x0000a00001327983 */ /* 0x002ea80000100a00 */
        /* <DEDUP_REMOVED lines=77> */
.L_x_813:
[----:B------:R-:W-:Y:S05]  /*eff0*/  BSYNC B0 ;  /* 0x0000000000007941 */ /* 0x000fea0003800000 */
.L_x_812:
[----:B------:R-:W0:Y:S02]  /*f000*/  LDGDEPBAR ;  /* 0x00000000000079af */ /* 0x000e240000000000 */
.L_x_811:
[----:B-1----:R-:W2:Y:S01]  /*f010*/  LDL.LU R18, [R1+0x38] ;  /* 0x0000380001127983 */ /* 0x002ea20000300800 */
[----:B------:R-:W-:-:S03]  /*f020*/  MOV R37, R53 ;  /* 0x0000003500257202 */ /* 0x000fc60000000f00 */
[----:B------:R-:W3:Y:S04]  /*f030*/  LDL.LU R16, [R1+0x40] ;  /* 0x0000400001107983 */ /* 0x000ee80000300800 */
[----:B------:R-:W4:Y:S04]  /*f040*/  LDL.LU R38, [R1+0x2c] ;  /* 0x00002c0001267983 */ /* 0x000f280000300800 */
[----:B------:R-:W3:Y:S04]  /*f050*/  LDL.LU R39, [R1+0x44] ;  /* 0x0000440001277983 */ /* 0x000ee80000300800 */
[----:B------:R-:W3:Y:S04]  /*f060*/  LDL.LU R42, [R1+0x14] ;  /* 0x00001400012a7983 */ /* 0x000ee80000300800 */
[----:B------:R-:W3:Y:S01]  /*f070*/  LDL.LU R36, [R1+0x3c] ;  /* 0x00003c0001247983 */ /* 0x000ee20000300800 */
        /* <DEDUP_REMOVED lines=20> */
[----:B------:R-:W-:Y:S01]  /*f1c0*/  MOV R7, R65 ;  /* 0x0000004100077202 */ /* 0x000fe20000000f00 */
[----:B------:R-:W-:Y:S04]  /*f1d0*/  STL [R1+0xb4], R227 ;  /* 0x0000b4e301007387 */ /* 0x000fe80000100800 */
[----:B------:R1:W-:Y:S01]  /*f1e0*/  STL [R1+0xb0], R226 ;  /* 0x0000b0e201007387 */ /* 0x0003e20000100800 */
[----:B------:R-:W-:Y:S01]  /*f1f0*/  IMAD.MOV.U32 R15, RZ, RZ, R52 ;  /* 0x000000ffff0f7224 */ /* 0x000fe200078e0034 */
[----:B------:R-:W-:Y:S02]  /*f200*/  MOV R17, R29 ;  /* 0x0000001d00117202 */ /* 0x000fe40000000f00 */
[----:B------:R1:W-:Y:S04]  /*f210*/  STL [R1+0xac], R225 ;  /* 0x0000ace101007387 */ /* 0x0003e80000100800 */
[----:B------:R1:W-:Y:S04]  /*f220*/  STL [R1+0xa8], R220 ;  /* 0x0000a8dc01007387 */ /* 0x0003e80000100800 */
[----:B------:R-:W3:Y:S01]  /*f230*/  LDL.LU R9, [R1+0x70] ;  /* 0x0000700001097983 */ /* 0x000ee20000300800 */
[----:B-1----:R-:W-:-:S02]  /*f240*/  MOV R226, R28 ;  /* 0x0000001c00e27202 */ /* 0x002fc40000000f00 */
[----:B------:R-:W-:Y:S01]  /*f250*/  MOV R225, R57 ;  /* 0x0000003900e17202 */ /* 0x000fe20000000f00 */
        /* <DEDUP_REMOVED lines=24> */
[----:B----4-:R-:W-:Y:S02]  /*f3e0*/  FMNMX.FTZ R0, R38, R0, !PT ;  /* 0x0000000026007209 */ /* 0x010fe40007810000 */
[----:B------:R-:W-:Y:S02]  /*f3f0*/  FMNMX.FTZ R2, R35, R2, !PT ;  /* 0x0000000223027209 */ /* 0x000fe40007810000 */
[----:B---3--:R-:W-:Y:S02]  /*f400*/  FMNMX.FTZ R0, R42, R0, !PT ;  /* 0x000000002a007209 */ /* 0x008fe40007810000 */
        /* <DEDUP_REMOVED lines=31> */
[----:B------:R-:W-:Y:S04]  /*f600*/  STL [R1+0x4c], R11 ;  /* 0x00004c0b01007387 */ /* 0x000fe80000100800 */
[----:B------:R-:W-:Y:S01]  /*f610*/  STL [R1+0x50], R10 ;  /* 0x0000500a01007387 */ /* 0x000fe20000100800 */
[-C--:B-1----:R-:W-:Y:S02]  /*f620*/  FMUL.FTZ R64, R164, R0.reuse ;  /* 0x00000000a4407220 */ /* 0x082fe40000410000 */
[----:B------:R-:W-:Y:S02]  /*f630*/  FMUL.FTZ R164, R116, R0 ;  /* 0x0000000074a47220 */ /* 0x000fe40000410000 */
[----:B------:R-:W2:Y:S01]  /*f640*/  LDL.LU R116, [R1+0x74] ;  /* 0x0000740001747983 */ /* 0x000ea20000300800 */
[----:B------:R-:W-:-:S02]  /*f650*/  FMNMX.FTZ R3, R215, R3, !PT ;  /* 0x00000003d7037209 */ /* 0x000fc40007810000 */
[----:B------:R-:W-:Y:S02]  /*f660*/  FMNMX.FTZ R2, R213, R2, !PT ;  /* 0x00000002d5027209 */ /* 0x000fe40007810000 */
[----:B------:R-:W-:Y:S02]  /*f670*/  FMNMX.FTZ R3, R211, R3, !PT ;  /* 0x00000003d3037209 */ /* 0x000fe40007810000 */
[----:B------:R-:W-:Y:S02]  /*f680*/  FMNMX.FTZ R2, R208, R2, !PT ;  /* 0x00000002d0027209 */ /* 0x000fe40007810000 */
[----:B------:R-:W-:Y:S02]  /*f690*/  FMNMX.FTZ R3, R143, R3, !PT ;  /* 0x000000038f037209 */ /* 0x000fe40007810000 */
[----:B------:R-:W-:Y:S02]  /*f6a0*/  FMNMX.FTZ R5, R142, R2, !PT ;  /* 0x000000028e057209 */ /* 0x000fe40007810000 */
[----:B------:R-:W-:Y:S01]  /*f6b0*/  FMNMX.FTZ R2, R138, R3, !PT ;  /* 0x000000038a027209 */ /* 0x000fe20007810000 */
[----:B------:R-:W-:-:S04]  /*f6c0*/  FMUL.FTZ R3, R6, c[0x0][0x23c] ;  /* 0x00008f0006037a20 */ /* 0x000fc80000410000 */
[----:B------:R-:W1:Y:S01]  /*f6d0*/  SHFL.BFLY PT, R6, R2, 0x2, 0x1f ;  /* 0x0c401f0002067f89 */ /* 0x000e6200000e0000 */
[----:B------:R-:W-:Y:S02]  /*f6e0*/  FFMA.FTZ R4, R23, c[0x0][0x23c], -R12 ;  /* 0x00008f0017047a23 */ /* 0x000fe4000001080c */
[----:B-----5:R-:W-:Y:S01]  /*f6f0*/  FMUL.FTZ R21, R69, R0 ;  /* 0x0000000045157220 */ /* 0x020fe20000410000 */
[----:B------:R-:W-:Y:S01]  /*f700*/  MOV R69, R60 ;  /* 0x0000003c00457202 */ /* 0x000fe20000000f00 */
[----:B------:R3:W-:Y:S01]  /*f710*/  MUFU.EX2 R29, R4 ;  /* 0x00000004001d7308 */ /* 0x0007e20000000800 */
[-C--:B------:R-:W-:Y:S01]  /*f720*/  FMUL.FTZ R60, R84, R0.reuse ;  /* 0x00000000543c7220 */ /* 0x080fe20000410000 */
[----:B------:R-:W-:Y:S01]  /*f730*/  MOV R84, R61 ;  /* 0x0000003d00547202 */ /* 0x000fe20000000f00 */
[-C--:B------:R-:W-:Y:S01]  /*f740*/  FMUL.FTZ R56, R152, R0.reuse ;  /* 0x0000000098387220 */ /* 0x080fe20000410000 */
[----:B------:R-:W-:Y:S01]  /*f750*/  FMNMX.FTZ R5, R140, R5, !PT ;  /* 0x000000058c057209 */ /* 0x000fe20007810000 */
[----:B------:R-:W-:-:S02]  /*f760*/  FMUL.FTZ R57, R153, R0 ;  /* 0x0000000099397220 */ /* 0x000fc40000410000 */
[-C--:B------:R-:W-:Y:S02]  /*f770*/  FMUL.FTZ R65, R165, R0.reuse ;  /* 0x00000000a5417220 */ /* 0x080fe40000410000 */
[-C--:B------:R-:W-:Y:S02]  /*f780*/  FMUL.FTZ R52, R168, R0.reuse ;  /* 0x00000000a8347220 */ /* 0x080fe40000410000 */
[-C--:B------:R-:W-:Y:S02]  /*f790*/  FMUL.FTZ R53, R169, R0.reuse ;  /* 0x00000000a9357220 */ /* 0x080fe40000410000 */
[-C--:B------:R-:W-:Y:S02]  /*f7a0*/  FMUL.FTZ R48, R180, R0.reuse ;  /* 0x00000000b4307220 */ /* 0x080fe40000410000 */
[----:B------:R-:W-:Y:S02]  /*f7b0*/  FMUL.FTZ R49, R181, R0 ;  /* 0x00000000b5317220 */ /* 0x000fe40000410000 */
[----:B---3--:R-:W-:-:S02]  /*f7c0*/  FFMA.FTZ R4, R20, c[0x0][0x23c], -R12 ;  /* 0x00008f0014047a23 */ /* 0x008fc4000001080c */
[-C--:B------:R-:W-:Y:S02]  /*f7d0*/  FMUL.FTZ R44, R184, R0.reuse ;  /* 0x00000000b82c7220 */ /* 0x080fe40000410000 */
[-C--:B------:R-:W-:Y:S02]  /*f7e0*/  FMUL.FTZ R45, R185, R0.reuse ;  /* 0x00000000b92d7220 */ /* 0x080fe40000410000 */
        /* <DEDUP_REMOVED lines=20> */
[----:B------:R3:W4:Y:S01]  /*f930*/  MUFU.EX2 R0, R3 ;  /* 0x0000000300007308 */ /* 0x0007220000000800 */
[----:B------:R-:W-:Y:S02]  /*f940*/  IMAD.MOV.U32 R68, RZ, RZ, R7 ;  /* 0x000000ffff447224 */ /* 0x000fe400078e0007 */
[----:B------:R-:W1:Y:S05]  /*f950*/  SHFL.BFLY PT, R7, R5, 0x2, 0x1f ;  /* 0x0c401f0005077f89 */ /* 0x000e6a00000e0000 */
[----:B------:R4:W-:Y:S01]  /*f960*/  MUFU.EX2 R28, R4 ;  /* 0x00000004001c7308 */ /* 0x0009e20000000800 */
[----:B---3--:R-:W-:-:S05]  /*f970*/  FMUL.FTZ R3, R10, c[0x0][0x23c] ;  /* 0x00008f000a037a20 */ /* 0x008fca0000410000 */
[----:B------:R-:W-:Y:S01]  /*f980*/  FSEL R3, R3, RZ, P1 ;  /* 0x000000ff03037208 */ /* 0x000fe20000800000 */
[----:B----4-:R-:W-:-:S04]  /*f990*/  FFMA.FTZ R4, R22, c[0x0][0x23c], -R12 ;  /* 0x00008f0016047a23 */ /* 0x010fc8000001080c */
[----:B------:R1:W-:Y:S02]  /*f9a0*/  MUFU.EX2 R227, R4 ;  /* 0x0000000400e37308 */ /* 0x0003e40000000800 */
[----:B-1----:R-:W-:Y:S01]  /*f9b0*/  FMNMX.FTZ R4, R2, R6, !PT ;  /* 0x0000000602047209 */ /* 0x002fe20007810000 */
[----:B------:R-:W-:-:S05]  /*f9c0*/  FFMA.FTZ R6, R26, c[0x0][0x23c], -R3 ;  /* 0x00008f001a067a23 */ /* 0x000fca0000010803 */
[----:B------:R1:W2:Y:S01]  /*f9d0*/  MUFU.EX2 R9, R6 ;  /* 0x0000000600097308 */ /* 0x0002a20000000800 */
[----:B------:R-:W-:Y:S01]  /*f9e0*/  FMNMX.FTZ R2, R5, R7, !PT ;  /* 0x0000000705027209 */ /* 0x000fe20007810000 */
[----:B-1----:R-:W1:Y:S01]  /*f9f0*/  SHFL.BFLY PT, R6, R4, 0x1, 0x1f ;  /* 0x0c201f0004067f89 */ /* 0x002e6200000e0000 */
[----:B------:R-:W-:-:S03]  /*fa00*/  IMAD.MOV.U32 R85, RZ, RZ, R54 ;  /* 0x000000ffff557224 */ /* 0x000fc600078e0036 */
[----:B------:R-:W3:Y:S01]  /*fa10*/  SHFL.BFLY PT, R5, R2, 0x1, 0x1f ;  /* 0x0c201f0002057f89 */ /* 0x000ee200000e0000 */
[----:B------:R-:W-:Y:S01]  /*fa20*/  MOV R96, R59 ;  /* 0x0000003b00607202 */ /* 0x000fe20000000f00 */
[----:B------:R-:W-:Y:S01]  /*fa30*/  IMAD.MOV.U32 R101, RZ, RZ, R67 ;  /* 0x000000ffff657224 */ /* 0x000fe200078e0043 */
[----:B------:R-:W-:Y:S01]  /*fa40*/  MOV R97, R58 ;  /* 0x0000003a00617202 */ /* 0x000fe20000000f00 */
[----:B------:R-:W-:Y:S01]  /*fa50*/  IMAD.MOV.U32 R100, RZ, RZ, R62 ;  /* 0x000000ffff647224 */ /* 0x000fe200078e003e */
[----:B------:R-:W-:Y:S01]  /*fa60*/  MOV R112, R63 ;  /* 0x0000003f00707202 */ /* 0x000fe20000000f00 */
[----:B------:R-:W-:Y:S01]  /*fa70*/  FMUL.FTZ R58, R154, R0 ;  /* 0x000000009a3a7220 */ /* 0x000fe20000410000 */
[----:B------:R-:W-:Y:S01]  /*fa80*/  MOV R113, R66 ;  /* 0x0000004200717202 */ /* 0x000fe20000000f00 */
        /* <DEDUP_REMOVED lines=35> */
[----:B-1----:R-:W-:Y:S02]  /*fcc0*/  FMNMX.FTZ R15, R4, R6, !PT ;  /* 0x00000006040f7209 */ /* 0x002fe40007810000 */
[----:B------:R-:W-:Y:S01]  /*fcd0*/  MOV R96, R220 ;  /* 0x000000dc00607202 */ /* 0x000fe20000000f00 */
[----:B------:R-:W-:Y:S01]  /*fce0*/  FFMA.FTZ R7, R27, c[0x0][0x23c], -R3 ;  /* 0x00008f001b077a23 */ /* 0x000fe20000010803 */
[----:B------:R-:W-:Y:S02]  /*fcf0*/  FSETP.NEU.FTZ.AND P1, PT, R15, -INF , PT ;  /* 0xff8000000f00780b */ /* 0x000fe40003f3d000 */
[----:B------:R-:W-:Y:S01]  /*fd00*/  MOV R27, R84 ;  /* 0x00000054001b7202 */ /* 0x000fe20000000f00 */
[----:B------:R-:W-:Y:S02]  /*fd10*/  IMAD.MOV.U32 R84, RZ, RZ, R225 ;  /* 0x000000ffff547224 */ /* 0x000fe400078e00e1 */
[----:B------:R-:W-:Y:S01]  /*fd20*/  IMAD.MOV.U32 R129, RZ, RZ, R97 ;  /* 0x000000ffff817224 */ /* 0x000fe200078e0061 */
[----:B---3--:R-:W-:-:S02]  /*fd30*/  FMNMX.FTZ R97, R2, R5, !PT ;  /* 0x0000000502617209 */ /* 0x008fc40007810000 */
[----:B------:R-:W-:Y:S02]  /*fd40*/  MOV R128, R113 ;  /* 0x0000007100807202 */ /* 0x000fe40000000f00 */
[----:B------:R-:W-:Y:S02]  /*fd50*/  MOV R102, R29 ;  /* 0x0000001d00667202 */ /* 0x000fe40000000f00 */
[----:B------:R-:W-:Y:S01]  /*fd60*/  MOV R99, R128 ;  /* 0x0000008000637202 */ /* 0x000fe20000000f00 */
[----:B------:R-:W-:Y:S01]  /*fd70*/  IMAD.MOV.U32 R128, RZ, RZ, R41 ;  /* 0x000000ffff807224 */ /* 0x000fe200078e0029 */
[----:B------:R-:W-:Y:S02]  /*fd80*/  MOV R70, R85 ;  /* 0x0000005500467202 */ /* 0x000fe40000000f00 */
[----:B------:R-:W3:Y:S04]  /*fd90*/  LDL.LU R85, [R1+0x78] ;  /* 0x0000780001557983 */ /* 0x000ee80000300800 */
[----:B------:R-:W-:Y:S01]  /*fda0*/  STL [R1+0x5c], R15 ;  /* 0x00005c0f01007387 */ /* 0x000fe20000100800 */
[----:B--2---:R-:W-:-:S02]  /*fdb0*/  FFMA.FTZ R86, R116, R0, R9 ;  /* 0x0000000074567223 */ /* 0x004fc40000010009 */
[----:B------:R-:W-:-:S04]  /*fdc0*/  FFMA.FTZ R0, R25, c[0x0][0x23c], -R3 ;  /* 0x00008f0019007a23 */ /* 0x000fc80000010803 */
[----:B------:R1:W-:Y:S02]  /*fdd0*/  MUFU.EX2 R220, R0 ;  /* 0x0000000000dc7308 */ /* 0x0003e40000000800 */
[----:B-1----:R-:W-:-:S06]  /*fde0*/  FFMA.FTZ R0, R24, c[0x0][0x23c], -R3 ;  /* 0x00008f0018007a23 */ /* 0x002fcc0000010803 */
[----:B------:R1:W-:Y:S02]  /*fdf0*/  MUFU.EX2 R225, R0 ;  /* 0x0000000000e17308 */ /* 0x0003e40000000800 */
[----:B-1----:R-:W-:-:S05]  /*fe00*/  FSEL R0, R15, RZ, P1 ;  /* 0x000000ff0f007208 */ /* 0x002fca0000800000 */
[----:B------:R-:W-:-:S04]  /*fe10*/  FADD.FTZ R0, R135, -R0 ;  /* 0x8000000087007221 */ /* 0x000fc80000010000 */
[----:B------:R-:W-:-:S06]  /*fe20*/  FMUL.FTZ R5, R0, c[0x0][0x23c] ;  /* 0x00008f0000057a20 */ /* 0x000fcc0000410000 */
[----:B------:R-:W1:Y:S01]  /*fe30*/  MUFU.EX2 R5, R5 ;  /* 0x0000000500057308 */ /* 0x000e620000000800 */
[----:B------:R-:W-:Y:S01]  /*fe40*/  STL [R1+0x58], R97 ;  /* 0x0000586101007387 */ /* 0x000fe20000100800 */
[----:B-1----:R-:W-:Y:S01]  /*fe50*/  FMUL.FTZ R41, R121, R5 ;  /* 0x0000000579297220 */ /* 0x002fe20000410000 */
[----:B------:R-:W-:Y:S02]  /*fe60*/  MOV R121, R102 ;  /* 0x0000006600797202 */ /* 0x000fe40000000f00 */
[----:B------:R-:W-:Y:S02]  /*fe70*/  MOV R102, R84 ;  /* 0x0000005400667202 */ /* 0x000fe40000000f00 */
[----:B------:R-:W2:Y:S01]  /*fe80*/  LDL.LU R84, [R1+0x7c] ;  /* 0x00007c0001547983 */ /* 0x000ea20000300800 */
[----:B------:R-:W-:-:S05]  /*fe90*/  FMUL.FTZ R2, R15, c[0x0][0x23c] ;  /* 0x00008f000f027a20 */ /* 0x000fca0000410000 */
[----:B------:R-:W-:Y:S02]  /*fea0*/  FSEL R2, R2, RZ, P1 ;  /* 0x000000ff02027208 */ /* 0x000fe40000800000 */
[----:B------:R-:W-:-:S04]  /*feb0*/  FSETP.NEU.FTZ.AND P1, PT, R97, -INF , PT ;  /* 0xff8000006100780b */ /* 0x000fc80003f3d000 */
[----:B------:R-:W-:Y:S01]  /*fec0*/  FSEL R0, R97, RZ, P1 ;  /* 0x000000ff61007208 */ /* 0x000fe20000800000 */
[----:B------:R-:W-:Y:S01]  /*fed0*/  FFMA.FTZ R4, R32, c[0x0][0x23c], -R2 ;  /* 0x00008f0020047a23 */ /* 0x000fe20000010802 */
[----:B------:R-:W-:-:S03]  /*fee0*/  MOV R113, R68 ;  /* 0x0000004400717202 */ /* 0x000fc60000000f00 */
[----:B------:R-:W-:Y:S01]  /*fef0*/  FADD.FTZ R6, R134, -R0 ;  /* 0x8000000086067221 */ /* 0x000fe20000010000 */
[----:B------:R-:W-:Y:S01]  /*ff00*/  MOV R68, R226 ;  /* 0x000000e200447202 */ /* 0x000fe20000000f00 */
[----:B------:R-:W-:Y:S01]  /*ff10*/  FMUL.FTZ R0, R97, c[0x0][0x23c] ;  /* 0x00008f0061007a20 */ /* 0x000fe20000410000 */
[----:B------:R-:W-:Y:S01]  /*ff20*/  MUFU.EX2 R226, R7 ;  /* 0x0000000700e27308 */ /* 0x000fe20000000800 */
[----:B------:R-:W-:-:S03]  /*ff30*/  MOV R116, R101 ;  /* 0x0000006500747202 */ /* 0x000fc60000000f00 */
[----:B------:R-:W-:-:S04]  /*ff40*/  FSEL R0, R0, RZ, P1 ;  /* 0x000000ff00007208 */ /* 0x000fc80000800000 */
[----:B------:R1:W-:Y:S01]  /*ff50*/  MUFU.EX2 R7, R4 ;  /* 0x0000000400077308 */ /* 0x0003e20000000800 */
[----:B------:R-:W-:Y:S01]  /*ff60*/  MOV R101, R137 ;  /* 0x0000008900657202 */ /* 0x000fe20000000f00 */
[----:B-1----:R-:W-:-:S06]  /*ff70*/  FFMA.FTZ R4, R34, c[0x0][0x23c], -R2 ;  /* 0x00008f0022047a23 */ /* 0x002fcc0000010802 */
[----:B------:R1:W-:Y:S01]  /*ff80*/  MUFU.EX2 R137, R4 ;  /* 0x0000000400897308 */ /* 0x0003e20000000800 */
[----:B------:R-:W-:Y:S01]  /*ff90*/  MOV R87, R70 ;  /* 0x0000004600577202 */ /* 0x000fe20000000f00 */
[----:B-1----:R-:W-:Y:S02]  /*ffa0*/  FMUL.FTZ R4, R6, c[0x0][0x23c] ;  /* 0x00008f0006047a20 */ /* 0x002fe40000410000 */
[----:B------:R-:W-:-:S04]  /*ffb0*/  FFMA.FTZ R6, R33, c[0x0][0x23c], -R0 ;  /* 0x00008f0021067a23 */ /* 0x000fc80000010800 */
[----:B------:R-:W1:Y:S08]  /*ffc0*/  MUFU.EX2 R4, R4 ;  /* 0x0000000400047308 */ /* 0x000e700000000800 */
[----:B------:R-:W2:Y:S01]  /*ffd0*/  MUFU.EX2 R6, R6 ;  /* 0x0000000600067308 */ /* 0x000ea20000000800 */
        /* <DEDUP_REMOVED lines=14> */
[-C--:B-1----:R-:W-:Y:S01]  /*100c0*/  FMUL.FTZ R146, R146, R4.reuse ;  /* 0x0000000492927220 */ /* 0x082fe20000410000 */
        /* <DEDUP_REMOVED lines=49> */
[----:B------:R-:W-:-:S02]  /*103e0*/  FMUL.FTZ R33, R105, R5 ;  /* 0x0000000569217220 */ /* 0x000fc40000410000 */
[----:B------:R-:W-:Y:S02]  /*103f0*/  IMAD.MOV.U32 R105, RZ, RZ, R28 ;  /* 0x000000ffff697224 */ /* 0x000fe400078e001c */
[----:B------:R-:W-:Y:S02]  /*10400*/  FMUL.FTZ R28, R108, R5 ;  /* 0x000000056c1c7220 */ /* 0x000fe40000410000 */
[----:B------:R-:W-:Y:S01]  /*10410*/  IMAD.MOV.U32 R108, RZ, RZ, R135 ;  /* 0x000000ffff6c7224 */ /* 0x000fe200078e0087 */
[----:B------:R-:W-:Y:S01]  /*10420*/  MOV R135, R131 ;  /* 0x0000008300877202 */ /* 0x000fe20000000f00 */
[-C--:B---3--:R-:W-:Y:S01]  /*10430*/  FFMA.FTZ R85, R85, R5.reuse, R7 ;  /* 0x0000000555557223 */ /* 0x088fe20000010007 */
        /* <DEDUP_REMOVED lines=27> */
[----:B------:R-:W-:Y:S01]  /*105f0*/  FFMA.FTZ R5, R133, c[0x0][0x23c], -R2 ;  /* 0x00008f0085057a23 */ /* 0x000fe20000010802 */
[----:B------:R-:W-:-:S03]  /*10600*/  MOV R79, R104 ;  /* 0x00000068004f7202 */ /* 0x000fc60000000f00 */
[----:B------:R-:W-:Y:S01]  /*10610*/  MUFU.EX2 R106, R5 ;  /* 0x00000005006a7308 */ /* 0x000fe20000000800 */
[----:B------:R-:W-:Y:S02]  /*10620*/  MOV R109, R11 ;  /* 0x0000000b006d7202 */ /* 0x000fe40000000f00 */
[----:B------:R-:W-:Y:S02]  /*10630*/  F2FP.BF16.PACK_AB R8, R121, R8 ;  /* 0x000000087908723e */ /* 0x000fe400000010ff */
[----:B------:R-:W-:Y:S02]  /*10640*/  F2FP.BF16.PACK_AB R9, R226, R9 ;  /* 0x00000009e209723e */ /* 0x000fe400000010ff */
[----:B------:R-:W-:Y:S01]  /*10650*/  F2FP.BF16.PACK_AB R11, R225, R220 ;  /* 0x000000dce10b723e */ /* 0x000fe200000010ff */
[----:B------:R-:W-:Y:S01]  /*10660*/  IMAD.MOV.U32 R120, RZ, RZ, R114 ;  /* 0x000000ffff787224 */ /* 0x000fe200078e0072 */
[----:B------:R-:W-:Y:S02]  /*10670*/  MOV R78, R77 ;  /* 0x0000004d004e7202 */ /* 0x000fe40000000f00 */
[----:B------:R-:W-:Y:S01]  /*10680*/  MOV R125, R100 ;  /* 0x00000064007d7202 */ /* 0x000fe20000000f00 */
[----:B------:R-:W-:Y:S01]  /*10690*/  IMAD.MOV.U32 R100, RZ, RZ, R96 ;  /* 0x000000ffff647224 */ /* 0x000fe200078e0060 */
[----:B------:R-:W-:-:S02]  /*106a0*/  MOV R77, R115 ;  /* 0x00000073004d7202 */ /* 0x000fc40000000f00 */
[----:B------:R-:W-:Y:S02]  /*106b0*/  MOV R124, R70 ;  /* 0x00000046007c7202 */ /* 0x000fe40000000f00 */
[----:B------:R-:W-:Y:S01]  /*106c0*/  MOV R114, R69 ;  /* 0x0000004500727202 */ /* 0x000fe20000000f00 */
[----:B--2---:R-:W-:Y:S02]  /*106d0*/  FFMA.FTZ R84, R84, R4, R6 ;  /* 0x0000000454547223 */ /* 0x004fe40000010006 */
[----:B------:R-:W-:Y:S01]  /*106e0*/  FFMA.FTZ R4, R134, c[0x0][0x23c], -R2 ;  /* 0x00008f0086047a23 */ /* 0x000fe20000010802 */
[----:B------:R-:W-:Y:S02]  /*106f0*/  MOV R134, R119 ;  /* 0x0000007700867202 */ /* 0x000fe40000000f00 */
[----:B------:R-:W-:Y:S02]  /*10700*/  MOV R119, R71 ;  /* 0x0000004700777202 */ /* 0x000fe40000000f00 */
[----:B------:R-:W-:-:S02]  /*10710*/  MOV R71, R19 ;  /* 0x0000001300477202 */ /* 0x000fc40000000f00 */
[----:B------:R-:W1:Y:S01]  /*10720*/  LDSM.16.MT88.4 R16, [R221+0xc000] ;  /* 0x00c00000dd10783b */ /* 0x000e620000004200 */
[----:B------:R2:W-:Y:S02]  /*10730*/  MUFU.EX2 R131, R4 ;  /* 0x0000000400837308 */ /* 0x0005e40000000800 */
[----:B--2---:R-:W-:-:S06]  /*10740*/  FFMA.FTZ R4, R87, c[0x0][0x23c], -R0 ;  /* 0x00008f0057047a23 */ /* 0x004fcc0000010800 */
[----:B------:R2:W3:Y:S02]  /*10750*/  MUFU.EX2 R87, R4 ;  /* 0x0000000400577308 */ /* 0x0004e40000000800 */
[----:B--2---:R-:W-:-:S06]  /*10760*/  FFMA.FTZ R4, R108, c[0x0][0x23c], -R0 ;  /* 0x00008f006c047a23 */ /* 0x004fcc0000010800 */
[----:B------:R2:W-:Y:S01]  /*10770*/  MUFU.EX2 R104, R4 ;  /* 0x0000000400687308 */ /* 0x0005e20000000800 */
[----:B------:R-:W-:Y:S01]  /*10780*/  IMAD.MOV.U32 R108, RZ, RZ, R10 ;  /* 0x000000ffff6c7224 */ /* 0x000fe200078e000a */
[----:B------:R-:W-:Y:S01]  /*10790*/  F2FP.BF16.PACK_AB R10, R227, R105 ;  /* 0x00000069e30a723e */ /* 0x000fe200000010ff */
[----:B--2---:R-:W-:-:S05]  /*107a0*/  FFMA.FTZ R4, R132, c[0x0][0x23c], -R0 ;  /* 0x00008f0084047a23 */ /* 0x004fca0000010800 */
[----:B------:R2:W4:Y:S01]  /*107b0*/  MUFU.EX2 R107, R4 ;  /* 0x00000004006b7308 */ /* 0x0005220000000800 */
[----:B------:R-:W-:Y:S02]  /*107c0*/  MOV R115, R71 ;  /* 0x0000004700737202 */ /* 0x000fe40000000f00 */
[----:B------:R-:W-:Y:S02]  /*107d0*/  MOV R96, R68 ;  /* 0x0000004400607202 */ /* 0x000fe40000000f00 */
[----:B-1----:R-:W-:Y:S01]  /*107e0*/  HMMA.16816.F32.BF16 R68, R8, R16, R148 ;  /* 0x000000100844723c */ /* 0x002fe20000041894 */
[----:B---3--:R-:W-:-:S06]  /*107f0*/  F2FP.BF16.PACK_AB R5, R87, R6 ;  /* 0x000000065705723e */ /* 0x008fcc00000010ff */
[----:B------:R-:W-:Y:S02]  /*10800*/  MOV R148, R106 ;  /* 0x0000006a00947202 */ /* 0x000fe40000000f00 */
[----:B--2---:R-:W-:Y:S02]  /*10810*/  F2FP.BF16.PACK_AB R4, R137, R7 ;  /* 0x000000078904723e */ /* 0x004fe400000010ff */
[----:B------:R-:W-:Y:S02]  /*10820*/  F2FP.BF16.PACK_AB R6, R148, R131 ;  /* 0x000000839406723e */ /* 0x000fe400000010ff */
[----:B----4-:R-:W-:Y:S01]  /*10830*/  F2FP.BF16.PACK_AB R7, R107, R104 ;  /* 0x000000686b07723e */ /* 0x010fe200000010ff */
        /* <DEDUP_REMOVED lines=13> */
[----:B------:R-:W-:Y:S01]  /*10910*/  HMMA.16816.F32.BF16 R44, R8, R18, R44 ;  /* 0x00000012082c723c */ /* 0x000fe2000004182c */
[----:B------:R-:W1:Y:S01]  /*10920*/  LDSM.16.MT88.4 R16, [R223+0xc000] ;  /* 0x00c00000df10783b */ /* 0x000e620000004200 */
        /* <DEDUP_REMOVED lines=11> */
[----:B------:R-:W-:Y:S02]  /*109e0*/  MOV R125, R102 ;  /* 0x00000066007d7202 */ /* 0x000fe40000000f00 */
[----:B------:R-:W-:Y:S02]  /*109f0*/  MOV R130, R101 ;  /* 0x0000006500827202 */ /* 0x000fe40000000f00 */
[----:B------:R-:W-:Y:S01]  /*10a00*/  MOV R150, R121 ;  /* 0x0000007900967202 */ /* 0x000fe20000000f00 */
[----:B-1----:R-:W-:Y:S07]  /*10a10*/  HMMA.16816.F32.BF16 R132, R8, R16, R196 ;  /* 0x000000100884723c */ /* 0x002fee00000418c4 */
[----:B------:R-:W-:-:S02]  /*10a20*/  MOV R198, R96 ;  /* 0x0000006000c67202 */ /* 0x000fc40000000f00 */
[----:B------:R-:W-:Y:S01]  /*10a30*/  HMMA.16816.F32.BF16 R96, R4, R18, R204 ;  /* 0x000000120460723c */ /* 0x000fe200000418cc */
[----:B------:R-:W-:-:S06]  /*10a40*/  MOV R199, R100 ;  /* 0x0000006400c77202 */ /* 0x000fcc0000000f00 */
[----:B------:R-:W-:Y:S01]  /*10a50*/  MOV R204, R123 ;  /* 0x0000007b00cc7202 */ /* 0x000fe20000000f00 */
[----:B------:R-:W-:Y:S01]  /*10a60*/  IMAD.MOV.U32 R206, RZ, RZ, R122 ;  /* 0x000000ffffce7224 */ /* 0x000fe200078e007a */
[----:B------:R-:W-:Y:S01]  /*10a70*/  MOV R207, R120 ;  /* 0x0000007800cf7202 */ /* 0x000fe20000000f00 */
[----:B------:R-:W-:Y:S08]  /*10a80*/  HMMA.16816.F32.BF16 R100, R4, R16, R192 ;  /* 0x000000100464723c */ /* 0x000ff000000418c0 */
[----:B------:R-:W-:Y:S01]  /*10a90*/  HMMA.16816.F32.BF16 R120, R8, R18, R200 ;  /* 0x000000120878723c */ /* 0x000fe200000418c8 */
[----:B------:R-:W1:Y:S06]  /*10aa0*/  LDSM.16.MT88.4 R16, [R221+0xe000] ;  /* 0x00e00000dd10783b */ /* 0x000e6c0000004200 */
[----:B------:R-:W-:Y:S01]  /*10ab0*/  MOV R200, R119 ;  /* 0x0000007700c87202 */ /* 0x000fe20000000f00 */
[----:B------:R-:W-:Y:S01]  /*10ac0*/  IMAD.MOV.U32 R203, RZ, RZ, R116 ;  /* 0x000000ffffcb7224 */ /* 0x000fe200078e0074 */
[----:B------:R-:W-:-:S02]  /*10ad0*/  MOV R201, R118 ;  /* 0x0000007600c97202 */ /* 0x000fc40000000f00 */
        /* <DEDUP_REMOVED lines=27> */
[----:B-1----:R-:W-:Y:S01]  /*10c90*/  FFMA.FTZ R4, R201, c[0x0][0x23c], -R12 ;  /* 0x00008f00c9047a23 */ /* 0x002fe2000001080c */
[----:B------:R-:W-:-:S05]  /*10ca0*/  MOV R201, R202 ;  /* 0x000000ca00c97202 */ /* 0x000fca0000000f00 */
[----:B------:R1:W-:Y:S01]  /*10cb0*/  MUFU.EX2 R88, R4 ;  /* 0x0000000400587308 */ /* 0x0003e20000000800 */
[----:B------:R-:W-:Y:S01]  /*10cc0*/  MOV R202, R204 ;  /* 0x000000cc00ca7202 */ /* 0x000fe20000000f00 */
[----:B-1----:R-:W-:-:S06]  /*10cd0*/  FFMA.FTZ R4, R201, c[0x0][0x23c], -R12 ;  /* 0x00008f00c9047a23 */ /* 0x002fcc000001080c */
[----:B------:R1:W-:Y:S01]  /*10ce0*/  MUFU.EX2 R5, R4 ;  /* 0x0000000400057308 */ /* 0x0003e20000000800 */
[----:B------:R-:W-:Y:S01]  /*10cf0*/  MOV R204, R205 ;  /* 0x000000cd00cc7202 */ /* 0x000fe20000000f00 */
[----:B-1----:R-:W-:Y:S01]  /*10d00*/  FFMA.FTZ R4, R203, c[0x0][0x23c], -R12 ;  /* 0x00008f00cb047a23 */ /* 0x002fe2000001080c */
[----:B------:R-:W-:-:S05]  /*10d10*/  MOV R203, R207 ;  /* 0x000000cf00cb7202 */ /* 0x000fca0000000f00 */
[----:B------:R1:W-:Y:S02]  /*10d20*/  MUFU.EX2 R207, R4 ;  /* 0x0000000400cf7308 */ /* 0x0003e40000000800 */
[----:B-1----:R-:W-:-:S06]  /*10d30*/  FFMA.FTZ R4, R202, c[0x0][0x23c], -R3 ;  /* 0x00008f00ca047a23 */ /* 0x002fcc0000010803 */
[----:B------:R1:W-:Y:S01]  /*10d40*/  MUFU.EX2 R92, R4 ;  /* 0x00000004005c7308 */ /* 0x0003e20000000800 */
[----:B------:R-:W-:Y:S01]  /*10d50*/  IMAD.MOV.U32 R205, RZ, RZ, R198 ;  /* 0x000000ffffcd7224 */ /* 0x000fe200078e00c6 */
[----:B------:R-:W-:Y:S01]  /*10d60*/  MOV R198, R199 ;  /* 0x000000c700c67202 */ /* 0x000fe20000000f00 */
[----:B-1----:R-:W-:-:S05]  /*10d70*/  FFMA.FTZ R4, R203, c[0x0][0x23c], -R3 ;  /* 0x00008f00cb047a23 */ /* 0x002fca0000010803 */
[----:B------:R1:W-:Y:S01]  /*10d80*/  MUFU.EX2 R91, R4 ;  /* 0x00000004005b7308 */ /* 0x0003e20000000800 */
[----:B------:R-:W-:Y:S02]  /*10d90*/  MOV R199, R148 ;  /* 0x0000009400c77202 */ /* 0x000fe40000000f00 */
[----:B------:R-:W-:Y:S01]  /*10da0*/  MOV R148, R149 ;  /* 0x0000009500947202 */ /* 0x000fe20000000f00 */
[----:B------:R-:W-:Y:S02]  /*10db0*/  IMAD.MOV.U32 R149, RZ, RZ, R151 ;  /* 0x000000ffff957224 */ /* 0x000fe400078e0097 */
[----:B-1----:R-:W-:-:S04]  /*10dc0*/  FFMA.FTZ R4, R109, c[0x0][0x23c], -R3 ;  /* 0x00008f006d047a23 */ /* 0x002fc80000010803 */
[----:B------:R1:W-:Y:S01]  /*10dd0*/  MUFU.EX2 R109, R4 ;  /* 0x00000004006d7308 */ /* 0x0003e20000000800 */
[----:B------:R-:W-:Y:S01]  /*10de0*/  MOV R201, R198 ;  /* 0x000000c600c97202 */ /* 0x000fe20000000f00 */
[----:B------:R-:W-:Y:S01]  /*10df0*/  IMAD.MOV.U32 R198, RZ, RZ, R199 ;  /* 0x000000ffffc67224 */ /* 0x000fe200078e00c7 */
[----:B------:R-:W-:Y:S01]  /*10e00*/  MOV R199, R149 ;  /* 0x0000009500c77202 */ /* 0x000fe20000000f00 */
[----:B-1----:R-:W-:-:S04]  /*10e10*/  FFMA.FTZ R4, R204, c[0x0][0x23c], -R3 ;  /* 0x00008f00cc047a23 */ /* 0x002fc80000010803 */
[----:B------:R1:W2:Y:S01]  /*10e20*/  MUFU.EX2 R6, R4 ;  /* 0x0000000400067308 */ /* 0x0002a20000000800 */
[----:B------:R-:W-:Y:S02]  /*10e30*/  MOV R204, R205 ;  /* 0x000000cd00cc7202 */ /* 0x000fe40000000f00 */
[----:B------:R-:W-:Y:S01]  /*10e40*/  MOV R203, R148 ;  /* 0x0000009400cb7202 */ /* 0x000fe20000000f00 */
[----:B------:R-:W-:Y:S01]  /*10e50*/  IMAD.MOV.U32 R149, RZ, RZ, R226 ;  /* 0x000000ffff957224 */ /* 0x000fe200078e00e2 */
[----:B------:R-:W-:Y:S01]  /*10e60*/  MOV R148, R150 ;  /* 0x0000009600947202 */ /* 0x000fe20000000f00 */
[----:B-1----:R-:W-:-:S04]  /*10e70*/  FFMA.FTZ R4, R206, c[0x0][0x23c], -R2 ;  /* 0x00008f00ce047a23 */ /* 0x002fc80000010802 */
[----:B------:R1:W-:Y:S01]  /*10e80*/  MUFU.EX2 R89, R4 ;  /* 0x0000000400597308 */ /* 0x0003e20000000800 */
[----:B------:R-:W-:Y:S01]  /*10e90*/  IMAD.MOV.U32 R205, RZ, RZ, R197 ;  /* 0x000000ffffcd7224 */ /* 0x000fe200078e00c5 */
[----:B------:R-:W-:Y:S01]  /*10ea0*/  MOV R150, R225 ;  /* 0x000000e100967202 */ /* 0x000fe20000000f00 */
[--C-:B------:R-:W-:Y:S01]  /*10eb0*/  FFMA.FTZ R62, R199, c[0x0][0x23c], -R2.reuse ;  /* 0x00008f00c73e7a23 */ /* 0x100fe20000010802 */
[----:B------:R-:W-:Y:S02]  /*10ec0*/  MOV R197, R126 ;  /* 0x0000007e00c57202 */ /* 0x000fe40000000f00 */
[----:B------:R-:W-:Y:S01]  /*10ed0*/  MOV R199, R148 ;  /* 0x0000009400c77202 */ /* 0x000fe20000000f00 */
[----:B------:R-:W-:Y:S02]  /*10ee0*/  IMAD.MOV.U32 R148, RZ, RZ, R149 ;  /* 0x000000ffff947224 */ /* 0x000fe400078e0095 */
[----:B-1----:R-:W-:-:S04]  /*10ef0*/  FFMA.FTZ R4, R196, c[0x0][0x23c], -R2 ;  /* 0x00008f00c4047a23 */ /* 0x002fc80000010802 */
[----:B------:R1:W3:Y:S01]  /*10f00*/  MUFU.EX2 R95, R4 ;  /* 0x00000004005f7308 */ /* 0x0002e20000000800 */
        /* <DEDUP_REMOVED lines=9> */
[--C-:B------:R-:W-:Y:S02]  /*10fa0*/  FFMA.FTZ R239, R209, c[0x0][0x23c], -R12.reuse ;  /* 0x00008f00d1ef7a23 */ /* 0x100fe4000001080c */
[----:B------:R1:W-:Y:S01]  /*10fb0*/  MUFU.EX2 R225, R4 ;  /* 0x0000000400e17308 */ /* 0x0003e20000000800 */
[--C-:B------:R-:W-:Y:S02]  /*10fc0*/  FFMA.FTZ R217, R139, c[0x0][0x23c], -R12.reuse ;  /* 0x00008f008bd97a23 */ /* 0x100fe4000001080c */
[----:B------:R-:W-:Y:S02]  /*10fd0*/  FFMA.FTZ R226, R13, c[0x0][0x23c], -R12 ;  /* 0x00008f000de27a23 */ /* 0x000fe4000001080c */
[--C-:B------:R-:W-:Y:S02]  /*10fe0*/  FFMA.FTZ R200, R14, c[0x0][0x23c], -R3.reuse ;  /* 0x00008f000ec87a23 */ /* 0x100fe40000010803 */
[----:B------:R-:W4:Y:S01]  /*10ff0*/  LDSM.16.MT88.4 R12, [R221+0xc800] ;  /* 0x00c80000dd0c783b */ /* 0x000f220000004200 */
[--C-:B------:R-:W-:Y:S01]  /*11000*/  FFMA.FTZ R124, R124, c[0x0][0x23c], -R3.reuse ;  /* 0x00008f007c7c7a23 */ /* 0x100fe20000010803 */
[----:B------:R-:W-:Y:S01]  /*11010*/  MOV R204, R196 ;  /* 0x000000c400cc7202 */ /* 0x000fe20000000f00 */
[----:B------:R-:W-:-:S02]  /*11020*/  FFMA.FTZ R115, R115, c[0x0][0x23c], -R3 ;  /* 0x00008f0073737a23 */ /* 0x000fc40000010803 */
[--C-:B------:R-:W-:Y:S02]  /*11030*/  FFMA.FTZ R114, R114, c[0x0][0x23c], -R3.reuse ;  /* 0x00008f0072727a23 */ /* 0x100fe40000010803 */
[----:B-1----:R-:W-:Y:S01]  /*11040*/  FFMA.FTZ R4, R205, c[0x0][0x23c], -R2 ;  /* 0x00008f00cd047a23 */ /* 0x002fe20000010802 */
[----:B------:R-:W-:Y:S02]  /*11050*/  MOV R205, R197 ;  /* 0x000000c500cd7202 */ /* 0x000fe40000000f00 */
[----:B------:R-:W-:Y:S01]  /*11060*/  MOV R197, R125 ;  /* 0x0000007d00c57202 */ /* 0x000fe20000000f00 */
[--C-:B------:R-:W-:Y:S01]  /*11070*/  FFMA.FTZ R214, R214, c[0x0][0x23c], -R3.reuse ;  /* 0x00008f00d6d67a23 */ /* 0x100fe20000010803 */
[----:B------:R-:W-:Y:S01]  /*11080*/  MOV R125, R113 ;  /* 0x00000071007d7202 */ /* 0x000fe20000000f00 */
[--C-:B------:R-:W-:Y:S02]  /*11090*/  FFMA.FTZ R113, R218, c[0x0][0x23c], -R3.reuse ;  /* 0x00008f00da717a23 */ /* 0x100fe40000010803 */
[----:B------:R-:W-:-:S02]  /*110a0*/  FFMA.FTZ R210, R210, c[0x0][0x23c], -R3 ;  /* 0x00008f00d2d27a23 */ /* 0x000fc40000010803 */
[----:B------:R-:W-:Y:S02]  /*110b0*/  FFMA.FTZ R202, R141, c[0x0][0x23c], -R3 ;  /* 0x00008f008dca7a23 */ /* 0x000fe40000010803 */
[----:B------:R-:W-:Y:S02]  /*110c0*/  FFMA.FTZ R3, R201, c[0x0][0x23c], -R0 ;  /* 0x00008f00c9037a23 */ /* 0x000fe40000010800 */
[----:B------:R-:W-:Y:S02]  /*110d0*/  IMAD.MOV.U32 R196, RZ, RZ, R106 ;  /* 0x000000ffffc47224 */ /* 0x000fe400078e006a */
[----:B------:R1:W-:Y:S01]  /*110e0*/  MUFU.EX2 R90, R3 ;  /* 0x00000003005a7308 */ /* 0x0003e20000000800 */
[--C-:B------:R-:W-:Y:S02]  /*110f0*/  FFMA.FTZ R212, R211, c[0x0][0x23c], -R2.reuse ;  /* 0x00008f00d3d47a23 */ /* 0x100fe40000010802 */
[--C-:B------:R-:W-:Y:S02]  /*11100*/  FFMA.FTZ R112, R112, c[0x0][0x23c], -R2.reuse ;  /* 0x00008f0070707a23 */ /* 0x100fe40000010802 */
[----:B------:R-:W-:-:S02]  /*11110*/  FFMA.FTZ R63, R203, c[0x0][0x23c], -R2 ;  /* 0x00008f00cb3f7a23 */ /* 0x000fc40000010802 */
[--C-:B------:R-:W-:Y:S02]  /*11120*/  FFMA.FTZ R61, R219, c[0x0][0x23c], -R2.reuse ;  /* 0x00008f00db3d7a23 */ /* 0x100fe40000010802 */
[--C-:B------:R-:W-:Y:S02]  /*11130*/  FFMA.FTZ R215, R215, c[0x0][0x23c], -R2.reuse ;  /* 0x00008f00d7d77a23 */ /* 0x100fe40000010802 */
[----:B------:R-:W-:Y:S02]  /*11140*/  FFMA.FTZ R211, R143, c[0x0][0x23c], -R2 ;  /* 0x00008f008fd37a23 */ /* 0x000fe40000010802 */
[----:B-1----:R-:W-:Y:S02]  /*11150*/  FFMA.FTZ R3, R204, c[0x0][0x23c], -R0 ;  /* 0x00008f00cc037a23 */ /* 0x002fe40000010800 */
[----:B------:R-:W-:Y:S02]  /*11160*/  FFMA.FTZ R209, R138, c[0x0][0x23c], -R2 ;  /* 0x00008f008ad17a23 */ /* 0x000fe40000010802 */
[----:B------:R1:W-:Y:S01]  /*11170*/  MUFU.EX2 R94, R3 ;  /* 0x00000003005e7308 */ /* 0x0003e20000000800 */
[----:B------:R-:W-:-:S02]  /*11180*/  FFMA.FTZ R2, R196, c[0x0][0x23c], -R0 ;  /* 0x00008f00c4027a23 */ /* 0x000fc40000010800 */
[----:B------:R-:W-:Y:S02]  /*11190*/  FFMA.FTZ R60, R197, c[0x0][0x23c], -R0 ;  /* 0x00008f00c53c7a23 */ /* 0x000fe40000010800 */
[----:B------:R-:W-:-:S03]  /*111a0*/  IMAD.MOV.U32 R197, RZ, RZ, R220 ;  /* 0x000000ffffc57224 */ /* 0x000fc600078e00dc */
[----:B------:R3:W2:Y:S01]  /*111b0*/  MUFU.EX2 R106, R4 ;  /* 0x00000004006a7308 */ /* 0x0006a20000000800 */
[----:B-1----:R-:W-:Y:S02]  /*111c0*/  FFMA.FTZ R3, R205, c[0x0][0x23c], -R0 ;  /* 0x00008f00cd037a23 */ /* 0x002fe40000010800 */
[----:B------:R-:W-:-:S05]  /*111d0*/  FADD.FTZ R205, R148, R86 ;  /* 0x0000005694cd7221 */ /* 0x000fca0000010000 */
[----:B------:R-:W-:Y:S08]  /*111e0*/  MUFU.EX2 R220, R3 ;  /* 0x0000000300dc7308 */ /* 0x000ff00000000800 */
[----:B------:R1:W1:Y:S01]  /*111f0*/  MUFU.EX2 R86, R2 ;  /* 0x0000000200567308 */ /* 0x0002620000000800 */
[----:B--2---:R-:W-:Y:S01]  /*11200*/  MOV R219, R6 ;  /* 0x0000000600db7202 */ /* 0x004fe20000000f00 */
[----:B------:R-:W-:Y:S01]  /*11210*/  HMMA.16816.F32.BF16 R164, R8, R16, R164 ;  /* 0x0000001008a4723c */ /* 0x000fe200000418a4 */
[----:B---3--:R-:W-:-:S02]  /*11220*/  F2FP.BF16.PACK_AB R4, R95, R89 ;  /* 0x000000595f04723e */ /* 0x008fc400000010ff */
[----:B------:R-:W-:Y:S02]  /*11230*/  F2FP.BF16.PACK_AB R6, R106, R225 ;  /* 0x000000e16a06723e */ /* 0x000fe400000010ff */
[----:B------:R-:W-:-:S03]  /*11240*/  MOV R151, R227 ;  /* 0x000000e300977202 */ /* 0x000fc60000000f00 */
[----:B------:R-:W-:Y:S01]  /*11250*/  HMMA.16816.F32.BF16 R152, R8, R18, R152 ;  /* 0x000000120898723c */ /* 0x000fe20000041898 */
[----:B------:R-:W2:Y:S01]  /*11260*/  LDSM.16.MT88.4 R16, [R222+0xc800] ;  /* 0x00c80000de10783b */ /* 0x000ea20000004200 */
[----:B------:R-:W-:Y:S01]  /*11270*/  MOV R196, R131 ;  /* 0x0000008300c47202 */ /* 0x000fe20000000f00 */
[----:B-1----:R-:W-:-:S04]  /*11280*/  IMAD.MOV.U32 R2, RZ, RZ, R5 ;  /* 0x000000ffff027224 */ /* 0x002fc800078e0005 */
[----:B------:R-:W-:Y:S01]  /*11290*/  F2FP.BF16.PACK_AB R8, R88, R93 ;  /* 0x0000005d5808723e */ /* 0x000fe200000010ff */
[--C-:B------:R-:W-:Y:S01]  /*112a0*/  FFMA.FTZ R125, R125, c[0x0][0x23c], -R0.reuse ;  /* 0x00008f007d7d7a23 */ /* 0x100fe20000010800 */
[----:B------:R-:W-:Y:S01]  /*112b0*/  F2FP.BF16.PACK_AB R9, R91, R92 ;  /* 0x0000005c5b09723e */ /* 0x000fe200000010ff */
[--C-:B------:R-:W-:Y:S01]  /*112c0*/  FFMA.FTZ R130, R130, c[0x0][0x23c], -R0.reuse ;  /* 0x00008f0082827a23 */ /* 0x100fe20000010800 */
[----:B------:R-:W-:Y:S01]  /*112d0*/  F2FP.BF16.PACK_AB R10, R207, R2 ;  /* 0x00000002cf0a723e */ /* 0x000fe200000010ff */
[--C-:B------:R-:W-:Y:S01]  /*112e0*/  FFMA.FTZ R213, R213, c[0x0][0x23c], -R0.reuse ;  /* 0x00008f00d5d57a23 */ /* 0x100fe20000010800 */
[----:B------:R-:W-:Y:S01]  /*112f0*/  F2FP.BF16.PACK_AB R11, R219, R109 ;  /* 0x0000006ddb0b723e */ /* 0x000fe200000010ff */
[--C-:B------:R-:W-:Y:S01]  /*11300*/  FFMA.FTZ R208, R208, c[0x0][0x23c], -R0.reuse ;  /* 0x00008f00d0d07a23 */ /* 0x100fe20000010800 */
[----:B------:R-:W-:Y:S02]  /*11310*/  F2FP.BF16.PACK_AB R5, R94, R90 ;  /* 0x0000005a5e05723e */ /* 0x000fe400000010ff */
[----:B------:R-:W-:Y:S01]  /*11320*/  F2FP.BF16.PACK_AB R7, R86, R220 ;  /* 0x000000dc5607723e */ /* 0x000fe200000010ff */
[--C-:B------:R-:W-:Y:S01]  /*11330*/  FFMA.FTZ R131, R216, c[0x0][0x23c], -R0.reuse ;  /* 0x00008f00d8837a23 */ /* 0x100fe20000010800 */
[----:B------:R-:W-:Y:S01]  /*11340*/  MOV R216, R198 ;  /* 0x000000c600d87202 */ /* 0x000fe20000000f00 */
[----:B------:R-:W-:-:S02]  /*11350*/  FFMA.FTZ R201, R142, c[0x0][0x23c], -R0 ;  /* 0x00008f008ec97a23 */ /* 0x000fc40000010800 */
[----:B------:R-:W-:Y:S01]  /*11360*/  FFMA.FTZ R203, R140, c[0x0][0x23c], -R0 ;  /* 0x00008f008ccb7a23 */ /* 0x000fe20000010800 */
[----:B------:R-:W-:Y:S01]  /*11370*/  MOV R218, R149 ;  /* 0x0000009500da7202 */ /* 0x000fe20000000f00 */
[----:B------:R-:W-:Y:S01]  /*11380*/  FADD.FTZ R0, R199, R136 ;  /* 0x00000088c7007221 */ /* 0x000fe20000010000 */
[----:B------:R-:W-:Y:S01]  /*11390*/  MOV R199, R150 ;  /* 0x0000009600c77202 */ /* 0x000fe20000000f00 */
[-C--:B----4-:R-:W-:Y:S01]  /*113a0*/  HMMA.16816.F32.BF16 R144, R4, R12.reuse, R144 ;  /* 0x0000000c0490723c */ /* 0x090fe20000041890 */
[----:B------:R-:W-:Y:S01]  /*113b0*/  MOV R198, R151 ;  /* 0x0000009700c67202 */ /* 0x000fe20000000f00 */
[----:B------:R-:W-:Y:S01]  /*113c0*/  FADD.FTZ R204, R137, R85 ;  /* 0x0000005589cc7221 */ /* 0x000fe20000010000 */
[----:B------:R-:W-:Y:S01]  /*113d0*/  MUFU.EX2 R127, R127 ;  /* 0x0000007f007f7308 */ /* 0x000fe20000000800 */
[----:B------:R-:W-:Y:S01]  /*113e0*/  FADD.FTZ R3, R87, R84 ;  /* 0x0000005457037221 */ /* 0x000fe20000010000 */
[----:B------:R1:W5:Y:S03]  /*113f0*/  LDL.LU R227, [R1+0xb4] ;  /* 0x0000b40001e37983 */ /* 0x0003660000300800 */
[----:B------:R-:W-:Y:S08]  /*11400*/  HMMA.16816.F32.BF16 R148, R8, R12, R68 ;  /* 0x0000000c0894723c */ /* 0x000ff00000041844 */
[-C--:B------:R-:W-:Y:S08]  /*11410*/  HMMA.16816.F32.BF16 R156, R4, R14.reuse, R156 ;  /* 0x0000000e049c723c */ /* 0x080ff0000004189c */
[----:B------:R-:W-:Y:S01]  /*11420*/  HMMA.16816.F32.BF16 R140, R8, R14, R56 ;  /* 0x0000000e088c723c */ /* 0x000fe20000041838 */
[----:B------:R-:W3:Y:S01]  /*11430*/  LDSM.16.MT88.4 R12, [R224+0xc800] ;  /* 0x00c80000e00c783b */ /* 0x000ee20000004200 */
[----:B------:R-:W-:Y:S01]  /*11440*/  MOV R71, R111 ;  /* 0x0000006f00477202 */ /* 0x000fe20000000f00 */
[----:B------:R-:W-:Y:S01]  /*11450*/  IMAD.MOV.U32 R70, RZ, RZ, R110 ;  /* 0x000000ffff467224 */ /* 0x000fe200078e006e */
[----:B------:R-:W-:-:S04]  /*11460*/  MOV R69, R109 ;  /* 0x0000006d00457202 */ /* 0x000fc80000000f00 */
[----:B--2---:R-:W-:Y:S01]  /*11470*/  HMMA.16816.F32.BF16 R136, R8, R16, R64 ;  /* 0x000000100888723c */ /* 0x004fe20000041840 */
[----:B------:R-:W-:-:S06]  /*11480*/  MOV R68, R107 ;  /* 0x0000006b00447202 */ /* 0x000fcc0000000f00 */
[----:B------:R-:W-:Y:S01]  /*11490*/  IMAD.MOV.U32 R66, RZ, RZ, R207 ;  /* 0x000000ffff427224 */ /* 0x000fe200078e00cf */
[----:B------:R-:W-:Y:S01]  /*114a0*/  MOV R207, R108 ;  /* 0x0000006c00cf7202 */ /* 0x000fe20000000f00 */
[----:B------:R-:W-:Y:S01]  /*114b0*/  HMMA.16816.F32.BF16 R160, R4, R16, R160 ;  /* 0x0000001004a0723c */ /* 0x000fe200000418a0 */
[----:B------:R-:W-:Y:S01]  /*114c0*/  MOV R67, R216 ;  /* 0x000000d800437202 */ /* 0x000fe20000000f00 */
[----:B------:R-:W-:Y:S01]  /*114d0*/  IMAD.MOV.U32 R57, RZ, RZ, R106 ;  /* 0x000000ffff397224 */ /* 0x000fe200078e006a */
[----:B------:R-:W-:Y:S01]  /*114e0*/  MOV R56, R86 ;  /* 0x0000005600387202 */ /* 0x000fe20000000f00 */
[----:B------:R-:W-:-:S04]  /*114f0*/  IMAD.MOV.U32 R216, RZ, RZ, R105 ;  /* 0x000000ffffd87224 */ /* 0x000fc800078e0069 */
[-C--:B------:R-:W-:Y:S08]  /*11500*/  HMMA.16816.F32.BF16 R172, R4, R18.reuse, R172 ;  /* 0x0000001204ac723c */ /* 0x080ff000000418ac */
[----:B------:R-:W-:Y:S01]  /*11510*/  HMMA.16816.F32.BF16 R108, R8, R18, R52 ;  /* 0x00000012086c723c */ /* 0x000fe20000041834 */
[----:B------:R-:W2:Y:S06]  /*11520*/  LDSM.16.MT88.4 R16, [R223+0xc800] ;  /* 0x00c80000df10783b */ /* 0x000eac0000004200 */
[----:B------:R-:W-:Y:S01]  /*11530*/  MOV R52, R104 ;  /* 0x0000006800347202 */ /* 0x000fe20000000f00 */
[-C--:B---3--:R-:W-:Y:S08]  /*11540*/  HMMA.16816.F32.BF16 R176, R4, R12.reuse, R176 ;  /* 0x0000000c04b0723c */ /* 0x088ff000000418b0 */
[----:B------:R-:W-:Y:S08]  /*11550*/  HMMA.16816.F32.BF16 R104, R8, R12, R48 ;  /* 0x0000000c0868723c */ /* 0x000ff00000041830 */
[-C--:B------:R-:W-:Y:S08]  /*11560*/  HMMA.16816.F32.BF16 R188, R4, R14.reuse, R188 ;  /* 0x0000000e04bc723c */ /* 0x080ff000000418bc */
[----:B------:R-:W-:Y:S01]  /*11570*/  HMMA.16816.F32.BF16 R84, R8, R14, R44 ;  /* 0x0000000e0854723c */ /* 0x000fe2000004182c */
[----:B------:R-:W3:Y:S01]  /*11580*/  LDSM.16.MT88.4 R12, [R221+0xe800] ;  /* 0x00e80000dd0c783b */ /* 0x000ee20000004200 */
[----:B------:R-:W-:Y:S01]  /*11590*/  MOV R65, R196 ;  /* 0x000000c400417202 */ /* 0x000fe20000000f00 */
[----:B------:R-:W-:Y:S01]  /*115a0*/  IMAD.MOV.U32 R50, RZ, RZ, R199 ;  /* 0x000000ffff327224 */ /* 0x000fe200078e00c7 */
[----:B------:R-:W-:-:S02]  /*115b0*/  MOV R64, R197 ;  /* 0x000000c500407202 */ /* 0x000fc40000000f00 */
[----:B------:R-:W-:Y:S02]  /*115c0*/  MOV R51, R198 ;  /* 0x000000c600337202 */ /* 0x000fe40000000f00 */
[----:B--2---:R-:W-:Y:S01]  /*115d0*/  HMMA.16816.F32.BF16 R196, R8, R16, R132 ;  /* 0x0000001008c4723c */ /* 0x004fe20000041884 */
[----:B------:R-:W-:Y:S01]  /*115e0*/  MOV R58, R95 ;  /* 0x0000005f003a7202 */ /* 0x000fe20000000f00 */
[----:B------:R-:W-:Y:S01]  /*115f0*/  IMAD.MOV.U32 R55, RZ, RZ, R91 ;  /* 0x000000ffff377224 */ /* 0x000fe200078e005b */
[----:B------:R-:W-:Y:S02]  /*11600*/  MOV R59, R94 ;  /* 0x0000005e003b7202 */ /* 0x000fe40000000f00 */
[----:B------:R-:W-:-:S03]  /*11610*/  MOV R53, R93 ;  /* 0x0000005d00357202 */ /* 0x000fc60000000f00 */
        /* <DEDUP_REMOVED lines=8> */
[-C--:B---3--:R-:W-:Y:S08]  /*116a0*/  HMMA.16816.F32.BF16 R116, R8, R12.reuse, R116 ;  /* 0x0000000c0874723c */ /* 0x088ff00000041874 */
[C---:B------:R-:W-:Y:S08]  /*116b0*/  HMMA.16816.F32.BF16 R92, R4.reuse, R12, R72 ;  /* 0x0000000c045c723c */ /* 0x040ff00000041848 */
[-C--:B------:R-:W-:Y:S08]  /*116c0*/  HMMA.16816.F32.BF16 R88, R4, R14.reuse, R36 ;  /* 0x0000000e0458723c */ /* 0x080ff00000041824 */
[----:B------:R-:W-:Y:S01]  /*116d0*/  HMMA.16816.F32.BF16 R120, R8, R14, R20 ;  /* 0x0000000e0878723c */ /* 0x000fe20000041814 */
[----:B------:R-:W3:Y:S04]  /*116e0*/  LDSM.16.MT88.4 R12, [R223+0xe800] ;  /* 0x00e80000df0c783b */ /* 0x000ee80000004200 */
[----:B------:R-:W4:Y:S03]  /*116f0*/  LDSM.16.MT88.4 R20, [R222+0xe800] ;  /* 0x00e80000de14783b */ /* 0x000f260000004200 */
[----:B--2---:R-:W-:Y:S07]  /*11700*/  HMMA.16816.F32.BF16 R72, R4, R16, R32 ;  /* 0x000000100448723c */ /* 0x004fee0000041820 */
[----:B------:R-:W-:Y:S01]  /*11710*/  MOV R32, R68 ;  /* 0x0000004400207202 */ /* 0x000fe20000000f00 */
[----:B------:R-:W-:Y:S01]  /*11720*/  IMAD.MOV.U32 R34, RZ, RZ, R70 ;  /* 0x000000ffff227224 */ /* 0x000fe200078e0046 */
[----:B------:R-:W-:-:S02]  /*11730*/  MOV R33, R69 ;  /* 0x0000004500217202 */ /* 0x000fc40000000f00 */
[----:B------:R-:W-:Y:S02]  /*11740*/  MOV R35, R71 ;  /* 0x0000004700237202 */ /* 0x000fe40000000f00 */
[----:B------:R-:W-:Y:S07]  /*11750*/  HMMA.16816.F32.BF16 R68, R4, R18, R28 ;  /* 0x000000120444723c */ /* 0x000fee000004181c */
[----:B------:R-:W-:Y:S01]  /*11760*/  MOV R28, R64 ;  /* 0x00000040001c7202 */ /* 0x000fe20000000f00 */
[----:B------:R-:W-:Y:S01]  /*11770*/  IMAD.MOV.U32 R30, RZ, RZ, R66 ;  /* 0x000000ffff1e7224 */ /* 0x000fe200078e0042 */
[----:B------:R-:W-:-:S02]  /*11780*/  MOV R29, R65 ;  /* 0x00000041001d7202 */ /* 0x000fc40000000f00 */
[----:B------:R-:W-:Y:S01]  /*11790*/  MOV R31, R67 ;  /* 0x00000043001f7202 */ /* 0x000fe20000000f00 */
[----:B------:R-:W-:Y:S01]  /*117a0*/  IMAD.MOV.U32 R37, RZ, RZ, R49 ;  /* 0x000000ffff257224 */ /* 0x000fe200078e0031 */
[----:B------:R-:W-:Y:S01]  /*117b0*/  MOV R39, R47 ;  /* 0x0000002f00277202 */ /* 0x000fe20000000f00 */
[----:B---3--:R-:W-:Y:S01]  /*117c0*/  HMMA.16816.F32.BF16 R64, R4, R12, R40 ;  /* 0x0000000c0440723c */ /* 0x008fe20000041828 */
[----:B------:R-:W-:-:S06]  /*117d0*/  MOV R38, R48 ;  /* 0x0000003000267202 */ /* 0x000fcc0000000f00 */
[----:B------:R-:W-:Y:S01]  /*117e0*/  MOV R40, R56 ;  /* 0x0000003800287202 */ /* 0x000fe20000000f00 */
[----:B------:R-:W-:Y:S01]  /*117f0*/  IMAD.MOV.U32 R42, RZ, RZ, R58 ;  /* 0x000000ffff2a7224 */ /* 0x000fe200078e003a */
[----:B------:R-:W-:Y:S02]  /*11800*/  MOV R41, R57 ;  /* 0x0000003900297202 */ /* 0x000fe40000000f00 */
[----:B------:R-:W-:Y:S01]  /*11810*/  MOV R43, R59 ;  /* 0x0000003b002b7202 */ /* 0x000fe20000000f00 */
[----:B----4-:R-:W-:Y:S01]  /*11820*/  HMMA.16816.F32.BF16 R80, R4, R20, R80 ;  /* 0x000000140450723c */ /* 0x010fe20000041850 */
[----:B------:R-:W-:-:S07]  /*11830*/  MOV R36, R50 ;  /* 0x0000003200247202 */ /* 0x000fce0000000f00 */
[C---:B------:R-:W-:Y:S07]  /*11840*/  HMMA.16816.F32.BF16 R56, R4.reuse, R14, R24 ;  /* 0x0000000e0438723c */ /* 0x040fee0000041818 */
[----:B------:R-:W-:Y:S01]  /*11850*/  MOV R24, R52 ;  /* 0x0000003400187202 */ /* 0x000fe20000000f00 */
[----:B------:R-:W-:Y:S01]  /*11860*/  HMMA.16816.F32.BF16 R76, R4, R22, R76 ;  /* 0x00000016044c723c */ /* 0x000fe2000004184c */
[----:B------:R-:W-:-:S06]  /*11870*/  MOV R27, R55 ;  /* 0x00000037001b7202 */ /* 0x000fcc0000000f00 */
[----:B------:R-:W-:Y:S01]  /*11880*/  MOV R7, R51 ;  /* 0x0000003300077202 */ /* 0x000fe20000000f00 */
[----:B------:R-:W-:Y:S01]  /*11890*/  HMMA.16816.F32.BF16 R44, R8, R16, R184 ;  /* 0x00000010082c723c */ /* 0x000fe200000418b8 */
[----:B------:R-:W-:Y:S01]  /*118a0*/  IMAD.MOV.U32 R25, RZ, RZ, R53 ;  /* 0x000000ffff197224 */ /* 0x000fe200078e0035 */
[----:B------:R-:W-:Y:S01]  /*118b0*/  MOV R26, R54 ;  /* 0x00000036001a7202 */ /* 0x000fe20000000f00 */
[----:B------:R2:W-:Y:S01]  /*118c0*/  MUFU.EX2 R184, R114 ;  /* 0x0000007200b87308 */ /* 0x0005e20000000800 */
[----:B------:R-:W-:-:S03]  /*118d0*/  MOV R5, R27 ;  /* 0x0000001b00057202 */ /* 0x000fc60000000f00 */
[----:B------:R-:W-:Y:S01]  /*118e0*/  MOV R17, R7 ;  /* 0x0000000700117202 */ /* 0x000fe20000000f00 */
[----:B------:R-:W-:Y:S01]  /*118f0*/  HMMA.16816.F32.BF16 R48, R8, R22, R180 ;  /* 0x000000160830723c */ /* 0x000fe200000418b4 */
[----:B------:R-:W-:Y:S01]  /*11900*/  IMAD.MOV.U32 R16, RZ, RZ, R24 ;  /* 0x000000ffff107224 */ /* 0x000fe200078e0018 */
[----:B------:R-:W-:Y:S01]  /*11910*/  MOV R4, R29 ;  /* 0x0000001d00047202 */ /* 0x000fe20000000f00 */
[----:B------:R-:W-:Y:S01]  /*11920*/  IMAD.MOV.U32 R186, RZ, RZ, R28 ;  /* 0x000000ffffba7224 */ /* 0x000fe200078e001c */
[----:B------:R-:W-:-:S03]  /*11930*/  MOV R24, R30 ;  /* 0x0000001e00187202 */ /* 0x000fc60000000f00 */
[----:B------:R-:W-:Y:S02]  /*11940*/  IMAD.MOV.U32 R183, RZ, RZ, R2 ;  /* 0x000000ffffb77224 */ /* 0x000fe400078e0002 */
[----:B------:R-:W-:Y:S01]  /*11950*/  FADD.FTZ R2, R216, R0 ;  /* 0x00000000d8027221 */ /* 0x000fe20000010000 */
[----:B------:R-:W-:Y:S01]  /*11960*/  HMMA.16816.F32.BF16 R52, R8, R20, R192 ;  /* 0x000000140834723c */ /* 0x000fe200000418c0 */
[----:B------:R-:W-:Y:S01]  /*11970*/  MOV R187, R31 ;  /* 0x0000001f00bb7202 */ /* 0x000fe20000000f00 */
[----:B------:R-:W-:Y:S01]  /*11980*/  IMAD.MOV.U32 R180, RZ, RZ, R32 ;  /* 0x000000ffffb47224 */ /* 0x000fe200078e0020 */
[----:B------:R-:W-:Y:S01]  /*11990*/  MOV R181, R33 ;  /* 0x0000002100b57202 */ /* 0x000fe20000000f00 */
[----:B------:R-:W-:Y:S01]  /*119a0*/  IMAD.MOV.U32 R182, RZ, RZ, R36 ;  /* 0x000000ffffb67224 */ /* 0x000fe200078e0024 */
[----:B------:R-:W-:Y:S01]  /*119b0*/  MOV R27, R34 ;  /* 0x00000022001b7202 */ /* 0x000fe20000000f00 */
[----:B------:R-:W-:Y:S01]  /*119c0*/  LDSM.16.MT88.4 R20, [R221+0xd000] ;  /* 0x00d00000dd14783b */ /* 0x000fe20000004200 */
[----:B------:R-:W-:Y:S01]  /*119d0*/  IMAD.MOV.U32 R195, RZ, RZ, R40 ;  /* 0x000000ffffc37224 */ /* 0x000fe200078e0028 */
[----:B------:R-:W-:Y:S01]  /*119e0*/  MOV R194, R41 ;  /* 0x0000002900c27202 */ /* 0x000fe20000000f00 */
[----:B------:R-:W-:Y:S01]  /*119f0*/  FADD.FTZ R3, R16, R3 ;  /* 0x0000000310037221 */ /* 0x000fe20000010000 */
[----:B------:R-:W-:Y:S01]  /*11a00*/  MOV R193, R42 ;  /* 0x0000002a00c17202 */ /* 0x000fe20000000f00 */
[----:B--2---:R-:W-:Y:S01]  /*11a10*/  FADD.FTZ R114, R17, R2 ;  /* 0x0000000211727221 */ /* 0x004fe20000010000 */
[----:B------:R-:W-:-:S02]  /*11a20*/  MOV R192, R43 ;  /* 0x0000002b00c07202 */ /* 0x000fc40000000f00 */
[----:B------:R-:W-:Y:S01]  /*11a30*/  MOV R28, R35 ;  /* 0x00000023001c7202 */ /* 0x000fe20000000f00 */
[----:B------:R-:W-:Y:S01]  /*11a40*/  HMMA.16816.F32.BF16 R40, R8, R12, R164 ;  /* 0x0000000c0828723c */ /* 0x000fe200000418a4 */
[----:B------:R-:W-:Y:S02]  /*11a50*/  MOV R29, R37 ;  /* 0x00000025001d7202 */ /* 0x000fe40000000f00 */
[----:B------:R-:W-:Y:S02]  /*11a60*/  MOV R30, R38 ;  /* 0x00000026001e7202 */ /* 0x000fe40000000f00 */
[----:B------:R-:W-:-:S03]  /*11a70*/  MOV R31, R39 ;  /* 0x00000027001f7202 */ /* 0x000fc60000000f00 */
[C---:B------:R-:W-:Y:S01]  /*11a80*/  HMMA.16816.F32.BF16 R36, R8.reuse, R18, R168 ;  /* 0x000000120824723c */ /* 0x040fe200000418a8 */
[----:B------:R-:W-:Y:S07]  /*11a90*/  LDSM.16.MT88.4 R16, [R222+0xd000] ;  /* 0x00d00000de10783b */ /* 0x000fee0000004200 */
[----:B------:R-:W-:Y:S01]  /*11aa0*/  HMMA.16816.F32.BF16 R32, R8, R14, R152 ;  /* 0x0000000e0820723c */ /* 0x000fe20000041898 */
[----:B------:R-:W2:Y:S01]  /*11ab0*/  LDSM.16.MT88.4 R12, [R224+0xd000] ;  /* 0x00d00000e00c783b */ /* 0x000ea20000004200 */
[----:B------:R-:W-:Y:S01]  /*11ac0*/  MOV R6, R26 ;  /* 0x0000001a00067202 */ /* 0x000fe20000000f00 */
[----:B------:R-:W-:Y:S01]  /*11ad0*/  MUFU.EX2 R185, R129 ;  /* 0x0000008100b97308 */ /* 0x000fe20000000800 */
[----:B------:R-:W-:-:S07]  /*11ae0*/  FADD.FTZ R0, R186, R205 ;  /* 0x000000cdba007221 */ /* 0x000fce0000010000 */
[----:B------:R-:W3:Y:S01]  /*11af0*/  MUFU.EX2 R26, R128 ;  /* 0x00000080001a7308 */ /* 0x000ee20000000800 */
[----:B------:R-:W-:-:S07]  /*11b00*/  MOV R186, R187 ;  /* 0x000000bb00ba7202 */ /* 0x000fce0000000f00 */
[----:B------:R-:W-:Y:S08]  /*11b10*/  MUFU.EX2 R126, R126 ;  /* 0x0000007e007e7308 */ /* 0x000ff00000000800 */
[----:B------:R-:W-:Y:S08]  /*11b20*/  MUFU.EX2 R124, R124 ;  /* 0x0000007c007c7308 */ /* 0x000ff00000000800 */
[----:B------:R-:W4:Y:S08]  /*11b30*/  MUFU.EX2 R153, R115 ;  /* 0x0000007300997308 */ /* 0x000f300000000800 */
        /* <DEDUP_REMOVED lines=11> */
[----:B---3--:R-:W-:Y:S02]  /*11bf0*/  F2FP.BF16.PACK_AB R8, R26, R185 ;  /* 0x000000b91a08723e */ /* 0x008fe400000010ff */
[----:B----4-:R-:W-:Y:S02]  /*11c00*/  F2FP.BF16.PACK_AB R9, R153, R124 ;  /* 0x0000007c9909723e */ /* 0x010fe400000010ff */
[----:B------:R-:W-:Y:S02]  /*11c10*/  F2FP.BF16.PACK_AB R10, R126, R127 ;  /* 0x0000007f7e0a723e */ /* 0x000fe400000010ff */
[----:B-1----:R-:W-:Y:S02]  /*11c20*/  F2FP.BF16.PACK_AB R11, R170, R184 ;  /* 0x000000b8aa0b723e */ /* 0x002fe400000010ff */
[----:B------:R-:W-:Y:S01]  /*11c30*/  MOV R5, R6 ;  /* 0x0000000600057202 */ /* 0x000fe20000000f00 */
[----:B------:R-:W-:Y:S01]  /*11c40*/  IMAD.MOV.U32 R6, RZ, RZ, R7 ;  /* 0x000000ffff067224 */ /* 0x000fe200078e0007 */
[----:B------:R-:W-:Y:S01]  /*11c50*/  MOV R7, R219 ;  /* 0x000000db00077202 */ /* 0x000fe20000000f00 */
[----:B------:R-:W-:Y:S01]  /*11c60*/  FADD.FTZ R113, R218, R0 ;  /* 0x00000000da717221 */ /* 0x000fe20000010000 */
[----:B------:R-:W-:Y:S01]  /*11c70*/  MUFU.EX2 R219, R125 ;  /* 0x0000007d00db7308 */ /* 0x000fe20000000800 */
[----:B------:R-:W-:Y:S01]  /*11c80*/  MOV R155, R180 ;  /* 0x000000b4009b7202 */ /* 0x000fe20000000f00 */
[----:B------:R-:W-:Y:S01]  /*11c90*/  IMAD.MOV.U32 R129, RZ, RZ, R182 ;  /* 0x000000ffff817224 */ /* 0x000fe200078e00b6 */
[----:B------:R-:W-:-:S02]  /*11ca0*/  MOV R152, R181 ;  /* 0x000000b500987202 */ /* 0x000fc40000000f00 */
[----:B------:R-:W-:-:S03]  /*11cb0*/  MOV R128, R183 ;  /* 0x000000b700807202 */ /* 0x000fc60000000f00 */
[----:B------:R-:W-:Y:S01]  /*11cc0*/  MUFU.EX2 R25, R112 ;  /* 0x0000007000197308 */ /* 0x000fe20000000800 */
[----:B--2---:R-:W-:Y:S07]  /*11cd0*/  HMMA.16816.F32.BF16 R180, R8, R12, R104 ;  /* 0x0000000c08b4723c */ /* 0x004fee0000041868 */
[----:B------:R-:W1:Y:S01]  /*11ce0*/  MUFU.EX2 R154, R63 ;  /* 0x0000003f009a7308 */ /* 0x000e620000000800 */
[----:B------:R-:W-:Y:S01]  /*11cf0*/  MOV R104, R29 ;  /* 0x0000001d00687202 */ /* 0x000fe20000000f00 */
[----:B------:R-:W-:Y:S01]  /*11d00*/  IMAD.MOV.U32 R106, RZ, RZ, R31 ;  /* 0x000000ffff6a7224 */ /* 0x000fe200078e001f */
[----:B------:R-:W-:-:S05]  /*11d10*/  MOV R105, R30 ;  /* 0x0000001e00697202 */ /* 0x000fca0000000f00 */
[----:B------:R-:W-:Y:S08]  /*11d20*/  MUFU.EX2 R171, R62 ;  /* 0x0000003e00ab7308 */ /* 0x000ff00000000800 */
[----:B------:R-:W-:Y:S08]  /*11d30*/  MUFU.EX2 R169, R61 ;  /* 0x0000003d00a97308 */ /* 0x000ff00000000800 */
[----:B------:R2:W3:Y:S08]  /*11d40*/  MUFU.EX2 R216, R60 ;  /* 0x0000003c00d87308 */ /* 0x0004f00000000800 */
[----:B------:R-:W-:Y:S08]  /*11d50*/  MUFU.EX2 R218, R130 ;  /* 0x0000008200da7308 */ /* 0x000ff00000000800 */
[----:B------:R-:W4:Y:S01]  /*11d60*/  MUFU.EX2 R125, R131 ;  /* 0x00000083007d7308 */ /* 0x000f220000000800 */
[C---:B--2---:R-:W-:Y:S08]  /*11d70*/  HMMA.16816.F32.BF16 R60, R8.reuse, R22, R140 ;  /* 0x00000016083c723c */ /* 0x044ff0000004188c */
[----:B------:R-:W-:Y:S07]  /*11d80*/  HMMA.16816.F32.BF16 R140, R8, R18, R108 ;  /* 0x00000012088c723c */ /* 0x000fee000004186c */
[----:B------:R-:W-:-:S02]  /*11d90*/  MOV R108, R28 ;  /* 0x0000001c006c7202 */ /* 0x000fc40000000f00 */
[----:B------:R-:W2:Y:S01]  /*11da0*/  LDSM.16.MT88.4 R28, [R223+0xd000] ;  /* 0x00d00000df1c783b */ /* 0x000ea20000004200 */
[----:B------:R-:W-:Y:S01]  /*11db0*/  FADD.FTZ R4, R4, R204 ;  /* 0x000000cc04047221 */ /* 0x000fe20000010000 */
[----:B------:R-:W-:Y:S01]  /*11dc0*/  MOV R0, R6 ;  /* 0x0000000600007202 */ /* 0x000fe20000000f00 */
[----:B------:R-:W-:Y:S01]  /*11dd0*/  FADD.FTZ R112, R187, R3 ;  /* 0x00000003bb707221 */ /* 0x000fe20000010000 */
[----:B------:R-:W-:Y:S01]  /*11de0*/  MOV R3, R5 ;  /* 0x0000000500037202 */ /* 0x000fe20000000f00 */
[----:B------:R-:W-:Y:S01]  /*11df0*/  FADD.FTZ R2, R186, R4 ;  /* 0x00000004ba027221 */ /* 0x000fe20000010000 */
[----:B-1----:R-:W-:Y:S01]  /*11e00*/  F2FP.BF16.PACK_AB R4, R154, R25 ;  /* 0x000000199a04723e */ /* 0x002fe200000010ff */
[----:B------:R-:W-:Y:S01]  /*11e10*/  IMAD.MOV.U32 R115, RZ, RZ, R7 ;  /* 0x000000ffff737224 */ /* 0x000fe200078e0007 */
[----:B---3--:R-:W-:Y:S02]  /*11e20*/  F2FP.BF16.PACK_AB R5, R219, R216 ;  /* 0x000000d8db05723e */ /* 0x008fe400000010ff */
[----:B------:R-:W-:-:S02]  /*11e30*/  F2FP.BF16.PACK_AB R6, R169, R171 ;  /* 0x000000aba906723e */ /* 0x000fc400000010ff */
[----:B----4-:R-:W-:Y:S01]  /*11e40*/  F2FP.BF16.PACK_AB R7, R125, R218 ;  /* 0x000000da7d07723e */ /* 0x010fe200000010ff */
[----:B------:R-:W-:Y:S01]  /*11e50*/  IMAD.MOV.U32 R109, RZ, RZ, R27 ;  /* 0x000000ffff6d7224 */ /* 0x000fe200078e001b */
[----:B------:R-:W-:Y:S01]  /*11e60*/  MOV R168, R24 ;  /* 0x0000001800a87202 */ /* 0x000fe20000000f00 */
[-C--:B------:R-:W-:Y:S01]  /*11e70*/  HMMA.16816.F32.BF16 R148, R8, R20.reuse, R148 ;  /* 0x000000140894723c */ /* 0x080fe20000041894 */
[----:B------:R-:W-:Y:S02]  /*11e80*/  MOV R111, R25 ;  /* 0x00000019006f7202 */ /* 0x000fe40000000f00 */
        /* <DEDUP_REMOVED lines=10> */
[----:B------:R-:W-:Y:S01]  /*11f30*/  MOV R99, R13 ;  /* 0x0000000d00637202 */ /* 0x000fe20000000f00 */
[C---:B------:R-:W-:Y:S08]  /*11f40*/  HMMA.16816.F32.BF16 R160, R4.reuse, R16, R160 ;  /* 0x0000001004a0723c */ /* 0x040ff000000418a0 */
[C---:B------:R-:W-:Y:S01]  /*11f50*/  HMMA.16816.F32.BF16 R172, R4.reuse, R18, R172 ;  /* 0x0000001204ac723c */ /* 0x040fe200000418ac */
[----:B------:R-:W2:Y:S07]  /*11f60*/  LDSM.16.MT88.4 R16, [R224+0xf000] ;  /* 0x00f00000e010783b */ /* 0x000eae0000004200 */
[-C--:B------:R-:W-:Y:S08]  /*11f70*/  HMMA.16816.F32.BF16 R188, R4, R14.reuse, R188 ;  /* 0x0000000e04bc723c */ /* 0x080ff000000418bc */
[----:B------:R-:W-:Y:S01]  /*11f80*/  HMMA.16816.F32.BF16 R136, R8, R14, R84 ;  /* 0x0000000e0888723c */ /* 0x000fe20000041854 */
[----:B------:R-:W4:Y:S01]  /*11f90*/  LDSM.16.MT88.4 R12, [R223+0xf000] ;  /* 0x00f00000df0c783b */ /* 0x000f220000004200 */
[----:B------:R-:W-:Y:S01]  /*11fa0*/  IMAD.MOV.U32 R96, RZ, RZ, R104 ;  /* 0x000000ffff607224 */ /* 0x000fe200078e0068 */
[----:B------:R-:W-:-:S02]  /*11fb0*/  MOV R97, R105 ;  /* 0x0000006900617202 */ /* 0x000fc40000000f00 */
[----:B------:R-:W-:-:S03]  /*11fc0*/  MOV R98, R106 ;  /* 0x0000006a00627202 */ /* 0x000fc60000000f00 */
[C---:B-1----:R-:W-:Y:S08]  /*11fd0*/  HMMA.16816.F32.BF16 R84, R4.reuse, R26, R88 ;  /* 0x0000001a0454723c */ /* 0x042ff00000041858 */
[-C--:B---3--:R-:W-:Y:S07]  /*11fe0*/  HMMA.16816.F32.BF16 R88, R4, R20.reuse, R80 ;  /* 0x000000140458723c */ /* 0x088fee0000041850 */
[----:B------:R-:W-:Y:S01]  /*11ff0*/  MOV R83, R107 ;  /* 0x0000006b00537202 */ /* 0x000fe20000000f00 */
[----:B------:R-:W-:Y:S01]  /*12000*/  HMMA.16816.F32.BF16 R52, R8, R20, R52 ;  /* 0x000000140834723c */ /* 0x000fe20000041834 */
[----:B------:R-:W-:Y:S01]  /*12010*/  IMAD.MOV.U32 R80, RZ, RZ, R96 ;  /* 0x000000ffff507224 */ /* 0x000fe200078e0060 */
[----:B------:R-:W-:Y:S01]  /*12020*/  MOV R81, R97 ;  /* 0x0000006100517202 */ /* 0x000fe20000000f00 */
[----:B------:R1:W-:Y:S01]  /*12030*/  MUFU.EX2 R20, R83 ;  /* 0x0000005300147308 */ /* 0x0003e20000000800 */
[----:B------:R-:W-:Y:S01]  /*12040*/  MOV R82, R98 ;  /* 0x0000006200527202 */ /* 0x000fe20000000f00 */
[----:B------:R-:W-:Y:S01]  /*12050*/  IMAD.MOV.U32 R97, RZ, RZ, R153 ;  /* 0x000000ffff617224 */ /* 0x000fe200078e0099 */
[----:B------:R-:W-:-:S02]  /*12060*/  MOV R98, R152 ;  /* 0x0000009800627202 */ /* 0x000fc40000000f00 */
[----:B------:R-:W-:Y:S02]  /*12070*/  MOV R96, R154 ;  /* 0x0000009a00607202 */ /* 0x000fe40000000f00 */
[----:B-1----:R-:W-:Y:S02]  /*12080*/  MOV R83, R155 ;  /* 0x0000009b00537202 */ /* 0x002fe40000000f00 */
[----:B------:R-:W1:Y:S01]  /*12090*/  LDSM.16.MT88.4 R152, [R221+0xd800] ;  /* 0x00d80000dd98783b */ /* 0x000e620000004200 */
[----:B------:R-:W-:Y:S01]  /*120a0*/  MOV R130, R192 ;  /* 0x000000c000827202 */ /* 0x000fe20000000f00 */
[----:B------:R-:W-:Y:S01]  /*120b0*/  IMAD.MOV.U32 R186, RZ, RZ, R194 ;  /* 0x000000ffffba7224 */ /* 0x000fe200078e00c2 */
[----:B------:R-:W-:Y:S02]  /*120c0*/  MOV R187, R193 ;  /* 0x000000c100bb7202 */ /* 0x000fe40000000f00 */
[----:B------:R-:W-:Y:S01]  /*120d0*/  MOV R131, R195 ;  /* 0x000000c300837202 */ /* 0x000fe20000000f00 */
[-C--:B------:R-:W-:Y:S01]  /*120e0*/  HMMA.16816.F32.BF16 R196, R8, R28.reuse, R196 ;  /* 0x0000001c08c4723c */ /* 0x080fe200000418c4 */
[----:B------:R-:W-:Y:S07]  /*120f0*/  MUFU.EX2 R239, R239 ;  /* 0x000000ef00ef7308 */ /* 0x000fee0000000800 */
[C---:B------:R-:W-:Y:S01]  /*12100*/  HMMA.16816.F32.BF16 R192, R4.reuse, R28, R100 ;  /* 0x0000001c04c0723c */ /* 0x040fe20000041864 */
[----:B------:R-:W-:Y:S07]  /*12110*/  MUFU.EX2 R217, R217 ;  /* 0x000000d900d97308 */ /* 0x000fee0000000800 */
[-C--:B------:R-:W-:Y:S01]  /*12120*/  HMMA.16816.F32.BF16 R100, R4, R24.reuse, R92 ;  /* 0x000000180464723c */ /* 0x080fe2000004185c */
[----:B------:R3:W-:Y:S07]  /*12130*/  MUFU.EX2 R21, R226 ;  /* 0x000000e200157308 */ /* 0x0007ee0000000800 */
[----:B------:R-:W-:Y:S01]  /*12140*/  HMMA.16816.F32.BF16 R116, R8, R24, R116 ;  /* 0x000000180874723c */ /* 0x000fe20000041874 */
[----:B------:R-:W-:Y:S07]  /*12150*/  MUFU.EX2 R214, R214 ;  /* 0x000000d600d67308 */ /* 0x000fee0000000800 */
[C---:B--2---:R-:W-:Y:S01]  /*12160*/  HMMA.16816.F32.BF16 R104, R4.reuse, R16, R72 ;  /* 0x000000100468723c */ /* 0x044fe20000041848 */
[----:B------:R-:W2:Y:S07]  /*12170*/  MUFU.EX2 R210, R210 ;  /* 0x000000d200d27308 */ /* 0x000eae0000000800 */
[----:B----4-:R-:W-:Y:S01]  /*12180*/  HMMA.16816.F32.BF16 R64, R4, R12, R64 ;  /* 0x0000000c0440723c */ /* 0x010fe20000041840 */
[----:B------:R-:W-:Y:S07]  /*12190*/  MUFU.EX2 R215, R215 ;  /* 0x000000d700d77308 */ /* 0x000fee0000000800 */
[C---:B------:R-:W-:Y:S01]  /*121a0*/  HMMA.16816.F32.BF16 R48, R8.reuse, R22, R48 ;  /* 0x000000160830723c */ /* 0x040fe20000041830 */
[----:B------:R-:W-:Y:S07]  /*121b0*/  MUFU.EX2 R212, R212 ;  /* 0x000000d400d47308 */ /* 0x000fee0000000800 */
[C---:B------:R-:W-:Y:S01]  /*121c0*/  HMMA.16816.F32.BF16 R44, R8.reuse, R16, R44 ;  /* 0x00000010082c723c */ /* 0x040fe2000004182c */
[----:B------:R-:W-:Y:S07]  /*121d0*/  MUFU.EX2 R16, R202 ;  /* 0x000000ca00107308 */ /* 0x000fee0000000800 */
[C---:B------:R-:W-:Y:S01]  /*121e0*/  HMMA.16816.F32.BF16 R36, R8.reuse, R18, R36 ;  /* 0x000000120824723c */ /* 0x040fe20000041824 */
[----:B------:R-:W4:Y:S07]  /*121f0*/  MUFU.EX2 R17, R200 ;  /* 0x000000c800117308 */ /* 0x000f2e0000000800 */
[C---:B------:R-:W-:Y:S01]  /*12200*/  HMMA.16816.F32.BF16 R40, R8.reuse, R12, R40 ;  /* 0x0000000c0828723c */ /* 0x040fe20000041828 */
[----:B------:R-:W-:Y:S07]  /*12210*/  MUFU.EX2 R211, R211 ;  /* 0x000000d300d37308 */ /* 0x000fee0000000800 */
[C---:B------:R-:W-:Y:S01]  /*12220*/  HMMA.16816.F32.BF16 R32, R8.reuse, R14, R32 ;  /* 0x0000000e0820723c */ /* 0x040fe20000041820 */
[----:B------:R-:W-:Y:S01]  /*12230*/  MUFU.EX2 R209, R209 ;  /* 0x000000d100d17308 */ /* 0x000fe20000000800 */
[----:B------:R-:W-:Y:S01]  /*12240*/  FADD.FTZ R0, R0, R114 ;  /* 0x0000007200007221 */ /* 0x000fe20000010000 */
[----:B---3--:R3:W5:Y:S05]  /*12250*/  LDL.LU R226, [R1+0xb0] ;  /* 0x0000b00001e27983 */ /* 0x00876a0000300800 */
[C---:B------:R-:W-:Y:S01]  /*12260*/  HMMA.16816.F32.BF16 R28, R8.reuse, R30, R132 ;  /* 0x0000001e081c723c */ /* 0x040fe20000041884 */
[----:B------:R-:W-:Y:S07]  /*12270*/  MUFU.EX2 R213, R213 ;  /* 0x000000d500d57308 */ /* 0x000fee0000000800 */
[----:B------:R-:W-:Y:S01]  /*12280*/  HMMA.16816.F32.BF16 R24, R8, R26, R120 ;  /* 0x0000001a0818723c */ /* 0x000fe20000041878 */
[----:B------:R-:W1:Y:S08]  /*12290*/  MUFU.EX2 R208, R208 ;  /* 0x000000d000d07308 */ /* 0x000e700000000800 */
[----:B------:R-:W-:Y:S08]  /*122a0*/  MUFU.EX2 R12, R201 ;  /* 0x000000c9000c7308 */ /* 0x000ff00000000800 */
[----:B------:R1:W1:Y:S01]  /*122b0*/  MUFU.EX2 R11, R203 ;  /* 0x000000cb000b7308 */ /* 0x0002620000000800 */
[----:B------:R-:W-:Y:S01]  /*122c0*/  FADD.FTZ R3, R3, R113 ;  /* 0x0000007103037221 */ /* 0x000fe20000010000 */
[----:B------:R-:W-:Y:S01]  /*122d0*/  HMMA.16816.F32.BF16 R92, R4, R22, R76 ;  /* 0x00000016045c723c */ /* 0x000fe2000004184c */
[----:B------:R-:W-:-:S02]  /*122e0*/  FADD.FTZ R2, R80, R2 ;  /* 0x0000000250027221 */ /* 0x000fc40000010000 */
[----:B------:R-:W-:-:S05]  /*122f0*/  FADD.FTZ R0, R82, R0 ;  /* 0x0000000052007221 */ /* 0x000fca0000010000 */
[----:B------:R-:W-:Y:S01]  /*12300*/  HMMA.16816.F32.BF16 R68, R4, R18, R68 ;  /* 0x000000120444723c */ /* 0x000fe20000041844 */
[----:B------:R-:W-:Y:S01]  /*12310*/  FADD.FTZ R10, R129, R0 ;  /* 0x00000000810a7221 */ /* 0x000fe20000010000 */
[----:B------:R-:W-:-:S06]  /*12320*/  MOV R23, R125 ;  /* 0x0000007d00177202 */ /* 0x000fcc0000000f00 */
[----:B------:R-:W-:Y:S01]  /*12330*/  HMMA.16816.F32.BF16 R56, R4, R14, R56 ;  /* 0x0000000e0438723c */ /* 0x000fe20000041838 */
[----:B------:R-:W-:Y:S01]  /*12340*/  IMAD.MOV.U32 R18, RZ, RZ, R126 ;  /* 0x000000ffff127224 */ /* 0x000fe200078e007e */
[----:B--2---:R-:W-:Y:S01]  /*12350*/  F2FP.BF16.PACK_AB R129, R210, R214 ;  /* 0x000000d6d281723e */ /* 0x004fe200000010ff */
[----:B-1----:R-:W-:Y:S04]  /*12360*/  LDSM.16.MT88.4 R200, [R223+0xd800] ;  /* 0x00d80000dfc8783b */ /* 0x002fe80000004200 */
        /* <DEDUP_REMOVED lines=8> */
[----:B------:R-:W-:Y:S01]  /*123f0*/  IMAD.MOV.U32 R111, RZ, RZ, R124 ;  /* 0x000000ffff6f7224 */ /* 0x000fe200078e007c */
[----:B------:R-:W-:-:S02]  /*12400*/  F2FP.BF16.PACK_AB R130, R21, R217 ;  /* 0x000000d91582723e */ /* 0x000fc400000010ff */
[----:B----4-:R-:W-:Y:S02]  /*12410*/  F2FP.BF16.PACK_AB R131, R17, R16 ;  /* 0x000000101183723e */ /* 0x010fe400000010ff */
[----:B------:R-:W-:Y:S02]  /*12420*/  F2FP.BF16.PACK_AB R124, R212, R215 ;  /* 0x000000d7d47c723e */ /* 0x000fe400000010ff */
[----:B------:R-:W-:Y:S02]  /*12430*/  F2FP.BF16.PACK_AB R125, R208, R213 ;  /* 0x000000d5d07d723e */ /* 0x000fe400000010ff */
[----:B------:R-:W-:Y:S02]  /*12440*/  F2FP.BF16.PACK_AB R126, R209, R211 ;  /* 0x000000d3d17e723e */ /* 0x000fe400000010ff */
[----:B------:R-:W-:Y:S01]  /*12450*/  F2FP.BF16.PACK_AB R127, R11, R12 ;  /* 0x0000000c0b7f723e */ /* 0x000fe200000010ff */
[----:B------:R-:W-:Y:S01]  /*12460*/  FADD.FTZ R9, R83, R4 ;  /* 0x0000000453097221 */ /* 0x000fe20000010000 */
[----:B------:R-:W-:Y:S01]  /*12470*/  MOV R82, R99 ;  /* 0x0000006300527202 */ /* 0x000fe20000000f00 */
[----:B------:R-:W-:Y:S01]  /*12480*/  IMAD.MOV.U32 R80, RZ, RZ, R97 ;  /* 0x000000ffff507224 */ /* 0x000fe200078e0061 */
[----:B------:R-:W-:Y:S01]  /*12490*/  MOV R83, R108 ;  /* 0x0000006c00537202 */ /* 0x000fe20000000f00 */
[----:B------:R-:W-:Y:S01]  /*124a0*/  HMMA.16816.F32.BF16 R148, R128, R152, R148 ;  /* 0x000000988094723c */ /* 0x000fe20000041894 */
[----:B------:R-:W-:Y:S01]  /*124b0*/  MOV R135, R81 ;  /* 0x0000005100877202 */ /* 0x000fe20000000f00 */
[----:B------:R-:W1:Y:S01]  /*124c0*/  LDSM.16.MT88.4 R4, [R223+0xf800] ;  /* 0x00f80000df04783b */ /* 0x000e620000004200 */
[----:B------:R-:W-:Y:S01]  /*124d0*/  MOV R134, R82 ;  /* 0x0000005200867202 */ /* 0x000fe20000000f00 */
[----:B------:R-:W-:-:S04]  /*124e0*/  IMAD.MOV.U32 R133, RZ, RZ, R83 ;  /* 0x000000ffff857224 */ /* 0x000fc800078e0053 */
[----:B------:R-:W-:Y:S01]  /*124f0*/  HMMA.16816.F32.BF16 R144, R124, R152, R144 ;  /* 0x000000987c90723c */ /* 0x000fe20000041890 */
[----:B------:R-:W-:Y:S01]  /*12500*/  MOV R99, R115 ;  /* 0x0000007300637202 */ /* 0x000fe20000000f00 */
[----:B------:R-:W-:-:S06]  /*12510*/  IMAD.MOV.U32 R115, RZ, RZ, R168 ;  /* 0x000000ffff737224 */ /* 0x000fcc00078e00a8 */
[-C--:B------:R-:W-:Y:S08]  /*12520*/  HMMA.16816.F32.BF16 R156, R124, R154.reuse, R156 ;  /* 0x0000009a7c9c723c */ /* 0x080ff0000004189c */
[----:B------:R-:W-:Y:S07]  /*12530*/  HMMA.16816.F32.BF16 R152, R128, R154, R60 ;  /* 0x0000009a8098723c */ /* 0x000fee000004183c */
[----:B------:R-:W-:-:S02]  /*12540*/  MOV R62, R80 ;  /* 0x00000050003e7202 */ /* 0x000fc40000000f00 */
[----:B------:R-:W2:Y:S01]  /*12550*/  LDSM.16.MT88.4 R80, [R221+0xf800] ;  /* 0x00f80000dd50783b */ /* 0x000ea20000004200 */
[----:B------:R-:W-:Y:S01]  /*12560*/  FADD.FTZ R0, R225, R3 ;  /* 0x00000003e1007221 */ /* 0x000fe20000010000 */
[----:B------:R-:W-:Y:S02]  /*12570*/  MOV R3, R115 ;  /* 0x0000007300037202 */ /* 0x000fe40000000f00 */
[----:B------:R-:W4:Y:S01]  /*12580*/  LDSM.16.MT88.4 R112, [R224+0xf800] ;  /* 0x00f80000e070783b */ /* 0x000f220000004200 */
[----:B------:R-:W-:Y:S01]  /*12590*/  MOV R79, R96 ;  /* 0x00000060004f7202 */ /* 0x000fe20000000f00 */
[----:B------:R-:W-:Y:S01]  /*125a0*/  IMAD.MOV.U32 R96, RZ, RZ, R109 ;  /* 0x000000ffff607224 */ /* 0x000fe200078e006d */
[----:B------:R-:W-:Y:S01]  /*125b0*/  MOV R108, R187 ;  /* 0x000000bb006c7202 */ /* 0x000fe20000000f00 */
[----:B------:R-:W-:Y:S01]  /*125c0*/  FADD.FTZ R8, R220, R2 ;  /* 0x00000002dc087221 */ /* 0x000fe20000010000 */
[----:B------:R-:W-:Y:S01]  /*125d0*/  MOV R97, R110 ;  /* 0x0000006e00617202 */ /* 0x000fe20000000f00 */
[----:B-1----:R-:W-:Y:S01]  /*125e0*/  HMMA.16816.F32.BF16 R120, R124, R4, R64 ;  /* 0x000000047c78723c */ /* 0x002fe20000041840 */
[----:B------:R-:W-:Y:S01]  /*125f0*/  MOV R109, R186 ;  /* 0x000000ba006d7202 */ /* 0x000fe20000000f00 */
[----:B------:R3:W5:Y:S01]  /*12600*/  LDL.LU R225, [R1+0xac] ;  /* 0x0000ac0001e17983 */ /* 0x0007620000300800 */
[----:B------:R-:W-:Y:S01]  /*12610*/  MOV R110, R185 ;  /* 0x000000b9006e7202 */ /* 0x000fe20000000f00 */
[----:B------:R-:W-:Y:S01]  /*12620*/  IMAD.MOV.U32 R2, RZ, RZ, R99 ;  /* 0x000000ffff027224 */ /* 0x000fe200078e0063 */
[----:B------:R-:W-:Y:S01]  /*12630*/  MOV R60, R98 ;  /* 0x00000062003c7202 */ /* 0x000fe20000000f00 */
[----:B------:R-:W-:Y:S01]  /*12640*/  FADD.FTZ R3, R3, R10 ;  /* 0x0000000a03037221 */ /* 0x000fe20000010000 */
[----:B------:R-:W-:Y:S01]  /*12650*/  MOV R61, R97 ;  /* 0x00000061003d7202 */ /* 0x000fe20000000f00 */
[----:B------:R-:W-:-:S02]  /*12660*/  FADD.FTZ R2, R2, R9 ;  /* 0x0000000902027221 */ /* 0x000fc40000010000 */
[----:B------:R-:W-:Y:S01]  /*12670*/  IMAD.MOV.U32 R63, RZ, RZ, R79 ;  /* 0x000000ffff3f7224 */ /* 0x000fe200078e004f */
[----:B------:R-:W-:Y:S01]  /*12680*/  MOV R15, R184 ;  /* 0x000000b8000f7202 */ /* 0x000fe20000000f00 */
[----:B------:R3:W5:Y:S01]  /*12690*/  LDL.LU R220, [R1+0xa8] ;  /* 0x0000a80001dc7983 */ /* 0x0007620000300800 */
[----:B------:R-:W-:Y:S01]  /*126a0*/  MOV R13, R171 ;  /* 0x000000ab000d7202 */ /* 0x000fe20000000f00 */
[----:B--2---:R-:W-:Y:S01]  /*126b0*/  HMMA.16816.F32.BF16 R72, R124, R80, R100 ;  /* 0x000000507c48723c */ /* 0x004fe20000041864 */
[----:B------:R-:W-:Y:S01]  /*126c0*/  MOV R19, R170 ;  /* 0x000000aa00137202 */ /* 0x000fe20000000f00 */
[----:B------:R-:W-:Y:S05]  /*126d0*/  LDSM.16.MT88.4 R184, [R224+0xd800] ;  /* 0x00d80000e0b8783b */ /* 0x000fea0000004200 */
[----:B------:R-:W-:-:S02]  /*126e0*/  MOV R100, R108 ;  /* 0x0000006c00647202 */ /* 0x000fc40000000f00 */
[----:B------:R-:W-:Y:S01]  /*126f0*/  MOV R101, R109 ;  /* 0x0000006d00657202 */ /* 0x000fe20000000f00 */
[----:B------:R-:W-:Y:S01]  /*12700*/  IMAD.MOV.U32 R102, RZ, RZ, R110 ;  /* 0x000000ffff667224 */ /* 0x000fe200078e006e */
[----:B------:R-:W-:Y:S02]  /*12710*/  MOV R103, R111 ;  /* 0x0000006f00677202 */ /* 0x000fe40000000f00 */
[----:B------:R-:W-:Y:S02]  /*12720*/  MOV R64, R100 ;  /* 0x0000006400407202 */ /* 0x000fe40000000f00 */
[----:B------:R-:W-:Y:S01]  /*12730*/  MOV R65, R101 ;  /* 0x0000006500417202 */ /* 0x000fe20000000f00 */
[----:B----4-:R-:W-:Y:S01]  /*12740*/  HMMA.16816.F32.BF16 R108, R124, R114, R68 ;  /* 0x000000727c6c723c */ /* 0x010fe20000041844 */
[----:B------:R-:W-:Y:S01]  /*12750*/  IMAD.MOV.U32 R66, RZ, RZ, R102 ;  /* 0x000000ffff427224 */ /* 0x000fe200078e0066 */
[----:B------:R-:W-:Y:S01]  /*12760*/  MOV R67, R103 ;  /* 0x0000006700437202 */ /* 0x000fe20000000f00 */
[----:B------:R-:W-:-:S05]  /*12770*/  FADD.FTZ R0, R64, R0 ;  /* 0x0000000040007221 */ /* 0x000fca0000010000 */
        /* <DEDUP_REMOVED lines=46> */
[C---:B------:R-:W-:Y:S08]  /*12a60*/  HMMA.16816.F32.BF16 R176, R124.reuse, R184, R176 ;  /* 0x000000b87cb0723c */ /* 0x040ff000000418b0 */
[C---:B------:R-:W-:Y:S08]  /*12a70*/  HMMA.16816.F32.BF16 R188, R124.reuse, R186, R188 ;  /* 0x000000ba7cbc723c */ /* 0x040ff000000418bc */
[C---:B------:R-:W-:Y:S08]  /*12a80*/  HMMA.16816.F32.BF16 R192, R124.reuse, R200, R192 ;  /* 0x000000c87cc0723c */ /* 0x040ff000000418c0 */
[C---:B------:R-:W-:Y:S08]  /*12a90*/  HMMA.16816.F32.BF16 R204, R124.reuse, R202, R204 ;  /* 0x000000ca7ccc723c */ /* 0x040ff000000418cc */
[C---:B--2---:R-:W-:Y:S08]  /*12aa0*/  HMMA.16816.F32.BF16 R88, R124.reuse, R96, R88 ;  /* 0x000000607c58723c */ /* 0x044ff00000041858 */
        /* <DEDUP_REMOVED lines=40> */
[----:B------:R-:W-:Y:S04]  /*12d30*/  STL [R1+0xac], R69 ;  /* 0x0000ac4501007387 */ /* 0x000fe80000100800 */
[----:B------:R-:W-:Y:S04]  /*12d40*/  STL [R1+0xa8], R68 ;  /* 0x0000a84401007387 */ /* 0x000fe80000100800 */
[----:B------:R-:W1:Y:S02]  /*12d50*/  S2R R239, SR_TID.X ;  /* 0x0000000000ef7919 */ /* 0x000e640000002100 */
[----:B-1----:R-:W-:-:S05]  /*12d60*/  IMAD.SHL.U32 R239, R239, 0x2, RZ ;  /* 0x00000002efef7824 */ /* 0x002fca00078e00ff */
[----:B------:R-:W-:Y:S02]  /*12d70*/  LOP3.LUT R239, R239, 0x6, RZ, 0xc0, !PT ;  /* 0x00000006efef7812 */ /* 0x000fe400078ec0ff */
        /* <DEDUP_REMOVED lines=236> */
[----:B------:R-:W-:Y:S01]  /*13c40*/  IMAD.MOV.U32 R56, RZ, RZ, R72 ;  /* 0x000000ffff387224 */ /* 0x000fe200078e0048 */
[----:B------:R-:W-:Y:S01]  /*13c50*/  MOV R2, R74 ;  /* 0x0000004a00027202 */ /* 0x000fe20000000f00 */
[----:B------:R-:W-:Y:S01]  /*13c60*/  IMAD.MOV.U32 R3, RZ, RZ, R73 ;  /* 0x000000ffff037224 */ /* 0x000fe200078e0049 */
[----:B------:R-:W2:Y:S01]  /*13c70*/  LDSM.16.M88.4 R8, [R230+0x4000] ;  /* 0x00400000e608783b */ /* 0x000ea20000000200 */
[----:B------:R-:W-:-:S02]  /*13c80*/  IMAD.MOV.U32 R0, RZ, RZ, R75 ;  /* 0x000000ffff007224 */ /* 0x000fc400078e004b */
[----:B------:R-:W-:Y:S02]  /*13c90*/  IMAD.MOV.U32 R45, RZ, RZ, R3 ;  /* 0x000000ffff2d7224 */ /* 0x000fe400078e0003 */
[----:B------:R-:W-:Y:S02]  /*13ca0*/  IMAD.MOV.U32 R46, RZ, RZ, R2 ;  /* 0x000000ffff2e7224 */ /* 0x000fe400078e0002 */
[----:B------:R-:W-:Y:S02]  /*13cb0*/  IMAD.MOV.U32 R47, RZ, RZ, R0 ;  /* 0x000000ffff2f7224 */ /* 0x000fe400078e0000 */
        /* <DEDUP_REMOVED lines=21> */
[----:B------:R-:W-:Y:S01]  /*13e10*/  IMAD.U32 R0, RZ, RZ, UR22 ;  /* 0x00000016ff007e24 */ /* 0x000fe2000f8e00ff */
[----:B------:R-:W-:Y:S03]  /*13e20*/  HMMA.16816.F32.BF16 R36, R4, R14, R136 ;  /* 0x0000000e0424723c */ /* 0x000fe60000041888 */
[----:B------:R-:W-:-:S04]  /*13e30*/  IMAD R0, R0, 0x40, R239 ;  /* 0x0000004000007824 */ /* 0x000fc800078e02ef */
[----:B------:R-:W-:Y:S01]  /*13e40*/  IMAD.IADD R2, R247, 0x1, -R0 ;  /* 0x00000001f7027824 */ /* 0x000fe200078e0a00 */
[----:B------:R-:W-:Y:S01]  /*13e50*/  HMMA.16816.F32.BF16 R24, R8, R14, R64 ;  /* 0x0000000e0818723c */ /* 0x000fe20000041840 */
[----:B------:R-:W1:Y:S01]  /*13e60*/  LDSM.16.M88.4 R12, [R226+0xb800] ;  /* 0x00b80000e20c783b */ /* 0x000e620000000200 */
[C---:B------:R-:W-:Y:S02]  /*13e70*/  ISETP.GE.AND P1, PT, R0.reuse, R252, PT ;  /* 0x000000fc0000720c */ /* 0x040fe40003f26270 */
        /* <DEDUP_REMOVED lines=40> */
[----:B------:R-:W-:Y:S07]  /*14100*/  HMMA.16816.F32.BF16 R4, R8, R14, R16 ;  /* 0x0000000e0804723c */ /* 0x000fee0000041810 */
[----:B------:R-:W-:Y:S02]  /*14110*/  FMUL.FTZ R17, R133, c[0x0][0x2ec] ;  /* 0x0000bb0085117a20 */ /* 0x000fe40000410000 */
[----:B------:R-:W-:-:S02]  /*14120*/  FMUL.FTZ R19, R141, c[0x0][0x2ec] ;  /* 0x0000bb008d137a20 */ /* 0x000fc40000410000 */
[----:B------:R-:W-:Y:S02]  /*14130*/  FMUL.FTZ R18, R58, c[0x0][0x2ec] ;  /* 0x0000bb003a127a20 */ /* 0x000fe40000410000 */
        /* <DEDUP_REMOVED lines=52> */
[----:B-1----:R-:W-:Y:S02]  /*14480*/  IMAD.IADD R3, R248, 0x1, -R2 ;  /* 0x00000001f8037824 */ /* 0x002fe400078e0a02 */
        /* <DEDUP_REMOVED lines=16> */
[----:B------:R-:W-:Y:S01]  /*14590*/  ISETP.GE.AND P1, PT, R0, R250, PT ;  /* 0x000000fa0000720c */ /* 0x000fe20003f26270 */
[----:B------:R-:W1:Y:S01]  /*145a0*/  MUFU.TANH R12, R12 ;  /* 0x0000000c000c7308 */ /* 0x000e620000002400 */
[----:B------:R-:W-:Y:S01]  /*145b0*/  FSEL R60, R15, -INF , !P4 ;  /* 0xff8000000f3c7808 */ /* 0x000fe20006000000 */
[----:B------:R-:W-:Y:S01]  /*145c0*/  FMUL.FTZ R15, R142, c[0x0][0x2ec] ;  /* 0x0000bb008e0f7a20 */ /* 0x000fe20000410000 */
[----:B------:R-:W-:-:S02]  /*145d0*/  ISETP.LT.OR P1, PT, R0, R244, P1 ;  /* 0x000000f40000720c */ /* 0x000fc40000f21670 */
[----:B------:R-:W-:Y:S02]  /*145e0*/  FSEL R23, R6, -INF , !P0 ;  /* 0xff80000006177808 */ /* 0x000fe40004000000 */
[----:B------:R-:W-:Y:S01]  /*145f0*/  FSEL R32, R2, -INF , !P1 ;  /* 0xff80000002207808 */ /* 0x000fe20004800000 */
[----:B------:R-:W-:Y:S01]  /*14600*/  MUFU.TANH R15, R15 ;  /* 0x0000000f000f7308 */ /* 0x000fe20000002400 */
        /* <DEDUP_REMOVED lines=32> */
[--C-:B------:R-:W-:Y:S01]  /*14810*/  IMAD.IADD R5, R241, 0x1, -R2.reuse ;  /* 0x00000001f1057824 */ /* 0x100fe200078e0a02 */
[C---:B------:R-:W-:Y:S01]  /*14820*/  ISETP.GE.AND P4, PT, R2.reuse, R252, PT ;  /* 0x000000fc0200720c */ /* 0x040fe20003f86270 */
[----:B--2---:R-:W-:Y:S01]  /*14830*/  IMAD.IADD R3, R247, 0x1, -R2 ;  /* 0x00000001f7037824 */ /* 0x004fe200078e0a02 */
[----:B------:R1:W2:Y:S02]  /*14840*/  I2F R11, R4 ;  /* 0x00000004000b7306 */ /* 0x0002a40000201400 */
[----:B------:R-:W-:Y:S02]  /*14850*/  ISETP.LT.OR P4, PT, R2, R246, P4 ;  /* 0x000000f60200720c */ /* 0x000fe40002781670 */
        /* <DEDUP_REMOVED lines=18> */
[----:B---3--:R-:W-:-:S05]  /*14980*/  FFMA.FTZ R13, R8, -UR21, R13 ;  /* 0x80000015080d7c23 */ /* 0x008fca000801000d */
[----:B------:R-:W-:Y:S01]  /*14990*/  FSEL R22, R13, -INF , !P4 ;  /* 0xff8000000d167808 */ /* 0x000fe20006000000 */
[----:B------:R-:W-:Y:S01]  /*149a0*/  FMUL.FTZ R13, R59, c[0x0][0x2ec] ;  /* 0x0000bb003b0d7a20 */ /* 0x000fe20000410000 */
[----:B------:R-:W3:Y:S01]  /*149b0*/  MUFU.TANH R5, R5 ;  /* 0x0000000500057308 */ /* 0x000ee20000002400 */
[----:B-1----:R-:W-:Y:S02]  /*149c0*/  FFMA.FTZ R11, R3, -UR21, R17 ;  /* 0x80000015030b7c23 */ /* 0x002fe40008010011 */
[----:B--2---:R-:W-:-:S05]  /*149d0*/  FFMA.FTZ R6, R6, -UR21, R4 ;  /* 0x8000001506067c23 */ /* 0x004fca0008010004 */
[----:B------:R-:W-:Y:S01]  /*149e0*/  MUFU.TANH R13, R13 ;  /* 0x0000000d000d7308 */ /* 0x000fe20000002400 */
[----:B------:R-:W-:Y:S02]  /*149f0*/  FFMA.FTZ R4, R9, -UR21, R12 ;  /* 0x8000001509047c23 */ /* 0x000fe4000801000c */
[----:B------:R-:W-:Y:S01]  /*14a00*/  FFMA.FTZ R12, R7, -UR21, R16 ;  /* 0x80000015070c7c23 */ /* 0x000fe20008010010 */
[----:B------:R-:W-:Y:S01]  /*14a10*/  FSEL R20, R6, -INF , !P1 ;  /* 0xff80000006147808 */ /* 0x000fe20004800000 */
[----:B------:R-:W-:Y:S01]  /*14a20*/  FMUL.FTZ R16, R56, c[0x0][0x2ec] ;  /* 0x0000bb0038107a20 */ /* 0x000fe20000410000 */
[----:B------:R-:W-:Y:S01]  /*14a30*/  FSEL R3, R4, -INF , !P6 ;  /* 0xff80000004037808 */ /* 0x000fe20007000000 */
[----:B---3--:R-:W-:Y:S01]  /*14a40*/  FFMA.FTZ R5, R10, -UR21, R5 ;  /* 0x800000150a057c23 */ /* 0x008fe20008010005 */
[C---:B------:R-:W-:Y:S02]  /*14a50*/  ISETP.GE.AND P1, PT, R2.reuse, R251, PT ;  /* 0x000000fb0200720c */ /* 0x040fe40003f26270 */
[C---:B------:R-:W-:Y:S01]  /*14a60*/  ISETP.GE.AND P6, PT, R2.reuse, R249, PT ;  /* 0x000000f90200720c */ /* 0x040fe20003fc6270 */
[----:B------:R1:W-:Y:S01]  /*14a70*/  STL [R1+0x30], R3 ;  /* 0x0000300301007387 */ /* 0x0003e20000100800 */
[----:B------:R-:W-:Y:S01]  /*14a80*/  FSEL R25, R5, -INF , !P0 ;  /* 0xff80000005197808 */ /* 0x000fe20004000000 */
[----:B------:R-:W-:Y:S01]  /*14a90*/  MUFU.TANH R16, R16 ;  /* 0x0000001000107308 */ /* 0x000fe20000002400 */
[----:B------:R-:W-:-:S02]  /*14aa0*/  ISETP.GE.AND P0, PT, R2, R250, PT ;  /* 0x000000fa0200720c */ /* 0x000fc40003f06270 */
[C---:B------:R-:W-:Y:S02]  /*14ab0*/  ISETP.LT.OR P1, PT, R2.reuse, R245, P1 ;  /* 0x000000f50200720c */ /* 0x040fe40000f21670 */
[C---:B------:R-:W-:Y:S02]  /*14ac0*/  ISETP.LT.OR P0, PT, R2.reuse, R244, P0 ;  /* 0x000000f40200720c */ /* 0x040fe40000701670 */
[----:B------:R-:W-:Y:S01]  /*14ad0*/  ISETP.LT.OR P6, PT, R2, R243, P6 ;  /* 0x000000f30200720c */ /* 0x000fe200037c1670 */
[----:B------:R-:W-:Y:S01]  /*14ae0*/  IMAD.IADD R2, R248, 0x1, -R2 ;  /* 0x00000001f8027824 */ /* 0x000fe200078e0a02 */
[----:B------:R-:W-:Y:S02]  /*14af0*/  FSEL R24, R12, -INF , !P1 ;  /* 0xff8000000c187808 */ /* 0x000fe40004800000 */
[----:B------:R-:W-:Y:S02]  /*14b00*/  FSEL R11, R11, -INF , !P0 ;  /* 0xff8000000b0b7808 */ /* 0x000fe40004000000 */
[----:B------:R-:W-:-:S03]  /*14b10*/  IABS R4, R2 ;  /* 0x0000000200047213 */ /* 0x000fc60000000000 */
[----:B------:R2:W-:Y:S01]  /*14b20*/  STL [R1+0x1c], R11 ;  /* 0x00001c0b01007387 */ /* 0x0005e20000100800 */
[----:B------:R3:W-:Y:S01]  /*14b30*/  I2F R17, R4 ;  /* 0x0000000400117306 */ /* 0x0007e20000201400 */
[----:B-1----:R-:W-:-:S04]  /*14b40*/  IADD3 R3, R0, 0x10, RZ ;  /* 0x0000001000037810 */ /* 0x002fc80007ffe0ff */
[----:B------:R-:W-:Y:S01]  /*14b50*/  ISETP.GE.AND P5, PT, R3, R252, PT ;  /* 0x000000fc0300720c */ /* 0x000fe20003fa6270 */
[--C-:B------:R-:W-:Y:S01]  /*14b60*/  IMAD.IADD R2, R247, 0x1, -R3.reuse ;  /* 0x00000001f7027824 */ /* 0x100fe200078e0a03 */
[----:B------:R-:W-:Y:S01]  /*14b70*/  ISETP.GE.AND P4, PT, R3, R251, PT ;  /* 0x000000fb0300720c */ /* 0x000fe20003f86270 */
[--C-:B------:R-:W-:Y:S01]  /*14b80*/  IMAD.IADD R5, R241, 0x1, -R3.reuse ;  /* 0x00000001f1057824 */ /* 0x100fe200078e0a03 */
[C---:B------:R-:W-:Y:S02]  /*14b90*/  ISETP.GE.AND P1, PT, R3.reuse, R250, PT ;  /* 0x000000fa0300720c */ /* 0x040fe40003f26270 */
[----:B------:R-:W-:Y:S02]  /*14ba0*/  IABS R2, R2 ;  /* 0x0000000200027213 */ /* 0x000fe40000000000 */
[C---:B------:R-:W-:Y:S02]  /*14bb0*/  ISETP.GE.AND P0, PT, R3.reuse, R249, PT ;  /* 0x000000f90300720c */ /* 0x040fe40003f06270 */
[C---:B------:R-:W-:Y:S01]  /*14bc0*/  ISETP.LT.OR P5, PT, R3.reuse, R246, P5 ;  /* 0x000000f60300720c */ /* 0x040fe20002fa1670 */
[----:B---3--:R-:W-:Y:S01]  /*14bd0*/  IMAD.MOV.U32 R4, RZ, RZ, R2 ;  /* 0x000000ffff047224 */ /* 0x008fe200078e0002 */
[C---:B------:R-:W-:Y:S01]  /*14be0*/  ISETP.LT.OR P4, PT, R3.reuse, R245, P4 ;  /* 0x000000f50300720c */ /* 0x040fe20002781670 */
[----:B------:R-:W-:Y:S01]  /*14bf0*/  IMAD.IADD R2, R242, 0x1, -R3 ;  /* 0x00000001f2027824 */ /* 0x000fe200078e0a03 */
[C---:B------:R-:W-:Y:S01]  /*14c00*/  ISETP.LT.OR P1, PT, R3.reuse, R244, P1 ;  /* 0x000000f40300720c */ /* 0x040fe20000f21670 */
[----:B------:R1:W-:Y:S01]  /*14c10*/  I2F R10, R4 ;  /* 0x00000004000a7306 */ /* 0x0003e20000201400 */
[----:B------:R-:W-:-:S02]  /*14c20*/  ISETP.LT.OR P0, PT, R3, R243, P0 ;  /* 0x000000f30300720c */ /* 0x000fc40000701670 */
[----:B------:R-:W-:-:S05]  /*14c30*/  IABS R2, R2 ;  /* 0x0000000200027213 */ /* 0x000fca0000000000 */
[----:B-1----:R-:W-:Y:S01]  /*14c40*/  IMAD.MOV.U32 R4, RZ, RZ, R2 ;  /* 0x000000ffff047224 */ /* 0x002fe200078e0002 */
[----:B------:R-:W-:-:S03]  /*14c50*/  IABS R2, R5 ;  /* 0x0000000500027213 */ /* 0x000fc60000000000 */
[----:B------:R1:W-:Y:S02]  /*14c60*/  I2F R9, R4 ;  /* 0x0000000400097306 */ /* 0x0003e40000201400 */
[----:B------:R-:W-:Y:S01]  /*14c70*/  IMAD.MOV.U32 R5, RZ, RZ, R2 ;  /* 0x000000ffff057224 */ /* 0x000fe200078e0002 */
[----:B------:R-:W-:-:S05]  /*14c80*/  IADD3 R2, R0, 0x11, RZ ;  /* 0x0000001100027810 */ /* 0x000fca0007ffe0ff */
[----:B------:R-:W3:Y:S01]  /*14c90*/  I2F R8, R5 ;  /* 0x0000000500087306 */ /* 0x000ee20000201400 */
[----:B------:R-:W-:Y:S02]  /*14ca0*/  IMAD.IADD R6, R247, 0x1, -R2 ;  /* 0x00000001f7067824 */ /* 0x000fe400078e0a02 */
[----:B-1----:R-:W-:-:S05]  /*14cb0*/  IMAD.IADD R4, R248, 0x1, -R3 ;  /* 0x00000001f8047824 */ /* 0x002fca00078e0a03 */
[----:B------:R-:W-:Y:S01]  /*14cc0*/  IABS R4, R4 ;  /* 0x0000000400047213 */ /* 0x000fe20000000000 */
[----:B---3--:R-:W-:-:S04]  /*14cd0*/  FFMA.FTZ R8, R8, -UR21, R16 ;  /* 0x8000001508087c23 */ /* 0x008fc80008010010 */
[----:B------:R-:W-:Y:S01]  /*14ce0*/  IMAD.MOV.U32 R5, RZ, RZ, R4 ;  /* 0x000000ffff057224 */ /* 0x000fe200078e0004 */
[----:B------:R-:W-:Y:S01]  /*14cf0*/  IABS R4, R6 ;  /* 0x0000000600047213 */ /* 0x000fe20000000000 */
[----:B------:R-:W-:Y:S01]  /*14d00*/  FMUL.FTZ R6, R140, c[0x0][0x2ec] ;  /* 0x0000bb008c067a20 */ /* 0x000fe20000410000 */
[----:B------:R-:W-:Y:S01]  /*14d10*/  FSEL R61, R8, -INF , !P1 ;  /* 0xff800000083d7808 */ /* 0x000fe20004800000 */
[----:B------:R1:W3:Y:S01]  /*14d20*/  I2F R7, R5 ;  /* 0x0000000500077306 */ /* 0x0002e20000201400 */
[----:B------:R-:W-:Y:S01]  /*14d30*/  ISETP.GE.AND P1, PT, R2, R249, PT ;  /* 0x000000f90200720c */ /* 0x000fe20003f26270 */
[----:B------:R-:W-:-:S03]  /*14d40*/  FMUL.FTZ R16, R30, c[0x0][0x2ec] ;  /* 0x0000bb001e107a20 */ /* 0x000fc60000410000 */
[----:B------:R-:W-:-:S03]  /*14d50*/  ISETP.LT.OR P1, PT, R2, R243, P1 ;  /* 0x000000f30200720c */ /* 0x000fc60000f21670 */
[----:B------:R-:W2:Y:S01]  /*14d60*/  I2F R4, R4 ;  /* 0x0000000400047306 */ /* 0x000ea20000201400 */
[----:B-1----:R-:W-:-:S07]  /*14d70*/  FMUL.FTZ R5, R135, c[0x0][0x2ec] ;  /* 0x0000bb0087057a20 */ /* 0x002fce0000410000 */
[----:B------:R-:W1:Y:S01]  /*14d80*/  MUFU.TANH R6, R6 ;  /* 0x0000000600067308 */ /* 0x000e620000002400 */
[----:B---3--:R-:W-:Y:S02]  /*14d90*/  FFMA.FTZ R12, R7, -UR21, R18 ;  /* 0x80000015070c7c23 */ /* 0x008fe40008010012 */
[----:B------:R-:W-:-:S03]  /*14da0*/  FMUL.FTZ R18, R43, c[0x0][0x2ec] ;  /* 0x0000bb002b127a20 */ /* 0x000fc60000410000 */
[----:B------:R-:W-:Y:S01]  /*14db0*/  FSEL R135, R12, -INF , !P0 ;  /* 0xff8000000c877808 */ /* 0x000fe20004000000 */
[----:B--2---:R-:W-:Y:S01]  /*14dc0*/  FFMA.FTZ R11, R4, -UR21, R14 ;  /* 0x80000015040b7c23 */ /* 0x004fe2000801000e */
[----:B------:R-:W2:Y:S01]  /*14dd0*/  MUFU.TANH R5, R5 ;  /* 0x0000000500057308 */ /* 0x000ea20000002400 */
[----:B------:R-:W-:Y:S02]  /*14de0*/  IMAD.IADD R4, R242, 0x1, -R2 ;  /* 0x00000001f2047824 */ /* 0x000fe400078e0a02 */
[----:B------:R-:W-:Y:S02]  /*14df0*/  FMUL.FTZ R12, R55, c[0x0][0x2ec] ;  /* 0x0000bb00370c7a20 */ /* 0x000fe40000410000 */
[----:B-1----:R-:W-:-:S03]  /*14e00*/  FFMA.FTZ R6, R10, -UR21, R6 ;  /* 0x800000150a067c23 */ /* 0x002fc60008010006 */
[----:B------:R-:W-:Y:S02]  /*14e10*/  MUFU.TANH R16, R16 ;  /* 0x0000001000107308 */ /* 0x000fe40000002400 */
[----:B------:R-:W-:Y:S02]  /*14e20*/  FSEL R140, R6, -INF , !P5 ;  /* 0xff800000068c7808 */ /* 0x000fe40006800000 */
[----:B------:R-:W-:Y:S01]  /*14e30*/  ISETP.GE.AND P5, PT, R2, R251, PT ;  /* 0x000000fb0200720c */ /* 0x000fe20003fa6270 */
[----:B--2---:R-:W-:-:S03]  /*14e40*/  FFMA.FTZ R3, R17, -UR21, R5 ;  /* 0x8000001511037c23 */ /* 0x004fc60008010005 */
        /* <DEDUP_REMOVED lines=27> */
[C---:B------:R-:W-:Y:S02]  /*15000*/  ISETP.GE.AND P6, PT, R2.reuse, R251, PT ;  /* 0x000000fb0200720c */ /* 0x040fe40003fc6270 */
[----:B------:R-:W-:Y:S02]  /*15010*/  IABS R3, R3 ;  /* 0x0000000300037213 */ /* 0x000fe40000000000 */
[C---:B------:R-:W-:Y:S02]  /*15020*/  ISETP.LT.OR P0, PT, R2.reuse, R246, P0 ;  /* 0x000000f60200720c */ /* 0x040fe40000701670 */
[----:B------:R-:W-:Y:S01]  /*15030*/  ISETP.LT.OR P6, PT, R2, R245, P6 ;  /* 0x000000f50200720c */ /* 0x000fe200037c1670 */
[----:B------:R-:W-:Y:S01]  /*15040*/  MUFU.TANH R18, R18 ;  /* 0x0000001200127308 */ /* 0x000fe20000002400 */
[----:B-1----:R-:W-:Y:S01]  /*15050*/  IMAD.MOV.U32 R4, RZ, RZ, R3 ;  /* 0x000000ffff047224 */ /* 0x002fe200078e0003 */
[----:B------:R-:W-:Y:S01]  /*15060*/  IABS R3, R5 ;  /* 0x0000000500037213 */ /* 0x000fe20000000000 */
[----:B------:R-:W-:-:S05]  /*15070*/  IMAD.IADD R5, R248, 0x1, -R2 ;  /* 0x00000001f8057824 */ /* 0x000fca00078e0a02 */
[----:B------:R1:W-:Y:S02]  /*15080*/  I2F R8, R4 ;  /* 0x0000000400087306 */ /* 0x0003e40000201400 */
[----:B-1----:R-:W-:Y:S02]  /*15090*/  IMAD.MOV.U32 R4, RZ, RZ, R3 ;  /* 0x000000ffff047224 */ /* 0x002fe400078e0003 */
[----:B------:R-:W-:-:S04]  /*150a0*/  IMAD.IADD R3, R241, 0x1, -R2 ;  /* 0x00000001f1037824 */ /* 0x000fc800078e0a02 */
[----:B------:R1:W2:Y:S01]  /*150b0*/  I2F R7, R4 ;  /* 0x0000000400077306 */ /* 0x0002a20000201400 */
[----:B------:R-:W-:-:S05]  /*150c0*/  IABS R3, R3 ;  /* 0x0000000300037213 */ /* 0x000fca0000000000 */
[----:B-1----:R-:W-:Y:S01]  /*150d0*/  IMAD.MOV.U32 R4, RZ, RZ, R3 ;  /* 0x000000ffff047224 */ /* 0x002fe200078e0003 */
[----:B------:R-:W-:Y:S01]  /*150e0*/  IABS R3, R5 ;  /* 0x0000000500037213 */ /* 0x000fe20000000000 */
[----:B------:R-:W-:Y:S02]  /*150f0*/  FMUL.FTZ R5, R143, c[0x0][0x2ec] ;  /* 0x0000bb008f057a20 */ /* 0x000fe40000410000 */
[----:B------:R1:W3:Y:S01]  /*15100*/  I2F R6, R4 ;  /* 0x0000000400067306 */ /* 0x0002e20000201400 */
[----:B--2---:R-:W-:Y:S02]  /*15110*/  FFMA.FTZ R7, R7, -UR21, R16 ;  /* 0x8000001507077c23 */ /* 0x004fe40008010010 */
[----:B------:R-:W-:-:S03]  /*15120*/  FMUL.FTZ R16, R50, c[0x0][0x2ec] ;  /* 0x0000bb0032107a20 */ /* 0x000fc60000410000 */
[----:B------:R-:W-:Y:S02]  /*15130*/  FSEL R64, R7, -INF , !P6 ;  /* 0xff80000007407808 */ /* 0x000fe40007000000 */
[----:B------:R-:W2:Y:S01]  /*15140*/  MUFU.TANH R5, R5 ;  /* 0x0000000500057308 */ /* 0x000ea20000002400 */
[----:B-1----:R-:W-:-:S07]  /*15150*/  FMUL.FTZ R4, R57, c[0x0][0x2ec] ;  /* 0x0000bb0039047a20 */ /* 0x002fce0000410000 */
[----:B------:R-:W-:Y:S01]  /*15160*/  I2F R3, R3 ;  /* 0x0000000300037306 */ /* 0x000fe20000201400 */
[----:B---3--:R-:W-:Y:S02]  /*15170*/  FFMA.FTZ R6, R6, -UR21, R17 ;  /* 0x8000001506067c23 */ /* 0x008fe40008010011 */
[----:B------:R-:W-:Y:S02]  /*15180*/  FMUL.FTZ R17, R40, c[0x0][0x2ec] ;  /* 0x0000bb0028117a20 */ /* 0x000fe40000410000 */
[----:B--2---:R-:W-:-:S03]  /*15190*/  FFMA.FTZ R5, R10, -UR21, R5 ;  /* 0x800000150a057c23 */ /* 0x004fc60008010005 */
[----:B------:R-:W1:Y:S01]  /*151a0*/  MUFU.TANH R4, R4 ;  /* 0x0000000400047308 */ /* 0x000e620000002400 */
[----:B------:R-:W-:Y:S01]  /*151b0*/  FMUL.FTZ R10, R54, c[0x0][0x2ec] ;  /* 0x0000bb00360a7a20 */ /* 0x000fe20000410000 */
[----:B------:R-:W-:Y:S02]  /*151c0*/  FSEL R5, R5, -INF , !P5 ;  /* 0xff80000005057808 */ /* 0x000fe40006800000 */
[----:B------:R-:W-:-:S04]  /*151d0*/  ISETP.GE.AND P5, PT, R2, R250, PT ;  /* 0x000000fa0200720c */ /* 0x000fc80003fa6270 */
[----:B------:R-:W-:Y:S01]  /*151e0*/  MUFU.TANH R17, R17 ;  /* 0x0000001100117308 */ /* 0x000fe20000002400 */
[----:B------:R2:W-:Y:S01]  /*151f0*/  STL [R1+0x48], R5 ;  /* 0x0000480501007387 */ /* 0x0005e20000100800 */
[----:B------:R-:W-:-:S04]  /*15200*/  ISETP.LT.OR P5, PT, R2, R244, P5 ;  /* 0x000000f40200720c */ /* 0x000fc80002fa1670 */
[----:B------:R-:W-:Y:S01]  /*15210*/  FSEL R56, R6, -INF , !P5 ;  /* 0xff80000006387808 */ /* 0x000fe20006800000 */
[----:B------:R-:W-:Y:S01]  /*15220*/  FMUL.FTZ R6, R29, c[0x0][0x2ec] ;  /* 0x0000bb001d067a20 */ /* 0x000fe20000410000 */
[----:B------:R-:W-:Y:S01]  /*15230*/  MUFU.TANH R16, R16 ;  /* 0x0000001000107308 */ /* 0x000fe20000002400 */
[----:B-1----:R-:W-:-:S05]  /*15240*/  FFMA.FTZ R4, R9, -UR21, R4 ;  /* 0x8000001509047c23 */ /* 0x002fca0008010004 */
[----:B------:R-:W-:Y:S01]  /*15250*/  FSEL R52, R4, -INF , !P4 ;  /* 0xff80000004347808 */ /* 0x000fe20006000000 */
[----:B------:R-:W-:Y:S01]  /*15260*/  FFMA.FTZ R4, R14, -UR21, R13 ;  /* 0x800000150e047c23 */ /* 0x000fe2000801000d */
[----:B------:R-:W1:Y:S01]  /*15270*/  MUFU.TANH R9, R10 ;  /* 0x0000000a00097308 */ /* 0x000e620000002400 */
[----:B------:R-:W-:Y:S01]  /*15280*/  ISETP.GE.AND P4, PT, R2, R249, PT ;  /* 0x000000f90200720c */ /* 0x000fe20003f86270 */
[----:B------:R-:W-:Y:S02]  /*15290*/  FMUL.FTZ R13, R48, c[0x0][0x2ec] ;  /* 0x0000bb00300d7a20 */ /* 0x000fe40000410000 */
[----:B------:R-:W-:Y:S02]  /*152a0*/  FSEL R4, R4, -INF , !P1 ;  /* 0xff80000004047808 */ /* 0x000fe40004800000 */
[----:B------:R-:W-:Y:S02]  /*152b0*/  ISETP.LT.OR P4, PT, R2, R243, P4 ;  /* 0x000000f30200720c */ /* 0x000fe40002781670 */
[----:B------:R-:W-:Y:S01]  /*152c0*/  IADD3 R2, R0, 0x19, RZ ;  /* 0x0000001900027810 */ /* 0x000fe20007ffe0ff */
[----:B------:R3:W-:Y:S01]  /*152d0*/  STL [R1+0x54], R4 ;  /* 0x0000540401007387 */ /* 0x0007e20000100800 */
[----:B--2---:R-:W-:Y:S01]  /*152e0*/  FFMA.FTZ R5, R8, -UR21, R15 ;  /* 0x8000001508057c23 */ /* 0x004fe2000801000f */
[----:B------:R-:W-:Y:S01]  /*152f0*/  MUFU.TANH R6, R6 ;  /* 0x0000000600067308 */ /* 0x000fe20000002400 */
[----:B------:R-:W-:-:S02]  /*15300*/  ISETP.GE.AND P1, PT, R2, R252, PT ;  /* 0x000000fc0200720c */ /* 0x000fc40003f26270 */
[C---:B------:R-:W-:Y:S01]  /*15310*/  ISETP.GE.AND P6, PT, R2.reuse, R250, PT ;  /* 0x000000fa0200720c */ /* 0x040fe20003fc6270 */
[----:B-1----:R-:W-:Y:S01]  /*15320*/  FFMA.FTZ R15, R3, -UR21, R9 ;  /* 0x80000015030f7c23 */ /* 0x002fe20008010009 */
[----:B------:R-:W-:Y:S01]  /*15330*/  FSEL R65, R5, -INF , !P0 ;  /* 0xff80000005417808 */ /* 0x000fe20004000000 */
[----:B------:R-:W-:Y:S01]  /*15340*/  IMAD.IADD R3, R247, 0x1, -R2 ;  /* 0x00000001f7037824 */ /* 0x000fe200078e0a02 */
[C---:B------:R-:W-:Y:S01]  /*15350*/  ISETP.GE.AND P0, PT, R2.reuse, R251, PT ;  /* 0x000000fb0200720c */ /* 0x040fe20003f06270 */
[----:B------:R-:W-:Y:S01]  /*15360*/  MUFU.TANH R13, R13 ;  /* 0x0000000d000d7308 */ /* 0x000fe20000002400 */
[C---:B------:R-:W-:Y:S02]  /*15370*/  ISETP.GE.AND P5, PT, R2.reuse, R249, PT ;  /* 0x000000f90200720c */ /* 0x040fe40003fa6270 */
[----:B------:R-:W-:Y:S02]  /*15380*/  IABS R3, R3 ;  /* 0x0000000300037213 */ /* 0x000fe40000000000 */
[----:B------:R-:W-:-:S02]  /*15390*/  ISETP.LT.OR P1, PT, R2, R246, P1 ;  /* 0x000000f60200720c */ /* 0x000fc40000f21670 */
[C---:B------:R-:W-:Y:S02]  /*153a0*/  ISETP.LT.OR P0, PT, R2.reuse, R245, P0 ;  /* 0x000000f50200720c */ /* 0x040fe40000701670 */
[C---:B------:R-:W-:Y:S02]  /*153b0*/  ISETP.LT.OR P6, PT, R2.reuse, R244, P6 ;  /* 0x000000f40200720c */ /* 0x040fe400037c1670 */
[----:B------:R-:W-:Y:S02]  /*153c0*/  ISETP.LT.OR P5, PT, R2, R243, P5 ;  /* 0x000000f30200720c */ /* 0x000fe40002fa1670 */
[----:B------:R-:W-:Y:S01]  /*153d0*/  FSEL R63, R15, -INF , !P4 ;  /* 0xff8000000f3f7808 */ /* 0x000fe20006000000 */
[----:B---3--:R-:W-:Y:S02]  /*153e0*/  IMAD.MOV.U32 R4, RZ, RZ, R3 ;  /* 0x000000ffff047224 */ /* 0x008fe400078e0003 */
        /* <DEDUP_REMOVED lines=14> */
[C---:B------:R-:W-:Y:S01]  /*154d0*/  ISETP.GE.AND P4, PT, R2.reuse, R252, PT ;  /* 0x000000fc0200720c */ /* 0x040fe20003f86270 */
        /* <DEDUP_REMOVED lines=12> */
[----:B------:R-:W-:Y:S01]  /*155a0*/  MUFU.TANH R14, R19 ;  /* 0x00000013000e7308 */ /* 0x000fe20000002400 */
[----:B-1----:R-:W-:Y:S01]  /*155b0*/  IMAD.MOV.U32 R4, RZ, RZ, R3 ;  /* 0x000000ffff047224 */ /* 0x002fe200078e0003 */
[----:B------:R-:W-:Y:S01]  /*155c0*/  IABS R3, R5 ;  /* 0x0000000500037213 */ /* 0x000fe20000000000 */
[----:B------:R-:W-:-:S05]  /*155d0*/  FMUL.FTZ R5, R31, c[0x0][0x2ec] ;  /* 0x0000bb001f057a20 */ /* 0x000fca0000410000 */
[----:B------:R1:W2:Y:S01]  /*155e0*/  I2F R7, R4 ;  /* 0x0000000400077306 */ /* 0x0002a20000201400 */
[----:B---3--:R-:W-:-:S05]  /*155f0*/  FFMA.FTZ R13, R8, -UR21, R13 ;  /* 0x80000015080d7c23 */ /* 0x008fca000801000d */
[----:B------:R-:W-:Y:S01]  /*15600*/  FSEL R30, R13, -INF , !P4 ;  /* 0xff8000000d1e7808 */ /* 0x000fe20006000000 */
[----:B------:R-:W-:Y:S01]  /*15610*/  FMUL.FTZ R13, R137, c[0x0][0x2ec] ;  /* 0x0000bb00890d7a20 */ /* 0x000fe20000410000 */
[----:B------:R-:W3:Y:S01]  /*15620*/  MUFU.TANH R5, R5 ;  /* 0x0000000500057308 */ /* 0x000ee20000002400 */
[----:B-1----:R-:W-:-:S07]  /*15630*/  FMUL.FTZ R4, R53, c[0x0][0x2ec] ;  /* 0x0000bb0035047a20 */ /* 0x002fce0000410000 */
[----:B------:R-:W1:Y:S01]  /*15640*/  I2F R3, R3 ;  /* 0x0000000300037306 */ /* 0x000e620000201400 */
[----:B--2---:R-:W-:-:S05]  /*15650*/  FFMA.FTZ R12, R7, -UR21, R16 ;  /* 0x80000015070c7c23 */ /* 0x004fca0008010010 */
[----:B------:R-:W-:Y:S01]  /*15660*/  FSEL R36, R12, -INF , !P1 ;  /* 0xff8000000c247808 */ /* 0x000fe20004800000 */
[----:B---3--:R-:W-:Y:S01]  /*15670*/  FFMA.FTZ R5, R10, -UR21, R5 ;  /* 0x800000150a057c23 */ /* 0x008fe20008010005 */
        /* <DEDUP_REMOVED lines=15> */
[----:B------:R-:W-:Y:S01]  /*15770*/  ISETP.LT.OR P6, PT, R2, R243, P6 ;  /* 0x000000f30200720c */ /* 0x000fe200037c1670 */
[----:B------:R-:W-:Y:S01]  /*15780*/  IMAD.IADD R2, R248, 0x1, -R2 ;  /* 0x00000001f8027824 */ /* 0x000fe200078e0a02 */
[C---:B------:R-:W-:Y:S02]  /*15790*/  ISETP.LT.OR P5, PT, R3.reuse, R246, P5 ;  /* 0x000000f60300720c */ /* 0x040fe40002fa1670 */
[----:B------:R-:W-:Y:S02]  /*157a0*/  ISETP.LT.OR P4, PT, R3, R245, P4 ;  /* 0x000000f50300720c */ /* 0x000fe40002781670 */
[----:B------:R-:W-:Y:S01]  /*157b0*/  IABS R4, R2 ;  /* 0x0000000200047213 */ /* 0x000fe20000000000 */
[----:B------:R-:W-:Y:S01]  /*157c0*/  IMAD.IADD R2, R247, 0x1, -R3 ;  /* 0x00000001f7027824 */ /* 0x000fe200078e0a03 */
[----:B------:R-:W-:-:S02]  /*157d0*/  ISETP.LT.OR P1, PT, R3, R244, P1 ;  /* 0x000000f40300720c */ /* 0x000fc40000f21670 */
[----:B------:R1:W-:Y:S01]  /*157e0*/  I2F R17, R4 ;  /* 0x0000000400117306 */ /* 0x0003e20000201400 */
[----:B------:R-:W-:Y:S02]  /*157f0*/  ISETP.LT.OR P0, PT, R3, R243, P0 ;  /* 0x000000f30300720c */ /* 0x000fe40000701670 */
[----:B------:R-:W-:-:S05]  /*15800*/  IABS R2, R2 ;  /* 0x0000000200027213 */ /* 0x000fca0000000000 */
        /* <DEDUP_REMOVED lines=26> */
[----:B--2---:R-:W-:-:S04]  /*159b0*/  FMUL.FTZ R5, R41, c[0x0][0x2ec] ;  /* 0x0000bb0029057a20 */ /* 0x004fc80000410000 */
[----:B------:R1:W2:Y:S02]  /*159c0*/  MUFU.TANH R16, R5 ;  /* 0x0000000500107308 */ /* 0x0002a40000002400 */
        /* <DEDUP_REMOVED lines=12> */
[----:B------:R-:W-:Y:S02]  /*15a90*/  FSEL R18, R5, -INF , !P4 ;  /* 0xff80000005127808 */ /* 0x000fe40006000000 */
[C---:B------:R-:W-:Y:S01]  /*15aa0*/  ISETP.GE.AND P6, PT, R2.reuse, R252, PT ;  /* 0x000000fc0200720c */ /* 0x040fe20003fc6270 */
[----:B------:R2:W-:Y:S01]  /*15ab0*/  STL [R1+0x20], R4 ;  /* 0x0000200401007387 */ /* 0x0005e20000100800 */
[C---:B------:R-:W-:Y:S02]  /*15ac0*/  ISETP.GE.AND P5, PT, R2.reuse, R251, PT ;  /* 0x000000fb0200720c */ /* 0x040fe40003fa6270 */
[C---:B------:R-:W-:Y:S02]  /*15ad0*/  ISETP.GE.AND P4, PT, R2.reuse, R250, PT ;  /* 0x000000fa0200720c */ /* 0x040fe40003f86270 */
[----:B------:R-:W-:Y:S01]  /*15ae0*/  ISETP.LT.OR P6, PT, R2, R246, P6 ;  /* 0x000000f60200720c */ /* 0x000fe200037c1670 */
[----:B-1----:R-:W-:Y:S01]  /*15af0*/  FMUL.FTZ R13, R138, c[0x0][0x2ec] ;  /* 0x0000bb008a0d7a20 */ /* 0x002fe20000410000 */
[----:B------:R-:W-:-:S02]  /*15b00*/  ISETP.LT.OR P5, PT, R2, R245, P5 ;  /* 0x000000f50200720c */ /* 0x000fc40002fa1670 */
[----:B------:R-:W-:Y:S02]  /*15b10*/  ISETP.LT.OR P4, PT, R2, R244, P4 ;  /* 0x000000f40200720c */ /* 0x000fe40002781670 */
[----:B------:R-:W-:Y:S01]  /*15b20*/  FSEL R41, R11, -INF , !P6 ;  /* 0xff8000000b297808 */ /* 0x000fe20007000000 */
        /* <DEDUP_REMOVED lines=8> */
[----:B------:R-:W-:Y:S02]  /*15bb0*/  IABS R4, R4 ;  /* 0x0000000400047213 */ /* 0x000fe40000000000 */
[----:B------:R-:W-:Y:S01]  /*15bc0*/  IADD3 R5, R242, -R2, RZ ;  /* 0x80000002f2057210 */ /* 0x000fe20007ffe0ff */
[----:B--2---:R-:W-:Y:S01]  /*15bd0*/  IMAD.IADD R3, R247, 0x1, -R2 ;  /* 0x00000001f7037824 */ /* 0x004fe200078e0a02 */
[----:B------:R1:W-:Y:S01]  /*15be0*/  I2F R14, R4 ;  /* 0x00000004000e7306 */ /* 0x0003e20000201400 */
[C---:B------:R-:W-:Y:S02]  /*15bf0*/  ISETP.GE.AND P0, PT, R2.reuse, R252, PT ;  /* 0x000000fc0200720c */ /* 0x040fe40003f06270 */
[C---:B------:R-:W-:Y:S02]  /*15c00*/  ISETP.GE.AND P6, PT, R2.reuse, R251, PT ;  /* 0x000000fb0200720c */ /* 0x040fe40003fc6270 */
[----:B------:R-:W-:Y:S02]  /*15c10*/  IABS R3, R3 ;  /* 0x0000000300037213 */ /* 0x000fe40000000000 */
[----:B------:R-:W-:-:S02]  /*15c20*/  ISETP.LT.OR P0, PT, R2, R246, P0 ;  /* 0x000000f60200720c */ /* 0x000fc40000701670 */
[----:B------:R-:W-:Y:S01]  /*15c30*/  ISETP.LT.OR P6, PT, R2, R245, P6 ;  /* 0x000000f50200720c */ /* 0x000fe200037c1670 */
[----:B-1----:R-:W-:Y:S01]  /*15c40*/  IMAD.MOV.U32 R4, RZ, RZ, R3 ;  /* 0x000000ffff047224 */ /* 0x002fe200078e0003 */
[----:B------:R-:W-:Y:S01]  /*15c50*/  IABS R3, R5 ;  /* 0x0000000500037213 */ /* 0x000fe20000000000 */
[--C-:B------:R-:W-:Y:S02]  /*15c60*/  IMAD.IADD R5, R248, 0x1, -R2.reuse ;  /* 0x00000001f8057824 */ /* 0x100fe400078e0a02 */
[----:B------:R1:W-:Y:S02]  /*15c70*/  I2F R8, R4 ;  /* 0x0000000400087306 */ /* 0x0003e40000201400 */
[----:B-1----:R-:W-:Y:S02]  /*15c80*/  IMAD.MOV.U32 R4, RZ, RZ, R3 ;  /* 0x000000ffff047224 */ /* 0x002fe400078e0003 */
[----:B------:R-:W-:-:S04]  /*15c90*/  IMAD.IADD R3, R241, 0x1, -R2 ;  /* 0x00000001f1037824 */ /* 0x000fc800078e0a02 */
        /* <DEDUP_REMOVED lines=10> */
[----:B------:R-:W-:Y:S02]  /*15d40*/  FMUL.FTZ R17, R212, c[0x0][0x2ec] ;  /* 0x0000bb00d4117a20 */ /* 0x000fe40000410000 */
[----:B---3--:R-:W-:-:S03]  /*15d50*/  FFMA.FTZ R5, R10, -UR21, R5 ;  /* 0x800000150a057c23 */ /* 0x008fc60008010005 */
[----:B------:R1:W2:Y:S01]  /*15d60*/  MUFU.TANH R15, R4 ;  /* 0x00000004000f7308 */ /* 0x0002a20000002400 */
[----:B------:R-:W-:Y:S01]  /*15d70*/  FMUL.FTZ R10, R139, c[0x0][0x2ec] ;  /* 0x0000bb008b0a7a20 */ /* 0x000fe20000410000 */
[----:B------:R-:W-:Y:S02]  /*15d80*/  FSEL R50, R5, -INF , !P5 ;  /* 0xff80000005327808 */ /* 0x000fe40006800000 */
[----:B------:R-:W-:-:S04]  /*15d90*/  ISETP.GE.AND P5, PT, R2, R250, PT ;  /* 0x000000fa0200720c */ /* 0x000fc80003fa6270 */
[----:B------:R-:W-:Y:S01]  /*15da0*/  MUFU.TANH R17, R17 ;  /* 0x0000001100117308 */ /* 0x000fe20000002400 */
[----:B------:R-:W-:-:S04]  /*15db0*/  ISETP.LT.OR P5, PT, R2, R244, P5 ;  /* 0x000000f40200720c */ /* 0x000fc80002fa1670 */
[----:B------:R-:W-:Y:S01]  /*15dc0*/  FSEL R42, R6, -INF , !P5 ;  /* 0xff800000062a7808 */ /* 0x000fe20006800000 */
[----:B------:R-:W-:Y:S02]  /*15dd0*/  FMUL.FTZ R6, R44, c[0x0][0x2ec] ;  /* 0x0000bb002c067a20 */ /* 0x000fe40000410000 */
[----:B-1----:R-:W-:Y:S02]  /*15de0*/  FMUL.FTZ R4, R39, c[0x0][0x2ec] ;  /* 0x0000bb0027047a20 */ /* 0x002fe40000410000 */
[----:B--2---:R-:W-:Y:S02]  /*15df0*/  FFMA.FTZ R5, R8, -UR21, R15 ;  /* 0x8000001508057c23 */ /* 0x004fe4000801000f */
[----:B------:R1:W2:Y:S03]  /*15e00*/  MUFU.TANH R16, R4 ;  /* 0x0000000400107308 */ /* 0x0002a60000002400 */
[----:B------:R-:W-:-:S05]  /*15e10*/  FSEL R219, R5, -INF , !P0 ;  /* 0xff80000005db7808 */ /* 0x000fca0004000000 */
[----:B------:R-:W-:Y:S01]  /*15e20*/  MUFU.TANH R6, R6 ;  /* 0x0000000600067308 */ /* 0x000fe20000002400 */
[----:B-1----:R-:W-:Y:S02]  /*15e30*/  FMUL.FTZ R4, R136, c[0x0][0x2ec] ;  /* 0x0000bb0088047a20 */ /* 0x002fe40000410000 */
[----:B--2---:R-:W-:-:S05]  /*15e40*/  FFMA.FTZ R7, R7, -UR21, R16 ;  /* 0x8000001507077c23 */ /* 0x004fca0008010010 */
[----:B------:R-:W1:Y:S01]  /*15e50*/  MUFU.TANH R4, R4 ;  /* 0x0000000400047308 */ /* 0x000e620000002400 */
[----:B------:R-:W-:Y:S01]  /*15e60*/  FSEL R239, R7, -INF , !P6 ;  /* 0xff80000007ef7808 */ /* 0x000fe20007000000 */
[----:B-1----:R-:W-:-:S06]  /*15e70*/  FFMA.FTZ R4, R9, -UR21, R4 ;  /* 0x8000001509047c23 */ /* 0x002fcc0008010004 */
[----:B------:R-:W1:Y:S01]  /*15e80*/  MUFU.TANH R9, R10 ;  /* 0x0000000a00097308 */ /* 0x000e620000002400 */
[----:B------:R-:W-:Y:S02]  /*15e90*/  FSEL R4, R4, -INF , !P4 ;  /* 0xff80000004047808 */ /* 0x000fe40006000000 */
[----:B------:R-:W-:-:S03]  /*15ea0*/  ISETP.GE.AND P4, PT, R2, R249, PT ;  /* 0x000000f90200720c */ /* 0x000fc60003f86270 */
[----:B------:R2:W-:Y:S01]  /*15eb0*/  STL [R1+0x10], R4 ;  /* 0x0000100401007387 */ /* 0x0005e20000100800 */
[----:B------:R-:W-:Y:S02]  /*15ec0*/  ISETP.LT.OR P4, PT, R2, R243, P4 ;  /* 0x000000f30200720c */ /* 0x000fe40002781670 */
[----:B------:R-:W-:-:S04]  /*15ed0*/  IADD3 R2, R0, 0x30, RZ ;  /* 0x0000003000027810 */ /* 0x000fc80007ffe0ff */
[C---:B------:R-:W-:Y:S02]  /*15ee0*/  ISETP.GE.AND P0, PT, R2.reuse, R251, PT ;  /* 0x000000fb0200720c */ /* 0x040fe40003f06270 */
[C---:B------:R-:W-:Y:S02]  /*15ef0*/  ISETP.GE.AND P6, PT, R2.reuse, R250, PT ;  /* 0x000000fa0200720c */ /* 0x040fe40003fc6270 */
[C---:B------:R-:W-:Y:S02]  /*15f00*/  ISETP.GE.AND P5, PT, R2.reuse, R249, PT ;  /* 0x000000f90200720c */ /* 0x040fe40003fa6270 */
[C---:B------:R-:W-:Y:S02]  /*15f10*/  ISETP.LT.OR P0, PT, R2.reuse, R245, P0 ;  /* 0x000000f50200720c */ /* 0x040fe40000701670 */
[C---:B------:R-:W-:Y:S02]  /*15f20*/  ISETP.LT.OR P6, PT, R2.reuse, R244, P6 ;  /* 0x000000f40200720c */ /* 0x040fe400037c1670 */
[----:B------:R-:W-:Y:S01]  /*15f30*/  ISETP.LT.OR P5, PT, R2, R243, P5 ;  /* 0x000000f30200720c */ /* 0x000fe20002fa1670 */
[----:B--2---:R-:W-:-:S02]  /*15f40*/  FFMA.FTZ R4, R14, -UR21, R13 ;  /* 0x800000150e047c23 */ /* 0x004fc4000801000d */
[----:B-1----:R-:W-:Y:S02]  /*15f50*/  FFMA.FTZ R13, R3, -UR21, R9 ;  /* 0x80000015030d7c23 */ /* 0x002fe40008010009 */
[----:B------:R-:W-:Y:S01]  /*15f60*/  IMAD.IADD R3, R247, 0x1, -R2 ;  /* 0x00000001f7037824 */ /* 0x000fe200078e0a02 */
[----:B------:R-:W-:Y:S01]  /*15f70*/  FSEL R4, R4, -INF , !P1 ;  /* 0xff80000004047808 */ /* 0x000fe20004800000 */
[----:B------:R-:W-:Y:S01]  /*15f80*/  FMUL.FTZ R14, R213, c[0x0][0x2ec] ;  /* 0x0000bb00d50e7a20 */ /* 0x000fe20000410000 */
[C---:B------:R-:W-:Y:S02]  /*15f90*/  ISETP.GE.AND P1, PT, R2.reuse, R252, PT ;  /* 0x000000fc0200720c */ /* 0x040fe40003f26270 */
[----:B------:R-:W-:Y:S01]  /*15fa0*/  IABS R3, R3 ;  /* 0x0000000300037213 */ /* 0x000fe20000000000 */
[----:B------:R1:W-:Y:S01]  /*15fb0*/  STL [R1+0xc], R4 ;  /* 0x00000c0401007387 */ /* 0x0003e20000100800 */
[----:B------:R-:W-:Y:S01]  /*15fc0*/  ISETP.LT.OR P1, PT, R2, R246, P1 ;  /* 0x000000f60200720c */ /* 0x000fe20000f21670 */
[----:B------:R-:W-:Y:S01]  /*15fd0*/  MUFU.TANH R14, R14 ;  /* 0x0000000e000e7308 */ /* 0x000fe20000002400 */
[----:B------:R-:W-:Y:S01]  /*15fe0*/  FSEL R218, R13, -INF , !P4 ;  /* 0xff8000000dda7808 */ /* 0x000fe20006000000 */
[----:B-1----:R-:W-:-:S02]  /*15ff0*/  IMAD.MOV.U32 R4, RZ, RZ, R3 ;  /* 0x000000ffff047224 */ /* 0x002fc400078e0003 */
[----:B------:R-:W-:-:S04]  /*16000*/  IMAD.IADD R3, R242, 0x1, -R2 ;  /* 0x00000001f2037824 */ /* 0x000fc800078e0a02 */
[----:B------:R1:W2:Y:S01]  /*16010*/  I2F R11, R4 ;  /* 0x00000004000b7306 */ /* 0x0002a20000201400 */
[----:B------:R-:W-:-:S05]  /*16020*/  IABS R3, R3 ;  /* 0x0000000300037213 */ /* 0x000fca0000000000 */
[----:B-1----:R-:W-:Y:S02]  /*16030*/  IMAD.MOV.U32 R4, RZ, RZ, R3 ;  /* 0x000000ffff047224 */ /* 0x002fe400078e0003 */
[----:B------:R-:W-:Y:S02]  /*16040*/  IMAD.IADD R3, R241, 0x1, -R2 ;  /* 0x00000001f1037824 */ /* 0x000fe400078e0a02 */
[----:B------:R1:W-:Y:S01]  /*16050*/  I2F R10, R4 ;  /* 0x00000004000a7306 */ /* 0x0003e20000201400 */
[----:B--2---:R-:W-:Y:S02]  /*16060*/  FFMA.FTZ R6, R11, -UR21, R6 ;  /* 0x800000150b067c23 */ /* 0x004fe40008010006 */
[----:B------:R-:W-:-:S05]  /*16070*/  IABS R3, R3 ;  /* 0x0000000300037213 */ /* 0x000fca0000000000 */
[----:B------:R2:W-:Y:S01]  /*16080*/  I2F R9, R3 ;  /* 0x0000000300097306 */ /* 0x0005e20000201400 */
[----:B-1----:R-:W-:Y:S01]  /*16090*/  IMAD.IADD R4, R248, 0x1, -R2 ;  /* 0x00000001f8047824 */ /* 0x002fe200078e0a02 */
[----:B------:R-:W-:-:S04]  /*160a0*/  IADD3 R2, R0, 0x31, RZ ;  /* 0x0000003100027810 */ /* 0x000fc80007ffe0ff */
[----:B------:R-:W-:Y:S01]  /*160b0*/  IABS R4, R4 ;  /* 0x0000000400047213 */ /* 0x000fe20000000000 */
[--C-:B------:R-:W-:Y:S01]  /*160c0*/  IMAD.IADD R5, R241, 0x1, -R2.reuse ;  /* 0x00000001f1057824 */ /* 0x100fe200078e0a02 */
[C---:B------:R-:W-:Y:S01]  /*160d0*/  ISETP.GE.AND P4, PT, R2.reuse, R252, PT ;  /* 0x000000fc0200720c */ /* 0x040fe20003f86270 */
[----:B--2---:R-:W-:Y:S01]  /*160e0*/  IMAD.IADD R3, R247, 0x1, -R2 ;  /* 0x00000001f7037824 */ /* 0x004fe200078e0a02 */
[----:B------:R1:W-:Y:S02]  /*160f0*/  I2F R12, R4 ;  /* 0x00000004000c7306 */ /* 0x0003e40000201400 */
[----:B------:R-:W-:Y:S02]  /*16100*/  ISETP.LT.OR P4, PT, R2, R246, P4 ;  /* 0x000000f60200720c */ /* 0x000fe40002781670 */
        /* <DEDUP_REMOVED lines=8> */
[----:B------:R1:W-:Y:S08]  /*16190*/  I2F R7, R4 ;  /* 0x0000000400077306 */ /* 0x0003f00000201400 */
[----:B------:R-:W2:Y:S01]  /*161a0*/  MUFU.TANH R5, R5 ;  /* 0x0000000500057308 */ /* 0x000ea20000002400 */
[----:B-1----:R-:W-:-:S07]  /*161b0*/  FMUL.FTZ R4, R45, c[0x0][0x2ec] ;  /* 0x0000bb002d047a20 */ /* 0x002fce0000410000 */
[----:B------:R-:W-:Y:S01]  /*161c0*/  I2F R3, R3 ;  /* 0x0000000300037306 */ /* 0x000fe20000201400 */
[----:B--2---:R-:W-:-:S07]  /*161d0*/  FFMA.FTZ R5, R10, -UR21, R5 ;  /* 0x800000150a057c23 */ /* 0x004fce0008010005 */
[----:B------:R1:W2:Y:S01]  /*161e0*/  MUFU.TANH R15, R4 ;  /* 0x00000004000f7308 */ /* 0x0002a20000002400 */
[----:B------:R-:W-:Y:S02]  /*161f0*/  FSEL R216, R5, -INF , !P0 ;  /* 0xff80000005d87808 */ /* 0x000fe40004000000 */
[----:B------:R-:W-:-:S04]  /*16200*/  ISETP.GE.AND P0, PT, R2, R250, PT ;  /* 0x000000fa0200720c */ /* 0x000fc80003f06270 */
[----:B------:R-:W-:Y:S01]  /*16210*/  ISETP.LT.OR P0, PT, R2, R244, P0 ;  /* 0x000000f40200720c */ /* 0x000fe20000701670 */
[----:B-1----:R-:W-:Y:S02]  /*16220*/  FMUL.FTZ R4, R47, c[0x0][0x2ec] ;  /* 0x0000bb002f047a20 */ /* 0x002fe40000410000 */
[----:B--2---:R-:W-:Y:S02]  /*16230*/  FFMA.FTZ R8, R8, -UR21, R15 ;  /* 0x8000001508087c23 */ /* 0x004fe4000801000f */
[----:B------:R1:W2:Y:S03]  /*16240*/  MUFU.TANH R16, R4 ;  /* 0x0000000400107308 */ /* 0x0002a60000002400 */
[----:B------:R-:W-:Y:S01]  /*16250*/  FSEL R211, R8, -INF , !P4 ;  /* 0xff80000008d37808 */ /* 0x000fe20006000000 */
[----:B-1----:R-:W-:Y:S01]  /*16260*/  FMUL.FTZ R4, R214, c[0x0][0x2ec] ;  /* 0x0000bb00d6047a20 */ /* 0x002fe20000410000 */
[----:B------:R-:W-:Y:S01]  /*16270*/  FSEL R214, R6, -INF , !P1 ;  /* 0xff80000006d67808 */ /* 0x000fe20004800000 */
[----:B--2---:R-:W-:Y:S01]  /*16280*/  FFMA.FTZ R7, R7, -UR21, R16 ;  /* 0x8000001507077c23 */ /* 0x004fe20008010010 */
[----:B------:R-:W-:-:S03]  /*16290*/  ISETP.GE.AND P1, PT, R2, R251, PT ;  /* 0x000000fb0200720c */ /* 0x000fc60003f26270 */
[----:B------:R-:W1:Y:S01]  /*162a0*/  MUFU.TANH R4, R4 ;  /* 0x0000000400047308 */ /* 0x000e620000002400 */
[----:B------:R-:W-:-:S04]  /*162b0*/  ISETP.LT.OR P1, PT, R2, R245, P1 ;  /* 0x000000f50200720c */ /* 0x000fc80000f21670 */
[----:B------:R-:W-:Y:S01]  /*162c0*/  FSEL R212, R7, -INF , !P1 ;  /* 0xff80000007d47808 */ /* 0x000fe20004800000 */
[----:B-1----:R-:W-:Y:S02]  /*162d0*/  FFMA.FTZ R4, R9, -UR21, R4 ;  /* 0x8000001509047c23 */ /* 0x002fe40008010004 */
[----:B------:R-:W-:Y:S02]  /*162e0*/  FFMA.FTZ R9, R12, -UR21, R14 ;  /* 0x800000150c097c23 */ /* 0x000fe4000801000e */
[----:B------:R-:W-:Y:S01]  /*162f0*/  FFMA.FTZ R12, R3, -UR21, R17 ;  /* 0x80000015030c7c23 */ /* 0x000fe20008010011 */
[----:B------:R-:W-:Y:S01]  /*16300*/  FSEL R217, R4, -INF , !P6 ;  /* 0xff80000004d97808 */ /* 0x000fe20007000000 */
[----:B------:R-:W-:Y:S01]  /*16310*/  IMAD.IADD R3, R248, 0x1, -R2 ;  /* 0x00000001f8037824 */ /* 0x000fe200078e0a02 */
[----:B------:R-:W-:Y:S02]  /*16320*/  ISETP.GE.AND P6, PT, R2, R249, PT ;  /* 0x000000f90200720c */ /* 0x000fe40003fc6270 */
[----:B------:R-:W-:-:S02]  /*16330*/  FSEL R215, R9, -INF , !P5 ;  /* 0xff80000009d77808 */ /* 0x000fc40006800000 */
        /* <DEDUP_REMOVED lines=18> */
[----:B-1----:R-:W-:Y:S01]  /*16460*/  IMAD.MOV.U32 R4, RZ, RZ, R3 ;  /* 0x000000ffff047224 */ /* 0x002fe200078e0003 */
[----:B------:R-:W-:-:S03]  /*16470*/  IABS R3, R5 ;  /* 0x0000000500037213 */ /* 0x000fc60000000000 */
[----:B------:R1:W-:Y:S02]  /*16480*/  I2F R14, R4 ;  /* 0x00000004000e7306 */ /* 0x0003e40000201400 */
[----:B-1----:R-:W-:Y:S02]  /*16490*/  IMAD.MOV.U32 R4, RZ, RZ, R3 ;  /* 0x000000ffff047224 */ /* 0x002fe400078e0003 */
[----:B------:R-:W-:-:S04]  /*164a0*/  IMAD.IADD R3, R241, 0x1, -R2 ;  /* 0x00000001f1037824 */ /* 0x000fc800078e0a02 */
[----:B------:R1:W-:Y:S01]  /*164b0*/  I2F R13, R4 ;  /* 0x00000004000d7306 */ /* 0x0003e20000201400 */
[----:B------:R-:W-:-:S05]  /*164c0*/  IABS R3, R3 ;  /* 0x0000000300037213 */ /* 0x000fca0000000000 */
[----:B------:R-:W-:Y:S02]  /*164d0*/  IMAD.MOV.U32 R5, RZ, RZ, R3 ;  /* 0x000000ffff057224 */ /* 0x000fe400078e0003 */
[----:B------:R-:W-:Y:S02]  /*164e0*/  FMUL.FTZ R12, R73, c[0x0][0x2ec] ;  /* 0x0000bb00490c7a20 */ /* 0x000fe40000410000 */
[----:B------:R-:W-:Y:S01]  /*164f0*/  I2F R11, R5 ;  /* 0x00000005000b7306 */ /* 0x000fe20000201400 */
[----:B-1----:R-:W-:-:S05]  /*16500*/  IMAD.IADD R4, R248, 0x1, -R2 ;  /* 0x00000001f8047824 */ /* 0x002fca00078e0a02 */
[----:B------:R-:W-:-:S05]  /*16510*/  IABS R3, R4 ;  /* 0x0000000400037213 */ /* 0x000fca0000000000 */
[----:B------:R-:W-:Y:S02]  /*16520*/  IMAD.MOV.U32 R4, RZ, RZ, R3 ;  /* 0x000000ffff047224 */ /* 0x000fe400078e0003 */
[----:B------:R-:W-:Y:S02]  /*16530*/  IMAD.IADD R3, R247, 0x1, -R0 ;  /* 0x00000001f7037824 */ /* 0x000fe400078e0a00 */
[----:B------:R1:W-:Y:S03]  /*16540*/  I2F R10, R4 ;  /* 0x00000004000a7306 */ /* 0x0003e60000201400 */
[----:B------:R-:W-:-:S05]  /*16550*/  IABS R3, R3 ;  /* 0x0000000300037213 */ /* 0x000fca0000000000 */
[----:B-1----:R-:W-:Y:S02]  /*16560*/  IMAD.MOV.U32 R4, RZ, RZ, R3 ;  /* 0x000000ffff047224 */ /* 0x002fe400078e0003 */
[--C-:B------:R-:W-:Y:S02]  /*16570*/  IMAD.IADD R3, R242, 0x1, -R0.reuse ;  /* 0x00000001f2037824 */ /* 0x100fe400078e0a00 */
[----:B------:R-:W-:Y:S01]  /*16580*/  IMAD.IADD R2, R241, 0x1, -R0 ;  /* 0x00000001f1027824 */ /* 0x000fe200078e0a00 */
[----:B------:R-:W-:Y:S02]  /*16590*/  I2F R9, R4 ;  /* 0x0000000400097306 */ /* 0x000fe40000201400 */
[----:B------:R-:W-:-:S06]  /*165a0*/  IABS R3, R3 ;  /* 0x0000000300037213 */ /* 0x000fcc0000000000 */
[----:B------:R1:W-:Y:S01]  /*165b0*/  I2F R8, R3 ;  /* 0x0000000300087306 */ /* 0x0003e20000201400 */
[----:B------:R-:W-:Y:S01]  /*165c0*/  IABS R2, R2 ;  /* 0x0000000200027213 */ /* 0x000fe20000000000 */
[----:B-1----:R-:W-:-:S06]  /*165d0*/  FMUL.FTZ R3, R76, c[0x0][0x2ec] ;  /* 0x0000bb004c037a20 */ /* 0x002fcc0000410000 */
[----:B------:R1:W-:Y:S01]  /*165e0*/  I2F R7, R2 ;  /* 0x0000000200077306 */ /* 0x0003e20000201400 */
[----:B------:R2:W5:Y:S07]  /*165f0*/  LDL.LU R76, [R1+0xc8] ;  /* 0x0000c800014c7983 */ /* 0x00056e0000300800 */
[----:B------:R-:W3:Y:S01]  /*16600*/  MUFU.TANH R3, R3 ;  /* 0x0000000300037308 */ /* 0x000ee20000002400 */
[----:B-1----:R-:W-:-:S07]  /*16610*/  FMUL.FTZ R2, R75, c[0x0][0x2ec] ;  /* 0x0000bb004b027a20 */ /* 0x002fce0000410000 */
[----:B------:R-:W-:Y:S01]  /*16620*/  MUFU.TANH R12, R12 ;  /* 0x0000000c000c7308 */ /* 0x000fe20000002400 */
[----:B------:R2:W5:Y:S07]  /*16630*/  LDL.LU R75, [R1+0xc4] ;  /* 0x0000c400014b7983 */ /* 0x00056e0000300800 */
[----:B------:R1:W4:Y:S01]  /*16640*/  MUFU.TANH R4, R2 ;  /* 0x0000000200047308 */ /* 0x0003220000002400 */
[----:B---3--:R-:W-:Y:S02]  /*16650*/  FFMA.FTZ R5, R6, -UR21, R3 ;  /* 0x8000001506057c23 */ /* 0x008fe40008010003 */
[----:B-1----:R-:W-:-:S02]  /*16660*/  FMUL.FTZ R2, R74, c[0x0][0x2ec] ;  /* 0x0000bb004a027a20 */ /* 0x002fc40000410000 */
[----:B----4-:R-:W-:Y:S01]  /*16670*/  FFMA.FTZ R4, R14, -UR21, R4 ;  /* 0x800000150e047c23 */ /* 0x010fe20008010004 */
[----:B------:R-:W-:Y:S02]  /*16680*/  FSEL R210, R5, -INF , !P6 ;  /* 0xff80000005d27808 */ /* 0x000fe40007000000 */
[----:B------:R1:W3:Y:S01]  /*16690*/  MUFU.TANH R3, R2 ;  /* 0x0000000200037308 */ /* 0x0002e20000002400 */
[----:B------:R2:W5:Y:S01]  /*166a0*/  LDL.LU R74, [R1+0xc0] ;  /* 0x0000c000014a7983 */ /* 0x0005620000300800 */
[----:B------:R-:W-:Y:S02]  /*166b0*/  ISETP.GE.AND P6, PT, R0, R252, PT ;  /* 0x000000fc0000720c */ /* 0x000fe40003fc6270 */
[----:B------:R-:W-:Y:S01]  /*166c0*/  FSEL R133, R4, -INF , !P5 ;  /* 0xff80000004857808 */ /* 0x000fe20006800000 */
[----:B------:R2:W5:Y:S01]  /*166d0*/  LDL.LU R73, [R1+0xbc] ;  /* 0x0000bc0001497983 */ /* 0x0005620000300800 */
[----:B-1----:R-:W-:-:S05]  /*166e0*/  IMAD.IADD R2, R248, 0x1, -R0 ;  /* 0x00000001f8027824 */ /* 0x002fca00078e0a00 */
[----:B------:R-:W-:-:S04]  /*166f0*/  IABS R2, R2 ;  /* 0x0000000200027213 */ /* 0x000fc80000000000 */
[----:B------:R1:W-:Y:S01]  /*16700*/  I2F R6, R2 ;  /* 0x0000000200067306 */ /* 0x0003e20000201400 */
[----:B---3--:R-:W-:Y:S02]  /*16710*/  FFMA.FTZ R3, R13, -UR21, R3 ;  /* 0x800000150d037c23 */ /* 0x008fe40008010003 */
[----:B-1----:R-:W-:-:S03]  /*16720*/  FMUL.FTZ R2, R72, c[0x0][0x2ec] ;  /* 0x0000bb0048027a20 */ /* 0x002fc60000410000 */
[----:B------:R-:W-:Y:S01]  /*16730*/  FSEL R139, R3, -INF , !P4 ;  /* 0xff800000038b7808 */ /* 0x000fe20006000000 */
[----:B------:R2:W5:Y:S01]  /*16740*/  LDL.LU R72, [R1+0xb8] ;  /* 0x0000b80001487983 */ /* 0x0005620000300800 */
[----:B------:R1:W-:Y:S01]  /*16750*/  MUFU.TANH R15, R2 ;  /* 0x00000002000f7308 */ /* 0x0003e20000002400 */
[C---:B------:R-:W-:Y:S02]  /*16760*/  ISETP.GE.AND P5, PT, R0.reuse, R251, PT ;  /* 0x000000fb0000720c */ /* 0x040fe40003fa6270 */
[C---:B------:R-:W-:Y:S01]  /*16770*/  ISETP.GE.AND P4, PT, R0.reuse, R250, PT ;  /* 0x000000fa0000720c */ /* 0x040fe20003f86270 */
[----:B-1----:R-:W-:Y:S01]  /*16780*/  FMUL.FTZ R2, R71, c[0x0][0x2ec] ;  /* 0x0000bb0047027a20 */ /* 0x002fe20000410000 */
[C---:B------:R-:W-:Y:S01]  /*16790*/  ISETP.LT.OR P6, PT, R0.reuse, R246, P6 ;  /* 0x000000f60000720c */ /* 0x040fe200037c1670 */
[----:B------:R2:W5:Y:S02]  /*167a0*/  LDL.LU R71, [R1+0xb4] ;  /* 0x0000b40001477983 */ /* 0x0005640000300800 */
[----:B------:R1:W-:Y:S01]  /*167b0*/  MUFU.TANH R13, R2 ;  /* 0x00000002000d7308 */ /* 0x0003e20000002400 */
[----:B------:R-:W-:Y:S01]  /*167c0*/  FMUL.FTZ R3, R69, c[0x0][0x2ec] ;  /* 0x0000bb0045037a20 */ /* 0x000fe20000410000 */
[----:B------:R-:W-:-:S02]  /*167d0*/  ISETP.LT.OR P5, PT, R0, R245, P5 ;  /* 0x000000f50000720c */ /* 0x000fc40002fa1670 */
[----:B------:R-:W-:Y:S01]  /*167e0*/  ISETP.LT.OR P4, PT, R0, R244, P4 ;  /* 0x000000f40000720c */ /* 0x000fe20002781670 */
[----:B-1----:R-:W-:-:S05]  /*167f0*/  FFMA.FTZ R2, R11, -UR21, R12 ;  /* 0x800000150b027c23 */ /* 0x002fca000801000c */
[----:B------:R-:W-:Y:S02]  /*16800*/  FSEL R209, R2, -INF , !P1 ;  /* 0xff80000002d17808 */ /* 0x000fe40004800000 */
[----:B------:R-:W-:Y:S01]  /*16810*/  ISETP.GE.AND P1, PT, R0, R249, PT ;  /* 0x000000f90000720c */ /* 0x000fe20003f26270 */
[----:B------:R-:W-:Y:S02]  /*16820*/  FMUL.FTZ R11, R70, c[0x0][0x2ec] ;  /* 0x0000bb00460b7a20 */ /* 0x000fe40000410000 */
[----:B------:R2:W5:Y:S01]  /*16830*/  LDL.LU R70, [R1+0xb0] ;  /* 0x0000b00001467983 */ /* 0x0005620000300800 */
[----:B------:R-:W-:Y:S01]  /*16840*/  ISETP.LT.OR P1, PT, R0, R243, P1 ;  /* 0x000000f30000720c */ /* 0x000fe20000f21670 */
[----:B------:R-:W-:Y:S02]  /*16850*/  FMUL.FTZ R0, R68, c[0x0][0x2ec] ;  /* 0x0000bb0044007a20 */ /* 0x000fe40000410000 */
[----:B------:R2:W5:Y:S04]  /*16860*/  LDL.LU R69, [R1+0xac] ;  /* 0x0000ac0001457983 */ /* 0x0005680000300800 */
[----:B------:R2:W5:Y:S01]  /*16870*/  LDL.LU R68, [R1+0xa8] ;  /* 0x0000a80001447983 */ /* 0x0005620000300800 */
[----:B------:R-:W1:Y:S08]  /*16880*/  MUFU.TANH R5, R11 ;  /* 0x0000000b00057308 */ /* 0x000e700000002400 */
[----:B------:R-:W3:Y:S01]  /*16890*/  MUFU.TANH R3, R3 ;  /* 0x0000000300037308 */ /* 0x000ee20000002400 */
[----:B-1----:R-:W-:-:S07]  /*168a0*/  FFMA.FTZ R2, R10, -UR21, R5 ;  /* 0x800000150a027c23 */ /* 0x002fce0008010005 */
[----:B------:R-:W1:Y:S01]  /*168b0*/  MUFU.TANH R0, R0 ;  /* 0x0000000000007308 */ /* 0x000e620000002400 */
[----:B------:R-:W-:Y:S02]  /*168c0*/  FSEL R208, R2, -INF , !P0 ;  /* 0xff80000002d07808 */ /* 0x000fe40004000000 */
[----:B------:R-:W-:Y:S01]  /*168d0*/  PLOP3.LUT P0, PT, PT, PT, UP0, 0x80, 0x0 ;  /* 0x000000000000781c */ /* 0x000fe20003f0f008 */
[----:B------:R-:W-:Y:S02]  /*168e0*/  FFMA.FTZ R5, R9, -UR21, R15 ;  /* 0x8000001509057c23 */ /* 0x000fe4000801000f */
[----:B------:R-:W-:Y:S02]  /*168f0*/  FFMA.FTZ R4, R8, -UR21, R13 ;  /* 0x8000001508047c23 */ /* 0x000fe4000801000d */
[----:B---3--:R-:W-:Y:S02]  /*16900*/  FFMA.FTZ R3, R7, -UR21, R3 ;  /* 0x8000001507037c23 */ /* 0x008fe40008010003 */
[----:B-1----:R-:W-:Y:S01]  /*16910*/  FFMA.FTZ R0, R6, -UR21, R0 ;  /* 0x8000001506007c23 */ /* 0x002fe20008010000 */
[----:B------:R-:W-:-:S02]  /*16920*/  FSEL R13, R5, -INF , !P6 ;  /* 0xff800000050d7808 */ /* 0x000fc40007000000 */
[----:B------:R-:W-:Y:S02]  /*16930*/  FSEL R14, R4, -INF , !P5 ;  /* 0xff800000040e7808 */ /* 0x000fe40006800000 */
[----:B------:R-:W-:Y:S02]  /*16940*/  FSEL R132, R3, -INF , !P4 ;  /* 0xff80000003847808 */ /* 0x000fe40006000000 */
[----:B------:R-:W-:Y:S01]  /*16950*/  FSEL R138, R0, -INF , !P1 ;  /* 0xff800000008a7808 */ /* 0x000fe20004800000 */
[----:B------:R-:W-:Y:S05]  /*16960*/  @!P0 BRA `(.L_x_814) ;  /* 0x0000050000008947 */ /* 0x000fea0003800000 */
[----:B--2---:R-:W2:Y:S04]  /*16970*/  LDL.64 R48, [R1+0xa0] ;  /* 0x0000a00001307983 */ /* 0x004ea80000100a00 */
        /* <DEDUP_REMOVED lines=77> */
.L_x_816:
[----:B------:R-:W-:Y:S05]  /*16e50*/  BSYNC B0 ;  /* 0x0000000000007941 */ /* 0x000fea0003800000 */
.L_x_815:
[----:B------:R-:W0:Y:S02]  /*16e60*/  LDGDEPBAR ;  /* 0x00000000000079af */ /* 0x000e240000000000 */
.L_x_814:
[----:B-12---:R-:W2:Y:S04]  /*16e70*/  LDL.LU R2, [R1+0x5c] ;  /* 0x00005c0001027983 */ /* 0x006ea80000300800 */
[----:B------:R-:W3:Y:S04]  /*16e80*/  LDL.LU R0, [R1+0x58] ;  /* 0x0000580001007983 */ /* 0x000ee80000300800 */
[----:B------:R-:W4:Y:S01]  /*16e90*/  LDL.LU R4, [R1+0x4c] ;  /* 0x00004c0001047983 */ /* 0x000f220000300800 */
[----:B------:R-:W-:-:S03]  /*16ea0*/  MOV R29, R140 ;  /* 0x0000008c001d7202 */ /* 0x000fc60000000f00 */
[----:B------:R-:W2:Y:S01]  /*16eb0*/  LDL.LU R5, [R1+0x50] ;  /* 0x0000500001057983 */ /* 0x000ea20000300800 */
[----:B------:R-:W-:Y:S01]  /*16ec0*/  MOV R38, R66 ;  /* 0x0000004200267202 */ /* 0x000fe20000000f00 */
[----:B------:R-:W-:Y:S01]  /*16ed0*/  IMAD.MOV.U32 R37, RZ, RZ, R64 ;  /* 0x000000ffff257224 */ /* 0x000fe200078e0040 */
[----:B------:R-:W-:Y:S01]  /*16ee0*/  MOV R11, R67 ;  /* 0x00000043000b7202 */ /* 0x000fe20000000f00 */
[----:B------:R-:W2:Y:S01]  /*16ef0*/  LDL.LU R15, [R1+0x10] ;  /* 0x00001000010f7983 */ /* 0x000ea20000300800 */
[----:B------:R-:W-:-:S03]  /*16f00*/  MOV R31, R65 ;  /* 0x00000041001f7202 */ /* 0x000fc60000000f00 */
[----:B------:R-:W-:Y:S04]  /*16f10*/  STL [R1+0xc4], R231 ;  /* 0x0000c4e701007387 */ /* 0x000fe80000100800 */
[----:B------:R1:W-:Y:S04]  /*16f20*/  STL [R1+0xc0], R230 ;  /* 0x0000c0e601007387 */ /* 0x0003e80000100800 */
[----:B-1----:R-:W2:Y:S04]  /*16f30*/  LDL.LU R230, [R1+0x48] ;  /* 0x0000480001e67983 */ /* 0x002ea80000300800 */
[----:B------:R1:W-:Y:S04]  /*16f40*/  STL [R1+0xbc], R229 ;  /* 0x0000bce501007387 */ /* 0x0003e80000100800 */
[----:B-1----:R-:W2:Y:S04]  /*16f50*/  LDL.LU R229, [R1+0x20] ;  /* 0x0000200001e57983 */ /* 0x002ea80000300800 */
[----:B------:R1:W-:Y:S04]  /*16f60*/  STL [R1+0xb8], R228 ;  /* 0x0000b8e401007387 */ /* 0x0003e80000100800 */
[----:B-1----:R-:W2:Y:S04]  /*16f70*/  LDL.LU R228, [R1+0x54] ;  /* 0x0000540001e47983 */ /* 0x002ea80000300800 */
[----:B------:R-:W-:Y:S04]  /*16f80*/  STL [R1+0xb4], R227 ;  /* 0x0000b4e301007387 */ /* 0x000fe80000100800 */
[----:B------:R-:W-:Y:S04]  /*16f90*/  STL [R1+0xb0], R226 ;  /* 0x0000b0e201007387 */ /* 0x000fe80000100800 */
[----:B------:R-:W-:Y:S04]  /*16fa0*/  STL [R1+0xac], R225 ;  /* 0x0000ace101007387 */ /* 0x000fe80000100800 */
[----:B------:R-:W2:Y:S04]  /*16fb0*/  LDL.LU R17, [R1+0x30] ;  /* 0x0000300001117983 */ /* 0x000ea80000300800 */
[----:B------:R-:W2:Y:S04]  /*16fc0*/  LDL.LU R16, [R1+0x1c] ;  /* 0x00001c0001107983 */ /* 0x000ea80000300800 */
[----:B------:R1:W-:Y:S04]  /*16fd0*/  STL [R1+0xa8], R220 ;  /* 0x0000a8dc01007387 */ /* 0x0003e80000100800 */
[----:B-1----:R-:W2:Y:S04]  /*16fe0*/  LDL.LU R220, [R1+0xc] ;  /* 0x00000c0001dc7983 */ /* 0x002ea80000300800 */
[----:B------:R-:W2:Y:S01]  /*16ff0*/  LDL.LU R44, [R1+0x70] ;  /* 0x00007000012c7983 */ /* 0x000ea20000300800 */
[----:B------:R-:W-:-:S02]  /*17000*/  MOV R227, R41 ;  /* 0x0000002900e37202 */ /* 0x000fc40000000f00 */
[----:B------:R-:W-:Y:S02]  /*17010*/  MOV R39, R60 ;  /* 0x0000003c00277202 */ /* 0x000fe40000000f00 */
[----:B------:R-:W-:Y:S02]  /*17020*/  MOV R10, R61 ;  /* 0x0000003d000a7202 */ /* 0x000fe40000000f00 */
[----:B---3--:R-:W-:Y:S02]  /*17030*/  MOV R7, R0 ;  /* 0x0000000000077202 */ /* 0x008fe40000000f00 */
[----:B----4-:R-:W-:-:S04]  /*17040*/  FMNMX.FTZ R0, R4, R21, !PT ;  /* 0x0000001504007209 */ /* 0x010fc80007810000 */
[----:B------:R-:W-:Y:S02]  /*17050*/  FMNMX.FTZ R137, R23, R0, !PT ;  /* 0x0000000017897209 */ /* 0x000fe40007810000 */
[----:B--2---:R-:W-:-:S04]  /*17060*/  FMNMX.FTZ R0, R5, R26, !PT ;  /* 0x0000001a05007209 */ /* 0x004fc80007810000 */
        /* <DEDUP_REMOVED lines=9> */
[----:B------:R-:W-:Y:S02]  /*17100*/  FMNMX.FTZ R137, R54, R137, !PT ;  /* 0x0000008936897209 */ /* 0x000fe40007810000 */
[----:B------:R-:W-:-:S04]  /*17110*/  FMNMX.FTZ R0, R230, R0, !PT ;  /* 0x00000000e6007209 */ /* 0x000fc80007810000 */
[----:B------:R-:W-:-:S04]  /*17120*/  FMNMX.FTZ R0, R37, R0, !PT ;  /* 0x0000000025007209 */ /* 0x000fc80007810000 */
[----:B------:R-:W-:Y:S02]  /*17130*/  FMNMX.FTZ R0, R28, R0, !PT ;  /* 0x000000001c007209 */ /* 0x000fe40007810000 */
[----:B------:R-:W-:Y:S02]  /*17140*/  FMNMX.FTZ R137, R30, R137, !PT ;  /* 0x000000891e897209 */ /* 0x000fe40007810000 */
[----:B------:R-:W-:-:S04]  /*17150*/  FMNMX.FTZ R0, R36, R0, !PT ;  /* 0x0000000024007209 */ /* 0x000fc80007810000 */
        /* <DEDUP_REMOVED lines=14> */
[----:B------:R-:W-:-:S02]  /*17240*/  MOV R47, R2 ;  /* 0x00000002002f7202 */ /* 0x000fc40000000f00 */
[----:B------:R-:W1:Y:S04]  /*17250*/  SHFL.BFLY PT, R2, R136, 0x2, 0x1f ;  /* 0x0c401f0088027f89 */ /* 0x000e6800000e0000 */
[----:B------:R-:W2:Y:S01]  /*17260*/  SHFL.BFLY PT, R0, R137, 0x2, 0x1f ;  /* 0x0c401f0089007f89 */ /* 0x000ea200000e0000 */
[----:B-1----:R-:W-:Y:S02]  /*17270*/  FMNMX.FTZ R136, R136, R2, !PT ;  /* 0x0000000288887209 */ /* 0x002fe40007810000 */
[----:B--2---:R-:W-:-:S03]  /*17280*/  FMNMX.FTZ R137, R137, R0, !PT ;  /* 0x0000000089897209 */ /* 0x004fc60007810000 */
[----:B------:R-:W1:Y:S04]  /*17290*/  SHFL.BFLY PT, R2, R136, 0x1, 0x1f ;  /* 0x0c201f0088027f89 */ /* 0x000e6800000e0000 */
[----:B------:R-:W2:Y:S01]  /*172a0*/  SHFL.BFLY PT, R0, R137, 0x1, 0x1f ;  /* 0x0c201f0089007f89 */ /* 0x000ea200000e0000 */
[----:B------:R-:W-:Y:S02]  /*172b0*/  MOV R41, R52 ;  /* 0x0000003400297202 */ /* 0x000fe40000000f00 */
[----:B-1----:R-:W-:Y:S02]  /*172c0*/  FMNMX.FTZ R136, R136, R2, !PT ;  /* 0x0000000288887209 */ /* 0x002fe40007810000 */
[----:B------:R-:W-:Y:S02]  /*172d0*/  FMNMX.FTZ R2, R47, R32, !PT ;  /* 0x000000202f027209 */ /* 0x000fe40007810000 */
[----:B--2---:R-:W-:-:S02]  /*172e0*/  FMNMX.FTZ R137, R137, R0, !PT ;  /* 0x0000000089897209 */ /* 0x004fc40007810000 */
        /* <DEDUP_REMOVED lines=8> */
[----:B------:R-:W-:Y:S01]  /*17370*/  FMNMX.FTZ R0, R135, R0, !PT ;  /* 0x0000000087007209 */ /* 0x000fe20007810000 */
[----:B------:R-:W-:Y:S01]  /*17380*/  IMAD.MOV.U32 R43, RZ, RZ, R56 ;  /* 0x000000ffff2b7224 */ /* 0x000fe200078e0038 */
[----:B------:R-:W-:Y:S02]  /*17390*/  MOV R225, R63 ;  /* 0x0000003f00e17202 */ /* 0x000fe40000000f00 */
[----:B------:R-:W-:Y:S02]  /*173a0*/  FMNMX.FTZ R2, R41, R2, !PT ;  /* 0x0000000229027209 */ /* 0x000fe40007810000 */
[----:B------:R-:W-:-:S02]  /*173b0*/  FMNMX.FTZ R0, R228, R0, !PT ;  /* 0x00000000e4007209 */ /* 0x000fc40007810000 */
[----:B------:R-:W-:Y:S02]  /*173c0*/  FSETP.NEU.FTZ.AND P1, PT, R137, -INF , PT ;  /* 0xff8000008900780b */ /* 0x000fe40003f3d000 */
[----:B------:R-:W-:Y:S02]  /*173d0*/  FMNMX.FTZ R2, R43, R2, !PT ;  /* 0x000000022b027209 */ /* 0x000fe40007810000 */
[----:B------:R-:W-:Y:S02]  /*173e0*/  FMNMX.FTZ R0, R225, R0, !PT ;  /* 0x00000000e1007209 */ /* 0x000fe40007810000 */
[C---:B------:R-:W-:Y:S01]  /*173f0*/  FSEL R3, R137.reuse, RZ, P1 ;  /* 0x000000ff89037208 */ /* 0x040fe20000800000 */
[----:B------:R-:W-:Y:S01]  /*17400*/  FMUL.FTZ R12, R137, c[0x0][0x23c] ;  /* 0x00008f00890c7a20 */ /* 0x000fe20000410000 */
[----:B------:R-:W-:Y:S02]  /*17410*/  MOV R231, R57 ;  /* 0x0000003900e77202 */ /* 0x000fe40000000f00 */
[----:B------:R-:W-:-:S02]  /*17420*/  FMNMX.FTZ R2, R59, R2, !PT ;  /* 0x000000023b027209 */ /* 0x000fc40007810000 */
[----:B------:R-:W-:Y:S02]  /*17430*/  FMNMX.FTZ R0, R58, R0, !PT ;  /* 0x000000003a007209 */ /* 0x000fe40007810000 */
[----:B------:R-:W-:Y:S01]  /*17440*/  FSETP.NEU.FTZ.AND P0, PT, R136, -INF , PT ;  /* 0xff8000008800780b */ /* 0x000fe20003f1d000 */
[----:B------:R-:W-:Y:S01]  /*17450*/  FADD.FTZ R4, R4, -R3 ;  /* 0x8000000304047221 */ /* 0x000fe20000010000 */
[----:B------:R-:W-:Y:S02]  /*17460*/  FMNMX.FTZ R2, R35, R2, !PT ;  /* 0x0000000223027209 */ /* 0x000fe40007810000 */
[----:B------:R-:W-:Y:S02]  /*17470*/  FMNMX.FTZ R0, R231, R0, !PT ;  /* 0x00000000e7007209 */ /* 0x000fe40007810000 */
[----:B------:R-:W-:Y:S02]  /*17480*/  FSEL R3, R136, RZ, P0 ;  /* 0x000000ff88037208 */ /* 0x000fe40000000000 */
[----:B------:R-:W-:-:S02]  /*17490*/  FSEL R12, R12, RZ, P1 ;  /* 0x000000ff0c0c7208 */ /* 0x000fc40000800000 */
[----:B------:R-:W-:Y:S02]  /*174a0*/  FMNMX.FTZ R2, R40, R2, !PT ;  /* 0x0000000228027209 */ /* 0x000fe40007810000 */
[----:B------:R-:W-:Y:S01]  /*174b0*/  FMNMX.FTZ R0, R19, R0, !PT ;  /* 0x0000000013007209 */ /* 0x000fe20007810000 */
[----:B------:R-:W-:Y:S01]  /*174c0*/  FADD.FTZ R6, R5, -R3 ;  /* 0x8000000305067221 */ /* 0x000fe20000010000 */
[----:B------:R-:W-:Y:S01]  /*174d0*/  FMNMX.FTZ R2, R15, R2, !PT ;  /* 0x000000020f027209 */ /* 0x000fe20007810000 */
[----:B------:R-:W-:Y:S01]  /*174e0*/  FFMA.FTZ R3, R21, c[0x0][0x23c], -R12 ;  /* 0x00008f0015037a23 */ /* 0x000fe2000001080c */
[----:B------:R-:W-:Y:S01]  /*174f0*/  FMNMX.FTZ R0, R220, R0, !PT ;  /* 0x00000000dc007209 */ /* 0x000fe20007810000 */
[----:B------:R-:W-:Y:S02]  /*17500*/  FMUL.FTZ R4, R4, c[0x0][0x23c] ;  /* 0x00008f0004047a20 */ /* 0x000fe40000410000 */
[----:B------:R1:W-:Y:S02]  /*17510*/  MUFU.EX2 R8, R3 ;  /* 0x0000000300087308 */ /* 0x0003e40000000800 */
[----:B-1----:R-:W-:-:S02]  /*17520*/  FMNMX.FTZ R3, R42, R2, !PT ;  /* 0x000000022a037209 */ /* 0x002fc40007810000 */
        /* <DEDUP_REMOVED lines=8> */
[--C-:B------:R-:W-:Y:S01]  /*175b0*/  FFMA.FTZ R4, R23, c[0x0][0x23c], -R12.reuse ;  /* 0x00008f0017047a23 */ /* 0x100fe2000001080c */
[----:B------:R-:W-:Y:S01]  /*175c0*/  FMNMX.FTZ R2, R210, R2, !PT ;  /* 0x00000002d2027209 */ /* 0x000fe20007810000 */
[----:B------:R-:W-:Y:S01]  /*175d0*/  FFMA.FTZ R5, R20, c[0x0][0x23c], -R12 ;  /* 0x00008f0014057a23 */ /* 0x000fe2000001080c */
[----:B------:R-:W-:Y:S01]  /*175e0*/  FMNMX.FTZ R3, R209, R3, !PT ;  /* 0x00000003d1037209 */ /* 0x000fe20007810000 */
[----:B------:R1:W-:Y:S01]  /*175f0*/  MUFU.EX2 R9, R4 ;  /* 0x0000000400097308 */ /* 0x0003e20000000800 */
[----:B------:R-:W-:-:S02]  /*17600*/  FFMA.FTZ R226, R44, R0, R8 ;  /* 0x000000002ce27223 */ /* 0x000fc40000010008 */
[-C--:B------:R-:W-:Y:S02]  /*17610*/  FMUL.FTZ R64, R164, R0.reuse ;  /* 0x00000000a4407220 */ /* 0x080fe40000410000 */
[----:B------:R-:W-:-:S03]  /*17620*/  FMUL.FTZ R65, R165, R0 ;  /* 0x00000000a5417220 */ /* 0x000fc60000410000 */
[----:B------:R3:W-:Y:S01]  /*17630*/  MUFU.EX2 R46, R5 ;  /* 0x00000005002e7308 */ /* 0x0007e20000000800 */
[-C--:B------:R-:W-:Y:S02]  /*17640*/  FMUL.FTZ R52, R168, R0.reuse ;  /* 0x00000000a8347220 */ /* 0x080fe40000410000 */
[----:B------:R-:W-:Y:S01]  /*17650*/  FMUL.FTZ R53, R169, R0 ;  /* 0x00000000a9357220 */ /* 0x000fe20000410000 */
[----:B-1----:R-:W-:Y:S02]  /*17660*/  FMNMX.FTZ R4, R208, R2, !PT ;  /* 0x00000002d0047209 */ /* 0x002fe40007810000 */
[----:B------:R-:W-:Y:S01]  /*17670*/  FMNMX.FTZ R2, R132, R3, !PT ;  /* 0x0000000384027209 */ /* 0x000fe20007810000 */
[----:B------:R-:W-:Y:S02]  /*17680*/  FMUL.FTZ R3, R6, c[0x0][0x23c] ;  /* 0x00008f0006037a20 */ /* 0x000fe40000410000 */
[-C--:B------:R-:W-:Y:S02]  /*17690*/  FMUL.FTZ R48, R180, R0.reuse ;  /* 0x00000000b4307220 */ /* 0x080fe40000410000 */
[----:B------:R-:W-:-:S02]  /*176a0*/  FMUL.FTZ R49, R181, R0 ;  /* 0x00000000b5317220 */ /* 0x000fc40000410000 */
[----:B---3--:R-:W-:Y:S02]  /*176b0*/  FFMA.FTZ R5, R22, c[0x0][0x23c], -R12 ;  /* 0x00008f0016057a23 */ /* 0x008fe4000001080c */
        /* <DEDUP_REMOVED lines=13> */
[----:B------:R-:W-:Y:S01]  /*17790*/  FMUL.FTZ R140, R84, R0 ;  /* 0x00000000548c7220 */ /* 0x000fe20000410000 */
        /* <DEDUP_REMOVED lines=11> */
[----:B------:R-:W-:Y:S08]  /*17850*/  MUFU.EX2 R18, R5 ;  /* 0x0000000500127308 */ /* 0x000ff00000000800 */
[----:B------:R-:W1:Y:S01]  /*17860*/  MUFU.EX2 R0, R3 ;  /* 0x0000000300007308 */ /* 0x000e620000000800 */
[----:B------:R-:W-:Y:S01]  /*17870*/  MOV R96, R54 ;  /* 0x0000003600607202 */ /* 0x000fe20000000f00 */
[----:B------:R-:W-:-:S04]  /*17880*/  IMAD.MOV.U32 R81, RZ, RZ, R59 ;  /* 0x000000ffff517224 */ /* 0x000fc800078e003b */
[----:B------:R-:W-:Y:S01]  /*17890*/  IMAD.MOV.U32 R112, RZ, RZ, R96 ;  /* 0x000000ffff707224 */ /* 0x000fe200078e0060 */
[----:B------:R-:W-:Y:S02]  /*178a0*/  MOV R96, R81 ;  /* 0x0000005100607202 */ /* 0x000fe40000000f00 */
[----:B------:R-:W3:Y:S01]  /*178b0*/  LDL.LU R81, [R1+0x78] ;  /* 0x0000780001517983 */ /* 0x000ee20000300800 */
[----:B-1----:R-:W-:Y:S02]  /*178c0*/  FMUL.FTZ R63, R83, R0 ;  /* 0x00000000533f7220 */ /* 0x002fe40000410000 */
[----:B------:R-:W-:Y:S02]  /*178d0*/  IMAD.MOV.U32 R83, RZ, RZ, R18 ;  /* 0x000000ffff537224 */ /* 0x000fe400078e0012 */
[----:B------:R-:W4:Y:S04]  /*178e0*/  LDL.LU R18, [R1+0x7c] ;  /* 0x00007c0001127983 */ /* 0x000f280000300800 */
[----:B------:R-:W1:Y:S01]  /*178f0*/  SHFL.BFLY PT, R6, R2, 0x2, 0x1f ;  /* 0x0c401f0002067f89 */ /* 0x000e6200000e0000 */
[----:B------:R-:W-:Y:S01]  /*17900*/  FMNMX.FTZ R4, R138, R4, !PT ;  /* 0x000000048a047209 */ /* 0x000fe20007810000 */
[----:B------:R-:W-:-:S04]  /*17910*/  IMAD.MOV.U32 R152, RZ, RZ, R7 ;  /* 0x000000ffff987224 */ /* 0x000fc800078e0007 */
[----:B------:R-:W1:Y:S01]  /*17920*/  SHFL.BFLY PT, R7, R4, 0x2, 0x1f ;  /* 0x0c401f0004077f89 */ /* 0x000e6200000e0000 */
[----:B------:R-:W-:-:S05]  /*17930*/  FMUL.FTZ R3, R136, c[0x0][0x23c] ;  /* 0x00008f0088037a20 */ /* 0x000fca0000410000 */
[----:B------:R-:W-:-:S05]  /*17940*/  FSEL R3, R3, RZ, P0 ;  /* 0x000000ff03037208 */ /* 0x000fca0000000000 */
[----:B------:R-:W-:Y:S01]  /*17950*/  FFMA.FTZ R5, R26, c[0x0][0x23c], -R3 ;  /* 0x00008f001a057a23 */ /* 0x000fe20000010803 */
[----:B------:R-:W-:Y:S02]  /*17960*/  MOV R85, R9 ;  /* 0x0000000900557202 */ /* 0x000fe40000000f00 */
[----:B-1----:R-:W-:Y:S01]  /*17970*/  FMNMX.FTZ R2, R2, R6, !PT ;  /* 0x0000000602027209 */ /* 0x002fe20007810000 */
[----:B------:R1:W2:Y:S01]  /*17980*/  MUFU.EX2 R9, R5 ;  /* 0x0000000500097308 */ /* 0x0002a20000000800 */
[----:B------:R-:W-:-:S03]  /*17990*/  FMNMX.FTZ R4, R4, R7, !PT ;  /* 0x0000000704047209 */ /* 0x000fc60007810000 */
[----:B-1----:R-:W1:Y:S04]  /*179a0*/  SHFL.BFLY PT, R5, R2, 0x1, 0x1f ;  /* 0x0c201f0002057f89 */ /* 0x002e6800000e0000 */
[----:B------:R-:W1:Y:S01]  /*179b0*/  SHFL.BFLY PT, R6, R4, 0x1, 0x1f ;  /* 0x0c201f0004067f89 */ /* 0x000e6200000e0000 */
        /* <DEDUP_REMOVED lines=14> */
[-C--:B------:R-:W-:Y:S01]  /*17aa0*/  FMUL.FTZ R62, R82, R0.reuse ;  /* 0x00000000523e7220 */ /* 0x080fe20000410000 */
        /* <DEDUP_REMOVED lines=23> */
[----:B------:R-:W-:Y:S02]  /*17c20*/  MOV R69, R135 ;  /* 0x0000008700457202 */ /* 0x000fe40000000f00 */
[----:B-1----:R-:W-:-:S04]  /*17c30*/  FMNMX.FTZ R135, R2, R5, !PT ;  /* 0x0000000502877209 */ /* 0x002fc80007810000 */
[C---:B------:R-:W-:Y:S01]  /*17c40*/  FSETP.NEU.FTZ.AND P0, PT, R135.reuse, -INF , PT ;  /* 0xff8000008700780b */ /* 0x040fe20003f1d000 */
[----:B------:R-:W-:-:S05]  /*17c50*/  FMUL.FTZ R2, R135, c[0x0][0x23c] ;  /* 0x00008f0087027a20 */ /* 0x000fca0000410000 */
[----:B------:R-:W-:Y:S01]  /*17c60*/  FSEL R2, R2, RZ, P0 ;  /* 0x000000ff02027208 */ /* 0x000fe20000000000 */
[----:B------:R-:W-:Y:S02]  /*17c70*/  FFMA.FTZ R7, R27, c[0x0][0x23c], -R3 ;  /* 0x00008f001b077a23 */ /* 0x000fe40000010803 */
[----:B------:R-:W-:Y:S01]  /*17c80*/  IMAD.MOV.U32 R116, RZ, RZ, R68 ;  /* 0x000000ffff747224 */ /* 0x000fe200078e0044 */
[----:B------:R-:W-:Y:S02]  /*17c90*/  MOV R68, R153 ;  /* 0x0000009900447202 */ /* 0x000fe40000000f00 */
[----:B------:R-:W-:Y:S01]  /*17ca0*/  MUFU.EX2 R153, R7 ;  /* 0x0000000700997308 */ /* 0x000fe20000000800 */
[----:B------:R-:W-:Y:S01]  /*17cb0*/  IMAD.MOV.U32 R71, RZ, RZ, R39 ;  /* 0x000000ffff477224 */ /* 0x000fe200078e0027 */
[----:B------:R-:W-:Y:S01]  /*17cc0*/  MOV R154, R116 ;  /* 0x00000074009a7202 */ /* 0x000fe20000000f00 */
[----:B------:R-:W-:Y:S01]  /*17cd0*/  IMAD.MOV.U32 R116, RZ, RZ, R37 ;  /* 0x000000ffff747224 */ /* 0x000fe200078e0025 */
[----:B------:R-:W-:Y:S01]  /*17ce0*/  MOV R129, R96 ;  /* 0x0000006000817202 */ /* 0x000fe20000000f00 */
[----:B--2---:R-:W-:-:S02]  /*17cf0*/  FFMA.FTZ R82, R97, R0, R9 ;  /* 0x0000000061527223 */ /* 0x004fc40000010009 */
[----:B------:R-:W-:-:S04]  /*17d00*/  FFMA.FTZ R0, R25, c[0x0][0x23c], -R3 ;  /* 0x00008f0019007a23 */ /* 0x000fc80000010803 */
[----:B------:R1:W-:Y:S01]  /*17d10*/  MUFU.EX2 R155, R0 ;  /* 0x00000000009b7308 */ /* 0x0003e20000000800 */
[----:B------:R-:W-:Y:S02]  /*17d20*/  MOV R97, R84 ;  /* 0x0000005400617202 */ /* 0x000fe40000000f00 */
[----:B------:R-:W-:Y:S02]  /*17d30*/  MOV R84, R134 ;  /* 0x0000008600547202 */ /* 0x000fe40000000f00 */
[----:B------:R-:W-:Y:S01]  /*17d40*/  FMNMX.FTZ R134, R4, R6, !PT ;  /* 0x0000000604867209 */ /* 0x000fe20007810000 */
[----:B-1----:R-:W-:-:S04]  /*17d50*/  FFMA.FTZ R0, R24, c[0x0][0x23c], -R3 ;  /* 0x00008f0018007a23 */ /* 0x002fc80000010803 */
[----:B------:R1:W-:Y:S01]  /*17d60*/  MUFU.EX2 R26, R0 ;  /* 0x00000000001a7308 */ /* 0x0003e20000000800 */
[----:B------:R-:W-:Y:S01]  /*17d70*/  FFMA.FTZ R4, R32, c[0x0][0x23c], -R2 ;  /* 0x00008f0020047a23 */ /* 0x000fe20000010802 */
[----:B-1----:R-:W-:Y:S02]  /*17d80*/  FSEL R0, R135, RZ, P0 ;  /* 0x000000ff87007208 */ /* 0x002fe40000000000 */
[----:B------:R-:W-:-:S03]  /*17d90*/  FSETP.NEU.FTZ.AND P0, PT, R134, -INF , PT ;  /* 0xff8000008600780b */ /* 0x000fc60003f1d000 */
[----:B------:R-:W-:-:S04]  /*17da0*/  FADD.FTZ R0, R117, -R0 ;  /* 0x8000000075007221 */ /* 0x000fc80000010000 */
[----:B------:R-:W-:Y:S01]  /*17db0*/  FMUL.FTZ R5, R0, c[0x0][0x23c] ;  /* 0x00008f0000057a20 */ /* 0x000fe20000410000 */
[----:B------:R-:W-:Y:S01]  /*17dc0*/  FSEL R0, R134, RZ, P0 ;  /* 0x000000ff86007208 */ /* 0x000fe20000000000 */
[----:B------:R1:W-:Y:S04]  /*17dd0*/  MUFU.EX2 R7, R4 ;  /* 0x0000000400077308 */ /* 0x0003e80000000800 */
[----:B------:R-:W-:Y:S02]  /*17de0*/  FADD.FTZ R6, R152, -R0 ;  /* 0x8000000098067221 */ /* 0x000fe40000010000 */
[----:B------:R-:W-:-:S05]  /*17df0*/  FMUL.FTZ R0, R134, c[0x0][0x23c] ;  /* 0x00008f0086007a20 */ /* 0x000fca0000410000 */
[----:B------:R-:W-:Y:S01]  /*17e00*/  FSEL R0, R0, RZ, P0 ;  /* 0x000000ff00007208 */ /* 0x000fe20000000000 */
[----:B-1----:R-:W-:-:S04]  /*17e10*/  FFMA.FTZ R4, R34, c[0x0][0x23c], -R2 ;  /* 0x00008f0022047a23 */ /* 0x002fc80000010802 */
[----:B------:R1:W-:Y:S08]  /*17e20*/  MUFU.EX2 R152, R4 ;  /* 0x0000000400987308 */ /* 0x0003f00000000800 */
[----:B------:R-:W2:Y:S01]  /*17e30*/  MUFU.EX2 R5, R5 ;  /* 0x0000000500057308 */ /* 0x000ea20000000800 */
[----:B-1----:R-:W-:Y:S02]  /*17e40*/  FMUL.FTZ R4, R6, c[0x0][0x23c] ;  /* 0x00008f0006047a20 */ /* 0x002fe40000410000 */
[----:B------:R-:W-:-:S05]  /*17e50*/  FFMA.FTZ R6, R33, c[0x0][0x23c], -R0 ;  /* 0x00008f0021067a23 */ /* 0x000fca0000010800 */
[----:B------:R-:W1:Y:S08]  /*17e60*/  MUFU.EX2 R4, R4 ;  /* 0x0000000400047308 */ /* 0x000e700000000800 */
[----:B------:R-:W4:Y:S01]  /*17e70*/  MUFU.EX2 R6, R6 ;  /* 0x0000000600067308 */ /* 0x000f220000000800 */
[----:B--2---:R-:W-:Y:S01]  /*17e80*/  FMUL.FTZ R32, R104, R5 ;  /* 0x0000000568207220 */ /* 0x004fe20000410000 */
[----:B------:R-:W-:Y:S01]  /*17e90*/  MOV R104, R26 ;  /* 0x0000001a00687202 */ /* 0x000fe20000000f00 */
[----:B------:R-:W-:Y:S01]  /*17ea0*/  IMAD.MOV.U32 R26, RZ, RZ, R85 ;  /* 0x000000ffff1a7224 */ /* 0x000fe200078e0055 */
[----:B------:R-:W-:-:S02]  /*17eb0*/  MOV R128, R97 ;  /* 0x0000006100807202 */ /* 0x000fc40000000f00 */
[----:B------:R-:W-:Y:S02]  /*17ec0*/  MOV R70, R68 ;  /* 0x0000004400467202 */ /* 0x000fe40000000f00 */
[----:B------:R-:W-:Y:S01]  /*17ed0*/  MOV R27, R84 ;  /* 0x00000054001b7202 */ /* 0x000fe20000000f00 */
[----:B-1----:R-:W-:Y:S01]  /*17ee0*/  FMUL.FTZ R34, R106, R4 ;  /* 0x000000046a227220 */ /* 0x002fe20000410000 */
        /* <DEDUP_REMOVED lines=10> */
[----:B---3--:R-:W-:Y:S01]  /*17f90*/  FFMA.FTZ R81, R81, R5, R7 ;  /* 0x0000000551517223 */ /* 0x008fe20000010007 */
        /* <DEDUP_REMOVED lines=75> */
[----:B----4-:R-:W-:Y:S02]  /*18450*/  FFMA.FTZ R80, R18, R4, R6 ;  /* 0x0000000412507223 */ /* 0x010fe40000010006 */
[----:B------:R-:W-:Y:S02]  /*18460*/  IMAD.MOV.U32 R117, RZ, RZ, R19 ;  /* 0x000000ffff757224 */ /* 0x000fe400078e0013 */
[--C-:B------:R-:W-:Y:S02]  /*18470*/  FFMA.FTZ R4, R17, c[0x0][0x23c], -R2.reuse ;  /* 0x00008f0011047a23 */ /* 0x100fe40000010802 */
[----:B------:R-:W-:Y:S02]  /*18480*/  FFMA.FTZ R5, R16, c[0x0][0x23c], -R2 ;  /* 0x00008f0010057a23 */ /* 0x000fe40000010802 */
[----:B------:R-:W1:Y:S01]  /*18490*/  LDSM.16.MT88.4 R16, [R221+0xc000] ;  /* 0x00c00000dd10783b */ /* 0x000e620000004200 */
[----:B------:R2:W-:Y:S01]  /*184a0*/  MUFU.EX2 R107, R4 ;  /* 0x00000004006b7308 */ /* 0x0005e20000000800 */
[----:B------:R-:W-:Y:S01]  /*184b0*/  MOV R108, R115 ;  /* 0x00000073006c7202 */ /* 0x000fe20000000f00 */
[----:B------:R-:W-:-:S02]  /*184c0*/  IMAD.MOV.U32 R77, RZ, RZ, R98 ;  /* 0x000000ffff4d7224 */ /* 0x000fc400078e0062 */
[----:B--2---:R-:W-:-:S04]  /*184d0*/  FFMA.FTZ R4, R83, c[0x0][0x23c], -R0 ;  /* 0x00008f0053047a23 */ /* 0x004fc80000010800 */
[----:B------:R2:W3:Y:S01]  /*184e0*/  MUFU.EX2 R83, R4 ;  /* 0x0000000400537308 */ /* 0x0004e20000000800 */
[----:B------:R-:W-:Y:S02]  /*184f0*/  MOV R115, R99 ;  /* 0x0000006300737202 */ /* 0x000fe40000000f00 */
[----:B------:R-:W-:-:S05]  /*18500*/  MOV R99, R128 ;  /* 0x0000008000637202 */ /* 0x000fca0000000f00 */
[----:B------:R-:W4:Y:S01]  /*18510*/  MUFU.EX2 R78, R5 ;  /* 0x00000005004e7308 */ /* 0x000f220000000800 */
[----:B--2---:R-:W-:-:S07]  /*18520*/  FFMA.FTZ R4, R119, c[0x0][0x23c], -R0 ;  /* 0x00008f0077047a23 */ /* 0x004fce0000010800 */
[----:B------:R2:W-:Y:S01]  /*18530*/  MUFU.EX2 R105, R4 ;  /* 0x0000000400697308 */ /* 0x0005e20000000800 */
[----:B------:R-:W-:Y:S02]  /*18540*/  MOV R98, R117 ;  /* 0x0000007500627202 */ /* 0x000fe40000000f00 */
[----:B------:R-:W-:Y:S02]  /*18550*/  MOV R128, R85 ;  /* 0x0000005500807202 */ /* 0x000fe40000000f00 */
[----:B------:R-:W-:Y:S02]  /*18560*/  MOV R117, R84 ;  /* 0x0000005400757202 */ /* 0x000fe40000000f00 */
[----:B------:R-:W-:Y:S02]  /*18570*/  MOV R85, R11 ;  /* 0x0000000b00557202 */ /* 0x000fe40000000f00 */
[----:B------:R-:W-:Y:S01]  /*18580*/  MOV R84, R10 ;  /* 0x0000000a00547202 */ /* 0x000fe20000000f00 */
[----:B--2---:R-:W-:-:S02]  /*18590*/  FFMA.FTZ R4, R118, c[0x0][0x23c], -R0 ;  /* 0x00008f0076047a23 */ /* 0x004fc40000010800 */
[----:B------:R-:W-:Y:S02]  /*185a0*/  IMAD.MOV.U32 R118, RZ, RZ, R129 ;  /* 0x000000ffff767224 */ /* 0x000fe400078e0081 */
[----:B------:R-:W-:Y:S02]  /*185b0*/  IMAD.MOV.U32 R129, RZ, RZ, R96 ;  /* 0x000000ffff817224 */ /* 0x000fe400078e0060 */
[----:B------:R-:W-:Y:S02]  /*185c0*/  IMAD.MOV.U32 R96, RZ, RZ, R231 ;  /* 0x000000ffff607224 */ /* 0x000fe400078e00e7 */
[----:B------:R2:W1:Y:S01]  /*185d0*/  MUFU.EX2 R231, R4 ;  /* 0x0000000400e77308 */ /* 0x0004620000000800 */
[----:B------:R-:W-:Y:S02]  /*185e0*/  F2FP.BF16.PACK_AB R8, R113, R8 ;  /* 0x000000087108723e */ /* 0x000fe400000010ff */
[----:B------:R-:W-:Y:S02]  /*185f0*/  F2FP.BF16.PACK_AB R9, R153, R9 ;  /* 0x000000099909723e */ /* 0x000fe400000010ff */
[----:B------:R-:W-:-:S02]  /*18600*/  F2FP.BF16.PACK_AB R10, R106, R154 ;  /* 0x0000009a6a0a723e */ /* 0x000fc400000010ff */
[----:B------:R-:W-:Y:S02]  /*18610*/  F2FP.BF16.PACK_AB R11, R104, R155 ;  /* 0x0000009b680b723e */ /* 0x000fe400000010ff */
        /* <DEDUP_REMOVED lines=8> */
[----:B-1----:R-:W-:Y:S01]  /*186a0*/  HMMA.16816.F32.BF16 R68, R8, R16, R148 ;  /* 0x000000100844723c */ /* 0x002fe20000041894 */
[----:B--2---:R-:W-:Y:S02]  /*186b0*/  F2FP.BF16.PACK_AB R4, R152, R7 ;  /* 0x000000079804723e */ /* 0x004fe400000010ff */
[----:B---3--:R-:W-:-:S04]  /*186c0*/  F2FP.BF16.PACK_AB R5, R83, R6 ;  /* 0x000000065305723e */ /* 0x008fc800000010ff */
[----:B----4-:R-:W-:Y:S02]  /*186d0*/  MOV R151, R78 ;  /* 0x0000004e00977202 */ /* 0x010fe40000000f00 */
        /* <DEDUP_REMOVED lines=50> */
[----:B------:R-:W-:Y:S02]  /*18a00*/  MOV R62, R148 ;  /* 0x00000094003e7202 */ /* 0x000fe40000000f00 */
        /* <DEDUP_REMOVED lines=23> */
[----:B-1----:R-:W-:Y:S01]  /*18b80*/  FFMA.FTZ R4, R123, c[0x0][0x23c], -R12 ;  /* 0x00008f007b047a23 */ /* 0x002fe2000001080c */
[----:B------:R-:W-:-:S05]  /*18b90*/  MOV R123, R227 ;  /* 0x000000e3007b7202 */ /* 0x000fca0000000f00 */
[----:B------:R1:W-:Y:S02]  /*18ba0*/  MUFU.EX2 R227, R4 ;  /* 0x0000000400e37308 */ /* 0x0003e40000000800 */
[----:B-1----:R-:W-:-:S06]  /*18bb0*/  FFMA.FTZ R4, R202, c[0x0][0x23c], -R12 ;  /* 0x00008f00ca047a23 */ /* 0x002fcc000001080c */
[----:B------:R1:W-:Y:S02]  /*18bc0*/  MUFU.EX2 R202, R4 ;  /* 0x0000000400ca7308 */ /* 0x0003e40000000800 */
[----:B-1----:R-:W-:-:S06]  /*18bd0*/  FFMA.FTZ R4, R62, c[0x0][0x23c], -R3 ;  /* 0x00008f003e047a23 */ /* 0x002fcc0000010803 */
[----:B------:R1:W-:Y:S02]  /*18be0*/  MUFU.EX2 R94, R4 ;  /* 0x00000004005e7308 */ /* 0x0003e40000000800 */
[----:B-1----:R-:W-:-:S06]  /*18bf0*/  FFMA.FTZ R4, R230, c[0x0][0x23c], -R3 ;  /* 0x00008f00e6047a23 */ /* 0x002fcc0000010803 */
[----:B------:R1:W-:Y:S02]  /*18c00*/  MUFU.EX2 R230, R4 ;  /* 0x0000000400e67308 */ /* 0x0003e40000000800 */
[--C-:B-1----:R-:W-:Y:S01]  /*18c10*/  FFMA.FTZ R4, R149, c[0x0][0x23c], -R3.reuse ;  /* 0x00008f0095047a23 */ /* 0x102fe20000010803 */
[----:B------:R-:W-:Y:S02]  /*18c20*/  MOV R149, R150 ;  /* 0x0000009600957202 */ /* 0x000fe40000000f00 */
[----:B------:R-:W-:Y:S02]  /*18c30*/  MOV R150, R113 ;  /* 0x0000007100967202 */ /* 0x000fe40000000f00 */
[----:B------:R-:W-:Y:S02]  /*18c40*/  MOV R113, R226 ;  /* 0x000000e200717202 */ /* 0x000fe40000000f00 */
[----:B------:R1:W-:Y:S02]  /*18c50*/  MUFU.EX2 R226, R4 ;  /* 0x0000000400e27308 */ /* 0x0003e40000000800 */
[----:B-1----:R-:W-:-:S06]  /*18c60*/  FFMA.FTZ R4, R63, c[0x0][0x23c], -R3 ;  /* 0x00008f003f047a23 */ /* 0x002fcc0000010803 */
[----:B------:R1:W2:Y:S01]  /*18c70*/  MUFU.EX2 R7, R4 ;  /* 0x0000000400077308 */ /* 0x0002a20000000800 */
[----:B------:R-:W-:Y:S01]  /*18c80*/  MOV R63, R124 ;  /* 0x0000007c003f7202 */ /* 0x000fe20000000f00 */
[----:B------:R-:W-:Y:S02]  /*18c90*/  FFMA.FTZ R124, R229, c[0x0][0x23c], -R12 ;  /* 0x00008f00e57c7a23 */ /* 0x000fe4000001080c */
[----:B-1----:R-:W-:-:S04]  /*18ca0*/  FFMA.FTZ R4, R200, c[0x0][0x23c], -R2 ;  /* 0x00008f00c8047a23 */ /* 0x002fc80000010802 */
[----:B------:R1:W-:Y:S01]  /*18cb0*/  MUFU.EX2 R5, R4 ;  /* 0x0000000400057308 */ /* 0x0003e20000000800 */
[----:B------:R-:W-:Y:S01]  /*18cc0*/  IMAD.MOV.U32 R62, RZ, RZ, R203 ;  /* 0x000000ffff3e7224 */ /* 0x000fe200078e00cb */
[----:B------:R-:W-:Y:S01]  /*18cd0*/  MOV R203, R122 ;  /* 0x0000007a00cb7202 */ /* 0x000fe20000000f00 */
[----:B------:R-:W-:Y:S02]  /*18ce0*/  FFMA.FTZ R122, R219, c[0x0][0x23c], -R12 ;  /* 0x00008f00db7a7a23 */ /* 0x000fe4000001080c */
[----:B-1----:R-:W-:-:S04]  /*18cf0*/  FFMA.FTZ R4, R201, c[0x0][0x23c], -R2 ;  /* 0x00008f00c9047a23 */ /* 0x002fc80000010802 */
[----:B------:R1:W-:Y:S01]  /*18d00*/  MUFU.EX2 R229, R4 ;  /* 0x0000000400e57308 */ /* 0x0003e20000000800 */
[--C-:B------:R-:W-:Y:S02]  /*18d10*/  FFMA.FTZ R219, R139, c[0x0][0x23c], -R3.reuse ;  /* 0x00008f008bdb7a23 */ /* 0x100fe40000010803 */
[--C-:B------:R-:W-:Y:S02]  /*18d20*/  FFMA.FTZ R120, R120, c[0x0][0x23c], -R3.reuse ;  /* 0x00008f0078787a23 */ /* 0x100fe40000010803 */
[--C-:B------:R-:W-:Y:S02]  /*18d30*/  FFMA.FTZ R115, R115, c[0x0][0x23c], -R3.reuse ;  /* 0x00008f0073737a23 */ /* 0x100fe40000010803 */
[----:B------:R-:W-:Y:S02]  /*18d40*/  FFMA.FTZ R114, R114, c[0x0][0x23c], -R3 ;  /* 0x00008f0072727a23 */ /* 0x000fe40000010803 */
[----:B-1----:R-:W-:Y:S01]  /*18d50*/  FFMA.FTZ R4, R148, c[0x0][0x23c], -R2 ;  /* 0x00008f0094047a23 */ /* 0x002fe20000010802 */
[----:B------:R-:W-:-:S03]  /*18d60*/  MOV R148, R225 ;  /* 0x000000e100947202 */ /* 0x000fc60000000f00 */
[----:B------:R1:W-:Y:S01]  /*18d70*/  MUFU.EX2 R225, R4 ;  /* 0x0000000400e17308 */ /* 0x0003e20000000800 */
[--C-:B------:R-:W-:Y:S02]  /*18d80*/  FFMA.FTZ R201, R216, c[0x0][0x23c], -R3.reuse ;  /* 0x00008f00d8c97a23 */ /* 0x100fe40000010803 */
[----:B------:R-:W-:Y:S02]  /*18d90*/  FFMA.FTZ R139, R14, c[0x0][0x23c], -R3 ;  /* 0x00008f000e8b7a23 */ /* 0x000fe40000010803 */
[--C-:B------:R-:W-:Y:S02]  /*18da0*/  FFMA.FTZ R91, R214, c[0x0][0x23c], -R12.reuse ;  /* 0x00008f00d65b7a23 */ /* 0x100fe4000001080c */
[--C-:B------:R-:W-:Y:S02]  /*18db0*/  FFMA.FTZ R125, R125, c[0x0][0x23c], -R12.reuse ;  /* 0x00008f007d7d7a23 */ /* 0x100fe4000001080c */
[--C-:B------:R-:W-:Y:S02]  /*18dc0*/  FFMA.FTZ R123, R123, c[0x0][0x23c], -R12.reuse ;  /* 0x00008f007b7b7a23 */ /* 0x100fe4000001080c */
[----:B------:R-:W-:-:S02]  /*18dd0*/  FFMA.FTZ R95, R211, c[0x0][0x23c], -R12 ;  /* 0x00008f00d35f7a23 */ /* 0x000fc4000001080c */
[----:B-1----:R-:W-:Y:S01]  /*18de0*/  FFMA.FTZ R4, R149, c[0x0][0x23c], -R2 ;  /* 0x00008f0095047a23 */ /* 0x002fe20000010802 */
[----:B------:R-:W-:Y:S01]  /*18df0*/  MOV R149, R113 ;  /* 0x0000007100957202 */ /* 0x000fe20000000f00 */
[--C-:B------:R-:W-:Y:S02]  /*18e00*/  FFMA.FTZ R113, R239, c[0x0][0x23c], -R3.reuse ;  /* 0x00008f00ef717a23 */ /* 0x100fe40000010803 */
[----:B------:R-:W-:Y:S02]  /*18e10*/  FFMA.FTZ R239, R212, c[0x0][0x23c], -R3 ;  /* 0x00008f00d4ef7a23 */ /* 0x000fe40000010803 */
[----:B------:R-:W-:Y:S02]  /*18e20*/  FFMA.FTZ R3, R62, c[0x0][0x23c], -R0 ;  /* 0x00008f003e037a23 */ /* 0x000fe40000010800 */
[--C-:B------:R-:W-:Y:S02]  /*18e30*/  FFMA.FTZ R200, R133, c[0x0][0x23c], -R12.reuse ;  /* 0x00008f0085c87a23 */ /* 0x100fe4000001080c */
[----:B------:R-:W-:-:S02]  /*18e40*/  FFMA.FTZ R214, R13, c[0x0][0x23c], -R12 ;  /* 0x00008f000dd67a23 */ /* 0x000fc4000001080c */
[--C-:B------:R-:W-:Y:S02]  /*18e50*/  FFMA.FTZ R62, R15, c[0x0][0x23c], -R2.reuse ;  /* 0x00008f000f3e7a23 */ /* 0x100fe40000010802 */
[----:B------:R-:W1:Y:S01]  /*18e60*/  LDSM.16.MT88.4 R12, [R221+0xc800] ;  /* 0x00c80000dd0c783b */ /* 0x000e620000004200 */
[----:B------:R-:W3:Y:S01]  /*18e70*/  MUFU.EX2 R88, R4 ;  /* 0x0000000400587308 */ /* 0x000ee20000000800 */
[--C-:B------:R-:W-:Y:S02]  /*18e80*/  FFMA.FTZ R112, R112, c[0x0][0x23c], -R2.reuse ;  /* 0x00008f0070707a23 */ /* 0x100fe40000010802 */
[----:B------:R-:W-:-:S05]  /*18e90*/  FFMA.FTZ R63, R63, c[0x0][0x23c], -R2 ;  /* 0x00008f003f3f7a23 */ /* 0x000fca0000010802 */
[----:B------:R4:W1:Y:S01]  /*18ea0*/  MUFU.EX2 R4, R3 ;  /* 0x0000000300047308 */ /* 0x0008620000000800 */
[--C-:B------:R-:W-:Y:S02]  /*18eb0*/  FFMA.FTZ R61, R203, c[0x0][0x23c], -R2.reuse ;  /* 0x00008f00cb3d7a23 */ /* 0x100fe40000010802 */
[--C-:B------:R-:W-:Y:S02]  /*18ec0*/  FFMA.FTZ R217, R217, c[0x0][0x23c], -R2.reuse ;  /* 0x00008f00d9d97a23 */ /* 0x100fe40000010802 */
[--C-:B------:R-:W-:Y:S02]  /*18ed0*/  FFMA.FTZ R90, R213, c[0x0][0x23c], -R2.reuse ;  /* 0x00008f00d55a7a23 */ /* 0x100fe40000010802 */
[--C-:B------:R-:W-:Y:S02]  /*18ee0*/  FFMA.FTZ R209, R209, c[0x0][0x23c], -R2.reuse ;  /* 0x00008f00d1d17a23 */ /* 0x100fe40000010802 */
[----:B------:R-:W-:Y:S02]  /*18ef0*/  FFMA.FTZ R92, R132, c[0x0][0x23c], -R2 ;  /* 0x00008f00845c7a23 */ /* 0x000fe40000010802 */
[----:B------:R-:W-:-:S02]  /*18f00*/  FFMA.FTZ R2, R127, c[0x0][0x23c], -R0 ;  /* 0x00008f007f027a23 */ /* 0x000fc40000010800 */
[----:B----4-:R-:W-:-:S04]  /*18f10*/  FFMA.FTZ R3, R228, c[0x0][0x23c], -R0 ;  /* 0x00008f00e4037a23 */ /* 0x010fc80000010800 */
[----:B------:R4:W-:Y:S01]  /*18f20*/  MUFU.EX2 R228, R3 ;  /* 0x0000000300e47308 */ /* 0x0009e20000000800 */
[--C-:B------:R-:W-:Y:S02]  /*18f30*/  FFMA.FTZ R60, R126, c[0x0][0x23c], -R0.reuse ;  /* 0x00008f007e3c7a23 */ /* 0x100fe40000010800 */
[----:B--2---:R-:W-:Y:S02]  /*18f40*/  IMAD.MOV.U32 R211, RZ, RZ, R7 ;  /* 0x000000ffffd37224 */ /* 0x004fe400078e0007 */
[--C-:B------:R-:W-:Y:S02]  /*18f50*/  FFMA.FTZ R126, R220, c[0x0][0x23c], -R0.reuse ;  /* 0x00008f00dc7e7a23 */ /* 0x100fe40000010800 */
[--C-:B------:R-:W-:Y:S01]  /*18f60*/  FFMA.FTZ R127, R218, c[0x0][0x23c], -R0.reuse ;  /* 0x00008f00da7f7a23 */ /* 0x100fe20000010800 */
[----:B------:R-:W-:Y:S01]  /*18f70*/  MOV R218, R6 ;  /* 0x0000000600da7202 */ /* 0x000fe20000000f00 */
[----:B------:R-:W-:Y:S01]  /*18f80*/  MUFU.EX2 R89, R2 ;  /* 0x0000000200597308 */ /* 0x000fe20000000800 */
[--C-:B----4-:R-:W-:Y:S01]  /*18f90*/  FFMA.FTZ R3, R148, c[0x0][0x23c], -R0.reuse ;  /* 0x00008f0094037a23 */ /* 0x110fe20000010800 */
[C---:B------:R-:W-:Y:S06]  /*18fa0*/  HMMA.16816.F32.BF16 R168, R8.reuse, R16, R168 ;  /* 0x0000001008a8723c */ /* 0x040fec00000418a8 */
[----:B------:R2:W4:Y:S02]  /*18fb0*/  MUFU.EX2 R220, R3 ;  /* 0x0000000300dc7308 */ /* 0x0005240000000800 */
[----:B------:R-:W-:Y:S01]  /*18fc0*/  HMMA.16816.F32.BF16 R164, R8, R18, R164 ;  /* 0x0000001208a4723c */ /* 0x000fe200000418a4 */
[----:B------:R-:W-:-:S02]  /*18fd0*/  FFMA.FTZ R121, R121, c[0x0][0x23c], -R0 ;  /* 0x00008f0079797a23 */ /* 0x000fc40000010800 */
[----:B------:R-:W-:-:S04]  /*18fe0*/  FFMA.FTZ R133, R215, c[0x0][0x23c], -R0 ;  /* 0x00008f00d7857a23 */ /* 0x000fc80000010800 */
[----:B------:R-:W-:Y:S01]  /*18ff0*/  F2FP.BF16.PACK_AB R8, R218, R93 ;  /* 0x0000005dda08723e */ /* 0x000fe200000010ff */
[--C-:B------:R-:W-:Y:S01]  /*19000*/  FFMA.FTZ R132, R210, c[0x0][0x23c], -R0.reuse ;  /* 0x00008f00d2847a23 */ /* 0x100fe20000010800 */
[----:B------:R-:W-:Y:S01]  /*19010*/  F2FP.BF16.PACK_AB R9, R230, R94 ;  /* 0x0000005ee609723e */ /* 0x000fe200000010ff */
[--C-:B------:R-:W-:Y:S01]  /*19020*/  FFMA.FTZ R216, R208, c[0x0][0x23c], -R0.reuse ;  /* 0x00008f00d0d87a23 */ /* 0x100fe20000010800 */
[----:B------:R-:W-:Y:S01]  /*19030*/  F2FP.BF16.PACK_AB R10, R202, R227 ;  /* 0x000000e3ca0a723e */ /* 0x000fe200000010ff */
[----:B------:R-:W-:Y:S01]  /*19040*/  FFMA.FTZ R138, R138, c[0x0][0x23c], -R0 ;  /* 0x00008f008a8a7a23 */ /* 0x000fe20000010800 */
[----:B------:R-:W-:Y:S01]  /*19050*/  F2FP.BF16.PACK_AB R11, R211, R226 ;  /* 0x000000e2d30b723e */ /* 0x000fe200000010ff */
[----:B------:R-:W-:Y:S01]  /*19060*/  FADD.FTZ R0, R150, R149 ;  /* 0x0000009596007221 */ /* 0x000fe20000010000 */
[----:B------:R-:W-:Y:S02]  /*19070*/  MOV R208, R151 ;  /* 0x0000009700d07202 */ /* 0x000fe40000000f00 */
[----:B---3--:R-:W-:Y:S01]  /*19080*/  F2FP.BF16.PACK_AB R6, R88, R225 ;  /* 0x000000e15806723e */ /* 0x008fe200000010ff */
[----:B--2---:R-:W-:Y:S01]  /*19090*/  FADD.FTZ R3, R83, R80 ;  /* 0x0000005053037221 */ /* 0x004fe20000010000 */
[----:B-1----:R-:W-:Y:S01]  /*190a0*/  MOV R215, R4 ;  /* 0x0000000400d77202 */ /* 0x002fe20000000f00 */
[----:B------:R-:W-:Y:S01]  /*190b0*/  HMMA.16816.F32.BF16 R148, R8, R12, R68 ;  /* 0x0000000c0894723c */ /* 0x000fe20000041844 */
[----:B----4-:R-:W-:Y:S01]  /*190c0*/  F2FP.BF16.PACK_AB R7, R89, R220 ;  /* 0x000000dc5907723e */ /* 0x010fe200000010ff */
[----:B------:R-:W-:Y:S01]  /*190d0*/  FADD.FTZ R213, R153, R82 ;  /* 0x0000005299d57221 */ /* 0x000fe20000010000 */
[----:B------:R-:W1:Y:S04]  /*190e0*/  LDSM.16.MT88.4 R16, [R222+0xc800] ;  /* 0x00c80000de10783b */ /* 0x000e680000004200 */
[----:B------:R-:W-:-:S02]  /*190f0*/  MOV R71, R5 ;  /* 0x0000000500477202 */ /* 0x000fc40000000f00 */
[----:B------:R-:W-:Y:S02]  /*19100*/  F2FP.BF16.PACK_AB R5, R228, R215 ;  /* 0x000000d7e405723e */ /* 0x000fe400000010ff */
[----:B------:R-:W-:Y:S01]  /*19110*/  F2FP.BF16.PACK_AB R4, R229, R71 ;  /* 0x00000047e504723e */ /* 0x000fe200000010ff */
[----:B------:R-:W-:Y:S01]  /*19120*/  FADD.FTZ R212, R152, R81 ;  /* 0x0000005198d47221 */ /* 0x000fe20000010000 */
[----:B------:R-:W-:Y:S01]  /*19130*/  MOV R80, R155 ;  /* 0x0000009b00507202 */ /* 0x000fe20000000f00 */
[----:B------:R-:W-:Y:S02]  /*19140*/  IMAD.MOV.U32 R203, RZ, RZ, R154 ;  /* 0x000000ffffcb7224 */ /* 0x000fe400078e009a */
[----:B------:R-:W-:Y:S08]  /*19150*/  HMMA.16816.F32.BF16 R152, R8, R14, R56 ;  /* 0x0000000e0898723c */ /* 0x000ff00000041838 */
[C---:B------:R-:W-:Y:S08]  /*19160*/  HMMA.16816.F32.BF16 R144, R4.reuse, R12, R144 ;  /* 0x0000000c0490723c */ /* 0x040ff00000041890 */
[----:B------:R-:W-:Y:S01]  /*19170*/  HMMA.16816.F32.BF16 R156, R4, R14, R156 ;  /* 0x0000000e049c723c */ /* 0x000fe2000004189c */
[----:B------:R-:W2:Y:S01]  /*19180*/  LDSM.16.MT88.4 R12, [R224+0xc800] ;  /* 0x00c80000e00c783b */ /* 0x000ea20000004200 */
[----:B------:R-:W-:Y:S01]  /*19190*/  IMAD.MOV.U32 R82, RZ, RZ, R106 ;  /* 0x000000ffff527224 */ /* 0x000fe200078e006a */
[----:B------:R-:W-:-:S02]  /*191a0*/  MOV R81, R104 ;  /* 0x0000006800517202 */ /* 0x000fc40000000f00 */
[----:B------:R-:W-:Y:S02]  /*191b0*/  MOV R210, R107 ;  /* 0x0000006b00d27202 */ /* 0x000fe40000000f00 */
        /* <DEDUP_REMOVED lines=9> */
[----:B------:R-:W-:Y:S01]  /*19250*/  HMMA.16816.F32.BF16 R176, R4, R12, R176 ;  /* 0x0000000c04b0723c */ /* 0x000fe200000418b0 */
[----:B------:R-:W-:-:S07]  /*19260*/  MOV R50, R81 ;  /* 0x0000005100327202 */ /* 0x000fce0000000f00 */
[-C--:B------:R-:W-:Y:S08]  /*19270*/  HMMA.16816.F32.BF16 R188, R4, R14.reuse, R188 ;  /* 0x0000000e04bc723c */ /* 0x080ff000000418bc */
        /* <DEDUP_REMOVED lines=12> */
[----:B-1----:R-:W-:Y:S01]  /*19340*/  HMMA.16816.F32.BF16 R200, R8, R18, R116 ;  /* 0x0000001208c8723c */ /* 0x002fe20000041874 */
[----:B------:R-:W-:Y:S02]  /*19350*/  MOV R46, R92 ;  /* 0x0000005c002e7202 */ /* 0x000fe40000000f00 */
[----:B------:R-:W-:Y:S02]  /*19360*/  MOV R69, R208 ;  /* 0x000000d000457202 */ /* 0x000fe40000000f00 */
[----:B------:R-:W-:-:S02]  /*19370*/  MOV R215, R209 ;  /* 0x000000d100d77202 */ /* 0x000fc40000000f00 */
[----:B------:R-:W-:Y:S01]  /*19380*/  MOV R55, R211 ;  /* 0x000000d300377202 */ /* 0x000fe20000000f00 */
[----:B------:R-:W-:Y:S07]  /*19390*/  HMMA.16816.F32.BF16 R92, R4, R18, R204 ;  /* 0x00000012045c723c */ /* 0x000fee00000418cc */
[----:B------:R-:W-:Y:S01]  /*193a0*/  MOV R207, R91 ;  /* 0x0000005b00cf7202 */ /* 0x000fe20000000f00 */
[----:B------:R-:W-:Y:S01]  /*193b0*/  HMMA.16816.F32.BF16 R208, R8, R16, R128 ;  /* 0x0000001008d0723c */ /* 0x000fe20000041880 */
[----:B------:R-:W-:Y:S01]  /*193c0*/  MOV R206, R90 ;  /* 0x0000005a00ce7202 */ /* 0x000fe20000000f00 */
[----:B------:R-:W-:Y:S01]  /*193d0*/  IMAD.MOV.U32 R204, RZ, RZ, R89 ;  /* 0x000000ffffcc7224 */ /* 0x000fe200078e0059 */
[----:B------:R-:W-:-:S05]  /*193e0*/  MOV R205, R88 ;  /* 0x0000005800cd7202 */ /* 0x000fca0000000f00 */
[----:B------:R-:W-:Y:S01]  /*193f0*/  HMMA.16816.F32.BF16 R96, R4, R16, R96 ;  /* 0x000000100460723c */ /* 0x000fe20000041860 */
[----:B------:R-:W1:Y:S07]  /*19400*/  LDSM.16.MT88.4 R16, [R224+0xe800] ;  /* 0x00e80000e010783b */ /* 0x000e6e0000004200 */
[-C--:B--2---:R-:W-:Y:S08]  /*19410*/  HMMA.16816.F32.BF16 R116, R8, R12.reuse, R84 ;  /* 0x0000000c0874723c */ /* 0x084ff00000041854 */
[C---:B------:R-:W-:Y:S08]  /*19420*/  HMMA.16816.F32.BF16 R88, R4.reuse, R12, R72 ;  /* 0x0000000c0458723c */ /* 0x040ff00000041848 */
[-C--:B------:R-:W-:Y:S08]  /*19430*/  HMMA.16816.F32.BF16 R84, R4, R14.reuse, R36 ;  /* 0x0000000e0454723c */ /* 0x080ff00000041824 */
[----:B------:R-:W-:Y:S01]  /*19440*/  HMMA.16816.F32.BF16 R128, R8, R14, R20 ;  /* 0x0000000e0880723c */ /* 0x000fe20000041814 */
[----:B------:R-:W2:Y:S04]  /*19450*/  LDSM.16.MT88.4 R20, [R222+0xe800] ;  /* 0x00e80000de14783b */ /* 0x000ea80000004200 */
[----:B------:R-:W3:Y:S01]  /*19460*/  LDSM.16.MT88.4 R12, [R223+0xe800] ;  /* 0x00e80000df0c783b */ /* 0x000ee20000004200 */
[----:B------:R-:W-:Y:S01]  /*19470*/  MOV R36, R68 ;  /* 0x0000004400247202 */ /* 0x000fe20000000f00 */
[----:B------:R-:W-:Y:S01]  /*19480*/  IMAD.MOV.U32 R39, RZ, RZ, R71 ;  /* 0x000000ffff277224 */ /* 0x000fe200078e0047 */
[----:B------:R-:W-:Y:S01]  /*19490*/  MOV R37, R69 ;  /* 0x0000004500257202 */ /* 0x000fe20000000f00 */
[----:B-1----:R-:W-:Y:S01]  /*194a0*/  HMMA.16816.F32.BF16 R28, R4, R18, R28 ;  /* 0x00000012041c723c */ /* 0x002fe2000004181c */
[----:B------:R-:W-:-:S07]  /*194b0*/  MOV R38, R70 ;  /* 0x0000004600267202 */ /* 0x000fce0000000f00 */
[C---:B------:R-:W-:Y:S08]  /*194c0*/  HMMA.16816.F32.BF16 R68, R4.reuse, R16, R32 ;  /* 0x000000100444723c */ /* 0x040ff00000041820 */
[C---:B--2---:R-:W-:Y:S08]  /*194d0*/  HMMA.16816.F32.BF16 R76, R4.reuse, R20, R76 ;  /* 0x00000014044c723c */ /* 0x044ff0000004184c */
[C---:B------:R-:W-:Y:S08]  /*194e0*/  HMMA.16816.F32.BF16 R72, R4.reuse, R22, R108 ;  /* 0x000000160448723c */ /* 0x040ff0000004186c */
[----:B---3--:R-:W-:Y:S01]  /*194f0*/  HMMA.16816.F32.BF16 R64, R4, R12, R40 ;  /* 0x0000000c0440723c */ /* 0x008fe20000041828 */
[----:B------:R-:W-:-:S02]  /*19500*/  MOV R110, R52 ;  /* 0x00000034006e7202 */ /* 0x000fc40000000f00 */
[----:B------:R-:W-:-:S05]  /*19510*/  MOV R111, R54 ;  /* 0x00000036006f7202 */ /* 0x000fca0000000f00 */
[----:B------:R-:W-:Y:S07]  /*19520*/  HMMA.16816.F32.BF16 R56, R4, R14, R24 ;  /* 0x0000000e0438723c */ /* 0x000fee0000041818 */
[----:B------:R-:W-:Y:S01]  /*19530*/  IMAD.MOV.U32 R7, RZ, RZ, R204 ;  /* 0x000000ffff077224 */ /* 0x000fe200078e00cc */
[----:B------:R-:W-:Y:S02]  /*19540*/  MOV R25, R205 ;  /* 0x000000cd00197202 */ /* 0x000fe40000000f00 */
[----:B------:R-:W-:-:S02]  /*19550*/  MOV R205, R53 ;  /* 0x0000003500cd7202 */ /* 0x000fc40000000f00 */
[----:B------:R-:W-:Y:S02]  /*19560*/  MOV R204, R55 ;  /* 0x0000003700cc7202 */ /* 0x000fe40000000f00 */
[----:B------:R-:W-:Y:S01]  /*19570*/  HMMA.16816.F32.BF16 R52, R8, R20, R196 ;  /* 0x000000140834723c */ /* 0x000fe200000418c4 */
[----:B------:R-:W1:Y:S01]  /*19580*/  MUFU.EX2 R20, R125 ;  /* 0x0000007d00147308 */ /* 0x000e620000000800 */
[----:B------:R-:W-:Y:S01]  /*19590*/  MOV R24, R36 ;  /* 0x0000002400187202 */ /* 0x000fe20000000f00 */
[----:B------:R-:W-:Y:S01]  /*195a0*/  IMAD.MOV.U32 R109, RZ, RZ, R47 ;  /* 0x000000ffff6d7224 */ /* 0x000fe200078e002f */
[----:B------:R-:W-:Y:S02]  /*195b0*/  MOV R5, R37 ;  /* 0x0000002500057202 */ /* 0x000fe40000000f00 */
[----:B------:R-:W-:Y:S02]  /*195c0*/  MOV R4, R38 ;  /* 0x0000002600047202 */ /* 0x000fe40000000f00 */
[----:B------:R-:W-:-:S02]  /*195d0*/  MOV R6, R39 ;  /* 0x0000002700067202 */ /* 0x000fc40000000f00 */
[----:B------:R-:W-:Y:S01]  /*195e0*/  MOV R26, R44 ;  /* 0x0000002c001a7202 */ /* 0x000fe20000000f00 */
[C---:B------:R-:W-:Y:S01]  /*195f0*/  HMMA.16816.F32.BF16 R36, R8.reuse, R18, R180 ;  /* 0x000000120824723c */ /* 0x040fe200000418b4 */
[----:B------:R-:W-:Y:S02]  /*19600*/  MOV R27, R45 ;  /* 0x0000002d001b7202 */ /* 0x000fe40000000f00 */
[----:B------:R-:W-:Y:S01]  /*19610*/  MOV R108, R46 ;  /* 0x0000002e006c7202 */ /* 0x000fe20000000f00 */
[----:B------:R-:W-:Y:S01]  /*19620*/  IMAD.MOV.U32 R199, RZ, RZ, R48 ;  /* 0x000000ffffc77224 */ /* 0x000fe200078e0030 */
[----:B------:R-:W-:Y:S02]  /*19630*/  MOV R198, R49 ;  /* 0x0000003100c67202 */ /* 0x000fe40000000f00 */
[----:B------:R-:W-:Y:S01]  /*19640*/  MOV R197, R50 ;  /* 0x0000003200c57202 */ /* 0x000fe20000000f00 */
[C---:B------:R-:W-:Y:S01]  /*19650*/  HMMA.16816.F32.BF16 R44, R8.reuse, R16, R192 ;  /* 0x00000010082c723c */ /* 0x040fe200000418c0 */
[----:B------:R-:W-:Y:S01]  /*19660*/  MOV R196, R51 ;  /* 0x0000003300c47202 */ /* 0x000fe20000000f00 */
[----:B------:R-:W2:Y:S06]  /*19670*/  LDSM.16.MT88.4 R16, [R222+0xd000] ;  /* 0x00d00000de10783b */ /* 0x000eac0000004200 */
[C---:B------:R-:W-:Y:S08]  /*19680*/  HMMA.16816.F32.BF16 R40, R8.reuse, R12, R168 ;  /* 0x0000000c0828723c */ /* 0x040ff000000418a8 */
[C---:B------:R-:W-:Y:S01]  /*19690*/  HMMA.16816.F32.BF16 R32, R8.reuse, R14, R164 ;  /* 0x0000000e0820723c */ /* 0x040fe200000418a4 */
[----:B------:R-:W3:Y:S07]  /*196a0*/  LDSM.16.MT88.4 R12, [R224+0xd000] ;  /* 0x00d00000e00c783b */ /* 0x000eee0000004200 */
[----:B------:R-:W-:Y:S01]  /*196b0*/  HMMA.16816.F32.BF16 R48, R8, R22, R184 ;  /* 0x000000160830723c */ /* 0x000fe200000418b8 */
[----:B------:R1:W-:Y:S02]  /*196c0*/  MUFU.EX2 R185, R123 ;  /* 0x0000007b00b97308 */ /* 0x0003e40000000800 */
[----:B-1----:R-:W-:-:S02]  /*196d0*/  MOV R123, R20 ;  /* 0x00000014007b7202 */ /* 0x002fc40000000f00 */
[----:B------:R-:W1:Y:S04]  /*196e0*/  LDSM.16.MT88.4 R20, [R221+0xd000] ;  /* 0x00d00000dd14783b */ /* 0x000e680000004200 */
[----:B------:R-:W-:Y:S01]  /*196f0*/  MUFU.EX2 R8, R63 ;  /* 0x0000003f00087308 */ /* 0x000fe20000000800 */
[----:B------:R-:W-:Y:S01]  /*19700*/  IMAD.MOV.U32 R186, RZ, RZ, R196 ;  /* 0x000000ffffba7224 */ /* 0x000fe200078e00c4 */
[----:B------:R-:W-:Y:S01]  /*19710*/  MOV R187, R2 ;  /* 0x0000000200bb7202 */ /* 0x000fe20000000f00 */
[----:B------:R-:W-:Y:S01]  /*19720*/  FADD.FTZ R2, R218, R0 ;  /* 0x00000000da027221 */ /* 0x000fe20000010000 */
[----:B------:R-:W-:-:S04]  /*19730*/  MOV R196, R24 ;  /* 0x0000001800c47202 */ /* 0x000fc80000000f00 */
[----:B------:R-:W-:Y:S08]  /*19740*/  MUFU.EX2 R184, R124 ;  /* 0x0000007c00b87308 */ /* 0x000ff00000000800 */
[----:B------:R-:W-:Y:S08]  /*19750*/  MUFU.EX2 R122, R122 ;  /* 0x0000007a007a7308 */ /* 0x000ff00000000800 */
[----:B------:R-:W-:Y:S08]  /*19760*/  MUFU.EX2 R120, R120 ;  /* 0x0000007800787308 */ /* 0x000ff00000000800 */
[----:B------:R-:W4:Y:S08]  /*19770*/  MUFU.EX2 R171, R115 ;  /* 0x0000007300ab7308 */ /* 0x000f300000000800 */
[----:B------:R1:W-:Y:S08]  /*19780*/  MUFU.EX2 R125, R114 ;  /* 0x00000072007d7308 */ /* 0x0003f00000000800 */
[----:B------:R-:W1:Y:S08]  /*19790*/  MUFU.EX2 R169, R113 ;  /* 0x0000007100a97308 */ /* 0x000e700000000800 */
[----:B------:R-:W-:Y:S08]  /*197a0*/  MUFU.EX2 R124, R121 ;  /* 0x00000079007c7308 */ /* 0x000ff00000000800 */
[----:B------:R-:W1:Y:S08]  /*197b0*/  MUFU.EX2 R24, R112 ;  /* 0x0000007000187308 */ /* 0x000e700000000800 */
[----:B------:R-:W-:Y:S08]  /*197c0*/  MUFU.EX2 R168, R62 ;  /* 0x0000003e00a87308 */ /* 0x000ff00000000800 */
[----:B------:R-:W-:Y:S08]  /*197d0*/  MUFU.EX2 R170, R61 ;  /* 0x0000003d00aa7308 */ /* 0x000ff00000000800 */
[----:B------:R-:W1:Y:S08]  /*197e0*/  MUFU.EX2 R218, R60 ;  /* 0x0000003c00da7308 */ /* 0x000e700000000800 */
[----:B------:R2:W-:Y:S08]  /*197f0*/  MUFU.EX2 R121, R126 ;  /* 0x0000007e00797308 */ /* 0x0005f00000000800 */
[----:B------:R-:W3:Y:S01]  /*19800*/  MUFU.EX2 R127, R127 ;  /* 0x0000007f007f7308 */ /* 0x000ee20000000800 */
[----:B------:R-:W-:-:S02]  /*19810*/  FADD.FTZ R0, R186, R213 ;  /* 0x000000d5ba007221 */ /* 0x000fc40000010000 */
[----:B------:R-:W-:Y:S01]  /*19820*/  FADD.FTZ R4, R4, R212 ;  /* 0x000000d404047221 */ /* 0x000fe20000010000 */
[----:B----4-:R-:W-:Y:S01]  /*19830*/  F2FP.BF16.PACK_AB R9, R171, R120 ;  /* 0x00000078ab09723e */ /* 0x010fe200000010ff */
[----:B-1----:R-:W-:Y:S01]  /*19840*/  FADD.FTZ R114, R196, R2 ;  /* 0x00000002c4727221 */ /* 0x002fe20000010000 */
[----:B--2---:R-:W-:Y:S01]  /*19850*/  MOV R126, R8 ;  /* 0x00000008007e7202 */ /* 0x004fe20000000f00 */
[----:B------:R-:W-:Y:S01]  /*19860*/  FADD.FTZ R113, R197, R0 ;  /* 0x00000000c5717221 */ /* 0x000fe20000010000 */
[----:B------:R-:W-:Y:S01]  /*19870*/  F2FP.BF16.PACK_AB R8, R184, R123 ;  /* 0x0000007bb808723e */ /* 0x000fe200000010ff */
[----:B------:R-:W-:Y:S01]  /*19880*/  FADD.FTZ R2, R5, R4 ;  /* 0x0000000405027221 */ /* 0x000fe20000010000 */
[----:B------:R-:W-:Y:S02]  /*19890*/  F2FP.BF16.PACK_AB R10, R122, R185 ;  /* 0x000000b97a0a723e */ /* 0x000fe400000010ff */
[----:B------:R-:W-:Y:S02]  /*198a0*/  F2FP.BF16.PACK_AB R11, R169, R125 ;  /* 0x0000007da90b723e */ /* 0x000fe400000010ff */
[----:B------:R-:W-:-:S02]  /*198b0*/  MOV R196, R6 ;  /* 0x0000000600c47202 */ /* 0x000fc40000000f00 */
[----:B------:R-:W-:Y:S02]  /*198c0*/  MOV R197, R7 ;  /* 0x0000000700c57202 */ /* 0x000fe40000000f00 */
[----:B------:R-:W-:Y:S02]  /*198d0*/  F2FP.BF16.PACK_AB R4, R126, R24 ;  /* 0x000000187e04723e */ /* 0x000fe400000010ff */
[----:B------:R-:W-:Y:S02]  /*198e0*/  F2FP.BF16.PACK_AB R5, R124, R218 ;  /* 0x000000da7c05723e */ /* 0x000fe400000010ff */
[----:B------:R-:W-:Y:S02]  /*198f0*/  F2FP.BF16.PACK_AB R6, R170, R168 ;  /* 0x000000a8aa06723e */ /* 0x000fe400000010ff */
[----:B---3--:R-:W-:Y:S01]  /*19900*/  F2FP.BF16.PACK_AB R7, R127, R121 ;  /* 0x000000797f07723e */ /* 0x008fe200000010ff */
[----:B------:R-:W-:Y:S01]  /*19910*/  FADD.FTZ R3, R187, R3 ;  /* 0x00000003bb037221 */ /* 0x000fe20000010000 */
[----:B------:R-:W-:Y:S01]  /*19920*/  MOV R187, R198 ;  /* 0x000000c600bb7202 */ /* 0x000fe20000000f00 */
[----:B------:R-:W-:Y:S01]  /*19930*/  IMAD.MOV.U32 R186, RZ, RZ, R199 ;  /* 0x000000ffffba7224 */ /* 0x000fe200078e00c7 */
[----:B------:R-:W-:Y:S01]  /*19940*/  MOV R198, R25 ;  /* 0x0000001900c67202 */ /* 0x000fe20000000f00 */
[----:B------:R-:W-:Y:S01]  /*19950*/  IMAD.MOV.U32 R25, RZ, RZ, R27 ;  /* 0x000000ffff197224 */ /* 0x000fe200078e001b */
[----:B------:R-:W-:Y:S01]  /*19960*/  MOV R199, R26 ;  /* 0x0000001a00c77202 */ /* 0x000fe20000000f00 */
[----:B------:R-:W-:Y:S01]  /*19970*/  HMMA.16816.F32.BF16 R164, R8, R16, R140 ;  /* 0x0000001008a4723c */ /* 0x000fe2000004188c */
[----:B------:R-:W-:-:S02]  /*19980*/  MOV R26, R108 ;  /* 0x0000006c001a7202 */ /* 0x000fc40000000f00 */
[----:B------:R-:W-:Y:S02]  /*19990*/  MOV R27, R109 ;  /* 0x0000006d001b7202 */ /* 0x000fe40000000f00 */
[----:B------:R-:W-:Y:S01]  /*199a0*/  MOV R108, R110 ;  /* 0x0000006e006c7202 */ /* 0x000fe20000000f00 */
[----:B------:R-:W-:Y:S01]  /*199b0*/  IMAD.MOV.U32 R110, RZ, RZ, R204 ;  /* 0x000000ffff6e7224 */ /* 0x000fe200078e00cc */
[----:B------:R-:W-:Y:S01]  /*199c0*/  MOV R109, R111 ;  /* 0x0000006f006d7202 */ /* 0x000fe20000000f00 */
[----:B------:R-:W-:Y:S01]  /*199d0*/  HMMA.16816.F32.BF16 R180, R8, R12, R100 ;  /* 0x0000000c08b4723c */ /* 0x000fe20000041864 */
[----:B------:R-:W-:Y:S02]  /*199e0*/  MOV R111, R215 ;  /* 0x000000d7006f7202 */ /* 0x000fe40000000f00 */
[----:B------:R-:W-:-:S05]  /*199f0*/  MOV R204, R214 ;  /* 0x000000d600cc7202 */ /* 0x000fca0000000f00 */
[----:B------:R-:W-:Y:S01]  /*19a00*/  HMMA.16816.F32.BF16 R176, R4, R12, R176 ;  /* 0x0000000c04b0723c */ /* 0x000fe200000418b0 */
[----:B------:R-:W-:-:S07]  /*19a10*/  MOV R0, R25 ;  /* 0x0000001900007202 */ /* 0x000fce0000000f00 */
[-C--:B------:R-:W-:Y:S08]  /*19a20*/  HMMA.16816.F32.BF16 R188, R4, R14.reuse, R188 ;  /* 0x0000000e04bc723c */ /* 0x080ff000000418bc */
[C---:B------:R-:W-:Y:S01]  /*19a30*/  HMMA.16816.F32.BF16 R140, R8.reuse, R14, R80 ;  /* 0x0000000e088c723c */ /* 0x040fe20000041850 */
[----:B------:R-:W1:Y:S06]  /*19a40*/  LDSM.16.MT88.4 R12, [R224+0xf000] ;  /* 0x00f00000e00c783b */ /* 0x000e6c0000004200 */
[----:B------:R-:W-:Y:S01]  /*19a50*/  IMAD.MOV.U32 R82, RZ, RZ, R26 ;  /* 0x000000ffff527224 */ /* 0x000fe200078e001a */
[C---:B------:R-:W-:Y:S07]  /*19a60*/  HMMA.16816.F32.BF16 R60, R8.reuse, R22, R152 ;  /* 0x00000016083c723c */ /* 0x040fee0000041898 */
[----:B------:R-:W-:Y:S01]  /*19a70*/  MOV R152, R24 ;  /* 0x0000001800987202 */ /* 0x000fe20000000f00 */
[----:B------:R-:W-:Y:S07]  /*19a80*/  HMMA.16816.F32.BF16 R212, R8, R18, R104 ;  /* 0x0000001208d4723c */ /* 0x000fee0000041868 */
[----:B------:R-:W-:-:S02]  /*19a90*/  MOV R106, R27 ;  /* 0x0000001b006a7202 */ /* 0x000fc40000000f00 */
[----:B------:R-:W2:Y:S01]  /*19aa0*/  LDSM.16.MT88.4 R24, [R223+0xd000] ;  /* 0x00d00000df18783b */ /* 0x000ea20000004200 */
[-C--:B------:R-:W-:Y:S08]  /*19ab0*/  HMMA.16816.F32.BF16 R148, R8, R20.reuse, R148 ;  /* 0x000000140894723c */ /* 0x080ff00000041894 */
[C---:B------:R-:W-:Y:S08]  /*19ac0*/  HMMA.16816.F32.BF16 R144, R4.reuse, R20, R144 ;  /* 0x000000140490723c */ /* 0x040ff00000041890 */
[C---:B------:R-:W-:Y:S01]  /*19ad0*/  HMMA.16816.F32.BF16 R156, R4.reuse, R22, R156 ;  /* 0x00000016049c723c */ /* 0x040fe2000004189c */
[----:B------:R-:W3:Y:S07]  /*19ae0*/  LDSM.16.MT88.4 R20, [R221+0xf000] ;  /* 0x00f00000dd14783b */ /* 0x000eee0000004200 */
[C---:B------:R-:W-:Y:S08]  /*19af0*/  HMMA.16816.F32.BF16 R160, R4.reuse, R16, R160 ;  /* 0x0000001004a0723c */ /* 0x040ff000000418a0 */
[----:B------:R-:W-:Y:S01]  /*19b00*/  HMMA.16816.F32.BF16 R172, R4, R18, R172 ;  /* 0x0000001204ac723c */ /* 0x000fe200000418ac */
[----:B------:R-:W4:Y:S01]  /*19b10*/  LDSM.16.MT88.4 R16, [R222+0xf000] ;  /* 0x00f00000de10783b */ /* 0x000f220000004200 */
[----:B------:R-:W-:Y:S01]  /*19b20*/  MOV R107, R108 ;  /* 0x0000006c006b7202 */ /* 0x000fe20000000f00 */
[----:B------:R-:W-:Y:S01]  /*19b30*/  IMAD.MOV.U32 R153, RZ, RZ, R110 ;  /* 0x000000ffff997224 */ /* 0x000fe200078e006e */
[----:B------:R-:W-:-:S02]  /*19b40*/  MOV R115, R109 ;  /* 0x0000006d00737202 */ /* 0x000fc40000000f00 */
[----:B------:R-:W-:Y:S02]  /*19b50*/  MOV R81, R111 ;  /* 0x0000006f00517202 */ /* 0x000fe40000000f00 */
[C---:B-1----:R-:W-:Y:S01]  /*19b60*/  HMMA.16816.F32.BF16 R108, R4.reuse, R14, R28 ;  /* 0x0000000e046c723c */ /* 0x042fe2000004181c */
[----:B------:R-:W1:Y:S01]  /*19b70*/  LDSM.16.MT88.4 R28, [R223+0xf000] ;  /* 0x00f00000df1c783b */ /* 0x000e620000004200 */
[----:B------:R-:W-:Y:S01]  /*19b80*/  MOV R154, R204 ;  /* 0x000000cc009a7202 */ /* 0x000fe20000000f00 */
[----:B------:R-:W-:Y:S01]  /*19b90*/  FADD.FTZ R112, R231, R3 ;  /* 0x00000003e7707221 */ /* 0x000fe20000010000 */
[----:B------:R-:W-:Y:S01]  /*19ba0*/  MOV R155, R205 ;  /* 0x000000cd009b7202 */ /* 0x000fe20000000f00 */
[----:B------:R-:W-:Y:S01]  /*19bb0*/  IMAD.MOV.U32 R83, RZ, RZ, R196 ;  /* 0x000000ffff537224 */ /* 0x000fe200078e00c4 */
[----:B------:R-:W-:Y:S01]  /*19bc0*/  MOV R105, R186 ;  /* 0x000000ba00697202 */ /* 0x000fe20000000f00 */
[----:B------:R-:W-:Y:S01]  /*19bd0*/  MUFU.EX2 R239, R239 ;  /* 0x000000ef00ef7308 */ /* 0x000fe20000000800 */
[----:B--2---:R-:W-:Y:S01]  /*19be0*/  HMMA.16816.F32.BF16 R192, R4, R24, R96 ;  /* 0x0000001804c0723c */ /* 0x004fe20000041860 */
[----:B------:R-:W-:-:S06]  /*19bf0*/  MOV R104, R187 ;  /* 0x000000bb00687202 */ /* 0x000fcc0000000f00 */
[----:B------:R-:W-:Y:S01]  /*19c00*/  MUFU.EX2 R219, R219 ;  /* 0x000000db00db7308 */ /* 0x000fe20000000800 */
[----:B------:R-:W-:Y:S01]  /*19c10*/  MOV R80, R206 ;  /* 0x000000ce00507202 */ /* 0x000fe20000000f00 */
[----:B------:R-:W-:Y:S01]  /*19c20*/  IMAD.MOV.U32 R99, RZ, RZ, R207 ;  /* 0x000000ffff637224 */ /* 0x000fe200078e00cf */
[----:B------:R-:W-:Y:S01]  /*19c30*/  MOV R187, R197 ;  /* 0x000000c500bb7202 */ /* 0x000fe20000000f00 */
[----:B------:R-:W-:Y:S01]  /*19c40*/  HMMA.16816.F32.BF16 R204, R4, R26, R92 ;  /* 0x0000001a04cc723c */ /* 0x000fe2000004185c */
[----:B------:R-:W-:-:S03]  /*19c50*/  MOV R186, R198 ;  /* 0x000000c600ba7202 */ /* 0x000fc60000000f00 */
[----:B------:R-:W-:Y:S01]  /*19c60*/  MUFU.EX2 R139, R139 ;  /* 0x0000008b008b7308 */ /* 0x000fe20000000800 */
[----:B------:R-:W-:-:S07]  /*19c70*/  MOV R3, R199 ;  /* 0x000000c700037202 */ /* 0x000fce0000000f00 */
[----:B------:R-:W-:Y:S01]  /*19c80*/  MUFU.EX2 R217, R217 ;  /* 0x000000d900d97308 */ /* 0x000fe20000000800 */
[C---:B---3--:R-:W-:Y:S07]  /*19c90*/  HMMA.16816.F32.BF16 R100, R4.reuse, R20, R88 ;  /* 0x000000140464723c */ /* 0x048fee0000041858 */
[----:B------:R-:W-:Y:S01]  /*19ca0*/  MUFU.EX2 R133, R133 ;  /* 0x0000008500857308 */ /* 0x000fe20000000800 */
[----:B----4-:R-:W-:Y:S07]  /*19cb0*/  HMMA.16816.F32.BF16 R92, R4, R18, R72 ;  /* 0x00000012045c723c */ /* 0x010fee0000041848 */
[----:B------:R-:W-:Y:S01]  /*19cc0*/  MUFU.EX2 R132, R132 ;  /* 0x0000008400847308 */ /* 0x000fe20000000800 */
[C---:B------:R-:W-:Y:S07]  /*19cd0*/  HMMA.16816.F32.BF16 R196, R8.reuse, R24, R208 ;  /* 0x0000001808c4723c */ /* 0x040fee00000418d0 */
[----:B------:R-:W-:Y:S01]  /*19ce0*/  MUFU.EX2 R216, R216 ;  /* 0x000000d800d87308 */ /* 0x000fe20000000800 */
[----:B------:R-:W-:Y:S07]  /*19cf0*/  HMMA.16816.F32.BF16 R48, R8, R18, R48 ;  /* 0x000000120830723c */ /* 0x000fee0000041830 */
[----:B------:R-:W2:Y:S01]  /*19d00*/  MUFU.EX2 R138, R138 ;  /* 0x0000008a008a7308 */ /* 0x000ea20000000800 */
[-C--:B------:R-:W-:Y:S01]  /*19d10*/  HMMA.16816.F32.BF16 R88, R4, R16.reuse, R76 ;  /* 0x000000100458723c */ /* 0x080fe2000004184c */
[----:B------:R-:W-:Y:S01]  /*19d20*/  FADD.FTZ R0, R0, R114 ;  /* 0x0000007200007221 */ /* 0x000fe20000010000 */
[----:B------:R3:W5:Y:S05]  /*19d30*/  LDL.LU R231, [R1+0xc4] ;  /* 0x0000c40001e77983 */ /* 0x00076a0000300800 */
[----:B------:R4:W-:Y:S01]  /*19d40*/  MUFU.EX2 R19, R106 ;  /* 0x0000006a00137308 */ /* 0x0009e20000000800 */
[----:B------:R-:W-:Y:S07]  /*19d50*/  HMMA.16816.F32.BF16 R52, R8, R16, R52 ;  /* 0x000000100834723c */ /* 0x000fee0000041834 */
[----:B------:R1:W-:Y:S01]  /*19d60*/  MUFU.EX2 R208, R107 ;  /* 0x0000006b00d07308 */ /* 0x0003e20000000800 */
[----:B----4-:R-:W-:-:S07]  /*19d70*/  MOV R106, R152 ;  /* 0x00000098006a7202 */ /* 0x010fce0000000f00 */
[----:B------:R-:W-:Y:S01]  /*19d80*/  MUFU.EX2 R18, R154 ;  /* 0x0000009a00127308 */ /* 0x000fe20000000800 */
[----:B-1----:R-:W-:-:S07]  /*19d90*/  MOV R107, R153 ;  /* 0x00000099006b7202 */ /* 0x002fce0000000f00 */
[----:B------:R1:W-:Y:S02]  /*19da0*/  MUFU.EX2 R16, R155 ;  /* 0x0000009b00107308 */ /* 0x0003e40000000800 */
[----:B-1----:R-:W1:Y:S01]  /*19db0*/  LDSM.16.MT88.4 R152, [R221+0xd800] ;  /* 0x00d80000dd98783b */ /* 0x002e620000004200 */
[-C--:B------:R-:W-:Y:S05]  /*19dc0*/  HMMA.16816.F32.BF16 R68, R4, R12.reuse, R68 ;  /* 0x0000000c0444723c */ /* 0x080fea0000041844 */
[----:B------:R-:W-:Y:S03]  /*19dd0*/  MUFU.EX2 R17, R99 ;  /* 0x0000006300117308 */ /* 0x000fe60000000800 */
[C---:B------:R-:W-:Y:S05]  /*19de0*/  HMMA.16816.F32.BF16 R44, R8.reuse, R12, R44 ;  /* 0x0000000c082c723c */ /* 0x040fea000004182c */
[----:B------:R-:W-:Y:S03]  /*19df0*/  MUFU.EX2 R12, R80 ;  /* 0x00000050000c7308 */ /* 0x000fe60000000800 */
[----:B------:R-:W-:Y:S05]  /*19e00*/  HMMA.16816.F32.BF16 R36, R8, R14, R36 ;  /* 0x0000000e0824723c */ /* 0x000fea0000041824 */
[----:B------:R-:W-:Y:S01]  /*19e10*/  MUFU.EX2 R13, R81 ;  /* 0x00000051000d7308 */ /* 0x000fe20000000800 */
[----:B------:R-:W-:Y:S01]  /*19e20*/  FADD.FTZ R2, R83, R2 ;  /* 0x0000000253027221 */ /* 0x000fe20000010000 */
[----:B------:R-:W-:Y:S01]  /*19e30*/  MOV R211, R127 ;  /* 0x0000007f00d37202 */ /* 0x000fe20000000f00 */
[----:B------:R-:W-:Y:S05]  /*19e40*/  HMMA.16816.F32.BF16 R84, R4, R22, R84 ;  /* 0x000000160454723c */ /* 0x000fea0000041854 */
[----:B------:R-:W4:Y:S01]  /*19e50*/  MUFU.EX2 R14, R82 ;  /* 0x00000052000e7308 */ /* 0x000f220000000800 */
[----:B------:R-:W-:-:S02]  /*19e60*/  MOV R83, R126 ;  /* 0x0000007e00537202 */ /* 0x000fc40000000f00 */
[----:B------:R-:W-:Y:S01]  /*19e70*/  HMMA.16816.F32.BF16 R116, R8, R20, R116 ;  /* 0x000000140874723c */ /* 0x000fe20000041874 */
[----:B--2---:R-:W-:Y:S01]  /*19e80*/  F2FP.BF16.PACK_AB R127, R138, R216 ;  /* 0x000000d88a7f723e */ /* 0x004fe200000010ff */
[----:B------:R-:W-:-:S06]  /*19e90*/  FADD.FTZ R3, R3, R113 ;  /* 0x0000007103037221 */ /* 0x000fcc0000010000 */
[----:B------:R-:W-:Y:S01]  /*19ea0*/  HMMA.16816.F32.BF16 R56, R4, R30, R56 ;  /* 0x0000001e0438723c */ /* 0x000fe20000041838 */
[----:B----4-:R-:W-:-:S07]  /*19eb0*/  F2FP.BF16.PACK_AB R126, R14, R13 ;  /* 0x0000000d0e7e723e */ /* 0x010fce00000010ff */
[C---:B------:R-:W-:Y:S08]  /*19ec0*/  HMMA.16816.F32.BF16 R24, R8.reuse, R26, R200 ;  /* 0x0000001a0818723c */ /* 0x040ff000000418c8 */
[C---:B------:R-:W-:Y:S08]  /*19ed0*/  HMMA.16816.F32.BF16 R40, R8.reuse, R28, R40 ;  /* 0x0000001c0828723c */ /* 0x040ff00000041828 */
[----:B------:R-:W-:Y:S01]  /*19ee0*/  HMMA.16816.F32.BF16 R32, R8, R30, R32 ;  /* 0x0000001e0820723c */ /* 0x000fe20000041820 */
[----:B------:R-:W-:-:S07]  /*19ef0*/  FADD.FTZ R0, R105, R0 ;  /* 0x0000000069007221 */ /* 0x000fce0000010000 */
[----:B------:R-:W-:Y:S01]  /*19f00*/  HMMA.16816.F32.BF16 R64, R4, R28, R64 ;  /* 0x0000001c0440723c */ /* 0x000fe20000041840 */
[----:B------:R-:W-:Y:S01]  /*19f10*/  MOV R31, R125 ;  /* 0x0000007d001f7202 */ /* 0x000fe20000000f00 */
[----:B------:R-:W-:Y:S01]  /*19f20*/  LDSM.16.MT88.4 R200, [R223+0xd800] ;  /* 0x00d80000dfc8783b */ /* 0x000fe20000004200 */
[----:B------:R-:W-:Y:S02]  /*19f30*/  F2FP.BF16.PACK_AB R125, R132, R133 ;  /* 0x00000085847d723e */ /* 0x000fe400000010ff */
[----:B------:R-:W-:Y:S01]  /*19f40*/  MOV R210, R170 ;  /* 0x000000aa00d27202 */ /* 0x000fe20000000f00 */
[----:B------:R-:W-:Y:S02]  /*19f50*/  LDSM.16.MT88.4 R96, [R222+0xf800] ;  /* 0x00f80000de60783b */ /* 0x000fe40000004200 */
[----:B------:R-:W-:Y:S07]  /*19f60*/  HMMA.16816.F32.BF16 R20, R8, R22, R128 ;  /* 0x000000160814723c */ /* 0x000fee0000041880 */
[----:B------:R-:W-:-:S02]  /*19f70*/  MOV R11, R124 ;  /* 0x0000007c000b7202 */ /* 0x000fc40000000f00 */
[----:B------:R-:W-:Y:S02]  /*19f80*/  F2FP.BF16.PACK_AB R128, R19, R17 ;  /* 0x000000111380723e */ /* 0x000fe400000010ff */
[----:B------:R-:W-:Y:S02]  /*19f90*/  F2FP.BF16.PACK_AB R129, R239, R16 ;  /* 0x00000010ef81723e */ /* 0x000fe400000010ff */
[----:B------:R-:W-:Y:S02]  /*19fa0*/  F2FP.BF16.PACK_AB R130, R18, R208 ;  /* 0x000000d01282723e */ /* 0x000fe400000010ff */
[----:B------:R-:W-:Y:S02]  /*19fb0*/  F2FP.BF16.PACK_AB R131, R139, R219 ;  /* 0x000000db8b83723e */ /* 0x000fe400000010ff */
[----:B------:R-:W-:Y:S01]  /*19fc0*/  F2FP.BF16.PACK_AB R124, R12, R217 ;  /* 0x000000d90c7c723e */ /* 0x000fe200000010ff */
[----:B------:R-:W-:Y:S02]  /*19fd0*/  FADD.FTZ R5, R104, R112 ;  /* 0x0000007068057221 */ /* 0x000fe40000010000 */
[----:B------:R-:W-:-:S02]  /*19fe0*/  FADD.FTZ R4, R230, R3 ;  /* 0x00000003e6047221 */ /* 0x000fc40000010000 */
[----:B-1----:R-:W-:Y:S01]  /*19ff0*/  HMMA.16816.F32.BF16 R148, R128, R152, R148 ;  /* 0x000000988094723c */ /* 0x002fe20000041894 */
[----:B------:R-:W-:-:S07]  /*1a000*/  FADD.FTZ R3, R229, R2 ;  /* 0x00000002e5037221 */ /* 0x000fce0000010000 */
[----:B------:R-:W-:Y:S01]  /*1a010*/  HMMA.16816.F32.BF16 R144, R124, R152, R144 ;  /* 0x000000987c90723c */ /* 0x000fe20000041890 */
[----:B------:R-:W-:-:S07]  /*1a020*/  FADD.FTZ R2, R228, R5 ;  /* 0x00000005e4027221 */ /* 0x000fce0000010000 */
[-C--:B------:R-:W-:Y:S01]  /*1a030*/  HMMA.16816.F32.BF16 R156, R124, R154.reuse, R156 ;  /* 0x0000009a7c9c723c */ /* 0x080fe2000004189c */
[----:B------:R-:W-:Y:S02]  /*1a040*/  FADD.FTZ R9, R226, R4 ;  /* 0x00000004e2097221 */ /* 0x000fe40000010000 */
[----:B------:R-:W-:Y:S01]  /*1a050*/  FADD.FTZ R10, R227, R0 ;  /* 0x00000000e30a7221 */ /* 0x000fe20000010000 */
[----:B------:R-:W-:Y:S04]  /*1a060*/  LDSM.16.MT88.4 R4, [R223+0xf800] ;  /* 0x00f80000df04783b */ /* 0x000fe80000004200 */
[----:B------:R-:W-:Y:S01]  /*1a070*/  HMMA.16816.F32.BF16 R152, R128, R154, R60 ;  /* 0x0000009a8098723c */ /* 0x000fe2000004183c */
[----:B------:R-:W-:Y:S01]  /*1a080*/  MOV R15, R122 ;  /* 0x0000007a000f7202 */ /* 0x000fe20000000f00 */
[----:B------:R-:W-:Y:S01]  /*1a090*/  IMAD.MOV.U32 R29, RZ, RZ, R121 ;  /* 0x000000ffff1d7224 */ /* 0x000fe200078e0079 */
[----:B------:R-:W-:Y:S01]  /*1a0a0*/  MOV R104, R171 ;  /* 0x000000ab00687202 */ /* 0x000fe20000000f00 */
[----:B------:R-:W-:Y:S01]  /*1a0b0*/  IMAD.MOV.U32 R105, RZ, RZ, R184 ;  /* 0x000000ffff697224 */ /* 0x000fe200078e00b8 */
[----:B------:R-:W-:Y:S01]  /*1a0c0*/  MOV R209, R169 ;  /* 0x000000a900d17202 */ /* 0x000fe20000000f00 */
[----:B------:R3:W5:Y:S01]  /*1a0d0*/  LDL.LU R230, [R1+0xc0] ;  /* 0x0000c00001e67983 */ /* 0x0007620000300800 */
[----:B------:R-:W-:-:S03]  /*1a0e0*/  MOV R63, R83 ;  /* 0x00000053003f7202 */ /* 0x000fc60000000f00 */
[----:B------:R-:W1:Y:S01]  /*1a0f0*/  LDSM.16.MT88.4 R80, [R221+0xf800] ;  /* 0x00f80000dd50783b */ /* 0x000e620000004200 */
[----:B------:R-:W-:Y:S01]  /*1a100*/  FADD.FTZ R0, R225, R3 ;  /* 0x00000003e1007221 */ /* 0x000fe20000010000 */
[----:B------:R-:W-:Y:S02]  /*1a110*/  MOV R3, R115 ;  /* 0x0000007300037202 */ /* 0x000fe40000000f00 */
[----:B------:R-:W2:Y:S01]  /*1a120*/  LDSM.16.MT88.4 R112, [R224+0xf800] ;  /* 0x00f80000e070783b */ /* 0x000ea20000004200 */
[----:B------:R-:W-:Y:S01]  /*1a130*/  MOV R121, R186 ;  /* 0x000000ba00797202 */ /* 0x000fe20000000f00 */
[----:B------:R-:W-:Y:S02]  /*1a140*/  IMAD.MOV.U32 R122, RZ, RZ, R187 ;  /* 0x000000ffff7a7224 */ /* 0x000fe400078e00bb */
[----:B------:R-:W-:Y:S01]  /*1a150*/  FADD.FTZ R8, R220, R2 ;  /* 0x00000002dc087221 */ /* 0x000fe20000010000 */
[----:B------:R-:W-:Y:S01]  /*1a160*/  MOV R2, R107 ;  /* 0x0000006b00027202 */ /* 0x000fe20000000f00 */
[----:B------:R-:W-:Y:S01]  /*1a170*/  IMAD.MOV.U32 R60, RZ, RZ, R106 ;  /* 0x000000ffff3c7224 */ /* 0x000fe200078e006a */
[----:B------:R-:W-:Y:S01]  /*1a180*/  MOV R28, R168 ;  /* 0x000000a8001c7202 */ /* 0x000fe20000000f00 */
[----:B------:R-:W-:Y:S01]  /*1a190*/  FADD.FTZ R3, R3, R10 ;  /* 0x0000000a03037221 */ /* 0x000fe20000010000 */
[----:B------:R-:W-:Y:S01]  /*1a1a0*/  MOV R30, R185 ;  /* 0x000000b9001e7202 */ /* 0x000fe20000000f00 */
[----:B------:R-:W4:Y:S01]  /*1a1b0*/  LDSM.16.MT88.4 R168, [R222+0xd800] ;  /* 0x00d80000dea8783b */ /* 0x000f220000004200 */
[----:B------:R-:W-:-:S02]  /*1a1c0*/  MOV R62, R104 ;  /* 0x00000068003e7202 */ /* 0x000fc40000000f00 */
[----:B------:R-:W-:Y:S01]  /*1a1d0*/  MOV R61, R105 ;  /* 0x00000069003d7202 */ /* 0x000fe20000000f00 */
[----:B------:R-:W2:Y:S01]  /*1a1e0*/  LDSM.16.MT88.4 R184, [R224+0xd800] ;  /* 0x00d80000e0b8783b */ /* 0x000ea20000004200 */
[----:B------:R-:W-:-:S03]  /*1a1f0*/  FADD.FTZ R2, R2, R9 ;  /* 0x0000000902027221 */ /* 0x000fc60000010000 */
[----:B------:R3:W5:Y:S04]  /*1a200*/  LDL.LU R229, [R1+0xbc] ;  /* 0x0000bc0001e57983 */ /* 0x0007680000300800 */
[----:B------:R3:W5:Y:S04]  /*1a210*/  LDL.LU R228, [R1+0xb8] ;  /* 0x0000b80001e47983 */ /* 0x0007680000300800 */
[----:B------:R3:W5:Y:S04]  /*1a220*/  LDL.LU R227, [R1+0xb4] ;  /* 0x0000b40001e37983 */ /* 0x0007680000300800 */
[----:B------:R3:W5:Y:S04]  /*1a230*/  LDL.LU R226, [R1+0xb0] ;  /* 0x0000b00001e27983 */ /* 0x0007680000300800 */
[----:B------:R3:W5:Y:S01]  /*1a240*/  LDL.LU R225, [R1+0xac] ;  /* 0x0000ac0001e17983 */ /* 0x0007620000300800 */
[----:B-1----:R-:W-:Y:S03]  /*1a250*/  HMMA.16816.F32.BF16 R72, R124, R80, R100 ;  /* 0x000000507c48723c */ /* 0x002fe60000041864 */
[----:B------:R3:W5:Y:S04]  /*1a260*/  LDL.LU R220, [R1+0xa8] ;  /* 0x0000a80001dc7983 */ /* 0x0007680000300800 */
[----:B------:R-:W-:Y:S01]  /*1a270*/  MOV R100, R121 ;  /* 0x0000007900647202 */ /* 0x000fe20000000f00 */
[----:B------:R-:W-:Y:S01]  /*1a280*/  IMAD.MOV.U32 R102, RZ, RZ, R123 ;  /* 0x000000ffff667224 */ /* 0x000fe200078e007b */
[----:B------:R-:W-:-:S02]  /*1a290*/  MOV R101, R122 ;  /* 0x0000007a00657202 */ /* 0x000fc40000000f00 */
[----:B------:R-:W-:Y:S02]  /*1a2a0*/  MOV R103, R120 ;  /* 0x0000007800677202 */ /* 0x000fe40000000f00 */
[C---:B------:R-:W-:Y:S07]  /*1a2b0*/  HMMA.16816.F32.BF16 R120, R124.reuse, R4, R64 ;  /* 0x000000047c78723c */ /* 0x040fee0000041840 */
[----:B------:R-:W-:Y:S02]  /*1a2c0*/  MOV R64, R100 ;  /* 0x0000006400407202 */ /* 0x000fe40000000f00 */
[----:B------:R-:W-:Y:S01]  /*1a2d0*/  MOV R65, R101 ;  /* 0x0000006500417202 */ /* 0x000fe20000000f00 */
[----:B--2---:R-:W-:Y:S01]  /*1a2e0*/  HMMA.16816.F32.BF16 R104, R124, R112, R68 ;  /* 0x000000707c68723c */ /* 0x004fe20000041844 */
        /* <DEDUP_REMOVED lines=42> */
[C---:B----4-:R-:W-:Y:S03]  /*1a590*/  HMMA.16816.F32.BF16 R160, R124.reuse, R168, R160 ;  /* 0x000000a87ca0723c */ /* 0x050fe600000418a0 */
        /* <DEDUP_REMOVED lines=22> */
.L_x_810:
        /* <DEDUP_REMOVED lines=16> */
.L_x_820:
        /* <DEDUP_REMOVED lines=78> */
.L_x_818:
        /* <DEDUP_REMOVED lines=39> */
[C---:B------:R-:W-:Y:S01]  /*1af50*/  @!P4 LEA R8, P2, R2.reuse, c[0x0][0x170], 0x1 ;  /* 0x00005c000208ca11 */ /* 0x040fe200078408ff */
[----:B------:R-:W-:Y:S01]  /*1af60*/  @!PT LDS RZ, [RZ] ;  /* 0x00000000fffff984 */ /* 0x000fe20000000800 */
[----:B------:R-:W-:Y:S01]  /*1af70*/  @!PT LDS RZ, [RZ] ;  /* 0x00000000fffff984 */ /* 0x000fe20000000800 */
[----:B------:R-:W-:Y:S01]  /*1af80*/  @!PT LDS RZ, [RZ] ;  /* 0x00000000fffff984 */ /* 0x000fe20000000800 */
[----:B------:R3:W-:Y:S01]  /*1af90*/  @!P4 LDGSTS.E.BYPASS.LTC128B.128 [R240+0xc800], [R14.64] ;  /* 0x0c8000000ef0cfae */ /* 0x0007e2000b901d50 */
[----:B-1----:R-:W-:Y:S02]  /*1afa0*/  IADD3.X R5, R3, UR10, RZ, P0, !PT ;  /* 0x0000000a03057c10 */ /* 0x002fe400087fe4ff */
[C---:B------:R-:W-:Y:S02]  /*1afb0*/  @!P3 LEA R4, P0, R2.reuse, c[0x0][0x170], 0x1 ;  /* 0x00005c000204ba11 */ /* 0x040fe400078008ff */
        /* <DEDUP_REMOVED lines=30> */
[----:B------:R-:W1:Y:S08]  /*1b1a0*/  LDSM.16.M88.4 R60, [R227+0x2000] ;  /* 0x00200000e33c783b */ /* 0x000e700000000200 */
[----:B------:R-:W2:Y:S08]  /*1b1b0*/  LDSM.16.M88.4 R32, [R220+0x8800] ;  /* 0x00880000dc20783b */ /* 0x000eb00000000200 */
[----:B------:R-:W0:Y:S08]  /*1b1c0*/  LDGDEPBAR ;  /* 0x00000000000079af */ /* 0x000e300000000000 */
[----:B------:R-:W2:Y:S01]  /*1b1d0*/  LDSM.16.M88.4 R48, [R220+0x9000] ;  /* 0x00900000dc30783b */ /* 0x000ea20000000200 */
[-C--:B----4-:R-:W-:Y:S07]  /*1b1e0*/  HMMA.16816.F32.BF16 R4, R64, R16.reuse, RZ ;  /* 0x000000104004723c */ /* 0x090fee00000418ff */
[----:B------:R-:W4:Y:S01]  /*1b1f0*/  LDSM.16.M88.4 R208, [R220+0x9800] ;  /* 0x00980000dcd0783b */ /* 0x000f220000000200 */
[C---:B-1----:R-:W-:Y:S07]  /*1b200*/  HMMA.16816.F32.BF16 R8, R60.reuse, R16, RZ ;  /* 0x000000103c08723c */ /* 0x042fee00000418ff */
[----:B------:R-:W-:Y:S01]  /*1b210*/  LDSM.16.M88.4 R212, [R228] ;  /* 0x00000000e4d4783b */ /* 0x000fe20000000200 */
[-C--:B---3--:R-:W-:Y:S07]  /*1b220*/  HMMA.16816.F32.BF16 R12, R60, R18.reuse, RZ ;  /* 0x000000123c0c723c */ /* 0x088fee00000418ff */
[----:B------:R-:W-:Y:S01]  /*1b230*/  LDSM.16.M88.4 R216, [R228+0x2000] ;  /* 0x00200000e4d8783b */ /* 0x000fe20000000200 */
        /* <DEDUP_REMOVED lines=167> */
[----:B------:R-:W-:Y:S01]  /*1bcb0*/  MUFU.TANH R134, R15 ;  /* 0x0000000f00867308 */ /* 0x000fe20000002400 */
[----:B------:R-:W-:Y:S02]  /*1bcc0*/  FMUL.FTZ R19, R19, c[0x0][0x2ec] ;  /* 0x0000bb0013137a20 */ /* 0x000fe40000410000 */
[----:B------:R-:W-:Y:S01]  /*1bcd0*/  FMUL.FTZ R11, R11, c[0x0][0x2ec] ;  /* 0x0000bb000b0b7a20 */ /* 0x000fe20000410000 */
[----:B--2---:R2:W-:Y:S06]  /*1bce0*/  STL [R1+0x18], R2 ;  /* 0x0000180201007387 */ /* 0x0045ec0000100800 */
[----:B------:R-:W-:Y:S10]  /*1bcf0*/  MUFU.TANH R214, R18 ;  /* 0x0000001200d67308 */ /* 0x000ff40000002400 */
[----:B-1----:R-:W1:Y:S10]  /*1bd00*/  MUFU.TANH R0, R6 ;  /* 0x0000000600007308 */ /* 0x002e740000002400 */
[----:B--2---:R2:W3:Y:S10]  /*1bd10*/  MUFU.TANH R2, R7 ;  /* 0x0000000700027308 */ /* 0x0044f40000002400 */
[----:B------:R-:W-:Y:S01]  /*1bd20*/  MUFU.TANH R213, R19 ;  /* 0x0000001300d57308 */ /* 0x000fe20000002400 */
[----:B-1----:R1:W-:Y:S09]  /*1bd30*/  STL [R1+0x10], R0 ;  /* 0x0000100001007387 */ /* 0x0023f20000100800 */
[----:B------:R-:W-:Y:S01]  /*1bd40*/  MUFU.TANH R135, R11 ;  /* 0x0000000b00877308 */ /* 0x000fe20000002400 */
        /* <DEDUP_REMOVED lines=20> */
[----:B--2---:R-:W-:Y:S01]  /*1be90*/  MUFU.TANH R2, R13 ;  /* 0x0000000d00027308 */ /* 0x004fe20000002400 */
[----:B------:R-:W-:Y:S02]  /*1bea0*/  FMUL.FTZ R24, R24, c[0x0][0x2ec] ;  /* 0x0000bb0018187a20 */ /* 0x000fe40000410000 */
[----:B------:R-:W-:Y:S01]  /*1beb0*/  FMUL.FTZ R27, R27, c[0x0][0x2ec] ;  /* 0x0000bb001b1b7a20 */ /* 0x000fe20000410000 */
[----:B-1----:R1:W-:Y:S01]  /*1bec0*/  STL [R1+0x4], R0 ;  /* 0x0000040001007387 */ /* 0x0023e20000100800 */
[----:B------:R-:W-:Y:S02]  /*1bed0*/  FMUL.FTZ R19, R32, c[0x0][0x2ec] ;  /* 0x0000bb0020137a20 */ /* 0x000fe40000410000 */
[----:B------:R-:W-:Y:S02]  /*1bee0*/  FMUL.FTZ R18, R34, c[0x0][0x2ec] ;  /* 0x0000bb0022127a20 */ /* 0x000fe40000410000 */
[----:B------:R-:W-:Y:S01]  /*1bef0*/  FMUL.FTZ R28, R28, c[0x0][0x2ec] ;  /* 0x0000bb001c1c7a20 */ /* 0x000fe20000410000 */
[----:B------:R2:W-:Y:S01]  /*1bf00*/  MUFU.TANH R212, R20 ;  /* 0x0000001400d47308 */ /* 0x0005e20000002400 */
[----:B------:R-:W-:Y:S09]  /*1bf10*/  FMUL.FTZ R30, R30, c[0x0][0x2ec] ;  /* 0x0000bb001e1e7a20 */ /* 0x000ff20000410000 */
[----:B------:R-:W-:Y:S01]  /*1bf20*/  MUFU.TANH R21, R31 ;  /* 0x0000001f00157308 */ /* 0x000fe20000002400 */
[-C--:B---3--:R-:W-:Y:S09]  /*1bf30*/  HMMA.16816.F32.BF16 R36, R208, R4.reuse, R36 ;  /* 0x00000004d024723c */ /* 0x088ff20000041824 */
[----:B-1----:R-:W1:Y:S01]  /*1bf40*/  MUFU.TANH R0, R12 ;  /* 0x0000000c00007308 */ /* 0x002e620000002400 */
[C---:B------:R-:W-:Y:S04]  /*1bf50*/  HMMA.16816.F32.BF16 R40, R216.reuse, R4, R40 ;  /* 0x00000004d828723c */ /* 0x040fe80000041828 */
[----:B--2---:R-:W-:Y:S04]  /*1bf60*/  FMUL.FTZ R20, R23, c[0x0][0x2ec] ;  /* 0x0000bb0017147a20 */ /* 0x004fe80000410000 */
[-C--:B------:R-:W-:Y:S01]  /*1bf70*/  HMMA.16816.F32.BF16 R44, R216, R6.reuse, R44 ;  /* 0x00000006d82c723c */ /* 0x080fe2000004182c */
[----:B------:R-:W-:Y:S05]  /*1bf80*/  MUFU.TANH R141, R22 ;  /* 0x00000016008d7308 */ /* 0x000fea0000002400 */
[----:B------:R-:W-:Y:S02]  /*1bf90*/  FMUL.FTZ R15, R36, c[0x0][0x2ec] ;  /* 0x0000bb00240f7a20 */ /* 0x000fe40000410000 */
[C---:B------:R-:W-:Y:S01]  /*1bfa0*/  HMMA.16816.F32.BF16 R48, R208.reuse, R6, R48 ;  /* 0x00000006d030723c */ /* 0x040fe20000041830 */
[----:B------:R-:W2:Y:S01]  /*1bfb0*/  LDSM.16.M88.4 R4, [R225+0x3800] ;  /* 0x00380000e104783b */ /* 0x000ea20000000200 */
[----:B------:R-:W-:Y:S04]  /*1bfc0*/  DEPBAR.LE SB0, 0x0 ;  /* 0x000080000000791a */ /* 0x000fe80000000000 */
[----:B------:R-:W-:Y:S01]  /*1bfd0*/  MUFU.TANH R20, R20 ;  /* 0x0000001400147308 */ /* 0x000fe20000002400 */
[----:B------:R-:W-:Y:S02]  /*1bfe0*/  FMUL.FTZ R13, R37, c[0x0][0x2ec] ;  /* 0x0000bb00250d7a20 */ /* 0x000fe40000410000 */
[----:B-1----:R1:W-:Y:S03]  /*1bff0*/  STL [R1+0x20], R0 ;  /* 0x0000200001007387 */ /* 0x0023e60000100800 */
[----:B------:R-:W-:Y:S01]  /*1c000*/  FMUL.FTZ R12, R39, c[0x0][0x2ec] ;  /* 0x0000bb00270c7a20 */ /* 0x000fe20000410000 */
[----:B------:R3:W-:Y:S01]  /*1c010*/  STL [R1+0x28], R2 ;  /* 0x0000280201007387 */ /* 0x0007e20000100800 */
[----:B------:R-:W-:Y:S02]  /*1c020*/  FMUL.FTZ R40, R40, c[0x0][0x2ec] ;  /* 0x0000bb0028287a20 */ /* 0x000fe40000410000 */
[----:B------:R-:W-:Y:S01]  /*1c030*/  MUFU.TANH R143, R24 ;  /* 0x00000018008f7308 */ /* 0x000fe20000002400 */
[----:B------:R-:W-:Y:S01]  /*1c040*/  BAR.SYNC.DEFER_BLOCKING 0x0 ;  /* 0x0000000000007b1d */ /* 0x000fe20000010000 */
[----:B------:R-:W-:Y:S02]  /*1c050*/  FMUL.FTZ R46, R46, c[0x0][0x2ec] ;  /* 0x0000bb002e2e7a20 */ /* 0x000fe40000410000 */
[----:B------:R-:W-:Y:S02]  /*1c060*/  FMUL.FTZ R41, R41, c[0x0][0x2ec] ;  /* 0x0000bb0029297a20 */ /* 0x000fe40000410000 */
[----:B------:R-:W-:Y:S02]  /*1c070*/  FMUL.FTZ R34, R42, c[0x0][0x2ec] ;  /* 0x0000bb002a227a20 */ /* 0x000fe40000410000 */
[----:B------:R-:W-:Y:S02]  /*1c080*/  FMUL.FTZ R32, R43, c[0x0][0x2ec] ;  /* 0x0000bb002b207a20 */ /* 0x000fe40000410000 */
        /* <DEDUP_REMOVED lines=8> */
[----:B------:R-:W-:Y:S01]  /*1c110*/  FMUL.FTZ R45, R45, c[0x0][0x2ec] ;  /* 0x0000bb002d2d7a20 */ /* 0x000fe20000410000 */
[-C--:B--2---:R-:W-:Y:S06]  /*1c120*/  HMMA.16816.F32.BF16 R52, R208, R4.reuse, R52 ;  /* 0x00000004d034723c */ /* 0x084fec0000041834 */
[----:B---3--:R-:W2:Y:S02]  /*1c130*/  MUFU.TANH R2, R16 ;  /* 0x0000001000027308 */ /* 0x008ea40000002400 */
[C---:B------:R-:W-:Y:S08]  /*1c140*/  HMMA.16816.F32.BF16 R56, R216.reuse, R4, R56 ;  /* 0x00000004d838723c */ /* 0x040ff00000041838 */
[----:B------:R-:W-:Y:S01]  /*1c150*/  MUFU.TANH R25, R26 ;  /* 0x0000001a00197308 */ /* 0x000fe20000002400 */
[-C--:B------:R-:W-:Y:S01]  /*1c160*/  HMMA.16816.F32.BF16 R60, R216, R6.reuse, R60 ;  /* 0x00000006d83c723c */ /* 0x080fe2000004183c */
[----:B-1----:R1:W-:Y:S02]  /*1c170*/  STL [R1+0x34], R0 ;  /* 0x0000340001007387 */ /* 0x0023e40000100800 */
[----:B------:R-:W-:Y:S05]  /*1c180*/  FMUL.FTZ R14, R38, c[0x0][0x2ec] ;  /* 0x0000bb00260e7a20 */ /* 0x000fea0000410000 */
[----:B------:R-:W-:Y:S01]  /*1c190*/  HMMA.16816.F32.BF16 R64, R208, R6, R64 ;  /* 0x00000006d040723c */ /* 0x000fe20000041840 */
[----:B------:R-:W-:Y:S03]  /*1c1a0*/  MUFU.TANH R22, R27 ;  /* 0x0000001b00167308 */ /* 0x000fe60000002400 */
[----:B------:R-:W-:Y:S01]  /*1c1b0*/  FMUL.FTZ R52, R52, c[0x0][0x2ec] ;  /* 0x0000bb0034347a20 */ /* 0x000fe20000410000 */
[----:B--2---:R-:W-:Y:S01]  /*1c1c0*/  STL [R1], R2 ;  /* 0x0000000201007387 */ /* 0x004fe20000100800 */
[----:B------:R-:W-:Y:S02]  /*1c1d0*/  FMUL.FTZ R16, R35, c[0x0][0x2ec] ;  /* 0x0000bb0023107a20 */ /* 0x000fe40000410000 */
[----:B------:R-:W-:Y:S03]  /*1c1e0*/  FMUL.FTZ R53, R53, c[0x0][0x2ec] ;  /* 0x0000bb0035357a20 */ /* 0x000fe60000410000 */
        /* <DEDUP_REMOVED lines=15> */
[----:B------:R-:W-:Y:S05]  /*1c2e0*/  FMUL.FTZ R67, R67, c[0x0][0x2ec] ;  /* 0x0000bb0043437a20 */ /* 0x000fea0000410000 */
[----:B------:R-:W-:Y:S01]  /*1c2f0*/  MUFU.TANH R26, R30 ;  /* 0x0000001e001a7308 */ /* 0x000fe20000002400 */
[----:B-1----:R1:W-:Y:S01]  /*1c300*/  STL [R1+0x14], R0 ;  /* 0x0000140001007387 */ /* 0x0023e20000100800 */
[----:B------:R-:W-:Y:S02]  /*1c310*/  FMUL.FTZ R17, R33, c[0x0][0x2ec] ;  /* 0x0000bb0021117a20 */ /* 0x000fe40000410000 */
[----:B------:R-:W-:Y:S06]  /*1c320*/  FMUL.FTZ R33, R60, c[0x0][0x2ec] ;  /* 0x0000bb003c217a20 */ /* 0x000fec0000410000 */
[----:B------:R-:W-:Y:S10]  /*1c330*/  MUFU.TANH R19, R19 ;  /* 0x0000001300137308 */ /* 0x000ff40000002400 */
[----:B------:R-:W-:Y:S10]  /*1c340*/  MUFU.TANH R17, R17 ;  /* 0x0000001100117308 */ /* 0x000ff40000002400 */
[----:B-1----:R-:W1:Y:S10]  /*1c350*/  MUFU.TANH R0, R46 ;  /* 0x0000002e00007308 */ /* 0x002e740000002400 */
[----:B------:R-:W2:Y:S10]  /*1c360*/  MUFU.TANH R18, R18 ;  /* 0x0000001200127308 */ /* 0x000eb40000002400 */
[----:B------:R-:W3:Y:S01]  /*1c370*/  MUFU.TANH R16, R16 ;  /* 0x0000001000107308 */ /* 0x000ee20000002400 */
[----:B-1----:R1:W-:Y:S09]  /*1c380*/  STL [R1+0x3c], R0 ;  /* 0x00003c0001007387 */ /* 0x0023f20000100800 */
[----:B------:R-:W4:Y:S10]  /*1c390*/  MUFU.TANH R15, R15 ;  /* 0x0000000f000f7308 */ /* 0x000f340000002400 */
        /* <DEDUP_REMOVED lines=8> */
[----:B------:R1:W1:Y:S10]  /*1c420*/  MUFU.TANH R29, R45 ;  /* 0x0000002d001d7308 */ /* 0x0002740000002400 */
        /* <DEDUP_REMOVED lines=22> */
.L_x_819:
[----:B------:R2:W-:Y:S01]  /*1c590*/  STL [R1+0xf4], R129 ;  /* 0x0000f48101007387 */ /* 0x0005e20000100800 */
[----:B------:R-:W-:Y:S01]  /*1c5a0*/  IMAD.U32 R0, RZ, RZ, UR8 ;  /* 0x00000008ff007e24 */ /* 0x000fe2000f8e00ff */
[----:B-1----:R-:W-:Y:S01]  /*1c5b0*/  MOV R11, R22 ;  /* 0x00000016000b7202 */ /* 0x002fe20000000f00 */
[----:B------:R-:W-:Y:S01]  /*1c5c0*/  IMAD.MOV.U32 R35, RZ, RZ, R21 ;  /* 0x000000ffff237224 */ /* 0x000fe200078e0015 */
[----:B------:R1:W-:Y:S01]  /*1c5d0*/  STL [R1+0xf0], R130 ;  /* 0x0000f08201007387 */ /* 0x0003e20000100800 */
[----:B------:R-:W-:Y:S01]  /*1c5e0*/  IMAD.MOV.U32 R47, RZ, RZ, R29 ;  /* 0x000000ffff2f7224 */ /* 0x000fe200078e001d */
[----:B------:R-:W-:Y:S01]  /*1c5f0*/  MOV R58, R46 ;  /* 0x0000002e003a7202 */ /* 0x000fe20000000f00 */
[----:B------:R-:W-:Y:S01]  /*1c600*/  IMAD.MOV.U32 R43, RZ, RZ, R11 ;  /* 0x000000ffff2b7224 */ /* 0x000fe200078e000b */
[----:B------:R3:W-:Y:S01]  /*1c610*/  STL [R1+0xec], R131 ;  /* 0x0000ec8301007387 */ /* 0x0007e20000100800 */
[----:B------:R-:W-:Y:S01]  /*1c620*/  MOV R45, R35 ;  /* 0x00000023002d7202 */ /* 0x000fe20000000f00 */
[----:B------:R-:W-:Y:S01]  /*1c630*/  IMAD.MOV.U32 R56, RZ, RZ, R44 ;  /* 0x000000ffff387224 */ /* 0x000fe200078e002c */
[----:B------:R-:W-:Y:S01]  /*1c640*/  MOV R46, R26 ;  /* 0x0000001a002e7202 */ /* 0x000fe20000000f00 */
[----:B------:R4:W-:Y:S01]  /*1c650*/  STL [R1+0xe4], R240 ;  /* 0x0000e4f001007387 */ /* 0x0009e20000100800 */
[----:B------:R-:W-:Y:S01]  /*1c660*/  IMAD.MOV.U32 R44, RZ, RZ, R25 ;  /* 0x000000ffff2c7224 */ /* 0x000fe200078e0019 */
[----:B------:R-:W-:Y:S01]  /*1c670*/  LOP3.LUT R239, R239, 0xfffffdff, RZ, 0xc0, !PT ;  /* 0xfffffdffefef7812 */ /* 0x000fe200078ec0ff */
[----:B------:R-:W-:Y:S01]  /*1c680*/  IMAD.MOV.U32 R57, RZ, RZ, R45 ;  /* 0x000000ffff397224 */ /* 0x000fe200078e002d */
[----:B------:R4:W-:Y:S01]  /*1c690*/  STL [R1+0xe0], R238 ;  /* 0x0000e0ee01007387 */ /* 0x0009e20000100800 */
[----:B------:R-:W-:Y:S01]  /*1c6a0*/  IMAD.MOV.U32 R45, RZ, RZ, R23 ;  /* 0x000000ffff2d7224 */ /* 0x000fe200078e0017 */
[----:B------:R-:W-:Y:S01]  /*1c6b0*/  @P4 LOP3.LUT R239, R239, 0x200, RZ, 0xfc, !PT ;  /* 0x00000200efef4812 */ /* 0x000fe200078efcff */
[----:B------:R-:W-:Y:S01]  /*1c6c0*/  UISETP.GT.AND UP0, UPT, UR8, UR9, UPT ;  /* 0x000000090800728c */ /* 0x000fe2000bf04270 */
[----:B------:R4:W-:Y:S01]  /*1c6d0*/  STL [R1+0xdc], R237 ;  /* 0x0000dced01007387 */ /* 0x0009e20000100800 */
[----:B------:R-:W-:Y:S01]  /*1c6e0*/  UMOV UR22, UR8 ;  /* 0x0000000800167c82 */ /* 0x000fe20008000000 */
[----:B------:R-:W-:Y:S02]  /*1c6f0*/  LOP3.LUT R239, R239, 0xfffffeff, RZ, 0xc0, !PT ;  /* 0xfffffeffefef7812 */ /* 0x000fe400078ec0ff */
[----:B------:R4:W-:Y:S01]  /*1c700*/  STL [R1+0xd8], R236 ;  /* 0x0000d8ec01007387 */ /* 0x0009e20000100800 */
[----:B--2---:R-:W-:Y:S01]  /*1c710*/  IMAD.MOV.U32 R129, RZ, RZ, R52 ;  /* 0x000000ffff817224 */ /* 0x004fe200078e0034 */
[----:B------:R-:W-:Y:S02]  /*1c720*/  @P3 LOP3.LUT R239, R239, 0x100, RZ, 0xfc, !PT ;  /* 0x00000100efef3812 */ /* 0x000fe400078efcff */
[----:B------:R2:W-:Y:S01]  /*1c730*/  STL [R1+0xd4], R235 ;  /* 0x0000d4eb01007387 */ /* 0x0005e20000100800 */
[----:B-1----:R-:W-:Y:S01]  /*1c740*/  IMAD.MOV.U32 R130, RZ, RZ, R54 ;  /* 0x000000ffff827224 */ /* 0x002fe200078e0036 */
[----:B------:R-:W-:Y:S02]  /*1c750*/  LOP3.LUT R239, R239, 0xfffff7ff, RZ, 0xc0, !PT ;  /* 0xfffff7ffefef7812 */ /* 0x000fe400078ec0ff */
[----:B------:R-:W-:Y:S01]  /*1c760*/  STL [R1+0xd0], R234 ;  /* 0x0000d0ea01007387 */ /* 0x000fe20000100800 */
[----:B---3--:R-:W-:Y:S02]  /*1c770*/  MOV R131, R53 ;  /* 0x0000003500837202 */ /* 0x008fe40000000f00 */
[----:B------:R-:W-:Y:S01]  /*1c780*/  LOP3.LUT R239, R239, 0xffffff7f, RZ, 0xc0, !PT ;  /* 0xffffff7fefef7812 */ /* 0x000fe200078ec0ff */
[----:B------:R1:W-:Y:S01]  /*1c790*/  STL [R1+0xcc], R233 ;  /* 0x0000cce901007387 */ /* 0x0003e20000100800 */
[----:B----4-:R-:W-:Y:S03]  /*1c7a0*/  IMAD.MOV.U32 R240, RZ, RZ, R50 ;  /* 0x000000fffff07224 */ /* 0x010fe600078e0032 */
[----:B------:R3:W-:Y:S01]  /*1c7b0*/  STL [R1+0xc8], R232 ;  /* 0x0000c8e801007387 */ /* 0x0007e20000100800 */
[----:B------:R-:W-:Y:S03]  /*1c7c0*/  IMAD.MOV.U32 R238, RZ, RZ, R55 ;  /* 0x000000ffffee7224 */ /* 0x000fe600078e0037 */
[----:B------:R4:W-:Y:S01]  /*1c7d0*/  STL [R1+0xc4], R231 ;  /* 0x0000c4e701007387 */ /* 0x0009e20000100800 */
[----:B------:R-:W-:Y:S03]  /*1c7e0*/  MOV R237, R49 ;  /* 0x0000003100ed7202 */ /* 0x000fe60000000f00 */
[----:B------:R4:W-:Y:S01]  /*1c7f0*/  STL [R1+0xc0], R230 ;  /* 0x0000c0e601007387 */ /* 0x0009e20000100800 */
[----:B------:R-:W-:Y:S03]  /*1c800*/  MOV R236, R57 ;  /* 0x0000003900ec7202 */ /* 0x000fe60000000f00 */
[----:B------:R-:W-:Y:S01]  /*1c810*/  STL [R1+0xbc], R229 ;  /* 0x0000bce501007387 */ /* 0x000fe20000100800 */
[----:B--2---:R-:W-:Y:S03]  /*1c820*/  IMAD.MOV.U32 R235, RZ, RZ, R51 ;  /* 0x000000ffffeb7224 */ /* 0x004fe600078e0033 */
[----:B------:R-:W-:Y:S04]  /*1c830*/  STL [R1+0xb8], R228 ;  /* 0x0000b8e401007387 */ /* 0x000fe80000100800 */
[----:B------:R-:W-:Y:S01]  /*1c840*/  STL [R1+0xb4], R227 ;  /* 0x0000b4e301007387 */ /* 0x000fe20000100800 */
[----:B-1----:R-:W-:Y:S03]  /*1c850*/  IMAD.MOV.U32 R233, RZ, RZ, R46 ;  /* 0x000000ffffe97224 */ /* 0x002fe600078e002e */
[----:B------:R-:W-:Y:S01]  /*1c860*/  STL [R1+0xb0], R226 ;  /* 0x0000b0e201007387 */ /* 0x000fe20000100800 */
[----:B---3--:R-:W-:Y:S03]  /*1c870*/  IMAD.MOV.U32 R232, RZ, RZ, R47 ;  /* 0x000000ffffe87224 */ /* 0x008fe600078e002f */
[----:B------:R-:W-:Y:S01]  /*1c880*/  STL [R1+0xac], R225 ;  /* 0x0000ace101007387 */ /* 0x000fe20000100800 */
[----:B----4-:R-:W-:Y:S03]  /*1c890*/  IMAD.MOV.U32 R231, RZ, RZ, R56 ;  /* 0x000000ffffe77224 */ /* 0x010fe600078e0038 */
[----:B------:R-:W-:Y:S01]  /*1c8a0*/  STL [R1+0xa8], R220 ;  /* 0x0000a8dc01007387 */ /* 0x000fe20000100800 */
[----:B------:R-:W-:Y:S03]  /*1c8b0*/  MOV R230, R45 ;  /* 0x0000002d00e67202 */ /* 0x000fe60000000f00 */
[----:B------:R-:W2:Y:S04]  /*1c8c0*/  LDL.LU R36, [R1+0x8] ;  /* 0x0000080001247983 */ /* 0x000ea80000300800 */
[----:B------:R-:W3:Y:S04]  /*1c8d0*/  LDL.LU R30, [R1+0x10] ;  /* 0x00001000011e7983 */ /* 0x000ee80000300800 */
[----:B------:R-:W4:Y:S04]  /*1c8e0*/  LDL.LU R28, [R1+0xc] ;  /* 0x00000c00011c7983 */ /* 0x000f280000300800 */
[----:B------:R-:W4:Y:S04]  /*1c8f0*/  LDL.LU R27, [R1+0x4] ;  /* 0x00000400011b7983 */ /* 0x000f280000300800 */
[----:B------:R-:W4:Y:S04]  /*1c900*/  LDL.LU R24, [R1+0x18] ;  /* 0x0000180001187983 */ /* 0x000f280000300800 */
[----:B------:R-:W1:Y:S08]  /*1c910*/  S2R R2, SR_TID.X ;  /* 0x0000000000027919 */ /* 0x000e700000002100 */
[----:B------:R-:W4:Y:S04]  /*1c920*/  LDL.LU R22, [R1+0x1c] ;  /* 0x00001c0001167983 */ /* 0x000f280000300800 */
[----:B------:R-:W4:Y:S04]  /*1c930*/  LDL.LU R21, [R1] ;  /* 0x0000000001157983 */ /* 0x000f280000300800 */
[----:B------:R-:W4:Y:S04]  /*1c940*/  LDL.LU R35, [R1+0x14] ;  /* 0x0000140001237983 */ /* 0x000f280000300800 */
[----:B------:R-:W4:Y:S04]  /*1c950*/  LDL.LU R61, [R1+0x24] ;  /* 0x00002400013d7983 */ /* 0x000f280000300800 */
[----:B------:R-:W4:Y:S04]  /*1c960*/  LDL.LU R60, [R1+0x20] ;  /* 0x00002000013c7983 */ /* 0x000f280000300800 */
[----:B------:R-:W4:Y:S01]  /*1c970*/  LDL.LU R59, [R1+0x28] ;  /* 0x00002800013b7983 */ /* 0x000f220000300800 */
[----:B-1----:R-:W-:Y:S05]  /*1c980*/  IMAD.SHL.U32 R2, R2, 0x2, RZ ;  /* 0x0000000202027824 */ /* 0x002fea00078e00ff */
[----:B------:R-:W-:Y:S05]  /*1c990*/  LOP3.LUT R2, R2, 0x6, RZ, 0xc0, !PT ;  /* 0x0000000602027812 */ /* 0x000fea00078ec0ff */
[----:B------:R-:W-:Y:S04]  /*1c9a0*/  IMAD R0, R0, 0x40, R2 ;  /* 0x0000004000007824 */ /* 0x000fe800078e0202 */
[--C-:B------:R-:W-:Y:S01]  /*1c9b0*/  IMAD.IADD R2, R247, 0x1, -R0.reuse ;  /* 0x00000001f7027824 */ /* 0x100fe200078e0a00 */
[----:B------:R-:W-:Y:S01]  /*1c9c0*/  IADD3 R5, R0, 0x1, RZ ;  /* 0x0000000100057810 */ /* 0x000fe20007ffe0ff */
[--C-:B------:R-:W-:Y:S01]  /*1c9d0*/  IMAD.IADD R3, R242, 0x1, -R0.reuse ;  /* 0x00000001f2037824 */ /* 0x100fe200078e0a00 */
[C---:B------:R-:W-:Y:S02]  /*1c9e0*/  IADD3 R4, R0.reuse, 0x8, RZ ;  /* 0x0000000800047810 */ /* 0x040fe40007ffe0ff */
[----:B------:R-:W-:Y:S02]  /*1c9f0*/  IABS R2, R2 ;  /* 0x0000000200027213 */ /* 0x000fe40000000000 */
[C---:B------:R-:W-:Y:S02]  /*1ca00*/  ISETP.GE.AND P2, PT, R5.reuse, R245, PT ;  /* 0x000000f50500720c */ /* 0x040fe40003f46270 */
[----:B------:R1:W2:Y:S01]  /*1ca10*/  I2F R9, R2 ;  /* 0x0000000200097306 */ /* 0x0002a20000201400 */
[C---:B------:R-:W-:Y:S02]  /*1ca20*/  ISETP.GE.AND P5, PT, R5.reuse, R244, PT ;  /* 0x000000f40500720c */ /* 0x040fe40003fa6270 */
[C---:B------:R-:W-:Y:S02]  /*1ca30*/  ISETP.GE.AND P0, PT, R5.reuse, R246, PT ;  /* 0x000000f60500720c */ /* 0x040fe40003f06270 */
[C---:B------:R-:W-:Y:S02]  /*1ca40*/  ISETP.GE.AND P1, PT, R5.reuse, R243, PT ;  /* 0x000000f30500720c */ /* 0x040fe40003f26270 */
[C---:B------:R-:W-:Y:S02]  /*1ca50*/  ISETP.GE.OR P2, PT, R5.reuse, R251, !P2 ;  /* 0x000000fb0500720c */ /* 0x040fe40005746670 */
[C---:B------:R-:W-:Y:S02]  /*1ca60*/  ISETP.GE.OR P0, PT, R5.reuse, R252, !P0 ;  /* 0x000000fc0500720c */ /* 0x040fe40004706670 */
[C---:B------:R-:W-:Y:S02]  /*1ca70*/  ISETP.GE.OR P3, PT, R5.reuse, R250, !P5 ;  /* 0x000000fa0500720c */ /* 0x040fe40006f66670 */
[----:B------:R-:W-:Y:S02]  /*1ca80*/  ISETP.GE.OR P4, PT, R5, R249, !P1 ;  /* 0x000000f90500720c */ /* 0x000fe40004f86670 */
[C---:B------:R-:W-:Y:S04]  /*1ca90*/  ISETP.GE.AND P1, PT, R0.reuse, R246, PT ;  /* 0x000000f60000720c */ /* 0x040fe80003f26270 */
[----:B------:R-:W-:Y:S02]  /*1caa0*/  ISETP.GE.OR P1, PT, R0, R252, !P1 ;  /* 0x000000fc0000720c */ /* 0x000fe40004f26670 */
[----:B-1----:R-:W-:Y:S02]  /*1cab0*/  IABS R2, R3 ;  /* 0x0000000300027213 */ /* 0x002fe40000000000 */
[----:B------:R-:W-:Y:S02]  /*1cac0*/  IADD3 R3, R241, -R0, RZ ;  /* 0x80000000f1037210 */ /* 0x000fe40007ffe0ff */
[----:B------:R1:W3:Y:S01]  /*1cad0*/  I2F R10, R2 ;  /* 0x00000002000a7306 */ /* 0x0002e20000201400 */
[----:B------:R-:W-:Y:S04]  /*1cae0*/  @P3 LOP3.LUT R239, R239, 0x80, RZ, 0xfc, !PT ;  /* 0x00000080efef3812 */ /* 0x000fe800078efcff */
[----:B------:R-:W-:Y:S04]  /*1caf0*/  @P4 LOP3.LUT R239, R239, 0x800, RZ, 0xfc, !PT ;  /* 0x00000800efef4812 */ /* 0x000fe800078efcff */
[----:B------:R-:W-:Y:S04]  /*1cb00*/  LOP3.LUT R239, R239, 0xffffefff, RZ, 0xc0, !PT ;  /* 0xffffefffefef7812 */ /* 0x000fe800078ec0ff */
[----:B------:R-:W-:Y:S02]  /*1cb10*/  LOP3.LUT R239, R239, 0xffffffbf, RZ, 0xc0, !PT ;  /* 0xffffffbfefef7812 */ /* 0x000fe400078ec0ff */
[----:B-1----:R-:W-:Y:S01]  /*1cb20*/  IABS R2, R3 ;  /* 0x0000000300027213 */ /* 0x002fe20000000000 */
[----:B------:R-:W-:Y:S03]  /*1cb30*/  IMAD.IADD R3, R248, 0x1, -R0 ;  /* 0x00000001f8037824 */ /* 0x000fe600078e0a00 */
[----:B------:R1:W4:Y:S02]  /*1cb40*/  I2F R7, R2 ;  /* 0x0000000200077306 */ /* 0x0003240000201400 */
[----:B-1----:R-:W-:Y:S01]  /*1cb50*/  IABS R2, R3 ;  /* 0x0000000300027213 */ /* 0x002fe20000000000 */
[C-C-:B------:R-:W-:Y:S07]  /*1cb60*/  IMAD.IADD R3, R247.reuse, 0x1, -R5.reuse ;  /* 0x00000001f7037824 */ /* 0x140fee00078e0a05 */
[----:B------:R1:W1:Y:S02]  /*1cb70*/  I2F R6, R2 ;  /* 0x0000000200067306 */ /* 0x0002640000201400 */
[----:B-1----:R-:W-:Y:S01]  /*1cb80*/  IABS R2, R3 ;  /* 0x0000000300027213 */ /* 0x002fe20000000000 */
[C---:B------:R-:W-:Y:S07]  /*1cb90*/  IMAD.IADD R3, R242.reuse, 0x1, -R5 ;  /* 0x00000001f2037824 */ /* 0x040fee00078e0a05 */
[----:B------:R1:W1:Y:S02]  /*1cba0*/  I2F R8, R2 ;  /* 0x0000000200087306 */ /* 0x0002640000201400 */
[----:B-1----:R-:W-:Y:S01]  /*1cbb0*/  IABS R2, R3 ;  /* 0x0000000300027213 */ /* 0x002fe20000000000 */
[--C-:B------:R-:W-:Y:S07]  /*1cbc0*/  IMAD.IADD R3, R247, 0x1, -R4.reuse ;  /* 0x00000001f7037824 */ /* 0x100fee00078e0a04 */
[----:B------:R1:W1:Y:S02]  /*1cbd0*/  I2F R11, R2 ;  /* 0x00000002000b7306 */ /* 0x0002640000201400 */
[----:B-1----:R-:W-:Y:S01]  /*1cbe0*/  IABS R2, R3 ;  /* 0x0000000300027213 */ /* 0x002fe20000000000 */
[----:B------:R-:W-:Y:S02]  /*1cbf0*/  IMAD.IADD R3, R242, 0x1, -R4 ;  /* 0x00000001f2037824 */ /* 0x000fe400078e0a04 */
[----:B--2---:R-:W-:Y:S02]  /*1cc00*/  FFMA.FTZ R37, R9, -UR21, R36 ;  /* 0x8000001509257c23 */ /* 0x004fe40008010024 */
[----:B---3--:R-:W-:Y:S03]  /*1cc10*/  FFMA.FTZ R30, R10, -UR21, R30 ;  /* 0x800000150a1e7c23 */ /* 0x008fe6000801001e */
[----:B------:R-:W-:Y:S01]  /*1cc20*/  FSEL R62, R37, -INF , !P1 ;  /* 0xff800000253e7808 */ /* 0x000fe20004800000 */
[----:B------:R1:W2:Y:S01]  /*1cc30*/  I2F R10, R2 ;  /* 0x00000002000a7306 */ /* 0x0002a20000201400 */
[C---:B------:R-:W-:Y:S01]  /*1cc40*/  ISETP.GE.AND P1, PT, R0.reuse, R245, PT ;  /* 0x000000f50000720c */ /* 0x040fe20003f26270 */
[----:B----4-:R-:W-:Y:S03]  /*1cc50*/  FFMA.FTZ R28, R7, -UR21, R28 ;  /* 0x80000015071c7c23 */ /* 0x010fe6000801001c */
[----:B------:R-:W-:Y:S01]  /*1cc60*/  ISETP.GE.OR P1, PT, R0, R251, !P1 ;  /* 0x000000fb0000720c */ /* 0x000fe20004f26670 */
[----:B------:R-:W-:Y:S03]  /*1cc70*/  FFMA.FTZ R27, R6, -UR21, R27 ;  /* 0x80000015061b7c23 */ /* 0x000fe6000801001b */
[----:B------:R-:W-:Y:S01]  /*1cc80*/  FSEL R66, R30, -INF , !P1 ;  /* 0xff8000001e427808 */ /* 0x000fe20004800000 */
[----:B------:R-:W-:Y:S01]  /*1cc90*/  FFMA.FTZ R24, R8, -UR21, R24 ;  /* 0x8000001508187c23 */ /* 0x000fe20008010018 */
[C---:B------:R-:W-:Y:S04]  /*1cca0*/  ISETP.GE.AND P1, PT, R0.reuse, R244, PT ;  /* 0x000000f40000720c */ /* 0x040fe80003f26270 */
[----:B------:R-:W-:Y:S04]  /*1ccb0*/  ISETP.GE.OR P1, PT, R0, R250, !P1 ;  /* 0x000000fa0000720c */ /* 0x000fe80004f26670 */
[----:B------:R-:W-:Y:S02]  /*1ccc0*/  FSEL R67, R28, -INF , !P1 ;  /* 0xff8000001c437808 */ /* 0x000fe40004800000 */
[----:B------:R-:W-:Y:S01]  /*1ccd0*/  ISETP.GE.AND P1, PT, R0, R243, PT ;  /* 0x000000f30000720c */ /* 0x000fe20003f26270 */
[----:B------:R-:W-:Y:S01]  /*1cce0*/  FFMA.FTZ R22, R11, -UR21, R22 ;  /* 0x800000150b167c23 */ /* 0x000fe20008010016 */
[----:B-1----:R-:W-:Y:S01]  /*1ccf0*/  IABS R2, R3 ;  /* 0x0000000300027213 */ /* 0x002fe20000000000 */
[----:B--2---:R-:W-:Y:S03]  /*1cd00*/  FFMA.FTZ R21, R10, -UR21, R21 ;  /* 0x800000150a157c23 */ /* 0x004fe60008010015 */
[----:B------:R-:W-:Y:S01]  /*1cd10*/  FSEL R63, R22, -INF , !P2 ;  /* 0xff800000163f7808 */ /* 0x000fe20005000000 */
[----:B------:R1:W2:Y:S01]  /*1cd20*/  I2F R7, R2 ;  /* 0x0000000200077306 */ /* 0x0002a20000201400 */
[C---:B------:R-:W-:Y:S02]  /*1cd30*/  IADD3 R3, R0.reuse, 0x9, RZ ;  /* 0x0000000900037810 */ /* 0x040fe40007ffe0ff */
[----:B------:R-:W-:Y:S02]  /*1cd40*/  ISETP.GE.OR P1, PT, R0, R249, !P1 ;  /* 0x000000f90000720c */ /* 0x000fe40004f26670 */
[----:B------:R-:W-:Y:S02]  /*1cd50*/  IADD3 R6, R247, -R3, RZ ;  /* 0x80000003f7067210 */ /* 0x000fe40007ffe0ff */
[C---:B------:R-:W-:Y:S02]  /*1cd60*/  ISETP.GE.AND P2, PT, R4.reuse, R244, PT ;  /* 0x000000f40400720c */ /* 0x040fe40003f46270 */
[C---:B------:R-:W-:Y:S02]  /*1cd70*/  ISETP.GE.AND P6, PT, R3.reuse, R243, PT ;  /* 0x000000f30300720c */ /* 0x040fe40003fc6270 */
[----:B------:R-:W-:Y:S02]  /*1cd80*/  ISETP.GE.OR P2, PT, R4, R250, !P2 ;  /* 0x000000fa0400720c */ /* 0x000fe40005746670 */
[----:B------:R-:W-:Y:S02]  /*1cd90*/  ISETP.GE.OR P6, PT, R3, R249, !P6 ;  /* 0x000000f90300720c */ /* 0x000fe400077c6670 */
[----:B-1----:R-:W-:Y:S01]  /*1cda0*/  IABS R2, R6 ;  /* 0x0000000600027213 */ /* 0x002fe20000000000 */
[----:B--2---:R-:W-:Y:S08]  /*1cdb0*/  FFMA.FTZ R36, R7, -UR21, R214 ;  /* 0x8000001507247c23 */ /* 0x004ff000080100d6 */
[----:B------:R-:W-:Y:S01]  /*1cdc0*/  @P2 LOP3.LUT R239, R239, 0x40, RZ, 0xfc, !PT ;  /* 0x00000040efef2812 */ /* 0x000fe200078efcff */
[----:B------:R-:W-:Y:S01]  /*1cdd0*/  IMAD.IADD R6, R242, 0x1, -R3 ;  /* 0x00000001f2067824 */ /* 0x000fe200078e0a03 */
[----:B------:R1:W2:Y:S04]  /*1cde0*/  I2F R9, R2 ;  /* 0x0000000200097306 */ /* 0x0002a80000201400 */
[----:B-1----:R-:W-:Y:S01]  /*1cdf0*/  IABS R2, R6 ;  /* 0x0000000600027213 */ /* 0x002fe20000000000 */
[----:B--2---:R-:W-:Y:S05]  /*1ce00*/  FFMA.FTZ R35, R9, -UR21, R35 ;  /* 0x8000001509237c23 */ /* 0x004fea0008010023 */
[----:B------:R1:W2:Y:S02]  /*1ce10*/  I2F R8, R2 ;  /* 0x0000000200087306 */ /* 0x0002a40000201400 */
[----:B-1----:R-:W-:Y:S01]  /*1ce20*/  IADD3 R2, R0, 0x10, RZ ;  /* 0x0000001000027810 */ /* 0x002fe20007ffe0ff */
[----:B--2---:R-:W-:Y:S03]  /*1ce30*/  FFMA.FTZ R29, R8, -UR21, R213 ;  /* 0x80000015081d7c23 */ /* 0x004fe600080100d5 */
[----:B------:R-:W-:Y:S01]  /*1ce40*/  ISETP.GE.AND P5, PT, R2, R243, PT ;  /* 0x000000f30200720c */ /* 0x000fe20003fa6270 */
[--C-:B------:R-:W-:Y:S02]  /*1ce50*/  IMAD.IADD R6, R247, 0x1, -R2.reuse ;  /* 0x00000001f7067824 */ /* 0x100fe400078e0a02 */
[----:B------:R-:W-:Y:S01]  /*1ce60*/  IMAD.IADD R7, R242, 0x1, -R2 ;  /* 0x00000001f2077824 */ /* 0x000fe200078e0a02 */
[----:B------:R-:W-:Y:S02]  /*1ce70*/  ISETP.GE.OR P5, PT, R2, R249, !P5 ;  /* 0x000000f90200720c */ /* 0x000fe40006fa6670 */
[----:B------:R-:W-:Y:S02]  /*1ce80*/  IABS R6, R6 ;  /* 0x0000000600067213 */ /* 0x000fe40000000000 */
[----:B------:R-:W-:Y:S02]  /*1ce90*/  IABS R7, R7 ;  /* 0x0000000700077213 */ /* 0x000fe40000000000 */
[----:B------:R1:W2:Y:S10]  /*1cea0*/  I2F R11, R6 ;  /* 0x00000006000b7306 */ /* 0x0002b40000201400 */
[----:B------:R3:W4:Y:S01]  /*1ceb0*/  I2F R9, R7 ;  /* 0x0000000700097306 */ /* 0x0007220000201400 */
[----:B-1----:R-:W-:Y:S01]  /*1cec0*/  IADD3 R6, R0, 0x11, RZ ;  /* 0x0000001100067810 */ /* 0x002fe20007ffe0ff */
[----:B--2---:R-:W-:Y:S03]  /*1ced0*/  FFMA.FTZ R26, R11, -UR21, R212 ;  /* 0x800000150b1a7c23 */ /* 0x004fe600080100d4 */
[C---:B------:R-:W-:Y:S01]  /*1cee0*/  ISETP.GE.AND P2, PT, R6.reuse, R243, PT ;  /* 0x000000f30600720c */ /* 0x040fe20003f46270 */
[--C-:B------:R-:W-:Y:S03]  /*1cef0*/  IMAD.IADD R8, R247, 0x1, -R6.reuse ;  /* 0x00000001f7087824 */ /* 0x100fe600078e0a06 */
[----:B------:R-:W-:Y:S02]  /*1cf00*/  ISETP.GE.OR P2, PT, R6, R249, !P2 ;  /* 0x000000f90600720c */ /* 0x000fe40005746670 */
[----:B---3--:R-:W-:Y:S01]  /*1cf10*/  IABS R7, R8 ;  /* 0x0000000800077213 */ /* 0x008fe20000000000 */
[----:B------:R-:W-:Y:S02]  /*1cf20*/  IMAD.IADD R8, R242, 0x1, -R6 ;  /* 0x00000001f2087824 */ /* 0x000fe400078e0a06 */
[----:B----4-:R-:W-:Y:S01]  /*1cf30*/  FFMA.FTZ R25, R9, -UR21, R141 ;  /* 0x8000001509197c23 */ /* 0x010fe2000801008d */
[----:B------:R1:W2:Y:S01]  /*1cf40*/  I2F R10, R7 ;  /* 0x00000007000a7306 */ /* 0x0002a20000201400 */
[----:B------:R-:W-:Y:S02]  /*1cf50*/  FSEL R141, R27, -INF , !P1 ;  /* 0xff8000001b8d7808 */ /* 0x000fe40004800000 */
[C---:B------:R-:W-:Y:S04]  /*1cf60*/  ISETP.GE.AND P1, PT, R4.reuse, R246, PT ;  /* 0x000000f60400720c */ /* 0x040fe80003f26270 */
[C---:B------:R-:W-:Y:S04]  /*1cf70*/  ISETP.GE.OR P1, PT, R4.reuse, R252, !P1 ;  /* 0x000000fc0400720c */ /* 0x040fe80004f26670 */
[----:B------:R-:W-:Y:S02]  /*1cf80*/  FSEL R64, R21, -INF , !P1 ;  /* 0xff80000015407808 */ /* 0x000fe40004800000 */
[C---:B------:R-:W-:Y:S04]  /*1cf90*/  ISETP.GE.AND P1, PT, R4.reuse, R243, PT ;  /* 0x000000f30400720c */ /* 0x040fe80003f26270 */
[----:B------:R-:W-:Y:S02]  /*1cfa0*/  ISETP.GE.OR P3, PT, R4, R249, !P1 ;  /* 0x000000f90400720c */ /* 0x000fe40004f66670 */
[-C--:B-1----:R-:W-:Y:S01]  /*1cfb0*/  IADD3 R7, R241, -R5.reuse, RZ ;  /* 0x80000005f1077210 */ /* 0x082fe20007ffe0ff */
[----:B--2---:R-:W-:Y:S01]  /*1cfc0*/  FFMA.FTZ R23, R10, -UR21, R215 ;  /* 0x800000150a177c23 */ /* 0x004fe200080100d7 */
[----:B------:R-:W-:Y:S02]  /*1cfd0*/  IADD3 R5, R248, -R5, RZ ;  /* 0x80000005f8057210 */ /* 0x000fe40007ffe0ff */
[----:B------:R-:W-:Y:S02]  /*1cfe0*/  IABS R7, R7 ;  /* 0x0000000700077213 */ /* 0x000fe40000000000 */
[----:B------:R-:W-:Y:S02]  /*1cff0*/  IABS R5, R5 ;  /* 0x0000000500057213 */ /* 0x000fe40000000000 */
[----:B------:R1:W2:Y:S03]  /*1d000*/  I2F R11, R7 ;  /* 0x00000007000b7306 */ /* 0x0002a60000201400 */
[----:B------:R-:W-:Y:S04]  /*1d010*/  @P3 LOP3.LUT R239, R239, 0x1000, RZ, 0xfc, !PT ;  /* 0x00001000efef3812 */ /* 0x000fe800078efcff */
[----:B------:R-:W-:Y:S02]  /*1d020*/  LOP3.LUT R239, R239, 0xffffdfff, RZ, 0xc0, !PT ;  /* 0xffffdfffefef7812 */ /* 0x000fe400078ec0ff */
[----:B-1----:R-:W-:Y:S01]  /*1d030*/  IABS R7, R8 ;  /* 0x0000000800077213 */ /* 0x002fe20000000000 */
[----:B------:R-:W-:Y:S02]  /*1d040*/  IMAD.IADD R8, R241, 0x1, -R4 ;  /* 0x00000001f1087824 */ /* 0x000fe400078e0a04 */
[----:B--2---:R-:W-:Y:S01]  /*1d050*/  FFMA.FTZ R210, R11, -UR21, R61 ;  /* 0x800000150bd27c23 */ /* 0x004fe2000801003d */
[----:B------:R1:W2:Y:S01]  /*1d060*/  I2F R9, R7 ;  /* 0x0000000700097306 */ /* 0x0002a20000201400 */
[C---:B------:R-:W-:Y:S02]  /*1d070*/  IADD3 R11, R0.reuse, 0x19, RZ ;  /* 0x00000019000b7810 */ /* 0x040fe40007ffe0ff */
[----:B-1----:R-:W-:Y:S01]  /*1d080*/  IABS R7, R8 ;  /* 0x0000000800077213 */ /* 0x002fe20000000000 */
[----:B--2---:R-:W-:Y:S01]  /*1d090*/  FFMA.FTZ R20, R9, -UR21, R20 ;  /* 0x8000001509147c23 */ /* 0x004fe20008010014 */
[----:B------:R-:W-:Y:S05]  /*1d0a0*/  IADD3 R9, R0, 0x18, RZ ;  /* 0x0000001800097810 */ /* 0x000fea0007ffe0ff */
[----:B------:R1:W2:Y:S01]  /*1d0b0*/  I2F R8, R7 ;  /* 0x0000000700087306 */ /* 0x0002a20000201400 */
[C---:B------:R-:W-:Y:S04]  /*1d0c0*/  ISETP.GE.AND P1, PT, R9.reuse, R243, PT ;  /* 0x000000f30900720c */ /* 0x040fe80003f26270 */
[----:B------:R-:W-:Y:S01]  /*1d0d0*/  ISETP.GE.OR P1, PT, R9, R249, !P1 ;  /* 0x000000f90900720c */ /* 0x000fe20004f26670 */
[----:B-1----:R-:W-:Y:S02]  /*1d0e0*/  IMAD.IADD R7, R241, 0x1, -R3 ;  /* 0x00000001f1077824 */ /* 0x002fe400078e0a03 */
[----:B--2---:R-:W-:Y:S01]  /*1d0f0*/  FFMA.FTZ R209, R8, -UR21, R60 ;  /* 0x8000001508d17c23 */ /* 0x004fe2000801003c */
[----:B------:R-:W-:Y:S01]  /*1d100*/  IADD3 R8, R247, -R9, RZ ;  /* 0x80000009f7087210 */ /* 0x000fe20007ffe0ff */
[----:B------:R-:W2:Y:S01]  /*1d110*/  LDL.LU R60, [R1+0x34] ;  /* 0x00003400013c7983 */ /* 0x000ea20000300800 */
[----:B------:R-:W-:Y:S03]  /*1d120*/  IABS R7, R7 ;  /* 0x0000000700077213 */ /* 0x000fe60000000000 */
[----:B------:R-:W-:Y:S01]  /*1d130*/  STL [R1+0xe8], R247 ;  /* 0x0000e8f701007387 */ /* 0x000fe20000100800 */
[----:B------:R1:W3:Y:S02]  /*1d140*/  I2F R10, R7 ;  /* 0x00000007000a7306 */ /* 0x0002e40000201400 */
[----:B-1----:R-:W-:Y:S01]  /*1d150*/  IABS R7, R8 ;  /* 0x0000000800077213 */ /* 0x002fe20000000000 */
[----:B---3--:R-:W-:Y:S02]  /*1d160*/  FFMA.FTZ R208, R10, -UR21, R59 ;  /* 0x800000150ad07c23 */ /* 0x008fe4000801003b */
[----:B------:R-:W-:Y:S05]  /*1d170*/  IMAD.MOV.U32 R59, RZ, RZ, R58 ;  /* 0x000000ffff3b7224 */ /* 0x000fea00078e003a */
[----:B------:R1:W3:Y:S01]  /*1d180*/  I2F R8, R7 ;  /* 0x0000000700087306 */ /* 0x0002e20000201400 */
[----:B------:R-:W-:Y:S02]  /*1d190*/  FSEL R58, R24, -INF , !P0 ;  /* 0xff800000183a7808 */ /* 0x000fe40004000000 */
[C---:B------:R-:W-:Y:S01]  /*1d1a0*/  ISETP.GE.AND P0, PT, R4.reuse, R245, PT ;  /* 0x000000f50400720c */ /* 0x040fe20003f06270 */
[----:B------:R-:W-:Y:S03]  /*1d1b0*/  IMAD.MOV.U32 R234, RZ, RZ, R59 ;  /* 0x000000ffffea7224 */ /* 0x000fe600078e003b */
[----:B------:R-:W-:Y:S04]  /*1d1c0*/  ISETP.GE.OR P0, PT, R4, R251, !P0 ;  /* 0x000000fb0400720c */ /* 0x000fe80004706670 */
[----:B------:R-:W-:Y:S02]  /*1d1d0*/  FSEL R50, R36, -INF , !P0 ;  /* 0xff80000024327808 */ /* 0x000fe40004000000 */
[C---:B------:R-:W-:Y:S04]  /*1d1e0*/  ISETP.GE.AND P0, PT, R3.reuse, R246, PT ;  /* 0x000000f60300720c */ /* 0x040fe80003f06270 */
[----:B------:R-:W-:Y:S04]  /*1d1f0*/  ISETP.GE.OR P0, PT, R3, R252, !P0 ;  /* 0x000000fc0300720c */ /* 0x000fe80004706670 */
[----:B------:R-:W-:Y:S02]  /*1d200*/  FSEL R47, R35, -INF , !P0 ;  /* 0xff800000232f7808 */ /* 0x000fe40004000000 */
[----:B------:R-:W-:Y:S01]  /*1d210*/  ISETP.GE.AND P0, PT, R3, R245, PT ;  /* 0x000000f50300720c */ /* 0x000fe20003f06270 */
[----:B-1----:R-:W-:Y:S02]  /*1d220*/  IMAD.IADD R7, R241, 0x1, -R2 ;  /* 0x00000001f1077824 */ /* 0x002fe400078e0a02 */
[----:B---3--:R-:W-:Y:S01]  /*1d230*/  FFMA.FTZ R19, R8, -UR21, R19 ;  /* 0x8000001508137c23 */ /* 0x008fe20008010013 */
[----:B------:R-:W-:Y:S01]  /*1d240*/  ISETP.GE.OR P0, PT, R3, R251, !P0 ;  /* 0x000000fb0300720c */ /* 0x000fe20004706670 */
[----:B------:R-:W-:Y:S01]  /*1d250*/  IMAD.IADD R8, R242, 0x1, -R9 ;  /* 0x00000001f2087824 */ /* 0x000fe200078e0a09 */
[----:B------:R-:W-:Y:S02]  /*1d260*/  IABS R7, R7 ;  /* 0x0000000700077213 */ /* 0x000fe40000000000 */
[----:B------:R-:W-:Y:S02]  /*1d270*/  FSEL R52, R29, -INF , !P0 ;  /* 0xff8000001d347808 */ /* 0x000fe40004000000 */
[----:B------:R1:W3:Y:S01]  /*1d280*/  I2F R10, R7 ;  /* 0x00000007000a7306 */ /* 0x0002e20000201400 */
[C---:B------:R-:W-:Y:S04]  /*1d290*/  ISETP.GE.AND P0, PT, R2.reuse, R246, PT ;  /* 0x000000f60200720c */ /* 0x040fe80003f06270 */
[----:B------:R-:W-:Y:S04]  /*1d2a0*/  ISETP.GE.OR P0, PT, R2, R252, !P0 ;  /* 0x000000fc0200720c */ /* 0x000fe80004706670 */
[----:B------:R-:W-:Y:S02]  /*1d2b0*/  FSEL R65, R26, -INF , !P0 ;  /* 0xff8000001a417808 */ /* 0x000fe40004000000 */
[C---:B------:R-:W-:Y:S04]  /*1d2c0*/  ISETP.GE.AND P0, PT, R2.reuse, R245, PT ;  /* 0x000000f50200720c */ /* 0x040fe80003f06270 */
[----:B------:R-:W-:Y:S04]  /*1d2d0*/  ISETP.GE.OR P0, PT, R2, R251, !P0 ;  /* 0x000000fb0200720c */ /* 0x000fe80004706670 */
[----:B------:R-:W-:Y:S02]  /*1d2e0*/  FSEL R61, R25, -INF , !P0 ;  /* 0xff800000193d7808 */ /* 0x000fe40004000000 */
[----:B------:R-:W-:Y:S02]  /*1d2f0*/  ISETP.GE.AND P0, PT, R6, R246, PT ;  /* 0x000000f60600720c */ /* 0x000fe40003f06270 */
[----:B-1----:R-:W-:Y:S01]  /*1d300*/  IABS R7, R8 ;  /* 0x0000000800077213 */ /* 0x002fe20000000000 */
[----:B---3--:R-:W-:Y:S01]  /*1d310*/  FFMA.FTZ R143, R10, -UR21, R143 ;  /* 0x800000150a8f7c23 */ /* 0x008fe2000801008f */
[----:B------:R-:W-:Y:S02]  /*1d320*/  ISETP.GE.OR P0, PT, R6, R252, !P0 ;  /* 0x000000fc0600720c */ /* 0x000fe40004706670 */
[----:B------:R1:W3:Y:S02]  /*1d330*/  I2F R8, R7 ;  /* 0x0000000700087306 */ /* 0x0002e40000201400 */
[C---:B-1----:R-:W-:Y:S01]  /*1d340*/  IADD3 R7, R241.reuse, -R6, RZ ;  /* 0x80000006f1077210 */ /* 0x042fe20007ffe0ff */
[----:B---3--:R-:W-:Y:S02]  /*1d350*/  FFMA.FTZ R18, R8, -UR21, R18 ;  /* 0x8000001508127c23 */ /* 0x008fe40008010012 */
[----:B------:R-:W-:Y:S01]  /*1d360*/  IMAD.IADD R8, R241, 0x1, -R9 ;  /* 0x00000001f1087824 */ /* 0x000fe200078e0a09 */
[----:B------:R-:W-:Y:S04]  /*1d370*/  IABS R7, R7 ;  /* 0x0000000700077213 */ /* 0x000fe80000000000 */
[----:B------:R1:W3:Y:S02]  /*1d380*/  I2F R10, R7 ;  /* 0x00000007000a7306 */ /* 0x0002e40000201400 */
[----:B-1----:R-:W-:Y:S01]  /*1d390*/  IABS R7, R8 ;  /* 0x0000000800077213 */ /* 0x002fe20000000000 */
[----:B---3--:R-:W-:Y:S01]  /*1d3a0*/  FFMA.FTZ R142, R10, -UR21, R142 ;  /* 0x800000150a8e7c23 */ /* 0x008fe2000801008e */
[C---:B------:R-:W-:Y:S02]  /*1d3b0*/  IADD3 R10, R0.reuse, 0x20, RZ ;  /* 0x00000020000a7810 */ /* 0x040fe40007ffe0ff */
[----:B------:R-:W-:Y:S04]  /*1d3c0*/  IADD3 R8, R0, 0x21, RZ ;  /* 0x0000002100087810 */ /* 0x000fe80007ffe0ff */
[----:B------:R-:W1:Y:S02]  /*1d3d0*/  I2F R7, R7 ;  /* 0x0000000700077306 */ /* 0x000e640000201400 */
[----:B-1----:R-:W-:Y:S02]  /*1d3e0*/  FFMA.FTZ R137, R7, -UR21, R137 ;  /* 0x8000001507897c23 */ /* 0x002fe40008010089 */
[----:B------:R-:W-:Y:S05]  /*1d3f0*/  IMAD.IADD R7, R247, 0x1, -R11 ;  /* 0x00000001f7077824 */ /* 0x000fea00078e0a0b */
[----:B------:R-:W-:Y:S06]  /*1d400*/  IABS R7, R7 ;  /* 0x0000000700077213 */ /* 0x000fec0000000000 */
[----:B------:R-:W1:Y:S02]  /*1d410*/  I2F R7, R7 ;  /* 0x0000000700077306 */ /* 0x000e640000201400 */
[----:B-1----:R-:W-:Y:S02]  /*1d420*/  FFMA.FTZ R17, R7, -UR21, R17 ;  /* 0x8000001507117c23 */ /* 0x002fe40008010011 */
[----:B------:R-:W-:Y:S05]  /*1d430*/  IMAD.IADD R7, R242, 0x1, -R11 ;  /* 0x00000001f2077824 */ /* 0x000fea00078e0a0b */
[----:B------:R-:W-:Y:S06]  /*1d440*/  IABS R7, R7 ;  /* 0x0000000700077213 */ /* 0x000fec0000000000 */
[----:B------:R-:W1:Y:S02]  /*1d450*/  I2F R7, R7 ;  /* 0x0000000700077306 */ /* 0x000e640000201400 */
[----:B-1----:R-:W-:Y:S02]  /*1d460*/  FFMA.FTZ R16, R7, -UR21, R16 ;  /* 0x8000001507107c23 */ /* 0x002fe40008010010 */
[----:B------:R-:W-:Y:S02]  /*1d470*/  IMAD.MOV.U32 R7, RZ, RZ, R5 ;  /* 0x000000ffff077224 */ /* 0x000fe400078e0005 */
[----:B------:R-:W-:Y:S04]  /*1d480*/  IMAD.IADD R5, R241, 0x1, -R11 ;  /* 0x00000001f1057824 */ /* 0x000fe800078e0a0b */
[----:B------:R-:W1:Y:S01]  /*1d490*/  I2F R7, R7 ;  /* 0x0000000700077306 */ /* 0x000e620000201400 */
[----:B------:R-:W-:Y:S09]  /*1d4a0*/  IABS R5, R5 ;  /* 0x0000000500057213 */ /* 0x000ff20000000000 */
[----:B------:R-:W3:Y:S01]  /*1d4b0*/  I2F R5, R5 ;  /* 0x0000000500057306 */ /* 0x000ee20000201400 */
[----:B-1----:R-:W-:Y:S02]  /*1d4c0*/  FFMA.FTZ R135, R7, -UR21, R135 ;  /* 0x8000001507877c23 */ /* 0x002fe40008010087 */
[----:B------:R-:W-:Y:S02]  /*1d4d0*/  IMAD.IADD R7, R248, 0x1, -R4 ;  /* 0x00000001f8077824 */ /* 0x000fe400078e0a04 */
[----:B---3--:R-:W-:Y:S02]  /*1d4e0*/  FFMA.FTZ R136, R5, -UR21, R136 ;  /* 0x8000001505887c23 */ /* 0x008fe40008010088 */
[----:B------:R-:W-:Y:S05]  /*1d4f0*/  IMAD.IADD R5, R247, 0x1, -R10 ;  /* 0x00000001f7057824 */ /* 0x000fea00078e0a0a */
[----:B------:R-:W-:Y:S06]  /*1d500*/  IABS R5, R5 ;  /* 0x0000000500057213 */ /* 0x000fec0000000000 */
[----:B------:R-:W1:Y:S02]  /*1d510*/  I2F R5, R5 ;  /* 0x0000000500057306 */ /* 0x000e640000201400 */
[----:B-1----:R-:W-:Y:S01]  /*1d520*/  FFMA.FTZ R15, R5, -UR21, R15 ;  /* 0x80000015050f7c23 */ /* 0x002fe2000801000f */
[----:B------:R-:W-:Y:S04]  /*1d530*/  IADD3 R5, R242, -R10, RZ ;  /* 0x8000000af2057210 */ /* 0x000fe80007ffe0ff */
[----:B------:R-:W-:Y:S04]  /*1d540*/  IABS R5, R5 ;  /* 0x0000000500057213 */ /* 0x000fe80000000000 */
[----:B------:R1:W3:Y:S02]  /*1d550*/  I2F R4, R5 ;  /* 0x0000000500047306 */ /* 0x0002e40000201400 */
[----:B-1----:R-:W-:Y:S01]  /*1d560*/  IABS R5, R7 ;  /* 0x0000000700057213 */ /* 0x002fe20000000000 */
[----:B---3--:R-:W-:Y:S02]  /*1d570*/  FFMA.FTZ R14, R4, -UR21, R14 ;  /* 0x80000015040e7c23 */ /* 0x008fe4000801000e */
[----:B------:R-:W-:Y:S05]  /*1d580*/  IMAD.IADD R4, R241, 0x1, -R10 ;  /* 0x00000001f1047824 */ /* 0x000fea00078e0a0a */
[----:B------:R-:W2:Y:S01]  /*1d590*/  I2F R5, R5 ;  /* 0x0000000500057306 */ /* 0x000ea20000201400 */
[----:B------:R-:W-:Y:S09]  /*1d5a0*/  IABS R4, R4 ;  /* 0x0000000400047213 */ /* 0x000ff20000000000 */
[----:B------:R1:W3:Y:S01]  /*1d5b0*/  I2F R7, R4 ;  /* 0x0000000400077306 */ /* 0x0002e20000201400 */
[----:B--2---:R-:W-:Y:S01]  /*1d5c0*/  FFMA.FTZ R28, R5, -UR21, R60 ;  /* 0x80000015051c7c23 */ /* 0x004fe2000801003c */
[----:B------:R-:W-:Y:S01]  /*1d5d0*/  FSEL R60, R23, -INF , !P0 ;  /* 0xff800000173c7808 */ /* 0x000fe20004000000 */
[----:B------:R-:W-:Y:S01]  /*1d5e0*/  IMAD.IADD R5, R248, 0x1, -R3 ;  /* 0x00000001f8057824 */ /* 0x000fe200078e0a03 */
[C---:B------:R-:W-:Y:S04]  /*1d5f0*/  ISETP.GE.AND P0, PT, R6.reuse, R245, PT ;  /* 0x000000f50600720c */ /* 0x040fe80003f06270 */
[----:B------:R-:W-:Y:S02]  /*1d600*/  ISETP.GE.OR P0, PT, R6, R251, !P0 ;  /* 0x000000fb0600720c */ /* 0x000fe40004706670 */
[----:B-1----:R-:W-:Y:S01]  /*1d610*/  IABS R4, R5 ;  /* 0x0000000500047213 */ /* 0x002fe20000000000 */
[----:B---3--:R-:W-:Y:S01]  /*1d620*/  FFMA.FTZ R27, R7, -UR21, R40 ;  /* 0x80000015071b7c23 */ /* 0x008fe20008010028 */
[----:B------:R-:W-:Y:S02]  /*1d630*/  FSEL R59, R20, -INF , !P0 ;  /* 0xff800000143b7808 */ /* 0x000fe40004000000 */
[----:B------:R-:W-:Y:S02]  /*1d640*/  IADD3 R7, R0, 0x28, RZ ;  /* 0x0000002800077810 */ /* 0x000fe40007ffe0ff */
        /* <DEDUP_REMOVED lines=17> */
[C---:B------:R-:W-:Y:S04]  /*1d760*/  ISETP.GE.AND P0, PT, R10.reuse, R246, PT ;  /* 0x000000f60a00720c */ /* 0x040fe80003f06270 */
[C---:B------:R-:W-:Y:S04]  /*1d770*/  ISETP.GE.OR P0, PT, R10.reuse, R252, !P0 ;  /* 0x000000fc0a00720c */ /* 0x040fe80004706670 */
[----:B------:R-:W-:Y:S02]  /*1d780*/  FSEL R53, R15, -INF , !P0 ;  /* 0xff8000000f357808 */ /* 0x000fe40004000000 */
[C---:B------:R-:W-:Y:S04]  /*1d790*/  ISETP.GE.AND P0, PT, R10.reuse, R245, PT ;  /* 0x000000f50a00720c */ /* 0x040fe80003f06270 */
[----:B------:R-:W-:Y:S01]  /*1d7a0*/  ISETP.GE.OR P0, PT, R10, R251, !P0 ;  /* 0x000000fb0a00720c */ /* 0x000fe20004706670 */
[----:B-1----:R-:W-:Y:S01]  /*1d7b0*/  FFMA.FTZ R13, R4, -UR21, R13 ;  /* 0x80000015040d7c23 */ /* 0x002fe2000801000d */
[----:B------:R-:W-:Y:S02]  /*1d7c0*/  IADD3 R4, R242, -R8, RZ ;  /* 0x80000008f2047210 */ /* 0x000fe40007ffe0ff */
[----:B------:R-:W-:Y:S02]  /*1d7d0*/  FSEL R51, R14, -INF , !P0 ;  /* 0xff8000000e337808 */ /* 0x000fe40004000000 */
[----:B------:R-:W-:Y:S02]  /*1d7e0*/  IABS R4, R4 ;  /* 0x0000000400047213 */ /* 0x000fe40000000000 */
[C---:B------:R-:W-:Y:S04]  /*1d7f0*/  ISETP.GE.AND P0, PT, R8.reuse, R246, PT ;  /* 0x000000f60800720c */ /* 0x040fe80003f06270 */
[----:B------:R-:W1:Y:S01]  /*1d800*/  I2F R4, R4 ;  /* 0x0000000400047306 */ /* 0x000e620000201400 */
[C---:B------:R-:W-:Y:S04]  /*1d810*/  ISETP.GE.OR P0, PT, R8.reuse, R252, !P0 ;  /* 0x000000fc0800720c */ /* 0x040fe80004706670 */
[----:B------:R-:W-:Y:S02]  /*1d820*/  FSEL R49, R13, -INF , !P0 ;  /* 0xff8000000d317808 */ /* 0x000fe40004000000 */
[C---:B------:R-:W-:Y:S04]  /*1d830*/  ISETP.GE.AND P0, PT, R8.reuse, R245, PT ;  /* 0x000000f50800720c */ /* 0x040fe80003f06270 */
[----:B------:R-:W-:Y:S01]  /*1d840*/  ISETP.GE.OR P0, PT, R8, R251, !P0 ;  /* 0x000000fb0800720c */ /* 0x000fe20004706670 */
[----:B-1----:R-:W-:Y:S02]  /*1d850*/  FFMA.FTZ R12, R4, -UR21, R12 ;  /* 0x80000015040c7c23 */ /* 0x002fe4000801000c */
[--C-:B------:R-:W-:Y:S05]  /*1d860*/  IMAD.IADD R4, R247, 0x1, -R7.reuse ;  /* 0x00000001f7047824 */ /* 0x100fea00078e0a07 */
[----:B------:R-:W-:Y:S06]  /*1d870*/  IABS R4, R4 ;  /* 0x0000000400047213 */ /* 0x000fec0000000000 */
[----:B------:R-:W1:Y:S02]  /*1d880*/  I2F R4, R4 ;  /* 0x0000000400047306 */ /* 0x000e640000201400 */
[----:B-1----:R-:W-:Y:S01]  /*1d890*/  FFMA.FTZ R5, R4, -UR21, R48 ;  /* 0x8000001504057c23 */ /* 0x002fe20008010030 */
[----:B------:R-:W-:Y:S01]  /*1d8a0*/  FSEL R48, R12, -INF , !P0 ;  /* 0xff8000000c307808 */ /* 0x000fe20004000000 */
[----:B------:R-:W-:Y:S01]  /*1d8b0*/  IMAD.IADD R4, R242, 0x1, -R7 ;  /* 0x00000001f2047824 */ /* 0x000fe200078e0a07 */
[C---:B------:R-:W-:Y:S04]  /*1d8c0*/  ISETP.GE.AND P0, PT, R7.reuse, R246, PT ;  /* 0x000000f60700720c */ /* 0x040fe80003f06270 */
[----:B------:R-:W-:Y:S02]  /*1d8d0*/  IABS R4, R4 ;  /* 0x0000000400047213 */ /* 0x000fe40000000000 */
[----:B------:R-:W-:Y:S04]  /*1d8e0*/  ISETP.GE.OR P0, PT, R7, R252, !P0 ;  /* 0x000000fc0700720c */ /* 0x000fe80004706670 */
[----:B------:R-:W1:Y:S01]  /*1d8f0*/  I2F R4, R4 ;  /* 0x0000000400047306 */ /* 0x000e620000201400 */
[----:B------:R-:W-:Y:S02]  /*1d900*/  FSEL R45, R5, -INF , !P0 ;  /* 0xff800000052d7808 */ /* 0x000fe40004000000 */
[C---:B------:R-:W-:Y:S02]  /*1d910*/  ISETP.GE.AND P0, PT, R7.reuse, R245, PT ;  /* 0x000000f50700720c */ /* 0x040fe40003f06270 */
[----:B------:R-:W-:Y:S02]  /*1d920*/  IADD3 R5, R0, 0x29, RZ ;  /* 0x0000002900057810 */ /* 0x000fe40007ffe0ff */
[----:B------:R-:W-:Y:S01]  /*1d930*/  ISETP.GE.OR P0, PT, R7, R251, !P0 ;  /* 0x000000fb0700720c */ /* 0x000fe20004706670 */
[----:B-1----:R-:W-:Y:S05]  /*1d940*/  FFMA.FTZ R4, R4, -UR21, R38 ;  /* 0x8000001504047c23 */ /* 0x002fea0008010026 */
[----:B------:R-:W-:Y:S02]  /*1d950*/  FSEL R46, R4, -INF , !P0 ;  /* 0xff800000042e7808 */ /* 0x000fe40004000000 */
[C---:B------:R-:W-:Y:S02]  /*1d960*/  ISETP.GE.AND P0, PT, R3.reuse, R244, PT ;  /* 0x000000f40300720c */ /* 0x040fe40003f06270 */
[----:B------:R-:W-:Y:S02]  /*1d970*/  IADD3 R4, R0, 0x30, RZ ;  /* 0x0000003000047810 */ /* 0x000fe40007ffe0ff */
[----:B------:R-:W-:Y:S02]  /*1d980*/  ISETP.GE.OR P3, PT, R3, R250, !P0 ;  /* 0x000000fa0300720c */ /* 0x000fe40004766670 */
[----:B------:R-:W-:Y:S02]  /*1d990*/  IADD3 R3, R241, -R8, RZ ;  /* 0x80000008f1037210 */ /* 0x000fe40007ffe0ff */
[C---:B------:R-:W-:Y:S02]  /*1d9a0*/  ISETP.GE.AND P0, PT, R5.reuse, R246, PT ;  /* 0x000000f60500720c */ /* 0x040fe40003f06270 */
[----:B------:R-:W-:Y:S02]  /*1d9b0*/  IABS R3, R3 ;  /* 0x0000000300037213 */ /* 0x000fe40000000000 */
[----:B------:R-:W-:Y:S04]  /*1d9c0*/  ISETP.GE.OR P0, PT, R5, R252, !P0 ;  /* 0x000000fc0500720c */ /* 0x000fe80004706670 */
[----:B------:R-:W1:Y:S01]  /*1d9d0*/  I2F R3, R3 ;  /* 0x0000000300037306 */ /* 0x000e620000201400 */
[----:B------:R-:W-:Y:S04]  /*1d9e0*/  @P3 LOP3.LUT R239, R239, 0x2000, RZ, 0xfc, !PT ;  /* 0x00002000efef3812 */ /* 0x000fe800078efcff */
[----:B------:R-:W-:Y:S04]  /*1d9f0*/  LOP3.LUT R239, R239, 0xfffffbff, RZ, 0xc0, !PT ;  /* 0xfffffbffefef7812 */ /* 0x000fe800078ec0ff */
[----:B------:R-:W-:Y:S04]  /*1da00*/  @P6 LOP3.LUT R239, R239, 0x400, RZ, 0xfc, !PT ;  /* 0x00000400efef6812 */ /* 0x000fe800078efcff */
[----:B------:R-:W-:Y:S01]  /*1da10*/  LOP3.LUT R239, R239, 0xffffbfff, RZ, 0xc0, !PT ;  /* 0xffffbfffefef7812 */ /* 0x000fe200078ec0ff */
[----:B-1----:R-:W-:Y:S02]  /*1da20*/  FFMA.FTZ R19, R3, -UR21, R230 ;  /* 0x8000001503137c23 */ /* 0x002fe400080100e6 */
[----:B------:R-:W-:Y:S02]  /*1da30*/  IMAD.IADD R3, R248, 0x1, -R2 ;  /* 0x00000001f8037824 */ /* 0x000fe400078e0a02 */
[----:B------:R-:W-:Y:S01]  /*1da40*/  IMAD.MOV.U32 R230, RZ, RZ, R231 ;  /* 0x000000ffffe67224 */ /* 0x000fe200078e00e7 */
[----:B------:R-:W-:Y:S02]  /*1da50*/  MOV R231, R43 ;  /* 0x0000002b00e77202 */ /* 0x000fe40000000f00 */
        /* <DEDUP_REMOVED lines=9> */
[----:B-1----:R-:W-:Y:S05]  /*1daf0*/  FFMA.FTZ R3, R3, -UR21, R41 ;  /* 0x8000001503037c23 */ /* 0x002fea0008010029 */
[----:B------:R-:W-:Y:S01]  /*1db00*/  FSEL R43, R3, -INF , !P0 ;  /* 0xff800000032b7808 */ /* 0x000fe20004000000 */
[----:B------:R-:W-:Y:S01]  /*1db10*/  IMAD.IADD R3, R242, 0x1, -R5 ;  /* 0x00000001f2037824 */ /* 0x000fe200078e0a05 */
[C---:B------:R-:W-:Y:S04]  /*1db20*/  ISETP.GE.AND P0, PT, R5.reuse, R245, PT ;  /* 0x000000f50500720c */ /* 0x040fe80003f06270 */
[----:B------:R-:W-:Y:S02]  /*1db30*/  IABS R3, R3 ;  /* 0x0000000300037213 */ /* 0x000fe40000000000 */
[----:B------:R-:W-:Y:S04]  /*1db40*/  ISETP.GE.OR P0, PT, R5, R251, !P0 ;  /* 0x000000fb0500720c */ /* 0x000fe80004706670 */
[----:B------:R-:W1:Y:S02]  /*1db50*/  I2F R3, R3 ;  /* 0x0000000300037306 */ /* 0x000e640000201400 */
[----:B-1----:R-:W-:Y:S05]  /*1db60*/  FFMA.FTZ R3, R3, -UR21, R39 ;  /* 0x8000001503037c23 */ /* 0x002fea0008010027 */
[----:B------:R-:W-:Y:S02]  /*1db70*/  FSEL R41, R3, -INF , !P0 ;  /* 0xff80000003297808 */ /* 0x000fe40004000000 */
[----:B------:R-:W-:Y:S02]  /*1db80*/  ISETP.GE.AND P0, PT, R2, R244, PT ;  /* 0x000000f40200720c */ /* 0x000fe40003f06270 */
        /* <DEDUP_REMOVED lines=8> */
[C---:B------:R-:W-:Y:S02]  /*1dc10*/  LOP3.LUT P4, RZ, R239.reuse, 0x80, RZ, 0xc0, !PT ;  /* 0x00000080efff7812 */ /* 0x040fe4000788c0ff */
[C---:B------:R-:W-:Y:S02]  /*1dc20*/  LOP3.LUT P3, RZ, R239.reuse, 0x40, RZ, 0xc0, !PT ;  /* 0x00000040efff7812 */ /* 0x040fe4000786c0ff */
[----:B------:R-:W-:Y:S02]  /*1dc30*/  LOP3.LUT R239, R239, 0xfffffff7, RZ, 0xc0, !PT ;  /* 0xfffffff7efef7812 */ /* 0x000fe400078ec0ff */
[----:B------:R-:W-:Y:S02]  /*1dc40*/  FSEL R12, R210, -INF , !P4 ;  /* 0xff800000d20c7808 */ /* 0x000fe40006000000 */
[----:B------:R-:W-:Y:S01]  /*1dc50*/  FSEL R15, R209, -INF , !P3 ;  /* 0xff800000d10f7808 */ /* 0x000fe20005800000 */
        /* <DEDUP_REMOVED lines=15> */
[----:B------:R-:W-:Y:S02]  /*1dd50*/  FSEL R38, R2, -INF , !P0 ;  /* 0xff80000002267808 */ /* 0x000fe40004000000 */
[----:B------:R-:W-:Y:S02]  /*1dd60*/  IADD3 R2, R242, -R4, RZ ;  /* 0x80000004f2027210 */ /* 0x000fe40007ffe0ff */
[C---:B------:R-:W-:Y:S02]  /*1dd70*/  ISETP.GE.AND P0, PT, R4.reuse, R245, PT ;  /* 0x000000f50400720c */ /* 0x040fe40003f06270 */
[----:B------:R-:W-:Y:S02]  /*1dd80*/  IABS R2, R2 ;  /* 0x0000000200027213 */ /* 0x000fe40000000000 */
[----:B------:R-:W-:Y:S04]  /*1dd90*/  ISETP.GE.OR P0, PT, R4, R251, !P0 ;  /* 0x000000fb0400720c */ /* 0x000fe80004706670 */
[----:B------:R-:W1:Y:S02]  /*1dda0*/  I2F R2, R2 ;  /* 0x0000000200027306 */ /* 0x000e640000201400 */
[----:B-1----:R-:W-:Y:S05]  /*1ddb0*/  FFMA.FTZ R2, R2, -UR21, R216 ;  /* 0x8000001502027c23 */ /* 0x002fea00080100d8 */
[----:B------:R-:W-:Y:S01]  /*1ddc0*/  FSEL R37, R2, -INF , !P0 ;  /* 0xff80000002257808 */ /* 0x000fe20004000000 */
[----:B------:R-:W-:Y:S01]  /*1ddd0*/  IMAD.IADD R2, R241, 0x1, -R5 ;  /* 0x00000001f1027824 */ /* 0x000fe200078e0a05 */
[C---:B------:R-:W-:Y:S04]  /*1dde0*/  ISETP.GE.AND P0, PT, R6.reuse, R244, PT ;  /* 0x000000f40600720c */ /* 0x040fe80003f06270 */
[----:B------:R-:W-:Y:S02]  /*1ddf0*/  IABS R2, R2 ;  /* 0x0000000200027213 */ /* 0x000fe40000000000 */
[----:B------:R-:W-:Y:S04]  /*1de00*/  ISETP.GE.OR P0, PT, R6, R250, !P0 ;  /* 0x000000fa0600720c */ /* 0x000fe80004706670 */
[----:B------:R-:W1:Y:S09]  /*1de10*/  I2F R2, R2 ;  /* 0x0000000200027306 */ /* 0x000e720000201400 */
[----:B------:R-:W-:Y:S02]  /*1de20*/  @P0 LOP3.LUT R239, R239, 0x8, RZ, 0xfc, !PT ;  /* 0x00000008efef0812 */ /* 0x000fe400078efcff */
[----:B------:R-:W-:Y:S02]  /*1de30*/  ISETP.GE.AND P0, PT, R3, R246, PT ;  /* 0x000000f60300720c */ /* 0x000fe40003f06270 */
[----:B------:R-:W-:Y:S02]  /*1de40*/  LOP3.LUT P3, RZ, R239, 0x2000, RZ, 0xc0, !PT ;  /* 0x00002000efff7812 */ /* 0x000fe4000786c0ff */
[----:B------:R-:W-:Y:S02]  /*1de50*/  ISETP.GE.OR P0, PT, R3, R252, !P0 ;  /* 0x000000fc0300720c */ /* 0x000fe40004706670 */
[----:B------:R-:W-:Y:S02]  /*1de60*/  LOP3.LUT P4, RZ, R239, 0x4000, RZ, 0xc0, !PT ;  /* 0x00004000efff7812 */ /* 0x000fe4000788c0ff */
[----:B------:R-:W-:Y:S02]  /*1de70*/  FSEL R16, R208, -INF , !P3 ;  /* 0xff800000d0107808 */ /* 0x000fe40005800000 */
[----:B------:R-:W-:Y:S02]  /*1de80*/  FSEL R21, R143, -INF , !P4 ;  /* 0xff8000008f157808 */ /* 0x000fe40006000000 */
[C---:B------:R-:W-:Y:S01]  /*1de90*/  LOP3.LUT P4, RZ, R239.reuse, 0x800, RZ, 0xc0, !PT ;  /* 0x00000800efff7812 */ /* 0x040fe2000788c0ff */
[----:B-1----:R-:W-:Y:S01]  /*1dea0*/  FFMA.FTZ R14, R2, -UR21, R232 ;  /* 0x80000015020e7c23 */ /* 0x002fe200080100e8 */
[----:B------:R-:W-:Y:S01]  /*1deb0*/  LOP3.LUT P3, RZ, R239, 0x1000, RZ, 0xc0, !PT ;  /* 0x00001000efff7812 */ /* 0x000fe2000786c0ff */
[----:B------:R-:W-:Y:S01]  /*1dec0*/  IMAD.IADD R2, R248, 0x1, -R9 ;  /* 0x00000001f8027824 */ /* 0x000fe200078e0a09 */
[----:B------:R-:W-:Y:S02]  /*1ded0*/  FSEL R18, R135, -INF , !P4 ;  /* 0xff80000087127808 */ /* 0x000fe40006000000 */
[----:B------:R-:W-:Y:S02]  /*1dee0*/  FSEL R14, R14, -INF , !P2 ;  /* 0xff8000000e0e7808 */ /* 0x000fe40005000000 */
[----:B------:R-:W-:Y:S02]  /*1def0*/  IABS R2, R2 ;  /* 0x0000000200027213 */ /* 0x000fe40000000000 */
[C---:B------:R-:W-:Y:S02]  /*1df00*/  ISETP.GE.AND P2, PT, R7.reuse, R243, PT ;  /* 0x000000f30700720c */ /* 0x040fe40003f46270 */
[----:B------:R-:W-:Y:S02]  /*1df10*/  FSEL R28, R28, -INF , !P3 ;  /* 0xff8000001c1c7808 */ /* 0x000fe40005800000 */
[----:B------:R-:W1:Y:S01]  /*1df20*/  I2F R2, R2 ;  /* 0x0000000200027306 */ /* 0x000e620000201400 */
[----:B------:R-:W-:Y:S02]  /*1df30*/  ISETP.GE.OR P2, PT, R7, R249, !P2 ;  /* 0x000000f90700720c */ /* 0x000fe40005746670 */
[----:B------:R-:W-:Y:S01]  /*1df40*/  LOP3.LUT P4, RZ, R239, 0x200, RZ, 0xc0, !PT ;  /* 0x00000200efff7812 */ /* 0x000fe2000788c0ff */
        /* <DEDUP_REMOVED lines=20> */
[----:B------:R-:W1:Y:S01]  /*1e090*/  I2F R2, R2 ;  /* 0x0000000200027306 */ /* 0x000e620000201400 */
[----:B------:R-:W-:Y:S02]  /*1e0a0*/  FSEL R25, R137, -INF , !P6 ;  /* 0xff80000089197808 */ /* 0x000fe40007000000 */
        /* <DEDUP_REMOVED lines=8> */
[----:B-1----:R-:W-:Y:S01]  /*1e130*/  FFMA.FTZ R42, R2, -UR21, R236 ;  /* 0x80000015022a7c23 */ /* 0x002fe200080100ec */
[C---:B------:R-:W-:Y:S02]  /*1e140*/  IADD3 R2, R0.reuse, 0x38, RZ ;  /* 0x0000003800027810 */ /* 0x040fe40007ffe0ff */
[----:B------:R-:W-:Y:S02]  /*1e150*/  IADD3 R0, R0, 0x39, RZ ;  /* 0x0000003900007810 */ /* 0x000fe40007ffe0ff */
[C---:B------:R-:W-:Y:S01]  /*1e160*/  ISETP.GE.AND P0, PT, R2.reuse, R246, PT ;  /* 0x000000f60200720c */ /* 0x040fe20003f06270 */
[C-C-:B------:R-:W-:Y:S03]  /*1e170*/  IMAD.IADD R6, R247.reuse, 0x1, -R2.reuse ;  /* 0x00000001f7067824 */ /* 0x140fe600078e0a02 */
[----:B------:R-:W-:Y:S02]  /*1e180*/  ISETP.GE.OR P0, PT, R2, R252, !P0 ;  /* 0x000000fc0200720c */ /* 0x000fe40004706670 */
[----:B------:R-:W-:Y:S06]  /*1e190*/  IABS R6, R6 ;  /* 0x0000000600067213 */ /* 0x000fec0000000000 */
[----:B------:R-:W1:Y:S02]  /*1e1a0*/  I2F R6, R6 ;  /* 0x0000000600067306 */ /* 0x000e640000201400 */
        /* <DEDUP_REMOVED lines=24> */
[----:B------:R-:W-:Y:S04]  /*1e330*/  LOP3.LUT P0, RZ, R239, 0x8, RZ, 0xc0, !PT ;  /* 0x00000008efff7812 */ /* 0x000fe8000780c0ff */
        /* <DEDUP_REMOVED lines=9> */
[C---:B------:R-:W-:Y:S02]  /*1e3d0*/  ISETP.GE.AND P0, PT, R11.reuse, R243, PT ;  /* 0x000000f30b00720c */ /* 0x040fe40003f06270 */
[----:B------:R-:W-:Y:S02]  /*1e3e0*/  FSEL R27, R134, -INF , !P6 ;  /* 0xff800000861b7808 */ /* 0x000fe40007000000 */
[----:B------:R-:W-:Y:S01]  /*1e3f0*/  ISETP.GE.OR P0, PT, R11, R249, !P0 ;  /* 0x000000f90b00720c */ /* 0x000fe20004706670 */
[----:B-1----:R-:W-:Y:S01]  /*1e400*/  FFMA.FTZ R11, R6, -UR21, R238 ;  /* 0x80000015060b7c23 */ /* 0x002fe200080100ee */
[----:B------:R-:W-:Y:S02]  /*1e410*/  MOV R238, R240 ;  /* 0x000000f000ee7202 */ /* 0x000fe40000000f00 */
[----:B------:R-:W2:Y:S01]  /*1e420*/  LDL.LU R240, [R1+0x3c] ;  /* 0x00003c0001f07983 */ /* 0x000ea20000300800 */
[----:B------:R-:W-:Y:S02]  /*1e430*/  ISETP.GE.AND P6, PT, R8, R244, PT ;  /* 0x000000f40800720c */ /* 0x000fe40003fc6270 */
[----:B------:R-:W-:Y:S02]  /*1e440*/  FSEL R211, R42, -INF , !P0 ;  /* 0xff8000002ad37808 */ /* 0x000fe40004000000 */
[----:B------:R-:W-:Y:S02]  /*1e450*/  ISETP.GE.OR P6, PT, R8, R250, !P6 ;  /* 0x000000fa0800720c */ /* 0x000fe400077c6670 */
[----:B------:R-:W-:Y:S02]  /*1e460*/  IADD3 R8, R248, -R8, RZ ;  /* 0x80000008f8087210 */ /* 0x000fe40007ffe0ff */
[----:B------:R-:W-:Y:S02]  /*1e470*/  FSEL R19, R19, -INF , !P6 ;  /* 0xff80000013137808 */ /* 0x000fe40007000000 */
[C---:B------:R-:W-:Y:S02]  /*1e480*/  ISETP.GE.AND P6, PT, R10.reuse, R243, PT ;  /* 0x000000f30a00720c */ /* 0x040fe40003fc6270 */
[----:B------:R-:W-:Y:S02]  /*1e490*/  IABS R9, R8 ;  /* 0x0000000800097213 */ /* 0x000fe40000000000 */
[----:B------:R-:W-:Y:S01]  /*1e4a0*/  ISETP.GE.OR P6, PT, R10, R249, !P6 ;  /* 0x000000f90a00720c */ /* 0x000fe200077c6670 */
[----:B------:R-:W-:Y:S01]  /*1e4b0*/  IMAD.IADD R10, R248, 0x1, -R10 ;  /* 0x00000001f80a7824 */ /* 0x000fe200078e0a0a */
[----:B------:R-:W-:Y:S02]  /*1e4c0*/  FMNMX.FTZ R8, R62, R132, !PT ;  /* 0x000000843e087209 */ /* 0x000fe40007810000 */
[----:B------:R-:W1:Y:S01]  /*1e4d0*/  I2F R9, R9 ;  /* 0x0000000900097306 */ /* 0x000e620000201400 */
[----:B------:R-:W-:Y:S02]  /*1e4e0*/  ISETP.GE.AND P0, PT, R3, R244, PT ;  /* 0x000000f40300720c */ /* 0x000fe40003f06270 */
[----:B------:R-:W-:Y:S01]  /*1e4f0*/  IABS R6, R10 ;  /* 0x0000000a00067213 */ /* 0x000fe20000000000 */
[----:B------:R-:W-:Y:S01]  /*1e500*/  IMAD.IADD R10, R241, 0x1, -R0 ;  /* 0x00000001f10a7824 */ /* 0x000fe200078e0a00 */
[----:B------:R-:W-:Y:S02]  /*1e510*/  FMNMX.FTZ R8, R58, R8, !PT ;  /* 0x000000083a087209 */ /* 0x000fe40007810000 */
[----:B------:R-:W-:Y:S02]  /*1e520*/  ISETP.GE.OR P0, PT, R3, R250, !P0 ;  /* 0x000000fa0300720c */ /* 0x000fe40004706670 */
[----:B------:R-:W-:Y:S01]  /*1e530*/  FMNMX.FTZ R8, R64, R8, !PT ;  /* 0x0000000840087209 */ /* 0x000fe20007810000 */
[----:B------:R-:W3:Y:S01]  /*1e540*/  I2F R6, R6 ;  /* 0x0000000600067306 */ /* 0x000ee20000201400 */
[----:B------:R-:W-:Y:S02]  /*1e550*/  FSEL R11, R11, -INF , !P0 ;  /* 0xff8000000b0b7808 */ /* 0x000fe40004000000 */
[----:B------:R-:W-:Y:S02]  /*1e560*/  FMNMX.FTZ R8, R47, R8, !PT ;  /* 0x000000082f087209 */ /* 0x000fe40007810000 */
[C---:B------:R-:W-:Y:S04]  /*1e570*/  ISETP.GE.AND P0, PT, R2.reuse, R244, PT ;  /* 0x000000f40200720c */ /* 0x040fe80003f06270 */
[----:B------:R-:W-:Y:S01]  /*1e580*/  ISETP.GE.OR P0, PT, R2, R250, !P0 ;  /* 0x000000fa0200720c */ /* 0x000fe20004706670 */
[----:B-1----:R-:W-:Y:S01]  /*1e590*/  FFMA.FTZ R32, R9, -UR21, R32 ;  /* 0x8000001509207c23 */ /* 0x002fe20008010020 */
[----:B------:R-:W-:Y:S04]  /*1e5a0*/  FMNMX.FTZ R9, R65, R8, !PT ;  /* 0x0000000841097209 */ /* 0x000fe80007810000 */
[----:B------:R-:W-:Y:S02]  /*1e5b0*/  FMNMX.FTZ R9, R60, R9, !PT ;  /* 0x000000093c097209 */ /* 0x000fe40007810000 */
[----:B------:R-:W-:Y:S02]  /*1e5c0*/  FSEL R44, R32, -INF , !P5 ;  /* 0xff800000202c7808 */ /* 0x000fe40006800000 */
[----:B------:R-:W-:Y:S01]  /*1e5d0*/  ISETP.GE.AND P5, PT, R3, R243, PT ;  /* 0x000000f30300720c */ /* 0x000fe20003fa6270 */
[----:B---3--:R-:W-:Y:S02]  /*1e5e0*/  FFMA.FTZ R34, R6, -UR21, R34 ;  /* 0x8000001506227c23 */ /* 0x008fe40008010022 */
[----:B------:R-:W-:Y:S01]  /*1e5f0*/  IMAD.IADD R6, R241, 0x1, -R2 ;  /* 0x00000001f1067824 */ /* 0x000fe200078e0a02 */
[----:B------:R-:W-:Y:S04]  /*1e600*/  ISETP.GE.OR P5, PT, R3, R249, !P5 ;  /* 0x000000f90300720c */ /* 0x000fe80006fa6670 */
[----:B------:R-:W-:Y:S06]  /*1e610*/  IABS R6, R6 ;  /* 0x0000000600067213 */ /* 0x000fec0000000000 */
[----:B------:R-:W1:Y:S02]  /*1e620*/  I2F R6, R6 ;  /* 0x0000000600067306 */ /* 0x000e640000201400 */
[----:B-1----:R-:W-:Y:S01]  /*1e630*/  FFMA.FTZ R33, R6, -UR21, R33 ;  /* 0x8000001506217c23 */ /* 0x002fe20008010021 */
[----:B------:R-:W-:Y:S04]  /*1e640*/  FMNMX.FTZ R6, R66, R133, !PT ;  /* 0x0000008542067209 */ /* 0x000fe80007810000 */
[----:B------:R-:W-:Y:S04]  /*1e650*/  FMNMX.FTZ R6, R63, R6, !PT ;  /* 0x000000063f067209 */ /* 0x000fe80007810000 */
[----:B------:R-:W-:Y:S04]  /*1e660*/  FMNMX.FTZ R6, R50, R6, !PT ;  /* 0x0000000632067209 */ /* 0x000fe80007810000 */
[----:B------:R-:W-:Y:S04]  /*1e670*/  FMNMX.FTZ R6, R52, R6, !PT ;  /* 0x0000000634067209 */ /* 0x000fe80007810000 */
[----:B------:R-:W-:Y:S02]  /*1e680*/  FMNMX.FTZ R8, R61, R6, !PT ;  /* 0x000000063d087209 */ /* 0x000fe40007810000 */
[----:B------:R-:W-:Y:S01]  /*1e690*/  IABS R6, R10 ;  /* 0x0000000a00067213 */ /* 0x000fe20000000000 */
[----:B------:R-:W-:Y:S01]  /*1e6a0*/  IMAD.IADD R10, R248, 0x1, -R7 ;  /* 0x00000001f80a7824 */ /* 0x000fe200078e0a07 */
[----:B------:R-:W-:Y:S02]  /*1e6b0*/  FMNMX.FTZ R7, R57, R9, !PT ;  /* 0x0000000939077209 */ /* 0x000fe40007810000 */
[----:B------:R-:W1:Y:S01]  /*1e6c0*/  I2F R9, R6 ;  /* 0x0000000600097306 */ /* 0x000e620000201400 */
[----:B------:R-:W-:Y:S02]  /*1e6d0*/  FMNMX.FTZ R8, R59, R8, !PT ;  /* 0x000000083b087209 */ /* 0x000fe40007810000 */
[----:B------:R-:W-:Y:S02]  /*1e6e0*/  FMNMX.FTZ R7, R55, R7, !PT ;  /* 0x0000000737077209 */ /* 0x000fe40007810000 */
[----:B------:R-:W-:Y:S02]  /*1e6f0*/  FMNMX.FTZ R8, R56, R8, !PT ;  /* 0x0000000838087209 */ /* 0x000fe40007810000 */
[----:B------:R-:W-:Y:S02]  /*1e700*/  FMNMX.FTZ R7, R53, R7, !PT ;  /* 0x0000000735077209 */ /* 0x000fe40007810000 */
[----:B------:R-:W-:Y:S02]  /*1e710*/  IABS R10, R10 ;  /* 0x0000000a000a7213 */ /* 0x000fe40000000000 */
[----:B------:R-:W-:Y:S01]  /*1e720*/  FMNMX.FTZ R137, R49, R7, !PT ;  /* 0x0000000731897209 */ /* 0x000fe20007810000 */
[----:B------:R-:W-:Y:S03]  /*1e730*/  IMAD.IADD R7, R248, 0x1, -R5 ;  /* 0x00000001f8077824 */ /* 0x000fe600078e0a05 */
[----:B------:R-:W-:Y:S04]  /*1e740*/  FMNMX.FTZ R137, R45, R137, !PT ;  /* 0x000000892d897209 */ /* 0x000fe80007810000 */
[----:B------:R-:W-:Y:S04]  /*1e750*/  FMNMX.FTZ R137, R43, R137, !PT ;  /* 0x000000892b897209 */ /* 0x000fe80007810000 */
[----:B------:R-:W-:Y:S01]  /*1e760*/  FMNMX.FTZ R137, R38, R137, !PT ;  /* 0x0000008926897209 */ /* 0x000fe20007810000 */
[----:B-1----:R-:W-:Y:S01]  /*1e770*/  FFMA.FTZ R9, R9, -UR21, R238 ;  /* 0x8000001509097c23 */ /* 0x002fe200080100ee */
[----:B------:R-:W-:Y:S02]  /*1e780*/  FMNMX.FTZ R6, R54, R8, !PT ;  /* 0x0000000836067209 */ /* 0x000fe40007810000 */
[----:B------:R-:W-:Y:S02]  /*1e790*/  FMNMX.FTZ R137, R36, R137, !PT ;  /* 0x0000008924897209 */ /* 0x000fe40007810000 */
[----:B------:R-:W-:Y:S02]  /*1e7a0*/  FMNMX.FTZ R6, R51, R6, !PT ;  /* 0x0000000633067209 */ /* 0x000fe40007810000 */
[----:B------:R-:W-:Y:S02]  /*1e7b0*/  FMNMX.FTZ R137, R30, R137, !PT ;  /* 0x000000891e897209 */ /* 0x000fe40007810000 */
[----:B------:R-:W-:Y:S02]  /*1e7c0*/  FMNMX.FTZ R6, R48, R6, !PT ;  /* 0x0000000630067209 */ /* 0x000fe40007810000 */
[----:B------:R-:W-:Y:S02]  /*1e7d0*/  FMNMX.FTZ R137, R26, R137, !PT ;  /* 0x000000891a897209 */ /* 0x000fe40007810000 */
[----:B------:R-:W-:Y:S02]  /*1e7e0*/  FMNMX.FTZ R6, R46, R6, !PT ;  /* 0x000000062e067209 */ /* 0x000fe40007810000 */
[----:B------:R-:W-:Y:S02]  /*1e7f0*/  MOV R8, R10 ;  /* 0x0000000a00087202 */ /* 0x000fe40000000f00 */
[----:B------:R-:W-:Y:S02]  /*1e800*/  FMNMX.FTZ R6, R41, R6, !PT ;  /* 0x0000000629067209 */ /* 0x000fe40007810000 */
[----:B------:R-:W-:Y:S02]  /*1e810*/  IABS R10, R7 ;  /* 0x00000007000a7213 */ /* 0x000fe40000000000 */
[----:B------:R-:W-:Y:S01]  /*1e820*/  FMNMX.FTZ R5, R37, R6, !PT ;  /* 0x0000000625057209 */ /* 0x000fe20007810000 */
[----:B------:R-:W-:Y:S01]  /*1e830*/  I2F R8, R8 ;  /* 0x0000000800087306 */ /* 0x000fe20000201400 */
[----:B------:R-:W1:Y:S02]  /*1e840*/  SHFL.BFLY PT, R6, R137, 0x2, 0x1f ;  /* 0x0c401f0089067f89 */ /* 0x000e6400000e0000 */
[----:B------:R-:W-:Y:S04]  /*1e850*/  FMNMX.FTZ R5, R35, R5, !PT ;  /* 0x0000000523057209 */ /* 0x000fe80007810000 */
[----:B------:R-:W-:Y:S03]  /*1e860*/  FMNMX.FTZ R5, R29, R5, !PT ;  /* 0x000000051d057209 */ /* 0x000fe60007810000 */
[----:B------:R-:W3:Y:S01]  /*1e870*/  I2F R10, R10 ;  /* 0x0000000a000a7306 */ /* 0x000ee20000201400 */
[----:B------:R-:W-:Y:S05]  /*1e880*/  FMNMX.FTZ R5, R22, R5, !PT ;  /* 0x0000000516057209 */ /* 0x000fea0007810000 */
[----:B------:R-:W4:Y:S01]  /*1e890*/  SHFL.BFLY PT, R7, R5, 0x2, 0x1f ;  /* 0x0c401f0005077f89 */ /* 0x000f2200000e0000 */
[----:B-1----:R-:W-:Y:S02]  /*1e8a0*/  FMNMX.FTZ R137, R137, R6, !PT ;  /* 0x0000000689897209 */ /* 0x002fe40007810000 */
[----:B------:R-:W-:Y:S01]  /*1e8b0*/  IADD3 R6, R248, -R4, RZ ;  /* 0x80000004f8067210 */ /* 0x000fe20007ffe0ff */
[----:B---3--:R-:W-:Y:S01]  /*1e8c0*/  FFMA.FTZ R31, R10, -UR21, R31 ;  /* 0x800000150a1f7c23 */ /* 0x008fe2000801001f */
[----:B------:R-:W-:Y:S02]  /*1e8d0*/  FSEL R10, R33, -INF , !P0 ;  /* 0xff800000210a7808 */ /* 0x000fe40004000000 */
[----:B------:R-:W-:Y:S02]  /*1e8e0*/  ISETP.GE.AND P0, PT, R0, R244, PT ;  /* 0x000000f40000720c */ /* 0x000fe40003f06270 */
[----:B------:R-:W-:Y:S02]  /*1e8f0*/  FSEL R143, R31, -INF , !P1 ;  /* 0xff8000001f8f7808 */ /* 0x000fe40004800000 */
[----:B----4-:R-:W-:Y:S02]  /*1e900*/  FMNMX.FTZ R5, R5, R7, !PT ;  /* 0x0000000705057209 */ /* 0x010fe40007810000 */
[----:B------:R-:W-:Y:S01]  /*1e910*/  IABS R7, R6 ;  /* 0x0000000600077213 */ /* 0x000fe20000000000 */
[----:B------:R-:W-:Y:S01]  /*1e920*/  IMAD.IADD R6, R248, 0x1, -R3 ;  /* 0x00000001f8067824 */ /* 0x000fe200078e0a03 */
[----:B------:R-:W-:Y:S01]  /*1e930*/  ISETP.GE.OR P0, PT, R0, R250, !P0 ;  /* 0x000000fa0000720c */ /* 0x000fe20004706670 */
[----:B------:R-:W1:Y:S01]  /*1e940*/  SHFL.BFLY PT, R136, R5, 0x1, 0x1f ;  /* 0x0c201f0005887f89 */ /* 0x000e6200000e0000 */
[----:B------:R-:W-:Y:S02]  /*1e950*/  I2F R33, R7 ;  /* 0x0000000700217306 */ /* 0x000fe40000201400 */
[----:B------:R-:W-:Y:S02]  /*1e960*/  IABS R6, R6 ;  /* 0x0000000600067213 */ /* 0x000fe40000000000 */
[----:B------:R-:W-:Y:S02]  /*1e970*/  FSEL R9, R9, -INF , !P0 ;  /* 0xff80000009097808 */ /* 0x000fe40004000000 */
[C---:B------:R-:W-:Y:S04]  /*1e980*/  ISETP.GE.AND P0, PT, R2.reuse, R243, PT ;  /* 0x000000f30200720c */ /* 0x040fe80003f06270 */
[----:B------:R-:W-:Y:S02]  /*1e990*/  ISETP.GE.OR P0, PT, R2, R249, !P0 ;  /* 0x000000f90200720c */ /* 0x000fe40004706670 */
[----:B-1----:R-:W-:Y:S04]  /*1e9a0*/  FMNMX.FTZ R136, R5, R136, !PT ;  /* 0x0000008805887209 */ /* 0x002fe80007810000 */
[----:B------:R-:W-:Y:S01]  /*1e9b0*/  FSETP.NEU.FTZ.AND P1, PT, R136, -INF , PT ;  /* 0xff8000008800780b */ /* 0x000fe20003f3d000 */
[----:B--2---:R-:W-:Y:S02]  /*1e9c0*/  FFMA.FTZ R8, R8, -UR21, R240 ;  /* 0x8000001508087c23 */ /* 0x004fe400080100f0 */
[----:B------:R-:W-:Y:S01]  /*1e9d0*/  IMAD.MOV.U32 R240, RZ, RZ, R130 ;  /* 0x000000fffff07224 */ /* 0x000fe200078e0082 */
[----:B------:R-:W-:Y:S02]  /*1e9e0*/  FSEL R130, R34, -INF , !P6 ;  /* 0xff80000022827808 */ /* 0x000fe40007000000 */
[----:B------:R-:W-:Y:S02]  /*1e9f0*/  ISETP.GE.AND P6, PT, R4, R243, PT ;  /* 0x000000f30400720c */ /* 0x000fe40003fc6270 */
[----:B------:R-:W-:Y:S02]  /*1ea00*/  FSEL R40, R8, -INF , !P2 ;  /* 0xff80000008287808 */ /* 0x000fe40005000000 */
[----:B------:R-:W-:Y:S01]  /*1ea10*/  ISETP.GE.OR P6, PT, R4, R249, !P6 ;  /* 0x000000f90400720c */ /* 0x000fe200077c6670 */
[----:B------:R1:W-:Y:S01]  /*1ea20*/  I2F R8, R6 ;  /* 0x0000000600087306 */ /* 0x0003e20000201400 */
[----:B------:R-:W-:Y:S02]  /*1ea30*/  FMNMX.FTZ R4, R67, R139, !PT ;  /* 0x0000008b43047209 */ /* 0x000fe40007810000 */
[----:B------:R-:W-:Y:S02]  /*1ea40*/  ISETP.GE.AND P2, PT, R0, R243, PT ;  /* 0x000000f30000720c */ /* 0x000fe40003f46270 */
[----:B------:R-:W-:Y:S02]  /*1ea50*/  FMNMX.FTZ R4, R12, R4, !PT ;  /* 0x000000040c047209 */ /* 0x000fe40007810000 */
[----:B------:R-:W-:Y:S02]  /*1ea60*/  ISETP.GE.OR P3, PT, R0, R249, !P2 ;  /* 0x000000f90000720c */ /* 0x000fe40005766670 */
[----:B------:R-:W-:Y:S04]  /*1ea70*/  FMNMX.FTZ R4, R15, R4, !PT ;  /* 0x000000040f047209 */ /* 0x000fe80007810000 */
[----:B------:R-:W-:Y:S01]  /*1ea80*/  FMNMX.FTZ R3, R16, R4, !PT ;  /* 0x0000000410037209 */ /* 0x000fe20007810000 */
[----:B------:R-:W-:Y:S01]  /*1ea90*/  IMAD.IADD R4, R248, 0x1, -R2 ;  /* 0x00000001f8047824 */ /* 0x000fe200078e0a02 */
[----:B------:R-:W-:Y:S02]  /*1eaa0*/  FMNMX.FTZ R2, R141, R140, !PT ;  /* 0x0000008c8d027209 */ /* 0x000fe40007810000 */
[----:B------:R-:W-:Y:S02]  /*1eab0*/  FMNMX.FTZ R3, R21, R3, !PT ;  /* 0x0000000315037209 */ /* 0x000fe40007810000 */
[----:B------:R-:W-:Y:S02]  /*1eac0*/  FMNMX.FTZ R2, R18, R2, !PT ;  /* 0x0000000212027209 */ /* 0x000fe40007810000 */
[----:B------:R-:W-:Y:S02]  /*1ead0*/  FMNMX.FTZ R3, R20, R3, !PT ;  /* 0x0000000314037209 */ /* 0x000fe40007810000 */
[----:B------:R-:W-:Y:S01]  /*1eae0*/  FMNMX.FTZ R2, R28, R2, !PT ;  /* 0x000000021c027209 */ /* 0x000fe20007810000 */
[----:B-1----:R-:W1:Y:S01]  /*1eaf0*/  SHFL.BFLY PT, R6, R137, 0x1, 0x1f ;  /* 0x0c201f0089067f89 */ /* 0x002e6200000e0000 */
[----:B------:R-:W-:Y:S02]  /*1eb00*/  FMNMX.FTZ R3, R25, R3, !PT ;  /* 0x0000000319037209 */ /* 0x000fe40007810000 */
[----:B------:R-:W-:Y:S02]  /*1eb10*/  IABS R4, R4 ;  /* 0x0000000400047213 */ /* 0x000fe40000000000 */
[----:B------:R-:W-:Y:S02]  /*1eb20*/  FMNMX.FTZ R135, R24, R3, !PT ;  /* 0x0000000318877209 */ /* 0x000fe40007810000 */
[----:B------:R-:W-:Y:S01]  /*1eb30*/  IADD3 R3, R248, -R0, RZ ;  /* 0x80000000f8037210 */ /* 0x000fe20007ffe0ff */
[----:B------:R-:W2:Y:S01]  /*1eb40*/  I2F R32, R4 ;  /* 0x0000000400207306 */ /* 0x000ea20000201400 */
[----:B------:R-:W-:Y:S02]  /*1eb50*/  FMNMX.FTZ R0, R27, R2, !PT ;  /* 0x000000021b007209 */ /* 0x000fe40007810000 */
[----:B------:R-:W-:Y:S02]  /*1eb60*/  IABS R2, R3 ;  /* 0x0000000300027213 */ /* 0x000fe40000000000 */
[----:B------:R-:W-:Y:S02]  /*1eb70*/  FMNMX.FTZ R0, R214, R0, !PT ;  /* 0x00000000d6007209 */ /* 0x000fe40007810000 */
[----:B------:R-:W-:Y:S02]  /*1eb80*/  FMNMX.FTZ R135, R23, R135, !PT ;  /* 0x0000008717877209 */ /* 0x000fe40007810000 */
[----:B------:R-:W-:Y:S01]  /*1eb90*/  FMNMX.FTZ R0, R213, R0, !PT ;  /* 0x00000000d5007209 */ /* 0x000fe20007810000 */
[----:B------:R3:W4:Y:S01]  /*1eba0*/  I2F R7, R2 ;  /* 0x0000000200077306 */ /* 0x0007220000201400 */
[----:B------:R-:W-:Y:S02]  /*1ebb0*/  FMNMX.FTZ R135, R19, R135, !PT ;  /* 0x0000008713877209 */ /* 0x000fe40007810000 */
[----:B------:R-:W-:Y:S02]  /*1ebc0*/  FMNMX.FTZ R0, R212, R0, !PT ;  /* 0x00000000d4007209 */ /* 0x000fe40007810000 */
[----:B------:R-:W-:Y:S02]  /*1ebd0*/  FMNMX.FTZ R135, R17, R135, !PT ;  /* 0x0000008711877209 */ /* 0x000fe40007810000 */
[----:B-1----:R-:W-:Y:S02]  /*1ebe0*/  FMNMX.FTZ R137, R137, R6, !PT ;  /* 0x0000000689897209 */ /* 0x002fe40007810000 */
[----:B------:R-:W-:Y:S02]  /*1ebf0*/  FMNMX.FTZ R0, R211, R0, !PT ;  /* 0x00000000d3007209 */ /* 0x000fe40007810000 */
[C---:B------:R-:W-:Y:S01]  /*1ec00*/  FSETP.NEU.FTZ.AND P2, PT, R137.reuse, -INF , PT ;  /* 0xff8000008900780b */ /* 0x040fe20003f5d000 */
[----:B------:R-:W-:Y:S01]  /*1ec10*/  FMUL.FTZ R6, R137, c[0x0][0x23c] ;  /* 0x00008f0089067a20 */ /* 0x000fe20000410000 */
[----:B------:R-:W-:Y:S01]  /*1ec20*/  FMNMX.FTZ R0, R130, R0, !PT ;  /* 0x0000000082007209 */ /* 0x000fe20007810000 */
[----:B--2---:R-:W-:Y:S01]  /*1ec30*/  FFMA.FTZ R3, R32, -UR21, R129 ;  /* 0x8000001520037c23 */ /* 0x004fe20008010081 */
[----:B------:R-:W-:Y:S01]  /*1ec40*/  FMNMX.FTZ R135, R14, R135, !PT ;  /* 0x000000870e877209 */ /* 0x000fe20007810000 */
[----:B------:R-:W-:Y:S01]  /*1ec50*/  FFMA.FTZ R4, R33, -UR21, R240 ;  /* 0x8000001521047c23 */ /* 0x000fe200080100f0 */
[----:B------:R-:W-:Y:S02]  /*1ec60*/  FSEL R6, R6, RZ, P2 ;  /* 0x000000ff06067208 */ /* 0x000fe40001000000 */
[----:B------:R-:W-:Y:S02]  /*1ec70*/  FSEL R39, R3, -INF , !P0 ;  /* 0xff80000003277808 */ /* 0x000fe40004000000 */
[----:B------:R-:W-:Y:S01]  /*1ec80*/  FMNMX.FTZ R0, R44, R0, !PT ;  /* 0x000000002c007209 */ /* 0x000fe20007810000 */
[----:B------:R-:W-:Y:S01]  /*1ec90*/  FFMA.FTZ R129, R60, c[0x0][0x23c], -R6 ;  /* 0x00008f003c817a23 */ /* 0x000fe20000010806 */
[----:B------:R-:W-:Y:S01]  /*1eca0*/  FSEL R142, R4, -INF , !P6 ;  /* 0xff800000048e7808 */ /* 0x000fe20007000000 */
[----:B---3--:R-:W-:Y:S01]  /*1ecb0*/  FFMA.FTZ R2, R8, -UR21, R131 ;  /* 0x8000001508027c23 */ /* 0x008fe20008010083 */
[----:B------:R-:W-:Y:S01]  /*1ecc0*/  FMNMX.FTZ R0, R40, R0, !PT ;  /* 0x0000000028007209 */ /* 0x000fe20007810000 */
[----:B----4-:R-:W-:Y:S01]  /*1ecd0*/  FFMA.FTZ R138, R7, -UR21, R138 ;  /* 0x80000015078a7c23 */ /* 0x010fe2000801008a */
[----:B------:R-:W-:Y:S01]  /*1ece0*/  FMNMX.FTZ R135, R13, R135, !PT ;  /* 0x000000870d877209 */ /* 0x000fe20007810000 */
[----:B------:R-:W-:Y:S01]  /*1ecf0*/  FMUL.FTZ R7, R136, c[0x0][0x23c] ;  /* 0x00008f0088077a20 */ /* 0x000fe20000410000 */
[----:B------:R-:W-:Y:S01]  /*1ed00*/  FSEL R131, R2, -INF , !P5 ;  /* 0xff80000002837808 */ /* 0x000fe20006800000 */
[--C-:B------:R-:W-:Y:S01]  /*1ed10*/  FFMA.FTZ R2, R62, c[0x0][0x23c], -R6.reuse ;  /* 0x00008f003e027a23 */ /* 0x100fe20000010806 */
[----:B------:R-:W-:Y:S01]  /*1ed20*/  FMNMX.FTZ R0, R143, R0, !PT ;  /* 0x000000008f007209 */ /* 0x000fe20007810000 */
[--C-:B------:R-:W-:Y:S01]  /*1ed30*/  FFMA.FTZ R55, R55, c[0x0][0x23c], -R6.reuse ;  /* 0x00008f0037377a23 */ /* 0x100fe20000010806 */
[----:B------:R-:W-:Y:S01]  /*1ed40*/  FSEL R7, R7, RZ, P1 ;  /* 0x000000ff07077208 */ /* 0x000fe20000800000 */
[----:B------:R1:W-:Y:S01]  /*1ed50*/  MUFU.EX2 R210, R2 ;  /* 0x0000000200d27308 */ /* 0x0003e20000000800 */
[----:B------:R-:W-:Y:S01]  /*1ed60*/  FMNMX.FTZ R0, R142, R0, !PT ;  /* 0x000000008e007209 */ /* 0x000fe20007810000 */
[--C-:B------:R-:W-:Y:S01]  /*1ed70*/  FFMA.FTZ R247, R38, c[0x0][0x23c], -R6.reuse ;  /* 0x00008f0026f77a23 */ /* 0x100fe20000010806 */
[----:B------:R-:W-:Y:S01]  /*1ed80*/  FSEL R138, R138, -INF , !P3 ;  /* 0xff8000008a8a7808 */ /* 0x000fe20005800000 */
[--C-:B------:R-:W-:Y:S01]  /*1ed90*/  FFMA.FTZ R3, R66, c[0x0][0x23c], -R7.reuse ;  /* 0x00008f0042037a23 */ /* 0x100fe20000010807 */
[----:B------:R-:W-:Y:S01]  /*1eda0*/  FMNMX.FTZ R0, R131, R0, !PT ;  /* 0x0000000083007209 */ /* 0x000fe20007810000 */
[--C-:B------:R-:W-:Y:S01]  /*1edb0*/  FFMA.FTZ R233, R22, c[0x0][0x23c], -R7.reuse ;  /* 0x00008f0016e97a23 */ /* 0x100fe20000010807 */
[----:B------:R-:W-:Y:S01]  /*1edc0*/  FMNMX.FTZ R135, R11, R135, !PT ;  /* 0x000000870b877209 */ /* 0x000fe20007810000 */
[--C-:B------:R-:W-:Y:S01]  /*1edd0*/  FFMA.FTZ R240, R36, c[0x0][0x23c], -R6.reuse ;  /* 0x00008f0024f07a23 */ /* 0x100fe20000010806 */
[----:B------:R-:W-:Y:S01]  /*1ede0*/  FMNMX.FTZ R0, R39, R0, !PT ;  /* 0x0000000027007209 */ /* 0x000fe20007810000 */
[----:B------:R2:W-:Y:S01]  /*1edf0*/  MUFU.EX2 R209, R3 ;  /* 0x0000000300d17308 */ /* 0x0005e20000000800 */
[----:B------:R-:W-:Y:S01]  /*1ee00*/  FMNMX.FTZ R135, R10, R135, !PT ;  /* 0x000000870a877209 */ /* 0x000fe20007810000 */
[--C-:B------:R-:W-:Y:S01]  /*1ee10*/  FFMA.FTZ R236, R30, c[0x0][0x23c], -R6.reuse ;  /* 0x00008f001eec7a23 */ /* 0x100fe20000010806 */
[----:B------:R-:W-:Y:S01]  /*1ee20*/  FMNMX.FTZ R0, R138, R0, !PT ;  /* 0x000000008a007209 */ /* 0x000fe20007810000 */
[--C-:B------:R-:W-:Y:S01]  /*1ee30*/  FFMA.FTZ R235, R26, c[0x0][0x23c], -R6.reuse ;  /* 0x00008f001aeb7a23 */ /* 0x100fe20000010806 */
[----:B------:R-:W-:Y:S01]  /*1ee40*/  FMNMX.FTZ R135, R9, R135, !PT ;  /* 0x0000008709877209 */ /* 0x000fe20007810000 */
[--C-:B------:R-:W-:Y:S01]  /*1ee50*/  FFMA.FTZ R54, R54, c[0x0][0x23c], -R7.reuse ;  /* 0x00008f0036367a23 */ /* 0x100fe20000010807 */
[----:B------:R-:W-:Y:S01]  /*1ee60*/  LOP3.LUT P3, RZ, R239, 0x100, RZ, 0xc0, !PT ;  /* 0x00000100efff7812 */ /* 0x000fe2000786c0ff */
[--C-:B------:R-:W-:Y:S02]  /*1ee70*/  FFMA.FTZ R238, R37, c[0x0][0x23c], -R7.reuse ;  /* 0x00008f0025ee7a23 */ /* 0x100fe40000010807 */
[----:B------:R-:W3:Y:S01]  /*1ee80*/  SHFL.BFLY PT, R8, R135, 0x2, 0x1f ;  /* 0x0c401f0087087f89 */ /* 0x000ee200000e0000 */
[--C-:B------:R-:W-:Y:S02]  /*1ee90*/  FFMA.FTZ R237, R35, c[0x0][0x23c], -R7.reuse ;  /* 0x00008f0023ed7a23 */ /* 0x100fe40000010807 */
[--C-:B------:R-:W-:Y:S02]  /*1eea0*/  FFMA.FTZ R234, R29, c[0x0][0x23c], -R7.reuse ;  /* 0x00008f001dea7a23 */ /* 0x100fe40000010807 */
[--C-:B-1----:R-:W-:Y:S02]  /*1eeb0*/  FFMA.FTZ R2, R58, c[0x0][0x23c], -R6.reuse ;  /* 0x00008f003a027a23 */ /* 0x102fe40000010806 */
[----:B------:R-:W-:Y:S02]  /*1eec0*/  FFMA.FTZ R42, R65, c[0x0][0x23c], -R6 ;  /* 0x00008f00412a7a23 */ /* 0x000fe40000010806 */
[----:B------:R1:W-:Y:S01]  /*1eed0*/  MUFU.EX2 R33, R2 ;  /* 0x0000000200217308 */ /* 0x0003e20000000800 */
[----:B------:R-:W-:Y:S02]  /*1eee0*/  IMAD.MOV.U32 R60, RZ, RZ, R44 ;  /* 0x000000ffff3c7224 */ /* 0x000fe400078e002c */
[--C-:B------:R-:W-:Y:S01]  /*1eef0*/  FFMA.FTZ R44, R57, c[0x0][0x23c], -R6.reuse ;  /* 0x00008f00392c7a23 */ /* 0x100fe20000010806 */
[----:B------:R-:W-:Y:S01]  /*1ef00*/  MOV R57, R40 ;  /* 0x0000002800397202 */ /* 0x000fe20000000f00 */
[----:B--2---:R-:W-:Y:S02]  /*1ef10*/  FFMA.FTZ R3, R63, c[0x0][0x23c], -R7 ;  /* 0x00008f003f037a23 */ /* 0x004fe40000010807 */
[--C-:B------:R-:W-:Y:S02]  /*1ef20*/  FFMA.FTZ R40, R53, c[0x0][0x23c], -R6.reuse ;  /* 0x00008f0035287a23 */ /* 0x100fe40000010806 */
[----:B------:R-:W-:Y:S01]  /*1ef30*/  IMAD.MOV.U32 R53, RZ, RZ, R143 ;  /* 0x000000ffff357224 */ /* 0x000fe200078e008f */
[----:B------:R2:W-:Y:S01]  /*1ef40*/  MUFU.EX2 R34, R3 ;  /* 0x0000000300227308 */ /* 0x0005e20000000800 */
[----:B------:R-:W-:Y:S02]  /*1ef50*/  FFMA.FTZ R49, R49, c[0x0][0x23c], -R6 ;  /* 0x00008f0031317a23 */ /* 0x000fe40000010806 */
[----:B------:R-:W-:Y:S01]  /*1ef60*/  IMAD.MOV.U32 R58, RZ, RZ, R130 ;  /* 0x000000ffff3a7224 */ /* 0x000fe200078e0082 */
[----:B---3--:R-:W-:Y:S01]  /*1ef70*/  FMNMX.FTZ R135, R135, R8, !PT ;  /* 0x0000000887877209 */ /* 0x008fe20007810000 */
[--C-:B------:R-:W-:Y:S02]  /*1ef80*/  FFMA.FTZ R130, R61, c[0x0][0x23c], -R7.reuse ;  /* 0x00008f003d827a23 */ /* 0x100fe40000010807 */
[--C-:B------:R-:W-:Y:S02]  /*1ef90*/  FFMA.FTZ R56, R56, c[0x0][0x23c], -R7.reuse ;  /* 0x00008f0038387a23 */ /* 0x100fe40000010807 */
[----:B------:R-:W3:Y:S01]  /*1efa0*/  SHFL.BFLY PT, R4, R135, 0x1, 0x1f ;  /* 0x0c201f0087047f89 */ /* 0x000ee200000e0000 */
[--C-:B------:R-:W-:Y:S02]  /*1efb0*/  FFMA.FTZ R51, R51, c[0x0][0x23c], -R7.reuse ;  /* 0x00008f0033337a23 */ /* 0x100fe40000010807 */
[--C-:B------:R-:W-:Y:S02]  /*1efc0*/  FFMA.FTZ R48, R48, c[0x0][0x23c], -R7.reuse ;  /* 0x00008f0030307a23 */ /* 0x100fe40000010807 */
[--C-:B------:R-:W-:Y:S02]  /*1efd0*/  FFMA.FTZ R46, R46, c[0x0][0x23c], -R7.reuse ;  /* 0x00008f002e2e7a23 */ /* 0x100fe40000010807 */
[----:B------:R-:W-:Y:S01]  /*1efe0*/  FFMA.FTZ R65, R41, c[0x0][0x23c], -R7 ;  /* 0x00008f0029417a23 */ /* 0x000fe20000010807 */
[----:B-1----:R-:W1:Y:S01]  /*1eff0*/  SHFL.BFLY PT, R2, R0, 0x2, 0x1f ;  /* 0x0c401f0000027f89 */ /* 0x002e6200000e0000 */
[----:B------:R-:W-:Y:S02]  /*1f000*/  IMAD.MOV.U32 R61, RZ, RZ, R39 ;  /* 0x000000ffff3d7224 */ /* 0x000fe400078e0027 */
[----:B--2---:R-:W-:Y:S05]  /*1f010*/  FFMA.FTZ R3, R64, c[0x0][0x23c], -R6 ;  /* 0x00008f0040037a23 */ /* 0x004fea0000010806 */
[----:B------:R-:W-:Y:S01]  /*1f020*/  LDSM.16.MT88.4 R36, [R222+0xc000] ;  /* 0x00c00000de24783b */ /* 0x000fe20000004200 */
[----:B------:R2:W4:Y:S01]  /*1f030*/  MUFU.EX2 R31, R3 ;  /* 0x00000003001f7308 */ /* 0x0005220000000800 */
[----:B---3--:R-:W-:Y:S04]  /*1f040*/  FMNMX.FTZ R135, R135, R4, !PT ;  /* 0x0000000487877209 */ /* 0x008fe80007810000 */
[C---:B------:R-:W-:Y:S01]  /*1f050*/  FSETP.NEU.FTZ.AND P0, PT, R135.reuse, -INF , PT ;  /* 0xff8000008700780b */ /* 0x040fe20003f1d000 */
[----:B------:R-:W-:Y:S01]  /*1f060*/  FMUL.FTZ R8, R135, c[0x0][0x23c] ;  /* 0x00008f0087087a20 */ /* 0x000fe20000410000 */
[----:B-1----:R-:W-:Y:S01]  /*1f070*/  FMNMX.FTZ R0, R0, R2, !PT ;  /* 0x0000000200007209 */ /* 0x002fe20007810000 */
[----:B------:R-:W-:Y:S03]  /*1f080*/  FFMA.FTZ R2, R50, c[0x0][0x23c], -R7 ;  /* 0x00008f0032027a23 */ /* 0x000fe60000010807 */
[----:B------:R-:W-:Y:S01]  /*1f090*/  FSEL R8, R8, RZ, P0 ;  /* 0x000000ff08087208 */ /* 0x000fe20000000000 */
[----:B------:R1:W-:Y:S01]  /*1f0a0*/  MUFU.EX2 R64, R2 ;  /* 0x0000000200407308 */ /* 0x0003e20000000800 */
[----:B------:R-:W3:Y:S03]  /*1f0b0*/  SHFL.BFLY PT, R4, R0, 0x1, 0x1f ;  /* 0x0c201f0000047f89 */ /* 0x000ee600000e0000 */
[--C-:B------:R-:W-:Y:S02]  /*1f0c0*/  FFMA.FTZ R5, R15, c[0x0][0x23c], -R8.reuse ;  /* 0x00008f000f057a23 */ /* 0x100fe40000010808 */
[----:B------:R-:W-:Y:S02]  /*1f0d0*/  FFMA.FTZ R219, R21, c[0x0][0x23c], -R8 ;  /* 0x00008f0015db7a23 */ /* 0x000fe40000010808 */
[----:B--2---:R-:W-:Y:S02]  /*1f0e0*/  FFMA.FTZ R3, R47, c[0x0][0x23c], -R6 ;  /* 0x00008f002f037a23 */ /* 0x004fe40000010806 */
[----:B----4-:R-:W-:Y:S02]  /*1f0f0*/  IMAD.MOV.U32 R47, RZ, RZ, R31 ;  /* 0x000000ffff2f7224 */ /* 0x010fe400078e001f */
[----:B------:R2:W4:Y:S01]  /*1f100*/  MUFU.EX2 R227, R3 ;  /* 0x0000000300e37308 */ /* 0x0005220000000800 */
[----:B------:R-:W-:Y:S02]  /*1f110*/  FFMA.FTZ R218, R20, c[0x0][0x23c], -R8 ;  /* 0x00008f0014da7a23 */ /* 0x000fe40000010808 */
[----:B------:R-:W-:Y:S02]  /*1f120*/  FFMA.FTZ R15, R45, c[0x0][0x23c], -R6 ;  /* 0x00008f002d0f7a23 */ /* 0x000fe40000010806 */
[----:B------:R-:W-:Y:S02]  /*1f130*/  IMAD.MOV.U32 R45, RZ, RZ, R142 ;  /* 0x000000ffff2d7224 */ /* 0x000fe400078e008e */
[--C-:B------:R-:W-:Y:S02]  /*1f140*/  FFMA.FTZ R232, R13, c[0x0][0x23c], -R8.reuse ;  /* 0x00008f000de87a23 */ /* 0x100fe40000010808 */
[--C-:B------:R-:W-:Y:S01]  /*1f150*/  FFMA.FTZ R231, R11, c[0x0][0x23c], -R8.reuse ;  /* 0x00008f000be77a23 */ /* 0x100fe20000010808 */
[----:B------:R4:W-:Y:S01]  /*1f160*/  MUFU.EX2 R63, R5 ;  /* 0x00000005003f7308 */ /* 0x0009e20000000800 */
[--C-:B------:R-:W-:Y:S02]  /*1f170*/  FFMA.FTZ R230, R10, c[0x0][0x23c], -R8.reuse ;  /* 0x00008f000ae67a23 */ /* 0x100fe40000010808 */
[--C-:B------:R-:W-:Y:S02]  /*1f180*/  FFMA.FTZ R229, R9, c[0x0][0x23c], -R8.reuse ;  /* 0x00008f0009e57a23 */ /* 0x100fe40000010808 */
[----:B-1----:R-:W-:Y:S01]  /*1f190*/  FFMA.FTZ R2, R52, c[0x0][0x23c], -R7 ;  /* 0x00008f0034027a23 */ /* 0x002fe20000010807 */
[----:B---3--:R-:W-:Y:S01]  /*1f1a0*/  FMNMX.FTZ R134, R0, R4, !PT ;  /* 0x0000000400867209 */ /* 0x008fe20007810000 */
[--C-:B------:R-:W-:Y:S01]  /*1f1b0*/  FFMA.FTZ R52, R19, c[0x0][0x23c], -R8.reuse ;  /* 0x00008f0013347a23 */ /* 0x100fe20000010808 */
[----:B------:R-:W-:Y:S01]  /*1f1c0*/  FSEL R0, R135, RZ, P0 ;  /* 0x000000ff87007208 */ /* 0x000fe20000000000 */
[--C-:B------:R-:W-:Y:S01]  /*1f1d0*/  FFMA.FTZ R217, R25, c[0x0][0x23c], -R8.reuse ;  /* 0x00008f0019d97a23 */ /* 0x100fe20000010808 */
[----:B------:R1:W3:Y:S01]  /*1f1e0*/  MUFU.EX2 R226, R2 ;  /* 0x0000000200e27308 */ /* 0x0002e20000000800 */
[----:B------:R-:W-:Y:S01]  /*1f1f0*/  FSETP.NEU.FTZ.AND P0, PT, R134, -INF , PT ;  /* 0xff8000008600780b */ /* 0x000fe20003f1d000 */
[--C-:B------:R-:W-:Y:S01]  /*1f200*/  FFMA.FTZ R216, R24, c[0x0][0x23c], -R8.reuse ;  /* 0x00008f0018d87a23 */ /* 0x100fe20000010808 */
[----:B--2---:R-:W-:Y:S01]  /*1f210*/  FSEL R3, R137, RZ, P2 ;  /* 0x000000ff89037208 */ /* 0x004fe20001000000 */
[--C-:B------:R-:W-:Y:S01]  /*1f220*/  FFMA.FTZ R50, R17, c[0x0][0x23c], -R8.reuse ;  /* 0x00008f0011327a23 */ /* 0x100fe20000010808 */
[----:B----4-:R-:W-:Y:S01]  /*1f230*/  F2FP.BF16.PACK_AB R142, R227, R47 ;  /* 0x0000002fe38e723e */ /* 0x010fe200000010ff */
[----:B------:R-:W-:Y:S02]  /*1f240*/  FFMA.FTZ R66, R14, c[0x0][0x23c], -R8 ;  /* 0x00008f000e427a23 */ /* 0x000fe40000010808 */
[----:B------:R-:W-:Y:S02]  /*1f250*/  FADD.FTZ R5, -R3, R132 ;  /* 0x0000008403057221 */ /* 0x000fe40000010100 */
[----:B------:R-:W-:Y:S01]  /*1f260*/  FADD.FTZ R3, -R0, R139 ;  /* 0x0000008b00037221 */ /* 0x000fe20000010100 */
[----:B------:R-:W-:Y:S01]  /*1f270*/  FSEL R0, R134, RZ, P0 ;  /* 0x000000ff86007208 */ /* 0x000fe20000000000 */
[--C-:B-1----:R-:W-:Y:S01]  /*1f280*/  FFMA.FTZ R2, R67, c[0x0][0x23c], -R8.reuse ;  /* 0x00008f0043027a23 */ /* 0x102fe20000010808 */
[----:B---3--:R-:W-:Y:S01]  /*1f290*/  F2FP.BF16.PACK_AB R143, R226, R64 ;  /* 0x00000040e28f723e */ /* 0x008fe200000010ff */
[--C-:B------:R-:W-:Y:S02]  /*1f2a0*/  FFMA.FTZ R67, R23, c[0x0][0x23c], -R8.reuse ;  /* 0x00008f0017437a23 */ /* 0x100fe40000010808 */
[----:B------:R1:W-:Y:S01]  /*1f2b0*/  MUFU.EX2 R208, R2 ;  /* 0x0000000200d07308 */ /* 0x0003e20000000800 */
[----:B------:R-:W2:Y:S01]  /*1f2c0*/  LDSM.16.MT88.4 R20, [R221+0xc000] ;  /* 0x00c00000dd14783b */ /* 0x000ea20000004200 */
[--C-:B-1----:R-:W-:Y:S02]  /*1f2d0*/  FFMA.FTZ R2, R12, c[0x0][0x23c], -R8.reuse ;  /* 0x00008f000c027a23 */ /* 0x102fe40000010808 */
[----:B------:R-:W-:Y:S06]  /*1f2e0*/  FFMA.FTZ R12, R16, c[0x0][0x23c], -R8 ;  /* 0x00008f00100c7a23 */ /* 0x000fec0000010808 */
[----:B------:R1:W3:Y:S10]  /*1f2f0*/  MUFU.EX2 R31, R2 ;  /* 0x00000002001f7308 */ /* 0x0002f40000000800 */
[----:B------:R4:W-:Y:S01]  /*1f300*/  MUFU.EX2 R225, R12 ;  /* 0x0000000c00e17308 */ /* 0x0009e20000000800 */
[----:B-1----:R-:W-:Y:S01]  /*1f310*/  FSEL R2, R136, RZ, P1 ;  /* 0x000000ff88027208 */ /* 0x002fe20000800000 */
[----:B---3--:R-:W-:Y:S04]  /*1f320*/  IMAD.MOV.U32 R41, RZ, RZ, R31 ;  /* 0x000000ffff297224 */ /* 0x008fe800078e001f */
[----:B------:R-:W-:Y:S02]  /*1f330*/  FADD.FTZ R4, -R2, R133 ;  /* 0x0000008502047221 */ /* 0x000fe40000010100 */
[----:B------:R-:W-:Y:S05]  /*1f340*/  FMUL.FTZ R2, R134, c[0x0][0x23c] ;  /* 0x00008f0086027a20 */ /* 0x000fea0000410000 */
[----:B------:R-:W-:Y:S01]  /*1f350*/  FSEL R139, R2, RZ, P0 ;  /* 0x000000ff028b7208 */ /* 0x000fe20000000000 */
[----:B------:R-:W-:Y:S01]  /*1f360*/  FADD.FTZ R2, -R0, R140 ;  /* 0x0000008c00027221 */ /* 0x000fe20000010100 */
[----:B------:R-:W-:Y:S02]  /*1f370*/  F2FP.BF16.PACK_AB R140, R33, R210 ;  /* 0x000000d2218c723e */ /* 0x000fe400000010ff */
[----:B------:R-:W-:Y:S01]  /*1f380*/  PLOP3.LUT P0, PT, PT, PT, UP0, 0x80, 0x0 ;  /* 0x000000000000781c */ /* 0x000fe20003f0f008 */
[--C-:B------:R-:W-:Y:S02]  /*1f390*/  FFMA.FTZ R0, R18, c[0x0][0x23c], -R139.reuse ;  /* 0x00008f0012007a23 */ /* 0x100fe4000001088b */
[----:B----4-:R-:W-:Y:S01]  /*1f3a0*/  FFMA.FTZ R12, R141, c[0x0][0x23c], -R139 ;  /* 0x00008f008d0c7a23 */ /* 0x010fe2000001088b */
[----:B------:R-:W-:Y:S01]  /*1f3b0*/  F2FP.BF16.PACK_AB R141, R34, R209 ;  /* 0x000000d1228d723e */ /* 0x000fe200000010ff */
[----:B------:R1:W-:Y:S10]  /*1f3c0*/  MUFU.EX2 R62, R0 ;  /* 0x00000000003e7308 */ /* 0x0003f40000000800 */
[----:B------:R3:W-:Y:S01]  /*1f3d0*/  MUFU.EX2 R215, R12 ;  /* 0x0000000c00d77308 */ /* 0x0007e20000000800 */
[----:B-1----:R-:W-:Y:S09]  /*1f3e0*/  FMUL.FTZ R0, R5, c[0x0][0x23c] ;  /* 0x00008f0005007a20 */ /* 0x002ff20000410000 */
[----:B------:R1:W4:Y:S01]  /*1f3f0*/  MUFU.EX2 R133, R0 ;  /* 0x0000000000857308 */ /* 0x0003220000000800 */
[----:B---3--:R-:W-:Y:S01]  /*1f400*/  FFMA.FTZ R12, R43, c[0x0][0x23c], -R6 ;  /* 0x00008f002b0c7a23 */ /* 0x008fe20000010806 */
[----:B------:R-:W-:Y:S01]  /*1f410*/  MOV R43, R131 ;  /* 0x00000083002b7202 */ /* 0x000fe20000000f00 */
[----:B------:R-:W-:Y:S01]  /*1f420*/  FFMA.FTZ R131, R59, c[0x0][0x23c], -R7 ;  /* 0x00008f003b837a23 */ /* 0x000fe20000010807 */
[----:B------:R-:W-:Y:S01]  /*1f430*/  MOV R59, R15 ;  /* 0x0000000f003b7202 */ /* 0x000fe20000000f00 */
[----:B------:R-:W-:Y:S02]  /*1f440*/  IMAD.MOV.U32 R35, RZ, RZ, R12 ;  /* 0x000000ffff237224 */ /* 0x000fe400078e000c */
[----:B-1----:R-:W-:Y:S02]  /*1f450*/  FMUL.FTZ R0, R4, c[0x0][0x23c] ;  /* 0x00008f0004007a20 */ /* 0x002fe40000410000 */
[C---:B----4-:R-:W-:Y:S02]  /*1f460*/  FMUL.FTZ R4, R133.reuse, R148 ;  /* 0x0000009485047220 */ /* 0x050fe40000410000 */
[----:B------:R1:W3:Y:S01]  /*1f470*/  MUFU.EX2 R132, R0 ;  /* 0x0000000000847308 */ /* 0x0002e20000000800 */
[C---:B------:R-:W-:Y:S02]  /*1f480*/  FMUL.FTZ R5, R133.reuse, R149 ;  /* 0x0000009585057220 */ /* 0x040fe40000410000 */
[C---:B------:R-:W-:Y:S02]  /*1f490*/  FMUL.FTZ R16, R133.reuse, R152 ;  /* 0x0000009885107220 */ /* 0x040fe40000410000 */
[C---:B------:R-:W-:Y:S02]  /*1f4a0*/  FMUL.FTZ R17, R133.reuse, R153 ;  /* 0x0000009985117220 */ /* 0x040fe40000410000 */
        /* <DEDUP_REMOVED lines=17> */
[-C--:B--2---:R-:W-:Y:S01]  /*1f5c0*/  HMMA.16816.F32.BF16 R4, R140, R20.reuse, R4 ;  /* 0x000000148c04723c */ /* 0x084fe20000041804 */
[C---:B------:R-:W-:Y:S02]  /*1f5d0*/  FMUL.FTZ R19, R132.reuse, R155 ;  /* 0x0000009b84137220 */ /* 0x040fe40000410000 */
[----:B------:R-:W-:Y:S02]  /*1f5e0*/  IMAD.MOV.U32 R155, RZ, RZ, R34 ;  /* 0x000000ffff9b7224 */ /* 0x000fe400078e0022 */
[C---:B------:R-:W-:Y:S02]  /*1f5f0*/  FMUL.FTZ R34, R132.reuse, R170 ;  /* 0x000000aa84227220 */ /* 0x040fe40000410000 */
[----:B------:R-:W-:Y:S02]  /*1f600*/  FMUL.FTZ R35, R132, R171 ;  /* 0x000000ab84237220 */ /* 0x000fe40000410000 */
[----:B------:R-:W-:Y:S03]  /*1f610*/  IMAD.MOV.U32 R171, RZ, RZ, R48 ;  /* 0x000000ffffab7224 */ /* 0x000fe600078e0030 */
[----:B------:R-:W-:Y:S02]  /*1f620*/  FMUL.FTZ R48, R133, R184 ;  /* 0x000000b885307220 */ /* 0x000fe40000410000 */
[----:B------:R-:W-:Y:S02]  /*1f630*/  IMAD.MOV.U32 R170, RZ, RZ, R59 ;  /* 0x000000ffffaa7224 */ /* 0x000fe400078e003b */
[----:B-1----:R-:W-:Y:S02]  /*1f640*/  FMUL.FTZ R0, R2, c[0x0][0x23c] ;  /* 0x00008f0002007a20 */ /* 0x002fe40000410000 */
[----:B------:R-:W-:Y:S02]  /*1f650*/  FFMA.FTZ R2, R28, c[0x0][0x23c], -R139 ;  /* 0x00008f001c027a23 */ /* 0x000fe4000001088b */
[----:B---3--:R-:W-:Y:S01]  /*1f660*/  FMUL.FTZ R8, R3, R144 ;  /* 0x0000009003087220 */ /* 0x008fe20000410000 */
[----:B------:R-:W-:Y:S01]  /*1f670*/  F2FP.BF16.PACK_AB R144, R41, R208 ;  /* 0x000000d02990723e */ /* 0x000fe200000010ff */
[----:B------:R1:W-:Y:S01]  /*1f680*/  MUFU.EX2 R228, R2 ;  /* 0x0000000200e47308 */ /* 0x0003e20000000800 */
[C---:B------:R-:W-:Y:S01]  /*1f690*/  FMUL.FTZ R9, R3.reuse, R145 ;  /* 0x0000009103097220 */ /* 0x040fe20000410000 */
[----:B------:R-:W-:Y:S01]  /*1f6a0*/  F2FP.BF16.PACK_AB R145, R62, R215 ;  /* 0x000000d73e91723e */ /* 0x000fe200000010ff */
[C---:B------:R-:W-:Y:S02]  /*1f6b0*/  FMUL.FTZ R12, R3.reuse, R156 ;  /* 0x0000009c030c7220 */ /* 0x040fe40000410000 */
[C---:B------:R-:W-:Y:S01]  /*1f6c0*/  FMUL.FTZ R13, R3.reuse, R157 ;  /* 0x0000009d030d7220 */ /* 0x040fe20000410000 */
[----:B------:R-:W-:Y:S01]  /*1f6d0*/  MOV R157, R64 ;  /* 0x00000040009d7202 */ /* 0x000fe20000000f00 */
[C---:B------:R-:W-:Y:S01]  /*1f6e0*/  FMUL.FTZ R24, R3.reuse, R160 ;  /* 0x000000a003187220 */ /* 0x040fe20000410000 */
[----:B------:R-:W-:Y:S01]  /*1f6f0*/  MOV R160, R43 ;  /* 0x0000002b00a07202 */ /* 0x000fe20000000f00 */
[C---:B------:R-:W-:Y:S01]  /*1f700*/  FMUL.FTZ R25, R3.reuse, R161 ;  /* 0x000000a103197220 */ /* 0x040fe20000410000 */
[----:B------:R-:W2:Y:S01]  /*1f710*/  MUFU.EX2 R0, R0 ;  /* 0x0000000000007308 */ /* 0x000ea20000000800 */
[C---:B------:R-:W-:Y:S02]  /*1f720*/  FMUL.FTZ R28, R3.reuse, R172 ;  /* 0x000000ac031c7220 */ /* 0x040fe40000410000 */
[C---:B------:R-:W-:Y:S02]  /*1f730*/  FMUL.FTZ R29, R3.reuse, R173 ;  /* 0x000000ad031d7220 */ /* 0x040fe40000410000 */
[C---:B------:R-:W-:Y:S02]  /*1f740*/  FMUL.FTZ R41, R3.reuse, R177 ;  /* 0x000000b103297220 */ /* 0x040fe40000410000 */
[----:B------:R-:W-:Y:S02]  /*1f750*/  IMAD.MOV.U32 R177, RZ, RZ, R55 ;  /* 0x000000ffffb17224 */ /* 0x000fe400078e0037 */
[----:B------:R-:W-:Y:S02]  /*1f760*/  IMAD.MOV.U32 R161, RZ, RZ, R45 ;  /* 0x000000ffffa17224 */ /* 0x000fe400078e002d */
[----:B------:R-:W-:Y:S02]  /*1f770*/  FMUL.FTZ R45, R3, R189 ;  /* 0x000000bd032d7220 */ /* 0x000fe40000410000 */
[----:B------:R-:W-:Y:S01]  /*1f780*/  IMAD.MOV.U32 R173, RZ, RZ, R44 ;  /* 0x000000ffffad7224 */ /* 0x000fe200078e002c */
[----:B------:R-:W-:Y:S01]  /*1f790*/  MUFU.EX2 R189, R216 ;  /* 0x000000d800bd7308 */ /* 0x000fe20000000800 */
[----:B-1----:R-:W-:Y:S02]  /*1f7a0*/  FFMA.FTZ R2, R27, c[0x0][0x23c], -R139 ;  /* 0x00008f001b027a23 */ /* 0x002fe4000001088b */
[----:B------:R-:W-:Y:S02]  /*1f7b0*/  FMUL.FTZ R44, R3, R188 ;  /* 0x000000bc032c7220 */ /* 0x000fe40000410000 */
[----:B------:R-:W-:Y:S02]  /*1f7c0*/  IMAD.MOV.U32 R172, RZ, RZ, R50 ;  /* 0x000000ffffac7224 */ /* 0x000fe400078e0032 */
[----:B------:R-:W-:Y:S02]  /*1f7d0*/  FMUL.FTZ R50, R132, R186 ;  /* 0x000000ba84327220 */ /* 0x000fe40000410000 */
[----:B------:R-:W-:Y:S01]  /*1f7e0*/  IMAD.MOV.U32 R156, RZ, RZ, R63 ;  /* 0x000000ffff9c7224 */ /* 0x000fe200078e003f */
[----:B------:R-:W1:Y:S01]  /*1f7f0*/  MUFU.EX2 R220, R2 ;  /* 0x0000000200dc7308 */ /* 0x000e620000000800 */
[C---:B--2---:R-:W-:Y:S01]  /*1f800*/  FMUL.FTZ R10, R0.reuse, R146 ;  /* 0x00000092000a7220 */ /* 0x044fe20000410000 */
[----:B------:R-:W-:Y:S01]  /*1f810*/  F2FP.BF16.PACK_AB R146, R225, R63 ;  /* 0x0000003fe192723e */ /* 0x000fe200000010ff */
[C---:B------:R-:W-:Y:S02]  /*1f820*/  FMUL.FTZ R11, R0.reuse, R147 ;  /* 0x00000093000b7220 */ /* 0x040fe40000410000 */
[C---:B------:R-:W-:Y:S02]  /*1f830*/  FMUL.FTZ R14, R0.reuse, R158 ;  /* 0x0000009e000e7220 */ /* 0x040fe40000410000 */
[C---:B------:R-:W-:Y:S02]  /*1f840*/  FMUL.FTZ R15, R0.reuse, R159 ;  /* 0x0000009f000f7220 */ /* 0x040fe40000410000 */
[C---:B------:R-:W-:Y:S01]  /*1f850*/  FMUL.FTZ R26, R0.reuse, R162 ;  /* 0x000000a2001a7220 */ /* 0x040fe20000410000 */
[----:B------:R-:W-:Y:S01]  /*1f860*/  MOV R162, R53 ;  /* 0x0000003500a27202 */ /* 0x000fe20000000f00 */
[C---:B------:R-:W-:Y:S01]  /*1f870*/  FMUL.FTZ R27, R0.reuse, R163 ;  /* 0x000000a3001b7220 */ /* 0x040fe20000410000 */
[----:B------:R-:W-:Y:S01]  /*1f880*/  MUFU.EX2 R173, R173 ;  /* 0x000000ad00ad7308 */ /* 0x000fe20000000800 */
[C---:B------:R-:W-:Y:S02]  /*1f890*/  FMUL.FTZ R30, R0.reuse, R174 ;  /* 0x000000ae001e7220 */ /* 0x040fe40000410000 */
[C---:B------:R-:W-:Y:S02]  /*1f8a0*/  FMUL.FTZ R31, R0.reuse, R175 ;  /* 0x000000af001f7220 */ /* 0x040fe40000410000 */
[C---:B------:R-:W-:Y:S02]  /*1f8b0*/  FMUL.FTZ R43, R0.reuse, R179 ;  /* 0x000000b3002b7220 */ /* 0x040fe40000410000 */
[----:B------:R-:W-:Y:S02]  /*1f8c0*/  IMAD.MOV.U32 R158, RZ, RZ, R47 ;  /* 0x000000ffff9e7224 */ /* 0x000fe400078e002f */
[----:B------:R-:W-:Y:S02]  /*1f8d0*/  FMUL.FTZ R47, R0, R191 ;  /* 0x000000bf002f7220 */ /* 0x000fe40000410000 */
[----:B------:R-:W-:Y:S01]  /*1f8e0*/  IMAD.MOV.U32 R163, RZ, RZ, R57 ;  /* 0x000000ffffa37224 */ /* 0x000fe200078e0039 */
[----:B-1----:R-:W-:Y:S01]  /*1f8f0*/  F2FP.BF16.PACK_AB R147, R220, R228 ;  /* 0x000000e4dc93723e */ /* 0x002fe200000010ff */
[C---:B------:R-:W-:Y:S01]  /*1f900*/  FMUL.FTZ R57, R3.reuse, R193 ;  /* 0x000000c103397220 */ /* 0x040fe20000410000 */
[----:B------:R-:W-:Y:S01]  /*1f910*/  MOV R2, R46 ;  /* 0x0000002e00027202 */ /* 0x000fe20000000f00 */
[----:B------:R-:W-:Y:S02]  /*1f920*/  IMAD.MOV.U32 R159, RZ, RZ, R62 ;  /* 0x000000ffff9f7224 */ /* 0x000fe400078e003e */
[C---:B------:R-:W-:Y:S02]  /*1f930*/  FMUL.FTZ R72, R3.reuse, R72 ;  /* 0x0000004803487220 */ /* 0x040fe40000410000 */
[C---:B------:R-:W-:Y:S01]  /*1f940*/  HMMA.16816.F32.BF16 R8, R144.reuse, R20, R8 ;  /* 0x000000149008723c */ /* 0x040fe20000041808 */
[C---:B------:R-:W-:Y:S02]  /*1f950*/  FMUL.FTZ R73, R3.reuse, R73 ;  /* 0x0000004903497220 */ /* 0x040fe40000410000 */
[C---:B------:R-:W-:Y:S02]  /*1f960*/  FMUL.FTZ R76, R3.reuse, R76 ;  /* 0x0000004c034c7220 */ /* 0x040fe40000410000 */
[C---:B------:R-:W-:Y:S02]  /*1f970*/  FMUL.FTZ R77, R3.reuse, R77 ;  /* 0x0000004d034d7220 */ /* 0x040fe40000410000 */
[C---:B------:R-:W-:Y:S01]  /*1f980*/  FMUL.FTZ R88, R3.reuse, R88 ;  /* 0x0000005803587220 */ /* 0x040fe20000410000 */
[-C--:B------:R-:W-:Y:S01]  /*1f990*/  HMMA.16816.F32.BF16 R12, R144, R22.reuse, R12 ;  /* 0x00000016900c723c */ /* 0x080fe2000004180c */
[C---:B------:R-:W-:Y:S03]  /*1f9a0*/  FMUL.FTZ R89, R3.reuse, R89 ;  /* 0x0000005903597220 */ /* 0x040fe60000410000 */
        /* <DEDUP_REMOVED lines=15> */
[-C--:B------:R-:W-:Y:S01]  /*1faa0*/  HMMA.16816.F32.BF16 R20, R140, R36.reuse, R20 ;  /* 0x000000248c14723c */ /* 0x080fe20000041814 */
[C---:B------:R-:W-:Y:S01]  /*1fab0*/  FMUL.FTZ R109, R3.reuse, R109 ;  /* 0x0000006d036d7220 */ /* 0x040fe20000410000 */
[----:B------:R-:W-:Y:S01]  /*1fac0*/  MUFU.EX2 R167, R167 ;  /* 0x000000a700a77308 */ /* 0x000fe20000000800 */
[C---:B------:R-:W-:Y:S02]  /*1fad0*/  FMUL.FTZ R120, R3.reuse, R120 ;  /* 0x0000007803787220 */ /* 0x040fe40000410000 */
[C---:B------:R-:W-:Y:S02]  /*1fae0*/  FMUL.FTZ R121, R3.reuse, R121 ;  /* 0x0000007903797220 */ /* 0x040fe40000410000 */
[C---:B------:R-:W-:Y:S01]  /*1faf0*/  FMUL.FTZ R124, R3.reuse, R124 ;  /* 0x0000007c037c7220 */ /* 0x040fe20000410000 */
[C---:B------:R-:W-:Y:S01]  /*1fb00*/  HMMA.16816.F32.BF16 R24, R144.reuse, R36, R24 ;  /* 0x000000249018723c */ /* 0x040fe20000041818 */
[----:B------:R-:W-:Y:S03]  /*1fb10*/  FMUL.FTZ R125, R3, R125 ;  /* 0x0000007d037d7220 */ /* 0x000fe60000410000 */
[----:B------:R-:W-:Y:S02]  /*1fb20*/  FFMA.FTZ R216, R160, c[0x0][0x23c], -R139 ;  /* 0x00008f00a0d87a23 */ /* 0x000fe4000001088b */
[C---:B------:R-:W-:Y:S02]  /*1fb30*/  FMUL.FTZ R42, R0.reuse, R178 ;  /* 0x000000b2002a7220 */ /* 0x040fe40000410000 */
[-C--:B------:R-:W-:Y:S01]  /*1fb40*/  HMMA.16816.F32.BF16 R28, R144, R38.reuse, R28 ;  /* 0x00000026901c723c */ /* 0x080fe2000004181c */
[C---:B------:R-:W-:Y:S01]  /*1fb50*/  FMUL.FTZ R36, R133.reuse, R180 ;  /* 0x000000b485247220 */ /* 0x040fe20000410000 */
[----:B------:R-:W-:Y:S02]  /*1fb60*/  MUFU.EX2 R216, R216 ;  /* 0x000000d800d87308 */ /* 0x000fe40000000800 */
[----:B------:R-:W-:Y:S02]  /*1fb70*/  FMUL.FTZ R37, R133, R181 ;  /* 0x000000b585257220 */ /* 0x000fe40000410000 */
[----:B------:R-:W-:Y:S02]  /*1fb80*/  FMUL.FTZ R46, R0, R190 ;  /* 0x000000be002e7220 */ /* 0x000fe40000410000 */
[C---:B------:R-:W-:Y:S01]  /*1fb90*/  HMMA.16816.F32.BF16 R32, R140.reuse, R38, R32 ;  /* 0x000000268c20723c */ /* 0x040fe20000041820 */
[----:B------:R-:W-:Y:S03]  /*1fba0*/  IMAD.MOV.U32 R181, RZ, RZ, R51 ;  /* 0x000000ffffb57224 */ /* 0x000fe600078e0033 */
[C---:B------:R-:W-:Y:S02]  /*1fbb0*/  FMUL.FTZ R51, R132.reuse, R187 ;  /* 0x000000bb84337220 */ /* 0x040fe40000410000 */
[----:B------:R-:W-:Y:S02]  /*1fbc0*/  IMAD.MOV.U32 R174, RZ, RZ, R56 ;  /* 0x000000ffffae7224 */ /* 0x000fe400078e0038 */
[C---:B------:R-:W-:Y:S04]  /*1fbd0*/  FMUL.FTZ R38, R132.reuse, R182 ;  /* 0x000000b684267220 */ /* 0x040fe80000410000 */
[----:B------:R-:W-:Y:S01]  /*1fbe0*/  IMAD.MOV.U32 R182, RZ, RZ, R40 ;  /* 0x000000ffffb67224 */ /* 0x000fe200078e0028 */
[----:B------:R-:W-:Y:S01]  /*1fbf0*/  MUFU.EX2 R174, R174 ;  /* 0x000000ae00ae7308 */ /* 0x000fe20000000800 */
[C---:B------:R-:W-:Y:S01]  /*1fc00*/  FMUL.FTZ R40, R3.reuse, R176 ;  /* 0x000000b003287220 */ /* 0x040fe20000410000 */
[----:B------:R-:W-:Y:S01]  /*1fc10*/  MOV R176, R54 ;  /* 0x0000003600b07202 */ /* 0x000fe20000000f00 */
[----:B------:R-:W-:Y:S01]  /*1fc20*/  FMUL.FTZ R39, R132, R183 ;  /* 0x000000b784277220 */ /* 0x000fe20000410000 */
[----:B------:R-:W1:Y:S01]  /*1fc30*/  LDSM.16.MT88.4 R52, [R224+0xc000] ;  /* 0x00c00000e034783b */ /* 0x000e620000004200 */
[----:B------:R-:W-:Y:S01]  /*1fc40*/  FMUL.FTZ R56, R3, R192 ;  /* 0x000000c003387220 */ /* 0x000fe20000410000 */
[----:B------:R-:W-:Y:S01]  /*1fc50*/  MOV R183, R49 ;  /* 0x0000003100b77202 */ /* 0x000fe20000000f00 */
[----:B------:R-:W-:Y:S01]  /*1fc60*/  FMUL.FTZ R49, R133, R185 ;  /* 0x000000b985317220 */ /* 0x000fe20000410000 */
[----:B------:R-:W-:Y:S01]  /*1fc70*/  MOV R185, R153 ;  /* 0x0000009900b97202 */ /* 0x000fe20000000f00 */
[C---:B------:R-:W-:Y:S01]  /*1fc80*/  FMUL.FTZ R58, R0.reuse, R194 ;  /* 0x000000c2003a7220 */ /* 0x040fe20000410000 */
[----:B------:R-:W-:Y:S01]  /*1fc90*/  MUFU.EX2 R182, R182 ;  /* 0x000000b600b67308 */ /* 0x000fe20000000800 */
[C---:B------:R-:W-:Y:S02]  /*1fca0*/  FMUL.FTZ R59, R0.reuse, R195 ;  /* 0x000000c3003b7220 */ /* 0x040fe40000410000 */
[----:B------:R-:W-:Y:S02]  /*1fcb0*/  IMAD.MOV.U32 R165, RZ, RZ, R61 ;  /* 0x000000ffffa57224 */ /* 0x000fe400078e003d */
[C---:B------:R-:W-:Y:S02]  /*1fcc0*/  FMUL.FTZ R61, R3.reuse, R205 ;  /* 0x000000cd033d7220 */ /* 0x040fe40000410000 */
[----:B------:R-:W-:Y:S02]  /*1fcd0*/  IMAD.MOV.U32 R180, RZ, RZ, R60 ;  /* 0x000000ffffb47224 */ /* 0x000fe400078e003c */
[----:B------:R-:W-:Y:S01]  /*1fce0*/  FMUL.FTZ R60, R3, R204 ;  /* 0x000000cc033c7220 */ /* 0x000fe20000410000 */
[----:B------:R-:W-:Y:S01]  /*1fcf0*/  MUFU.EX2 R205, R185 ;  /* 0x000000b900cd7308 */ /* 0x000fe20000000800 */
[C---:B------:R-:W-:Y:S02]  /*1fd00*/  FMUL.FTZ R62, R0.reuse, R206 ;  /* 0x000000ce003e7220 */ /* 0x040fe40000410000 */
[----:B------:R-:W-:Y:S02]  /*1fd10*/  FMUL.FTZ R63, R0, R207 ;  /* 0x000000cf003f7220 */ /* 0x000fe40000410000 */
[C---:B------:R-:W-:Y:S02]  /*1fd20*/  FMUL.FTZ R64, R133.reuse, R200 ;  /* 0x000000c885407220 */ /* 0x040fe40000410000 */
[C---:B------:R-:W-:Y:S02]  /*1fd30*/  FMUL.FTZ R67, R132.reuse, R203 ;  /* 0x000000cb84437220 */ /* 0x040fe40000410000 */
[C---:B------:R-:W-:Y:S01]  /*1fd40*/  FMUL.FTZ R70, R132.reuse, R70 ;  /* 0x0000004684467220 */ /* 0x040fe20000410000 */
[----:B------:R-:W-:Y:S01]  /*1fd50*/  MUFU.EX2 R207, R236 ;  /* 0x000000ec00cf7308 */ /* 0x000fe20000000800 */
[----:B------:R-:W-:Y:S02]  /*1fd60*/  FMUL.FTZ R71, R132, R71 ;  /* 0x0000004784477220 */ /* 0x000fe40000410000 */
[C---:B------:R-:W-:Y:S02]  /*1fd70*/  FMUL.FTZ R74, R0.reuse, R74 ;  /* 0x0000004a004a7220 */ /* 0x040fe40000410000 */
[C---:B------:R-:W-:Y:S02]  /*1fd80*/  FMUL.FTZ R75, R0.reuse, R75 ;  /* 0x0000004b004b7220 */ /* 0x040fe40000410000 */
[C---:B------:R-:W-:Y:S02]  /*1fd90*/  FMUL.FTZ R78, R0.reuse, R78 ;  /* 0x0000004e004e7220 */ /* 0x040fe40000410000 */
[----:B------:R-:W-:Y:S01]  /*1fda0*/  FMUL.FTZ R79, R0, R79 ;  /* 0x0000004f004f7220 */ /* 0x000fe20000410000 */
[----:B------:R-:W-:Y:S01]  /*1fdb0*/  MUFU.EX2 R206, R234 ;  /* 0x000000ea00ce7308 */ /* 0x000fe20000000800 */
[C---:B------:R-:W-:Y:S02]  /*1fdc0*/  FMUL.FTZ R82, R132.reuse, R82 ;  /* 0x0000005284527220 */ /* 0x040fe40000410000 */
[C---:B------:R-:W-:Y:S01]  /*1fdd0*/  FMUL.FTZ R83, R132.reuse, R83 ;  /* 0x0000005384537220 */ /* 0x040fe20000410000 */
[-C--:B-1----:R-:W-:Y:S01]  /*1fde0*/  HMMA.16816.F32.BF16 R36, R140, R52.reuse, R36 ;  /* 0x000000348c24723c */ /* 0x082fe20000041824 */
[C---:B------:R-:W-:Y:S02]  /*1fdf0*/  FMUL.FTZ R85, R133.reuse, R85 ;  /* 0x0000005585557220 */ /* 0x040fe40000410000 */
[C---:B------:R-:W-:Y:S02]  /*1fe00*/  FMUL.FTZ R86, R132.reuse, R86 ;  /* 0x0000005684567220 */ /* 0x040fe40000410000 */
[----:B------:R-:W-:Y:S01]  /*1fe10*/  FMUL.FTZ R87, R132, R87 ;  /* 0x0000005784577220 */ /* 0x000fe20000410000 */
[----:B------:R-:W-:Y:S01]  /*1fe20*/  MUFU.EX2 R203, R231 ;  /* 0x000000e700cb7308 */ /* 0x000fe20000000800 */
[C---:B------:R-:W-:Y:S01]  /*1fe30*/  FMUL.FTZ R90, R0.reuse, R90 ;  /* 0x0000005a005a7220 */ /* 0x040fe20000410000 */
[C---:B------:R-:W-:Y:S01]  /*1fe40*/  HMMA.16816.F32.BF16 R40, R144.reuse, R52, R40 ;  /* 0x000000349028723c */ /* 0x040fe20000041828 */
[C---:B------:R-:W-:Y:S03]  /*1fe50*/  FMUL.FTZ R91, R0.reuse, R91 ;  /* 0x0000005b005b7220 */ /* 0x040fe60000410000 */
[C---:B------:R-:W-:Y:S02]  /*1fe60*/  FMUL.FTZ R94, R0.reuse, R94 ;  /* 0x0000005e005e7220 */ /* 0x040fe40000410000 */
[----:B------:R-:W-:Y:S02]  /*1fe70*/  FMUL.FTZ R95, R0, R95 ;  /* 0x0000005f005f7220 */ /* 0x000fe40000410000 */
[-C--:B------:R-:W-:Y:S01]  /*1fe80*/  HMMA.16816.F32.BF16 R44, R144, R54.reuse, R44 ;  /* 0x00000036902c723c */ /* 0x080fe2000004182c */
[----:B------:R-:W-:Y:S03]  /*1fe90*/  MUFU.EX2 R204, R230 ;  /* 0x000000e600cc7308 */ /* 0x000fe60000000800 */
[C---:B------:R-:W-:Y:S02]  /*1fea0*/  FMUL.FTZ R52, R133.reuse, R196 ;  /* 0x000000c485347220 */ /* 0x040fe40000410000 */
[C---:B------:R-:W-:Y:S02]  /*1feb0*/  FMUL.FTZ R53, R133.reuse, R197 ;  /* 0x000000c585357220 */ /* 0x040fe40000410000 */
[C---:B------:R-:W-:Y:S01]  /*1fec0*/  HMMA.16816.F32.BF16 R48, R140.reuse, R54, R48 ;  /* 0x000000368c30723c */ /* 0x040fe20000041830 */
[----:B------:R-:W-:Y:S03]  /*1fed0*/  IMAD.MOV.U32 R175, RZ, RZ, R66 ;  /* 0x000000ffffaf7224 */ /* 0x000fe600078e0042 */
[C---:B------:R-:W-:Y:S02]  /*1fee0*/  FMUL.FTZ R66, R132.reuse, R202 ;  /* 0x000000ca84427220 */ /* 0x040fe40000410000 */
[C---:B------:R-:W-:Y:S02]  /*1fef0*/  FMUL.FTZ R96, R133.reuse, R96 ;  /* 0x0000006085607220 */ /* 0x040fe40000410000 */
[C---:B------:R-:W-:Y:S04]  /*1ff00*/  FMUL.FTZ R54, R132.reuse, R198 ;  /* 0x000000c684367220 */ /* 0x040fe80000410000 */
[C---:B------:R-:W-:Y:S02]  /*1ff10*/  FMUL.FTZ R55, R132.reuse, R199 ;  /* 0x000000c784377220 */ /* 0x040fe40000410000 */
[C---:B------:R-:W-:Y:S02]  /*1ff20*/  FMUL.FTZ R97, R133.reuse, R97 ;  /* 0x0000006185617220 */ /* 0x040fe40000410000 */
[C---:B------:R-:W-:Y:S02]  /*1ff30*/  FMUL.FTZ R98, R132.reuse, R98 ;  /* 0x0000006284627220 */ /* 0x040fe40000410000 */
[C---:B------:R-:W-:Y:S01]  /*1ff40*/  FMUL.FTZ R99, R132.reuse, R99 ;  /* 0x0000006384637220 */ /* 0x040fe20000410000 */
[-C--:B------:R-:W-:Y:S01]  /*1ff50*/  HMMA.16816.F32.BF16 R52, R140, R148.reuse, R52 ;  /* 0x000000948c34723c */ /* 0x080fe20000041834 */
[C---:B------:R-:W-:Y:S02]  /*1ff60*/  FMUL.FTZ R100, R133.reuse, R100 ;  /* 0x0000006485647220 */ /* 0x040fe40000410000 */
[C---:B------:R-:W-:Y:S02]  /*1ff70*/  FMUL.FTZ R101, R133.reuse, R101 ;  /* 0x0000006585657220 */ /* 0x040fe40000410000 */
[C---:B------:R-:W-:Y:S02]  /*1ff80*/  FMUL.FTZ R102, R132.reuse, R102 ;  /* 0x0000006684667220 */ /* 0x040fe40000410000 */
[----:B------:R-:W-:Y:S01]  /*1ff90*/  FMUL.FTZ R103, R132, R103 ;  /* 0x0000006784677220 */ /* 0x000fe20000410000 */
[C---:B------:R-:W-:Y:S01]  /*1ffa0*/  HMMA.16816.F32.BF16 R56, R144.reuse, R148, R56 ;  /* 0x000000949038723c */ /* 0x040fe20000041838 */
[C---:B------:R-:W-:Y:S03]  /*1ffb0*/  FMUL.FTZ R106, R0.reuse, R106 ;  /* 0x0000006a006a7220 */ /* 0x040fe60000410000 */
[C---:B------:R-:W-:Y:S02]  /*1ffc0*/  FMUL.FTZ R107, R0.reuse, R107 ;  /* 0x0000006b006b7220 */ /* 0x040fe40000410000 */
[C---:B------:R-:W-:Y:S02]  /*1ffd0*/  FMUL.FTZ R110, R0.reuse, R110 ;  /* 0x0000006e006e7220 */ /* 0x040fe40000410000 */
[-C--:B------:R-:W-:Y:S01]  /*1ffe0*/  HMMA.16816.F32.BF16 R60, R144, R150.reuse, R60 ;  /* 0x00000096903c723c */ /* 0x080fe2000004183c */
[----:B------:R-:W-:Y:S03]  /*1fff0*/  FMUL.FTZ R111, R0, R111 ;  /* 0x0000006f006f7220 */ /* 0x000fe60000410000 */
[C---:B------:R-:W-:Y:S02]  /*20000*/  FMUL.FTZ R112, R133.reuse, R112 ;  /* 0x0000007085707220 */ /* 0x040fe40000410000 */
[C---:B------:R-:W-:Y:S02]  /*20010*/  FMUL.FTZ R113, R133.reuse, R113 ;  /* 0x0000007185717220 */ /* 0x040fe40000410000 */
[C---:B------:R-:W-:Y:S01]  /*20020*/  HMMA.16816.F32.BF16 R64, R140.reuse, R150, R64 ;  /* 0x000000968c40723c */ /* 0x040fe20000041840 */
[----:B------:R-:W1:Y:S03]  /*20030*/  LDSM.16.MT88.4 R148, [R221+0xe000] ;  /* 0x00e00000dd94783b */ /* 0x000e660000004200 */
[C---:B------:R-:W-:Y:S02]  /*20040*/  FMUL.FTZ R114, R132.reuse, R114 ;  /* 0x0000007284727220 */ /* 0x040fe40000410000 */
[C---:B------:R-:W-:Y:S02]  /*20050*/  FMUL.FTZ R115, R132.reuse, R115 ;  /* 0x0000007384737220 */ /* 0x040fe40000410000 */
[C---:B------:R-:W-:Y:S04]  /*20060*/  FMUL.FTZ R116, R133.reuse, R116 ;  /* 0x0000007485747220 */ /* 0x040fe80000410000 */
[C---:B------:R-:W-:Y:S02]  /*20070*/  FMUL.FTZ R117, R133.reuse, R117 ;  /* 0x0000007585757220 */ /* 0x040fe40000410000 */
[C---:B------:R-:W-:Y:S02]  /*20080*/  FMUL.FTZ R118, R132.reuse, R118 ;  /* 0x0000007684767220 */ /* 0x040fe40000410000 */
[----:B------:R-:W-:Y:S02]  /*20090*/  FMUL.FTZ R119, R132, R119 ;  /* 0x0000007784777220 */ /* 0x000fe40000410000 */
[C---:B------:R-:W-:Y:S02]  /*200a0*/  FMUL.FTZ R122, R0.reuse, R122 ;  /* 0x0000007a007a7220 */ /* 0x040fe40000410000 */
[----:B------:R-:W-:Y:S02]  /*200b0*/  FMUL.FTZ R123, R0, R123 ;  /* 0x0000007b007b7220 */ /* 0x000fe40000410000 */
[----:B------:R-:W-:Y:S02]  /*200c0*/  IMAD.MOV.U32 R186, RZ, RZ, R2 ;  /* 0x000000ffffba7224 */ /* 0x000fe400078e0002 */
[--C-:B------:R-:W-:Y:S02]  /*200d0*/  FFMA.FTZ R2, R214, c[0x0][0x23c], -R139.reuse ;  /* 0x00008f00d6027a23 */ /* 0x100fe4000001088b */
[----:B------:R-:W-:Y:S02]  /*200e0*/  IMAD.MOV.U32 R191, RZ, RZ, R166 ;  /* 0x000000ffffbf7224 */ /* 0x000fe400078e00a6 */
[----:B------:R-:W-:Y:S01]  /*200f0*/  MUFU.EX2 R186, R186 ;  /* 0x000000ba00ba7308 */ /* 0x000fe20000000800 */
[C---:B------:R-:W-:Y:S02]  /*20100*/  FMUL.FTZ R126, R0.reuse, R126 ;  /* 0x0000007e007e7220 */ /* 0x040fe40000410000 */
[----:B------:R-:W-:Y:S02]  /*20110*/  FMUL.FTZ R127, R0, R127 ;  /* 0x0000007f007f7220 */ /* 0x000fe40000410000 */
[----:B------:R-:W-:Y:S02]  /*20120*/  FMUL.FTZ R128, R133, R128 ;  /* 0x0000008085807220 */ /* 0x000fe40000410000 */
[----:B------:R-:W-:Y:S02]  /*20130*/  FFMA.FTZ R165, R165, c[0x0][0x23c], -R139 ;  /* 0x00008f00a5a57a23 */ /* 0x000fe4000001088b */
[----:B------:R-:W-:Y:S01]  /*20140*/  IMAD.MOV.U32 R178, RZ, RZ, R177 ;  /* 0x000000ffffb27224 */ /* 0x000fe200078e00b1 */
[----:B------:R-:W-:Y:S01]  /*20150*/  MUFU.EX2 R193, R191 ;  /* 0x000000bf00c17308 */ /* 0x000fe20000000800 */
[----:B------:R-:W-:Y:S01]  /*20160*/  IMAD.MOV.U32 R177, RZ, RZ, R176 ;  /* 0x000000ffffb17224 */ /* 0x000fe200078e00b0 */
[----:B------:R-:W-:Y:S01]  /*20170*/  MOV R176, R183 ;  /* 0x000000b700b07202 */ /* 0x000fe20000000f00 */
[-C--:B-1----:R-:W-:Y:S01]  /*20180*/  HMMA.16816.F32.BF16 R68, R140, R148.reuse, R68 ;  /* 0x000000948c44723c */ /* 0x082fe20000041844 */
[----:B------:R-:W-:Y:S02]  /*20190*/  IMAD.MOV.U32 R179, RZ, RZ, R178 ;  /* 0x000000ffffb37224 */ /* 0x000fe400078e00b2 */
[----:B------:R-:W-:Y:S02]  /*201a0*/  IMAD.MOV.U32 R183, RZ, RZ, R181 ;  /* 0x000000ffffb77224 */ /* 0x000fe400078e00b5 */
[----:B------:R-:W-:Y:S02]  /*201b0*/  IMAD.MOV.U32 R188, RZ, RZ, R179 ;  /* 0x000000ffffbc7224 */ /* 0x000fe400078e00b3 */
[----:B------:R-:W-:Y:S01]  /*201c0*/  MUFU.EX2 R191, R232 ;  /* 0x000000e800bf7308 */ /* 0x000fe20000000800 */
[C---:B------:R-:W-:Y:S01]  /*201d0*/  HMMA.16816.F32.BF16 R72, R144.reuse, R148, R72 ;  /* 0x000000949048723c */ /* 0x040fe20000041848 */
[----:B------:R-:W-:Y:S03]  /*201e0*/  IMAD.MOV.U32 R181, RZ, RZ, R171 ;  /* 0x000000ffffb57224 */ /* 0x000fe600078e00ab */
[----:B------:R-:W-:Y:S01]  /*201f0*/  MOV R171, R170 ;  /* 0x000000aa00ab7202 */ /* 0x000fe20000000f00 */
[----:B------:R-:W-:Y:S01]  /*20200*/  IMAD.MOV.U32 R178, RZ, RZ, R177 ;  /* 0x000000ffffb27224 */ /* 0x000fe200078e00b1 */
[----:B------:R-:W-:Y:S01]  /*20210*/  MOV R177, R176 ;  /* 0x000000b000b17202 */ /* 0x000fe20000000f00 */
[----:B------:R-:W-:Y:S01]  /*20220*/  IMAD.MOV.U32 R176, RZ, RZ, R183 ;  /* 0x000000ffffb07224 */ /* 0x000fe200078e00b7 */
[-C--:B------:R-:W-:Y:S01]  /*20230*/  HMMA.16816.F32.BF16 R76, R144, R150.reuse, R76 ;  /* 0x00000096904c723c */ /* 0x080fe2000004184c */
[----:B------:R1:W2:Y:S03]  /*20240*/  MUFU.EX2 R170, R129 ;  /* 0x0000008100aa7308 */ /* 0x0002a60000000800 */
[----:B------:R-:W-:Y:S01]  /*20250*/  IMAD.MOV.U32 R183, RZ, RZ, R181 ;  /* 0x000000ffffb77224 */ /* 0x000fe200078e00b5 */
[----:B------:R-:W-:Y:S01]  /*20260*/  MOV R181, R171 ;  /* 0x000000ab00b57202 */ /* 0x000fe20000000f00 */
[----:B------:R-:W-:Y:S01]  /*20270*/  IMAD.MOV.U32 R171, RZ, RZ, R168 ;  /* 0x000000ffffab7224 */ /* 0x000fe200078e00a8 */
[----:B------:R-:W-:Y:S01]  /*20280*/  MOV R179, R178 ;  /* 0x000000b200b37202 */ /* 0x000fe20000000f00 */
[C---:B------:R-:W-:Y:S01]  /*20290*/  HMMA.16816.F32.BF16 R80, R140.reuse, R150, R80 ;  /* 0x000000968c50723c */ /* 0x040fe20000041850 */
[----:B------:R-:W2:Y:S02]  /*202a0*/  LDSM.16.MT88.4 R148, [R222+0xe000] ;  /* 0x00e00000de94783b */ /* 0x000ea40000004200 */
[----:B------:R4:W-:Y:S01]  /*202b0*/  MUFU.EX2 R168, R130 ;  /* 0x0000008200a87308 */ /* 0x0009e20000000800 */
[----:B------:R-:W-:Y:S02]  /*202c0*/  IMAD.MOV.U32 R178, RZ, RZ, R177 ;  /* 0x000000ffffb27224 */ /* 0x000fe400078e00b1 */
[----:B------:R-:W-:Y:S01]  /*202d0*/  IMAD.MOV.U32 R177, RZ, RZ, R176 ;  /* 0x000000ffffb17224 */ /* 0x000fe200078e00b0 */
[----:B------:R-:W-:Y:S01]  /*202e0*/  MOV R176, R183 ;  /* 0x000000b700b07202 */ /* 0x000fe20000000f00 */
[----:B------:R-:W-:Y:S01]  /*202f0*/  IMAD.MOV.U32 R183, RZ, RZ, R181 ;  /* 0x000000ffffb77224 */ /* 0x000fe200078e00b5 */
[----:B------:R-:W-:Y:S03]  /*20300*/  MOV R198, R178 ;  /* 0x000000b200c67202 */ /* 0x000fe60000000f00 */
[----:B------:R-:W-:Y:S01]  /*20310*/  IMAD.MOV.U32 R181, RZ, RZ, R171 ;  /* 0x000000ffffb57224 */ /* 0x000fe200078e00ab */
[----:B------:R2:W-:Y:S01]  /*20320*/  MUFU.EX2 R184, R188 ;  /* 0x000000bc00b87308 */ /* 0x0005e20000000800 */
[----:B------:R-:W-:Y:S01]  /*20330*/  MOV R187, R183 ;  /* 0x000000b700bb7202 */ /* 0x000fe20000000f00 */
[----:B------:R-:W-:Y:S01]  /*20340*/  IMAD.MOV.U32 R183, RZ, RZ, R169 ;  /* 0x000000ffffb77224 */ /* 0x000fe200078e00a9 */
[----:B-1----:R-:W3:Y:S01]  /*20350*/  LDL.LU R129, [R1+0xf4] ;  /* 0x0000f40001817983 */ /* 0x002ee20000300800 */
[----:B------:R-:W-:Y:S02]  /*20360*/  IMAD.MOV.U32 R197, RZ, RZ, R177 ;  /* 0x000000ffffc57224 */ /* 0x000fe400078e00b1 */
[----:B------:R-:W-:Y:S02]  /*20370*/  IMAD.MOV.U32 R196, RZ, RZ, R176 ;  /* 0x000000ffffc47224 */ /* 0x000fe400078e00b0 */
[----:B------:R-:W-:Y:S02]  /*20380*/  IMAD.MOV.U32 R178, RZ, RZ, R152 ;  /* 0x000000ffffb27224 */ /* 0x000fe400078e0098 */
[----:B------:R1:W1:Y:S01]  /*20390*/  MUFU.EX2 R171, R131 ;  /* 0x0000008300ab7308 */ /* 0x0002620000000800 */
[----:B------:R-:W-:Y:S01]  /*203a0*/  IMAD.MOV.U32 R177, RZ, RZ, R181 ;  /* 0x000000ffffb17224 */ /* 0x000fe200078e00b5 */
[----:B------:R-:W-:Y:S01]  /*203b0*/  MOV R181, R175 ;  /* 0x000000af00b57202 */ /* 0x000fe20000000f00 */
[----:B----4-:R-:W4:Y:S07]  /*203c0*/  LDL.LU R130, [R1+0xf0] ;  /* 0x0000f00001827983 */ /* 0x010f2e0000300800 */
[----:B------:R1:W-:Y:S01]  /*203d0*/  MUFU.EX2 R169, R2 ;  /* 0x0000000200a97308 */ /* 0x0003e20000000800 */
[----:B--2---:R-:W-:Y:S01]  /*203e0*/  IMAD.MOV.U32 R188, RZ, RZ, R172 ;  /* 0x000000ffffbc7224 */ /* 0x004fe200078e00ac */
[-C--:B------:R-:W-:Y:S08]  /*203f0*/  HMMA.16816.F32.BF16 R84, R140, R148.reuse, R84 ;  /* 0x000000948c54723c */ /* 0x080ff00000041854 */
[----:B------:R-:W-:Y:S01]  /*20400*/  MUFU.EX2 R200, R187 ;  /* 0x000000bb00c87308 */ /* 0x000fe20000000800 */
[----:B-1----:R-:W4:Y:S01]  /*20410*/  LDL.LU R131, [R1+0xec] ;  /* 0x0000ec0001837983 */ /* 0x002f220000300800 */
[C---:B------:R-:W-:Y:S08]  /*20420*/  HMMA.16816.F32.BF16 R88, R144.reuse, R148, R88 ;  /* 0x000000949058723c */ /* 0x040ff00000041858 */
[----:B------:R-:W-:Y:S01]  /*20430*/  MUFU.EX2 R187, R188 ;  /* 0x000000bc00bb7308 */ /* 0x000fe20000000800 */
[-C--:B------:R-:W-:Y:S03]  /*20440*/  HMMA.16816.F32.BF16 R92, R144, R150.reuse, R92 ;  /* 0x00000096905c723c */ /* 0x080fe6000004185c */
[--C-:B------:R-:W-:Y:S06]  /*20450*/  FFMA.FTZ R2, R213, c[0x0][0x23c], -R139.reuse ;  /* 0x00008f00d5027a23 */ /* 0x100fec000001088b */
[----:B------:R-:W-:Y:S01]  /*20460*/  MUFU.EX2 R202, R197 ;  /* 0x000000c500ca7308 */ /* 0x000fe20000000800 */
[C---:B------:R-:W-:Y:S01]  /*20470*/  HMMA.16816.F32.BF16 R96, R140.reuse, R150, R96 ;  /* 0x000000968c60723c */ /* 0x040fe20000041860 */
[----:B------:R-:W1:Y:S08]  /*20480*/  LDSM.16.MT88.4 R148, [R224+0xe000] ;  /* 0x00e00000e094783b */ /* 0x000e700000004200 */
[----:B------:R-:W-:Y:S10]  /*20490*/  MUFU.EX2 R197, R233 ;  /* 0x000000e900c57308 */ /* 0x000ff40000000800 */
[----:B------:R1:W-:Y:S10]  /*204a0*/  MUFU.EX2 R166, R2 ;  /* 0x0000000200a67308 */ /* 0x0003f40000000800 */
[----:B------:R-:W-:Y:S10]  /*204b0*/  MUFU.EX2 R175, R219 ;  /* 0x000000db00af7308 */ /* 0x000ff40000000800 */
[----:B------:R-:W-:Y:S01]  /*204c0*/  MUFU.EX2 R219, R238 ;  /* 0x000000ee00db7308 */ /* 0x000fe20000000800 */
[-C--:B-1----:R-:W-:Y:S01]  /*204d0*/  HMMA.16816.F32.BF16 R100, R140, R148.reuse, R100 ;  /* 0x000000948c64723c */ /* 0x082fe20000041864 */
[--C-:B------:R-:W-:Y:S08]  /*204e0*/  FFMA.FTZ R2, R212, c[0x0][0x23c], -R139.reuse ;  /* 0x00008f00d4027a23 */ /* 0x100ff0000001088b */
[----:B------:R1:W-:Y:S01]  /*204f0*/  MUFU.EX2 R201, R2 ;  /* 0x0000000200c97308 */ /* 0x0003e20000000800 */
[C---:B------:R-:W-:Y:S08]  /*20500*/  HMMA.16816.F32.BF16 R104, R144.reuse, R148, R104 ;  /* 0x000000949068723c */ /* 0x040ff00000041868 */
[-C--:B------:R-:W-:Y:S01]  /*20510*/  HMMA.16816.F32.BF16 R108, R144, R150.reuse, R108 ;  /* 0x00000096906c723c */ /* 0x080fe2000004186c */
[----:B------:R-:W-:Y:S07]  /*20520*/  MUFU.EX2 R172, R218 ;  /* 0x000000da00ac7308 */ /* 0x000fee0000000800 */
[C---:B------:R-:W-:Y:S01]  /*20530*/  HMMA.16816.F32.BF16 R112, R140.reuse, R150, R112 ;  /* 0x000000968c70723c */ /* 0x040fe20000041870 */
[----:B------:R-:W1:Y:S02]  /*20540*/  LDSM.16.MT88.4 R148, [R223+0xe000] ;  /* 0x00e00000df94783b */ /* 0x000e640000004200 */
[----:B------:R-:W-:Y:S01]  /*20550*/  MUFU.EX2 R218, R247 ;  /* 0x000000f700da7308 */ /* 0x000fe20000000800 */
[--C-:B-1----:R-:W-:Y:S09]  /*20560*/  FFMA.FTZ R2, R211, c[0x0][0x23c], -R139.reuse ;  /* 0x00008f00d3027a23 */ /* 0x102ff2000001088b */
[----:B------:R-:W-:Y:S10]  /*20570*/  MUFU.EX2 R190, R2 ;  /* 0x0000000200be7308 */ /* 0x000ff40000000800 */
[----:B------:R1:W-:Y:S10]  /*20580*/  MUFU.EX2 R176, R217 ;  /* 0x000000d900b07308 */ /* 0x0003f40000000800 */
[----:B------:R-:W-:Y:S01]  /*20590*/  MUFU.EX2 R195, R198 ;  /* 0x000000c600c37308 */ /* 0x000fe20000000800 */
[-C--:B------:R-:W-:Y:S09]  /*205a0*/  HMMA.16816.F32.BF16 R116, R140, R148.reuse, R116 ;  /* 0x000000948c74723c */ /* 0x080ff20000041874 */
[----:B------:R-:W-:Y:S03]  /*205b0*/  MUFU.EX2 R198, R235 ;  /* 0x000000eb00c67308 */ /* 0x000fe60000000800 */
[----:B-1----:R-:W-:Y:S01]  /*205c0*/  FFMA.FTZ R217, R161, c[0x0][0x23c], -R139 ;  /* 0x00008f00a1d97a23 */ /* 0x002fe2000001088b */
[C---:B------:R-:W-:Y:S01]  /*205d0*/  HMMA.16816.F32.BF16 R120, R144.reuse, R148, R120 ;  /* 0x000000949078723c */ /* 0x040fe20000041878 */
[----:B------:R-:W2:Y:S05]  /*205e0*/  LDL.LU R149, [R1+0x70] ;  /* 0x0000700001957983 */ /* 0x000eaa0000300800 */
[----:B------:R-:W-:Y:S01]  /*205f0*/  MUFU.EX2 R194, R196 ;  /* 0x000000c400c27308 */ /* 0x000fe20000000800 */
[----:B------:R-:W2:Y:S01]  /*20600*/  LDL.LU R148, [R1+0x74] ;  /* 0x0000740001947983 */ /* 0x000ea20000300800 */
[-C--:B------:R-:W-:Y:S03]  /*20610*/  HMMA.16816.F32.BF16 R124, R144, R150.reuse, R124 ;  /* 0x00000096907c723c */ /* 0x080fe6000004187c */
[----:B------:R-:W2:Y:S04]  /*20620*/  LDL.LU R2, [R1+0x78] ;  /* 0x0000780001027983 */ /* 0x000ea80000300800 */
[----:B------:R-:W1:Y:S01]  /*20630*/  LDSM.16.MT88.4 R144, [R221+0xc800] ;  /* 0x00c80000dd90783b */ /* 0x000e620000004200 */
[----:B------:R-:W1:Y:S10]  /*20640*/  MUFU.EX2 R179, R179 ;  /* 0x000000b300b37308 */ /* 0x000e740000000800 */
[----:B------:R-:W1:Y:S10]  /*20650*/  MUFU.EX2 R196, R229 ;  /* 0x000000e500c47308 */ /* 0x000e740000000800 */
[----:B------:R-:W-:Y:S10]  /*20660*/  MUFU.EX2 R177, R177 ;  /* 0x000000b100b17308 */ /* 0x000ff40000000800 */
[----:B------:R-:W-:Y:S10]  /*20670*/  MUFU.EX2 R178, R178 ;  /* 0x000000b200b27308 */ /* 0x000ff40000000800 */
[----:B------:R-:W-:Y:S10]  /*20680*/  MUFU.EX2 R181, R181 ;  /* 0x000000b500b57308 */ /* 0x000ff40000000800 */
[----:B------:R-:W1:Y:S01]  /*20690*/  MUFU.EX2 R217, R217 ;  /* 0x000000d900d97308 */ /* 0x000e620000000800 */
[----:B---3--:R-:W-:Y:S02]  /*206a0*/  FMUL.FTZ R129, R133, R129 ;  /* 0x0000008185817220 */ /* 0x008fe40000410000 */
[C---:B----4-:R-:W-:Y:S02]  /*206b0*/  FMUL.FTZ R130, R132.reuse, R130 ;  /* 0x0000008284827220 */ /* 0x050fe40000410000 */
[----:B------:R-:W-:Y:S07]  /*206c0*/  FMUL.FTZ R131, R132, R131 ;  /* 0x0000008384837220 */ /* 0x000fee0000410000 */
[----:B------:R-:W-:Y:S07]  /*206d0*/  HMMA.16816.F32.BF16 R128, R140, R150, R128 ;  /* 0x000000968c80723c */ /* 0x000fee0000041880 */
[----:B------:R-:W-:Y:S02]  /*206e0*/  F2FP.BF16.PACK_AB R140, R170, R167 ;  /* 0x000000a7aa8c723e */ /* 0x000fe400000010ff */
[----:B------:R-:W-:Y:S03]  /*206f0*/  F2FP.BF16.PACK_AB R141, R171, R168 ;  /* 0x000000a8ab8d723e */ /* 0x000fe600000010ff */
[----:B------:R-:W-:Y:S02]  /*20700*/  F2FP.BF16.PACK_AB R142, R184, R173 ;  /* 0x000000adb88e723e */ /* 0x000fe400000010ff */
[----:B-1----:R-:W-:Y:S02]  /*20710*/  F2FP.BF16.PACK_AB R143, R179, R174 ;  /* 0x000000aeb38f723e */ /* 0x002fe400000010ff */
[----:B------:R-:W-:Y:S02]  /*20720*/  F2FP.BF16.PACK_AB R150, R189, R176 ;  /* 0x000000b0bd96723e */ /* 0x000fe400000010ff */
[----:B------:R-:W-:Y:S03]  /*20730*/  F2FP.BF16.PACK_AB R151, R190, R201 ;  /* 0x000000c9be97723e */ /* 0x000fe600000010ff */
[-C--:B------:R-:W-:Y:S01]  /*20740*/  HMMA.16816.F32.BF16 R4, R140, R144.reuse, R4 ;  /* 0x000000908c04723c */ /* 0x080fe20000041804 */
[----:B--2---:R-:W-:Y:S01]  /*20750*/  FFMA.FTZ R153, R133, R149, R210 ;  /* 0x0000009585997223 */ /* 0x004fe200000100d2 */
[----:B------:R-:W-:Y:S02]  /*20760*/  F2FP.BF16.PACK_AB R149, R166, R169 ;  /* 0x000000a9a695723e */ /* 0x000fe400000010ff */
[----:B------:R-:W-:Y:S01]  /*20770*/  F2FP.BF16.PACK_AB R210, R196, R204 ;  /* 0x000000ccc4d2723e */ /* 0x000fe200000010ff */
[----:B------:R-:W-:Y:S01]  /*20780*/  FFMA.FTZ R152, R132, R148, R209 ;  /* 0x0000009484987223 */ /* 0x000fe200000100d1 */
[----:B------:R-:W-:Y:S01]  /*20790*/  F2FP.BF16.PACK_AB R148, R172, R175 ;  /* 0x000000afac94723e */ /* 0x000fe200000010ff */
[----:B------:R-:W-:Y:S01]  /*207a0*/  FADD.FTZ R132, R164, R153 ;  /* 0x00000099a4847221 */ /* 0x000fe20000010000 */
[----:B------:R-:W-:Y:S01]  /*207b0*/  F2FP.BF16.PACK_AB R209, R216, R217 ;  /* 0x000000d9d8d1723e */ /* 0x000fe200000010ff */
[----:B------:R-:W-:Y:S02]  /*207c0*/  FFMA.FTZ R133, R3, R2, R208 ;  /* 0x0000000203857223 */ /* 0x000fe400000100d0 */
[----:B------:R-:W2:Y:S01]  /*207d0*/  LDL.LU R3, [R1+0x7c] ;  /* 0x00007c0001037983 */ /* 0x000ea20000300800 */
[----:B------:R-:W-:Y:S01]  /*207e0*/  FADD.FTZ R132, R158, R132 ;  /* 0x000000849e847221 */ /* 0x000fe20000010000 */
[C---:B------:R-:W-:Y:S01]  /*207f0*/  HMMA.16816.F32.BF16 R8, R148.reuse, R144, R8 ;  /* 0x000000909408723c */ /* 0x040fe20000041808 */
[--C-:B------:R-:W-:Y:S01]  /*20800*/  FFMA.FTZ R2, R183, c[0x0][0x23c], -R139.reuse ;  /* 0x00008f00b7027a23 */ /* 0x100fe2000001088b */
[----:B------:R1:W5:Y:S01]  /*20810*/  LDL.LU R247, [R1+0xe8] ;  /* 0x0000e80001f77983 */ /* 0x0003620000300800 */
[----:B------:R-:W-:Y:S05]  /*20820*/  MUFU.EX2 R183, R237 ;  /* 0x000000ed00b77308 */ /* 0x000fea0000000800 */
[-C--:B------:R-:W-:Y:S05]  /*20830*/  HMMA.16816.F32.BF16 R12, R148, R146.reuse, R12 ;  /* 0x00000092940c723c */ /* 0x080fea000004180c */
[----:B------:R3:W-:Y:S03]  /*20840*/  MUFU.EX2 R199, R2 ;  /* 0x0000000200c77308 */ /* 0x0007e60000000800 */
[C---:B------:R-:W-:Y:S01]  /*20850*/  HMMA.16816.F32.BF16 R16, R140.reuse, R146, R16 ;  /* 0x000000928c10723c */ /* 0x040fe20000041810 */
[----:B------:R-:W4:Y:S03]  /*20860*/  LDSM.16.MT88.4 R144, [R222+0xc800] ;  /* 0x00c80000de90783b */ /* 0x000f260000004200 */
[--C-:B---3--:R-:W-:Y:S03]  /*20870*/  FFMA.FTZ R2, R180, c[0x0][0x23c], -R139.reuse ;  /* 0x00008f00b4027a23 */ /* 0x108fe6000001088b */
[----:B------:R3:W-:Y:S10]  /*20880*/  MUFU.EX2 R180, R240 ;  /* 0x000000f000b47308 */ /* 0x0007f40000000800 */
[----:B------:R1:W-:Y:S01]  /*20890*/  MUFU.EX2 R192, R2 ;  /* 0x0000000200c07308 */ /* 0x0003e20000000800 */
[-C--:B----4-:R-:W-:Y:S01]  /*208a0*/  HMMA.16816.F32.BF16 R20, R140, R144.reuse, R20 ;  /* 0x000000908c14723c */ /* 0x090fe20000041814 */
[----:B---3--:R3:W5:Y:S07]  /*208b0*/  LDL.LU R240, [R1+0xe4] ;  /* 0x0000e40001f07983 */ /* 0x00876e0000300800 */
[C---:B------:R-:W-:Y:S01]  /*208c0*/  HMMA.16816.F32.BF16 R24, R148.reuse, R144, R24 ;  /* 0x000000909418723c */ /* 0x040fe20000041818 */
[----:B------:R3:W5:Y:S04]  /*208d0*/  LDL.LU R238, [R1+0xe0] ;  /* 0x0000e00001ee7983 */ /* 0x0007680000300800 */
[----:B------:R3:W5:Y:S03]  /*208e0*/  LDL.LU R237, [R1+0xdc] ;  /* 0x0000dc0001ed7983 */ /* 0x0007660000300800 */
[-C--:B------:R-:W-:Y:S01]  /*208f0*/  HMMA.16816.F32.BF16 R28, R148, R146.reuse, R28 ;  /* 0x00000092941c723c */ /* 0x080fe2000004181c */
[--C-:B-1----:R-:W-:Y:S01]  /*20900*/  FFMA.FTZ R2, R163, c[0x0][0x23c], -R139.reuse ;  /* 0x00008f00a3027a23 */ /* 0x102fe2000001088b */
[----:B------:R3:W5:Y:S03]  /*20910*/  LDL.LU R236, [R1+0xd8] ;  /* 0x0000d80001ec7983 */ /* 0x0007660000300800 */
[----:B------:R1:W-:Y:S01]  /*20920*/  MUFU.EX2 R185, R2 ;  /* 0x0000000200b97308 */ /* 0x0003e20000000800 */
[----:B------:R3:W5:Y:S02]  /*20930*/  LDL.LU R235, [R1+0xd4] ;  /* 0x0000d40001eb7983 */ /* 0x0007640000300800 */
[C---:B------:R-:W-:Y:S02]  /*20940*/  HMMA.16816.F32.BF16 R32, R140.reuse, R146, R32 ;  /* 0x000000928c20723c */ /* 0x040fe40000041820 */
[----:B------:R-:W4:Y:S08]  /*20950*/  LDSM.16.MT88.4 R144, [R224+0xc800] ;  /* 0x00c80000e090783b */ /* 0x000f300000004200 */
[----:B------:R3:W5:Y:S04]  /*20960*/  LDL.LU R234, [R1+0xd0] ;  /* 0x0000d00001ea7983 */ /* 0x0007680000300800 */
[----:B------:R3:W5:Y:S04]  /*20970*/  LDL.LU R233, [R1+0xcc] ;  /* 0x0000cc0001e97983 */ /* 0x0007680000300800 */
[----:B------:R3:W5:Y:S01]  /*20980*/  LDL.LU R232, [R1+0xc8] ;  /* 0x0000c80001e87983 */ /* 0x0007620000300800 */
[--C-:B-1----:R-:W-:Y:S03]  /*20990*/  FFMA.FTZ R2, R162, c[0x0][0x23c], -R139.reuse ;  /* 0x00008f00a2027a23 */ /* 0x102fe6000001088b */
[----:B------:R3:W5:Y:S01]  /*209a0*/  LDL.LU R231, [R1+0xc4] ;  /* 0x0000c40001e77983 */ /* 0x0007620000300800 */
[----:B------:R-:W-:Y:S01]  /*209b0*/  FFMA.FTZ R139, R138, c[0x0][0x23c], -R139 ;  /* 0x00008f008a8b7a23 */ /* 0x000fe2000001088b */
[----:B------:R1:W-:Y:S02]  /*209c0*/  MUFU.EX2 R188, R2 ;  /* 0x0000000200bc7308 */ /* 0x0003e40000000800 */
[----:B------:R-:W-:Y:S08]  /*209d0*/  LDSM.16.MT88.4 R160, [R221+0xd800] ;  /* 0x00d80000dda0783b */ /* 0x000ff00000004200 */
[----:B------:R3:W5:Y:S01]  /*209e0*/  LDL.LU R230, [R1+0xc0] ;  /* 0x0000c00001e67983 */ /* 0x0007620000300800 */
[----:B------:R3:W-:Y:S03]  /*209f0*/  MUFU.EX2 R138, R165 ;  /* 0x000000a5008a7308 */ /* 0x0007e60000000800 */
[----:B------:R2:W5:Y:S01]  /*20a00*/  LDL.LU R229, [R1+0xbc] ;  /* 0x0000bc0001e57983 */ /* 0x0005620000300800 */
[-C--:B----4-:R-:W-:Y:S06]  /*20a10*/  HMMA.16816.F32.BF16 R36, R140, R144.reuse, R36 ;  /* 0x000000908c24723c */ /* 0x090fec0000041824 */
[----:B------:R-:W4:Y:S01]  /*20a20*/  MUFU.EX2 R139, R139 ;  /* 0x0000008b008b7308 */ /* 0x000f220000000800 */
[----:B-1----:R-:W-:Y:S01]  /*20a30*/  FADD.FTZ R2, R154, R133 ;  /* 0x000000859a027221 */ /* 0x002fe20000010000 */
[C---:B------:R-:W-:Y:S08]  /*20a40*/  HMMA.16816.F32.BF16 R40, R148.reuse, R144, R40 ;  /* 0x000000909428723c */ /* 0x040ff00000041828 */
[-C--:B------:R-:W-:Y:S01]  /*20a50*/  HMMA.16816.F32.BF16 R44, R148, R146.reuse, R44 ;  /* 0x00000092942c723c */ /* 0x080fe2000004182c */
[----:B---3--:R-:W-:Y:S07]  /*20a60*/  IMAD.MOV.U32 R165, RZ, RZ, R202 ;  /* 0x000000ffffa57224 */ /* 0x008fee00078e00ca */
[C---:B------:R-:W-:Y:S01]  /*20a70*/  HMMA.16816.F32.BF16 R48, R140.reuse, R146, R48 ;  /* 0x000000928c30723c */ /* 0x040fe20000041830 */
[----:B------:R-:W1:Y:S03]  /*20a80*/  LDSM.16.MT88.4 R144, [R223+0xc800] ;  /* 0x00c80000df90783b */ /* 0x000e660000004200 */
[----:B----4-:R-:W-:Y:S04]  /*20a90*/  F2FP.BF16.PACK_AB R211, R139, R138 ;  /* 0x0000008a8bd3723e */ /* 0x010fe800000010ff */
        /* <DEDUP_REMOVED lines=10> */
[----:B--2---:R-:W-:Y:S05]  /*20b40*/  FFMA.FTZ R0, R0, R3, R215 ;  /* 0x0000000300007223 */ /* 0x004fea00000100d7 */
[----:B------:R-:W-:Y:S03]  /*20b50*/  LDSM.16.MT88.4 R212, [R221+0xf800] ;  /* 0x00f80000ddd4783b */ /* 0x000fe60000004200 */
[----:B------:R-:W-:Y:S02]  /*20b60*/  FADD.FTZ R3, R155, R152 ;  /* 0x000000989b037221 */ /* 0x000fe40000010000 */
[----:B------:R-:W-:Y:S02]  /*20b70*/  FADD.FTZ R133, R159, R0 ;  /* 0x000000009f857221 */ /* 0x000fe40000010000 */
[----:B------:R-:W-:Y:S02]  /*20b80*/  FADD.FTZ R164, R157, R3 ;  /* 0x000000039da47221 */ /* 0x000fe40000010000 */
[----:B------:R-:W-:Y:S01]  /*20b90*/  FADD.FTZ R0, R156, R2 ;  /* 0x000000029c007221 */ /* 0x000fe20000010000 */
[----:B------:R-:W-:Y:S01]  /*20ba0*/  LDSM.16.MT88.4 R152, [R222+0xd000] ;  /* 0x00d00000de98783b */ /* 0x000fe20000004200 */
[----:B------:R-:W-:Y:S02]  /*20bb0*/  FADD.FTZ R3, R228, R133 ;  /* 0x00000085e4037221 */ /* 0x000fe40000010000 */
[----:B------:R-:W-:Y:S02]  /*20bc0*/  FADD.FTZ R133, R227, R132 ;  /* 0x00000084e3857221 */ /* 0x000fe40000010000 */
[----:B------:R-:W-:Y:S02]  /*20bd0*/  FADD.FTZ R2, R226, R164 ;  /* 0x000000a4e2027221 */ /* 0x000fe40000010000 */
[----:B------:R-:W-:Y:S01]  /*20be0*/  FADD.FTZ R0, R225, R0 ;  /* 0x00000000e1007221 */ /* 0x000fe20000010000 */
[----:B------:R-:W-:Y:S01]  /*20bf0*/  LDSM.16.MT88.4 R156, [R224+0xd000] ;  /* 0x00d00000e09c783b */ /* 0x000fe20000004200 */
[----:B------:R-:W-:Y:S01]  /*20c00*/  FADD.FTZ R3, R220, R3 ;  /* 0x00000003dc037221 */ /* 0x000fe20000010000 */
[-C--:B-1----:R-:W-:Y:S01]  /*20c10*/  HMMA.16816.F32.BF16 R84, R140, R144.reuse, R84 ;  /* 0x000000908c54723c */ /* 0x082fe20000041854 */
[----:B------:R-:W-:Y:S02]  /*20c20*/  FADD.FTZ R2, R168, R2 ;  /* 0x00000002a8027221 */ /* 0x000fe40000010000 */
[----:B------:R-:W-:Y:S02]  /*20c30*/  IMAD.MOV.U32 R164, RZ, RZ, R201 ;  /* 0x000000ffffa47224 */ /* 0x000fe400078e00c9 */
[----:B------:R-:W-:Y:S01]  /*20c40*/  FADD.FTZ R2, R171, R2 ;  /* 0x00000002ab027221 */ /* 0x000fe20000010000 */
[----:B------:R1:W5:Y:S01]  /*20c50*/  LDL.LU R228, [R1+0xb8] ;  /* 0x0000b80001e47983 */ /* 0x0003620000300800 */
[----:B------:R-:W-:Y:S01]  /*20c60*/  FADD.FTZ R133, R167, R133 ;  /* 0x00000085a7857221 */ /* 0x000fe20000010000 */
[C---:B------:R-:W-:Y:S01]  /*20c70*/  HMMA.16816.F32.BF16 R88, R148.reuse, R144, R88 ;  /* 0x000000909458723c */ /* 0x040fe20000041858 */
[----:B------:R-:W-:Y:S01]  /*20c80*/  MOV R167, R200 ;  /* 0x000000c800a77202 */ /* 0x000fe20000000f00 */
[----:B------:R1:W5:Y:S02]  /*20c90*/  LDL.LU R227, [R1+0xb4] ;  /* 0x0000b40001e37983 */ /* 0x0003640000300800 */
[----:B------:R-:W-:Y:S01]  /*20ca0*/  FADD.FTZ R132, R175, R0 ;  /* 0x00000000af847221 */ /* 0x000fe20000010000 */
[----:B------:R-:W-:Y:S01]  /*20cb0*/  MOV R175, R203 ;  /* 0x000000cb00af7202 */ /* 0x000fe20000000f00 */
[----:B------:R1:W5:Y:S01]  /*20cc0*/  LDL.LU R226, [R1+0xb0] ;  /* 0x0000b00001e27983 */ /* 0x0003620000300800 */
[----:B------:R-:W-:Y:S01]  /*20cd0*/  FADD.FTZ R0, R169, R3 ;  /* 0x00000003a9007221 */ /* 0x000fe20000010000 */
[-C--:B------:R-:W-:Y:S01]  /*20ce0*/  HMMA.16816.F32.BF16 R92, R148, R146.reuse, R92 ;  /* 0x00000092945c723c */ /* 0x080fe2000004185c */
[----:B------:R-:W-:Y:S01]  /*20cf0*/  FADD.FTZ R3, R170, R133 ;  /* 0x00000085aa037221 */ /* 0x000fe20000010000 */
[----:B------:R1:W5:Y:S02]  /*20d00*/  LDL.LU R225, [R1+0xac] ;  /* 0x0000ac0001e17983 */ /* 0x0003640000300800 */
[----:B------:R-:W-:Y:S01]  /*20d10*/  F2FP.BF16.PACK_AB R208, R175, R191 ;  /* 0x000000bfafd0723e */ /* 0x000fe200000010ff */
[----:B------:R-:W-:Y:S01]  /*20d20*/  FADD.FTZ R132, R172, R132 ;  /* 0x00000084ac847221 */ /* 0x000fe20000010000 */
[----:B------:R-:W-:Y:S01]  /*20d30*/  LDSM.16.MT88.4 R168, [R222+0xd800] ;  /* 0x00d80000dea8783b */ /* 0x000fe20000004200 */
[----:B------:R-:W-:Y:S01]  /*20d40*/  IMAD.MOV.U32 R172, RZ, RZ, R187 ;  /* 0x000000ffffac7224 */ /* 0x000fe200078e00bb */
[C---:B------:R-:W-:Y:S01]  /*20d50*/  HMMA.16816.F32.BF16 R96, R140.reuse, R146, R96 ;  /* 0x000000928c60723c */ /* 0x040fe20000041860 */
[----:B------:R-:W-:Y:S03]  /*20d60*/  FADD.FTZ R0, R166, R0 ;  /* 0x00000000a6007221 */ /* 0x000fe60000010000 */
[----:B------:R-:W-:Y:S02]  /*20d70*/  IMAD.MOV.U32 R166, RZ, RZ, R186 ;  /* 0x000000ffffa67224 */ /* 0x000fe400078e00ba */
[----:B------:R-:W2:Y:S01]  /*20d80*/  LDSM.16.MT88.4 R144, [R224+0xe800] ;  /* 0x00e80000e090783b */ /* 0x000ea20000004200 */
[----:B------:R-:W-:Y:S01]  /*20d90*/  FADD.FTZ R133, R173, R3 ;  /* 0x00000003ad857221 */ /* 0x000fe20000010000 */
[----:B------:R-:W-:Y:S01]  /*20da0*/  MOV R173, R185 ;  /* 0x000000b900ad7202 */ /* 0x000fe20000000f00 */
[----:B------:R-:W-:Y:S03]  /*20db0*/  FADD.FTZ R3, R174, R2 ;  /* 0x00000002ae037221 */ /* 0x000fe60000010000 */
[----:B------:R-:W-:Y:S02]  /*20dc0*/  IMAD.MOV.U32 R2, RZ, RZ, R184 ;  /* 0x000000ffff027224 */ /* 0x000fe400078e00b8 */
[----:B------:R1:W5:Y:S01]  /*20dd0*/  LDL.LU R220, [R1+0xa8] ;  /* 0x0000a80001dc7983 */ /* 0x0003620000300800 */
        /* <DEDUP_REMOVED lines=181> */
.L_x_817:
        /* <DEDUP_REMOVED lines=447> */
.L_x_822:
[----:B---34-:R-:W-:Y:S05]  /*23520*/  BSYNC B0 ;  /* 0x0000000000007941 */ /* 0x018fea0003800000 */
.L_x_821:
        /* <DEDUP_REMOVED lines=36> */
.L_x_824:
[----:B----4-:R-:W-:Y:S05]  /*23770*/  BSYNC B0 ;  /* 0x0000000000007941 */ /* 0x010fea0003800000 */
.L_x_823:
        /* <DEDUP_REMOVED lines=18> */
.L_x_826:
[----:B------:R-:W-:Y:S05]  /*238a0*/  BSYNC B0 ;  /* 0x0000000000007941 */ /* 0x000fea0003800000 */
.L_x_825:
        /* <DEDUP_REMOVED lines=18> */
.L_x_828:
[----:B------:R-:W-:Y:S05]  /*239d0*/  BSYNC B0 ;  /* 0x0000000000007941 */ /* 0x000fea0003800000 */
.L_x_827:
        /* <DEDUP_REMOVED lines=18> */
.L_x_830:
[----:B------:R-:W-:Y:S05]  /*23b00*/  BSYNC B0 ;  /* 0x0000000000007941 */ /* 0x000fea0003800000 */
.L_x_829:
        /* <DEDUP_REMOVED lines=18> */
.L_x_832:
[----:B------:R-:W-:Y:S05]  /*23c30*/  BSYNC B0 ;  /* 0x0000000000007941 */ /* 0x000fea0003800000 */
.L_x_831:
        /* <DEDUP_REMOVED lines=18> */
.L_x_834:
[----:B------:R-:W-:Y:S05]  /*23d60*/  BSYNC B0 ;  /* 0x0000000000007941 */ /* 0x000fea0003800000 */
.L_x_833:
        /* <DEDUP_REMOVED lines=18> */
.L_x_836:
[----:B------:R-:W-:Y:S05]  /*23e90*/  BSYNC B0 ;  /* 0x0000000000007941 */ /* 0x000fea0003800000 */
.L_x_835:
        /* <DEDUP_REMOVED lines=19> */
.L_x_837:
        /* <DEDUP_REMOVED lines=11> */
.L_x_2385:


//--------------------- .text._ZN5flash16flash_fwd_kernelI23Flash_fwd_kernel_traitsILi128ELi128ELi32ELi4ELb0ELb0EN7cutlass10bfloat16_tE19Flash_kernel_traitsILi128ELi128ELi32ELi4ES3_EELb0ELb0ELb0ELb0ELb0ELb1ELb0ELb0EEEvNS_16Flash_fwd_paramsE --------------------------
	.section	.text._ZN5flash16flash_fwd_kernelI23Flash_fwd_kernel_traitsILi128ELi128ELi32ELi4ELb0ELb0EN7cutlass10bfloat16_tE19Flash_kernel_traitsILi128ELi128ELi32ELi4ES3_EELb0ELb0ELb0ELb0ELb0ELb1ELb0ELb0EEEvNS_16Flash_fwd_paramsE,"ax",@progbits
	.sectioninfo	@"SHI_REGISTERS=255"
	.align	128
        .global         _ZN5flash16flash_fwd_kernelI23Flash_fwd_kernel_traitsILi128ELi128ELi32ELi4ELb0ELb0EN7cutlass10bfloat16_tE19Flash_kernel_traitsILi128ELi128ELi32ELi4ES3_EELb0ELb0ELb0ELb0ELb0ELb1ELb0ELb0EEEvNS_16Flash_fwd_paramsE
        .type           _ZN5flash16flash_fwd_kernelI23Flash_fwd_kernel_traitsILi128ELi128ELi32ELi4ELb0ELb0EN7cutlass10bfloat16_tE19Flash_kernel_traitsILi128ELi128ELi32ELi4ES3_EELb0ELb0ELb0ELb0ELb0ELb1ELb0ELb0EEEvNS_16Flash_fwd_paramsE,@function
        .size           _ZN5flash16flash_fwd_kernelI23Flash_fwd_kernel_traitsILi128ELi128ELi32ELi4ELb0ELb0EN7cutlass10bfloat16_tE19Flash_kernel_traitsILi128ELi128ELi32ELi4ES3_EELb0ELb0ELb0ELb0ELb0ELb1ELb0ELb0EEEvNS_16Flash_fwd_paramsE,(.L_x_2386 - _ZN5flash16flash_fwd_kernelI23Flash_fwd_kernel_traitsILi128ELi128ELi32ELi4ELb0ELb0EN7cutlass10bfloat16_tE19Flash_kernel_traitsILi128ELi128ELi32ELi4ES3_EELb0ELb0ELb0ELb0ELb0ELb1ELb0ELb0EEEvNS_16Flash_fwd_paramsE)
        .other          _ZN5flash16flash_fwd_kernelI23Flash_fwd_kernel_traitsILi128ELi128ELi32ELi4ELb0ELb0EN7cutlass10bfloat16_tE19Flash_kernel_traitsILi128ELi128ELi32ELi4ES3_EELb0ELb0ELb0ELb0ELb0ELb1ELb0ELb0EEEvNS_16Flash_fwd_paramsE,@"STO_CUDA_ENTRY STV_DEFAULT"
_ZN5flash16flash_fwd_kernelI23Flash_fwd_kernel_traitsILi128ELi128ELi32ELi4ELb0ELb0EN7cutlass10bfloat16_tE19Flash_kernel_traitsILi128ELi128ELi32ELi4ES3_EELb0ELb0ELb0ELb0ELb0ELb1ELb0ELb0EEEvNS_16Flash_fwd_paramsE:
.text._ZN5flash16flash_fwd_kernelI23Flash_fwd_kernel_traitsILi128ELi128ELi32ELi4ELb0ELb0EN7cutlass10bfloat16_tE19Flash_kernel_traitsILi128ELi128ELi32ELi4ES3_EELb0ELb0ELb0ELb0ELb0ELb1ELb0ELb0EEEvNS_16Flash_fwd_paramsE:
[----:B------:R-:W-:Y:S02]  /*0000*/  MOV R1, c[0x0][0x28] ;  /* 0x00000a0000017a02 */ /* 0x000fe40000000f00 */
[----:B------:R-:W1:Y:S01]  /*0010*/  S2R R11, SR_CTAID.Y ;  /* 0x00000000000b7919 */ /* 0x000e620000002600 */
[----:B------:R-:W2:Y:S01]  /*0020*/  LDC.U8 R0, c[0x0][0x312] ;  /* 0x0000c480ff007b82 */ /* 0x000ea20000000000 */
[----:B------:R-:W-:Y:S01]  /*0030*/  ISETP.NE.U32.AND P2, PT, RZ, c[0x0][0x240], PT ;  /* 0x00009000ff007a0c */ /* 0x000fe20003f45070 */
[----:B------:R-:W-:Y:S01]  /*0040*/  IMAD.MOV.U32 R30, RZ, RZ, 0x4 ;  /* 0x00000004ff1e7424 */ /* 0x000fe200078e00ff */
[----:B------:R-:W-:Y:S01]  /*0050*/  ULDC.64 UR6, c[0x0][0x118] ;  /* 0x0000460000067ab9 */ /* 0x000fe20000000a00 */
[----:B------:R-:W-:Y:S01]  /*0060*/  IMAD.MOV.U32 R9, RZ, RZ, -0x1 ;  /* 0xffffffffff097424 */ /* 0x000fe200078e00ff */
[----:B------:R-:W-:Y:S02]  /*0070*/  ISETP.NE.AND.EX P2, PT, RZ, c[0x0][0x244], PT, P2 ;  /* 0x00009100ff007a0c */ /* 0x000fe40003f45320 */
[----:B------:R-:W-:Y:S02]  /*0080*/  ISETP.EQ.U32.AND P1, PT, RZ, c[0x0][0x248], PT ;  /* 0x00009200ff007a0c */ /* 0x000fe40003f22070 */
[----:B------:R-:W-:Y:S01]  /*0090*/  ISETP.NE.U32.AND P0, PT, RZ, c[0x0][0x250], PT ;  /* 0x00009400ff007a0c */ /* 0x000fe20003f05070 */
[----:B------:R-:W-:Y:S01]  /*00a0*/  IMAD.MOV.U32 R8, RZ, RZ, -0x1 ;  /* 0xffffffffff087424 */ /* 0x000fe200078e00ff */
[----:B------:R-:W-:-:S02]  /*00b0*/  IADD3 R1, R1, -0x30, RZ ;  /* 0xffffffd001017810 */ /* 0x000fc40007ffe0ff */
[----:B------:R-:W-:Y:S01]  /*00c0*/  ISETP.NE.AND.EX P0, PT, RZ, c[0x0][0x254], PT, P0 ;  /* 0x00009500ff007a0c */ /* 0x000fe20003f05300 */
[----:B-1----:R-:W-:Y:S01]  /*00d0*/  IMAD.WIDE R2, R11, R30, c[0x0][0x240] ;  /* 0x000090000b027625 */ /* 0x002fe200078e021e */
[----:B--2---:R-:W-:-:S04]  /*00e0*/  ISETP.NE.AND P3, PT, R0, RZ, PT ;  /* 0x000000ff0000720c */ /* 0x004fc80003f65270 */
[----:B------:R1:W2:Y:S01]  /*00f0*/  @P2 LDG.E R9, [R2.64] ;  /* 0x0000000602092981 */ /* 0x0002a2000c1e1900 */
[----:B------:R-:W-:Y:S01]  /*0100*/  ISETP.EQ.OR.EX P1, PT, RZ, c[0x0][0x24c], !P3, P1 ;  /* 0x00009300ff007a0c */ /* 0x000fe20005f22710 */
[----:B------:R-:W-:Y:S02]  /*0110*/  IMAD.WIDE R4, R11, R30, c[0x0][0x248] ;  /* 0x000092000b047625 */ /* 0x000fe400078e021e */
[----:B------:R1:W3:Y:S10]  /*0120*/  @P2 LDG.E R0, [R2.64+0x4] ;  /* 0x0000040602002981 */ /* 0x0002f4000c1e1900 */
[----:B------:R4:W5:Y:S01]  /*0130*/  @!P1 LDG.E R8, [R4.64] ;  /* 0x0000000604089981 */ /* 0x000962000c1e1900 */
[----:B------:R-:W-:-:S03]  /*0140*/  IMAD.MOV.U32 R6, RZ, RZ, RZ ;  /* 0x000000ffff067224 */ /* 0x000fc600078e00ff */
[----:B------:R-:W2:Y:S04]  /*0150*/  S2R R246, SR_CTAID.X ;  /* 0x0000000000f67919 */ /* 0x000ea80000002500 */
[----:B------:R-:W2:Y:S01]  /*0160*/  S2R R16, SR_CTAID.Z ;  /* 0x0000000000107919 */ /* 0x000ea20000002700 */
[----:B-1----:R-:W-:-:S03]  /*0170*/  @P0 IMAD.WIDE R2, R11, R30, c[0x0][0x250] ;  /* 0x000094000b020625 */ /* 0x002fc600078e021e */
[----:B------:R-:W1:Y:S04]  /*0180*/  S2R R89, SR_TID.X ;  /* 0x0000000000597919 */ /* 0x000e680000002100 */
[----:B------:R4:W5:Y:S01]  /*0190*/  @P0 LDG.E R6, [R2.64] ;  /* 0x0000000602060981 */ /* 0x000962000c1e1900 */
[----:B------:R-:W-:-:S04]  /*01a0*/  ISETP.NE.U32.AND P0, PT, RZ, c[0x0][0x248], PT ;  /* 0x00009200ff007a0c */ /* 0x000fc80003f05070 */
[----:B------:R-:W-:Y:S01]  /*01b0*/  ISETP.NE.AND.EX P0, PT, RZ, c[0x0][0x24c], PT, P0 ;  /* 0x00009300ff007a0c */ /* 0x000fe20003f05300 */
[----:B--2---:R4:W-:Y:S01]  /*01c0*/  STL [R1+0xc], R9 ;  /* 0x00000c0901007387 */ /* 0x0049e20000100800 */
[----:B---3--:R-:W-:Y:S02]  /*01d0*/  @P2 IMAD.IADD R14, R0, 0x1, -R9 ;  /* 0x00000001000e2824 */ /* 0x008fe400078e0a09 */
[----:B------:R-:W-:-:S09]  /*01e0*/  @!P2 IMAD.MOV.U32 R14, RZ, RZ, c[0x0][0x214] ;  /* 0x00008500ff0ea624 */ /* 0x000fd200078e00ff */
[----:B------:R-:W-:Y:S05]  /*01f0*/  @!P0 BRA `(.L_x_838) ;  /* 0x0000004000008947 */ /* 0x000fea0003800000 */
[----:B-1----:R-:W2:Y:S02]  /*0200*/  @P3 LDG.E R0, [R4.64+0x4] ;  /* 0x0000040604003981 */ /* 0x002ea4000c1e1900 */
[----:B--2--5:R-:W-:-:S06]  /*0210*/  @P3 IADD3 R0, R0, -R8, RZ ;  /* 0x8000000800003210 */ /* 0x024fcc0007ffe0ff */
[----:B------:R1:W5:Y:S01]  /*0220*/  @!P3 LDG.E R0, [R4.64] ;  /* 0x000000060400b981 */ /* 0x000362000c1e1900 */
[----:B------:R-:W-:Y:S05]  /*0230*/  BRA `(.L_x_839) ;  /* 0x0000001000007947 */ /* 0x000fea0003800000 */
.L_x_838:
[----:B-1----:R-:W-:Y:S02]  /*0240*/  MOV R0, c[0x0][0x218] ;  /* 0x0000860000007a02 */ /* 0x002fe40000000f00 */
.L_x_839:
[----:B------:R-:W-:-:S04]  /*0250*/  ISETP.NE.U32.AND P2, PT, RZ, c[0x0][0x258], PT ;  /* 0x00009600ff007a0c */ /* 0x000fc80003f45070 */
[----:B------:R-:W-:-:S13]  /*0260*/  ISETP.NE.AND.EX P2, PT, RZ, c[0x0][0x25c], PT, P2 ;  /* 0x00009700ff007a0c */ /* 0x000fda0003f45320 */
[----:B----4-:R-:W-:-:S06]  /*0270*/  @P2 IMAD.WIDE R2, R11, R30, c[0x0][0x258] ;  /* 0x000096000b022625 */ /* 0x010fcc00078e021e */
[----:B------:R-:W2:Y:S01]  /*0280*/  @P2 LDG.E R3, [R2.64] ;  /* 0x0000000602032981 */ /* 0x000ea2000c1e1900 */
[----:B------:R-:W-:Y:S01]  /*0290*/  IMAD.SHL.U32 R252, R246, 0x80, RZ ;  /* 0x00000080f6fc7824 */ /* 0x000fe200078e00ff */
[----:B------:R-:W-:-:S04]  /*02a0*/  @!P2 ISETP.NE.U32.AND P1, PT, RZ, c[0x0][0x268], PT ;  /* 0x00009a00ff00aa0c */ /* 0x000fc80003f25070 */
[----:B------:R-:W-:Y:S02]  /*02b0*/  ISETP.GT.AND P0, PT, R14, R252, PT ;  /* 0x000000fc0e00720c */ /* 0x000fe40003f04270 */
[----:B------:R-:W-:-:S04]  /*02c0*/  @!P2 ISETP.NE.AND.EX P1, PT, RZ, c[0x0][0x26c], PT, P1 ;  /* 0x00009b00ff00aa0c */ /* 0x000fc80003f25310 */
[----:B------:R-:W-:Y:S01]  /*02d0*/  @!P2 SEL R2, RZ, c[0x0][0x21c], !P1 ;  /* 0x00008700ff02aa07 */ /* 0x000fe20004800000 */
[----:B--2--5:R-:W-:-:S03]  /*02e0*/  @P2 IMAD.IADD R56, R3, 0x1, -R6 ;  /* 0x0000000103382824 */ /* 0x024fc600078e0a06 */
[----:B------:R-:W-:-:S03]  /*02f0*/  @!P2 IADD3 R56, R2, R0, -R6 ;  /* 0x000000000238a210 */ /* 0x000fc60007ffe806 */
[----:B------:R-:W-:Y:S05]  /*0300*/  @!P0 EXIT ;  /* 0x000000000000894d */ /* 0x000fea0003800000 */
[C---:B------:R-:W-:Y:S02]  /*0310*/  ISETP.GE.AND P0, PT, R56.reuse, 0x1, PT ;  /* 0x000000013800780c */ /* 0x040fe40003f06270 */
[----:B------:R-:W-:-:S04]  /*0320*/  IADD3 R0, R56, 0x1f, RZ ;  /* 0x0000001f38007810 */ /* 0x000fc80007ffe0ff */
[----:B------:R-:W-:-:S04]  /*0330*/  SHF.R.S32.HI R2, RZ, 0x1f, R0 ;  /* 0x0000001fff027819 */ /* 0x000fc80000011400 */
[----:B------:R-:W-:-:S03]  /*0340*/  LEA.HI R224, R2, R0, RZ, 0x5 ;  /* 0x0000000002e07211 */ /* 0x000fc600078f28ff */
[----:B------:R-:W-:Y:S05]  /*0350*/  @!P0 BRA `(.L_x_840) ;  /* 0x000075d000008947 */ /* 0x000fea0003800000 */
[----:B------:R-:W-:Y:S02]  /*0360*/  ISETP.NE.AND P1, PT, R9, -0x1, PT ;  /* 0xffffffff0900780c */ /* 0x000fe40003f25270 */
[----:B------:R-:W-:-:S11]  /*0370*/  ISETP.NE.AND P0, PT, R8, -0x1, PT ;  /* 0xffffffff0800780c */ /* 0x000fd60003f05270 */
[----:B-1----:R-:W-:Y:S01]  /*0380*/  @!P1 SHF.R.S32.HI R4, RZ, 0x1f, R11 ;  /* 0x0000001fff049819 */ /* 0x002fe2000001140b */
[----:B------:R-:W-:Y:S01]  /*0390*/  @P1 IMAD.WIDE.U32 R2, R9, c[0x0][0x190], RZ ;  /* 0x0000640009021a25 */ /* 0x000fe200078e00ff */
[----:B------:R-:W-:-:S03]  /*03a0*/  @P0 IADD3 R0, R6, R8, RZ ;  /* 0x0000000806000210 */ /* 0x000fc60007ffe0ff */
[----:B------:R-:W-:Y:S02]  /*03b0*/  @!P1 IMAD R7, R4, c[0x0][0x178], RZ ;  /* 0x00005e0004079a24 */ /* 0x000fe400078e02ff */
[----:B------:R-:W-:Y:S01]  /*03c0*/  @P1 IMAD R10, R9, c[0x0][0x194], R3 ;  /* 0x00006500090a1a24 */ /* 0x000fe200078e0203 */
[----:B------:R-:W-:Y:S01]  /*03d0*/  @P1 MOV R9, R2 ;  /* 0x0000000200091202 */ /* 0x000fe20000000f00 */
[----:B------:R-:W-:-:S04]  /*03e0*/  @P0 IMAD.WIDE.U32 R2, R0, c[0x0][0x198], RZ ;  /* 0x0000660000020a25 */ /* 0x000fc800078e00ff */
[----:B------:R-:W-:Y:S01]  /*03f0*/  @!P1 IMAD.WIDE.U32 R4, R11, c[0x0][0x178], RZ ;  /* 0x00005e000b049a25 */ /* 0x000fe200078e00ff */
[----:B------:R-:W-:-:S03]  /*0400*/  @P0 MOV R27, R2 ;  /* 0x00000002001b0202 */ /* 0x000fc60000000f00 */
[----:B------:R-:W-:Y:S01]  /*0410*/  @!P1 IMAD R7, R11, c[0x0][0x17c], R7 ;  /* 0x00005f000b079a24 */ /* 0x000fe200078e0207 */
[----:B------:R-:W-:Y:S01]  /*0420*/  @!P1 MOV R9, R4 ;  /* 0x0000000400099202 */ /* 0x000fe20000000f00 */
[----:B------:R-:W-:-:S03]  /*0430*/  @P0 IMAD R28, R0, c[0x0][0x19c], R3 ;  /* 0x00006700001c0a24 */ /* 0x000fc600078e0203 */
[----:B------:R-:W-:Y:S01]  /*0440*/  @!P1 IADD3 R10, R5, R7, RZ ;  /* 0x00000007050a9210 */ /* 0x000fe20007ffe0ff */
[----:B------:R-:W-:Y:S05]  /*0450*/  @P0 BRA `(.L_x_841) ;  /* 0x000000b000000947 */ /* 0x000fea0003800000 */
[----:B------:R-:W-:Y:S01]  /*0460*/  SHF.R.S32.HI R0, RZ, 0x1f, R6 ;  /* 0x0000001fff007819 */ /* 0x000fe20000011406 */
[----:B------:R-:W-:Y:S01]  /*0470*/  IMAD.WIDE.U32 R2, R6, c[0x0][0x198], RZ ;  /* 0x0000660006027a25 */ /* 0x000fe200078e00ff */
[----:B------:R-:W-:-:S03]  /*0480*/  SHF.R.S32.HI R4, RZ, 0x1f, R11 ;  /* 0x0000001fff047819 */ /* 0x000fc6000001140b */
[----:B------:R-:W-:Y:S02]  /*0490*/  IMAD R0, R0, c[0x0][0x198], RZ ;  /* 0x0000660000007a24 */ /* 0x000fe400078e02ff */
[----:B------:R-:W-:Y:S02]  /*04a0*/  IMAD R4, R4, c[0x0][0x180], RZ ;  /* 0x0000600004047a24 */ /* 0x000fe400078e02ff */
[----:B------:R-:W-:-:S05]  /*04b0*/  IMAD R0, R6, c[0x0][0x19c], R0 ;  /* 0x0000670006007a24 */ /* 0x000fca00078e0200 */
[----:B------:R-:W-:Y:S01]  /*04c0*/  IADD3 R3, R3, R0, RZ ;  /* 0x0000000003037210 */ /* 0x000fe20007ffe0ff */
[----:B------:R-:W-:-:S04]  /*04d0*/  IMAD R0, R11, c[0x0][0x184], R4 ;  /* 0x000061000b007a24 */ /* 0x000fc800078e0204 */
[----:B------:R-:W-:-:S05]  /*04e0*/  IMAD.WIDE.U32 R2, R11, c[0x0][0x180], R2 ;  /* 0x000060000b027a25 */ /* 0x000fca00078e0002 */
[----:B------:R-:W-:Y:S02]  /*04f0*/  IADD3 R28, R3, R0, RZ ;  /* 0x00000000031c7210 */ /* 0x000fe40007ffe0ff */
[----:B------:R-:W-:Y:S02]  /*0500*/  MOV R27, R2 ;  /* 0x00000002001b7202 */ /* 0x000fe40000000f00 */
.L_x_841:
[----:B------:R-:W-:Y:S02]  /*0510*/  IABS R4, c[0x0][0x1c8] ;  /* 0x0000720000047a13 */ /* 0x000fe40000000000 */
[----:B------:R-:W-:Y:S02]  /*0520*/  IABS R5, R16 ;  /* 0x0000001000057213 */ /* 0x000fe40000000000 */
[----:B------:R-:W1:Y:S01]  /*0530*/  I2F.RP R2, R4 ;  /* 0x0000000400027306 */ /* 0x000e620000209400 */
[----:B------:R-:W-:-:S07]  /*0540*/  SHF.R.S32.HI R7, RZ, 0x1f, R16 ;  /* 0x0000001fff077819 */ /* 0x000fce0000011410 */
[----:B-1----:R-:W1:Y:S02]  /*0550*/  MUFU.RCP R2, R2 ;  /* 0x0000000200027308 */ /* 0x002e640000001000 */
[----:B-1----:R-:W-:-:S06]  /*0560*/  IADD3 R2, R2, 0xffffffe, RZ ;  /* 0x0ffffffe02027810 */ /* 0x002fcc0007ffe0ff */
        /* <DEDUP_REMOVED lines=13> */
[----:B------:R-:W-:Y:S01]  /*0640*/  ISETP.GE.U32.AND P3, PT, R2, R4, PT ;  /* 0x000000040200720c */ /* 0x000fe20003f66070 */
[----:B------:R-:W-:Y:S01]  /*0650*/  @P0 IMAD.IADD R4, R6, 0x1, R8 ;  /* 0x0000000106040824 */ /* 0x000fe200078e0208 */
[----:B------:R-:W-:-:S04]  /*0660*/  LOP3.LUT R2, R16, c[0x0][0x1c8], RZ, 0x3c, !PT ;  /* 0x0000720010027a12 */ /* 0x000fc800078e3cff */
[----:B------:R-:W-:Y:S01]  /*0670*/  ISETP.GE.AND P1, PT, R2, RZ, PT ;  /* 0x000000ff0200720c */ /* 0x000fe20003f26270 */
[----:B------:R-:W-:-:S04]  /*0680*/  @P0 IMAD.WIDE.U32 R2, R4, c[0x0][0x1a0], RZ ;  /* 0x0000680004020a25 */ /* 0x000fc800078e00ff */
[----:B------:R-:W-:Y:S01]  /*0690*/  @P0 IMAD R26, R4, c[0x0][0x1a4], R3 ;  /* 0x00006900041a0a24 */ /* 0x000fe200078e0203 */
[----:B------:R-:W-:Y:S02]  /*06a0*/  @P0 MOV R23, R2 ;  /* 0x0000000200170202 */ /* 0x000fe40000000f00 */
[----:B------:R-:W-:-:S04]  /*06b0*/  @P3 IADD3 R0, R0, 0x1, RZ ;  /* 0x0000000100003810 */ /* 0x000fc80007ffe0ff */
[----:B------:R-:W-:-:S05]  /*06c0*/  MOV R22, R0 ;  /* 0x0000000000167202 */ /* 0x000fca0000000f00 */
[----:B------:R-:W-:Y:S01]  /*06d0*/  @!P1 IMAD.MOV R22, RZ, RZ, -R22 ;  /* 0x000000ffff169224 */ /* 0x000fe200078e0a16 */
[----:B------:R-:W-:Y:S01]  /*06e0*/  @!P2 LOP3.LUT R22, RZ, c[0x0][0x1c8], RZ, 0x33, !PT ;  /* 0x00007200ff16aa12 */ /* 0x000fe200078e33ff */
        /* <DEDUP_REMOVED lines=12> */
.L_x_842:
[----:B------:R-:W-:Y:S01]  /*07b0*/  SHF.R.S32.HI R29, RZ, 0x1f, R89 ;  /* 0x0000001fff1d7819 */ /* 0x000fe20000011459 */
[----:B------:R-:W-:Y:S01]  /*07c0*/  IMAD.IADD R252, R14, 0x1, -R252 ;  /* 0x000000010efc7824 */ /* 0x000fe200078e0afc */
[----:B------:R-:W-:Y:S01]  /*07d0*/  LEA.HI.SX32 R59, R224, 0xffffffff, 0x1b ;  /* 0xffffffffe03b7811 */ /* 0x000fe200078fdaff */
[----:B------:R-:W-:Y:S01]  /*07e0*/  IMAD R7, R7, c[0x0][0x1a8], RZ ;  /* 0x00006a0007077a24 */ /* 0x000fe200078e02ff */
[----:B------:R-:W-:-:S03]  /*07f0*/  LEA.HI R2, R29, R89, RZ, 0x3 ;  /* 0x000000591d027211 */ /* 0x000fc600078f18ff */
[----:B------:R-:W-:Y:S01]  /*0800*/  IMAD R7, R16, c[0x0][0x1ac], R7 ;  /* 0x00006b0010077a24 */ /* 0x000fe200078e0207 */
[----:B------:R-:W-:Y:S02]  /*0810*/  LOP3.LUT R0, R2, 0xfffffff8, RZ, 0xc0, !PT ;  /* 0xfffffff802007812 */ /* 0x000fe400078ec0ff */
[----:B------:R-:W-:-:S03]  /*0820*/  SHF.R.S32.HI R2, RZ, 0x3, R2 ;  /* 0x00000003ff027819 */ /* 0x000fc60000011402 */
[----:B------:R-:W-:Y:S01]  /*0830*/  IMAD.IADD R25, R89, 0x1, -R0 ;  /* 0x0000000159197824 */ /* 0x000fe200078e0a00 */
[C---:B------:R-:W-:Y:S01]  /*0840*/  IADD3 R24, R2.reuse, 0x10, RZ ;  /* 0x0000001002187810 */ /* 0x040fe20007ffe0ff */
[C---:B------:R-:W-:Y:S01]  /*0850*/  IMAD.SHL.U32 R0, R2.reuse, 0x40, RZ ;  /* 0x0000004002007824 */ /* 0x040fe200078e00ff */
[----:B------:R-:W-:Y:S01]  /*0860*/  IADD3 R8, R2, 0x20, RZ ;  /* 0x0000002002087810 */ /* 0x000fe20007ffe0ff */
[----:B------:R-:W-:Y:S01]  /*0870*/  IMAD.SHL.U32 R34, R25, 0x8, RZ ;  /* 0x0000000819227824 */ /* 0x000fe200078e00ff */
[----:B------:R-:W-:Y:S02]  /*0880*/  ISETP.GE.AND P0, PT, R24, R252, PT ;  /* 0x000000fc1800720c */ /* 0x000fe40003f06270 */
[--C-:B------:R-:W-:Y:S01]  /*0890*/  SHF.R.S32.HI R3, RZ, 0x1f, R2.reuse ;  /* 0x0000001fff037819 */ /* 0x100fe20000011402 */
[----:B------:R1:W-:Y:S01]  /*08a0*/  STL [R1+0x20], R8 ;  /* 0x0000200801007387 */ /* 0x0003e20000100800 */
[----:B------:R-:W-:Y:S02]  /*08b0*/  LOP3.LUT R0, R0, 0x1c0, RZ, 0xc0, !PT ;  /* 0x000001c000007812 */ /* 0x000fe400078ec0ff */
[----:B------:R-:W-:Y:S01]  /*08c0*/  IADD3 R4, P1, R34, R9, RZ ;  /* 0x0000000922047210 */ /* 0x000fe20007f3e0ff */
[----:B------:R-:W-:Y:S01]  /*08d0*/  IMAD.WIDE R246, R246, 0x80, R2 ;  /* 0x00000080f6f67825 */ /* 0x000fe200078e0202 */
[----:B------:R-:W-:-:S02]  /*08e0*/  SHF.R.S32.HI R35, RZ, 0x1f, R34 ;  /* 0x0000001fff237819 */ /* 0x000fc40000011422 */
[----:B------:R-:W-:Y:S02]  /*08f0*/  ISETP.GE.AND P5, PT, R8, R252, PT ;  /* 0x000000fc0800720c */ /* 0x000fe40003fa6270 */
[----:B------:R-:W-:Y:S01]  /*0900*/  LOP3.LUT R6, R0, 0x38, R34, 0xf8, !PT ;  /* 0x0000003800067812 */ /* 0x000fe200078ef822 */
[----:B------:R-:W-:Y:S01]  /*0910*/  IMAD.X R5, R35, 0x1, R10, P1 ;  /* 0x0000000123057824 */ /* 0x000fe200008e060a */
[----:B------:R-:W-:Y:S01]  /*0920*/  SHF.R.U32.HI R0, RZ, 0x3, R0 ;  /* 0x00000003ff007819 */ /* 0x000fe20000011600 */
[----:B------:R-:W-:Y:S01]  /*0930*/  STL.64 [R1+0x10], R34 ;  /* 0x0000102201007387 */ /* 0x000fe20000100a00 */
[----:B------:R-:W-:Y:S01]  /*0940*/  IADD3 R9, R2, 0x40, RZ ;  /* 0x0000004002097810 */ /* 0x000fe20007ffe0ff */
[----:B------:R-:W-:Y:S01]  /*0950*/  IMAD.WIDE.U32 R4, R16, c[0x0][0x1a8], R4 ;  /* 0x00006a0010047a25 */ /* 0x000fe200078e0004 */
[----:B------:R-:W-:Y:S02]  /*0960*/  LOP3.LUT R10, R6, R0, RZ, 0x3c, !PT ;  /* 0x00000000060a7212 */ /* 0x000fe400078e3cff */
[----:B------:R-:W-:Y:S01]  /*0970*/  @!P0 IADD3 R0, P2, R246, 0x10, RZ ;  /* 0x00000010f6008810 */ /* 0x000fe20007f5e0ff */
[----:B------:R-:W-:Y:S01]  /*0980*/  IMAD.IADD R5, R5, 0x1, R7 ;  /* 0x0000000105057824 */ /* 0x000fe200078e0207 */
[----:B------:R-:W-:-:S02]  /*0990*/  IADD3 R11, R2, 0x30, RZ ;  /* 0x00000030020b7810 */ /* 0x000fc40007ffe0ff */
[-C--:B------:R-:W-:Y:S01]  /*09a0*/  ISETP.GE.AND P1, PT, R2, R252.reuse, PT ;  /* 0x000000fc0200720c */ /* 0x080fe20003f26270 */
[----:B------:R-:W-:Y:S01]  /*09b0*/  @!P0 IMAD.X R6, RZ, RZ, R247, P2 ;  /* 0x000000ffff068224 */ /* 0x000fe200010e06f7 */
[-C--:B------:R-:W-:Y:S01]  /*09c0*/  ISETP.GE.AND P3, PT, R9, R252.reuse, PT ;  /* 0x000000fc0900720c */ /* 0x080fe20003f66270 */
[----:B------:R-:W-:Y:S01]  /*09d0*/  STL [R1+0x24], R11 ;  /* 0x0000240b01007387 */ /* 0x000fe20000100800 */
[----:B------:R-:W-:Y:S01]  /*09e0*/  @!P5 IADD3 R12, P2, R246, 0x20, RZ ;  /* 0x00000020f60cd810 */ /* 0x000fe20007f5e0ff */
[----:B------:R-:W-:Y:S01]  /*09f0*/  @!P0 IMAD.WIDE.U32 R16, R0, c[0x0][0x190], R4 ;  /* 0x0000640000108a25 */ /* 0x000fe200078e0004 */
[----:B------:R-:W-:Y:S01]  /*0a00*/  ISETP.GE.AND P4, PT, R11, R252, PT ;  /* 0x000000fc0b00720c */ /* 0x000fe20003f86270 */
[----:B------:R2:W-:Y:S01]  /*0a10*/  STL [R1+0x2c], R9 ;  /* 0x00002c0901007387 */ /* 0x0005e20000100800 */
[----:B-1----:R-:W-:Y:S02]  /*0a20*/  LEA.HI R8, R29, R89, RZ, 0x6 ;  /* 0x000000591d087211 */ /* 0x002fe400078f30ff */
[----:B------:R-:W-:-:S02]  /*0a30*/  IADD3 R32, R2, 0x50, RZ ;  /* 0x0000005002207810 */ /* 0x000fc40007ffe0ff */
[----:B------:R-:W-:Y:S01]  /*0a40*/  IADD3 R31, R2, 0x60, RZ ;  /* 0x00000060021f7810 */ /* 0x000fe20007ffe0ff */
[----:B------:R-:W-:Y:S02]  /*0a50*/  IMAD.SHL.U32 R8, R8, 0x8, RZ ;  /* 0x0000000808087824 */ /* 0x000fe400078e00ff */
[----:B------:R-:W-:Y:S03]  /*0a60*/  STL [R1+0x18], R32 ;  /* 0x0000182001007387 */ /* 0x000fe60000100800 */
[----:B------:R-:W-:Y:S01]  /*0a70*/  LOP3.LUT R223, R10, 0xfffffe00, R8, 0xf8, !PT ;  /* 0xfffffe000adf7812 */ /* 0x000fe200078ef808 */
[----:B------:R-:W-:Y:S01]  /*0a80*/  STL [R1+0x1c], R31 ;  /* 0x00001c1f01007387 */ /* 0x000fe20000100800 */
[----:B------:R-:W-:-:S03]  /*0a90*/  @!P4 IADD3 R8, P6, R246, 0x30, RZ ;  /* 0x00000030f608c810 */ /* 0x000fc60007fde0ff */
[----:B------:R-:W-:Y:S02]  /*0aa0*/  IMAD.SHL.U32 R223, R223, 0x2, RZ ;  /* 0x00000002dfdf7824 */ /* 0x000fe400078e00ff */
[----:B--2---:R-:W-:Y:S02]  /*0ab0*/  @!P0 IMAD R9, R6, c[0x0][0x190], RZ ;  /* 0x0000640006098a24 */ /* 0x004fe400078e02ff */
[----:B------:R-:W-:Y:S01]  /*0ac0*/  @!P5 IMAD.X R6, RZ, RZ, R247, P2 ;  /* 0x000000ffff06d224 */ /* 0x000fe200010e06f7 */
[----:B------:R-:W-:Y:S01]  /*0ad0*/  @!P3 IADD3 R11, P2, R246, 0x40, RZ ;  /* 0x00000040f60bb810 */ /* 0x000fe20007f5e0ff */
[----:B------:R-:W-:Y:S02]  /*0ae0*/  @!P0 IMAD R18, R0, c[0x0][0x194], R9 ;  /* 0x0000650000128a24 */ /* 0x000fe400078e0209 */
[----:B------:R-:W-:Y:S02]  /*0af0*/  @!P5 IMAD R6, R6, c[0x0][0x190], RZ ;  /* 0x000064000606da24 */ /* 0x000fe400078e02ff */
[----:B------:R-:W-:-:S02]  /*0b00*/  @!P1 IMAD R0, R247, c[0x0][0x190], RZ ;  /* 0x00006400f7009a24 */ /* 0x000fc400078e02ff */
[----:B------:R-:W-:Y:S02]  /*0b10*/  @!P5 IMAD R19, R12, c[0x0][0x194], R6 ;  /* 0x000065000c13da24 */ /* 0x000fe400078e0206 */
[C---:B------:R-:W-:Y:S02]  /*0b20*/  @!P1 IMAD R0, R246.reuse, c[0x0][0x194], R0 ;  /* 0x00006500f6009a24 */ /* 0x040fe400078e0200 */
[----:B------:R-:W-:-:S04]  /*0b30*/  @!P1 IMAD.WIDE.U32 R6, R246, c[0x0][0x190], R4 ;  /* 0x00006400f6069a25 */ /* 0x000fc800078e0004 */
[----:B------:R-:W-:Y:S01]  /*0b40*/  @!P3 IMAD.X R10, RZ, RZ, R247, P2 ;  /* 0x000000ffff0ab224 */ /* 0x000fe200010e06f7 */
[----:B------:R-:W-:Y:S01]  /*0b50*/  @!P1 LEA R14, P2, R6, c[0x0][0x160], 0x1 ;  /* 0x00005800060e9a11 */ /* 0x000fe200078408ff */
[----:B------:R-:W-:Y:S02]  /*0b60*/  @!P1 IMAD.IADD R0, R7, 0x1, R0 ;  /* 0x0000000107009824 */ /* 0x000fe400078e0200 */
[----:B------:R-:W-:-:S03]  /*0b70*/  @!P5 IMAD.WIDE.U32 R12, R12, c[0x0][0x190], R4 ;  /* 0x000064000c0cda25 */ /* 0x000fc600078e0004 */
[----:B------:R-:W-:Y:S01]  /*0b80*/  @!P1 LEA.HI.X R15, R6, c[0x0][0x164], R0, 0x1, P2 ;  /* 0x00005900060f9a11 */ /* 0x000fe200010f0c00 */
[----:B------:R-:W-:Y:S02]  /*0b90*/  @!P3 IMAD R10, R10, c[0x0][0x190], RZ ;  /* 0x000064000a0aba24 */ /* 0x000fe400078e02ff */
[----:B------:R-:W-:Y:S02]  /*0ba0*/  @!P4 IMAD.X R9, RZ, RZ, R247, P6 ;  /* 0x000000ffff09c224 */ /* 0x000fe400030e06f7 */
[----:B------:R-:W-:Y:S01]  /*0bb0*/  @!P0 IMAD.IADD R0, R17, 0x1, R18 ;  /* 0x0000000111008824 */ /* 0x000fe200078e0212 */
[----:B------:R-:W-:Y:S01]  /*0bc0*/  @!P5 LEA R18, P2, R12, c[0x0][0x160], 0x1 ;  /* 0x000058000c12da11 */ /* 0x000fe200078408ff */
[----:B------:R-:W-:Y:S01]  /*0bd0*/  @!P5 IMAD.IADD R13, R13, 0x1, R19 ;  /* 0x000000010d0dd824 */ /* 0x000fe200078e0213 */
[----:B------:R-:W-:Y:S01]  /*0be0*/  @!PT LDS RZ, [RZ] ;  /* 0x00000000fffff984 */ /* 0x000fe20000000800 */
[----:B------:R-:W-:Y:S01]  /*0bf0*/  @!PT LDS RZ, [RZ] ;  /* 0x00000000fffff984 */ /* 0x000fe20000000800 */
[----:B------:R-:W-:Y:S01]  /*0c00*/  @!PT LDS RZ, [RZ] ;  /* 0x00000000fffff984 */ /* 0x000fe20000000800 */
[----:B------:R1:W-:Y:S01]  /*0c10*/  @!P1 LDGSTS.E.BYPASS.LTC128B.128 [R223], [R14.64] ;  /* 0x000000000edf9fae */ /* 0x0003e2000b901d46 */
[----:B------:R-:W-:Y:S01]  /*0c20*/  @!P3 IMAD R20, R11, c[0x0][0x194], R10 ;  /* 0x000065000b14ba24 */ /* 0x000fe200078e020a */
[----:B------:R-:W-:Y:S01]  /*0c30*/  @!P0 LEA R10, P6, R16, c[0x0][0x160], 0x1 ;  /* 0x00005800100a8a11 */ /* 0x000fe200078c08ff */
[----:B------:R-:W-:Y:S01]  /*0c40*/  @!P3 IMAD.MOV.U32 R6, RZ, RZ, R4 ;  /* 0x000000ffff06b224 */ /* 0x000fe200078e0004 */
[----:B------:R-:W-:Y:S01]  /*0c50*/  @!P5 LEA.HI.X R19, R12, c[0x0][0x164], R13, 0x1, P2 ;  /* 0x000059000c13da11 */ /* 0x000fe200010f0c0d */
[----:B------:R-:W-:Y:S01]  /*0c60*/  @!P3 IMAD.MOV.U32 R7, RZ, RZ, R5 ;  /* 0x000000ffff07b224 */ /* 0x000fe200078e0005 */
[----:B------:R-:W-:Y:S01]  /*0c70*/  ISETP.GE.AND P2, PT, R32, R252, PT ;  /* 0x000000fc2000720c */ /* 0x000fe20003f46270 */
[----:B------:R-:W-:Y:S01]  /*0c80*/  @!P4 IMAD R9, R9, c[0x0][0x190], RZ ;  /* 0x000064000909ca24 */ /* 0x000fe200078e02ff */
[----:B------:R1:W-:Y:S01]  /*0c90*/  @!P1 LDGSTS.E.BYPASS.LTC128B.128 [R223+0x4000], [R14.64+0x80] ;  /* 0x040000800edf9fae */ /* 0x0003e2000b901d46 */
[----:B------:R-:W-:Y:S01]  /*0ca0*/  @!P3 IMAD.WIDE.U32 R6, R11, c[0x0][0x190], R6 ;  /* 0x000064000b06ba25 */ /* 0x000fe200078e0006 */
[----:B------:R-:W-:-:S02]  /*0cb0*/  @!P0 LEA.HI.X R11, R16, c[0x0][0x164], R0, 0x1, P6 ;  /* 0x00005900100b8a11 */ /* 0x000fc400030f0c00 */
[----:B------:R-:W-:Y:S01]  /*0cc0*/  ISETP.GE.AND P1, PT, R31, R252, PT ;  /* 0x000000fc1f00720c */ /* 0x000fe20003f26270 */
[----:B------:R-:W-:Y:S01]  /*0cd0*/  @!P4 IMAD R21, R8, c[0x0][0x194], R9 ;  /* 0x000065000815ca24 */ /* 0x000fe200078e0209 */
[----:B------:R-:W-:Y:S01]  /*0ce0*/  @!P3 LEA R12, P6, R6, c[0x0][0x160], 0x1 ;  /* 0x00005800060cba11 */ /* 0x000fe200078c08ff */
[----:B------:R-:W-:Y:S01]  /*0cf0*/  @!P4 IMAD.WIDE.U32 R8, R8, c[0x0][0x190], R4 ;  /* 0x000064000808ca25 */ /* 0x000fe200078e0004 */
[----:B------:R2:W-:Y:S03]  /*0d00*/  @!P0 LDGSTS.E.BYPASS.LTC128B.128 [R223+0x800], [R10.64] ;  /* 0x008000000adf8fae */ /* 0x0005e6000b901d46 */
[----:B------:R-:W-:Y:S01]  /*0d10*/  @!P4 IMAD.IADD R0, R9, 0x1, R21 ;  /* 0x000000010900c824 */ /* 0x000fe200078e0215 */
[----:B------:R2:W-:Y:S01]  /*0d20*/  @!P0 LDGSTS.E.BYPASS.LTC128B.128 [R223+0x4800], [R10.64+0x80] ;  /* 0x048000800adf8fae */ /* 0x0005e2000b901d46 */
[----:B------:R-:W-:-:S03]  /*0d30*/  @!P3 IMAD.IADD R7, R7, 0x1, R20 ;  /* 0x000000010707b824 */ /* 0x000fc600078e0214 */
[----:B------:R3:W-:Y:S02]  /*0d40*/  @!P5 LDGSTS.E.BYPASS.LTC128B.128 [R223+0x1000], [R18.64] ;  /* 0x0100000012dfdfae */ /* 0x0007e4000b901d46 */
[----:B------:R-:W-:Y:S02]  /*0d50*/  @!P3 LEA.HI.X R13, R6, c[0x0][0x164], R7, 0x1, P6 ;  /* 0x00005900060dba11 */ /* 0x000fe400030f0c07 */
[----:B------:R3:W-:Y:S01]  /*0d60*/  @!P5 LDGSTS.E.BYPASS.LTC128B.128 [R223+0x5000], [R18.64+0x80] ;  /* 0x0500008012dfdfae */ /* 0x0007e2000b901d46 */
[----:B-1----:R-:W-:-:S04]  /*0d70*/  @!P4 LEA R14, P0, R8, c[0x0][0x160], 0x1 ;  /* 0x00005800080eca11 */ /* 0x002fc800078008ff */
[----:B------:R-:W-:-:S05]  /*0d80*/  @!P4 LEA.HI.X R15, R8, c[0x0][0x164], R0, 0x1, P0 ;  /* 0x00005900080fca11 */ /* 0x000fca00000f0c00 */
[----:B------:R1:W-:Y:S01]  /*0d90*/  @!P4 LDGSTS.E.BYPASS.LTC128B.128 [R223+0x1800], [R14.64] ;  /* 0x018000000edfcfae */ /* 0x0003e2000b901d46 */
[----:B--2---:R-:W-:-:S03]  /*0da0*/  IADD3 R10, R2, 0x70, RZ ;  /* 0x00000070020a7810 */ /* 0x004fc60007ffe0ff */
[----:B------:R1:W-:Y:S01]  /*0db0*/  @!P4 LDGSTS.E.BYPASS.LTC128B.128 [R223+0x5800], [R14.64+0x80] ;  /* 0x058000800edfcfae */ /* 0x0003e2000b901d46 */
[----:B------:R-:W-:-:S03]  /*0dc0*/  ISETP.GE.AND P0, PT, R10, R252, PT ;  /* 0x000000fc0a00720c */ /* 0x000fc60003f06270 */
[----:B------:R2:W-:Y:S01]  /*0dd0*/  STL [R1+0x28], R10 ;  /* 0x0000280a01007387 */ /* 0x0005e20000100800 */
[----:B---3--:R-:W-:-:S03]  /*0de0*/  IMAD.MOV.U32 R18, RZ, RZ, c[0x0][0x198] ;  /* 0x00006600ff127624 */ /* 0x008fc600078e00ff */
[----:B------:R3:W-:Y:S01]  /*0df0*/  @!P3 LDGSTS.E.BYPASS.LTC128B.128 [R223+0x2000], [R12.64] ;  /* 0x020000000cdfbfae */ /* 0x0007e2000b901d46 */
[----:B------:R-:W-:Y:S01]  /*0e00*/  SHF.R.S32.HI R19, RZ, 0x1f, R59 ;  /* 0x0000001fff137819 */ /* 0x000fe2000001143b */
[C---:B------:R-:W-:Y:S02]  /*0e10*/  IMAD.SHL.U32 R91, R18.reuse, 0x20, RZ ;  /* 0x00000020125b7824 */ /* 0x040fe400078e00ff */
[----:B------:R3:W-:Y:S01]  /*0e20*/  @!P3 LDGSTS.E.BYPASS.LTC128B.128 [R223+0x6000], [R12.64+0x80] ;  /* 0x060000800cdfbfae */ /* 0x0007e2000b901d46 */
[C---:B------:R-:W-:Y:S01]  /*0e30*/  IMAD.SHL.U32 R90, R18.reuse, 0x10, RZ ;  /* 0x00000010125a7824 */ /* 0x040fe200078e00ff */
[----:B------:R-:W-:Y:S02]  /*0e40*/  SHF.L.U64.HI R88, R18, R30, c[0x0][0x19c] ;  /* 0x0000670012587619 */ /* 0x000fe4000001021e */
[----:B-1----:R-:W-:Y:S02]  /*0e50*/  LEA.HI R15, R29, R89, RZ, 0x4 ;  /* 0x000000591d0f7211 */ /* 0x002fe400078f20ff */
[----:B--2---:R-:W-:-:S05]  /*0e60*/  @!P2 IADD3 R10, P6, R246, 0x50, RZ ;  /* 0x00000050f60aa810 */ /* 0x004fca0007fde0ff */
[----:B------:R-:W-:Y:S01]  /*0e70*/  @!P2 IMAD.X R0, RZ, RZ, R247, P6 ;  /* 0x000000ffff00a224 */ /* 0x000fe200030e06f7 */
[----:B------:R-:W-:-:S03]  /*0e80*/  @!P1 IADD3 R8, P6, R246, 0x60, RZ ;  /* 0x00000060f6089810 */ /* 0x000fc60007fde0ff */
[----:B------:R-:W-:Y:S01]  /*0e90*/  @!P2 IMAD R9, R0, c[0x0][0x190], RZ ;  /* 0x000064000009aa24 */ /* 0x000fe200078e02ff */
[----:B---3--:R-:W-:Y:S01]  /*0ea0*/  SHF.R.S32.HI R13, RZ, 0x1f, R22 ;  /* 0x0000001fff0d7819 */ /* 0x008fe20000011416 */
[----:B------:R-:W-:Y:S01]  /*0eb0*/  @!P1 IMAD.X R6, RZ, RZ, R247, P6 ;  /* 0x000000ffff069224 */ /* 0x000fe200030e06f7 */
[----:B------:R-:W-:Y:S02]  /*0ec0*/  @!P0 IADD3 R7, P6, R246, 0x70, RZ ;  /* 0x00000070f6078810 */ /* 0x000fe40007fde0ff */
[----:B------:R-:W-:Y:S01]  /*0ed0*/  SHF.R.S32.HI R12, RZ, 0x4, R15 ;  /* 0x00000004ff0c7819 */ /* 0x000fe2000001140f */
[----:B------:R-:W-:Y:S02]  /*0ee0*/  @!P1 IMAD R16, R6, c[0x0][0x190], RZ ;  /* 0x0000640006109a24 */ /* 0x000fe400078e02ff */
[----:B------:R-:W-:Y:S02]  /*0ef0*/  @!P0 IMAD.X R0, RZ, RZ, R247, P6 ;  /* 0x000000ffff008224 */ /* 0x000fe400030e06f7 */
[----:B------:R-:W-:-:S02]  /*0f00*/  @!P2 IMAD R6, R10, c[0x0][0x194], R9 ;  /* 0x000065000a06aa24 */ /* 0x000fc400078e0209 */
[----:B------:R-:W-:-:S04]  /*0f10*/  @!P2 IMAD.WIDE.U32 R10, R10, c[0x0][0x190], R4 ;  /* 0x000064000a0aaa25 */ /* 0x000fc800078e0004 */
[----:B------:R-:W-:Y:S02]  /*0f20*/  @!P1 IMAD R17, R8, c[0x0][0x194], R16 ;  /* 0x0000650008119a24 */ /* 0x000fe400078e0210 */
[----:B------:R-:W-:Y:S02]  /*0f30*/  @!P0 IMAD R16, R0, c[0x0][0x190], RZ ;  /* 0x0000640000108a24 */ /* 0x000fe400078e02ff */
[----:B------:R-:W-:Y:S01]  /*0f40*/  @!P2 IMAD.IADD R0, R11, 0x1, R6 ;  /* 0x000000010b00a824 */ /* 0x000fe200078e0206 */
[----:B------:R-:W-:Y:S01]  /*0f50*/  @!P2 LEA R6, P6, R10, c[0x0][0x160], 0x1 ;  /* 0x000058000a06aa11 */ /* 0x000fe200078c08ff */
[----:B------:R-:W-:-:S04]  /*0f60*/  @!P1 IMAD.WIDE.U32 R8, R8, c[0x0][0x190], R4 ;  /* 0x0000640008089a25 */ /* 0x000fc800078e0004 */
[C---:B------:R-:W-:Y:S02]  /*0f70*/  @!P0 IMAD R11, R7.reuse, c[0x0][0x194], R16 ;  /* 0x00006500070b8a24 */ /* 0x040fe400078e0210 */
[----:B------:R-:W-:Y:S01]  /*0f80*/  @!P0 IMAD.WIDE.U32 R4, R7, c[0x0][0x190], R4 ;  /* 0x0000640007048a25 */ /* 0x000fe200078e0004 */
[----:B------:R-:W-:Y:S02]  /*0f90*/  @!P2 LEA.HI.X R7, R10, c[0x0][0x164], R0, 0x1, P6 ;  /* 0x000059000a07aa11 */ /* 0x000fe400030f0c00 */
[C---:B------:R-:W-:Y:S01]  /*0fa0*/  @!P1 LEA R20, P6, R8.reuse, c[0x0][0x160], 0x1 ;  /* 0x0000580008149a11 */ /* 0x040fe200078c08ff */
[----:B------:R-:W-:Y:S02]  /*0fb0*/  @!P1 IMAD.IADD R0, R9, 0x1, R17 ;  /* 0x0000000109009824 */ /* 0x000fe400078e0211 */
[----:B------:R1:W-:Y:S03]  /*0fc0*/  @!P2 LDGSTS.E.BYPASS.LTC128B.128 [R223+0x2800], [R6.64] ;  /* 0x0280000006dfafae */ /* 0x0003e6000b901d46 */
[----:B------:R-:W-:Y:S01]  /*0fd0*/  @!P1 LEA.HI.X R21, R8, c[0x0][0x164], R0, 0x1, P6 ;  /* 0x0000590008159a11 */ /* 0x000fe200030f0c00 */
[----:B------:R-:W-:Y:S01]  /*0fe0*/  @!P0 IMAD.IADD R0, R5, 0x1, R11 ;  /* 0x0000000105008824 */ /* 0x000fe200078e020b */
[C---:B------:R-:W-:Y:S01]  /*0ff0*/  @!P0 LEA R16, P6, R4.reuse, c[0x0][0x160], 0x1 ;  /* 0x0000580004108a11 */ /* 0x040fe200078c08ff */
[----:B------:R1:W-:Y:S03]  /*1000*/  @!P2 LDGSTS.E.BYPASS.LTC128B.128 [R223+0x6800], [R6.64+0x80] ;  /* 0x0680008006dfafae */ /* 0x0003e6000b901d46 */
[----:B------:R-:W-:Y:S01]  /*1010*/  @!P0 LEA.HI.X R17, R4, c[0x0][0x164], R0, 0x1, P6 ;  /* 0x0000590004118a11 */ /* 0x000fe200030f0c00 */
[C---:B------:R-:W-:Y:S01]  /*1020*/  IMAD.WIDE.U32 R4, R2.reuse, c[0x0][0x198], R34 ;  /* 0x0000660002047a25 */ /* 0x040fe200078e0022 */
[----:B------:R2:W-:Y:S03]  /*1030*/  @!P1 LDGSTS.E.BYPASS.LTC128B.128 [R223+0x3000], [R20.64] ;  /* 0x0300000014df9fae */ /* 0x0005e6000b901d46 */
[----:B------:R-:W-:Y:S01]  /*1040*/  IMAD R0, R59, -0x20, R56 ;  /* 0xffffffe03b007824 */ /* 0x000fe200078e0238 */
[----:B------:R-:W-:Y:S01]  /*1050*/  IADD3 R4, P2, R27, R4, RZ ;  /* 0x000000041b047210 */ /* 0x000fe20007f5e0ff */
[----:B------:R2:W-:Y:S03]  /*1060*/  @!P1 LDGSTS.E.BYPASS.LTC128B.128 [R223+0x7000], [R20.64+0x80] ;  /* 0x0700008014df9fae */ /* 0x0005e6000b901d46 */
[CC--:B------:R-:W-:Y:S01]  /*1070*/  ISETP.GE.AND P6, PT, R2.reuse, R0.reuse, PT ;  /* 0x000000000200720c */ /* 0x0c0fe20003fc6270 */
[----:B------:R3:W-:Y:S01]  /*1080*/  @!P0 LDGSTS.E.BYPASS.LTC128B.128 [R223+0x3800], [R16.64] ;  /* 0x0380000010df8fae */ /* 0x0007e2000b901d46 */
[----:B------:R-:W-:-:S02]  /*1090*/  ISETP.GE.AND P4, PT, R2, R0, PT ;  /* 0x000000000200720c */ /* 0x000fc40003f86270 */
[CC--:B------:R-:W-:Y:S01]  /*10a0*/  ISETP.GE.AND P5, PT, R24.reuse, R0.reuse, PT ;  /* 0x000000001800720c */ /* 0x0c0fe20003fa6270 */
[----:B------:R3:W-:Y:S01]  /*10b0*/  @!P0 LDGSTS.E.BYPASS.LTC128B.128 [R223+0x7800], [R16.64+0x80] ;  /* 0x0780008010df8fae */ /* 0x0007e2000b901d46 */
[----:B------:R-:W-:Y:S01]  /*10c0*/  ISETP.GE.AND P3, PT, R24, R0, PT ;  /* 0x000000001800720c */ /* 0x000fe20003f66270 */
[----:B------:R-:W-:Y:S02]  /*10d0*/  IMAD R0, R13, c[0x0][0x1b0], RZ ;  /* 0x00006c000d007a24 */ /* 0x000fe400078e02ff */
[C---:B-1----:R-:W-:Y:S02]  /*10e0*/  IMAD R6, R3.reuse, c[0x0][0x198], RZ ;  /* 0x0000660003067a24 */ /* 0x042fe400078e02ff */
[----:B------:R-:W-:Y:S02]  /*10f0*/  IMAD.MOV.U32 R7, RZ, RZ, 0x5 ;  /* 0x00000005ff077424 */ /* 0x000fe400078e00ff */
[----:B------:R-:W-:Y:S02]  /*1100*/  IMAD R6, R2, c[0x0][0x19c], R6 ;  /* 0x0000670002067a24 */ /* 0x000fe400078e0206 */
[----:B------:R-:W-:Y:S01]  /*1110*/  IMAD R3, R3, c[0x0][0x1a0], RZ ;  /* 0x0000680003037a24 */ /* 0x000fe200078e02ff */
[----:B------:R-:W-:-:S02]  /*1120*/  SHF.L.U64.HI R92, R18, R7, c[0x0][0x19c] ;  /* 0x00006700125c7619 */ /* 0x000fc40000010207 */
[----:B------:R-:W-:Y:S01]  /*1130*/  IADD3.X R5, R28, R5, R6, P2, !PT ;  /* 0x000000051c057210 */ /* 0x000fe200017fe406 */
[----:B------:R-:W-:Y:S01]  /*1140*/  IMAD R6, R22, c[0x0][0x1b4], R0 ;  /* 0x00006d0016067a24 */ /* 0x000fe200078e0200 */
[----:B------:R-:W-:Y:S01]  /*1150*/  LOP3.LUT R0, R15, 0xfffffff0, RZ, 0xc0, !PT ;  /* 0xfffffff00f007812 */ /* 0x000fe200078ec0ff */
[----:B------:R-:W-:Y:S02]  /*1160*/  IMAD R7, R92, R59, RZ ;  /* 0x0000003b5c077224 */ /* 0x000fe400078e02ff */
[----:B------:R-:W-:-:S04]  /*1170*/  IMAD.WIDE.U32 R32, R22, c[0x0][0x1b0], R4 ;  /* 0x00006c0016207a25 */ /* 0x000fc800078e0004 */
[C---:B------:R-:W-:Y:S01]  /*1180*/  IMAD.WIDE.U32 R4, R2.reuse, c[0x0][0x1a0], R34 ;  /* 0x0000680002047a25 */ /* 0x040fe200078e0022 */
[----:B------:R-:W-:Y:S03]  /*1190*/  STL.64 [R1], R32 ;  /* 0x0000002001007387 */ /* 0x000fe60000100a00 */
[----:B------:R-:W-:Y:S01]  /*11a0*/  IMAD.IADD R249, R33, 0x1, R6 ;  /* 0x0000000121f97824 */ /* 0x000fe200078e0206 */
[----:B------:R-:W-:Y:S01]  /*11b0*/  IADD3 R10, P2, R23, R4, RZ ;  /* 0x00000004170a7210 */ /* 0x000fe20007f5e0ff */
[----:B------:R-:W-:Y:S01]  /*11c0*/  IMAD.MOV.U32 R248, RZ, RZ, R32 ;  /* 0x000000fffff87224 */ /* 0x000fe200078e0020 */
[----:B------:R-:W-:Y:S01]  /*11d0*/  LEA.HI R4, R15, R12, RZ, 0x1 ;  /* 0x0000000c0f047211 */ /* 0x000fe200078f08ff */
[----:B------:R-:W-:Y:S02]  /*11e0*/  IMAD R3, R2, c[0x0][0x1a4], R3 ;  /* 0x0000690002037a24 */ /* 0x000fe400078e0203 */
[-C--:B------:R-:W-:Y:S01]  /*11f0*/  IMAD R6, R19, R91.reuse, R7 ;  /* 0x0000005b13067224 */ /* 0x080fe200078e0207 */
[----:B------:R-:W-:Y:S01]  /*1200*/  LOP3.LUT R4, R4, 0xfffffffe, RZ, 0xc0, !PT ;  /* 0xfffffffe04047812 */ /* 0x000fe200078ec0ff */
[----:B------:R-:W-:Y:S01]  /*1210*/  IMAD.WIDE.U32 R8, R59, R91, R248 ;  /* 0x0000005b3b087225 */ /* 0x000fe200078e00f8 */
[----:B------:R-:W-:-:S03]  /*1220*/  IADD3.X R11, R26, R5, R3, P2, !PT ;  /* 0x000000051a0b7210 */ /* 0x000fc600017fe403 */
[----:B------:R-:W-:Y:S01]  /*1230*/  IMAD.IADD R3, R9, 0x1, R6 ;  /* 0x0000000109037824 */ /* 0x000fe200078e0206 */
[----:B------:R-:W-:Y:S01]  /*1240*/  @!P6 LEA R6, P2, R8, c[0x0][0x168], 0x1 ;  /* 0x00005a000806ea11 */ /* 0x000fe200078408ff */
[----:B------:R-:W-:Y:S02]  /*1250*/  IMAD.IADD R15, R12, 0x1, -R4 ;  /* 0x000000010c0f7824 */ /* 0x000fe400078e0a04 */
[----:B------:R-:W-:Y:S01]  /*1260*/  IMAD R5, R13, c[0x0][0x1b8], RZ ;  /* 0x00006e000d057a24 */ /* 0x000fe200078e02ff */
[----:B------:R-:W-:Y:S01]  /*1270*/  @!P6 LEA.HI.X R7, R8, c[0x0][0x16c], R3, 0x1, P2 ;  /* 0x00005b000807ea11 */ /* 0x000fe200010f0c03 */
[----:B------:R-:W-:Y:S01]  /*1280*/  IMAD.IADD R0, R89, 0x1, -R0 ;  /* 0x0000000159007824 */ /* 0x000fe200078e0a00 */
[----:B------:R-:W-:Y:S01]  /*1290*/  @!P5 IADD3 R8, P2, R90, R8, RZ ;  /* 0x000000085a08d210 */ /* 0x000fe20007f5e0ff */
[----:B------:R-:W-:Y:S02]  /*12a0*/  IMAD R12, R22, c[0x0][0x1bc], R5 ;  /* 0x00006f00160c7a24 */ /* 0x000fe400078e0205 */
[----:B------:R1:W-:Y:S01]  /*12b0*/  @!P6 LDGSTS.E.BYPASS.LTC128B.128 [R223+0x8000], [R6.64] ;  /* 0x0800000006dfefae */ /* 0x0003e2000b901d46 */
[----:B------:R-:W-:Y:S01]  /*12c0*/  SHF.R.S32.HI R14, RZ, 0x1f, R0 ;  /* 0x0000001fff0e7819 */ /* 0x000fe20000011400 */
[----:B------:R-:W-:Y:S01]  /*12d0*/  @!P5 IMAD.X R3, R88, 0x1, R3, P2 ;  /* 0x000000015803d824 */ /* 0x000fe200010e0603 */
[----:B------:R-:W-:Y:S01]  /*12e0*/  @!P5 LEA R4, P2, R8, c[0x0][0x168], 0x1 ;  /* 0x00005a000804da11 */ /* 0x000fe200078408ff */
[----:B------:R1:W-:Y:S01]  /*12f0*/  @!P6 LDGSTS.E.BYPASS.LTC128B.128 [R223+0x9000], [R6.64+0x80] ;  /* 0x0900008006dfefae */ /* 0x0003e2000b901d46 */
[----:B------:R-:W-:Y:S01]  /*1300*/  LEA.HI R14, R14, R0, RZ, 0x3 ;  /* 0x000000000e0e7211 */ /* 0x000fe200078f18ff */
[----:B------:R-:W-:Y:S01]  /*1310*/  IMAD.WIDE.U32 R250, R22, c[0x0][0x1b8], R10 ;  /* 0x00006e0016fa7a25 */ /* 0x000fe200078e000a */
[----:B------:R-:W-:-:S02]  /*1320*/  @!P5 LEA.HI.X R5, R8, c[0x0][0x16c], R3, 0x1, P2 ;  /* 0x00005b000805da11 */ /* 0x000fc400010f0c03 */
[----:B------:R-:W-:Y:S01]  /*1330*/  LOP3.LUT R9, R14, 0xfffffff8, RZ, 0xc0, !PT ;  /* 0xfffffff80e097812 */ /* 0x000fe200078ec0ff */
[----:B------:R-:W-:Y:S02]  /*1340*/  IMAD.SHL.U32 R3, R2, 0x8, RZ ;  /* 0x0000000802037824 */ /* 0x000fe400078e00ff */
[----:B------:R4:W-:Y:S01]  /*1350*/  @!P5 LDGSTS.E.BYPASS.LTC128B.128 [R223+0x8800], [R4.64] ;  /* 0x0880000004dfdfae */ /* 0x0009e2000b901d46 */
[----:B------:R-:W-:Y:S02]  /*1360*/  IMAD.IADD R23, R251, 0x1, R12 ;  /* 0x00000001fb177824 */ /* 0x000fe400078e020c */
[----:B------:R-:W-:Y:S01]  /*1370*/  IMAD.IADD R18, R0, 0x1, -R9 ;  /* 0x0000000100127824 */ /* 0x000fe200078e0a09 */
[----:B------:R4:W-:Y:S01]  /*1380*/  @!P5 LDGSTS.E.BYPASS.LTC128B.128 [R223+0x9800], [R4.64+0x80] ;  /* 0x0980008004dfdfae */ /* 0x0009e2000b901d46 */
[----:B------:R-:W-:Y:S02]  /*1390*/  IMAD R0, R19, c[0x0][0x1a0], RZ ;  /* 0x0000680013007a24 */ /* 0x000fe400078e02ff */
[C---:B------:R-:W-:Y:S01]  /*13a0*/  IMAD.WIDE.U32 R8, R59.reuse, c[0x0][0x1a0], RZ ;  /* 0x000068003b087a25 */ /* 0x040fe200078e00ff */
[----:B------:R-:W0:Y:S04]  /*13b0*/  LDGDEPBAR ;  /* 0x00000000000079af */ /* 0x000e280000000000 */
[----:B------:R-:W-:Y:S01]  /*13c0*/  STL [R1+0x8], R23 ;  /* 0x0000081701007387 */ /* 0x000fe20000100800 */
[----:B-1----:R-:W-:-:S04]  /*13d0*/  IMAD R6, R59, c[0x0][0x1a4], R0 ;  /* 0x000069003b067a24 */ /* 0x002fc800078e0200 */
[----:B------:R-:W-:Y:S02]  /*13e0*/  IMAD.IADD R6, R9, 0x1, R6 ;  /* 0x0000000109067824 */ /* 0x000fe400078e0206 */
[----:B----4-:R-:W-:Y:S01]  /*13f0*/  IMAD.SHL.U32 R4, R25, 0x40, RZ ;  /* 0x0000004019047824 */ /* 0x010fe200078e00ff */
[----:B------:R-:W-:-:S04]  /*1400*/  DEPBAR.LE SB0, 0x0 ;  /* 0x000080000000791a */ /* 0x000fc80000000000 */
[----:B------:R-:W-:Y:S01]  /*1410*/  IMAD.SHL.U32 R5, R18, 0x40, RZ ;  /* 0x0000004012057824 */ /* 0x000fe200078e00ff */
[----:B------:R-:W-:Y:S01]  /*1420*/  LOP3.LUT R0, R4, 0x1c0, RZ, 0xc0, !PT ;  /* 0x000001c004007812 */ /* 0x000fe200078ec0ff */
[----:B------:R-:W-:Y:S01]  /*1430*/  IMAD.SHL.U32 R4, R15, 0x8, RZ ;  /* 0x000000080f047824 */ /* 0x000fe200078e00ff */
[----:B------:R-:W-:Y:S02]  /*1440*/  BAR.SYNC.DEFER_BLOCKING 0x0 ;  /* 0x0000000000007b1d */ /* 0x000fe40000010000 */
[----:B------:R-:W-:Y:S02]  /*1450*/  LOP3.LUT R2, R5, 0x1c0, RZ, 0xc0, !PT ;  /* 0x000001c005027812 */ /* 0x000fe400078ec0ff */
[----:B------:R-:W-:Y:S02]  /*1460*/  LOP3.LUT R7, R0, 0x8, R3, 0xf8, !PT ;  /* 0x0000000800077812 */ /* 0x000fe400078ef803 */
[----:B------:R-:W-:Y:S01]  /*1470*/  LOP3.LUT R3, R2, 0x8, R4, 0xf8, !PT ;  /* 0x0000000802037812 */ /* 0x000fe200078ef804 */
[----:B------:R-:W-:Y:S01]  /*1480*/  @!P3 IMAD.MOV.U32 R4, RZ, RZ, c[0x0][0x1a4] ;  /* 0x00006900ff04b624 */ /* 0x000fe200078e00ff */
[----:B------:R-:W-:-:S02]  /*1490*/  SHF.R.U32.HI R5, RZ, 0x3, R0 ;  /* 0x00000003ff057819 */ /* 0x000fc40000011600 */
[----:B------:R-:W-:Y:S02]  /*14a0*/  SHF.R.U32.HI R2, RZ, 0x3, R2 ;  /* 0x00000003ff027819 */ /* 0x000fe40000011602 */
[----:B------:R-:W-:Y:S02]  /*14b0*/  LEA R0, P0, R8, R250, 0x5 ;  /* 0x000000fa08007211 */ /* 0x000fe400078028ff */
[----:B------:R-:W-:Y:S01]  /*14c0*/  LOP3.LUT R9, R7, R5, RZ, 0x3c, !PT ;  /* 0x0000000507097212 */ /* 0x000fe200078e3cff */
[----:B------:R-:W-:Y:S01]  /*14d0*/  IMAD.SHL.U32 R7, R14, 0x40, RZ ;  /* 0x000000400e077824 */ /* 0x000fe200078e00ff */
[----:B------:R-:W-:Y:S01]  /*14e0*/  LOP3.LUT R58, R3, R2, RZ, 0x3c, !PT ;  /* 0x00000002033a7212 */ /* 0x000fe200078e3cff */
[----:B------:R-:W-:Y:S01]  /*14f0*/  @!P3 IMAD.MOV.U32 R3, RZ, RZ, c[0x0][0x1a0] ;  /* 0x00006800ff03b624 */ /* 0x000fe200078e00ff */
[----:B------:R-:W-:Y:S02]  /*1500*/  LEA.HI.X R2, R8, R23, R6, 0x5, P0 ;  /* 0x0000001708027211 */ /* 0x000fe400000f2c06 */
[----:B------:R-:W-:-:S02]  /*1510*/  LEA.HI R8, R29, R89, RZ, 0x5 ;  /* 0x000000591d087211 */ /* 0x000fc400078f28ff */
[----:B------:R-:W-:Y:S02]  /*1520*/  @!P3 LEA R5, P0, R3, R0, 0x4 ;  /* 0x000000000305b211 */ /* 0x000fe400078020ff */
[C---:B------:R-:W-:Y:S01]  /*1530*/  @!P4 LEA R6, P1, R0.reuse, c[0x0][0x170], 0x1 ;  /* 0x00005c000006ca11 */ /* 0x040fe200078208ff */
[----:B------:R-:W-:Y:S01]  /*1540*/  @P4 STS.128 [R223+0xa000], RZ ;  /* 0x00a000ffdf004388 */ /* 0x000fe20000000c00 */
[----:B------:R-:W-:Y:S02]  /*1550*/  SHF.R.S32.HI R8, RZ, 0x5, R8 ;  /* 0x00000005ff087819 */ /* 0x000fe40000011408 */
[----:B------:R-:W-:Y:S01]  /*1560*/  LOP3.LUT R57, R7, 0xfffffe00, RZ, 0xc0, !PT ;  /* 0xfffffe0007397812 */ /* 0x000fe200078ec0ff */
[----:B------:R-:W-:Y:S01]  /*1570*/  @P4 STS.128 [R223+0xb000], RZ ;  /* 0x00b000ffdf004388 */ /* 0x000fe20000000c00 */
[----:B------:R-:W-:Y:S02]  /*1580*/  @!P3 LEA.HI.X R3, R3, R2, R4, 0x4, P0 ;  /* 0x000000020303b211 */ /* 0x000fe400000f2404 */
[----:B------:R-:W-:Y:S01]  /*1590*/  @!P4 LEA.HI.X R7, R0, c[0x0][0x174], R2, 0x1, P1 ;  /* 0x00005d000007ca11 */ /* 0x000fe200008f0c02 */
[----:B------:R-:W-:Y:S01]  /*15a0*/  IMAD R2, R8, 0x400, R57 ;  /* 0x0000040008027824 */ /* 0x000fe200078e0239 */
[----:B------:R-:W-:Y:S01]  /*15b0*/  @!P3 LEA R4, P0, R5, c[0x0][0x170], 0x1 ;  /* 0x00005c000504ba11 */ /* 0x000fe200078008ff */
[----:B------:R-:W-:-:S02]  /*15c0*/  IMAD R0, R15, 0x200, R9 ;  /* 0x000002000f007824 */ /* 0x000fc400078e0209 */
[----:B------:R-:W-:Y:S01]  /*15d0*/  IMAD.IADD R2, R58, 0x1, R2 ;  /* 0x000000013a027824 */ /* 0x000fe200078e0202 */
[----:B------:R-:W-:Y:S01]  /*15e0*/  @!P3 LEA.HI.X R5, R5, c[0x0][0x174], R3, 0x1, P0 ;  /* 0x00005d000505ba11 */ /* 0x000fe200000f0c03 */
[----:B------:R-:W-:Y:S01]  /*15f0*/  @!PT LDS RZ, [RZ] ;  /* 0x00000000fffff984 */ /* 0x000fe20000000800 */
[----:B------:R-:W-:Y:S01]  /*1600*/  @!PT LDS RZ, [RZ] ;  /* 0x00000000fffff984 */ /* 0x000fe20000000800 */
[----:B------:R-:W-:Y:S01]  /*1610*/  @!PT LDS RZ, [RZ] ;  /* 0x00000000fffff984 */ /* 0x000fe20000000800 */
[----:B------:R1:W-:Y:S01]  /*1620*/  @!P4 LDGSTS.E.BYPASS.LTC128B.128 [R223+0xa000], [R6.64] ;  /* 0x0a00000006dfcfae */ /* 0x0003e2000b901d46 */
[----:B------:R-:W-:Y:S02]  /*1630*/  IMAD.SHL.U32 R208, R0, 0x2, RZ ;  /* 0x0000000200d07824 */ /* 0x000fe400078e00ff */
[----:B------:R-:W-:Y:S01]  /*1640*/  IMAD.SHL.U32 R210, R2, 0x2, RZ ;  /* 0x0000000202d27824 */ /* 0x000fe200078e00ff */
[----:B------:R1:W-:Y:S01]  /*1650*/  @!P4 LDGSTS.E.BYPASS.LTC128B.128 [R223+0xb000], [R6.64+0x80] ;  /* 0x0b00008006dfcfae */ /* 0x0003e2000b901d46 */
[----:B------:R-:W-:Y:S01]  /*1660*/  IMAD.MOV.U32 R0, RZ, RZ, -0x20 ;  /* 0xffffffe0ff007424 */ /* 0x000fe200078e00ff */
[----:B------:R-:W-:Y:S02]  /*1670*/  IADD3 R2, R208, 0x8000, RZ ;  /* 0x00008000d0027810 */ /* 0x000fe40007ffe0ff */
[----:B------:R-:W-:Y:S01]  /*1680*/  @P3 STS.128 [R223+0xa800], RZ ;  /* 0x00a800ffdf003388 */ /* 0x000fe20000000c00 */
[----:B------:R-:W-:-:S02]  /*1690*/  R2P PR, R18, 0x6 ;  /* 0x0000000612007804 */ /* 0x000fc40000000000 */
[----:B------:R-:W-:Y:S01]  /*16a0*/  IADD3 R219, R208, 0x8020, RZ ;  /* 0x00008020d0db7810 */ /* 0x000fe20007ffe0ff */
[----:B------:R-:W-:Y:S02]  /*16b0*/  @P3 STS.128 [R223+0xb800], RZ ;  /* 0x00b800ffdf003388 */ /* 0x000fe40000000c00 */
[----:B------:R-:W-:Y:S02]  /*16c0*/  SEL R0, R0, 0x20, P2 ;  /* 0x0000002000007807 */ /* 0x000fe40001000000 */
[----:B------:R-:W-:Y:S01]  /*16d0*/  @!PT LDS RZ, [RZ] ;  /* 0x00000000fffff984 */ /* 0x000fe20000000800 */
[----:B------:R-:W-:Y:S01]  /*16e0*/  @!PT LDS RZ, [RZ] ;  /* 0x00000000fffff984 */ /* 0x000fe20000000800 */
[----:B------:R-:W-:Y:S01]  /*16f0*/  @!PT LDS RZ, [RZ] ;  /* 0x00000000fffff984 */ /* 0x000fe20000000800 */
[----:B------:R4:W-:Y:S03]  /*1700*/  @!P3 LDGSTS.E.BYPASS.LTC128B.128 [R223+0xa800], [R4.64] ;  /* 0x0a80000004dfbfae */ /* 0x0009e6000b901d46 */
[----:B------:R-:W-:Y:S01]  /*1710*/  IMAD R218, R0, 0x2, R210 ;  /* 0x0000000200da7824 */ /* 0x000fe200078e02d2 */
[----:B------:R4:W-:Y:S04]  /*1720*/  @!P3 LDGSTS.E.BYPASS.LTC128B.128 [R223+0xb800], [R4.64+0x80] ;  /* 0x0b80008004dfbfae */ /* 0x0009e8000b901d46 */
[----:B--2---:R-:W-:Y:S04]  /*1730*/  LDSM.16.M88.4 R20, [R208+0x8000] ;  /* 0x00800000d014783b */ /* 0x004fe80000000200 */
[----:B------:R-:W2:Y:S04]  /*1740*/  LDSM.16.M88.4 R8, [R210+0x2000] ;  /* 0x00200000d208783b */ /* 0x000ea80000000200 */
[----:B------:R-:W5:Y:S04]  /*1750*/  LDSM.16.M88.4 R28, [R208+0x8800] ;  /* 0x00880000d01c783b */ /* 0x000f680000000200 */
[----:B------:R-:W1:Y:S04]  /*1760*/  LDSM.16.M88.4 R12, [R210] ;  /* 0x00000000d20c783b */ /* 0x000e680000000200 */
[----:B------:R-:W0:Y:S01]  /*1770*/  LDGDEPBAR ;  /* 0x00000000000079af */ /* 0x000e220000000000 */
[----:B----4-:R-:W-:-:S05]  /*1780*/  IMAD.MOV.U32 R4, RZ, RZ, 0x10 ;  /* 0x00000010ff047424 */ /* 0x010fca00078e00ff */
[----:B------:R-:W-:Y:S02]  /*1790*/  SEL R4, R4, 0xfffffff0, !P1 ;  /* 0xfffffff004047807 */ /* 0x000fe40004800000 */
[----:B------:R-:W-:-:S03]  /*17a0*/  R2P PR, R25, 0x6 ;  /* 0x0000000619007804 */ /* 0x000fc60000000000 */
[----:B------:R-:W-:-:S04]  /*17b0*/  IMAD R212, R4, 0x2, R210 ;  /* 0x0000000204d47824 */ /* 0x000fc800078e02d2 */
[----:B------:R-:W-:Y:S01]  /*17c0*/  IMAD R217, R0, 0x2, R212 ;  /* 0x0000000200d97824 */ /* 0x000fe200078e02d4 */
[----:B---3--:R-:W-:Y:S04]  /*17d0*/  LDSM.16.M88.4 R16, [R212+0x2000] ;  /* 0x00200000d410783b */ /* 0x008fe80000000200 */
[----:B------:R-:W-:Y:S01]  /*17e0*/  LDSM.16.M88.4 R24, [R212] ;  /* 0x00000000d418783b */ /* 0x000fe20000000200 */
[----:B------:R-:W-:Y:S01]  /*17f0*/  @P1 IADD3 R219, R2, -0x20, RZ ;  /* 0xffffffe002db1810 */ /* 0x000fe20007ffe0ff */
[----:B--2---:R-:W-:Y:S01]  /*1800*/  HMMA.16816.F32.BF16 R36, R8, R20, RZ ;  /* 0x000000140824723c */ /* 0x004fe200000418ff */
[----:B------:R-:W-:Y:S02]  /*1810*/  IMAD.MOV.U32 R2, RZ, RZ, 0x40 ;  /* 0x00000040ff027424 */ /* 0x000fe400078e00ff */
[C---:B------:R-:W-:Y:S01]  /*1820*/  IADD3 R222, R219.reuse, 0x800, RZ ;  /* 0x00000800dbde7810 */ /* 0x040fe20007ffe0ff */
[----:B------:R-:W2:Y:S01]  /*1830*/  LDSM.16.M88.4 R32, [R219] ;  /* 0x00000000db20783b */ /* 0x000ea20000000200 */
[----:B------:R-:W-:-:S02]  /*1840*/  IADD3 R221, R219, 0x1000, RZ ;  /* 0x00001000dbdd7810 */ /* 0x000fc40007ffe0ff */
[----:B------:R-:W-:Y:S01]  /*1850*/  SEL R2, R2, 0xffffffc0, !P2 ;  /* 0xffffffc002027807 */ /* 0x000fe20005000000 */
[----:B------:R-:W3:Y:S01]  /*1860*/  LDSM.16.M88.4 R44, [R219+0x800] ;  /* 0x00080000db2c783b */ /* 0x000ee20000000200 */
[----:B-----5:R-:W-:Y:S01]  /*1870*/  HMMA.16816.F32.BF16 R40, R8, R28, RZ ;  /* 0x0000001c0828723c */ /* 0x020fe200000418ff */
[----:B------:R-:W-:Y:S02]  /*1880*/  IADD3 R220, R219, 0x1800, RZ ;  /* 0x00001800dbdc7810 */ /* 0x000fe40007ffe0ff */
[----:B------:R-:W-:Y:S02]  /*1890*/  IMAD.IADD R216, R208, 0x1, R2 ;  /* 0x00000001d0d87824 */ /* 0x000fe400078e0202 */
[----:B------:R-:W-:Y:S02]  /*18a0*/  IMAD.IADD R215, R2, 0x1, R219 ;  /* 0x0000000102d77824 */ /* 0x000fe400078e02db */
[----:B------:R-:W-:Y:S01]  /*18b0*/  IMAD.SHL.U32 R2, R89, 0x2, RZ ;  /* 0x0000000259027824 */ /* 0x000fe200078e00ff */
[----:B-1----:R-:W-:Y:S04]  /*18c0*/  HMMA.16816.F32.BF16 R64, R12, R20, RZ ;  /* 0x000000140c40723c */ /* 0x002fe800000418ff */
[----:B------:R-:W-:-:S04]  /*18d0*/  LOP3.LUT R2, R2, 0x6, RZ, 0xc0, !PT ;  /* 0x0000000602027812 */ /* 0x000fc800078ec0ff */
[----:B------:R-:W-:Y:S01]  /*18e0*/  HMMA.16816.F32.BF16 R48, R8, R22, RZ ;  /* 0x000000160830723c */ /* 0x000fe200000418ff */
[----:B------:R-:W-:-:S05]  /*18f0*/  IMAD R2, R59, 0x20, R2 ;  /* 0x000000203b027824 */ /* 0x000fca00078e0202 */
[C---:B------:R-:W-:Y:S02]  /*1900*/  IADD3 R5, R2.reuse, 0x1, RZ ;  /* 0x0000000102057810 */ /* 0x040fe40007ffe0ff */
[----:B------:R-:W-:Y:S01]  /*1910*/  HMMA.16816.F32.BF16 R72, R12, R22, RZ ;  /* 0x000000160c48723c */ /* 0x000fe200000418ff */
[C---:B------:R-:W-:Y:S02]  /*1920*/  IADD3 R3, R2.reuse, 0x8, RZ ;  /* 0x0000000802037810 */ /* 0x040fe40007ffe0ff */
[-C--:B------:R-:W-:Y:S02]  /*1930*/  ISETP.GE.AND P0, PT, R5, R56.reuse, PT ;  /* 0x000000380500720c */ /* 0x080fe40003f06270 */
[----:B------:R-:W-:Y:S02]  /*1940*/  ISETP.GE.AND P6, PT, R3, R56, PT ;  /* 0x000000380300720c */ /* 0x000fe40003fc6270 */
[C---:B------:R-:W-:Y:S01]  /*1950*/  IADD3 R3, R2.reuse, 0x9, RZ ;  /* 0x0000000902037810 */ /* 0x040fe20007ffe0ff */
[----:B------:R-:W-:Y:S01]  /*1960*/  HMMA.16816.F32.BF16 R20, R8, R30, RZ ;  /* 0x0000001e0814723c */ /* 0x000fe200000418ff */
[----:B------:R-:W-:Y:S01]  /*1970*/  LDSM.16.M88.4 R8, [R218+0x2000] ;  /* 0x00200000da08783b */ /* 0x000fe20000000200 */
[----:B------:R-:W-:-:S02]  /*1980*/  IADD3 R6, R2, 0x10, RZ ;  /* 0x0000001002067810 */ /* 0x000fc40007ffe0ff */
[-C--:B------:R-:W-:Y:S02]  /*1990*/  ISETP.GE.AND P5, PT, R3, R56.reuse, PT ;  /* 0x000000380300720c */ /* 0x080fe40003fa6270 */
[C---:B------:R-:W-:Y:S02]  /*19a0*/  IADD3 R5, R2.reuse, 0x11, RZ ;  /* 0x0000001102057810 */ /* 0x040fe40007ffe0ff */
[----:B------:R-:W-:Y:S01]  /*19b0*/  HMMA.16816.F32.BF16 R60, R12, R28, RZ ;  /* 0x0000001c0c3c723c */ /* 0x000fe200000418ff */
[C---:B------:R-:W-:Y:S02]  /*19c0*/  IADD3 R3, R2.reuse, 0x18, RZ ;  /* 0x0000001802037810 */ /* 0x040fe40007ffe0ff */
[CC--:B------:R-:W-:Y:S02]  /*19d0*/  ISETP.GE.AND P1, PT, R2.reuse, R56.reuse, PT ;  /* 0x000000380200720c */ /* 0x0c0fe40003f26270 */
[----:B------:R-:W-:Y:S02]  /*19e0*/  IADD3 R2, R2, 0x19, RZ ;  /* 0x0000001902027810 */ /* 0x000fe40007ffe0ff */
[-C--:B------:R-:W-:Y:S01]  /*19f0*/  ISETP.GE.AND P4, PT, R6, R56.reuse, PT ;  /* 0x000000380600720c */ /* 0x080fe20003f86270 */
[----:B--2---:R-:W-:Y:S01]  /*1a00*/  HMMA.16816.F32.BF16 R84, R16, R32, R36 ;  /* 0x000000201054723c */ /* 0x004fe20000041824 */
[----:B------:R-:W1:Y:S01]  /*1a10*/  LDSM.16.M88.4 R36, [R216+0x8000] ;  /* 0x00800000d824783b */ /* 0x000e620000000200 */
[----:B------:R-:W-:-:S02]  /*1a20*/  ISETP.GE.AND P3, PT, R5, R56, PT ;  /* 0x000000380500720c */ /* 0x000fc40003f66270 */
[----:B------:R-:W-:-:S04]  /*1a30*/  ISETP.GE.AND P2, PT, R3, R56, PT ;  /* 0x000000380300720c */ /* 0x000fc80003f46270 */
[----:B---3--:R-:W-:Y:S01]  /*1a40*/  HMMA.16816.F32.BF16 R76, R16, R44, R40 ;  /* 0x0000002c104c723c */ /* 0x008fe20000041828 */
[----:B------:R-:W2:Y:S07]  /*1a50*/  LDSM.16.M88.4 R40, [R216+0x8800] ;  /* 0x00880000d828783b */ /* 0x000eae0000000200 */
[----:B------:R-:W-:Y:S01]  /*1a60*/  HMMA.16816.F32.BF16 R68, R12, R30, RZ ;  /* 0x0000001e0c44723c */ /* 0x000fe200000418ff */
[----:B------:R-:W3:Y:S04]  /*1a70*/  LDSM.16.M88.4 R12, [R218] ;  /* 0x00000000da0c783b */ /* 0x000ee80000000200 */
[----:B------:R-:W-:Y:S03]  /*1a80*/  LDSM.16.M88.4 R28, [R215+0x800] ;  /* 0x00080000d71c783b */ /* 0x000fe60000000200 */
[C---:B------:R-:W-:Y:S08]  /*1a90*/  HMMA.16816.F32.BF16 R80, R16.reuse, R34, R48 ;  /* 0x000000221050723c */ /* 0x040ff00000041830 */
[----:B------:R-:W-:Y:S01]  /*1aa0*/  HMMA.16816.F32.BF16 R52, R16, R46, R20 ;  /* 0x0000002e1034723c */ /* 0x000fe20000041814 */
[----:B------:R-:W-:Y:S07]  /*1ab0*/  LDSM.16.M88.4 R20, [R217+0x2000] ;  /* 0x00200000d914783b */ /* 0x000fee0000000200 */
[C---:B------:R-:W-:Y:S08]  /*1ac0*/  HMMA.16816.F32.BF16 R48, R24.reuse, R32, R64 ;  /* 0x000000201830723c */ /* 0x040ff00000041840 */
[C---:B------:R-:W-:Y:S08]  /*1ad0*/  HMMA.16816.F32.BF16 R60, R24.reuse, R44, R60 ;  /* 0x0000002c183c723c */ /* 0x040ff0000004183c */
[C---:B------:R-:W-:Y:S01]  /*1ae0*/  HMMA.16816.F32.BF16 R16, R24.reuse, R34, R72 ;  /* 0x000000221810723c */ /* 0x040fe20000041848 */
[----:B------:R-:W4:Y:S07]  /*1af0*/  LDSM.16.M88.4 R32, [R215] ;  /* 0x00000000d720783b */ /* 0x000f2e0000000200 */
[----:B------:R-:W-:Y:S01]  /*1b00*/  HMMA.16816.F32.BF16 R68, R24, R46, R68 ;  /* 0x0000002e1844723c */ /* 0x000fe20000041844 */
[----:B------:R-:W5:Y:S04]  /*1b10*/  LDSM.16.M88.4 R24, [R217] ;  /* 0x00000000d918783b */ /* 0x000f680000000200 */
[----:B------:R-:W-:Y:S03]  /*1b20*/  LDSM.16.M88.4 R44, [R208+0x9000] ;  /* 0x00900000d02c783b */ /* 0x000fe60000000200 */
[C---:B-1----:R-:W-:Y:S08]  /*1b30*/  HMMA.16816.F32.BF16 R72, R8.reuse, R36, R84 ;  /* 0x000000240848723c */ /* 0x042ff00000041854 */
[C---:B--2---:R-:W-:Y:S08]  /*1b40*/  HMMA.16816.F32.BF16 R84, R8.reuse, R40, R76 ;  /* 0x000000280854723c */ /* 0x044ff0000004184c */
[C---:B------:R-:W-:Y:S08]  /*1b50*/  HMMA.16816.F32.BF16 R80, R8.reuse, R38, R80 ;  /* 0x000000260850723c */ /* 0x040ff00000041850 */
[----:B------:R-:W-:Y:S08]  /*1b60*/  HMMA.16816.F32.BF16 R76, R8, R42, R52 ;  /* 0x0000002a084c723c */ /* 0x000ff00000041834 */
[C---:B---3--:R-:W-:Y:S01]  /*1b70*/  HMMA.16816.F32.BF16 R64, R12.reuse, R36, R48 ;  /* 0x000000240c40723c */ /* 0x048fe20000041830 */
[----:B------:R-:W-:Y:S07]  /*1b80*/  LDSM.16.M88.4 R48, [R208+0x9800] ;  /* 0x00980000d030783b */ /* 0x000fee0000000200 */
[C---:B------:R-:W-:Y:S01]  /*1b90*/  HMMA.16816.F32.BF16 R36, R12.reuse, R38, R16 ;  /* 0x000000260c24723c */ /* 0x040fe20000041810 */
[----:B------:R-:W1:Y:S07]  /*1ba0*/  LDSM.16.M88.4 R16, [R210+0x6000] ;  /* 0x00600000d210783b */ /* 0x000e6e0000000200 */
[C---:B------:R-:W-:Y:S08]  /*1bb0*/  HMMA.16816.F32.BF16 R8, R12.reuse, R40, R60 ;  /* 0x000000280c08723c */ /* 0x040ff0000004183c */
[----:B------:R-:W-:Y:S01]  /*1bc0*/  HMMA.16816.F32.BF16 R52, R12, R42, R68 ;  /* 0x0000002a0c34723c */ /* 0x000fe20000041844 */
[----:B------:R-:W2:Y:S04]  /*1bd0*/  LDSM.16.M88.4 R12, [R210+0x4000] ;  /* 0x00400000d20c783b */ /* 0x000ea80000000200 */
[----:B------:R-:W-:Y:S03]  /*1be0*/  LDSM.16.M88.4 R40, [R219+0x1000] ;  /* 0x00100000db28783b */ /* 0x000fe60000000200 */
[C---:B----4-:R-:W-:Y:S08]  /*1bf0*/  HMMA.16816.F32.BF16 R60, R20.reuse, R32, R72 ;  /* 0x00000020143c723c */ /* 0x050ff00000041848 */
[C---:B------:R-:W-:Y:S08]  /*1c00*/  HMMA.16816.F32.BF16 R68, R20.reuse, R34, R80 ;  /* 0x000000221444723c */ /* 0x040ff00000041850 */
[C---:B------:R-:W-:Y:S08]  /*1c10*/  HMMA.16816.F32.BF16 R72, R20.reuse, R28, R84 ;  /* 0x0000001c1448723c */ /* 0x040ff00000041854 */
[----:B------:R-:W-:Y:S08]  /*1c20*/  HMMA.16816.F32.BF16 R80, R20, R30, R76 ;  /* 0x0000001e1450723c */ /* 0x000ff0000004184c */
[C---:B-----5:R-:W-:Y:S01]  /*1c30*/  HMMA.16816.F32.BF16 R20, R24.reuse, R28, R8 ;  /* 0x0000001c1814723c */ /* 0x060fe20000041808 */
[----:B------:R-:W3:Y:S07]  /*1c40*/  LDSM.16.M88.4 R8, [R212+0x6000] ;  /* 0x00600000d408783b */ /* 0x000eee0000000200 */
[C---:B------:R-:W-:Y:S08]  /*1c50*/  HMMA.16816.F32.BF16 R76, R24.reuse, R32, R64 ;  /* 0x00000020184c723c */ /* 0x040ff00000041840 */
[C---:B------:R-:W-:Y:S01]  /*1c60*/  HMMA.16816.F32.BF16 R32, R24.reuse, R34, R36 ;  /* 0x000000221820723c */ /* 0x040fe20000041824 */
[----:B------:R-:W4:Y:S07]  /*1c70*/  LDSM.16.M88.4 R36, [R219+0x1800] ;  /* 0x00180000db24783b */ /* 0x000f2e0000000200 */
[----:B------:R-:W-:Y:S01]  /*1c80*/  HMMA.16816.F32.BF16 R28, R24, R30, R52 ;  /* 0x0000001e181c723c */ /* 0x000fe20000041834 */
[----:B------:R-:W5:Y:S04]  /*1c90*/  LDSM.16.M88.4 R24, [R212+0x4000] ;  /* 0x00400000d418783b */ /* 0x000f680000000200 */
[----:B------:R-:W-:Y:S03]  /*1ca0*/  LDSM.16.M88.4 R52, [R216+0x9000] ;  /* 0x00900000d834783b */ /* 0x000fe60000000200 */
[C---:B-1----:R-:W-:Y:S08]  /*1cb0*/  HMMA.16816.F32.BF16 R60, R16.reuse, R44, R60 ;  /* 0x0000002c103c723c */ /* 0x042ff0000004183c */
[----:B------:R-:W-:Y:S08]  /*1cc0*/  HMMA.16816.F32.BF16 R64, R16, R50, R80 ;  /* 0x000000321040723c */ /* 0x000ff00000041850 */
[-C--:B--2---:R-:W-:Y:S01]  /*1cd0*/  HMMA.16816.F32.BF16 R80, R12, R48.reuse, R20 ;  /* 0x000000300c50723c */ /* 0x084fe20000041814 */
[----:B------:R-:W1:Y:S07]  /*1ce0*/  LDSM.16.M88.4 R20, [R218+0x6000] ;  /* 0x00600000da14783b */ /* 0x000e6e0000000200 */
[----:B------:R-:W-:Y:S08]  /*1cf0*/  HMMA.16816.F32.BF16 R72, R16, R48, R72 ;  /* 0x000000301048723c */ /* 0x000ff00000041848 */
[----:B------:R-:W-:Y:S08]  /*1d00*/  HMMA.16816.F32.BF16 R76, R12, R44, R76 ;  /* 0x0000002c0c4c723c */ /* 0x000ff0000004184c */
[-C--:B------:R-:W-:Y:S08]  /*1d10*/  HMMA.16816.F32.BF16 R68, R16, R46.reuse, R68 ;  /* 0x0000002e1044723c */ /* 0x080ff00000041844 */
[C---:B------:R-:W-:Y:S01]  /*1d20*/  HMMA.16816.F32.BF16 R44, R12.reuse, R46, R32 ;  /* 0x0000002e0c2c723c */ /* 0x040fe20000041820 */
[----:B------:R-:W-:Y:S07]  /*1d30*/  LDSM.16.M88.4 R32, [R216+0x9800] ;  /* 0x00980000d820783b */ /* 0x000fee0000000200 */
[----:B------:R-:W-:Y:S01]  /*1d40*/  HMMA.16816.F32.BF16 R48, R12, R50, R28 ;  /* 0x000000320c30723c */ /* 0x000fe2000004181c */
[----:B------:R-:W2:Y:S04]  /*1d50*/  LDSM.16.M88.4 R12, [R218+0x4000] ;  /* 0x00400000da0c783b */ /* 0x000ea80000000200 */
[----:B------:R-:W-:Y:S03]  /*1d60*/  LDSM.16.M88.4 R28, [R215+0x1000] ;  /* 0x00100000d71c783b */ /* 0x000fe60000000200 */
[C---:B---3--:R-:W-:Y:S08]  /*1d70*/  HMMA.16816.F32.BF16 R16, R8.reuse, R40, R60 ;  /* 0x000000280810723c */ /* 0x048ff0000004183c */
[----:B----4-:R-:W-:Y:S08]  /*1d80*/  HMMA.16816.F32.BF16 R84, R8, R36, R72 ;  /* 0x000000240854723c */ /* 0x010ff00000041848 */
[----:B-----5:R-:W-:Y:S08]  /*1d90*/  HMMA.16816.F32.BF16 R72, R24, R40, R76 ;  /* 0x000000281848723c */ /* 0x020ff0000004184c */
[C---:B------:R-:W-:Y:S08]  /*1da0*/  HMMA.16816.F32.BF16 R60, R8.reuse, R42, R68 ;  /* 0x0000002a083c723c */ /* 0x040ff00000041844 */
[----:B------:R-:W-:Y:S01]  /*1db0*/  HMMA.16816.F32.BF16 R68, R8, R38, R64 ;  /* 0x000000260844723c */ /* 0x000fe20000041840 */
[----:B------:R-:W3:Y:S04]  /*1dc0*/  LDSM.16.M88.4 R8, [R217+0x6000] ;  /* 0x00600000d908783b */ /* 0x000ee80000000200 */
[----:B------:R-:W-:Y:S03]  /*1dd0*/  LDSM.16.M88.4 R64, [R215+0x1800] ;  /* 0x00180000d740783b */ /* 0x000fe60000000200 */
[----:B------:R-:W-:Y:S08]  /*1de0*/  HMMA.16816.F32.BF16 R76, R24, R42, R44 ;  /* 0x0000002a184c723c */ /* 0x000ff0000004182c */
[----:B-1----:R-:W-:Y:S01]  /*1df0*/  HMMA.16816.F32.BF16 R44, R20, R52, R16 ;  /* 0x00000034142c723c */ /* 0x002fe20000041810 */
[----:B------:R-:W1:Y:S01]  /*1e00*/  LDSM.16.M88.4 R16, [R217+0x4000] ;  /* 0x00400000d910783b */ /* 0x000e620000000200 */
[----:B------:R-:W-:-:S06]  /*1e10*/  DEPBAR.LE SB0, 0x0 ;  /* 0x000080000000791a */ /* 0x000fcc0000000000 */
[C---:B------:R-:W-:Y:S08]  /*1e20*/  HMMA.16816.F32.BF16 R80, R24.reuse, R36, R80 ;  /* 0x000000241850723c */ /* 0x040ff00000041850 */
[----:B------:R-:W-:Y:S08]  /*1e30*/  HMMA.16816.F32.BF16 R48, R24, R38, R48 ;  /* 0x000000261830723c */ /* 0x000ff00000041830 */
[----:B--2---:R-:W-:Y:S08]  /*1e40*/  HMMA.16816.F32.BF16 R24, R12, R52, R72 ;  /* 0x000000340c18723c */ /* 0x004ff00000041848 */
[C---:B------:R-:W-:Y:S08]  /*1e50*/  HMMA.16816.F32.BF16 R40, R20.reuse, R54, R60 ;  /* 0x000000361428723c */ /* 0x040ff0000004183c */
[C---:B------:R-:W-:Y:S08]  /*1e60*/  HMMA.16816.F32.BF16 R36, R20.reuse, R32, R84 ;  /* 0x000000201424723c */ /* 0x040ff00000041854 */
[----:B------:R-:W-:Y:S08]  /*1e70*/  HMMA.16816.F32.BF16 R20, R20, R34, R68 ;  /* 0x000000221414723c */ /* 0x000ff00000041844 */
[C---:B------:R-:W-:Y:S08]  /*1e80*/  HMMA.16816.F32.BF16 R52, R12.reuse, R54, R76 ;  /* 0x000000360c34723c */ /* 0x040ff0000004184c */
[C---:B------:R-:W-:Y:S08]  /*1e90*/  HMMA.16816.F32.BF16 R60, R12.reuse, R32, R80 ;  /* 0x000000200c3c723c */ /* 0x040ff00000041850 */
[----:B------:R-:W-:Y:S08]  /*1ea0*/  HMMA.16816.F32.BF16 R48, R12, R34, R48 ;  /* 0x000000220c30723c */ /* 0x000ff00000041830 */
[-C--:B---3--:R-:W-:Y:S08]  /*1eb0*/  HMMA.16816.F32.BF16 R44, R8, R28.reuse, R44 ;  /* 0x0000001c082c723c */ /* 0x088ff0000004182c */
[----:B-1----:R-:W-:Y:S08]  /*1ec0*/  HMMA.16816.F32.BF16 R12, R16, R28, R24 ;  /* 0x0000001c100c723c */ /* 0x002ff00000041818 */
[C---:B------:R-:W-:Y:S08]  /*1ed0*/  HMMA.16816.F32.BF16 R40, R8.reuse, R30, R40 ;  /* 0x0000001e0828723c */ /* 0x040ff00000041828 */
[----:B------:R-:W-:Y:S01]  /*1ee0*/  HMMA.16816.F32.BF16 R36, R8, R64, R36 ;  /* 0x000000400824723c */ /* 0x000fe20000041824 */
[----:B------:R-:W-:-:S07]  /*1ef0*/  FSEL R24, R47, -INF , !P0 ;  /* 0xff8000002f187808 */ /* 0x000fce0004000000 */
[----:B------:R-:W-:Y:S01]  /*1f00*/  HMMA.16816.F32.BF16 R32, R8, R66, R20 ;  /* 0x000000420820723c */ /* 0x000fe20000041814 */
[----:B------:R-:W-:-:S06]  /*1f10*/  FSEL R47, R13, -INF , !P0 ;  /* 0xff8000000d2f7808 */ /* 0x000fcc0004000000 */
        /* <DEDUP_REMOVED lines=12> */
[----:B------:R-:W-:Y:S02]  /*1fe0*/  ISETP.GE.AND P0, PT, R56, 0x21, PT ;  /* 0x000000213800780c */ /* 0x000fe40003f06270 */
[----:B------:R-:W-:Y:S02]  /*1ff0*/  FSEL R62, R14, -INF , !P1 ;  /* 0xff8000000e3e7808 */ /* 0x000fe40004800000 */
[----:B------:R-:W-:Y:S01]  /*2000*/  ISETP.GE.AND P1, PT, R2, R56, PT ;  /* 0x000000380200720c */ /* 0x000fe20003f26270 */
[----:B------:R-:W-:Y:S01]  /*2010*/  IMAD.IADD R2, R57, 0x1, R58 ;  /* 0x0000000139027824 */ /* 0x000fe200078e023a */
        /* <DEDUP_REMOVED lines=19> */
[----:B------:R-:W-:Y:S01]  /*2150*/  FSEL R133, R17, -INF , !P1 ;  /* 0xff80000011857808 */ /* 0x000fe20004800000 */
[----:B------:R-:W-:Y:S06]  /*2160*/  BAR.SYNC.DEFER_BLOCKING 0x0 ;  /* 0x0000000000007b1d */ /* 0x000fec0000010000 */
[----:B------:R-:W-:Y:S05]  /*2170*/  @!P0 BRA `(.L_x_843) ;  /* 0x0000012000008947 */ /* 0x000fea0003800000 */
[----:B------:R-:W-:-:S04]  /*2180*/  LEA.HI.SX32 R8, R224, 0xfffffffe, 0x1b ;  /* 0xfffffffee0087811 */ /* 0x000fc800078fdaff */
[----:B------:R-:W-:Y:S01]  /*2190*/  SHF.R.S32.HI R5, RZ, 0x1f, R8 ;  /* 0x0000001fff057819 */ /* 0x000fe20000011408 */
[----:B------:R-:W-:Y:S02]  /*21a0*/  IMAD R3, R92, R8, RZ ;  /* 0x000000085c037224 */ /* 0x000fe400078e02ff */
[----:B------:R-:W-:-:S04]  /*21b0*/  IMAD.WIDE.U32 R8, R8, R91, R248 ;  /* 0x0000005b08087225 */ /* 0x000fc800078e00f8 */
[----:B------:R-:W-:Y:S01]  /*21c0*/  IMAD R3, R5, R91, R3 ;  /* 0x0000005b05037224 */ /* 0x000fe200078e0203 */
[----:B------:R-:W-:-:S03]  /*21d0*/  LEA R6, P2, R8, c[0x0][0x168], 0x1 ;  /* 0x00005a0008067a11 */ /* 0x000fc600078408ff */
[----:B------:R-:W-:Y:S01]  /*21e0*/  IMAD.IADD R3, R9, 0x1, R3 ;  /* 0x0000000109037824 */ /* 0x000fe200078e0203 */
[----:B------:R-:W-:-:S04]  /*21f0*/  LEA R10, P1, R90, R6, 0x1 ;  /* 0x000000065a0a7211 */ /* 0x000fc800078208ff */
[----:B------:R-:W-:-:S04]  /*2200*/  LEA.HI.X R7, R8, c[0x0][0x16c], R3, 0x1, P2 ;  /* 0x00005b0008077a11 */ /* 0x000fc800010f0c03 */
[----:B------:R-:W-:Y:S01]  /*2210*/  LEA.HI.X R11, R90, R7, R88, 0x1, P1 ;  /* 0x000000075a0b7211 */ /* 0x000fe200008f0c58 */
[----:B------:R-:W-:Y:S01]  /*2220*/  @!PT LDS RZ, [RZ] ;  /* 0x00000000fffff984 */ /* 0x000fe20000000800 */
[----:B------:R-:W-:Y:S01]  /*2230*/  @!PT LDS RZ, [RZ] ;  /* 0x00000000fffff984 */ /* 0x000fe20000000800 */
[----:B------:R-:W-:Y:S01]  /*2240*/  @!PT LDS RZ, [RZ] ;  /* 0x00000000fffff984 */ /* 0x000fe20000000800 */
[----:B------:R1:W-:Y:S04]  /*2250*/  LDGSTS.E.BYPASS.LTC128B.128 [R223+0x8000], [R6.64] ;  /* 0x0800000006df7fae */ /* 0x0003e8000b901d46 */
[----:B------:R1:W-:Y:S04]  /*2260*/  LDGSTS.E.BYPASS.LTC128B.128 [R223+0x9000], [R6.64+0x80] ;  /* 0x0900008006df7fae */ /* 0x0003e8000b901d46 */
[----:B------:R1:W-:Y:S04]  /*2270*/  LDGSTS.E.BYPASS.LTC128B.128 [R223+0x8800], [R10.64] ;  /* 0x088000000adf7fae */ /* 0x0003e8000b901d46 */
[----:B------:R1:W-:Y:S04]  /*2280*/  LDGSTS.E.BYPASS.LTC128B.128 [R223+0x9800], [R10.64+0x80] ;  /* 0x098000800adf7fae */ /* 0x0003e8000b901d46 */
[----:B------:R-:W0:Y:S02]  /*2290*/  LDGDEPBAR ;  /* 0x00000000000079af */ /* 0x000e240000000000 */
.L_x_843:
        /* <DEDUP_REMOVED lines=14> */
[----:B------:R-:W-:Y:S01]  /*2380*/  SHF.L.U32 R209, R2, 0x1, RZ ;  /* 0x0000000102d17819 */ /* 0x000fe200000006ff */
[----:B-1----:R-:W1:Y:S03]  /*2390*/  SHFL.BFLY PT, R6, R3, 0x2, 0x1f ;  /* 0x0c401f0003067f89 */ /* 0x002e6600000e0000 */
[-C--:B------:R-:W-:Y:S01]  /*23a0*/  LEA R211, R4, R209.reuse, 0x1 ;  /* 0x000000d104d37211 */ /* 0x080fe200078e08ff */
[----:B------:R-:W-:Y:S01]  /*23b0*/  LDSM.16.MT88.4 R36, [R209+0xa000] ;  /* 0x00a00000d124783b */ /* 0x000fe20000004200 */
[C---:B------:R-:W-:Y:S02]  /*23c0*/  LEA R214, R0.reuse, R209, 0x1 ;  /* 0x000000d100d67211 */ /* 0x040fe400078e08ff */
[----:B------:R-:W-:Y:S01]  /*23d0*/  LEA R213, R0, R211, 0x1 ;  /* 0x000000d300d57211 */ /* 0x000fe200078e08ff */
[----:B------:R-:W-:Y:S04]  /*23e0*/  LDSM.16.MT88.4 R32, [R211+0xa000] ;  /* 0x00a00000d320783b */ /* 0x000fe80000004200 */
[----:B------:R-:W-:Y:S04]  /*23f0*/  LDSM.16.MT88.4 R16, [R214+0xa000] ;  /* 0x00a00000d610783b */ /* 0x000fe80000004200 */
[----:B------:R-:W-:Y:S04]  /*2400*/  LDSM.16.MT88.4 R48, [R213+0xa000] ;  /* 0x00a00000d530783b */ /* 0x000fe80000004200 */
[----:B------:R-:W-:Y:S01]  /*2410*/  LDSM.16.MT88.4 R52, [R209+0xb000] ;  /* 0x00b00000d134783b */ /* 0x000fe20000004200 */
[----:B-1----:R-:W-:-:S03]  /*2420*/  FMNMX.FTZ R3, R6, R3, !PT ;  /* 0x0000000306037209 */ /* 0x002fc60007810000 */
[----:B------:R-:W-:Y:S04]  /*2430*/  LDSM.16.MT88.4 R64, [R214+0xb000] ;  /* 0x00b00000d640783b */ /* 0x000fe80000004200 */
[----:B------:R-:W1:Y:S04]  /*2440*/  SHFL.BFLY PT, R6, R5, 0x2, 0x1f ;  /* 0x0c401f0005067f89 */ /* 0x000e6800000e0000 */
[----:B------:R-:W2:Y:S04]  /*2450*/  SHFL.BFLY PT, R134, R3, 0x1, 0x1f ;  /* 0x0c201f0003867f89 */ /* 0x000ea800000e0000 */
[----:B------:R-:W-:Y:S04]  /*2460*/  LDSM.16.MT88.4 R68, [R213+0xb000] ;  /* 0x00b00000d544783b */ /* 0x000fe80000004200 */
[----:B------:R-:W-:Y:S04]  /*2470*/  LDSM.16.MT88.4 R96, [R209+0xb800] ;  /* 0x00b80000d160783b */ /* 0x000fe80000004200 */
[----:B------:R-:W-:Y:S04]  /*2480*/  LDSM.16.MT88.4 R108, [R211+0xb800] ;  /* 0x00b80000d36c783b */ /* 0x000fe80000004200 */
[----:B------:R-:W-:Y:S01]  /*2490*/  LDSM.16.MT88.4 R152, [R209+0xa800] ;  /* 0x00a80000d198783b */ /* 0x000fe20000004200 */
[----:B-1----:R-:W-:-:S03]  /*24a0*/  FMNMX.FTZ R5, R6, R5, !PT ;  /* 0x0000000506057209 */ /* 0x002fc60007810000 */
[----:B------:R-:W-:Y:S01]  /*24b0*/  LDSM.16.MT88.4 R80, [R213+0xa800] ;  /* 0x00a80000d550783b */ /* 0x000fe20000004200 */
[----:B--2---:R-:W-:-:S03]  /*24c0*/  FMNMX.FTZ R134, R3, R134, !PT ;  /* 0x0000008603867209 */ /* 0x004fc60007810000 */
[----:B------:R-:W1:Y:S01]  /*24d0*/  SHFL.BFLY PT, R6, R5, 0x1, 0x1f ;  /* 0x0c201f0005067f89 */ /* 0x000e6200000e0000 */
[C---:B------:R-:W-:Y:S01]  /*24e0*/  FSETP.NEU.FTZ.AND P1, PT, R134.reuse, -INF , PT ;  /* 0xff8000008600780b */ /* 0x040fe20003f3d000 */
[----:B------:R-:W-:Y:S02]  /*24f0*/  FMUL.FTZ R8, R134, c[0x0][0x23c] ;  /* 0x00008f0086087a20 */ /* 0x000fe40000410000 */
[----:B------:R-:W-:Y:S03]  /*2500*/  LDSM.16.MT88.4 R120, [R214+0xb800] ;  /* 0x00b80000d678783b */ /* 0x000fe60000004200 */
[----:B------:R-:W-:-:S05]  /*2510*/  FSEL R8, R8, RZ, P1 ;  /* 0x000000ff08087208 */ /* 0x000fca0000800000 */
[--C-:B------:R-:W-:Y:S02]  /*2520*/  FFMA.FTZ R3, R20, c[0x0][0x23c], -R8.reuse ;  /* 0x00008f0014037a23 */ /* 0x100fe40000010808 */
[--C-:B------:R-:W-:Y:S02]  /*2530*/  FFMA.FTZ R9, R22, c[0x0][0x23c], -R8.reuse ;  /* 0x00008f0016097a23 */ /* 0x100fe40000010808 */
[----:B------:R2:W-:Y:S01]  /*2540*/  MUFU.EX2 R235, R3 ;  /* 0x0000000300eb7308 */ /* 0x0005e20000000800 */
[----:B------:R-:W-:-:S07]  /*2550*/  FFMA.FTZ R10, R25, c[0x0][0x23c], -R8 ;  /* 0x00008f00190a7a23 */ /* 0x000fce0000010808 */
[----:B------:R-:W-:Y:S01]  /*2560*/  MUFU.EX2 R229, R9 ;  /* 0x0000000900e57308 */ /* 0x000fe20000000800 */
[----:B--2---:R-:W-:-:S07]  /*2570*/  FFMA.FTZ R3, R21, c[0x0][0x23c], -R8 ;  /* 0x00008f0015037a23 */ /* 0x004fce0000010808 */
[----:B------:R2:W3:Y:S08]  /*2580*/  MUFU.EX2 R231, R10 ;  /* 0x0000000a00e77308 */ /* 0x0004f00000000800 */
[----:B------:R1:W-:Y:S01]  /*2590*/  MUFU.EX2 R234, R3 ;  /* 0x0000000300ea7308 */ /* 0x0003e20000000800 */
[----:B--2---:R-:W-:Y:S01]  /*25a0*/  FFMA.FTZ R10, R26, c[0x0][0x23c], -R8 ;  /* 0x00008f001a0a7a23 */ /* 0x004fe20000010808 */
[----:B---3--:R-:W-:-:S06]  /*25b0*/  F2FP.BF16.PACK_AB R128, R231, R229 ;  /* 0x000000e5e780723e */ /* 0x008fcc00000010ff */
[----:B------:R2:W-:Y:S01]  /*25c0*/  MUFU.EX2 R230, R10 ;  /* 0x0000000a00e67308 */ /* 0x0005e20000000800 */
[----:B-1----:R-:W-:Y:S01]  /*25d0*/  FMNMX.FTZ R3, R5, R6, !PT ;  /* 0x0000000605037209 */ /* 0x002fe20007810000 */
[----:B------:R-:W-:-:S03]  /*25e0*/  FFMA.FTZ R5, R12, c[0x0][0x23c], -R8 ;  /* 0x00008f000c057a23 */ /* 0x000fc60000010808 */
[C---:B------:R-:W-:Y:S01]  /*25f0*/  FSETP.NEU.FTZ.AND P1, PT, R3.reuse, -INF , PT ;  /* 0xff8000000300780b */ /* 0x040fe20003f3d000 */
[----:B------:R-:W-:Y:S02]  /*2600*/  FMUL.FTZ R6, R3, c[0x0][0x23c] ;  /* 0x00008f0003067a20 */ /* 0x000fe40000410000 */
[----:B------:R1:W-:Y:S03]  /*2610*/  MUFU.EX2 R233, R5 ;  /* 0x0000000500e97308 */ /* 0x0003e60000000800 */
[----:B------:R-:W-:-:S05]  /*2620*/  FSEL R2, R6, RZ, P1 ;  /* 0x000000ff06027208 */ /* 0x000fca0000800000 */
[--C-:B------:R-:W-:Y:S02]  /*2630*/  FFMA.FTZ R0, R24, c[0x0][0x23c], -R2.reuse ;  /* 0x00008f0018007a23 */ /* 0x100fe40000010802 */
[--C-:B--2---:R-:W-:Y:S02]  /*2640*/  FFMA.FTZ R10, R28, c[0x0][0x23c], -R2.reuse ;  /* 0x00008f001c0a7a23 */ /* 0x104fe40000010802 */
[----:B------:R2:W-:Y:S01]  /*2650*/  MUFU.EX2 R226, R0 ;  /* 0x0000000000e27308 */ /* 0x0005e20000000800 */
[----:B------:R-:W-:Y:S02]  /*2660*/  FFMA.FTZ R4, R23, c[0x0][0x23c], -R2 ;  /* 0x00008f0017047a23 */ /* 0x000fe40000010802 */
[--C-:B-1----:R-:W-:Y:S01]  /*2670*/  FFMA.FTZ R5, R13, c[0x0][0x23c], -R8.reuse ;  /* 0x00008f000d057a23 */ /* 0x102fe20000010808 */
[----:B------:R-:W-:Y:S01]  /*2680*/  LDSM.16.MT88.4 R20, [R211+0xa800] ;  /* 0x00a80000d314783b */ /* 0x000fe20000004200 */
[----:B------:R-:W-:-:S03]  /*2690*/  FFMA.FTZ R8, R27, c[0x0][0x23c], -R8 ;  /* 0x00008f001b087a23 */ /* 0x000fc60000010808 */
[----:B------:R-:W-:Y:S01]  /*26a0*/  MUFU.EX2 R206, R10 ;  /* 0x0000000a00ce7308 */ /* 0x000fe20000000800 */
[----:B------:R-:W-:Y:S01]  /*26b0*/  LDSM.16.MT88.4 R24, [R214+0xa800] ;  /* 0x00a80000d618783b */ /* 0x000fe20000004200 */
[----:B--2---:R-:W-:-:S06]  /*26c0*/  FFMA.FTZ R0, R14, c[0x0][0x23c], -R2 ;  /* 0x00008f000e007a23 */ /* 0x004fcc0000010802 */
[----:B------:R-:W1:Y:S08]  /*26d0*/  MUFU.EX2 R243, R8 ;  /* 0x0000000800f37308 */ /* 0x000e700000000800 */
[----:B------:R2:W-:Y:S08]  /*26e0*/  MUFU.EX2 R227, R0 ;  /* 0x0000000000e37308 */ /* 0x0005f00000000800 */
[----:B------:R-:W3:Y:S01]  /*26f0*/  MUFU.EX2 R236, R5 ;  /* 0x0000000500ec7308 */ /* 0x000ee20000000800 */
[----:B-1----:R-:W-:Y:S01]  /*2700*/  F2FP.BF16.PACK_AB R130, R243, R230 ;  /* 0x000000e6f382723e */ /* 0x002fe200000010ff */
[----:B--2---:R-:W-:-:S06]  /*2710*/  FFMA.FTZ R0, R15, c[0x0][0x23c], -R2 ;  /* 0x00008f000f007a23 */ /* 0x004fcc0000010802 */
[----:B------:R1:W2:Y:S01]  /*2720*/  MUFU.EX2 R228, R4 ;  /* 0x0000000400e47308 */ /* 0x0002a20000000800 */
[----:B------:R-:W4:Y:S01]  /*2730*/  LDSM.16.MT88.4 R12, [R211+0xb000] ;  /* 0x00b00000d30c783b */ /* 0x000f220000004200 */
[----:B---3--:R-:W-:-:S06]  /*2740*/  F2FP.BF16.PACK_AB R6, R236, R233 ;  /* 0x000000e9ec06723e */ /* 0x008fcc00000010ff */
[----:B------:R3:W5:Y:S01]  /*2750*/  MUFU.EX2 R232, R0 ;  /* 0x0000000000e87308 */ /* 0x0007620000000800 */
[----:B-1----:R-:W-:Y:S02]  /*2760*/  F2FP.BF16.PACK_AB R4, R234, R235 ;  /* 0x000000ebea04723e */ /* 0x002fe400000010ff */
[----:B--2---:R-:W-:Y:S02]  /*2770*/  F2FP.BF16.PACK_AB R5, R226, R228 ;  /* 0x000000e4e205723e */ /* 0x004fe400000010ff */
[----:B---3--:R-:W-:Y:S02]  /*2780*/  FMNMX.FTZ R0, R45, R47, !PT ;  /* 0x0000002f2d007209 */ /* 0x008fe40007810000 */
[----:B-----5:R-:W-:Y:S02]  /*2790*/  F2FP.BF16.PACK_AB R7, R232, R227 ;  /* 0x000000e3e807723e */ /* 0x020fe400000010ff */
[----:B------:R-:W-:-:S04]  /*27a0*/  FMNMX.FTZ R0, R44, R0, !PT ;  /* 0x000000002c007209 */ /* 0x000fc80007810000 */
[----:B------:R-:W-:Y:S01]  /*27b0*/  FMNMX.FTZ R0, R46, R0, !PT ;  /* 0x000000002e007209 */ /* 0x000fe20007810000 */
[----:B------:R-:W-:Y:S03]  /*27c0*/  HMMA.16816.F32.BF16 R140, R4, R36, RZ ;  /* 0x00000024048c723c */ /* 0x000fe600000418ff */
[----:B------:R-:W-:-:S04]  /*27d0*/  FMNMX.FTZ R0, R137, R0, !PT ;  /* 0x0000000089007209 */ /* 0x000fc80007810000 */
[----:B------:R-:W-:Y:S01]  /*27e0*/  FMNMX.FTZ R0, R138, R0, !PT ;  /* 0x000000008a007209 */ /* 0x000fe20007810000 */
[----:B------:R-:W-:Y:S03]  /*27f0*/  HMMA.16816.F32.BF16 R40, R4, R32, RZ ;  /* 0x000000200428723c */ /* 0x000fe600000418ff */
[----:B------:R-:W-:-:S04]  /*2800*/  FMNMX.FTZ R0, R132, R0, !PT ;  /* 0x0000000084007209 */ /* 0x000fc80007810000 */
[----:B------:R-:W-:Y:S01]  /*2810*/  FMNMX.FTZ R9, R133, R0, !PT ;  /* 0x0000000085097209 */ /* 0x000fe20007810000 */
[----:B------:R-:W-:Y:S01]  /*2820*/  HMMA.16816.F32.BF16 R56, R4, R16, RZ ;  /* 0x000000100438723c */ /* 0x000fe200000418ff */
[----:B------:R-:W-:-:S03]  /*2830*/  FMNMX.FTZ R0, R62, R63, !PT ;  /* 0x0000003f3e007209 */ /* 0x000fc60007810000 */
[----:B------:R-:W1:Y:S01]  /*2840*/  SHFL.BFLY PT, R11, R9, 0x2, 0x1f ;  /* 0x0c401f00090b7f89 */ /* 0x000e6200000e0000 */
[----:B------:R-:W-:-:S03]  /*2850*/  FMNMX.FTZ R0, R60, R0, !PT ;  /* 0x000000003c007209 */ /* 0x000fc60007810000 */
[----:B------:R-:W-:Y:S01]  /*2860*/  HMMA.16816.F32.BF16 R72, R4, R48, RZ ;  /* 0x000000300448723c */ /* 0x000fe200000418ff */
[----:B------:R-:W-:-:S04]  /*2870*/  FMNMX.FTZ R0, R61, R0, !PT ;  /* 0x000000003d007209 */ /* 0x000fc80007810000 */
[----:B------:R-:W-:-:S03]  /*2880*/  FMNMX.FTZ R0, R160, R0, !PT ;  /* 0x00000000a0007209 */ /* 0x000fc60007810000 */
[----:B------:R-:W-:Y:S01]  /*2890*/  HMMA.16816.F32.BF16 R88, R4, R52, RZ ;  /* 0x000000340458723c */ /* 0x000fe200000418ff */
[----:B------:R-:W-:-:S04]  /*28a0*/  FMNMX.FTZ R0, R161, R0, !PT ;  /* 0x00000000a1007209 */ /* 0x000fc80007810000 */
[----:B------:R-:W-:-:S03]  /*28b0*/  FMNMX.FTZ R0, R139, R0, !PT ;  /* 0x000000008b007209 */ /* 0x000fc60007810000 */
[C---:B----4-:R-:W-:Y:S01]  /*28c0*/  HMMA.16816.F32.BF16 R100, R4.reuse, R12, RZ ;  /* 0x0000000c0464723c */ /* 0x050fe200000418ff */
[----:B------:R-:W-:Y:S02]  /*28d0*/  FMNMX.FTZ R0, R164, R0, !PT ;  /* 0x00000000a4007209 */ /* 0x000fe40007810000 */
[----:B-1----:R-:W-:Y:S01]  /*28e0*/  FMNMX.FTZ R8, R9, R11, !PT ;  /* 0x0000000b09087209 */ /* 0x002fe20007810000 */
[--C-:B------:R-:W-:Y:S02]  /*28f0*/  FFMA.FTZ R9, R30, c[0x0][0x23c], -R2.reuse ;  /* 0x00008f001e097a23 */ /* 0x100fe40000010802 */
[----:B------:R-:W1:Y:S02]  /*2900*/  SHFL.BFLY PT, R10, R0, 0x2, 0x1f ;  /* 0x0c401f00000a7f89 */ /* 0x000e6400000e0000 */
[C---:B------:R-:W-:Y:S01]  /*2910*/  HMMA.16816.F32.BF16 R112, R4.reuse, R64, RZ ;  /* 0x000000400470723c */ /* 0x040fe200000418ff */
[----:B------:R2:W3:Y:S01]  /*2920*/  MUFU.EX2 R207, R9 ;  /* 0x0000000900cf7308 */ /* 0x0004e20000000800 */
[----:B------:R-:W4:Y:S06]  /*2930*/  SHFL.BFLY PT, R11, R8, 0x1, 0x1f ;  /* 0x0c201f00080b7f89 */ /* 0x000f2c00000e0000 */
[C---:B------:R-:W-:Y:S08]  /*2940*/  HMMA.16816.F32.BF16 R124, R4.reuse, R68, RZ ;  /* 0x00000044047c723c */ /* 0x040ff000000418ff */
[----:B------:R-:W-:Y:S01]  /*2950*/  HMMA.16816.F32.BF16 R148, R4, R38, RZ ;  /* 0x000000260494723c */ /* 0x000fe200000418ff */
[--C-:B--2---:R-:W-:Y:S01]  /*2960*/  FFMA.FTZ R9, R31, c[0x0][0x23c], -R2.reuse ;  /* 0x00008f001f097a23 */ /* 0x104fe20000010802 */
[----:B---3--:R-:W-:Y:S01]  /*2970*/  F2FP.BF16.PACK_AB R129, R207, R206 ;  /* 0x000000cecf81723e */ /* 0x008fe200000010ff */
[----:B------:R-:W-:-:S02]  /*2980*/  FFMA.FTZ R2, R29, c[0x0][0x23c], -R2 ;  /* 0x00008f001d027a23 */ /* 0x000fc40000010802 */
[----:B------:R-:W-:Y:S01]  /*2990*/  LDSM.16.MT88.4 R28, [R213+0xb800] ;  /* 0x00b80000d51c783b */ /* 0x000fe20000004200 */
[----:B-1----:R-:W-:Y:S01]  /*29a0*/  FMNMX.FTZ R0, R10, R0, !PT ;  /* 0x000000000a007209 */ /* 0x002fe20007810000 */
[----:B------:R1:W-:Y:S01]  /*29b0*/  MUFU.EX2 R242, R2 ;  /* 0x0000000200f27308 */ /* 0x0003e20000000800 */
[C---:B------:R-:W-:Y:S01]  /*29c0*/  HMMA.16816.F32.BF16 R92, R4.reuse, R34, RZ ;  /* 0x00000022045c723c */ /* 0x040fe200000418ff */
[----:B----4-:R-:W-:Y:S02]  /*29d0*/  FMNMX.FTZ R136, R8, R11, !PT ;  /* 0x0000000b08887209 */ /* 0x010fe40007810000 */
[----:B------:R-:W2:Y:S02]  /*29e0*/  SHFL.BFLY PT, R8, R0, 0x1, 0x1f ;  /* 0x0c201f0000087f89 */ /* 0x000ea400000e0000 */
[C---:B------:R-:W-:Y:S02]  /*29f0*/  FSETP.NEU.FTZ.AND P1, PT, R136.reuse, -INF , PT ;  /* 0xff8000008800780b */ /* 0x040fe40003f3d000 */
[----:B------:R-:W3:Y:S01]  /*2a00*/  MUFU.EX2 R225, R9 ;  /* 0x0000000900e17308 */ /* 0x000ee20000000800 */
[----:B------:R-:W-:Y:S01]  /*2a10*/  HMMA.16816.F32.BF16 R84, R4, R18, RZ ;  /* 0x000000120454723c */ /* 0x000fe200000418ff */
[----:B-1----:R-:W-:-:S07]  /*2a20*/  FMUL.FTZ R2, R136, c[0x0][0x23c] ;  /* 0x00008f0088027a20 */ /* 0x002fce0000410000 */
[----:B------:R-:W-:Y:S01]  /*2a30*/  HMMA.16816.F32.BF16 R76, R4, R50, RZ ;  /* 0x00000032044c723c */ /* 0x000fe200000418ff */
[----:B------:R-:W-:Y:S02]  /*2a40*/  FSEL R2, R2, RZ, P1 ;  /* 0x000000ff02027208 */ /* 0x000fe40000800000 */
[----:B---3--:R-:W-:-:S05]  /*2a50*/  F2FP.BF16.PACK_AB R131, R242, R225 ;  /* 0x000000e1f283723e */ /* 0x008fca00000010ff */
[----:B------:R-:W-:Y:S01]  /*2a60*/  HMMA.16816.F32.BF16 R104, R4, R54, RZ ;  /* 0x000000360468723c */ /* 0x000fe200000418ff */
[----:B--2---:R-:W-:Y:S01]  /*2a70*/  FMNMX.FTZ R135, R0, R8, !PT ;  /* 0x0000000800877209 */ /* 0x004fe20007810000 */
[--C-:B------:R-:W-:Y:S02]  /*2a80*/  FFMA.FTZ R0, R47, c[0x0][0x23c], -R2.reuse ;  /* 0x00008f002f007a23 */ /* 0x100fe40000010802 */
[----:B------:R-:W-:-:S04]  /*2a90*/  FFMA.FTZ R8, R137, c[0x0][0x23c], -R2 ;  /* 0x00008f0089087a23 */ /* 0x000fc80000010802 */
[----:B------:R-:W-:Y:S01]  /*2aa0*/  HMMA.16816.F32.BF16 R116, R4, R14, RZ ;  /* 0x0000000e0474723c */ /* 0x000fe200000418ff */
[----:B------:R1:W-:Y:S01]  /*2ab0*/  MUFU.EX2 R202, R0 ;  /* 0x0000000000ca7308 */ /* 0x0003e20000000800 */
[----:B------:R-:W-:-:S06]  /*2ac0*/  FSETP.NEU.FTZ.AND P1, PT, R135, -INF , PT ;  /* 0xff8000008700780b */ /* 0x000fcc0003f3d000 */
[C---:B------:R-:W-:Y:S01]  /*2ad0*/  HMMA.16816.F32.BF16 R156, R4.reuse, R66, RZ ;  /* 0x00000042049c723c */ /* 0x040fe200000418ff */
[----:B------:R2:W-:Y:S07]  /*2ae0*/  MUFU.EX2 R197, R8 ;  /* 0x0000000800c57308 */ /* 0x0005ee0000000800 */
[----:B------:R-:W-:Y:S01]  /*2af0*/  HMMA.16816.F32.BF16 R144, R4, R70, RZ ;  /* 0x000000460490723c */ /* 0x000fe200000418ff */
[----:B-1----:R-:W-:-:S05]  /*2b00*/  FMUL.FTZ R0, R135, c[0x0][0x23c] ;  /* 0x00008f0087007a20 */ /* 0x002fca0000410000 */
[----:B------:R-:W-:Y:S01]  /*2b10*/  FSEL R0, R0, RZ, P1 ;  /* 0x000000ff00007208 */ /* 0x000fe20000800000 */
[--C-:B------:R-:W-:Y:S01]  /*2b20*/  FFMA.FTZ R4, R45, c[0x0][0x23c], -R2.reuse ;  /* 0x00008f002d047a23 */ /* 0x100fe20000010802 */
[C---:B------:R-:W-:Y:S01]  /*2b30*/  HMMA.16816.F32.BF16 R140, R128.reuse, R152, R140 ;  /* 0x00000098808c723c */ /* 0x040fe2000004188c */
[--C-:B--2---:R-:W-:Y:S02]  /*2b40*/  FFMA.FTZ R8, R138, c[0x0][0x23c], -R2.reuse ;  /* 0x00008f008a087a23 */ /* 0x104fe40000010802 */
[----:B------:R1:W-:Y:S05]  /*2b50*/  MUFU.EX2 R205, R4 ;  /* 0x0000000400cd7308 */ /* 0x0003ea0000000800 */
[C---:B------:R-:W-:Y:S03]  /*2b60*/  HMMA.16816.F32.BF16 R40, R128.reuse, R20, R40 ;  /* 0x000000148028723c */ /* 0x040fe60000041828 */
[----:B------:R2:W3:Y:S05]  /*2b70*/  MUFU.EX2 R196, R8 ;  /* 0x0000000800c47308 */ /* 0x0004ea0000000800 */
[----:B------:R-:W-:Y:S01]  /*2b80*/  HMMA.16816.F32.BF16 R56, R128, R24, R56 ;  /* 0x000000188038723c */ /* 0x000fe20000041838 */
[----:B-1----:R-:W-:-:S04]  /*2b90*/  FFMA.FTZ R4, R44, c[0x0][0x23c], -R2 ;  /* 0x00008f002c047a23 */ /* 0x002fc80000010802 */
[----:B------:R1:W-:Y:S03]  /*2ba0*/  MUFU.EX2 R203, R4 ;  /* 0x0000000400cb7308 */ /* 0x0003e60000000800 */
[----:B------:R-:W-:Y:S01]  /*2bb0*/  HMMA.16816.F32.BF16 R72, R128, R80, R72 ;  /* 0x000000508048723c */ /* 0x000fe20000041848 */
[----:B--2---:R-:W-:Y:S01]  /*2bc0*/  FFMA.FTZ R8, R132, c[0x0][0x23c], -R2 ;  /* 0x00008f0084087a23 */ /* 0x004fe20000010802 */
[----:B---3--:R-:W-:-:S03]  /*2bd0*/  F2FP.BF16.PACK_AB R168, R196, R197 ;  /* 0x000000c5c4a8723e */ /* 0x008fc600000010ff */
[----:B------:R-:W-:Y:S03]  /*2be0*/  MUFU.EX2 R138, R8 ;  /* 0x00000008008a7308 */ /* 0x000fe60000000800 */
[----:B------:R-:W-:Y:S01]  /*2bf0*/  HMMA.16816.F32.BF16 R88, R128, R96, R88 ;  /* 0x000000608058723c */ /* 0x000fe20000041858 */
[----:B-1----:R-:W-:-:S07]  /*2c00*/  FFMA.FTZ R4, R46, c[0x0][0x23c], -R2 ;  /* 0x00008f002e047a23 */ /* 0x002fce0000010802 */
[C---:B------:R-:W-:Y:S01]  /*2c10*/  HMMA.16816.F32.BF16 R100, R128.reuse, R108, R100 ;  /* 0x0000006c8064723c */ /* 0x040fe20000041864 */
[----:B------:R-:W-:Y:S01]  /*2c20*/  FFMA.FTZ R2, R133, c[0x0][0x23c], -R2 ;  /* 0x00008f0085027a23 */ /* 0x000fe20000010802 */
[----:B------:R1:W2:Y:S06]  /*2c30*/  MUFU.EX2 R204, R4 ;  /* 0x0000000400cc7308 */ /* 0x0002ac0000000800 */
[C---:B------:R-:W-:Y:S02]  /*2c40*/  HMMA.16816.F32.BF16 R44, R128.reuse, R22, R92 ;  /* 0x00000016802c723c */ /* 0x040fe4000004185c */
[----:B------:R3:W4:Y:S06]  /*2c50*/  MUFU.EX2 R245, R2 ;  /* 0x0000000200f57308 */ /* 0x00072c0000000800 */
[----:B------:R-:W-:Y:S01]  /*2c60*/  HMMA.16816.F32.BF16 R92, R128, R98, R104 ;  /* 0x00000062805c723c */ /* 0x000fe20000041868 */
[----:B-1----:R-:W-:Y:S01]  /*2c70*/  FFMA.FTZ R4, R62, c[0x0][0x23c], -R0 ;  /* 0x00008f003e047a23 */ /* 0x002fe20000010800 */
[----:B--2---:R-:W-:-:S03]  /*2c80*/  F2FP.BF16.PACK_AB R6, R204, R203 ;  /* 0x000000cbcc06723e */ /* 0x004fc600000010ff */
[----:B------:R1:W-:Y:S03]  /*2c90*/  MUFU.EX2 R201, R4 ;  /* 0x0000000400c97308 */ /* 0x0003e60000000800 */
[----:B------:R-:W-:Y:S01]  /*2ca0*/  HMMA.16816.F32.BF16 R104, R128, R110, R116 ;  /* 0x0000006e8068723c */ /* 0x000fe20000041874 */
[----:B---3--:R-:W-:Y:S01]  /*2cb0*/  FFMA.FTZ R2, R160, c[0x0][0x23c], -R0 ;  /* 0x00008f00a0027a23 */ /* 0x008fe20000010800 */
[----:B----4-:R-:W-:-:S03]  /*2cc0*/  F2FP.BF16.PACK_AB R170, R245, R138 ;  /* 0x0000008af5aa723e */ /* 0x010fc600000010ff */
[----:B------:R2:W-:Y:S03]  /*2cd0*/  MUFU.EX2 R137, R2 ;  /* 0x0000000200897308 */ /* 0x0005e60000000800 */
[----:B------:R-:W-:Y:S01]  /*2ce0*/  HMMA.16816.F32.BF16 R112, R128, R120, R112 ;  /* 0x000000788070723c */ /* 0x000fe20000041870 */
[----:B-1----:R-:W-:-:S07]  /*2cf0*/  FFMA.FTZ R4, R63, c[0x0][0x23c], -R0 ;  /* 0x00008f003f047a23 */ /* 0x002fce0000010800 */
[----:B------:R-:W-:Y:S01]  /*2d00*/  HMMA.16816.F32.BF16 R124, R128, R28, R124 ;  /* 0x0000001c807c723c */ /* 0x000fe2000004187c */
[----:B------:R1:W3:Y:S01]  /*2d10*/  MUFU.EX2 R200, R4 ;  /* 0x0000000400c87308 */ /* 0x0002e20000000800 */
[----:B--2---:R-:W-:-:S06]  /*2d20*/  FFMA.FTZ R2, R161, c[0x0][0x23c], -R0 ;  /* 0x00008f00a1027a23 */ /* 0x004fcc0000010800 */
[C---:B------:R-:W-:Y:S01]  /*2d30*/  HMMA.16816.F32.BF16 R148, R128.reuse, R154, R148 ;  /* 0x0000009a8094723c */ /* 0x040fe20000041894 */
[----:B------:R2:W4:Y:S07]  /*2d40*/  MUFU.EX2 R133, R2 ;  /* 0x0000000200857308 */ /* 0x00052e0000000800 */
[----:B------:R-:W-:Y:S01]  /*2d50*/  HMMA.16816.F32.BF16 R76, R128, R82, R76 ;  /* 0x00000052804c723c */ /* 0x000fe2000004184c */
[----:B-1----:R-:W-:Y:S01]  /*2d60*/  FFMA.FTZ R4, R60, c[0x0][0x23c], -R0 ;  /* 0x00008f003c047a23 */ /* 0x002fe20000010800 */
[----:B---3--:R-:W-:-:S03]  /*2d70*/  F2FP.BF16.PACK_AB R5, R200, R201 ;  /* 0x000000c9c805723e */ /* 0x008fc600000010ff */
[----:B------:R1:W3:Y:S03]  /*2d80*/  MUFU.EX2 R198, R4 ;  /* 0x0000000400c67308 */ /* 0x0002e60000000800 */
[----:B------:R-:W-:Y:S01]  /*2d90*/  HMMA.16816.F32.BF16 R116, R128, R122, R156 ;  /* 0x0000007a8074723c */ /* 0x000fe2000004189c */
[----:B--2---:R-:W-:Y:S01]  /*2da0*/  FFMA.FTZ R2, R139, c[0x0][0x23c], -R0 ;  /* 0x00008f008b027a23 */ /* 0x004fe20000010800 */
[----:B----4-:R-:W-:-:S03]  /*2db0*/  F2FP.BF16.PACK_AB R169, R133, R137 ;  /* 0x0000008985a9723e */ /* 0x010fc600000010ff */
[----:B------:R2:W-:Y:S01]  /*2dc0*/  MUFU.EX2 R132, R2 ;  /* 0x0000000200847308 */ /* 0x0005e20000000800 */
[--C-:B-1----:R-:W-:Y:S02]  /*2dd0*/  FFMA.FTZ R4, R61, c[0x0][0x23c], -R0.reuse ;  /* 0x00008f003d047a23 */ /* 0x102fe40000010800 */
[----:B------:R-:W-:Y:S01]  /*2de0*/  HMMA.16816.F32.BF16 R60, R128, R26, R84 ;  /* 0x0000001a803c723c */ /* 0x000fe20000041854 */
[----:B------:R-:W-:-:S04]  /*2df0*/  FFMA.FTZ R0, R164, c[0x0][0x23c], -R0 ;  /* 0x00008f00a4007a23 */ /* 0x000fc80000010800 */
[----:B------:R1:W4:Y:S01]  /*2e00*/  MUFU.EX2 R199, R4 ;  /* 0x0000000400c77308 */ /* 0x0003220000000800 */
[----:B--2---:R-:W-:Y:S02]  /*2e10*/  FADD.FTZ R2, R201, R200 ;  /* 0x000000c8c9027221 */ /* 0x004fe40000010000 */
[----:B------:R-:W-:Y:S05]  /*2e20*/  HMMA.16816.F32.BF16 R128, R128, R30, R144 ;  /* 0x0000001e8080723c */ /* 0x000fea0000041890 */
[----:B------:R2:W5:Y:S01]  /*2e30*/  MUFU.EX2 R244, R0 ;  /* 0x0000000000f47308 */ /* 0x0005620000000800 */
[----:B---3--:R-:W-:Y:S01]  /*2e40*/  FADD.FTZ R2, R198, R2 ;  /* 0x00000002c6027221 */ /* 0x008fe20000010000 */
[----:B-1----:R-:W-:-:S02]  /*2e50*/  F2FP.BF16.PACK_AB R4, R202, R205 ;  /* 0x000000cdca04723e */ /* 0x002fc400000010ff */
[----:B----4-:R-:W-:Y:S01]  /*2e60*/  F2FP.BF16.PACK_AB R7, R199, R198 ;  /* 0x000000c6c707723e */ /* 0x010fe200000010ff */
[----:B--2---:R-:W-:-:S06]  /*2e70*/  FADD.FTZ R0, R205, R202 ;  /* 0x000000cacd007221 */ /* 0x004fcc0000010000 */
[----:B------:R-:W-:Y:S01]  /*2e80*/  HMMA.16816.F32.BF16 R144, R4, R36, RZ ;  /* 0x000000240490723c */ /* 0x000fe200000418ff */
[----:B-----5:R-:W-:Y:S01]  /*2e90*/  F2FP.BF16.PACK_AB R171, R244, R132 ;  /* 0x00000084f4ab723e */ /* 0x020fe200000010ff */
[----:B------:R-:W-:-:S06]  /*2ea0*/  FADD.FTZ R0, R203, R0 ;  /* 0x00000000cb007221 */ /* 0x000fcc0000010000 */
        /* <DEDUP_REMOVED lines=26> */
[C---:B------:R-:W-:Y:S01]  /*3050*/  HMMA.16816.F32.BF16 R84, R168.reuse, R96, R84 ;  /* 0x00000060a854723c */ /* 0x040fe20000041854 */
        /* <DEDUP_REMOVED lines=14> */
[----:B------:R-:W-:Y:S01]  /*3140*/  HMMA.16816.F32.BF16 R36, R168, R20, R36 ;  /* 0x00000014a824723c */ /* 0x000fe20000041824 */
[----:B------:R-:W-:Y:S02]  /*3150*/  FADD.FTZ R244, R244, R4 ;  /* 0x00000004f4f47221 */ /* 0x000fe40000010000 */
[----:B------:R-:W-:Y:S02]  /*3160*/  FADD.FTZ R243, R243, R2 ;  /* 0x00000002f3f37221 */ /* 0x000fe40000010000 */
[----:B------:R-:W-:-:S03]  /*3170*/  FADD.FTZ R242, R242, R0 ;  /* 0x00000000f2f27221 */ /* 0x000fc60000010000 */
        /* <DEDUP_REMOVED lines=10> */
[----:B------:R-:W-:Y:S07]  /*3220*/  @!P0 BRA `(.L_x_844) ;  /* 0x000022c000008947 */ /* 0x000fee0003800000 */
[----:B------:R-:W-:Y:S01]  /*3230*/  ULDC.64 UR4, c[0x0][0x1a0] ;  /* 0x0000680000047ab9 */ /* 0x000fe20000000a00 */
[----:B------:R-:W-:Y:S01]  /*3240*/  LEA.HI.SX32 R224, R224, 0xfffffffe, 0x1b ;  /* 0xfffffffee0e07811 */ /* 0x000fe200078fdaff */
[----:B------:R-:W-:Y:S01]  /*3250*/  IMAD.MOV.U32 R137, RZ, RZ, R135 ;  /* 0x000000ffff897224 */ /* 0x000fe200078e0087 */
[----:B------:R-:W-:Y:S01]  /*3260*/  MOV R139, R3 ;  /* 0x00000003008b7202 */ /* 0x000fe20000000f00 */
[----:B------:R-:W-:Y:S01]  /*3270*/  IMAD.MOV.U32 R132, RZ, RZ, R136 ;  /* 0x000000ffff847224 */ /* 0x000fe200078e0088 */
[----:B------:R-:W-:Y:S01]  /*3280*/  MOV R138, R134 ;  /* 0x00000086008a7202 */ /* 0x000fe20000000f00 */
[----:B------:R-:W-:-:S02]  /*3290*/  USHF.L.U64.HI UR5, UR4, 0x5, UR5 ;  /* 0x0000000504057899 */ /* 0x000fc40008010205 */
[----:B------:R-:W-:Y:S01]  /*32a0*/  USHF.L.U32 UR4, UR4, 0x5, URZ ;  /* 0x0000000504047899 */ /* 0x000fe2000800063f */
[----:B------:R-:W-:Y:S07]  /*32b0*/  BRA `(.L_x_845) ;  /* 0x000001b000007947 */ /* 0x000fee0003800000 */
.L_x_847:
[----:B------:R-:W2:Y:S01]  /*32c0*/  LDL.64 R226, [R1] ;  /* 0x0000000001e27983 */ /* 0x000ea20000100a00 */
[----:B------:R-:W-:Y:S01]  /*32d0*/  IADD3 R0, R224, -0x1, RZ ;  /* 0xffffffffe0007810 */ /* 0x000fe20007ffe0ff */
[----:B------:R-:W-:Y:S02]  /*32e0*/  IMAD.MOV.U32 R225, RZ, RZ, c[0x0][0x198] ;  /* 0x00006600ffe17624 */ /* 0x000fe400078e00ff */
[----:B------:R-:W-:Y:S01]  /*32f0*/  IMAD.MOV.U32 R136, RZ, RZ, 0x5 ;  /* 0x00000005ff887424 */ /* 0x000fe200078e00ff */
[----:B------:R-:W-:Y:S01]  /*3300*/  SHF.R.S32.HI R2, RZ, 0x1f, R0 ;  /* 0x0000001fff027819 */ /* 0x000fe20000011400 */
[----:B------:R-:W-:Y:S01]  /*3310*/  IMAD.WIDE.U32 R134, R0, c[0x0][0x198], RZ ;  /* 0x0000660000867a25 */ /* 0x000fe200078e00ff */
[----:B------:R-:W-:Y:S03]  /*3320*/  SHF.L.U32 R225, R225, 0x5, RZ ;  /* 0x00000005e1e17819 */ /* 0x000fe600000006ff */
[----:B------:R-:W-:Y:S02]  /*3330*/  IMAD R2, R2, c[0x0][0x198], RZ ;  /* 0x0000660002027a24 */ /* 0x000fe400078e02ff */
[----:B------:R-:W-:Y:S02]  /*3340*/  IMAD.MOV.U32 R133, RZ, RZ, c[0x0][0x198] ;  /* 0x00006600ff857624 */ /* 0x000fe400078e00ff */
[----:B------:R-:W-:Y:S03]  /*3350*/  IMAD R2, R0, c[0x0][0x19c], R2 ;  /* 0x0000670000027a24 */ /* 0x000fe600078e0202 */
[----:B------:R-:W-:Y:S01]  /*3360*/  SHF.L.U64.HI R133, R133, R136, c[0x0][0x19c] ;  /* 0x0000670085857619 */ /* 0x000fe20000010288 */
[----:B------:R-:W-:Y:S01]  /*3370*/  IMAD.IADD R3, R135, 0x1, R2 ;  /* 0x0000000187037824 */ /* 0x000fe200078e0202 */
[----:B--2---:R-:W-:Y:S04]  /*3380*/  LEA R0, P1, R134, R226, 0x5 ;  /* 0x000000e286007211 */ /* 0x004fe800078228ff */
[----:B------:R-:W-:Y:S02]  /*3390*/  LEA R2, P2, R0, c[0x0][0x168], 0x1 ;  /* 0x00005a0000027a11 */ /* 0x000fe400078408ff */
[----:B------:R-:W-:Y:S02]  /*33a0*/  LEA.HI.X R3, R134, R249, R3, 0x5, P1 ;  /* 0x000000f986037211 */ /* 0x000fe400008f2c03 */
[----:B------:R-:W-:Y:S02]  /*33b0*/  IADD3 R134, P1, R225, R2, RZ ;  /* 0x00000002e1867210 */ /* 0x000fe40007f3e0ff */
[----:B------:R-:W-:Y:S04]  /*33c0*/  LEA.HI.X R3, R0, c[0x0][0x16c], R3, 0x1, P2 ;  /* 0x00005b0000037a11 */ /* 0x000fe800010f0c03 */
[----:B------:R-:W-:Y:S01]  /*33d0*/  IADD3.X R135, R133, R3, RZ, P1, !PT ;  /* 0x0000000385877210 */ /* 0x000fe20000ffe4ff */
[----:B------:R-:W-:Y:S01]  /*33e0*/  @!PT LDS RZ, [RZ] ;  /* 0x00000000fffff984 */ /* 0x000fe20000000800 */
[----:B------:R-:W-:Y:S01]  /*33f0*/  @!PT LDS RZ, [RZ] ;  /* 0x00000000fffff984 */ /* 0x000fe20000000800 */
[----:B------:R-:W-:Y:S01]  /*3400*/  @!PT LDS RZ, [RZ] ;  /* 0x00000000fffff984 */ /* 0x000fe20000000800 */
[----:B------:R1:W-:Y:S04]  /*3410*/  LDGSTS.E.BYPASS.LTC128B.128 [R223+0x8000], [R2.64] ;  /* 0x0800000002df7fae */ /* 0x0003e8000b901d46 */
[----:B------:R1:W-:Y:S04]  /*3420*/  LDGSTS.E.BYPASS.LTC128B.128 [R223+0x9000], [R2.64+0x80] ;  /* 0x0900008002df7fae */ /* 0x0003e8000b901d46 */
[----:B------:R1:W-:Y:S04]  /*3430*/  LDGSTS.E.BYPASS.LTC128B.128 [R223+0x8800], [R134.64] ;  /* 0x0880000086df7fae */ /* 0x0003e8000b901d46 */
[----:B------:R1:W-:Y:S04]  /*3440*/  LDGSTS.E.BYPASS.LTC128B.128 [R223+0x9800], [R134.64+0x80] ;  /* 0x0980008086df7fae */ /* 0x0003e8000b901d46 */
[----:B------:R-:W0:Y:S01]  /*3450*/  LDGDEPBAR ;  /* 0x00000000000079af */ /* 0x000e220000000000 */
[----:B------:R-:W-:-:S05]  /*3460*/  BRA `(.L_x_846) ;  /* 0x000007a000007947 */ /* 0x000fca0003800000 */
.L_x_845:
[----:B------:R-:W2:Y:S01]  /*3470*/  LDL R6, [R1+0x8] ;  /* 0x0000080001067983 */ /* 0x000ea20000100800 */
[----:B------:R-:W-:Y:S01]  /*3480*/  SHF.R.S32.HI R0, RZ, 0x1f, R224 ;  /* 0x0000001fff007819 */ /* 0x000fe200000114e0 */
[----:B------:R-:W-:Y:S04]  /*3490*/  DEPBAR.LE SB0, 0x0 ;  /* 0x000080000000791a */ /* 0x000fe80000000000 */
[----:B------:R-:W-:Y:S01]  /*34a0*/  BAR.SYNC.DEFER_BLOCKING 0x0 ;  /* 0x0000000000007b1d */ /* 0x000fe20000010000 */
[----:B------:R-:W-:Y:S02]  /*34b0*/  IMAD R0, R0, c[0x0][0x1a0], RZ ;  /* 0x0000680000007a24 */ /* 0x000fe400078e02ff */
[C---:B------:R-:W-:Y:S04]  /*34c0*/  IMAD.WIDE.U32 R4, R224.reuse, c[0x0][0x1a0], RZ ;  /* 0x00006800e0047a25 */ /* 0x040fe800078e00ff */
[----:B------:R-:W-:Y:S01]  /*34d0*/  IMAD R2, R224, c[0x0][0x1a4], R0 ;  /* 0x00006900e0027a24 */ /* 0x000fe200078e0200 */
[----:B------:R-:W-:Y:S03]  /*34e0*/  LEA R0, P0, R4, R250, 0x5 ;  /* 0x000000fa04007211 */ /* 0x000fe600078028ff */
[----:B------:R-:W-:Y:S01]  /*34f0*/  IMAD.IADD R5, R5, 0x1, R2 ;  /* 0x0000000105057824 */ /* 0x000fe200078e0202 */
[----:B------:R-:W-:Y:S04]  /*3500*/  LEA R2, P1, R0, c[0x0][0x170], 0x1 ;  /* 0x00005c0000027a11 */ /* 0x000fe800078208ff */
[----:B--2---:R-:W-:Y:S02]  /*3510*/  LEA.HI.X R5, R4, R6, R5, 0x5, P0 ;  /* 0x0000000604057211 */ /* 0x004fe400000f2c05 */
[----:B------:R-:W-:Y:S02]  /*3520*/  IADD3 R4, P0, R2, UR4, RZ ;  /* 0x0000000402047c10 */ /* 0x000fe4000ff1e0ff */
[----:B------:R-:W-:Y:S04]  /*3530*/  LEA.HI.X R3, R0, c[0x0][0x174], R5, 0x1, P1 ;  /* 0x00005d0000037a11 */ /* 0x000fe800008f0c05 */
[----:B------:R-:W-:Y:S01]  /*3540*/  IADD3.X R5, R3, UR5, RZ, P0, !PT ;  /* 0x0000000503057c10 */ /* 0x000fe200087fe4ff */
[----:B------:R-:W-:Y:S01]  /*3550*/  @!PT LDS RZ, [RZ] ;  /* 0x00000000fffff984 */ /* 0x000fe20000000800 */
[----:B------:R-:W-:Y:S01]  /*3560*/  @!PT LDS RZ, [RZ] ;  /* 0x00000000fffff984 */ /* 0x000fe20000000800 */
[----:B------:R-:W-:Y:S01]  /*3570*/  @!PT LDS RZ, [RZ] ;  /* 0x00000000fffff984 */ /* 0x000fe20000000800 */
[----:B------:R1:W-:Y:S01]  /*3580*/  LDGSTS.E.BYPASS.LTC128B.128 [R223+0xa000], [R2.64] ;  /* 0x0a00000002df7fae */ /* 0x0003e2000b901d46 */
[----:B------:R-:W-:Y:S04]  /*3590*/  ISETP.GT.AND P0, PT, R224, RZ, PT ;  /* 0x000000ffe000720c */ /* 0x000fe80003f04270 */
[----:B------:R1:W-:Y:S05]  /*35a0*/  LDGSTS.E.BYPASS.LTC128B.128 [R223+0xb000], [R2.64+0x80] ;  /* 0x0b00008002df7fae */ /* 0x0003ea000b901d46 */
[----:B------:R2:W-:Y:S05]  /*35b0*/  LDGSTS.E.BYPASS.LTC128B.128 [R223+0xa800], [R4.64] ;  /* 0x0a80000004df7fae */ /* 0x0005ea000b901d46 */
[----:B------:R2:W-:Y:S05]  /*35c0*/  LDGSTS.E.BYPASS.LTC128B.128 [R223+0xb800], [R4.64+0x80] ;  /* 0x0b80008004df7fae */ /* 0x0005ea000b901d46 */
[----:B------:R-:W-:Y:S05]  /*35d0*/  LDSM.16.M88.4 R32, [R210] ;  /* 0x00000000d220783b */ /* 0x000fea0000000200 */
[----:B------:R-:W2:Y:S05]  /*35e0*/  LDSM.16.M88.4 R16, [R208+0x8000] ;  /* 0x00800000d010783b */ /* 0x000eaa0000000200 */
[----:B------:R-:W3:Y:S05]  /*35f0*/  LDSM.16.M88.4 R28, [R210+0x2000] ;  /* 0x00200000d21c783b */ /* 0x000eea0000000200 */
[----:B------:R-:W4:Y:S05]  /*3600*/  LDSM.16.M88.4 R172, [R208+0x8800] ;  /* 0x00880000d0ac783b */ /* 0x000f2a0000000200 */
[----:B------:R-:W0:Y:S05]  /*3610*/  LDGDEPBAR ;  /* 0x00000000000079af */ /* 0x000e2a0000000000 */
[----:B------:R-:W-:Y:S05]  /*3620*/  LDSM.16.M88.4 R176, [R212] ;  /* 0x00000000d4b0783b */ /* 0x000fea0000000200 */
[----:B------:R-:W5:Y:S05]  /*3630*/  LDSM.16.M88.4 R180, [R219] ;  /* 0x00000000dbb4783b */ /* 0x000f6a0000000200 */
[----:B------:R-:W1:Y:S05]  /*3640*/  LDSM.16.M88.4 R184, [R212+0x2000] ;  /* 0x00200000d4b8783b */ /* 0x000e6a0000000200 */
[----:B------:R-:W1:Y:S01]  /*3650*/  LDSM.16.M88.4 R188, [R222] ;  /* 0x00000000debc783b */ /* 0x000e620000000200 */
[-C--:B--2---:R-:W-:Y:S04]  /*3660*/  HMMA.16816.F32.BF16 R4, R32, R16.reuse, RZ ;  /* 0x000000102004723c */ /* 0x084fe800000418ff */
[----:B------:R-:W-:Y:S05]  /*3670*/  LDSM.16.M88.4 R192, [R218] ;  /* 0x00000000dac0783b */ /* 0x000fea0000000200 */
[----:B------:R-:W2:Y:S01]  /*3680*/  LDSM.16.M88.4 R196, [R216+0x8000] ;  /* 0x00800000d8c4783b */ /* 0x000ea20000000200 */
[C---:B---3--:R-:W-:Y:S04]  /*3690*/  HMMA.16816.F32.BF16 R8, R28.reuse, R16, RZ ;  /* 0x000000101c08723c */ /* 0x048fe800000418ff */
[----:B------:R-:W3:Y:S04]  /*36a0*/  LDSM.16.M88.4 R200, [R218+0x2000] ;  /* 0x00200000dac8783b */ /* 0x000ee80000000200 */
[-C--:B------:R-:W-:Y:S01]  /*36b0*/  HMMA.16816.F32.BF16 R12, R28, R18.reuse, RZ ;  /* 0x000000121c0c723c */ /* 0x080fe200000418ff */
[----:B------:R-:W-:Y:S07]  /*36c0*/  LDSM.16.M88.4 R204, [R217+0x2000] ;  /* 0x00200000d9cc783b */ /* 0x000fee0000000200 */
[C---:B------:R-:W-:Y:S08]  /*36d0*/  HMMA.16816.F32.BF16 R16, R32.reuse, R18, RZ ;  /* 0x000000122010723c */ /* 0x040ff000000418ff */
[-C--:B----4-:R-:W-:Y:S08]  /*36e0*/  HMMA.16816.F32.BF16 R20, R32, R172.reuse, RZ ;  /* 0x000000ac2014723c */ /* 0x090ff000000418ff */
[C---:B------:R-:W-:Y:S08]  /*36f0*/  HMMA.16816.F32.BF16 R24, R28.reuse, R172, RZ ;  /* 0x000000ac1c18723c */ /* 0x040ff000000418ff */
[-C--:B------:R-:W-:Y:S08]  /*3700*/  HMMA.16816.F32.BF16 R28, R28, R174.reuse, RZ ;  /* 0x000000ae1c1c723c */ /* 0x080ff000000418ff */
[----:B------:R-:W-:Y:S01]  /*3710*/  HMMA.16816.F32.BF16 R32, R32, R174, RZ ;  /* 0x000000ae2020723c */ /* 0x000fe200000418ff */
[----:B------:R-:W4:Y:S07]  /*3720*/  LDSM.16.M88.4 R172, [R216+0x8800] ;  /* 0x00880000d8ac783b */ /* 0x000f2e0000000200 */
[-C--:B-----5:R-:W-:Y:S08]  /*3730*/  HMMA.16816.F32.BF16 R4, R176, R180.reuse, R4 ;  /* 0x000000b4b004723c */ /* 0x0a0ff00000041804 */
[C---:B-1----:R-:W-:Y:S08]  /*3740*/  HMMA.16816.F32.BF16 R8, R184.reuse, R180, R8 ;  /* 0x000000b4b808723c */ /* 0x042ff00000041808 */
[-C--:B------:R-:W-:Y:S08]  /*3750*/  HMMA.16816.F32.BF16 R12, R184, R182.reuse, R12 ;  /* 0x000000b6b80c723c */ /* 0x080ff0000004180c */
[C---:B------:R-:W-:Y:S01]  /*3760*/  HMMA.16816.F32.BF16 R16, R176.reuse, R182, R16 ;  /* 0x000000b6b010723c */ /* 0x040fe20000041810 */
[----:B------:R-:W-:Y:S07]  /*3770*/  LDSM.16.M88.4 R180, [R217] ;  /* 0x00000000d9b4783b */ /* 0x000fee0000000200 */
[-C--:B------:R-:W-:Y:S08]  /*3780*/  HMMA.16816.F32.BF16 R20, R176, R188.reuse, R20 ;  /* 0x000000bcb014723c */ /* 0x080ff00000041814 */
[C---:B------:R-:W-:Y:S08]  /*3790*/  HMMA.16816.F32.BF16 R24, R184.reuse, R188, R24 ;  /* 0x000000bcb818723c */ /* 0x040ff00000041818 */
[-C--:B------:R-:W-:Y:S01]  /*37a0*/  HMMA.16816.F32.BF16 R28, R184, R190.reuse, R28 ;  /* 0x000000beb81c723c */ /* 0x080fe2000004181c */
[----:B------:R-:W1:Y:S07]  /*37b0*/  LDSM.16.M88.4 R184, [R215] ;  /* 0x00000000d7b8783b */ /* 0x000e6e0000000200 */
[----:B------:R-:W-:Y:S01]  /*37c0*/  HMMA.16816.F32.BF16 R32, R176, R190, R32 ;  /* 0x000000beb020723c */ /* 0x000fe20000041820 */
[----:B------:R-:W5:Y:S05]  /*37d0*/  LDSM.16.M88.4 R176, [R215+0x800] ;  /* 0x00080000d7b0783b */ /* 0x000f6a0000000200 */
[----:B------:R-:W-:Y:S02]  /*37e0*/  LDSM.16.M88.4 R188, [R210+0x4000] ;  /* 0x00400000d2bc783b */ /* 0x000fe40000000200 */
[-C--:B--2---:R-:W-:Y:S08]  /*37f0*/  HMMA.16816.F32.BF16 R4, R192, R196.reuse, R4 ;  /* 0x000000c4c004723c */ /* 0x084ff00000041804 */
[C---:B---3--:R-:W-:Y:S08]  /*3800*/  HMMA.16816.F32.BF16 R8, R200.reuse, R196, R8 ;  /* 0x000000c4c808723c */ /* 0x048ff00000041808 */
[-C--:B------:R-:W-:Y:S08]  /*3810*/  HMMA.16816.F32.BF16 R12, R200, R198.reuse, R12 ;  /* 0x000000c6c80c723c */ /* 0x080ff0000004180c */
[C---:B------:R-:W-:Y:S01]  /*3820*/  HMMA.16816.F32.BF16 R16, R192.reuse, R198, R16 ;  /* 0x000000c6c010723c */ /* 0x040fe20000041810 */
[----:B------:R-:W2:Y:S07]  /*3830*/  LDSM.16.M88.4 R196, [R208+0x9000] ;  /* 0x00900000d0c4783b */ /* 0x000eae0000000200 */
[-C--:B----4-:R-:W-:Y:S08]  /*3840*/  HMMA.16816.F32.BF16 R20, R192, R172.reuse, R20 ;  /* 0x000000acc014723c */ /* 0x090ff00000041814 */
[C---:B------:R-:W-:Y:S08]  /*3850*/  HMMA.16816.F32.BF16 R24, R200.reuse, R172, R24 ;  /* 0x000000acc818723c */ /* 0x040ff00000041818 */
[-C--:B------:R-:W-:Y:S01]  /*3860*/  HMMA.16816.F32.BF16 R28, R200, R174.reuse, R28 ;  /* 0x000000aec81c723c */ /* 0x080fe2000004181c */
[----:B------:R-:W3:Y:S07]  /*3870*/  LDSM.16.M88.4 R200, [R210+0x6000] ;  /* 0x00600000d2c8783b */ /* 0x000eee0000000200 */
[----:B------:R-:W-:Y:S01]  /*3880*/  HMMA.16816.F32.BF16 R32, R192, R174, R32 ;  /* 0x000000aec020723c */ /* 0x000fe20000041820 */
[----:B------:R-:W4:Y:S05]  /*3890*/  LDSM.16.M88.4 R172, [R208+0x9800] ;  /* 0x00980000d0ac783b */ /* 0x000f2a0000000200 */
[----:B------:R-:W-:Y:S02]  /*38a0*/  LDSM.16.M88.4 R192, [R221] ;  /* 0x00000000ddc0783b */ /* 0x000fe40000000200 */
[-C--:B-1----:R-:W-:Y:S08]  /*38b0*/  HMMA.16816.F32.BF16 R4, R180, R184.reuse, R4 ;  /* 0x000000b8b404723c */ /* 0x082ff00000041804 */
[C---:B------:R-:W-:Y:S08]  /*38c0*/  HMMA.16816.F32.BF16 R8, R204.reuse, R184, R8 ;  /* 0x000000b8cc08723c */ /* 0x040ff00000041808 */
[-C--:B------:R-:W-:Y:S08]  /*38d0*/  HMMA.16816.F32.BF16 R12, R204, R186.reuse, R12 ;  /* 0x000000bacc0c723c */ /* 0x080ff0000004180c */
[C---:B------:R-:W-:Y:S01]  /*38e0*/  HMMA.16816.F32.BF16 R16, R180.reuse, R186, R16 ;  /* 0x000000bab410723c */ /* 0x040fe20000041810 */
[----:B------:R-:W1:Y:S07]  /*38f0*/  LDSM.16.M88.4 R184, [R212+0x4000] ;  /* 0x00400000d4b8783b */ /* 0x000e6e0000000200 */
[-C--:B-----5:R-:W-:Y:S08]  /*3900*/  HMMA.16816.F32.BF16 R20, R180, R176.reuse, R20 ;  /* 0x000000b0b414723c */ /* 0x0a0ff00000041814 */
[C---:B------:R-:W-:Y:S08]  /*3910*/  HMMA.16816.F32.BF16 R24, R204.reuse, R176, R24 ;  /* 0x000000b0cc18723c */ /* 0x040ff00000041818 */
[-C--:B------:R-:W-:Y:S01]  /*3920*/  HMMA.16816.F32.BF16 R28, R204, R178.reuse, R28 ;  /* 0x000000b2cc1c723c */ /* 0x080fe2000004181c */
[----:B------:R-:W5:Y:S07]  /*3930*/  LDSM.16.M88.4 R204, [R212+0x6000] ;  /* 0x00600000d4cc783b */ /* 0x000f6e0000000200 */
[----:B------:R-:W-:Y:S01]  /*3940*/  HMMA.16816.F32.BF16 R32, R180, R178, R32 ;  /* 0x000000b2b420723c */ /* 0x000fe20000041820 */
[----:B------:R-:W1:Y:S05]  /*3950*/  LDSM.16.M88.4 R176, [R220] ;  /* 0x00000000dcb0783b */ /* 0x000e6a0000000200 */
        /* <DEDUP_REMOVED lines=12> */
[----:B------:R-:W-:Y:S02]  /*3a20*/  LDSM.16.M88.4 R188, [R217+0x4000] ;  /* 0x00400000d9bc783b */ /* 0x000fe40000000200 */
[-C--:B-1----:R-:W-:Y:S08]  /*3a30*/  HMMA.16816.F32.BF16 R4, R184, R192.reuse, R4 ;  /* 0x000000c0b804723c */ /* 0x082ff00000041804 */
[C---:B-----5:R-:W-:Y:S08]  /*3a40*/  HMMA.16816.F32.BF16 R8, R204.reuse, R192, R8 ;  /* 0x000000c0cc08723c */ /* 0x060ff00000041808 */
[-C--:B------:R-:W-:Y:S08]  /*3a50*/  HMMA.16816.F32.BF16 R12, R204, R194.reuse, R12 ;  /* 0x000000c2cc0c723c */ /* 0x080ff0000004180c */
[C---:B------:R-:W-:Y:S01]  /*3a60*/  HMMA.16816.F32.BF16 R16, R184.reuse, R194, R16 ;  /* 0x000000c2b810723c */ /* 0x040fe20000041810 */
[----:B------:R-:W1:Y:S07]  /*3a70*/  LDSM.16.M88.4 R192, [R215+0x1000] ;  /* 0x00100000d7c0783b */ /* 0x000e6e0000000200 */
[-C--:B------:R-:W-:Y:S08]  /*3a80*/  HMMA.16816.F32.BF16 R20, R184, R176.reuse, R20 ;  /* 0x000000b0b814723c */ /* 0x080ff00000041814 */
[C---:B------:R-:W-:Y:S08]  /*3a90*/  HMMA.16816.F32.BF16 R24, R204.reuse, R176, R24 ;  /* 0x000000b0cc18723c */ /* 0x040ff00000041818 */
[-C--:B------:R-:W-:Y:S01]  /*3aa0*/  HMMA.16816.F32.BF16 R28, R204, R178.reuse, R28 ;  /* 0x000000b2cc1c723c */ /* 0x080fe2000004181c */
[----:B------:R-:W5:Y:S07]  /*3ab0*/  LDSM.16.M88.4 R204, [R217+0x6000] ;  /* 0x00600000d9cc783b */ /* 0x000f6e0000000200 */
[----:B------:R-:W-:Y:S01]  /*3ac0*/  HMMA.16816.F32.BF16 R32, R184, R178, R32 ;  /* 0x000000b2b820723c */ /* 0x000fe20000041820 */
[----:B------:R-:W1:Y:S01]  /*3ad0*/  LDSM.16.M88.4 R176, [R215+0x1800] ;  /* 0x00180000d7b0783b */ /* 0x000e620000000200 */
[----:B------:R-:W-:Y:S04]  /*3ae0*/  DEPBAR.LE SB0, 0x0 ;  /* 0x000080000000791a */ /* 0x000fe80000000000 */
[----:B------:R-:W-:Y:S02]  /*3af0*/  BAR.SYNC.DEFER_BLOCKING 0x0 ;  /* 0x0000000000007b1d */ /* 0x000fe40000010000 */
[-C--:B--2---:R-:W-:Y:S08]  /*3b00*/  HMMA.16816.F32.BF16 R4, R180, R196.reuse, R4 ;  /* 0x000000c4b404723c */ /* 0x084ff00000041804 */
[C---:B---3--:R-:W-:Y:S08]  /*3b10*/  HMMA.16816.F32.BF16 R8, R200.reuse, R196, R8 ;  /* 0x000000c4c808723c */ /* 0x048ff00000041808 */
[-C--:B------:R-:W-:Y:S08]  /*3b20*/  HMMA.16816.F32.BF16 R12, R200, R198.reuse, R12 ;  /* 0x000000c6c80c723c */ /* 0x080ff0000004180c */
[C---:B------:R-:W-:Y:S08]  /*3b30*/  HMMA.16816.F32.BF16 R16, R180.reuse, R198, R16 ;  /* 0x000000c6b410723c */ /* 0x040ff00000041810 */
[-C--:B----4-:R-:W-:Y:S08]  /*3b40*/  HMMA.16816.F32.BF16 R20, R180, R172.reuse, R20 ;  /* 0x000000acb414723c */ /* 0x090ff00000041814 */
[C---:B------:R-:W-:Y:S08]  /*3b50*/  HMMA.16816.F32.BF16 R24, R200.reuse, R172, R24 ;  /* 0x000000acc818723c */ /* 0x040ff00000041818 */
[-C--:B------:R-:W-:Y:S08]  /*3b60*/  HMMA.16816.F32.BF16 R28, R200, R174.reuse, R28 ;  /* 0x000000aec81c723c */ /* 0x080ff0000004181c */
[----:B------:R-:W-:Y:S08]  /*3b70*/  HMMA.16816.F32.BF16 R32, R180, R174, R32 ;  /* 0x000000aeb420723c */ /* 0x000ff00000041820 */
[-C--:B-1----:R-:W-:Y:S08]  /*3b80*/  HMMA.16816.F32.BF16 R4, R188, R192.reuse, R4 ;  /* 0x000000c0bc04723c */ /* 0x082ff00000041804 */
[C---:B-----5:R-:W-:Y:S08]  /*3b90*/  HMMA.16816.F32.BF16 R8, R204.reuse, R192, R8 ;  /* 0x000000c0cc08723c */ /* 0x060ff00000041808 */
[-C--:B------:R-:W-:Y:S08]  /*3ba0*/  HMMA.16816.F32.BF16 R12, R204, R194.reuse, R12 ;  /* 0x000000c2cc0c723c */ /* 0x080ff0000004180c */
[C---:B------:R-:W-:Y:S08]  /*3bb0*/  HMMA.16816.F32.BF16 R16, R188.reuse, R194, R16 ;  /* 0x000000c2bc10723c */ /* 0x040ff00000041810 */
[-C--:B------:R-:W-:Y:S08]  /*3bc0*/  HMMA.16816.F32.BF16 R20, R188, R176.reuse, R20 ;  /* 0x000000b0bc14723c */ /* 0x080ff00000041814 */
[C---:B------:R-:W-:Y:S08]  /*3bd0*/  HMMA.16816.F32.BF16 R24, R204.reuse, R176, R24 ;  /* 0x000000b0cc18723c */ /* 0x040ff00000041818 */
[-C--:B------:R-:W-:Y:S08]  /*3be0*/  HMMA.16816.F32.BF16 R28, R204, R178.reuse, R28 ;  /* 0x000000b2cc1c723c */ /* 0x080ff0000004181c */
[----:B------:R-:W-:Y:S01]  /*3bf0*/  HMMA.16816.F32.BF16 R32, R188, R178, R32 ;  /* 0x000000b2bc20723c */ /* 0x000fe20000041820 */
[----:B------:R-:W-:-:S07]  /*3c00*/  @P0 BRA `(.L_x_847) ;  /* 0xfffff6b000000947 */ /* 0x000fce000383ffff */
.L_x_846:
[----:B------:R-:W-:Y:S01]  /*3c10*/  FMNMX.FTZ R0, R4, R132, !PT ;  /* 0x0000008404007209 */ /* 0x000fe20007810000 */
[----:B------:R-:W-:Y:S01]  /*3c20*/  LDSM.16.MT88.4 R176, [R211+0xa000] ;  /* 0x00a00000d3b0783b */ /* 0x000fe20000004200 */
[----:B------:R-:W-:Y:S02]  /*3c30*/  IADD3 R224, R224, -0x1, RZ ;  /* 0xffffffffe0e07810 */ /* 0x000fe40007ffe0ff */
[----:B-1----:R-:W-:Y:S02]  /*3c40*/  FMNMX.FTZ R2, R5, R0, !PT ;  /* 0x0000000005027209 */ /* 0x002fe40007810000 */
[----:B------:R-:W-:Y:S02]  /*3c50*/  FMNMX.FTZ R0, R6, R137, !PT ;  /* 0x0000008906007209 */ /* 0x000fe40007810000 */
[----:B------:R-:W-:Y:S01]  /*3c60*/  FMNMX.FTZ R3, R16, R2, !PT ;  /* 0x0000000210037209 */ /* 0x000fe20007810000 */
[----:B------:R-:W-:Y:S01]  /*3c70*/  LDSM.16.MT88.4 R184, [R211+0xb800] ;  /* 0x00b80000d3b8783b */ /* 0x000fe20000004200 */
[----:B------:R-:W-:Y:S02]  /*3c80*/  FMNMX.FTZ R2, R7, R0, !PT ;  /* 0x0000000007027209 */ /* 0x000fe40007810000 */
[----:B------:R-:W-:Y:S02]  /*3c90*/  FMNMX.FTZ R133, R17, R3, !PT ;  /* 0x0000000311857209 */ /* 0x000fe40007810000 */
        /* <DEDUP_REMOVED lines=12> */
[----:B------:R-:W-:Y:S01]  /*3d60*/  SHFL.BFLY PT, R172, R136, 0x2, 0x1f ;  /* 0x0c401f0088ac7f89 */ /* 0x000fe200000e0000 */
        /* <DEDUP_REMOVED lines=14> */
[----:B------:R-:W-:Y:S01]  /*3e50*/  SHFL.BFLY PT, R135, R3, 0x2, 0x1f ;  /* 0x0c401f0003877f89 */ /* 0x000fe200000e0000 */
[----:B------:R-:W-:Y:S04]  /*3e60*/  FMNMX.FTZ R133, R28, R2, !PT ;  /* 0x000000021c857209 */ /* 0x000fe80007810000 */
[----:B------:R-:W-:Y:S03]  /*3e70*/  FMNMX.FTZ R133, R29, R133, !PT ;  /* 0x000000851d857209 */ /* 0x000fe60007810000 */
[----:B------:R-:W-:Y:S08]  /*3e80*/  SHFL.BFLY PT, R2, R0, 0x2, 0x1f ;  /* 0x0c401f0000027f89 */ /* 0x000ff000000e0000 */
[----:B------:R-:W1:Y:S02]  /*3e90*/  SHFL.BFLY PT, R134, R133, 0x2, 0x1f ;  /* 0x0c401f0085867f89 */ /* 0x000e6400000e0000 */
[----:B-1----:R-:W-:Y:S02]  /*3ea0*/  FMNMX.FTZ R134, R133, R134, !PT ;  /* 0x0000008685867209 */ /* 0x002fe40007810000 */
[----:B------:R-:W-:Y:S02]  /*3eb0*/  FMNMX.FTZ R136, R136, R172, !PT ;  /* 0x000000ac88887209 */ /* 0x000fe40007810000 */
[----:B------:R-:W-:Y:S02]  /*3ec0*/  FMNMX.FTZ R135, R3, R135, !PT ;  /* 0x0000008703877209 */ /* 0x000fe40007810000 */
[----:B------:R-:W1:Y:S01]  /*3ed0*/  SHFL.BFLY PT, R174, R134, 0x1, 0x1f ;  /* 0x0c201f0086ae7f89 */ /* 0x000e6200000e0000 */
[----:B------:R-:W-:Y:S07]  /*3ee0*/  FMNMX.FTZ R2, R0, R2, !PT ;  /* 0x0000000200027209 */ /* 0x000fee0007810000 */
[----:B------:R-:W2:Y:S08]  /*3ef0*/  SHFL.BFLY PT, R172, R136, 0x1, 0x1f ;  /* 0x0c201f0088ac7f89 */ /* 0x000eb000000e0000 */
[----:B------:R-:W3:Y:S08]  /*3f00*/  SHFL.BFLY PT, R173, R135, 0x1, 0x1f ;  /* 0x0c201f0087ad7f89 */ /* 0x000ef000000e0000 */
[----:B------:R-:W4:Y:S01]  /*3f10*/  SHFL.BFLY PT, R3, R2, 0x1, 0x1f ;  /* 0x0c201f0002037f89 */ /* 0x000f2200000e0000 */
[----:B-1----:R-:W-:Y:S02]  /*3f20*/  FMNMX.FTZ R134, R134, R174, !PT ;  /* 0x000000ae86867209 */ /* 0x002fe40007810000 */
[----:B--2---:R-:W-:Y:S04]  /*3f30*/  FMNMX.FTZ R136, R136, R172, !PT ;  /* 0x000000ac88887209 */ /* 0x004fe80007810000 */
[C---:B------:R-:W-:Y:S01]  /*3f40*/  FSETP.NEU.FTZ.AND P1, PT, R136.reuse, -INF , PT ;  /* 0xff8000008800780b */ /* 0x040fe20003f3d000 */
[----:B------:R-:W-:Y:S01]  /*3f50*/  FADD.FTZ R0, -R136, R132 ;  /* 0x0000008488007221 */ /* 0x000fe20000010100 */
[----:B---3--:R-:W-:Y:S03]  /*3f60*/  FMNMX.FTZ R135, R135, R173, !PT ;  /* 0x000000ad87877209 */ /* 0x008fe60007810000 */
[----:B------:R-:W-:Y:S01]  /*3f70*/  FMUL.FTZ R0, R0, c[0x0][0x23c] ;  /* 0x00008f0000007a20 */ /* 0x000fe20000410000 */
[----:B------:R-:W1:Y:S03]  /*3f80*/  LDSM.16.MT88.4 R172, [R209+0xa000] ;  /* 0x00a00000d1ac783b */ /* 0x000e660000004200 */
[----:B------:R2:W3:Y:S01]  /*3f90*/  MUFU.EX2 R133, R0 ;  /* 0x0000000000857308 */ /* 0x0004e20000000800 */
[----:B----4-:R-:W-:Y:S05]  /*3fa0*/  FMNMX.FTZ R3, R2, R3, !PT ;  /* 0x0000000302037209 */ /* 0x010fea0007810000 */
[----:B------:R-:W-:Y:S02]  /*3fb0*/  FMUL.FTZ R180, R3, c[0x0][0x23c] ;  /* 0x00008f0003b47a20 */ /* 0x000fe40000410000 */
[----:B--2---:R-:W-:Y:S02]  /*3fc0*/  FADD.FTZ R0, -R135, R137 ;  /* 0x0000008987007221 */ /* 0x004fe40000010100 */
[----:B------:R-:W-:Y:S02]  /*3fd0*/  FMUL.FTZ R137, R136, c[0x0][0x23c] ;  /* 0x00008f0088897a20 */ /* 0x000fe40000410000 */
[----:B------:R-:W-:Y:S02]  /*3fe0*/  FMUL.FTZ R0, R0, c[0x0][0x23c] ;  /* 0x00008f0000007a20 */ /* 0x000fe40000410000 */
[----:B---3--:R-:W-:Y:S01]  /*3ff0*/  FMUL.FTZ R36, R133, R36 ;  /* 0x0000002485247220 */ /* 0x008fe20000410000 */
[----:B------:R-:W-:Y:S01]  /*4000*/  FSEL R137, R137, RZ, P1 ;  /* 0x000000ff89897208 */ /* 0x000fe20000800000 */
[----:B------:R2:W3:Y:S01]  /*4010*/  MUFU.EX2 R132, R0 ;  /* 0x0000000000847308 */ /* 0x0004e20000000800 */
        /* <DEDUP_REMOVED lines=27> */
[C---:B----4-:R-:W-:Y:S02]  /*41d0*/  FMUL.FTZ R16, R133.reuse, R152 ;  /* 0x0000009885107220 */ /* 0x050fe40000410000 */
[----:B-----5:R-:W-:Y:S02]  /*41e0*/  FMUL.FTZ R17, R133, R153 ;  /* 0x0000009985117220 */ /* 0x020fe40000410000 */
        /* <DEDUP_REMOVED lines=8> */
[C---:B---3--:R-:W-:Y:S01]  /*4270*/  FMUL.FTZ R40, R2.reuse, R40 ;  /* 0x0000002802287220 */ /* 0x048fe20000410000 */
[----:B------:R-:W-:Y:S01]  /*4280*/  FSEL R139, R139, RZ, P1 ;  /* 0x000000ff8b8b7208 */ /* 0x000fe20000800000 */
[----:B------:R2:W-:Y:S01]  /*4290*/  MUFU.EX2 R239, R4 ;  /* 0x0000000400ef7308 */ /* 0x0005e20000000800 */
[----:B------:R-:W-:Y:S01]  /*42a0*/  FSETP.NEU.FTZ.AND P1, PT, R3, -INF , PT ;  /* 0xff8000000300780b */ /* 0x000fe20003f3d000 */
[----:B------:R-:W-:Y:S02]  /*42b0*/  FMUL.FTZ R41, R2, R41 ;  /* 0x0000002902297220 */ /* 0x000fe40000410000 */
[--C-:B------:R-:W-:Y:S01]  /*42c0*/  FFMA.FTZ R12, R12, c[0x0][0x23c], -R139.reuse ;  /* 0x00008f000c0c7a23 */ /* 0x100fe2000001088b */
[----:B------:R-:W-:Y:S01]  /*42d0*/  FSEL R180, R180, RZ, P1 ;  /* 0x000000ffb4b47208 */ /* 0x000fe20000800000 */
[--C-:B------:R-:W-:Y:S02]  /*42e0*/  FFMA.FTZ R13, R13, c[0x0][0x23c], -R139.reuse ;  /* 0x00008f000d0d7a23 */ /* 0x100fe4000001088b */
[--C-:B------:R-:W-:Y:S02]  /*42f0*/  FFMA.FTZ R8, R8, c[0x0][0x23c], -R139.reuse ;  /* 0x00008f0008087a23 */ /* 0x100fe4000001088b */
[----:B------:R-:W3:Y:S01]  /*4300*/  MUFU.EX2 R241, R5 ;  /* 0x0000000500f17308 */ /* 0x000ee20000000800 */
[--C-:B------:R-:W-:Y:S02]  /*4310*/  FFMA.FTZ R10, R10, c[0x0][0x23c], -R180.reuse ;  /* 0x00008f000a0a7a23 */ /* 0x100fe400000108b4 */
[--C-:B------:R-:W-:Y:S02]  /*4320*/  FFMA.FTZ R11, R11, c[0x0][0x23c], -R180.reuse ;  /* 0x00008f000b0b7a23 */ /* 0x100fe400000108b4 */
[--C-:B------:R-:W-:Y:S02]  /*4330*/  FFMA.FTZ R14, R14, c[0x0][0x23c], -R180.reuse ;  /* 0x00008f000e0e7a23 */ /* 0x100fe400000108b4 */
[----:B------:R-:W-:Y:S02]  /*4340*/  FFMA.FTZ R15, R15, c[0x0][0x23c], -R180 ;  /* 0x00008f000f0f7a23 */ /* 0x000fe400000108b4 */
[----:B------:R-:W-:Y:S01]  /*4350*/  FFMA.FTZ R9, R9, c[0x0][0x23c], -R139 ;  /* 0x00008f0009097a23 */ /* 0x000fe2000001088b */
[----:B------:R5:W-:Y:S01]  /*4360*/  MUFU.EX2 R235, R6 ;  /* 0x0000000600eb7308 */ /* 0x000be20000000800 */
[C---:B-1----:R-:W-:Y:S02]  /*4370*/  FMUL.FTZ R18, R132.reuse, R154 ;  /* 0x0000009a84127220 */ /* 0x042fe40000410000 */
[----:B----4-:R-:W-:Y:S02]  /*4380*/  FMUL.FTZ R19, R132, R155 ;  /* 0x0000009b84137220 */ /* 0x010fe40000410000 */
[----:B--2---:R-:W-:Y:S01]  /*4390*/  FMUL.FTZ R4, R133, R144 ;  /* 0x0000009085047220 */ /* 0x004fe20000410000 */
[----:B------:R-:W-:Y:S01]  /*43a0*/  LDSM.16.MT88.4 R152, [R213+0xa000] ;  /* 0x00a00000d598783b */ /* 0x000fe20000004200 */
[C---:B------:R-:W-:Y:S02]  /*43b0*/  FMUL.FTZ R44, R2.reuse, R44 ;  /* 0x0000002c022c7220 */ /* 0x040fe40000410000 */
[C---:B------:R-:W-:Y:S01]  /*43c0*/  FMUL.FTZ R45, R2.reuse, R45 ;  /* 0x0000002d022d7220 */ /* 0x040fe20000410000 */
[----:B------:R-:W1:Y:S01]  /*43d0*/  MUFU.EX2 R237, R7 ;  /* 0x0000000700ed7308 */ /* 0x000e620000000800 */
[C---:B------:R-:W-:Y:S02]  /*43e0*/  FMUL.FTZ R56, R2.reuse, R56 ;  /* 0x0000003802387220 */ /* 0x040fe40000410000 */
[C---:B------:R-:W-:Y:S01]  /*43f0*/  FMUL.FTZ R57, R2.reuse, R57 ;  /* 0x0000003902397220 */ /* 0x040fe20000410000 */
[----:B---3--:R-:W-:Y:S01]  /*4400*/  F2FP.BF16.PACK_AB R144, R241, R239 ;  /* 0x000000eff190723e */ /* 0x008fe200000010ff */
[C---:B------:R-:W-:Y:S02]  /*4410*/  FMUL.FTZ R5, R133.reuse, R145 ;  /* 0x0000009185057220 */ /* 0x040fe40000410000 */
[C---:B------:R-:W-:Y:S02]  /*4420*/  FMUL.FTZ R60, R2.reuse, R60 ;  /* 0x0000003c023c7220 */ /* 0x040fe40000410000 */
[----:B------:R-:W-:Y:S01]  /*4430*/  FMUL.FTZ R61, R2, R61 ;  /* 0x0000003d023d7220 */ /* 0x000fe20000410000 */
[----:B------:R-:W2:Y:S01]  /*4440*/  MUFU.EX2 R0, R0 ;  /* 0x0000000000007308 */ /* 0x000ea20000000800 */
[C---:B------:R-:W-:Y:S02]  /*4450*/  FMUL.FTZ R66, R132.reuse, R66 ;  /* 0x0000004284427220 */ /* 0x040fe40000410000 */
[C---:B------:R-:W-:Y:S02]  /*4460*/  FMUL.FTZ R67, R132.reuse, R67 ;  /* 0x0000004384437220 */ /* 0x040fe40000410000 */
[----:B-----5:R-:W-:Y:S01]  /*4470*/  FMUL.FTZ R6, R132, R146 ;  /* 0x0000009284067220 */ /* 0x020fe20000410000 */
[----:B------:R-:W-:Y:S01]  /*4480*/  F2FP.BF16.PACK_AB R146, R240, R238 ;  /* 0x000000eef092723e */ /* 0x000fe200000010ff */
[C---:B------:R-:W-:Y:S02]  /*4490*/  FMUL.FTZ R68, R133.reuse, R68 ;  /* 0x0000004485447220 */ /* 0x040fe40000410000 */
[----:B------:R-:W-:Y:S01]  /*44a0*/  FMUL.FTZ R69, R133, R69 ;  /* 0x0000004585457220 */ /* 0x000fe20000410000 */
[----:B------:R3:W-:Y:S01]  /*44b0*/  MUFU.EX2 R230, R12 ;  /* 0x0000000c00e67308 */ /* 0x0007e20000000800 */
[C---:B------:R-:W-:Y:S02]  /*44c0*/  FMUL.FTZ R70, R132.reuse, R70 ;  /* 0x0000004684467220 */ /* 0x040fe40000410000 */
[C---:B------:R-:W-:Y:S01]  /*44d0*/  FMUL.FTZ R71, R132.reuse, R71 ;  /* 0x0000004784477220 */ /* 0x040fe20000410000 */
[----:B-1----:R-:W-:Y:S01]  /*44e0*/  F2FP.BF16.PACK_AB R145, R237, R235 ;  /* 0x000000ebed91723e */ /* 0x002fe200000010ff */
[----:B------:R-:W-:Y:S01]  /*44f0*/  FMUL.FTZ R7, R132, R147 ;  /* 0x0000009384077220 */ /* 0x000fe20000410000 */
[----:B------:R-:W-:Y:S01]  /*4500*/  F2FP.BF16.PACK_AB R147, R236, R234 ;  /* 0x000000eaec93723e */ /* 0x000fe200000010ff */
[C---:B------:R-:W-:Y:S02]  /*4510*/  FMUL.FTZ R72, R2.reuse, R72 ;  /* 0x0000004802487220 */ /* 0x040fe40000410000 */
[C---:B------:R-:W-:Y:S01]  /*4520*/  FMUL.FTZ R73, R2.reuse, R73 ;  /* 0x0000004902497220 */ /* 0x040fe20000410000 */
[----:B------:R1:W-:Y:S01]  /*4530*/  MUFU.EX2 R232, R13 ;  /* 0x0000000d00e87308 */ /* 0x0003e20000000800 */
[----:B------:R-:W-:Y:S02]  /*4540*/  FMUL.FTZ R76, R2, R76 ;  /* 0x0000004c024c7220 */ /* 0x000fe40000410000 */
[-C--:B------:R-:W-:Y:S05]  /*4550*/  HMMA.16816.F32.BF16 R4, R144, R172.reuse, R4 ;  /* 0x000000ac9004723c */ /* 0x080fea0000041804 */
[C---:B--2---:R-:W-:Y:S02]  /*4560*/  FMUL.FTZ R42, R0.reuse, R42 ;  /* 0x0000002a002a7220 */ /* 0x044fe40000410000 */
[----:B------:R2:W-:Y:S01]  /*4570*/  MUFU.EX2 R226, R14 ;  /* 0x0000000e00e27308 */ /* 0x0005e20000000800 */
[----:B------:R-:W-:Y:S04]  /*4580*/  FMUL.FTZ R43, R0, R43 ;  /* 0x0000002b002b7220 */ /* 0x000fe80000410000 */
[----:B---3--:R-:W-:Y:S02]  /*4590*/  FMUL.FTZ R12, R2, R148 ;  /* 0x00000094020c7220 */ /* 0x008fe40000410000 */
[C---:B------:R-:W-:Y:S02]  /*45a0*/  FMUL.FTZ R46, R0.reuse, R46 ;  /* 0x0000002e002e7220 */ /* 0x040fe40000410000 */
[C---:B------:R-:W-:Y:S01]  /*45b0*/  FMUL.FTZ R47, R0.reuse, R47 ;  /* 0x0000002f002f7220 */ /* 0x040fe20000410000 */
[----:B------:R3:W-:Y:S01]  /*45c0*/  MUFU.EX2 R228, R15 ;  /* 0x0000000f00e47308 */ /* 0x0007e20000000800 */
[C---:B------:R-:W-:Y:S02]  /*45d0*/  FMUL.FTZ R58, R0.reuse, R58 ;  /* 0x0000003a003a7220 */ /* 0x040fe40000410000 */
[----:B------:R-:W-:Y:S02]  /*45e0*/  FMUL.FTZ R59, R0, R59 ;  /* 0x0000003b003b7220 */ /* 0x000fe40000410000 */
[----:B-1----:R-:W-:Y:S02]  /*45f0*/  FMUL.FTZ R13, R2, R149 ;  /* 0x00000095020d7220 */ /* 0x002fe40000410000 */
[C---:B------:R-:W-:Y:S02]  /*4600*/  FMUL.FTZ R62, R0.reuse, R62 ;  /* 0x0000003e003e7220 */ /* 0x040fe40000410000 */
[C---:B------:R-:W-:Y:S01]  /*4610*/  FMUL.FTZ R63, R0.reuse, R63 ;  /* 0x0000003f003f7220 */ /* 0x040fe20000410000 */
[----:B------:R1:W-:Y:S01]  /*4620*/  MUFU.EX2 R231, R8 ;  /* 0x0000000800e77308 */ /* 0x0003e20000000800 */
[C---:B------:R-:W-:Y:S02]  /*4630*/  FMUL.FTZ R74, R0.reuse, R74 ;  /* 0x0000004a004a7220 */ /* 0x040fe40000410000 */
[C---:B------:R-:W-:Y:S02]  /*4640*/  FMUL.FTZ R75, R0.reuse, R75 ;  /* 0x0000004b004b7220 */ /* 0x040fe40000410000 */
[----:B--2---:R-:W-:Y:S02]  /*4650*/  FMUL.FTZ R14, R0, R150 ;  /* 0x00000096000e7220 */ /* 0x004fe40000410000 */
[----:B------:R-:W-:Y:S02]  /*4660*/  FMUL.FTZ R77, R2, R77 ;  /* 0x0000004d024d7220 */ /* 0x000fe40000410000 */
[C---:B------:R-:W-:Y:S01]  /*4670*/  FMUL.FTZ R78, R0.reuse, R78 ;  /* 0x0000004e004e7220 */ /* 0x040fe20000410000 */
[----:B------:R-:W2:Y:S01]  /*4680*/  MUFU.EX2 R233, R9 ;  /* 0x0000000900e97308 */ /* 0x000ea20000000800 */
[C---:B------:R-:W-:Y:S02]  /*4690*/  FMUL.FTZ R79, R0.reuse, R79 ;  /* 0x0000004f004f7220 */ /* 0x040fe40000410000 */
[C---:B------:R-:W-:Y:S02]  /*46a0*/  FMUL.FTZ R80, R133.reuse, R80 ;  /* 0x0000005085507220 */ /* 0x040fe40000410000 */
[----:B---3--:R-:W-:Y:S02]  /*46b0*/  FMUL.FTZ R15, R0, R151 ;  /* 0x00000097000f7220 */ /* 0x008fe40000410000 */
[----:B------:R-:W3:Y:S01]  /*46c0*/  LDSM.16.MT88.4 R148, [R214+0xa000] ;  /* 0x00a00000d694783b */ /* 0x000ee20000004200 */
[C---:B------:R-:W-:Y:S02]  /*46d0*/  FMUL.FTZ R81, R133.reuse, R81 ;  /* 0x0000005185517220 */ /* 0x040fe40000410000 */
[----:B------:R4:W-:Y:S01]  /*46e0*/  MUFU.EX2 R227, R10 ;  /* 0x0000000a00e37308 */ /* 0x0009e20000000800 */
[C---:B------:R-:W-:Y:S02]  /*46f0*/  FMUL.FTZ R82, R132.reuse, R82 ;  /* 0x0000005284527220 */ /* 0x040fe40000410000 */
[----:B------:R-:W-:Y:S02]  /*4700*/  FMUL.FTZ R83, R132, R83 ;  /* 0x0000005384537220 */ /* 0x000fe40000410000 */
[----:B-1----:R-:W-:Y:S02]  /*4710*/  FMUL.FTZ R8, R2, R140 ;  /* 0x0000008c02087220 */ /* 0x002fe40000410000 */
[C---:B------:R-:W-:Y:S02]  /*4720*/  FMUL.FTZ R84, R133.reuse, R84 ;  /* 0x0000005485547220 */ /* 0x040fe40000410000 */
[----:B------:R-:W-:Y:S01]  /*4730*/  FMUL.FTZ R85, R133, R85 ;  /* 0x0000005585557220 */ /* 0x000fe20000410000 */
[----:B------:R-:W1:Y:S01]  /*4740*/  MUFU.EX2 R229, R11 ;  /* 0x0000000b00e57308 */ /* 0x000e620000000800 */
[C---:B------:R-:W-:Y:S02]  /*4750*/  FMUL.FTZ R86, R132.reuse, R86 ;  /* 0x0000005684567220 */ /* 0x040fe40000410000 */
[----:B------:R-:W-:Y:S01]  /*4760*/  FMUL.FTZ R87, R132, R87 ;  /* 0x0000005784577220 */ /* 0x000fe20000410000 */
[----:B--2---:R-:W-:Y:S01]  /*4770*/  F2FP.BF16.PACK_AB R140, R233, R231 ;  /* 0x000000e7e98c723e */ /* 0x004fe200000010ff */
[----:B------:R-:W-:Y:S02]  /*4780*/  FMUL.FTZ R9, R2, R141 ;  /* 0x0000008d02097220 */ /* 0x000fe40000410000 */
[--C-:B------:R-:W-:Y:S02]  /*4790*/  FFMA.FTZ R20, R20, c[0x0][0x23c], -R137.reuse ;  /* 0x00008f0014147a23 */ /* 0x100fe40000010889 */
[--C-:B------:R-:W-:Y:S02]  /*47a0*/  FFMA.FTZ R21, R21, c[0x0][0x23c], -R137.reuse ;  /* 0x00008f0015157a23 */ /* 0x100fe40000010889 */
[--C-:B------:R-:W-:Y:S01]  /*47b0*/  FFMA.FTZ R22, R22, c[0x0][0x23c], -R138.reuse ;  /* 0x00008f0016167a23 */ /* 0x100fe2000001088a */
[----:B------:R2:W-:Y:S01]  /*47c0*/  MUFU.EX2 R225, R20 ;  /* 0x0000001400e17308 */ /* 0x0005e20000000800 */
[--C-:B------:R-:W-:Y:S02]  /*47d0*/  FFMA.FTZ R23, R23, c[0x0][0x23c], -R138.reuse ;  /* 0x00008f0017177a23 */ /* 0x100fe4000001088a */
[----:B----4-:R-:W-:Y:S01]  /*47e0*/  FMUL.FTZ R10, R0, R142 ;  /* 0x0000008e000a7220 */ /* 0x010fe20000410000 */
[----:B------:R-:W-:Y:S01]  /*47f0*/  F2FP.BF16.PACK_AB R142, R232, R230 ;  /* 0x000000e6e88e723e */ /* 0x000fe200000010ff */
[C---:B------:R-:W-:Y:S02]  /*4800*/  FMUL.FTZ R88, R2.reuse, R88 ;  /* 0x0000005802587220 */ /* 0x040fe40000410000 */
[----:B------:R-:W-:Y:S02]  /*4810*/  FMUL.FTZ R89, R2, R89 ;  /* 0x0000005902597220 */ /* 0x000fe40000410000 */
[C---:B------:R-:W-:Y:S01]  /*4820*/  FMUL.FTZ R90, R0.reuse, R90 ;  /* 0x0000005a005a7220 */ /* 0x040fe20000410000 */
[----:B------:R4:W-:Y:S01]  /*4830*/  MUFU.EX2 R207, R21 ;  /* 0x0000001500cf7308 */ /* 0x0009e20000000800 */
[C---:B------:R-:W-:Y:S01]  /*4840*/  FMUL.FTZ R91, R0.reuse, R91 ;  /* 0x0000005b005b7220 */ /* 0x040fe20000410000 */
[----:B-1----:R-:W-:Y:S01]  /*4850*/  F2FP.BF16.PACK_AB R141, R229, R227 ;  /* 0x000000e3e58d723e */ /* 0x002fe200000010ff */
[----:B------:R-:W-:Y:S01]  /*4860*/  FMUL.FTZ R11, R0, R143 ;  /* 0x0000008f000b7220 */ /* 0x000fe20000410000 */
[----:B------:R-:W-:Y:S01]  /*4870*/  F2FP.BF16.PACK_AB R143, R228, R226 ;  /* 0x000000e2e48f723e */ /* 0x000fe200000010ff */
[C---:B------:R-:W-:Y:S02]  /*4880*/  FMUL.FTZ R92, R2.reuse, R92 ;  /* 0x0000005c025c7220 */ /* 0x040fe40000410000 */
[----:B------:R-:W-:Y:S02]  /*4890*/  FMUL.FTZ R93, R2, R93 ;  /* 0x0000005d025d7220 */ /* 0x000fe40000410000 */
[C---:B------:R-:W-:Y:S01]  /*48a0*/  FMUL.FTZ R94, R0.reuse, R94 ;  /* 0x0000005e005e7220 */ /* 0x040fe20000410000 */
[----:B------:R1:W-:Y:S01]  /*48b0*/  MUFU.EX2 R206, R22 ;  /* 0x0000001600ce7308 */ /* 0x0003e20000000800 */
[C---:B------:R-:W-:Y:S04]  /*48c0*/  HMMA.16816.F32.BF16 R8, R140.reuse, R172, R8 ;  /* 0x000000ac8c08723c */ /* 0x040fe80000041808 */
[C---:B--2---:R-:W-:Y:S02]  /*48d0*/  FMUL.FTZ R20, R133.reuse, R156 ;  /* 0x0000009c85147220 */ /* 0x044fe40000410000 */
[----:B------:R-:W-:Y:S02]  /*48e0*/  FMUL.FTZ R95, R0, R95 ;  /* 0x0000005f005f7220 */ /* 0x000fe40000410000 */
[-C--:B------:R-:W-:Y:S01]  /*48f0*/  HMMA.16816.F32.BF16 R12, R140, R174.reuse, R12 ;  /* 0x000000ae8c0c723c */ /* 0x080fe2000004180c */
[----:B------:R2:W-:Y:S03]  /*4900*/  MUFU.EX2 R205, R23 ;  /* 0x0000001700cd7308 */ /* 0x0005e60000000800 */
[C---:B------:R-:W-:Y:S02]  /*4910*/  FMUL.FTZ R96, R133.reuse, R96 ;  /* 0x0000006085607220 */ /* 0x040fe40000410000 */
[C---:B----4-:R-:W-:Y:S02]  /*4920*/  FMUL.FTZ R21, R133.reuse, R157 ;  /* 0x0000009d85157220 */ /* 0x050fe40000410000 */
[C---:B------:R-:W-:Y:S04]  /*4930*/  HMMA.16816.F32.BF16 R16, R144.reuse, R174, R16 ;  /* 0x000000ae9010723c */ /* 0x040fe80000041810 */
[C---:B------:R-:W-:Y:S02]  /*4940*/  FMUL.FTZ R97, R133.reuse, R97 ;  /* 0x0000006185617220 */ /* 0x040fe40000410000 */
[C---:B------:R-:W-:Y:S02]  /*4950*/  FMUL.FTZ R98, R132.reuse, R98 ;  /* 0x0000006284627220 */ /* 0x040fe40000410000 */
[-C--:B------:R-:W-:Y:S04]  /*4960*/  HMMA.16816.F32.BF16 R36, R144, R176.reuse, R36 ;  /* 0x000000b09024723c */ /* 0x080fe80000041824 */
[C---:B-1----:R-:W-:Y:S02]  /*4970*/  FMUL.FTZ R22, R132.reuse, R158 ;  /* 0x0000009e84167220 */ /* 0x042fe40000410000 */
[C---:B------:R-:W-:Y:S02]  /*4980*/  FMUL.FTZ R99, R132.reuse, R99 ;  /* 0x0000006384637220 */ /* 0x040fe40000410000 */
[C---:B------:R-:W-:Y:S04]  /*4990*/  HMMA.16816.F32.BF16 R40, R140.reuse, R176, R40 ;  /* 0x000000b08c28723c */ /* 0x040fe80000041828 */
[----:B--2---:R-:W-:Y:S02]  /*49a0*/  FMUL.FTZ R23, R132, R159 ;  /* 0x0000009f84177220 */ /* 0x004fe40000410000 */
[----:B------:R-:W-:Y:S01]  /*49b0*/  LDSM.16.MT88.4 R156, [R209+0xa800] ;  /* 0x00a80000d19c783b */ /* 0x000fe20000004200 */
[--C-:B------:R-:W-:Y:S01]  /*49c0*/  FFMA.FTZ R32, R32, c[0x0][0x23c], -R137.reuse ;  /* 0x00008f0020207a23 */ /* 0x100fe20000010889 */
[-C--:B------:R-:W-:Y:S03]  /*49d0*/  HMMA.16816.F32.BF16 R44, R140, R178.reuse, R44 ;  /* 0x000000b28c2c723c */ /* 0x080fe6000004182c */
[----:B------:R1:W-:Y:S01]  /*49e0*/  MUFU.EX2 R204, R32 ;  /* 0x0000002000cc7308 */ /* 0x0003e20000000800 */
[--C-:B------:R-:W-:Y:S02]  /*49f0*/  FFMA.FTZ R34, R34, c[0x0][0x23c], -R138.reuse ;  /* 0x00008f0022227a23 */ /* 0x100fe4000001088a */
[C---:B------:R-:W-:Y:S02]  /*4a00*/  FMUL.FTZ R100, R2.reuse, R100 ;  /* 0x0000006402647220 */ /* 0x040fe40000410000 */
[C---:B------:R-:W-:Y:S01]  /*4a10*/  HMMA.16816.F32.BF16 R48, R144.reuse, R178, R48 ;  /* 0x000000b29030723c */ /* 0x040fe20000041830 */
[----:B------:R-:W-:Y:S03]  /*4a20*/  LDSM.16.MT88.4 R176, [R213+0xa800] ;  /* 0x00a80000d5b0783b */ /* 0x000fe60000004200 */
[----:B------:R-:W-:Y:S01]  /*4a30*/  FMUL.FTZ R101, R2, R101 ;  /* 0x0000006502657220 */ /* 0x000fe20000410000 */
[----:B------:R2:W-:Y:S01]  /*4a40*/  MUFU.EX2 R202, R34 ;  /* 0x0000002200ca7308 */ /* 0x0005e20000000800 */
[C---:B------:R-:W-:Y:S02]  /*4a50*/  FMUL.FTZ R102, R0.reuse, R102 ;  /* 0x0000006600667220 */ /* 0x040fe40000410000 */
[-C--:B---3--:R-:W-:Y:S04]  /*4a60*/  HMMA.16816.F32.BF16 R52, R144, R148.reuse, R52 ;  /* 0x000000949034723c */ /* 0x088fe80000041834 */
[----:B------:R-:W-:Y:S02]  /*4a70*/  FMUL.FTZ R103, R0, R103 ;  /* 0x0000006700677220 */ /* 0x000fe40000410000 */
[C---:B------:R-:W-:Y:S02]  /*4a80*/  FMUL.FTZ R104, R2.reuse, R104 ;  /* 0x0000006802687220 */ /* 0x040fe40000410000 */
[C---:B------:R-:W-:Y:S04]  /*4a90*/  HMMA.16816.F32.BF16 R56, R140.reuse, R148, R56 ;  /* 0x000000948c38723c */ /* 0x040fe80000041838 */
[C---:B-1----:R-:W-:Y:S02]  /*4aa0*/  FMUL.FTZ R32, R133.reuse, R160 ;  /* 0x000000a085207220 */ /* 0x042fe40000410000 */
[----:B------:R-:W-:Y:S02]  /*4ab0*/  FMUL.FTZ R105, R2, R105 ;  /* 0x0000006902697220 */ /* 0x000fe40000410000 */
[-C--:B------:R-:W-:Y:S04]  /*4ac0*/  HMMA.16816.F32.BF16 R60, R140, R150.reuse, R60 ;  /* 0x000000968c3c723c */ /* 0x080fe8000004183c */
[----:B------:R-:W-:Y:S02]  /*4ad0*/  FMUL.FTZ R106, R0, R106 ;  /* 0x0000006a006a7220 */ /* 0x000fe40000410000 */
[----:B--2---:R-:W-:Y:S02]  /*4ae0*/  FMUL.FTZ R34, R132, R162 ;  /* 0x000000a284227220 */ /* 0x004fe40000410000 */
[C---:B------:R-:W-:Y:S01]  /*4af0*/  HMMA.16816.F32.BF16 R64, R144.reuse, R150, R64 ;  /* 0x000000969040723c */ /* 0x040fe20000041840 */
[----:B------:R-:W1:Y:S03]  /*4b00*/  LDSM.16.MT88.4 R148, [R209+0xb000] ;  /* 0x00b00000d194783b */ /* 0x000e660000004200 */
[----:B------:R-:W-:Y:S02]  /*4b10*/  FMUL.FTZ R107, R0, R107 ;  /* 0x0000006b006b7220 */ /* 0x000fe40000410000 */
[C---:B------:R-:W-:Y:S02]  /*4b20*/  FMUL.FTZ R108, R133.reuse, R108 ;  /* 0x0000006c856c7220 */ /* 0x040fe40000410000 */
[-C--:B------:R-:W-:Y:S04]  /*4b30*/  HMMA.16816.F32.BF16 R68, R144, R152.reuse, R68 ;  /* 0x000000989044723c */ /* 0x080fe80000041844 */
[----:B------:R-:W-:Y:S02]  /*4b40*/  FMUL.FTZ R109, R133, R109 ;  /* 0x0000006d856d7220 */ /* 0x000fe40000410000 */
[C---:B------:R-:W-:Y:S02]  /*4b50*/  FMUL.FTZ R110, R132.reuse, R110 ;  /* 0x0000006e846e7220 */ /* 0x040fe40000410000 */
[C---:B------:R-:W-:Y:S04]  /*4b60*/  HMMA.16816.F32.BF16 R72, R140.reuse, R152, R72 ;  /* 0x000000988c48723c */ /* 0x040fe80000041848 */
[C---:B------:R-:W-:Y:S02]  /*4b70*/  FMUL.FTZ R111, R132.reuse, R111 ;  /* 0x0000006f846f7220 */ /* 0x040fe40000410000 */
[----:B------:R-:W-:Y:S02]  /*4b80*/  FFMA.FTZ R137, R33, c[0x0][0x23c], -R137 ;  /* 0x00008f0021897a23 */ /* 0x000fe40000010889 */
[-C--:B------:R-:W-:Y:S02]  /*4b90*/  HMMA.16816.F32.BF16 R76, R140, R154.reuse, R76 ;  /* 0x0000009a8c4c723c */ /* 0x080fe4000004184c */
[----:B------:R-:W-:Y:S02]  /*4ba0*/  MUFU.EX2 R203, R137 ;  /* 0x0000008900cb7308 */ /* 0x000fe40000000800 */
[----:B------:R-:W-:Y:S02]  /*4bb0*/  FMUL.FTZ R33, R133, R161 ;  /* 0x000000a185217220 */ /* 0x000fe40000410000 */
[----:B------:R-:W-:Y:S02]  /*4bc0*/  FFMA.FTZ R138, R35, c[0x0][0x23c], -R138 ;  /* 0x00008f00238a7a23 */ /* 0x000fe4000001088a */
[C---:B------:R-:W-:Y:S01]  /*4bd0*/  HMMA.16816.F32.BF16 R80, R144.reuse, R154, R80 ;  /* 0x0000009a9050723c */ /* 0x040fe20000041850 */
[----:B------:R-:W2:Y:S03]  /*4be0*/  LDSM.16.MT88.4 R152, [R211+0xb000] ;  /* 0x00b00000d398783b */ /* 0x000ea60000004200 */
[----:B------:R-:W-:Y:S01]  /*4bf0*/  FMUL.FTZ R35, R132, R163 ;  /* 0x000000a384237220 */ /* 0x000fe20000410000 */
[----:B------:R-:W-:Y:S01]  /*4c00*/  MUFU.EX2 R201, R138 ;  /* 0x0000008a00c97308 */ /* 0x000fe20000000800 */
[--C-:B------:R-:W-:Y:S02]  /*4c10*/  FFMA.FTZ R24, R24, c[0x0][0x23c], -R139.reuse ;  /* 0x00008f0018187a23 */ /* 0x100fe4000001088b */
[--C-:B------:R-:W-:Y:S01]  /*4c20*/  FFMA.FTZ R25, R25, c[0x0][0x23c], -R139.reuse ;  /* 0x00008f0019197a23 */ /* 0x100fe2000001088b */
[-C--:B-1----:R-:W-:Y:S01]  /*4c30*/  HMMA.16816.F32.BF16 R84, R144, R148.reuse, R84 ;  /* 0x000000949054723c */ /* 0x082fe20000041854 */
[----:B------:R-:W-:Y:S02]  /*4c40*/  LDSM.16.MT88.4 R160, [R211+0xa800] ;  /* 0x00a80000d3a0783b */ /* 0x000fe40000004200 */
[--C-:B------:R-:W-:Y:S02]  /*4c50*/  FFMA.FTZ R26, R26, c[0x0][0x23c], -R180.reuse ;  /* 0x00008f001a1a7a23 */ /* 0x100fe400000108b4 */
[--C-:B------:R-:W-:Y:S01]  /*4c60*/  FFMA.FTZ R27, R27, c[0x0][0x23c], -R180.reuse ;  /* 0x00008f001b1b7a23 */ /* 0x100fe200000108b4 */
[----:B------:R1:W-:Y:S01]  /*4c70*/  MUFU.EX2 R200, R24 ;  /* 0x0000001800c87308 */ /* 0x0003e20000000800 */
[--C-:B------:R-:W-:Y:S01]  /*4c80*/  FFMA.FTZ R30, R30, c[0x0][0x23c], -R180.reuse ;  /* 0x00008f001e1e7a23 */ /* 0x100fe200000108b4 */
[C---:B------:R-:W-:Y:S04]  /*4c90*/  HMMA.16816.F32.BF16 R88, R140.reuse, R148, R88 ;  /* 0x000000948c58723c */ /* 0x040fe80000041858 */
[----:B------:R-:W-:Y:S02]  /*4ca0*/  FFMA.FTZ R180, R31, c[0x0][0x23c], -R180 ;  /* 0x00008f001fb47a23 */ /* 0x000fe400000108b4 */
[C---:B------:R-:W-:Y:S02]  /*4cb0*/  FMUL.FTZ R112, R2.reuse, R112 ;  /* 0x0000007002707220 */ /* 0x040fe40000410000 */
[-C--:B------:R-:W-:Y:S01]  /*4cc0*/  HMMA.16816.F32.BF16 R92, R140, R150.reuse, R92 ;  /* 0x000000968c5c723c */ /* 0x080fe2000004185c */
[----:B------:R3:W-:Y:S03]  /*4cd0*/  MUFU.EX2 R137, R180 ;  /* 0x000000b400897308 */ /* 0x0007e60000000800 */
[----:B------:R-:W-:Y:S02]  /*4ce0*/  FMUL.FTZ R113, R2, R113 ;  /* 0x0000007102717220 */ /* 0x000fe40000410000 */
[C---:B------:R-:W-:Y:S02]  /*4cf0*/  FMUL.FTZ R114, R0.reuse, R114 ;  /* 0x0000007200727220 */ /* 0x040fe40000410000 */
[C---:B------:R-:W-:Y:S01]  /*4d00*/  HMMA.16816.F32.BF16 R96, R144.reuse, R150, R96 ;  /* 0x000000969060723c */ /* 0x040fe20000041860 */
[----:B------:R-:W4:Y:S02]  /*4d10*/  LDSM.16.MT88.4 R148, [R214+0xb000] ;  /* 0x00b00000d694783b */ /* 0x000f240000004200 */
[----:B------:R5:W5:Y:S01]  /*4d20*/  MUFU.EX2 R199, R25 ;  /* 0x0000001900c77308 */ /* 0x000b620000000800 */
[----:B------:R-:W-:Y:S02]  /*4d30*/  FMUL.FTZ R115, R0, R115 ;  /* 0x0000007300737220 */ /* 0x000fe40000410000 */
[C---:B-1----:R-:W-:Y:S02]  /*4d40*/  FMUL.FTZ R24, R133.reuse, R164 ;  /* 0x000000a485187220 */ /* 0x042fe40000410000 */
[-C--:B--2---:R-:W-:Y:S04]  /*4d50*/  HMMA.16816.F32.BF16 R20, R144, R152.reuse, R20 ;  /* 0x000000989014723c */ /* 0x084fe80000041814 */
[C---:B------:R-:W-:Y:S01]  /*4d60*/  FMUL.FTZ R116, R2.reuse, R116 ;  /* 0x0000007402747220 */ /* 0x040fe20000410000 */
[----:B------:R1:W-:Y:S01]  /*4d70*/  MUFU.EX2 R198, R26 ;  /* 0x0000001a00c67308 */ /* 0x0003e20000000800 */
[----:B------:R-:W-:Y:S02]  /*4d80*/  FMUL.FTZ R117, R2, R117 ;  /* 0x0000007502757220 */ /* 0x000fe40000410000 */
[C---:B------:R-:W-:Y:S01]  /*4d90*/  HMMA.16816.F32.BF16 R100, R140.reuse, R152, R100 ;  /* 0x000000988c64723c */ /* 0x040fe20000041864 */
[----:B---3--:R-:W-:Y:S03]  /*4da0*/  LDSM.16.MT88.4 R180, [R209+0xb800] ;  /* 0x00b80000d1b4783b */ /* 0x008fe60000004200 */
[C---:B------:R-:W-:Y:S02]  /*4db0*/  FMUL.FTZ R118, R0.reuse, R118 ;  /* 0x0000007600767220 */ /* 0x040fe40000410000 */
[----:B------:R-:W-:Y:S01]  /*4dc0*/  FMUL.FTZ R119, R0, R119 ;  /* 0x0000007700777220 */ /* 0x000fe20000410000 */
[----:B------:R-:W2:Y:S01]  /*4dd0*/  MUFU.EX2 R197, R27 ;  /* 0x0000001b00c57308 */ /* 0x000ea20000000800 */
[-C--:B------:R-:W-:Y:S04]  /*4de0*/  HMMA.16816.F32.BF16 R104, R140, R154.reuse, R104 ;  /* 0x0000009a8c68723c */ /* 0x080fe80000041868 */
[----:B-----5:R-:W-:Y:S01]  /*4df0*/  FMUL.FTZ R25, R133, R165 ;  /* 0x000000a585197220 */ /* 0x020fe20000410000 */
[----:B------:R-:W-:Y:S01]  /*4e00*/  F2FP.BF16.PACK_AB R172, R199, R200 ;  /* 0x000000c8c7ac723e */ /* 0x000fe200000010ff */
[C---:B------:R-:W-:Y:S02]  /*4e10*/  FMUL.FTZ R120, R133.reuse, R120 ;  /* 0x0000007885787220 */ /* 0x040fe40000410000 */
[C---:B------:R-:W-:Y:S01]  /*4e20*/  HMMA.16816.F32.BF16 R108, R144.reuse, R154, R108 ;  /* 0x0000009a906c723c */ /* 0x040fe2000004186c */
[----:B------:R-:W3:Y:S01]  /*4e30*/  LDSM.16.MT88.4 R152, [R213+0xb000] ;  /* 0x00b00000d598783b */ /* 0x000ee20000004200 */
[----:B------:R-:W5:Y:S02]  /*4e40*/  MUFU.EX2 R138, R30 ;  /* 0x0000001e008a7308 */ /* 0x000f640000000800 */
[----:B------:R-:W-:Y:S02]  /*4e50*/  FMUL.FTZ R121, R133, R121 ;  /* 0x0000007985797220 */ /* 0x000fe40000410000 */
[C---:B-1----:R-:W-:Y:S02]  /*4e60*/  FMUL.FTZ R26, R132.reuse, R166 ;  /* 0x000000a6841a7220 */ /* 0x042fe40000410000 */
[C---:B------:R-:W-:Y:S01]  /*4e70*/  FMUL.FTZ R122, R132.reuse, R122 ;  /* 0x0000007a847a7220 */ /* 0x040fe20000410000 */
[-C--:B----4-:R-:W-:Y:S03]  /*4e80*/  HMMA.16816.F32.BF16 R32, R144, R148.reuse, R32 ;  /* 0x000000949020723c */ /* 0x090fe60000041820 */
[----:B------:R-:W-:Y:S02]  /*4e90*/  FMUL.FTZ R123, R132, R123 ;  /* 0x0000007b847b7220 */ /* 0x000fe40000410000 */
[--C-:B------:R-:W-:Y:S01]  /*4ea0*/  FFMA.FTZ R28, R28, c[0x0][0x23c], -R139.reuse ;  /* 0x00008f001c1c7a23 */ /* 0x100fe2000001088b */
[----:B--2---:R-:W-:Y:S01]  /*4eb0*/  F2FP.BF16.PACK_AB R173, R197, R198 ;  /* 0x000000c6c5ad723e */ /* 0x004fe200000010ff */
[----:B------:R-:W-:Y:S01]  /*4ec0*/  FMUL.FTZ R27, R132, R167 ;  /* 0x000000a7841b7220 */ /* 0x000fe20000410000 */
[C---:B------:R-:W-:Y:S01]  /*4ed0*/  HMMA.16816.F32.BF16 R112, R140.reuse, R148, R112 ;  /* 0x000000948c70723c */ /* 0x040fe20000041870 */
[----:B------:R-:W1:Y:S01]  /*4ee0*/  LDSM.16.MT88.4 R164, [R214+0xa800] ;  /* 0x00a80000d6a4783b */ /* 0x000e620000004200 */
[----:B------:R2:W-:Y:S02]  /*4ef0*/  MUFU.EX2 R196, R28 ;  /* 0x0000001c00c47308 */ /* 0x0005e40000000800 */
[C---:B------:R-:W-:Y:S02]  /*4f00*/  FMUL.FTZ R124, R2.reuse, R124 ;  /* 0x0000007c027c7220 */ /* 0x040fe40000410000 */
[----:B------:R-:W-:Y:S02]  /*4f10*/  FMUL.FTZ R125, R2, R125 ;  /* 0x0000007d027d7220 */ /* 0x000fe40000410000 */
[-C--:B------:R-:W-:Y:S04]  /*4f20*/  HMMA.16816.F32.BF16 R116, R140, R150.reuse, R116 ;  /* 0x000000968c74723c */ /* 0x080fe80000041874 */
[C---:B------:R-:W-:Y:S01]  /*4f30*/  FMUL.FTZ R126, R0.reuse, R126 ;  /* 0x0000007e007e7220 */ /* 0x040fe20000410000 */
[----:B-----5:R-:W-:Y:S01]  /*4f40*/  F2FP.BF16.PACK_AB R175, R137, R138 ;  /* 0x0000008a89af723e */ /* 0x020fe200000010ff */
[----:B------:R-:W-:Y:S02]  /*4f50*/  FMUL.FTZ R127, R0, R127 ;  /* 0x0000007f007f7220 */ /* 0x000fe40000410000 */
[C---:B------:R-:W-:Y:S04]  /*4f60*/  HMMA.16816.F32.BF16 R120, R144.reuse, R150, R120 ;  /* 0x000000969078723c */ /* 0x040fe80000041878 */
[----:B------:R-:W-:Y:S02]  /*4f70*/  FFMA.FTZ R139, R29, c[0x0][0x23c], -R139 ;  /* 0x00008f001d8b7a23 */ /* 0x000fe4000001088b */
[C---:B------:R-:W-:Y:S02]  /*4f80*/  FMUL.FTZ R128, R2.reuse, R128 ;  /* 0x0000008002807220 */ /* 0x040fe40000410000 */
[-C--:B---3--:R-:W-:Y:S02]  /*4f90*/  HMMA.16816.F32.BF16 R24, R144, R152.reuse, R24 ;  /* 0x000000989018723c */ /* 0x088fe40000041818 */
[----:B------:R-:W3:Y:S02]  /*4fa0*/  MUFU.EX2 R139, R139 ;  /* 0x0000008b008b7308 */ /* 0x000ee40000000800 */
[----:B------:R-:W-:Y:S02]  /*4fb0*/  FMUL.FTZ R129, R2, R129 ;  /* 0x0000008102817220 */ /* 0x000fe40000410000 */
[C---:B------:R-:W-:Y:S02]  /*4fc0*/  FMUL.FTZ R130, R0.reuse, R130 ;  /* 0x0000008200827220 */ /* 0x040fe40000410000 */
[C---:B------:R-:W-:Y:S04]  /*4fd0*/  HMMA.16816.F32.BF16 R124, R140.reuse, R152, R124 ;  /* 0x000000988c7c723c */ /* 0x040fe8000004187c */
[----:B------:R-:W-:Y:S02]  /*4fe0*/  FMUL.FTZ R131, R0, R131 ;  /* 0x0000008300837220 */ /* 0x000fe40000410000 */
[----:B--2---:R-:W-:Y:S01]  /*4ff0*/  FMUL.FTZ R28, R133, R168 ;  /* 0x000000a8851c7220 */ /* 0x004fe20000410000 */
[----:B------:R-:W-:Y:S01]  /*5000*/  F2FP.BF16.PACK_AB R168, R207, R225 ;  /* 0x000000e1cfa8723e */ /* 0x000fe200000010ff */
[----:B------:R-:W-:Y:S01]  /*5010*/  FMUL.FTZ R29, R133, R169 ;  /* 0x000000a9851d7220 */ /* 0x000fe20000410000 */
[----:B------:R-:W-:Y:S02]  /*5020*/  F2FP.BF16.PACK_AB R169, R205, R206 ;  /* 0x000000cecda9723e */ /* 0x000fe400000010ff */
[-C--:B------:R-:W-:Y:S03]  /*5030*/  HMMA.16816.F32.BF16 R128, R140, R154.reuse, R128 ;  /* 0x0000009a8c80723c */ /* 0x080fe60000041880 */
[C---:B------:R-:W-:Y:S01]  /*5040*/  FMUL.FTZ R30, R132.reuse, R170 ;  /* 0x000000aa841e7220 */ /* 0x040fe20000410000 */
[----:B------:R-:W-:Y:S01]  /*5050*/  F2FP.BF16.PACK_AB R170, R203, R204 ;  /* 0x000000cccbaa723e */ /* 0x000fe200000010ff */
[C---:B------:R-:W-:Y:S01]  /*5060*/  FMUL.FTZ R31, R132.reuse, R171 ;  /* 0x000000ab841f7220 */ /* 0x040fe20000410000 */
[----:B------:R-:W-:Y:S01]  /*5070*/  F2FP.BF16.PACK_AB R171, R201, R202 ;  /* 0x000000cac9ab723e */ /* 0x000fe200000010ff */
[----:B------:R-:W-:Y:S01]  /*5080*/  FFMA.FTZ R133, R133, R245, R239 ;  /* 0x000000f585857223 */ /* 0x000fe200000100ef */
[----:B---3--:R-:W-:Y:S01]  /*5090*/  F2FP.BF16.PACK_AB R174, R139, R196 ;  /* 0x000000c48bae723e */ /* 0x008fe200000010ff */
[----:B------:R-:W-:Y:S03]  /*50a0*/  FFMA.FTZ R132, R132, R244, R235 ;  /* 0x000000f484847223 */ /* 0x000fe600000100eb */
[----:B------:R-:W-:Y:S04]  /*50b0*/  HMMA.16816.F32.BF16 R28, R144, R154, R28 ;  /* 0x0000009a901c723c */ /* 0x000fe8000004181c */
[----:B------:R-:W-:Y:S02]  /*50c0*/  FFMA.FTZ R2, R2, R243, R231 ;  /* 0x000000f302027223 */ /* 0x000fe400000100e7 */
[----:B------:R-:W-:Y:S02]  /*50d0*/  FFMA.FTZ R0, R0, R242, R227 ;  /* 0x000000f200007223 */ /* 0x000fe400000100e3 */
[-C--:B------:R-:W-:Y:S05]  /*50e0*/  HMMA.16816.F32.BF16 R144, R168, R156.reuse, R4 ;  /* 0x0000009ca890723c */ /* 0x080fea0000041804 */
[----:B------:R-:W-:Y:S02]  /*50f0*/  FADD.FTZ R133, R241, R133 ;  /* 0x00000085f1857221 */ /* 0x000fe40000010000 */
[----:B------:R-:W-:Y:S01]  /*5100*/  FADD.FTZ R4, R237, R132 ;  /* 0x00000084ed047221 */ /* 0x000fe20000010000 */
[C---:B------:R-:W-:Y:S04]  /*5110*/  HMMA.16816.F32.BF16 R140, R172.reuse, R156, R8 ;  /* 0x0000009cac8c723c */ /* 0x040fe80000041808 */
[----:B------:R-:W-:Y:S01]  /*5120*/  FADD.FTZ R6, R233, R2 ;  /* 0x00000002e9067221 */ /* 0x000fe20000010000 */
[----:B------:R-:W-:Y:S01]  /*5130*/  MOV R132, R136 ;  /* 0x0000008800847202 */ /* 0x000fe20000000f00 */
        /* <DEDUP_REMOVED lines=36> */
[----:B------:R-:W-:Y:S01]  /*5380*/  FADD.FTZ R243, R139, R2 ;  /* 0x000000028bf37221 */ /* 0x000fe20000010000 */
[----:B------:R-:W-:Y:S01]  /*5390*/  MOV R139, R3 ;  /* 0x00000003008b7202 */ /* 0x000fe20000000f00 */
[----:B------:R-:W-:Y:S01]  /*53a0*/  FADD.FTZ R242, R137, R0 ;  /* 0x0000000089f27221 */ /* 0x000fe20000010000 */
[----:B------:R-:W-:Y:S01]  /*53b0*/  MOV R137, R135 ;  /* 0x0000008700897202 */ /* 0x000fe20000000f00 */
        /* <DEDUP_REMOVED lines=17> */
[----:B------:R-:W-:Y:S01]  /*54d0*/  HMMA.16816.F32.BF16 R168, R168, R194, R28 ;  /* 0x000000c2a8a8723c */ /* 0x000fe2000004181c */
[----:B------:R-:W-:-:S07]  /*54e0*/  @P0 BRA `(.L_x_845) ;  /* 0xffffdf8000000947 */ /* 0x000fce000383ffff */
.L_x_844:
[----:B------:R-:W2:Y:S01]  /*54f0*/  LDL.LU R174, [R1+0xc] ;  /* 0x00000c0001ae7983 */ /* 0x000ea20000300800 */
[----:B------:R-:W-:Y:S03]  /*5500*/  BSSY B0, `(.L_x_848) ;  /* 0x00001b5000007945 */ /* 0x000fe60003800000 */
[----:B------:R-:W1:Y:S04]  /*5510*/  SHFL.BFLY PT, R0, R245, 0x2, 0x1f ;  /* 0x0c401f00f5007f89 */ /* 0x000e6800000e0000 */
[----:B------:R-:W3:Y:S04]  /*5520*/  SHFL.BFLY PT, R2, R244, 0x2, 0x1f ;  /* 0x0c401f00f4027f89 */ /* 0x000ee800000e0000 */
[----:B------:R-:W4:Y:S04]  /*5530*/  SHFL.BFLY PT, R4, R243, 0x2, 0x1f ;  /* 0x0c401f00f3047f89 */ /* 0x000f2800000e0000 */
[----:B------:R-:W5:Y:S04]  /*5540*/  S2R R173, SR_CTAID.Y ;  /* 0x0000000000ad7919 */ /* 0x000f680000002600 */
[----:B------:R-:W5:Y:S01]  /*5550*/  S2R R172, SR_TID.X ;  /* 0x0000000000ac7919 */ /* 0x000f620000002100 */
[----:B-1----:R-:W-:-:S03]  /*5560*/  FADD.FTZ R245, R0, R245 ;  /* 0x000000f500f57221 */ /* 0x002fc60000010000 */
[----:B------:R-:W1:Y:S01]  /*5570*/  SHFL.BFLY PT, R0, R242, 0x2, 0x1f ;  /* 0x0c401f00f2007f89 */ /* 0x000e6200000e0000 */
[----:B---3--:R-:W-:-:S03]  /*5580*/  FADD.FTZ R244, R2, R244 ;  /* 0x000000f402f47221 */ /* 0x008fc60000010000 */
[----:B------:R-:W3:Y:S01]  /*5590*/  SHFL.BFLY PT, R5, R245, 0x1, 0x1f ;  /* 0x0c201f00f5057f89 */ /* 0x000ee200000e0000 */
[----:B----4-:R-:W-:-:S03]  /*55a0*/  FADD.FTZ R243, R4, R243 ;  /* 0x000000f304f37221 */ /* 0x010fc60000010000 */
[----:B------:R-:W4:Y:S04]  /*55b0*/  SHFL.BFLY PT, R7, R244, 0x1, 0x1f ;  /* 0x0c201f00f4077f89 */ /* 0x000f2800000e0000 */
[----:B------:R-:W4:Y:S01]  /*55c0*/  SHFL.BFLY PT, R2, R243, 0x1, 0x1f ;  /* 0x0c201f00f3027f89 */ /* 0x000f2200000e0000 */
[----:B-----5:R-:W-:Y:S01]  /*55d0*/  SHF.R.S32.HI R138, RZ, 0x1f, R172 ;  /* 0x0000001fff8a7819 */ /* 0x020fe200000114ac */
[----:B-1----:R-:W-:Y:S01]  /*55e0*/  FADD.FTZ R242, R0, R242 ;  /* 0x000000f200f27221 */ /* 0x002fe20000010000 */
[----:B------:R-:W-:Y:S01]  /*55f0*/  MOV R0, 0x3f800000 ;  /* 0x3f80000000007802 */ /* 0x000fe20000000f00 */
[----:B---3--:R-:W-:-:S03]  /*5600*/  FADD.FTZ R245, R245, R5 ;  /* 0x00000005f5f57221 */ /* 0x008fc60000010000 */
[----:B------:R-:W1:Y:S01]  /*5610*/  SHFL.BFLY PT, R6, R242, 0x1, 0x1f ;  /* 0x0c201f00f2067f89 */ /* 0x000e6200000e0000 */
[----:B----4-:R-:W-:Y:S01]  /*5620*/  FADD.FTZ R244, R244, R7 ;  /* 0x00000007f4f47221 */ /* 0x010fe20000010000 */
[----:B------:R-:W-:Y:S01]  /*5630*/  FSETP.NE.FTZ.AND P6, PT, R245, RZ, PT ;  /* 0x000000fff500720b */ /* 0x000fe20003fd5000 */
[----:B------:R-:W-:-:S03]  /*5640*/  FADD.FTZ R243, R243, R2 ;  /* 0x00000002f3f37221 */ /* 0x000fc60000010000 */
[----:B------:R-:W-:Y:S02]  /*5650*/  FSETP.NE.FTZ.AND P5, PT, R244, RZ, PT ;  /* 0x000000fff400720b */ /* 0x000fe40003fb5000 */
[----:B------:R-:W-:-:S07]  /*5660*/  FSETP.NE.FTZ.AND P4, PT, R243, RZ, PT ;  /* 0x000000fff300720b */ /* 0x000fce0003f95000 */
[----:B------:R-:W3:Y:S01]  /*5670*/  @P6 MUFU.RCP R0, R245 ;  /* 0x000000f500006308 */ /* 0x000ee20000001000 */
[----:B-1----:R-:W-:-:S05]  /*5680*/  FADD.FTZ R242, R242, R6 ;  /* 0x00000006f2f27221 */ /* 0x002fca0000010000 */
[----:B------:R-:W-:Y:S01]  /*5690*/  FSETP.NE.FTZ.AND P3, PT, R242, RZ, PT ;  /* 0x000000fff200720b */ /* 0x000fe20003f75000 */
[C---:B---3--:R-:W-:Y:S02]  /*56a0*/  FMUL.FTZ R144, R0.reuse, R144 ;  /* 0x0000009000907220 */ /* 0x048fe40000410000 */
[C---:B------:R-:W-:Y:S02]  /*56b0*/  FMUL.FTZ R152, R0.reuse, R152 ;  /* 0x0000009800987220 */ /* 0x040fe40000410000 */
[C---:B------:R-:W-:Y:S02]  /*56c0*/  FMUL.FTZ R153, R0.reuse, R153 ;  /* 0x0000009900997220 */ /* 0x040fe40000410000 */
[C---:B------:R-:W-:Y:S02]  /*56d0*/  FMUL.FTZ R16, R0.reuse, R36 ;  /* 0x0000002400107220 */ /* 0x040fe40000410000 */
[C---:B------:R-:W-:Y:S02]  /*56e0*/  FMUL.FTZ R13, R0.reuse, R37 ;  /* 0x00000025000d7220 */ /* 0x040fe40000410000 */
        /* <DEDUP_REMOVED lines=10> */
[C---:B------:R-:W-:Y:S02]  /*5790*/  FMUL.FTZ R132, R0.reuse, R69 ;  /* 0x0000004500847220 */ /* 0x040fe40000410000 */
[C---:B------:R-:W-:Y:S02]  /*57a0*/  FMUL.FTZ R80, R0.reuse, R80 ;  /* 0x0000005000507220 */ /* 0x040fe40000410000 */
[C---:B------:R-:W-:Y:S02]  /*57b0*/  FMUL.FTZ R81, R0.reuse, R81 ;  /* 0x0000005100517220 */ /* 0x040fe40000410000 */
[C---:B------:R-:W-:Y:S02]  /*57c0*/  FMUL.FTZ R84, R0.reuse, R84 ;  /* 0x0000005400547220 */ /* 0x040fe40000410000 */
[C---:B------:R-:W-:Y:S02]  /*57d0*/  FMUL.FTZ R85, R0.reuse, R85 ;  /* 0x0000005500557220 */ /* 0x040fe40000410000 */
        /* <DEDUP_REMOVED lines=16> */
[----:B--2---:R-:W-:-:S13]  /*58e0*/  ISETP.NE.AND P0, PT, R174, -0x1, PT ;  /* 0xffffffffae00780c */ /* 0x004fda0003f05270 */
[----:B------:R-:W-:Y:S01]  /*58f0*/  @P0 IMAD.WIDE.U32 R4, R174, c[0x0][0x1e8], RZ ;  /* 0x00007a00ae040a25 */ /* 0x000fe200078e00ff */
[----:B------:R-:W-:-:S03]  /*5900*/  @!P0 SHF.R.S32.HI R7, RZ, 0x1f, R173 ;  /* 0x0000001fff078819 */ /* 0x000fc600000114ad */
[----:B------:R-:W-:Y:S01]  /*5910*/  @!P0 IMAD.WIDE.U32 R8, R173, c[0x0][0x1e0], RZ ;  /* 0x00007800ad088a25 */ /* 0x000fe200078e00ff */
[----:B------:R-:W-:-:S03]  /*5920*/  @P0 MOV R137, R4 ;  /* 0x0000000400890202 */ /* 0x000fc60000000f00 */
[----:B------:R-:W-:Y:S01]  /*5930*/  @!P0 IMAD R4, R7, c[0x0][0x1e0], RZ ;  /* 0x0000780007048a24 */ /* 0x000fe200078e02ff */
[----:B------:R-:W-:Y:S01]  /*5940*/  @!P0 MOV R137, R8 ;  /* 0x0000000800898202 */ /* 0x000fe20000000f00 */
[----:B------:R-:W-:Y:S01]  /*5950*/  @P0 IMAD R139, R174, c[0x0][0x1ec], R5 ;  /* 0x00007b00ae8b0a24 */ /* 0x000fe200078e0205 */
[----:B------:R-:W-:Y:S01]  /*5960*/  LEA.HI R5, R138, R172, RZ, 0x2 ;  /* 0x000000ac8a057211 */ /* 0x000fe200078f10ff */
[----:B------:R-:W-:Y:S01]  /*5970*/  @!P0 IMAD R2, R173, c[0x0][0x1e4], R4 ;  /* 0x00007900ad028a24 */ /* 0x000fe200078e0204 */
[----:B------:R-:W-:Y:S01]  /*5980*/  MOV R4, 0x3f800000 ;  /* 0x3f80000000047802 */ /* 0x000fe20000000f00 */
[----:B------:R-:W-:Y:S01]  /*5990*/  FMUL.FTZ R7, R0, R145 ;  /* 0x0000009100077220 */ /* 0x000fe20000410000 */
[----:B------:R-:W-:Y:S02]  /*59a0*/  MOV R0, 0x3f800000 ;  /* 0x3f80000000007802 */ /* 0x000fe40000000f00 */
[----:B------:R-:W-:Y:S02]  /*59b0*/  @!P0 IADD3 R139, R9, R2, RZ ;  /* 0x00000002098b8210 */ /* 0x000fe40007ffe0ff */
[----:B------:R-:W-:Y:S01]  /*59c0*/  MOV R2, 0x3f800000 ;  /* 0x3f80000000027802 */ /* 0x000fe20000000f00 */
[----:B------:R-:W1:Y:S01]  /*59d0*/  @P5 MUFU.RCP R4, R244 ;  /* 0x000000f400045308 */ /* 0x000e620000001000 */
[----:B------:R-:W-:-:S02]  /*59e0*/  LOP3.LUT R6, R5, 0x3ffffffc, RZ, 0xc0, !PT ;  /* 0x3ffffffc05067812 */ /* 0x000fc400078ec0ff */
[-C--:B------:R-:W-:Y:S02]  /*59f0*/  LEA.HI R138, R138, R172.reuse, RZ, 0x5 ;  /* 0x000000ac8a8a7211 */ /* 0x080fe400078f28ff */
[----:B------:R-:W-:Y:S02]  /*5a00*/  IADD3 R172, -R6, R172, RZ ;  /* 0x000000ac06ac7210 */ /* 0x000fe40007ffe1ff */
[----:B------:R-:W-:Y:S01]  /*5a10*/  SHF.R.S32.HI R34, RZ, 0x5, R138 ;  /* 0x00000005ff227819 */ /* 0x000fe2000001148a */
[----:B------:R-:W2:Y:S01]  /*5a20*/  @P4 MUFU.RCP R2, R243 ;  /* 0x000000f300024308 */ /* 0x000ea20000001000 */
[----:B------:R-:W-:Y:S01]  /*5a30*/  F2FP.BF16.PACK_AB R7, R7, R144 ;  /* 0x000000900707723e */ /* 0x000fe200000010ff */
[----:B-1----:R-:W-:-:S06]  /*5a40*/  FMUL.FTZ R27, R4, R66 ;  /* 0x00000042041b7220 */ /* 0x002fcc0000410000 */
[----:B------:R-:W1:Y:S01]  /*5a50*/  @P3 MUFU.RCP R0, R242 ;  /* 0x000000f200003308 */ /* 0x000e620000001000 */
[C---:B------:R-:W-:Y:S02]  /*5a60*/  FMUL.FTZ R146, R4.reuse, R146 ;  /* 0x0000009204927220 */ /* 0x040fe40000410000 */
[C---:B------:R-:W-:Y:S02]  /*5a70*/  FMUL.FTZ R6, R4.reuse, R147 ;  /* 0x0000009304067220 */ /* 0x040fe40000410000 */
[----:B------:R-:W-:Y:S02]  /*5a80*/  FMUL.FTZ R154, R4, R154 ;  /* 0x0000009a049a7220 */ /* 0x000fe40000410000 */
[----:B--2---:R-:W-:Y:S01]  /*5a90*/  FMUL.FTZ R17, R2, R41 ;  /* 0x0000002902117220 */ /* 0x004fe20000410000 */
[----:B------:R-:W-:Y:S01]  /*5aa0*/  F2FP.BF16.PACK_AB R6, R6, R146 ;  /* 0x000000920606723e */ /* 0x000fe200000010ff */
[C---:B------:R-:W-:Y:S02]  /*5ab0*/  FMUL.FTZ R25, R2.reuse, R45 ;  /* 0x0000002d02197220 */ /* 0x040fe40000410000 */
[----:B------:R-:W-:-:S02]  /*5ac0*/  FMUL.FTZ R21, R2, R57 ;  /* 0x0000003902157220 */ /* 0x000fc40000410000 */
[C---:B------:R-:W-:Y:S02]  /*5ad0*/  FMUL.FTZ R8, R4.reuse, R155 ;  /* 0x0000009b04087220 */ /* 0x040fe40000410000 */
[C---:B------:R-:W-:Y:S02]  /*5ae0*/  FMUL.FTZ R38, R4.reuse, R38 ;  /* 0x0000002604267220 */ /* 0x040fe40000410000 */
[----:B------:R-:W-:Y:S01]  /*5af0*/  FMUL.FTZ R12, R4, R39 ;  /* 0x00000027040c7220 */ /* 0x000fe20000410000 */
[----:B------:R-:W-:Y:S01]  /*5b00*/  F2FP.BF16.PACK_AB R8, R8, R154 ;  /* 0x0000009a0808723e */ /* 0x000fe200000010ff */
[C---:B------:R-:W-:Y:S01]  /*5b10*/  FMUL.FTZ R50, R4.reuse, R50 ;  /* 0x0000003204327220 */ /* 0x040fe20000410000 */
        /* <DEDUP_REMOVED lines=10> */
[C---:B------:R-:W-:Y:S02]  /*5bc0*/  FMUL.FTZ R82, R4.reuse, R82 ;  /* 0x0000005204527220 */ /* 0x040fe40000410000 */
[C---:B------:R-:W-:Y:S01]  /*5bd0*/  FMUL.FTZ R83, R4.reuse, R83 ;  /* 0x0000005304537220 */ /* 0x040fe20000410000 */
        /* <DEDUP_REMOVED lines=17> */
[C---:B------:R-:W-:Y:S02]  /*5cf0*/  FMUL.FTZ R167, R4.reuse, R167 ;  /* 0x000000a704a77220 */ /* 0x040fe40000410000 */
[C---:B------:R-:W-:Y:S02]  /*5d00*/  FMUL.FTZ R170, R4.reuse, R170 ;  /* 0x000000aa04aa7220 */ /* 0x040fe40000410000 */
[----:B------:R-:W-:Y:S01]  /*5d10*/  FMUL.FTZ R171, R4, R171 ;  /* 0x000000ab04ab7220 */ /* 0x000fe20000410000 */
[----:B------:R-:W-:Y:S01]  /*5d20*/  SHF.R.S32.HI R4, RZ, 0x1f, R5 ;  /* 0x0000001fff047819 */ /* 0x000fe20000011405 */
        /* <DEDUP_REMOVED lines=64> */
[----:B------:R-:W-:Y:S01]  /*6130*/  FMUL.FTZ R18, R0, R42 ;  /* 0x0000002a00127220 */ /* 0x000fe20000410000 */
[----:B------:R-:W-:Y:S01]  /*6140*/  LEA R2, R34, R172, 0x9 ;  /* 0x000000ac22027211 */ /* 0x000fe200078e48ff */
[----:B------:R-:W-:Y:S01]  /*6150*/  FMUL.FTZ R47, R0, R47 ;  /* 0x0000002f002f7220 */ /* 0x000fe20000410000 */
[----:B------:R-:W-:Y:S01]  /*6160*/  LOP3.LUT R61, R4, 0x1, RZ, 0xc0, !PT ;  /* 0x00000001043d7812 */ /* 0x000fe200078ec0ff */
[C---:B------:R-:W-:Y:S01]  /*6170*/  FMUL.FTZ R24, R0.reuse, R46 ;  /* 0x0000002e00187220 */ /* 0x040fe20000410000 */
[----:B------:R-:W-:Y:S01]  /*6180*/  F2FP.BF16.PACK_AB R14, R151, R14 ;  /* 0x0000000e970e723e */ /* 0x000fe200000010ff */
[C---:B------:R-:W-:Y:S01]  /*6190*/  FMUL.FTZ R59, R0.reuse, R59 ;  /* 0x0000003b003b7220 */ /* 0x040fe20000410000 */
        /* <DEDUP_REMOVED lines=61> */
[----:B------:R5:W-:Y:S01]  /*6570*/  STS [R2+0x2000], R11 ;  /* 0x0020000b02007388 */ /* 0x000be20000000800 */
[----:B-1----:R-:W-:-:S03]  /*6580*/  MOV R6, 0x40 ;  /* 0x0000004000067802 */ /* 0x002fc60000000f00 */
[----:B------:R1:W-:Y:S01]  /*6590*/  STS [R2+0x2400], R14 ;  /* 0x0024000e02007388 */ /* 0x0003e20000000800 */
[----:B------:R-:W-:Y:S02]  /*65a0*/  SEL R6, R6, 0xffffffc0, !P2 ;  /* 0xffffffc006067807 */ /* 0x000fe40005000000 */
[----:B--2---:R-:W-:Y:S02]  /*65b0*/  IADD3 R5, R0, R4, RZ ;  /* 0x0000000400057210 */ /* 0x004fe40007ffe0ff */
[----:B------:R-:W-:Y:S02]  /*65c0*/  IADD3 R4, R4, R2, RZ ;  /* 0x0000000204047210 */ /* 0x000fe40007ffe0ff */
[-C--:B---3--:R-:W-:Y:S01]  /*65d0*/  IADD3 R8, R0, R6.reuse, RZ ;  /* 0x0000000600087210 */ /* 0x088fe20007ffe0ff */
[----:B------:R2:W-:Y:S01]  /*65e0*/  STS [R5], R13 ;  /* 0x0000000d05007388 */ /* 0x0005e20000000800 */
[----:B------:R-:W-:Y:S01]  /*65f0*/  IADD3 R7, R5, R6, RZ ;  /* 0x0000000605077210 */ /* 0x000fe20007ffe0ff */
[----:B----4-:R-:W3:Y:S02]  /*6600*/  LDC.U8 R10, c[0x0][0x329] ;  /* 0x0000ca40ff0a7b82 */ /* 0x010ee40000000000 */
[----:B------:R4:W-:Y:S01]  /*6610*/  STS [R5+0x400], R12 ;  /* 0x0004000c05007388 */ /* 0x0009e20000000800 */
[----:B-----5:R-:W-:-:S03]  /*6620*/  IADD3 R9, R6, R2, RZ ;  /* 0x0000000206097210 */ /* 0x020fc60007ffe0ff */
[----:B------:R5:W-:Y:S01]  /*6630*/  STS [R4], R16 ;  /* 0x0000001004007388 */ /* 0x000be20000000800 */
[----:B------:R-:W-:Y:S01]  /*6640*/  IADD3 R6, R4, R6, RZ ;  /* 0x0000000604067210 */ /* 0x000fe20007ffe0ff */
[----:B------:R-:W5:Y:S02]  /*6650*/  LDC.U8 R11, c[0x0][0x328] ;  /* 0x0000ca00ff0b7b82 */ /* 0x000f640000000000 */
[----:B------:R-:W-:Y:S01]  /*6660*/  STS [R4+0x400], R15 ;  /* 0x0004000f04007388 */ /* 0x000fe20000000800 */
[----:B-1----:R-:W-:-:S03]  /*6670*/  MOV R14, 0x7f800000 ;  /* 0x7f800000000e7802 */ /* 0x002fc60000000f00 */
[----:B------:R1:W-:Y:S04]  /*6680*/  STS [R5+0x2000], R17 ;  /* 0x0020001105007388 */ /* 0x0003e80000000800 */
[----:B------:R-:W-:Y:S04]  /*6690*/  STS [R5+0x2400], R18 ;  /* 0x0024001205007388 */ /* 0x000fe80000000800 */
[----:B------:R-:W-:Y:S01]  /*66a0*/  STS [R4+0x2000], R25 ;  /* 0x0020001904007388 */ /* 0x000fe20000000800 */
[----:B--2---:R-:W-:Y:S01]  /*66b0*/  @P5 MUFU.LG2 R13, R244 ;  /* 0x000000f4000d5308 */ /* 0x004fe20000000c00 */
[----:B---3--:R-:W-:-:S02]  /*66c0*/  ISETP.NE.AND P1, PT, R10, RZ, PT ;  /* 0x000000ff0a00720c */ /* 0x008fc40003f25270 */
[----:B------:R-:W-:Y:S04]  /*66d0*/  STS [R4+0x2400], R24 ;  /* 0x0024001804007388 */ /* 0x000fe80000000800 */
[----:B------:R-:W-:Y:S01]  /*66e0*/  STS [R8], R23 ;  /* 0x0000001708007388 */ /* 0x000fe20000000800 */
[----:B----4-:R-:W-:Y:S01]  /*66f0*/  @P4 MUFU.LG2 R12, R243 ;  /* 0x000000f3000c4308 */ /* 0x010fe20000000c00 */
[----:B-----5:R-:W-:Y:S02]  /*6700*/  MOV R16, 0x7f800000 ;  /* 0x7f80000000107802 */ /* 0x020fe40000000f00 */
[----:B------:R-:W-:Y:S01]  /*6710*/  STS [R8+0x400], R22 ;  /* 0x0004001608007388 */ /* 0x000fe20000000800 */
[----:B------:R-:W-:-:S03]  /*6720*/  ISETP.NE.AND P2, PT, R11, RZ, PT ;  /* 0x000000ff0b00720c */ /* 0x000fc60003f45270 */
[----:B------:R-:W-:Y:S01]  /*6730*/  STS [R9], R20 ;  /* 0x0000001409007388 */ /* 0x000fe20000000800 */
[----:B-1----:R-:W-:-:S03]  /*6740*/  MOV R17, 0x7f800000 ;  /* 0x7f80000000117802 */ /* 0x002fc60000000f00 */
        /* <DEDUP_REMOVED lines=24> */
[----:B------:R-:W-:Y:S01]  /*68d0*/  STS [R4+0x4400], R33 ;  /* 0x0044002104007388 */ /* 0x000fe20000000800 */
[----:B-1----:R-:W-:-:S03]  /*68e0*/  @P1 MOV R0, c[0x0][0x210] ;  /* 0x0000840000001a02 */ /* 0x002fc60000000f00 */
        /* <DEDUP_REMOVED lines=10> */
[----:B-1----:R-:W-:-:S03]  /*6990*/  CS2R R4, SRZ ;  /* 0x0000000000047805 */ /* 0x002fc6000001ff00 */
[----:B------:R-:W-:Y:S04]  /*69a0*/  STS [R9+0x6000], R58 ;  /* 0x0060003a09007388 */ /* 0x000fe80000000800 */
[----:B------:R1:W-:Y:S04]  /*69b0*/  STS [R9+0x6400], R62 ;  /* 0x0064003e09007388 */ /* 0x0003e80000000800 */
[----:B------:R-:W-:Y:S04]  /*69c0*/  STS [R7+0x4000], R61 ;  /* 0x0040003d07007388 */ /* 0x000fe80000000800 */
[----:B------:R-:W-:Y:S04]  /*69d0*/  STS [R7+0x4400], R67 ;  /* 0x0044004307007388 */ /* 0x000fe80000000800 */
[----:B------:R-:W-:Y:S04]  /*69e0*/  STS [R6+0x4000], R64 ;  /* 0x0040004006007388 */ /* 0x000fe80000000800 */
[----:B------:R-:W-:Y:S01]  /*69f0*/  STS [R6+0x4400], R63 ;  /* 0x0044003f06007388 */ /* 0x000fe20000000800 */
[----:B--2---:R-:W-:Y:S01]  /*6a00*/  @P1 IMAD R8, R0, c[0x0][0x214], RZ ;  /* 0x0000850000081a24 */ /* 0x004fe200078e02ff */
[----:B------:R-:W-:-:S02]  /*6a10*/  @!P1 MOV R0, c[0x0][0x214] ;  /* 0x0000850000009a02 */ /* 0x000fc40000000f00 */
[----:B------:R-:W-:Y:S02]  /*6a20*/  STS [R7+0x6000], R66 ;  /* 0x0060004207007388 */ /* 0x000fe40000000800 */
[----:B------:R-:W-:Y:S02]  /*6a30*/  @!P1 SEL R8, R0, c[0x0][0x234], !P2 ;  /* 0x00008d0000089a07 */ /* 0x000fe40005000000 */
[----:B------:R2:W-:Y:S01]  /*6a40*/  STS [R7+0x6400], R65 ;  /* 0x0064004107007388 */ /* 0x0005e20000000800 */
[----:B-1----:R-:W2:Y:S01]  /*6a50*/  @P6 MUFU.LG2 R9, R245 ;  /* 0x000000f500096308 */ /* 0x002ea20000000c00 */
[----:B------:R-:W-:Y:S02]  /*6a60*/  ISETP.NE.OR P2, PT, R10, RZ, !P2 ;  /* 0x000000ff0a00720c */ /* 0x000fe40005745670 */
[----:B------:R-:W-:Y:S01]  /*6a70*/  STS [R6+0x6000], R69 ;  /* 0x0060004506007388 */ /* 0x000fe20000000800 */
[----:B------:R-:W-:Y:S01]  /*6a80*/  @P1 MOV R0, 0x1 ;  /* 0x0000000100001802 */ /* 0x000fe20000000f00 */
[----:B------:R-:W-:-:S02]  /*6a90*/  @!P1 IMAD R0, R8, c[0x0][0x1c0], RZ ;  /* 0x0000700008009a24 */ /* 0x000fc400078e02ff */
[----:B------:R1:W-:Y:S01]  /*6aa0*/  STS [R6+0x6400], R68 ;  /* 0x0064004406007388 */ /* 0x0003e20000000800 */
[----:B------:R-:W3:Y:S01]  /*6ab0*/  @P3 MUFU.LG2 R10, R242 ;  /* 0x000000f2000a3308 */ /* 0x000ee20000000c00 */
[C---:B------:R-:W-:Y:S02]  /*6ac0*/  IMAD R0, R173.reuse, R0, RZ ;  /* 0x00000000ad007224 */ /* 0x040fe400078e02ff */
[----:B------:R-:W-:Y:S03]  /*6ad0*/  BAR.SYNC.DEFER_BLOCKING 0x0 ;  /* 0x0000000000007b1d */ /* 0x000fe60000010000 */
[----:B------:R-:W-:-:S03]  /*6ae0*/  @!P2 IMAD R2, R173, c[0x0][0x214], RZ ;  /* 0x00008500ad02aa24 */ /* 0x000fc600078e02ff */
[----:B------:R-:W4:Y:S02]  /*6af0*/  S2R R18, SR_TID.X ;  /* 0x0000000000127919 */ /* 0x000f240000002100 */
[----:B------:R-:W-:Y:S02]  /*6b00*/  @!P2 SEL R2, R2, R174, !P0 ;  /* 0x000000ae0202a207 */ /* 0x000fe40004000000 */
[----:B------:R-:W5:Y:S02]  /*6b10*/  S2R R15, SR_CTAID.X ;  /* 0x00000000000f7919 */ /* 0x000f640000002500 */
[----:B------:R-:W-:Y:S01]  /*6b20*/  @!P2 SHF.R.S32.HI R5, RZ, 0x1f, R2 ;  /* 0x0000001fff05a819 */ /* 0x000fe20000011402 */
[----:B--2---:R-:W-:Y:S01]  /*6b30*/  @P6 FMUL.FTZ R7, R9, 0.69314718246459960938 ;  /* 0x3f31721809076820 */ /* 0x004fe20000410000 */
[----:B------:R-:W2:Y:S01]  /*6b40*/  S2R R32, SR_CTAID.Z ;  /* 0x0000000000207919 */ /* 0x000ea20000002700 */
[----:B------:R-:W-:Y:S02]  /*6b50*/  SEL R9, R0, RZ, P2 ;  /* 0x000000ff00097207 */ /* 0x000fe40001000000 */
[----:B------:R-:W-:Y:S01]  /*6b60*/  @!P2 MOV R4, R2 ;  /* 0x000000020004a202 */ /* 0x000fe20000000f00 */
[----:B------:R-:W-:Y:S01]  /*6b70*/  @P6 FFMA.FTZ R17, R136, c[0x0][0x238], R7 ;  /* 0x00008e0088116a23 */ /* 0x000fe20000010007 */
[----:B-1----:R-:W-:-:S02]  /*6b80*/  @P1 MOV R6, c[0x0][0x210] ;  /* 0x0000840000061a02 */ /* 0x002fc40000000f00 */
[----:B------:R-:W-:Y:S01]  /*6b90*/  @!P1 MOV R6, 0x1 ;  /* 0x0000000100069802 */ /* 0x000fe20000000f00 */
[----:B------:R1:W1:Y:S04]  /*6ba0*/  LDS.128 R24, [R223] ;  /* 0x00000000df187984 */ /* 0x0002680000000c00 */
[----:B------:R1:W1:Y:S01]  /*6bb0*/  LDS.128 R36, [R223+0x800] ;  /* 0x00080000df247984 */ /* 0x0002620000000c00 */
[----:B----4-:R-:W-:-:S03]  /*6bc0*/  SHF.R.S32.HI R19, RZ, 0x1f, R18 ;  /* 0x0000001fff137819 */ /* 0x010fc60000011412 */
[----:B------:R4:W1:Y:S01]  /*6bd0*/  LDS.128 R44, [R223+0x1000] ;  /* 0x00100000df2c7984 */ /* 0x0008620000000c00 */
[----:B------:R-:W-:Y:S01]  /*6be0*/  LEA.HI R11, R19, R18, RZ, 0x5 ;  /* 0x00000012130b7211 */ /* 0x000fe200078f28ff */
[----:B-----5:R-:W-:Y:S02]  /*6bf0*/  IMAD R7, R15, R6, RZ ;  /* 0x000000060f077224 */ /* 0x020fe400078e02ff */
[----:B------:R4:W1:Y:S01]  /*6c00*/  LDS.128 R52, [R223+0x1800] ;  /* 0x00180000df347984 */ /* 0x0008620000000c00 */
[----:B------:R-:W-:Y:S01]  /*6c10*/  MOV R15, 0x7f800000 ;  /* 0x7f800000000f7802 */ /* 0x000fe20000000f00 */
[----:B--2---:R-:W-:Y:S01]  /*6c20*/  IMAD R2, R32, R8, R9 ;  /* 0x0000000820027224 */ /* 0x004fe200078e0209 */
[----:B------:R-:W-:Y:S01]  /*6c30*/  LOP3.LUT R0, R11, 0xffffffe0, RZ, 0xc0, !PT ;  /* 0xffffffe00b007812 */ /* 0x000fe200078ec0ff */
[----:B------:R4:W2:Y:S01]  /*6c40*/  LDS.128 R60, [R223+0x2000] ;  /* 0x00200000df3c7984 */ /* 0x0008a20000000c00 */
[----:B------:R-:W-:Y:S01]  /*6c50*/  SHF.L.U32 R11, R7, 0x7, RZ ;  /* 0x00000007070b7819 */ /* 0x000fe200000006ff */
[----:B---3--:R-:W-:Y:S01]  /*6c60*/  @P3 FMUL.FTZ R7, R10, 0.69314718246459960938 ;  /* 0x3f3172180a073820 */ /* 0x008fe20000410000 */
[----:B------:R-:W-:Y:S01]  /*6c70*/  IADD3 R0, -R0, R18, RZ ;  /* 0x0000001200007210 */ /* 0x000fe20007ffe1ff */
[----:B------:R4:W3:Y:S01]  /*6c80*/  LDS.128 R68, [R223+0x2800] ;  /* 0x00280000df447984 */ /* 0x0008e20000000c00 */
[--C-:B------:R-:W-:Y:S01]  /*6c90*/  IADD3 R10, P1, P0, R11, R4, R2.reuse ;  /* 0x000000040b0a7210 */ /* 0x100fe2000783e002 */
[----:B------:R-:W-:Y:S01]  /*6ca0*/  @P5 FMUL.FTZ R9, R13, 0.69314718246459960938 ;  /* 0x3f3172180d095820 */ /* 0x000fe20000410000 */
[----:B------:R-:W-:Y:S01]  /*6cb0*/  LOP3.LUT P2, RZ, R0, 0x3, RZ, 0xc0, !PT ;  /* 0x0000000300ff7812 */ /* 0x000fe2000784c0ff */
[----:B------:R4:W1:Y:S01]  /*6cc0*/  LDS.128 R76, [R223+0x3000] ;  /* 0x00300000df4c7984 */ /* 0x0008620000000c00 */
[----:B------:R-:W-:Y:S01]  /*6cd0*/  @P4 FMUL.FTZ R8, R12, 0.69314718246459960938 ;  /* 0x3f3172180c084820 */ /* 0x000fe20000410000 */
[----:B------:R-:W-:Y:S01]  /*6ce0*/  SHF.R.S32.HI R4, RZ, 0x1f, R11 ;  /* 0x0000001fff047819 */ /* 0x000fe2000001140b */
[----:B------:R-:W-:Y:S01]  /*6cf0*/  @P5 FFMA.FTZ R16, R135, c[0x0][0x238], R9 ;  /* 0x00008e0087105a23 */ /* 0x000fe20000010009 */
[----:B------:R4:W1:Y:S01]  /*6d00*/  LDS.128 R84, [R223+0x3800] ;  /* 0x00380000df547984 */ /* 0x0008620000000c00 */
[----:B------:R-:W-:Y:S01]  /*6d10*/  SHF.R.S32.HI R2, RZ, 0x1f, R2 ;  /* 0x0000001fff027819 */ /* 0x000fe20000011402 */
[----:B------:R-:W-:-:S02]  /*6d20*/  @P4 FFMA.FTZ R14, R134, c[0x0][0x238], R8 ;  /* 0x00008e00860e4a23 */ /* 0x000fc40000010008 */
[----:B------:R4:W1:Y:S01]  /*6d30*/  LDS.128 R20, [R223+0x4000] ;  /* 0x00400000df147984 */ /* 0x0008620000000c00 */
[----:B------:R-:W-:Y:S01]  /*6d40*/  @P3 FFMA.FTZ R15, R3, c[0x0][0x238], R7 ;  /* 0x00008e00030f3a23 */ /* 0x000fe20000010007 */
[----:B------:R-:W-:Y:S02]  /*6d50*/  IADD3.X R11, R4, R5, R2, P1, P0 ;  /* 0x00000005040b7210 */ /* 0x000fe40000fe0402 */
        /* <DEDUP_REMOVED lines=8> */
[----:B--23--:R-:W-:Y:S02]  /*6de0*/  SHF.R.S32.HI R2, RZ, 0x1f, R34 ;  /* 0x0000001fff027819 */ /* 0x00cfe40000011422 */
[----:B------:R-:W-:-:S02]  /*6df0*/  SHF.R.S32.HI R3, RZ, 0x1f, R0 ;  /* 0x0000001fff037819 */ /* 0x000fc40000011400 */
[----:B------:R-:W-:Y:S02]  /*6e00*/  LEA.HI R2, R2, R34, RZ, 0x2 ;  /* 0x0000002202027211 */ /* 0x000fe400078f10ff */
        /* <DEDUP_REMOVED lines=36> */
.L_x_849:
[----:B--23--:R-:W-:Y:S05]  /*7050*/  BSYNC B0 ;  /* 0x0000000000007941 */ /* 0x00cfea0003800000 */
.L_x_848:
[----:B------:R-:W2:Y:S01]  /*7060*/  LDL.LU.64 R8, [R1+0x10] ;  /* 0x0000100001087983 */ /* 0x000ea20000300a00 */
[----:B------:R-:W-:Y:S01]  /*7070*/  LEA.HI R0, R19, R18, RZ, 0x3 ;  /* 0x0000001213007211 */ /* 0x000fe200078f18ff */
[----:B------:R-:W-:Y:S01]  /*7080*/  BSSY B0, `(.L_x_850) ;  /* 0x0000014000007945 */ /* 0x000fe20003800000 */
[----:B------:R-:W-:-:S02]  /*7090*/  SHF.R.S32.HI R4, RZ, 0x1f, R32 ;  /* 0x0000001fff047819 */ /* 0x000fc40000011420 */
[----:B------:R-:W-:-:S03]  /*70a0*/  SHF.R.S32.HI R10, RZ, 0x3, R0 ;  /* 0x00000003ff0a7819 */ /* 0x000fc60000011400 */
[----:B------:R-:W-:-:S04]  /*70b0*/  IMAD R0, R4, c[0x0][0x1f0], RZ ;  /* 0x00007c0004007a24 */ /* 0x000fc800078e02ff */
[----:B------:R-:W-:Y:S01]  /*70c0*/  IMAD R0, R32, c[0x0][0x1f4], R0 ;  /* 0x00007d0020007a24 */ /* 0x000fe200078e0200 */
[----:B--2---:R-:W-:-:S05]  /*70d0*/  IADD3 R2, P0, R8, R137, RZ ;  /* 0x0000008908027210 */ /* 0x004fca0007f1e0ff */
[----:B------:R-:W-:Y:S01]  /*70e0*/  IMAD.X R3, R9, 0x1, R139, P0 ;  /* 0x0000000109037824 */ /* 0x000fe200000e068b */
[----:B------:R-:W-:-:S03]  /*70f0*/  ISETP.GE.AND P0, PT, R10, R252, PT ;  /* 0x000000fc0a00720c */ /* 0x000fc60003f06270 */
[----:B------:R-:W-:-:S04]  /*7100*/  IMAD.WIDE.U32 R8, R32, c[0x0][0x1f0], R2 ;  /* 0x00007c0020087a25 */ /* 0x000fc800078e0002 */
[----:B------:R-:W-:-:S06]  /*7110*/  IMAD.IADD R7, R9, 0x1, R0 ;  /* 0x0000000109077824 */ /* 0x000fcc00078e0200 */
[----:B------:R-:W-:Y:S05]  /*7120*/  @P0 BRA `(.L_x_851) ;  /* 0x0000009000000947 */ /* 0x000fea0003800000 */
[----:B------:R-:W-:Y:S01]  /*7130*/  MOV R6, R8 ;  /* 0x0000000800067202 */ /* 0x000fe20000000f00 */
[----:B------:R-:W-:-:S04]  /*7140*/  IMAD R0, R247, c[0x0][0x1e8], RZ ;  /* 0x00007a00f7007a24 */ /* 0x000fc800078e02ff */
[----:B------:R-:W-:-:S04]  /*7150*/  IMAD.WIDE.U32 R2, R246, c[0x0][0x1e8], R6 ;  /* 0x00007a00f6027a25 */ /* 0x000fc800078e0006 */
[----:B------:R-:W-:Y:S01]  /*7160*/  IMAD R0, R246, c[0x0][0x1ec], R0 ;  /* 0x00007b00f6007a24 */ /* 0x000fe200078e0200 */
[----:B------:R-:W-:-:S04]  /*7170*/  LEA R4, P0, R2, c[0x0][0x1d0], 0x1 ;  /* 0x0000740002047a11 */ /* 0x000fc800078008ff */
[----:B------:R-:W-:-:S04]  /*7180*/  IADD3 R0, R3, R0, RZ ;  /* 0x0000000003007210 */ /* 0x000fc80007ffe0ff */
[----:B------:R-:W-:-:S05]  /*7190*/  LEA.HI.X R5, R2, c[0x0][0x1d4], R0, 0x1, P0 ;  /* 0x0000750002057a11 */ /* 0x000fca00000f0c00 */
[----:B-1----:R1:W-:Y:S04]  /*71a0*/  STG.E.128 [R4.64], R24 ;  /* 0x0000001804007986 */ /* 0x0023e8000c101d06 */
[----:B------:R1:W-:Y:S02]  /*71b0*/  STG.E.128 [R4.64+0x80], R20 ;  /* 0x0000801404007986 */ /* 0x0003e4000c101d06 */
.L_x_851:
[----:B------:R-:W-:Y:S05]  /*71c0*/  BSYNC B0 ;  /* 0x0000000000007941 */ /* 0x000fea0003800000 */
.L_x_850:
[----:B------:R-:W-:Y:S01]  /*71d0*/  IADD3 R0, R10, 0x10, RZ ;  /* 0x000000100a007810 */ /* 0x000fe20007ffe0ff */
[----:B------:R-:W-:Y:S03]  /*71e0*/  BSSY B0, `(.L_x_852) ;  /* 0x000000f000007945 */ /* 0x000fe60003800000 */
[----:B------:R-:W-:-:S13]  /*71f0*/  ISETP.GE.AND P0, PT, R0, R252, PT ;  /* 0x000000fc0000720c */ /* 0x000fda0003f06270 */
[----:B------:R-:W-:Y:S05]  /*7200*/  @P0 BRA `(.L_x_853) ;  /* 0x000000c000000947 */ /* 0x000fea0003800000 */
[----:B-1----:R-:W-:Y:S01]  /*7210*/  IADD3 R4, P0, R246, 0x10, RZ ;  /* 0x00000010f6047810 */ /* 0x002fe20007f1e0ff */
        /* <DEDUP_REMOVED lines=11> */
.L_x_853:
[----:B------:R-:W-:Y:S05]  /*72d0*/  BSYNC B0 ;  /* 0x0000000000007941 */ /* 0x000fea0003800000 */
.L_x_852:
[----:B------:R-:W2:Y:S01]  /*72e0*/  LDL.LU R0, [R1+0x20] ;  /* 0x0000200001007983 */ /* 0x000ea20000300800 */
[----:B------:R-:W-:Y:S01]  /*72f0*/  BSSY B0, `(.L_x_854) ;  /* 0x000000f000007945 */ /* 0x000fe20003800000 */
[----:B--2---:R-:W-:-:S13]  /*7300*/  ISETP.GE.AND P0, PT, R0, R252, PT ;  /* 0x000000fc0000720c */ /* 0x004fda0003f06270 */
        /* <DEDUP_REMOVED lines=13> */
.L_x_855:
[----:B------:R-:W-:Y:S05]  /*73e0*/  BSYNC B0 ;  /* 0x0000000000007941 */ /* 0x000fea0003800000 */
.L_x_854:
        /* <DEDUP_REMOVED lines=16> */
.L_x_857:
[----:B------:R-:W-:Y:S05]  /*74f0*/  BSYNC B0 ;  /* 0x0000000000007941 */ /* 0x000fea0003800000 */
.L_x_856:
        /* <DEDUP_REMOVED lines=16> */
.L_x_859:
[----:B------:R-:W-:Y:S05]  /*7600*/  BSYNC B0 ;  /* 0x0000000000007941 */ /* 0x000fea0003800000 */
.L_x_858:
        /* <DEDUP_REMOVED lines=16> */
.L_x_861:
[----:B------:R-:W-:Y:S05]  /*7710*/  BSYNC B0 ;  /* 0x0000000000007941 */ /* 0x000fea0003800000 */
.L_x_860:
        /* <DEDUP_REMOVED lines=16> */
.L_x_863:
[----:B------:R-:W-:Y:S05]  /*7820*/  BSYNC B0 ;  /* 0x0000000000007941 */ /* 0x000fea0003800000 */
.L_x_862:
[----:B------:R-:W2:Y:S02]  /*7830*/  LDL.LU R0, [R1+0x28] ;  /* 0x0000280001007983 */ /* 0x000ea40000300800 */
[----:B--2---:R-:W-:-:S13]  /*7840*/  ISETP.GE.AND P0, PT, R0, R252, PT ;  /* 0x000000fc0000720c */ /* 0x004fda0003f06270 */
[----:B------:R-:W-:Y:S05]  /*7850*/  @P0 EXIT ;  /* 0x000000000000094d */ /* 0x000fea0003800000 */
        /* <DEDUP_REMOVED lines=13> */
.L_x_840:
[----:B------:R-:W2:Y:S01]  /*7930*/  LDL.LU R17, [R1+0xc] ;  /* 0x00000c0001117983 */ /* 0x000ea20000300800 */
[----:B-1----:R-:W1:Y:S01]  /*7940*/  LDC.U8 R4, c[0x0][0x329] ;  /* 0x0000ca40ff047b82 */ /* 0x002e620000000000 */
[----:B------:R-:W-:Y:S01]  /*7950*/  SHF.R.S32.HI R10, RZ, 0x1f, R89 ;  /* 0x0000001fff0a7819 */ /* 0x000fe20000011459 */
[----:B------:R-:W-:Y:S01]  /*7960*/  IMAD.IADD R14, R14, 0x1, -R252 ;  /* 0x000000010e0e7824 */ /* 0x000fe200078e0afc */
[----:B------:R-:W-:Y:S02]  /*7970*/  BSSY B0, `(.L_x_864) ;  /* 0x000003d000007945 */ /* 0x000fe40003800000 */
[----:B------:R-:W-:-:S03]  /*7980*/  LEA.HI R10, R10, R89, RZ, 0x3 ;  /* 0x000000590a0a7211 */ /* 0x000fc600078f18ff */
[----:B------:R-:W3:Y:S01]  /*7990*/  LDC.U8 R0, c[0x0][0x328] ;  /* 0x0000ca00ff007b82 */ /* 0x000ee20000000000 */
[----:B-1----:R-:W-:Y:S02]  /*79a0*/  ISETP.NE.AND P1, PT, R4, RZ, PT ;  /* 0x000000ff0400720c */ /* 0x002fe40003f25270 */
[----:B---3--:R-:W-:-:S04]  /*79b0*/  ISETP.NE.AND P3, PT, R0, RZ, PT ;  /* 0x000000ff0000720c */ /* 0x008fc80003f65270 */
[----:B------:R-:W-:-:S07]  /*79c0*/  ISETP.NE.OR P2, PT, R4, RZ, !P3 ;  /* 0x000000ff0400720c */ /* 0x000fce0005f45670 */
[----:B------:R-:W-:Y:S01]  /*79d0*/  @P1 IMAD.MOV.U32 R7, RZ, RZ, c[0x0][0x210] ;  /* 0x00008400ff071624 */ /* 0x000fe200078e00ff */
[----:B------:R-:W-:Y:S01]  /*79e0*/  LOP3.LUT R4, R10, 0x1ffffff8, RZ, 0xc0, !PT ;  /* 0x1ffffff80a047812 */ /* 0x000fe200078ec0ff */
[----:B------:R-:W-:Y:S01]  /*79f0*/  @!P1 IMAD.MOV.U32 R6, RZ, RZ, c[0x0][0x214] ;  /* 0x00008500ff069624 */ /* 0x000fe200078e00ff */
[----:B------:R-:W-:Y:S01]  /*7a00*/  SHF.R.S32.HI R10, RZ, 0x3, R10 ;  /* 0x00000003ff0a7819 */ /* 0x000fe2000001140a */
[----:B------:R-:W-:Y:S02]  /*7a10*/  @P1 IMAD R7, R7, c[0x0][0x214], RZ ;  /* 0x0000850007071a24 */ /* 0x000fe400078e02ff */
[----:B------:R-:W-:Y:S01]  /*7a20*/  @P1 IMAD.MOV.U32 R15, RZ, RZ, c[0x0][0x210] ;  /* 0x00008400ff0f1624 */ /* 0x000fe200078e00ff */
[----:B------:R-:W-:Y:S02]  /*7a30*/  @!P1 SEL R7, R6, c[0x0][0x234], !P3 ;  /* 0x00008d0006079a07 */ /* 0x000fe40005800000 */
[----:B------:R-:W-:-:S05]  /*7a40*/  @!P1 MOV R15, 0x1 ;  /* 0x00000001000f9802 */ /* 0x000fca0000000f00 */
[----:B------:R-:W-:Y:S01]  /*7a50*/  IMAD R6, R252, R15, RZ ;  /* 0x0000000ffc067224 */ /* 0x000fe200078e02ff */
[C---:B--2---:R-:W-:Y:S02]  /*7a60*/  ISETP.NE.AND P4, PT, R17.reuse, -0x1, PT ;  /* 0xffffffff1100780c */ /* 0x044fe40003f85270 */
[----:B------:R-:W-:-:S11]  /*7a70*/  ISETP.NE.OR P0, PT, R17, -0x1, P2 ;  /* 0xffffffff1100780c */ /* 0x000fd60001705670 */
[----:B------:R-:W-:Y:S01]  /*7a80*/  @P4 IMAD.WIDE.U32 R2, R17, c[0x0][0x1e8], RZ ;  /* 0x00007a0011024a25 */ /* 0x000fe200078e00ff */
[----:B------:R-:W-:-:S03]  /*7a90*/  @!P4 SHF.R.S32.HI R0, RZ, 0x1f, R11 ;  /* 0x0000001fff00c819 */ /* 0x000fc6000001140b */
[----:B------:R-:W-:Y:S02]  /*7aa0*/  @P4 IMAD R5, R17, c[0x0][0x1ec], R3 ;  /* 0x00007b0011054a24 */ /* 0x000fe400078e0203 */
[----:B------:R-:W-:Y:S02]  /*7ab0*/  @!P4 IMAD R3, R0, c[0x0][0x1e0], RZ ;  /* 0x000078000003ca24 */ /* 0x000fe400078e02ff */
[----:B------:R-:W-:-:S04]  /*7ac0*/  @!P4 IMAD.WIDE.U32 R8, R11, c[0x0][0x1e0], RZ ;  /* 0x000078000b08ca25 */ /* 0x000fc800078e00ff */
[----:B------:R-:W-:Y:S01]  /*7ad0*/  IMAD.IADD R0, R89, 0x1, -R4 ;  /* 0x0000000159007824 */ /* 0x000fe200078e0a04 */
[----:B------:R-:W-:Y:S01]  /*7ae0*/  @!P4 MOV R2, R8 ;  /* 0x000000080002c202 */ /* 0x000fe20000000f00 */
[----:B------:R-:W-:Y:S01]  /*7af0*/  @!P4 IMAD R4, R11, c[0x0][0x1e4], R3 ;  /* 0x000079000b04ca24 */ /* 0x000fe200078e0203 */
[----:B------:R-:W-:Y:S01]  /*7b00*/  SHF.R.S32.HI R8, RZ, 0x1f, R16 ;  /* 0x0000001fff087819 */ /* 0x000fe20000011410 */
[----:B------:R-:W-:Y:S02]  /*7b10*/  IMAD.SHL.U32 R0, R0, 0x8, RZ ;  /* 0x0000000800007824 */ /* 0x000fe400078e00ff */
[----:B------:R-:W-:Y:S01]  /*7b20*/  @P1 IMAD.MOV.U32 R3, RZ, RZ, 0x1 ;  /* 0x00000001ff031424 */ /* 0x000fe200078e00ff */
[----:B------:R-:W-:Y:S01]  /*7b30*/  @!P4 IADD3 R5, R9, R4, RZ ;  /* 0x000000040905c210 */ /* 0x000fe20007ffe0ff */
[----:B------:R-:W-:Y:S01]  /*7b40*/  @!P1 IMAD R3, R7, c[0x0][0x1c0], RZ ;  /* 0x0000700007039a24 */ /* 0x000fe200078e02ff */
[----:B------:R-:W-:Y:S01]  /*7b50*/  IADD3 R4, P3, R0, R2, RZ ;  /* 0x0000000200047210 */ /* 0x000fe20007f7e0ff */
[----:B------:R-:W-:-:S02]  /*7b60*/  @!P0 IMAD R17, R11, c[0x0][0x214], RZ ;  /* 0x000085000b118a24 */ /* 0x000fc400078e02ff */
[----:B------:R-:W-:Y:S01]  /*7b70*/  IMAD R8, R8, c[0x0][0x1f0], RZ ;  /* 0x00007c0008087a24 */ /* 0x000fe200078e02ff */
[----:B------:R-:W-:Y:S01]  /*7b80*/  LEA.HI.X.SX32 R5, R0, R5, 0x1, P3 ;  /* 0x0000000500057211 */ /* 0x000fe200018f0eff */
[----:B------:R-:W-:Y:S01]  /*7b90*/  IMAD R0, R11, R3, RZ ;  /* 0x000000030b007224 */ /* 0x000fe200078e02ff */
[----:B------:R1:W-:Y:S01]  /*7ba0*/  @!P0 STL [R1+0xc], R17 ;  /* 0x00000c1101008387 */ /* 0x0003e20000100800 */
[----:B------:R-:W-:Y:S01]  /*7bb0*/  CS2R R2, SRZ ;  /* 0x0000000000027805 */ /* 0x000fe2000001ff00 */
[----:B------:R-:W-:Y:S01]  /*7bc0*/  IMAD R8, R16, c[0x0][0x1f4], R8 ;  /* 0x00007d0010087a24 */ /* 0x000fe200078e0208 */
[--C-:B------:R-:W-:Y:S01]  /*7bd0*/  @!P2 SHF.R.S32.HI R3, RZ, 0x1f, R17.reuse ;  /* 0x0000001fff03a819 */ /* 0x100fe20000011411 */
[----:B------:R-:W-:Y:S01]  /*7be0*/  @!P2 IMAD.MOV.U32 R2, RZ, RZ, R17 ;  /* 0x000000ffff02a224 */ /* 0x000fe200078e0011 */
[----:B------:R-:W-:Y:S01]  /*7bf0*/  SEL R0, R0, RZ, P2 ;  /* 0x000000ff00007207 */ /* 0x000fe20001000000 */
[----:B------:R-:W-:Y:S01]  /*7c00*/  IMAD.WIDE.U32 R12, R16, c[0x0][0x1f0], R4 ;  /* 0x00007c00100c7a25 */ /* 0x000fe200078e0004 */
[----:B------:R-:W-:-:S02]  /*7c10*/  ISETP.GE.AND P2, PT, R10, R14, PT ;  /* 0x0000000e0a00720c */ /* 0x000fc40003f46270 */
[----:B------:R-:W-:Y:S01]  /*7c20*/  SHF.R.S32.HI R11, RZ, 0x1f, R10 ;  /* 0x0000001fff0b7819 */ /* 0x000fe2000001140a */
[----:B------:R-:W-:Y:S01]  /*7c30*/  IMAD R0, R16, R7, R0 ;  /* 0x0000000710007224 */ /* 0x000fe200078e0200 */
[----:B------:R-:W-:Y:S02]  /*7c40*/  SHF.R.S32.HI R4, RZ, 0x1f, R6 ;  /* 0x0000001fff047819 */ /* 0x000fe40000011406 */
[----:B------:R-:W-:Y:S02]  /*7c50*/  IADD3 R9, R8, R13, RZ ;  /* 0x0000000d08097210 */ /* 0x000fe40007ffe0ff */
[----:B------:R-:W-:Y:S01]  /*7c60*/  IADD3 R18, P1, P0, R6, R2, R0 ;  /* 0x0000000206127210 */ /* 0x000fe2000783e000 */
[----:B------:R-:W-:Y:S01]  /*7c70*/  IMAD.WIDE R6, R246, 0x80, R10 ;  /* 0x00000080f6067825 */ /* 0x000fe200078e020a */
[----:B------:R-:W-:-:S04]  /*7c80*/  SHF.R.S32.HI R0, RZ, 0x1f, R0 ;  /* 0x0000001fff007819 */ /* 0x000fc80000011400 */
[----:B-1----:R-:W-:Y:S01]  /*7c90*/  IADD3.X R17, R4, R3, R0, P1, P0 ;  /* 0x0000000304117210 */ /* 0x002fe20000fe0400 */
        /* <DEDUP_REMOVED lines=10> */
.L_x_865:
[----:B------:R-:W-:Y:S05]  /*7d40*/  BSYNC B0 ;  /* 0x0000000000007941 */ /* 0x000fea0003800000 */
.L_x_864:
[----:B------:R-:W-:Y:S01]  /*7d50*/  IADD3 R24, R10, 0x10, RZ ;  /* 0x000000100a187810 */ /* 0x000fe20007ffe0ff */
[----:B------:R-:W-:Y:S03]  /*7d60*/  BSSY B0, `(.L_x_866) ;  /* 0x000000f000007945 */ /* 0x000fe60003800000 */
[----:B------:R-:W-:-:S13]  /*7d70*/  ISETP.GE.AND P0, PT, R24, R14, PT ;  /* 0x0000000e1800720c */ /* 0x000fda0003f06270 */
        /* <DEDUP_REMOVED lines=13> */
.L_x_867:
[----:B------:R-:W-:Y:S05]  /*7e50*/  BSYNC B0 ;  /* 0x0000000000007941 */ /* 0x000fea0003800000 */
.L_x_866:
        /* <DEDUP_REMOVED lines=16> */
.L_x_869:
[----:B------:R-:W-:Y:S05]  /*7f60*/  BSYNC B0 ;  /* 0x0000000000007941 */ /* 0x000fea0003800000 */
.L_x_868:
        /* <DEDUP_REMOVED lines=16> */
.L_x_871:
[----:B------:R-:W-:Y:S05]  /*8070*/  BSYNC B0 ;  /* 0x0000000000007941 */ /* 0x000fea0003800000 */
.L_x_870:
        /* <DEDUP_REMOVED lines=16> */
.L_x_873:
[----:B------:R-:W-:Y:S05]  /*8180*/  BSYNC B0 ;  /* 0x0000000000007941 */ /* 0x000fea0003800000 */
.L_x_872:
        /* <DEDUP_REMOVED lines=16> */
.L_x_875:
[----:B------:R-:W-:Y:S05]  /*8290*/  BSYNC B0 ;  /* 0x0000000000007941 */ /* 0x000fea0003800000 */
.L_x_874:
        /* <DEDUP_REMOVED lines=16> */
.L_x_877:
[----:B------:R-:W-:Y:S05]  /*83a0*/  BSYNC B0 ;  /* 0x0000000000007941 */ /* 0x000fea0003800000 */
.L_x_876:
[----:B------:R-:W-:Y:S01]  /*83b0*/  IADD3 R19, R10, 0x70, RZ ;  /* 0x000000700a137810 */ /* 0x000fe20007ffe0ff */
[----:B------:R-:W-:Y:S03]  /*83c0*/  BSSY B0, `(.L_x_878) ;  /* 0x000000f000007945 */ /* 0x000fe60003800000 */
[----:B------:R-:W-:-:S13]  /*83d0*/  ISETP.GE.AND P0, PT, R19, R14, PT ;  /* 0x0000000e1300720c */ /* 0x000fda0003f06270 */
        /* <DEDUP_REMOVED lines=13> */
.L_x_879:
[----:B------:R-:W-:Y:S05]  /*84b0*/  BSYNC B0 ;  /* 0x0000000000007941 */ /* 0x000fea0003800000 */
.L_x_878:
[----:B------:R-:W-:-:S04]  /*84c0*/  LOP3.LUT P6, RZ, R89, 0x7, RZ, 0xc0, !PT ;  /* 0x0000000759ff7812 */ /* 0x000fc800078cc0ff */
[-C--:B------:R-:W-:Y:S02]  /*84d0*/  ISETP.GE.OR P2, PT, R10, R14.reuse, P6 ;  /* 0x0000000e0a00720c */ /* 0x080fe40003746670 */
[-C--:B------:R-:W-:Y:S02]  /*84e0*/  ISETP.GE.OR P1, PT, R24, R14.reuse, P6 ;  /* 0x0000000e1800720c */ /* 0x080fe40003726670 */
[-C--:B------:R-:W-:Y:S02]  /*84f0*/  ISETP.GE.OR P5, PT, R23, R14.reuse, P6 ;  /* 0x0000000e1700720c */ /* 0x080fe400037a6670 */
[-C--:B------:R-:W-:Y:S02]  /*8500*/  ISETP.GE.OR P4, PT, R22, R14.reuse, P6 ;  /* 0x0000000e1600720c */ /* 0x080fe40003786670 */
[----:B------:R-:W-:-:S05]  /*8510*/  ISETP.GE.OR P3, PT, R21, R14, P6 ;  /* 0x0000000e1500720c */ /* 0x000fca0003766670 */
[-C--:B------:R-:W-:Y:S02]  /*8520*/  @!P2 IMAD R0, R10, R15.reuse, RZ ;  /* 0x0000000f0a00a224 */ /* 0x080fe400078e02ff */
[----:B-1----:R-:W-:Y:S02]  /*8530*/  @!P2 IMAD.MOV.U32 R5, RZ, RZ, 0x7f800000 ;  /* 0x7f800000ff05a424 */ /* 0x002fe400078e00ff */
[----:B------:R-:W-:Y:S01]  /*8540*/  @!P5 IMAD R6, R23, R15, RZ ;  /* 0x0000000f1706d224 */ /* 0x000fe200078e02ff */
[----:B------:R-:W-:Y:S01]  /*8550*/  @!P2 IADD3 R3, P0, R0, R18, RZ ;  /* 0x000000120003a210 */ /* 0x000fe20007f1e0ff */
[----:B------:R-:W-:-:S03]  /*8560*/  @!P5 IMAD.MOV.U32 R12, RZ, RZ, 0x7f800000 ;  /* 0x7f800000ff0cd424 */ /* 0x000fc600078e00ff */
[----:B------:R-:W-:Y:S01]  /*8570*/  @!P2 LEA.HI.X.SX32 R4, R0, R17, 0x1, P0 ;  /* 0x000000110004a211 */ /* 0x000fe200000f0eff */
[----:B------:R-:W-:Y:S01]  /*8580*/  @!P1 IMAD R0, R24, R15, RZ ;  /* 0x0000000f18009224 */ /* 0x000fe200078e02ff */
[----:B------:R-:W-:-:S04]  /*8590*/  @!P2 LEA R2, P0, R3, c[0x0][0x200], 0x2 ;  /* 0x000080000302aa11 */ /* 0x000fc800078010ff */
[----:B------:R-:W-:Y:S02]  /*85a0*/  @!P2 LEA.HI.X R3, R3, c[0x0][0x204], R4, 0x2, P0 ;  /* 0x000081000303aa11 */ /* 0x000fe400000f1404 */
[----:B------:R-:W-:-:S03]  /*85b0*/  @!P1 IADD3 R4, P0, R0, R18, RZ ;  /* 0x0000001200049210 */ /* 0x000fc60007f1e0ff */
[----:B------:R1:W-:Y:S02]  /*85c0*/  @!P2 STG.E [R2.64], R5 ;  /* 0x000000050200a986 */ /* 0x0003e4000c101906 */
[----:B-1----:R-:W-:Y:S01]  /*85d0*/  @!P1 LEA.HI.X.SX32 R3, R0, R17, 0x1, P0 ;  /* 0x0000001100039211 */ /* 0x002fe200000f0eff */
[----:B------:R-:W-:Y:S01]  /*85e0*/  @!P4 IMAD R5, R22, R15, RZ ;  /* 0x0000000f1605c224 */ /* 0x000fe200078e02ff */
[----:B------:R-:W-:Y:S02]  /*85f0*/  @!P1 LEA R2, P2, R4, c[0x0][0x200], 0x2 ;  /* 0x0000800004029a11 */ /* 0x000fe400078410ff */
[----:B------:R-:W-:Y:S02]  /*8600*/  @!P5 IADD3 R0, P0, R6, R18, RZ ;  /* 0x000000120600d210 */ /* 0x000fe40007f1e0ff */
[----:B------:R-:W-:Y:S02]  /*8610*/  @!P1 LEA.HI.X R3, R4, c[0x0][0x204], R3, 0x2, P2 ;  /* 0x0000810004039a11 */ /* 0x000fe400010f1403 */
[----:B------:R-:W-:-:S02]  /*8620*/  @!P5 LEA.HI.X.SX32 R6, R6, R17, 0x1, P0 ;  /* 0x000000110606d211 */ /* 0x000fc400000f0eff */
[C---:B------:R-:W-:Y:S02]  /*8630*/  @!P5 LEA R10, P2, R0.reuse, c[0x0][0x200], 0x2 ;  /* 0x00008000000ada11 */ /* 0x040fe400078410ff */
[C---:B------:R-:W-:Y:S02]  /*8640*/  @!P4 IADD3 R4, P0, R5.reuse, R18, RZ ;  /* 0x000000120504c210 */ /* 0x040fe40007f1e0ff */
[----:B------:R-:W-:Y:S01]  /*8650*/  @!P5 LEA.HI.X R11, R0, c[0x0][0x204], R6, 0x2, P2 ;  /* 0x00008100000bda11 */ /* 0x000fe200010f1406 */
[----:B------:R-:W-:Y:S01]  /*8660*/  @!P1 IMAD.MOV.U32 R6, RZ, RZ, 0x7f800000 ;  /* 0x7f800000ff069424 */ /* 0x000fe200078e00ff */
[-C--:B------:R-:W-:Y:S02]  /*8670*/  ISETP.GE.OR P2, PT, R20, R14.reuse, P6 ;  /* 0x0000000e1400720c */ /* 0x080fe40003746670 */
[----:B------:R-:W-:Y:S01]  /*8680*/  @!P4 LEA.HI.X.SX32 R0, R5, R17, 0x1, P0 ;  /* 0x000000110500c211 */ /* 0x000fe200000f0eff */
[----:B------:R-:W-:Y:S01]  /*8690*/  @!P3 IMAD R5, R21, R15, RZ ;  /* 0x0000000f1505b224 */ /* 0x000fe200078e02ff */
[----:B------:R-:W-:Y:S01]  /*86a0*/  @!P4 LEA R8, P0, R4, c[0x0][0x200], 0x2 ;  /* 0x000080000408ca11 */ /* 0x000fe200078010ff */
[----:B------:R1:W-:Y:S01]  /*86b0*/  @!P1 STG.E [R2.64], R6 ;  /* 0x0000000602009986 */ /* 0x0003e2000c101906 */
[----:B------:R-:W-:-:S02]  /*86c0*/  ISETP.GE.OR P1, PT, R16, R14, P6 ;  /* 0x0000000e1000720c */ /* 0x000fc40003726670 */
[----:B------:R-:W-:Y:S01]  /*86d0*/  @!P4 LEA.HI.X R9, R4, c[0x0][0x204], R0, 0x2, P0 ;  /* 0x000081000409ca11 */ /* 0x000fe200000f1400 */
[----:B------:R2:W-:Y:S01]  /*86e0*/  @!P5 STG.E [R10.64], R12 ;  /* 0x0000000c0a00d986 */ /* 0x0005e2000c101906 */
[----:B------:R-:W-:Y:S02]  /*86f0*/  @!P3 IADD3 R0, P0, R5, R18, RZ ;  /* 0x000000120500b210 */ /* 0x000fe40007f1e0ff */
[----:B------:R-:W-:Y:S02]  /*8700*/  ISETP.GE.OR P6, PT, R19, R14, P6 ;  /* 0x0000000e1300720c */ /* 0x000fe400037c6670 */
[----:B-1----:R-:W-:Y:S01]  /*8710*/  @!P3 LEA.HI.X.SX32 R3, R5, R17, 0x1, P0 ;  /* 0x000000110503b211 */ /* 0x002fe200000f0eff */
[----:B------:R-:W-:Y:S01]  /*8720*/  @!P2 IMAD R2, R20, R15, RZ ;  /* 0x0000000f1402a224 */ /* 0x000fe200078e02ff */
[----:B------:R-:W-:Y:S01]  /*8730*/  @!P3 LEA R6, P0, R0, c[0x0][0x200], 0x2 ;  /* 0x000080000006ba11 */ /* 0x000fe200078010ff */
[----:B--2---:R-:W-:-:S03]  /*8740*/  @!P3 IMAD.MOV.U32 R10, RZ, RZ, 0x7f800000 ;  /* 0x7f800000ff0ab424 */ /* 0x004fc600078e00ff */
[----:B------:R-:W-:Y:S01]  /*8750*/  @!P3 LEA.HI.X R7, R0, c[0x0][0x204], R3, 0x2, P0 ;  /* 0x000081000007ba11 */ /* 0x000fe200000f1403 */
[----:B------:R-:W-:Y:S01]  /*8760*/  @!P1 IMAD R3, R16, R15, RZ ;  /* 0x0000000f10039224 */ /* 0x000fe200078e02ff */
[----:B------:R-:W-:-:S04]  /*8770*/  @!P2 IADD3 R0, P0, R2, R18, RZ ;  /* 0x000000120200a210 */ /* 0x000fc80007f1e0ff */
[----:B------:R-:W-:Y:S02]  /*8780*/  @!P2 LEA.HI.X.SX32 R2, R2, R17, 0x1, P0 ;  /* 0x000000110202a211 */ /* 0x000fe400000f0eff */
[----:B------:R-:W-:-:S04]  /*8790*/  @!P2 LEA R4, P0, R0, c[0x0][0x200], 0x2 ;  /* 0x000080000004aa11 */ /* 0x000fc800078010ff */
[----:B------:R-:W-:Y:S02]  /*87a0*/  @!P2 LEA.HI.X R5, R0, c[0x0][0x204], R2, 0x2, P0 ;  /* 0x000081000005aa11 */ /* 0x000fe400000f1402 */
[----:B------:R-:W-:-:S04]  /*87b0*/  @!P1 IADD3 R0, P0, R3, R18, RZ ;  /* 0x0000001203009210 */ /* 0x000fc80007f1e0ff */
[----:B------:R-:W-:Y:S02]  /*87c0*/  @!P1 LEA.HI.X.SX32 R3, R3, R17, 0x1, P0 ;  /* 0x0000001103039211 */ /* 0x000fe400000f0eff */
        /* <DEDUP_REMOVED lines=10> */
[----:B--2---:R-:W-:-:S05]  /*8870*/  IMAD R0, R19, R15, RZ ;  /* 0x0000000f13007224 */ /* 0x004fca00078e02ff */
[----:B------:R-:W-:-:S04]  /*8880*/  IADD3 R3, P0, R0, R18, RZ ;  /* 0x0000001200037210 */ /* 0x000fc80007f1e0ff */
[----:B------:R-:W-:Y:S02]  /*8890*/  LEA.HI.X.SX32 R0, R0, R17, 0x1, P0 ;  /* 0x0000001100007211 */ /* 0x000fe400000f0eff */
[----:B------:R-:W-:-:S04]  /*88a0*/  LEA R2, P0, R3, c[0x0][0x200], 0x2 ;  /* 0x0000800003027a11 */ /* 0x000fc800078010ff */
[----:B------:R-:W-:Y:S01]  /*88b0*/  LEA.HI.X R3, R3, c[0x0][0x204], R0, 0x2, P0 ;  /* 0x0000810003037a11 */ /* 0x000fe200000f1400 */
[----:B------:R-:W-:-:S05]  /*88c0*/  IMAD.MOV.U32 R0, RZ, RZ, 0x7f800000 ;  /* 0x7f800000ff007424 */ /* 0x000fca00078e00ff */
[----:B------:R-:W-:Y:S01]  /*88d0*/  STG.E [R2.64], R0 ;  /* 0x0000000002007986 */ /* 0x000fe2000c101906 */
[----:B------:R-:W-:Y:S05]  /*88e0*/  EXIT ;  /* 0x000000000000794d */ /* 0x000fea0003800000 */
.L_x_880:
        /* <DEDUP_REMOVED lines=9> */
.L_x_2386:


//--------------------- .text._ZN5flash16flash_fwd_kernelI23Flash_fwd_kernel_traitsILi128ELi128ELi32ELi4ELb0ELb0EN7cutlass10bfloat16_tE19Flash_kernel_traitsILi128ELi128ELi32ELi4ES3_EELb0ELb0ELb0ELb0ELb1ELb1ELb0ELb0EEEvNS_16Flash_fwd_paramsE --------------------------
	.section	.text._ZN5flash16flash_fwd_kernelI23Flash_fwd_kernel_traitsILi128ELi128ELi32ELi4ELb0ELb0EN7cutlass10bfloat16_tE19Flash_kernel_traitsILi128ELi128ELi32ELi4ES3_EELb0ELb0ELb0ELb0ELb1ELb1ELb0ELb0EEEvNS_16Flash_fwd_paramsE,"ax",@progbits
	.sectioninfo	@"SHI_REGISTERS=255"
	.align	128
        .global         _ZN5flash16flash_fwd_kernelI23Flash_fwd_kernel_traitsILi128ELi128ELi32ELi4ELb0ELb0EN7cutlass10bfloat16_tE19Flash_kernel_traitsILi128ELi128ELi32ELi4ES3_EELb0ELb0ELb0ELb0ELb1ELb1ELb0ELb0EEEvNS_16Flash_fwd_paramsE
        .type           _ZN5flash16flash_fwd_kernelI23Flash_fwd_kernel_traitsILi128ELi128ELi32ELi4ELb0ELb0EN7cutlass10bfloat16_tE19Flash_kernel_traitsILi128ELi128ELi32ELi4ES3_EELb0ELb0ELb0ELb0ELb1ELb1ELb0ELb0EEEvNS_16Flash_fwd_paramsE,@function
        .size           _ZN5flash16flash_fwd_kernelI23Flash_fwd_kernel_traitsILi128ELi128ELi32ELi4ELb0ELb0EN7cutlass10bfloat16_tE19Flash_kernel_traitsILi128ELi128ELi32ELi4ES3_EELb0ELb0ELb0ELb0ELb1ELb1ELb0ELb0EEEvNS_16Flash_fwd_paramsE,(.L_x_2387 - _ZN5flash16flash_fwd_kernelI23Flash_fwd_kernel_traitsILi128ELi128ELi32ELi4ELb0ELb0EN7cutlass10bfloat16_tE19Flash_kernel_traitsILi128ELi128ELi32ELi4ES3_EELb0ELb0ELb0ELb0ELb1ELb1ELb0ELb0EEEvNS_16Flash_fwd_paramsE)
        .other          _ZN5flash16flash_fwd_kernelI23Flash_fwd_kernel_traitsILi128ELi128ELi32ELi4ELb0ELb0EN7cutlass10bfloat16_tE19Flash_kernel_traitsILi128ELi128ELi32ELi4ES3_EELb0ELb0ELb0ELb0ELb1ELb1ELb0ELb0EEEvNS_16Flash_fwd_paramsE,@"STO_CUDA_ENTRY STV_DEFAULT"
_ZN5flash16flash_fwd_kernelI23Flash_fwd_kernel_traitsILi128ELi128ELi32ELi4ELb0ELb0EN7cutlass10bfloat16_tE19Flash_kernel_traitsILi128ELi128ELi32ELi4ES3_EELb0ELb0ELb0ELb0ELb1ELb1ELb0ELb0EEEvNS_16Flash_fwd_paramsE:
.text._ZN5flash16flash_fwd_kernelI23Flash_fwd_kernel_traitsILi128ELi128ELi32ELi4ELb0ELb0EN7cutlass10bfloat16_tE19Flash_kernel_traitsILi128ELi128ELi32ELi4ES3_EELb0ELb0ELb0ELb0ELb1ELb1ELb0ELb0EEEvNS_16Flash_fwd_paramsE:
        /* <DEDUP_REMOVED lines=26> */
[----:B------:R-:W-:Y:S01]  /*01a0*/  IADD3 R3, R84, 0x1f, RZ ;  /* 0x0000001f54037810 */ /* 0x000fe20007ffe0ff */
[----:B------:R-:W-:Y:S01]  /*01b0*/  IMAD.MOV.U32 R89, RZ, RZ, c[0x0][0x198] ;  /* 0x00006600ff597624 */ /* 0x000fe200078e00ff */
[----:B------:R-:W-:Y:S01]  /*01c0*/  SHF.R.S32.HI R24, RZ, 0x1f, R25 ;  /* 0x0000001fff187819 */ /* 0x000fe20000011419 */
[----:B------:R-:W-:Y:S01]  /*01d0*/  IMAD.MOV.U32 R23, RZ, RZ, R0 ;  /* 0x000000ffff177224 */ /* 0x000fe200078e0000 */
[----:B------:R-:W2:Y:S01]  /*01e0*/  S2R R20, SR_CTAID.Z ;  /* 0x0000000000147919 */ /* 0x000ea20000002700 */
[----:B------:R-:W-:Y:S01]  /*01f0*/  SHF.R.S32.HI R4, RZ, 0x1f, R3 ;  /* 0x0000001fff047819 */ /* 0x000fe20000011403 */
[----:B------:R-:W-:Y:S01]  /*0200*/  IMAD.SHL.U32 R90, R89, 0x20, RZ ;  /* 0x00000020595a7824 */ /* 0x000fe200078e00ff */
[----:B------:R-:W3:Y:S02]  /*0210*/  I2F.RP R0, R23 ;  /* 0x0000001700007306 */ /* 0x000ee40000209400 */
[----:B------:R-:W-:-:S06]  /*0220*/  LEA.HI R224, R4, R3, RZ, 0x5 ;  /* 0x0000000304e07211 */ /* 0x000fcc00078f28ff */
[----:B---3--:R-:W3:Y:S01]  /*0230*/  MUFU.RCP R0, R0 ;  /* 0x0000000000007308 */ /* 0x008ee20000001000 */
[----:B-1----:R-:W-:Y:S02]  /*0240*/  SHF.R.S32.HI R21, RZ, 0x1f, R88 ;  /* 0x0000001fff157819 */ /* 0x002fe40000011458 */
[----:B--2---:R-:W-:Y:S02]  /*0250*/  LOP3.LUT R2, R20, c[0x0][0x1c8], RZ, 0x3c, !PT ;  /* 0x0000720014027a12 */ /* 0x004fe400078e3cff */
[CC--:B------:R-:W-:Y:S02]  /*0260*/  LEA.HI R12, R21.reuse, R88.reuse, RZ, 0x3 ;  /* 0x00000058150c7211 */ /* 0x0c0fe400078f18ff */
[----:B------:R-:W-:Y:S02]  /*0270*/  ISETP.GE.AND P0, PT, R2, RZ, PT ;  /* 0x000000ff0200720c */ /* 0x000fe40003f06270 */
[----:B------:R-:W-:Y:S02]  /*0280*/  LOP3.LUT R4, R12, 0xfffffff8, RZ, 0xc0, !PT ;  /* 0xfffffff80c047812 */ /* 0x000fe400078ec0ff */
[----:B------:R-:W-:-:S02]  /*0290*/  LEA.HI R11, R21, R88, RZ, 0x4 ;  /* 0x00000058150b7211 */ /* 0x000fc400078f20ff */
[----:B------:R-:W-:Y:S01]  /*02a0*/  SHF.R.S32.HI R2, RZ, 0x3, R12 ;  /* 0x00000003ff027819 */ /* 0x000fe2000001140c */
[----:B------:R-:W-:Y:S01]  /*02b0*/  IMAD.IADD R36, R88, 0x1, -R4 ;  /* 0x0000000158247824 */ /* 0x000fe200078e0a04 */
[----:B---3--:R-:W-:Y:S02]  /*02c0*/  IADD3 R0, R0, 0xffffffe, RZ ;  /* 0x0ffffffe00007810 */ /* 0x008fe40007ffe0ff */
[----:B------:R-:W-:Y:S01]  /*02d0*/  SHF.R.S32.HI R9, RZ, 0x4, R11 ;  /* 0x00000004ff097819 */ /* 0x000fe2000001140b */
[----:B------:R-:W-:Y:S01]  /*02e0*/  IMAD.SHL.U32 R4, R2, 0x40, RZ ;  /* 0x0000004002047824 */ /* 0x000fe200078e00ff */
[----:B------:R1:W2:Y:S01]  /*02f0*/  F2I.FTZ.U32.TRUNC.NTZ R5, R0 ;  /* 0x0000000000057305 */ /* 0x0002a2000021f000 */
[--C-:B------:R-:W-:Y:S02]  /*0300*/  SHF.R.S32.HI R3, RZ, 0x1f, R2.reuse ;  /* 0x0000001fff037819 */ /* 0x100fe40000011402 */
[----:B------:R-:W-:Y:S02]  /*0310*/  LEA.HI R7, R11, R9, RZ, 0x1 ;  /* 0x000000090b077211 */ /* 0x000fe400078f08ff */
[----:B------:R-:W-:Y:S01]  /*0320*/  LEA.HI R10, R21, R88, RZ, 0x6 ;  /* 0x00000058150a7211 */ /* 0x000fe200078f30ff */
[----:B------:R-:W-:Y:S01]  /*0330*/  IMAD.WIDE R16, R16, 0x80, R2 ;  /* 0x0000008010107825 */ /* 0x000fe200078e0202 */
[----:B------:R-:W-:-:S02]  /*0340*/  IABS R22, R20 ;  /* 0x0000001400167213 */ /* 0x000fc40000000000 */
[----:B------:R-:W-:Y:S02]  /*0350*/  SHF.R.S32.HI R13, RZ, 0x1f, R20 ;  /* 0x0000001fff0d7819 */ /* 0x000fe40000011414 */
[----:B------:R-:W-:-:S03]  /*0360*/  LEA.HI R87, R21, R88, RZ, 0x5 ;  /* 0x0000005815577211 */ /* 0x000fc600078f28ff */
[----:B------:R-:W-:Y:S01]  /*0370*/  IMAD R13, R13, c[0x0][0x1a8], RZ ;  /* 0x00006a000d0d7a24 */ /* 0x000fe200078e02ff */
[----:B-1----:R-:W-:Y:S01]  /*0380*/  IADD3 R0, P1, R2, R6, RZ ;  /* 0x0000000602007210 */ /* 0x002fe20007f3e0ff */
[----:B------:R-:W-:Y:S02]  /*0390*/  IMAD.SHL.U32 R2, R36, 0x8, RZ ;  /* 0x0000000824027824 */ /* 0x000fe400078e00ff */
[----:B------:R-:W-:Y:S01]  /*03a0*/  IMAD R13, R20, c[0x0][0x1ac], R13 ;  /* 0x00006b00140d7a24 */ /* 0x000fe200078e020d */
[----:B------:R-:W-:Y:S01]  /*03b0*/  LEA.HI.X.SX32 R8, R6, R3, 0x1, P1 ;  /* 0x0000000306087211 */ /* 0x000fe200008f0eff */
[----:B--2---:R-:W-:Y:S01]  /*03c0*/  IMAD.MOV R3, RZ, RZ, -R5 ;  /* 0x000000ffff037224 */ /* 0x004fe200078e0a05 */
[----:B------:R-:W-:Y:S02]  /*03d0*/  LOP3.LUT R6, R4, 0x1c0, RZ, 0xc0, !PT ;  /* 0x000001c004067812 */ /* 0x000fe400078ec0ff */
[----:B------:R-:W-:Y:S02]  /*03e0*/  LOP3.LUT R4, R7, 0xfffffffe, RZ, 0xc0, !PT ;  /* 0xfffffffe07047812 */ /* 0x000fe400078ec0ff */
[----:B------:R-:W-:-:S02]  /*03f0*/  SHF.R.U32.HI R7, RZ, 0x3, R6 ;  /* 0x00000003ff077819 */ /* 0x000fc40000011606 */
[----:B------:R-:W-:Y:S01]  /*0400*/  LOP3.LUT R6, R6, 0x38, R2, 0xf8, !PT ;  /* 0x0000003806067812 */ /* 0x000fe200078ef802 */
[----:B------:R-:W-:Y:S01]  /*0410*/  IMAD.IADD R19, R9, 0x1, -R4 ;  /* 0x0000000109137824 */ /* 0x000fe200078e0a04 */
[----:B------:R-:W-:Y:S01]  /*0420*/  SHF.L.U32 R4, R10, 0x3, RZ ;  /* 0x000000030a047819 */ /* 0x000fe200000006ff */
[----:B------:R-:W-:Y:S01]  /*0430*/  IMAD.MOV.U32 R9, RZ, RZ, R3 ;  /* 0x000000ffff097224 */ /* 0x000fe200078e0003 */
[----:B------:R-:W-:Y:S02]  /*0440*/  LOP3.LUT R6, R6, R7, RZ, 0x3c, !PT ;  /* 0x0000000706067212 */ /* 0x000fe400078e3cff */
[----:B------:R-:W-:Y:S01]  /*0450*/  LOP3.LUT R3, R11, 0xfffffff0, RZ, 0xc0, !PT ;  /* 0xfffffff00b037812 */ /* 0x000fe200078ec0ff */
[----:B------:R-:W-:Y:S01]  /*0460*/  IMAD R7, R9, R23, RZ ;  /* 0x0000001709077224 */ /* 0x000fe200078e02ff */
[----:B------:R-:W-:Y:S01]  /*0470*/  LOP3.LUT R223, R6, 0x7ffffe00, R4, 0xf8, !PT ;  /* 0x7ffffe0006df7812 */ /* 0x000fe200078ef804 */
[----:B------:R-:W-:Y:S02]  /*0480*/  IMAD.MOV.U32 R4, RZ, RZ, RZ ;  /* 0x000000ffff047224 */ /* 0x000fe400078e00ff */
[----:B------:R-:W-:Y:S01]  /*0490*/  IMAD.IADD R6, R88, 0x1, -R3 ;  /* 0x0000000158067824 */ /* 0x000fe200078e0a03 */
[----:B------:R-:W-:Y:S01]  /*04a0*/  SHF.R.S32.HI R3, RZ, 0x1f, R2 ;  /* 0x0000001fff037819 */ /* 0x000fe20000011402 */
[----:B------:R-:W-:Y:S01]  /*04b0*/  IMAD.HI.U32 R10, R5, R7, R4 ;  /* 0x00000007050a7227 */ /* 0x000fe200078e0004 */
[----:B------:R-:W-:-:S02]  /*04c0*/  SHF.L.U32 R223, R223, 0x1, RZ ;  /* 0x00000001dfdf7819 */ /* 0x000fc400000006ff */
[----:B------:R-:W-:Y:S01]  /*04d0*/  SHF.R.S32.HI R9, RZ, 0x1f, R6 ;  /* 0x0000001fff097819 */ /* 0x000fe20000011406 */
[C---:B------:R-:W-:Y:S02]  /*04e0*/  IMAD R5, R8.reuse, c[0x0][0x198], RZ ;  /* 0x0000660008057a24 */ /* 0x040fe400078e02ff */
[----:B------:R-:W-:Y:S01]  /*04f0*/  IMAD R4, R8, c[0x0][0x1a0], RZ ;  /* 0x0000680008047a24 */ /* 0x000fe200078e02ff */
[----:B------:R-:W-:Y:S01]  /*0500*/  LEA.HI R18, R9, R6, RZ, 0x3 ;  /* 0x0000000609127211 */ /* 0x000fe200078f18ff */
[C---:B------:R-:W-:Y:S02]  /*0510*/  IMAD R14, R0.reuse, c[0x0][0x19c], R5 ;  /* 0x00006700000e7a24 */ /* 0x040fe400078e0205 */
[C---:B------:R-:W-:Y:S02]  /*0520*/  IMAD R15, R0.reuse, c[0x0][0x1a4], R4 ;  /* 0x00006900000f7a24 */ /* 0x040fe400078e0204 */
[----:B------:R-:W-:-:S04]  /*0530*/  IMAD.WIDE.U32 R4, R0, c[0x0][0x198], R2 ;  /* 0x0000660000047a25 */ /* 0x000fc800078e0002 */
[----:B------:R-:W-:Y:S01]  /*0540*/  IMAD.WIDE.U32 R8, R0, c[0x0][0x1a0], R2 ;  /* 0x0000680000087a25 */ /* 0x000fe200078e0002 */
[----:B------:R-:W-:-:S03]  /*0550*/  LOP3.LUT R0, R18, 0xfffffff8, RZ, 0xc0, !PT ;  /* 0xfffffff812007812 */ /* 0x000fc600078ec0ff */
[----:B------:R-:W-:Y:S02]  /*0560*/  IMAD.SHL.U32 R11, R36, 0x40, RZ ;  /* 0x00000040240b7824 */ /* 0x000fe400078e00ff */
[----:B------:R-:W-:Y:S02]  /*0570*/  IMAD.IADD R37, R6, 0x1, -R0 ;  /* 0x0000000106257824 */ /* 0x000fe400078e0a00 */
[----:B------:R-:W-:Y:S01]  /*0580*/  IMAD.HI.U32 R10, R10, R22, RZ ;  /* 0x000000160a0a7227 */ /* 0x000fe200078e00ff */
[----:B------:R-:W-:-:S03]  /*0590*/  LOP3.LUT R0, R11, 0x1c0, RZ, 0xc0, !PT ;  /* 0x000001c00b007812 */ /* 0x000fc600078ec0ff */
[----:B------:R-:W-:Y:S01]  /*05a0*/  IMAD R7, R24, c[0x0][0x178], RZ ;  /* 0x00005e0018077a24 */ /* 0x000fe200078e02ff */
[----:B------:R-:W-:Y:S01]  /*05b0*/  LOP3.LUT R12, R0, 0x8, R12, 0xf8, !PT ;  /* 0x00000008000c7812 */ /* 0x000fe200078ef80c */
[----:B------:R-:W-:Y:S01]  /*05c0*/  IMAD.WIDE.U32 R2, R25, c[0x0][0x178], R2 ;  /* 0x00005e0019027a25 */ /* 0x000fe200078e0002 */
[----:B------:R-:W-:-:S03]  /*05d0*/  SHF.R.U32.HI R11, RZ, 0x3, R0 ;  /* 0x00000003ff0b7819 */ /* 0x000fc60000011600 */
[----:B------:R-:W-:Y:S02]  /*05e0*/  IMAD.MOV R0, RZ, RZ, -R10 ;  /* 0x000000ffff007224 */ /* 0x000fe400078e0a0a */
[----:B------:R-:W-:Y:S02]  /*05f0*/  IMAD R7, R25, c[0x0][0x17c], R7 ;  /* 0x00005f0019077a24 */ /* 0x000fe400078e0207 */
[----:B------:R-:W-:Y:S02]  /*0600*/  IMAD R0, R23, R0, R22 ;  /* 0x0000000017007224 */ /* 0x000fe400078e0216 */
[----:B------:R-:W-:Y:S02]  /*0610*/  IMAD.IADD R3, R3, 0x1, R7 ;  /* 0x0000000103037824 */ /* 0x000fe400078e0207 */
[----:B------:R-:W-:Y:S01]  /*0620*/  IMAD.IADD R5, R5, 0x1, R14 ;  /* 0x0000000105057824 */ /* 0x000fe200078e020e */
[----:B------:R-:W-:Y:S01]  /*0630*/  ISETP.GT.U32.AND P1, PT, R23, R0, PT ;  /* 0x000000001700720c */ /* 0x000fe20003f24070 */
[----:B------:R-:W-:Y:S01]  /*0640*/  IMAD.WIDE.U32 R6, R20, c[0x0][0x1a8], R2 ;  /* 0x00006a0014067a25 */ /* 0x000fe200078e0002 */
[----:B------:R-:W-:-:S02]  /*0650*/  IADD3 R3, R9, R15, RZ ;  /* 0x0000000f09037210 */ /* 0x000fc40007ffe0ff */
[----:B------:R-:W-:Y:S01]  /*0660*/  LOP3.LUT R20, R12, R11, RZ, 0x3c, !PT ;  /* 0x0000000b0c147212 */ /* 0x000fe200078e3cff */
[----:B------:R-:W-:Y:S01]  /*0670*/  IMAD.MOV.U32 R2, RZ, RZ, R8 ;  /* 0x000000ffff027224 */ /* 0x000fe200078e0008 */
[----:B------:R-:W-:Y:S01]  /*0680*/  LEA.HI.SX32 R14, R224, 0xffffffff, 0x1b ;  /* 0xffffffffe00e7811 */ /* 0x000fe200078fdaff */
[----:B------:R-:W-:Y:S02]  /*0690*/  IMAD.IADD R7, R7, 0x1, R13 ;  /* 0x0000000107077824 */ /* 0x000fe400078e020d */
[----:B------:R-:W-:Y:S02]  /*06a0*/  IMAD R8, R17, c[0x0][0x190], RZ ;  /* 0x0000640011087a24 */ /* 0x000fe400078e02ff */
[----:B------:R-:W-:Y:S02]  /*06b0*/  IMAD.WIDE.U32 R6, R16, c[0x0][0x190], R6 ;  /* 0x0000640010067a25 */ /* 0x000fe400078e0006 */
[----:B------:R-:W-:Y:S02]  /*06c0*/  @!P1 IADD3 R10, R10, 0x1, RZ ;  /* 0x000000010a0a9810 */ /* 0x000fe40007ffe0ff */
[----:B------:R-:W-:-:S02]  /*06d0*/  @!P1 IMAD.IADD R0, R0, 0x1, -R23 ;  /* 0x0000000100009824 */ /* 0x000fc400078e0a17 */
[----:B------:R-:W-:Y:S02]  /*06e0*/  IMAD R11, R16, c[0x0][0x194], R8 ;  /* 0x00006500100b7a24 */ /* 0x000fe400078e0208 */
[----:B------:R-:W-:Y:S01]  /*06f0*/  IMAD.WIDE.U32 R8, R25, c[0x0][0x180], R4 ;  /* 0x0000600019087a25 */ /* 0x000fe200078e0004 */
[----:B------:R-:W-:-:S03]  /*0700*/  ISETP.GE.U32.AND P3, PT, R0, R23, PT ;  /* 0x000000170000720c */ /* 0x000fc60003f66070 */
[----:B------:R-:W-:Y:S01]  /*0710*/  IMAD.WIDE.U32 R4, R25, c[0x0][0x188], R2 ;  /* 0x0000620019047a25 */ /* 0x000fe200078e0002 */
[----:B------:R-:W-:-:S03]  /*0720*/  LEA R2, P2, R6, c[0x0][0x160], 0x1 ;  /* 0x0000580006027a11 */ /* 0x000fc600078408ff */
[----:B------:R-:W-:Y:S02]  /*0730*/  IMAD.IADD R11, R7, 0x1, R11 ;  /* 0x00000001070b7824 */ /* 0x000fe400078e020b */
[----:B------:R-:W-:Y:S02]  /*0740*/  IMAD.MOV.U32 R17, RZ, RZ, 0x5 ;  /* 0x00000005ff117424 */ /* 0x000fe400078e00ff */
[----:B------:R-:W-:Y:S01]  /*0750*/  IMAD R12, R24, c[0x0][0x188], RZ ;  /* 0x00006200180c7a24 */ /* 0x000fe200078e02ff */
[----:B------:R-:W-:Y:S01]  /*0760*/  LEA.HI.X R3, R6, c[0x0][0x164], R11, 0x1, P2 ;  /* 0x0000590006037a11 */ /* 0x000fe200010f0c0b */
[----:B------:R-:W-:Y:S01]  /*0770*/  IMAD.MOV.U32 R16, RZ, RZ, c[0x0][0x190] ;  /* 0x00006400ff107624 */ /* 0x000fe200078e00ff */
[----:B------:R-:W-:Y:S01]  /*0780*/  ISETP.NE.AND P2, PT, RZ, c[0x0][0x1c8], PT ;  /* 0x00007200ff007a0c */ /* 0x000fe20003f45270 */
[----:B------:R-:W-:Y:S01]  /*0790*/  IMAD R12, R25, c[0x0][0x18c], R12 ;  /* 0x00006300190c7a24 */ /* 0x000fe200078e020c */
[----:B------:R-:W-:Y:S01]  /*07a0*/  @P3 IADD3 R10, R10, 0x1, RZ ;  /* 0x000000010a0a3810 */ /* 0x000fe20007ffe0ff */
[C---:B------:R-:W-:Y:S01]  /*07b0*/  IMAD.SHL.U32 R22, R16.reuse, 0x20, RZ ;  /* 0x0000002010167824 */ /* 0x040fe200078e00ff */
[-C--:B------:R-:W-:Y:S01]  /*07c0*/  SHF.L.U64.HI R91, R89, R17.reuse, c[0x0][0x19c] ;  /* 0x00006700595b7619 */ /* 0x080fe20000010211 */
[----:B------:R-:W-:Y:S01]  /*07d0*/  IMAD.MOV.U32 R6, RZ, RZ, R4 ;  /* 0x000000ffff067224 */ /* 0x000fe200078e0004 */
[----:B------:R1:W-:Y:S01]  /*07e0*/  LDGSTS.E.BYPASS.LTC128B.128 [R223], [R2.64] ;  /* 0x0000000002df7fae */ /* 0x0003e2000b901d48 */
[----:B------:R-:W-:Y:S01]  /*07f0*/  IMAD.MOV.U32 R0, RZ, RZ, R10 ;  /* 0x000000ffff007224 */ /* 0x000fe200078e000a */
[----:B------:R-:W-:Y:S01]  /*0800*/  SHF.R.S32.HI R4, RZ, 0x1f, R14 ;  /* 0x0000001fff047819 */ /* 0x000fe2000001140e */
[----:B------:R-:W-:Y:S01]  /*0810*/  IMAD.IADD R7, R5, 0x1, R12 ;  /* 0x0000000105077824 */ /* 0x000fe200078e020c */
[----:B------:R1:W-:Y:S01]  /*0820*/  LDGSTS.E.BYPASS.LTC128B.128 [R223+0x4000], [R2.64+0x80] ;  /* 0x0400008002df7fae */ /* 0x0003e2000b901d48 */
[----:B------:R-:W-:Y:S01]  /*0830*/  IMAD R5, R91, R14, RZ ;  /* 0x0000000e5b057224 */ /* 0x000fe200078e02ff */
[----:B------:R-:W-:Y:S01]  /*0840*/  SHF.L.U64.HI R16, R16, R17, c[0x0][0x194] ;  /* 0x0000650010107619 */ /* 0x000fe20000010211 */
[----:B------:R-:W-:Y:S01]  /*0850*/  @!P0 IMAD.MOV R0, RZ, RZ, -R0 ;  /* 0x000000ffff008224 */ /* 0x000fe200078e0a00 */
[----:B------:R-:W-:Y:S01]  /*0860*/  @!P2 LOP3.LUT R0, RZ, c[0x0][0x1c8], RZ, 0x33, !PT ;  /* 0x00007200ff00aa12 */ /* 0x000fe200078e33ff */
[----:B------:R-:W-:-:S02]  /*0870*/  IMAD R13, R24, c[0x0][0x180], RZ ;  /* 0x00006000180d7a24 */ /* 0x000fc400078e02ff */
[C---:B------:R-:W-:Y:S01]  /*0880*/  IMAD R15, R4.reuse, R90, R5 ;  /* 0x0000005a040f7224 */ /* 0x040fe200078e0205 */
[----:B------:R-:W-:Y:S01]  /*0890*/  SHF.R.S32.HI R10, RZ, 0x1f, R0 ;  /* 0x0000001fff0a7819 */ /* 0x000fe20000011400 */
[----:B------:R-:W-:Y:S02]  /*08a0*/  IMAD R5, R4, c[0x0][0x1a0], RZ ;  /* 0x0000680004057a24 */ /* 0x000fe400078e02ff */
[----:B------:R-:W-:Y:S02]  /*08b0*/  IMAD R13, R25, c[0x0][0x184], R13 ;  /* 0x00006100190d7a24 */ /* 0x000fe400078e020d */
[----:B------:R-:W-:Y:S02]  /*08c0*/  IMAD R11, R14, c[0x0][0x1a4], R5 ;  /* 0x000069000e0b7a24 */ /* 0x000fe400078e0205 */
[----:B------:R-:W-:Y:S02]  /*08d0*/  IMAD.IADD R9, R9, 0x1, R13 ;  /* 0x0000000109097824 */ /* 0x000fe400078e020d */
[----:B------:R-:W-:-:S04]  /*08e0*/  IMAD.WIDE.U32 R248, R0, c[0x0][0x1b8], R6 ;  /* 0x00006e0000f87a25 */ /* 0x000fc800078e0006 */
[----:B------:R-:W-:-:S04]  /*08f0*/  IMAD.WIDE.U32 R250, R0, c[0x0][0x1b0], R8 ;  /* 0x00006c0000fa7a25 */ /* 0x000fc800078e0008 */
[----:B------:R-:W-:Y:S01]  /*0900*/  IMAD.WIDE.U32 R12, R14, c[0x0][0x1a0], RZ ;  /* 0x000068000e0c7a25 */ /* 0x000fe200078e00ff */
[----:B-1----:R-:W-:-:S03]  /*0910*/  IADD3 R2, P1, R22, R2, RZ ;  /* 0x0000000216027210 */ /* 0x002fc60007f3e0ff */
[----:B------:R-:W-:Y:S01]  /*0920*/  IMAD.IADD R6, R13, 0x1, R11 ;  /* 0x000000010d067824 */ /* 0x000fe200078e020b */
[----:B------:R-:W-:Y:S01]  /*0930*/  IADD3.X R3, R16, R3, RZ, P1, !PT ;  /* 0x0000000310037210 */ /* 0x000fe20000ffe4ff */
[----:B------:R-:W-:Y:S01]  /*0940*/  IMAD.MOV.U32 R246, RZ, RZ, R250 ;  /* 0x000000fffff67224 */ /* 0x000fe200078e00fa */
[----:B------:R-:W-:-:S03]  /*0950*/  IADD3 R4, P0, R2, R22, RZ ;  /* 0x0000001602047210 */ /* 0x000fc60007f1e0ff */
[----:B------:R1:W-:Y:S02]  /*0960*/  LDGSTS.E.BYPASS.LTC128B.128 [R223+0x800], [R2.64] ;  /* 0x0080000002df7fae */ /* 0x0003e4000b901d48 */
[----:B------:R-:W-:Y:S02]  /*0970*/  IMAD.X R5, R3, 0x1, R16, P0 ;  /* 0x0000000103057824 */ /* 0x000fe400000e0610 */
[----:B------:R1:W-:Y:S04]  /*0980*/  LDGSTS.E.BYPASS.LTC128B.128 [R223+0x4800], [R2.64+0x80] ;  /* 0x0480008002df7fae */ /* 0x0003e8000b901d48 */
[----:B------:R2:W-:Y:S04]  /*0990*/  LDGSTS.E.BYPASS.LTC128B.128 [R223+0x1000], [R4.64] ;  /* 0x0100000004df7fae */ /* 0x0005e8000b901d48 */
[----:B------:R2:W-:Y:S01]  /*09a0*/  LDGSTS.E.BYPASS.LTC128B.128 [R223+0x5000], [R4.64+0x80] ;  /* 0x0500008004df7fae */ /* 0x0005e2000b901d48 */
[----:B-1----:R-:W-:Y:S01]  /*09b0*/  IMAD R3, R10, c[0x0][0x1b0], RZ ;  /* 0x00006c000a037a24 */ /* 0x002fe200078e02ff */
[----:B------:R-:W-:Y:S01]  /*09c0*/  IADD3 R2, P0, R4, R22, RZ ;  /* 0x0000001604027210 */ /* 0x000fe20007f1e0ff */
[----:B------:R-:W-:-:S02]  /*09d0*/  IMAD R10, R10, c[0x0][0x1b8], RZ ;  /* 0x00006e000a0a7a24 */ /* 0x000fc400078e02ff */
[----:B------:R-:W-:Y:S01]  /*09e0*/  IMAD R7, R0, c[0x0][0x1b4], R3 ;  /* 0x00006d0000077a24 */ /* 0x000fe200078e0203 */
[----:B------:R-:W-:Y:S01]  /*09f0*/  IADD3 R8, P1, R2, R22, RZ ;  /* 0x0000001602087210 */ /* 0x000fe20007f3e0ff */
[----:B------:R-:W-:Y:S02]  /*0a00*/  IMAD R0, R0, c[0x0][0x1bc], R10 ;  /* 0x00006f0000007a24 */ /* 0x000fe400078e020a */
[----:B------:R-:W-:Y:S01]  /*0a10*/  IMAD.X R3, R5, 0x1, R16, P0 ;  /* 0x0000000105037824 */ /* 0x000fe200000e0610 */
[C---:B------:R-:W-:Y:S01]  /*0a20*/  LEA R13, P0, R12.reuse, R248, 0x5 ;  /* 0x000000f80c0d7211 */ /* 0x040fe200078028ff */
[----:B------:R-:W-:Y:S01]  /*0a30*/  IMAD.IADD R252, R249, 0x1, R0 ;  /* 0x00000001f9fc7824 */ /* 0x000fe200078e0200 */
[----:B------:R-:W-:Y:S01]  /*0a40*/  IADD3 R247, R251, R7, RZ ;  /* 0x00000007fbf77210 */ /* 0x000fe20007ffe0ff */
[----:B------:R-:W-:Y:S01]  /*0a50*/  IMAD.X R9, R3, 0x1, R16, P1 ;  /* 0x0000000103097824 */ /* 0x000fe200008e0610 */
[----:B------:R1:W-:Y:S02]  /*0a60*/  LDGSTS.E.BYPASS.LTC128B.128 [R223+0x1800], [R2.64] ;  /* 0x0180000002df7fae */ /* 0x0003e4000b901d48 */
[----:B------:R-:W-:Y:S01]  /*0a70*/  LEA.HI.X R12, R12, R252, R6, 0x5, P0 ;  /* 0x000000fc0c0c7211 */ /* 0x000fe200000f2c06 */
[----:B------:R-:W-:Y:S01]  /*0a80*/  IMAD.WIDE.U32 R10, R14, R90, R246 ;  /* 0x0000005a0e0a7225 */ /* 0x000fe200078e00f6 */
[-C--:B------:R-:W-:Y:S01]  /*0a90*/  IADD3 R6, P0, R8, R22.reuse, RZ ;  /* 0x0000001608067210 */ /* 0x080fe20007f1e0ff */
[----:B------:R1:W-:Y:S02]  /*0aa0*/  LDGSTS.E.BYPASS.LTC128B.128 [R223+0x5800], [R2.64+0x80] ;  /* 0x0580008002df7fae */ /* 0x0003e4000b901d48 */
[----:B------:R-:W-:Y:S01]  /*0ab0*/  IMAD.IADD R0, R11, 0x1, R15 ;  /* 0x000000010b007824 */ /* 0x000fe200078e020f */
[----:B--2---:R-:W-:Y:S01]  /*0ac0*/  IADD3 R4, P1, R6, R22, RZ ;  /* 0x0000001606047210 */ /* 0x004fe20007f3e0ff */
[--C-:B------:R-:W-:Y:S01]  /*0ad0*/  IMAD.X R7, R9, 0x1, R16.reuse, P0 ;  /* 0x0000000109077824 */ /* 0x100fe200000e0610 */
[----:B------:R2:W-:Y:S03]  /*0ae0*/  LDGSTS.E.BYPASS.LTC128B.128 [R223+0x2000], [R8.64] ;  /* 0x0200000008df7fae */ /* 0x0005e6000b901d48 */
[----:B------:R-:W-:Y:S01]  /*0af0*/  IMAD.X R5, R7, 0x1, R16, P1 ;  /* 0x0000000107057824 */ /* 0x000fe200008e0610 */
[----:B------:R2:W-:Y:S01]  /*0b00*/  LDGSTS.E.BYPASS.LTC128B.128 [R223+0x6000], [R8.64+0x80] ;  /* 0x0600008008df7fae */ /* 0x0005e2000b901d48 */
[----:B------:R-:W-:-:S03]  /*0b10*/  LOP3.LUT P1, RZ, R37, 0x2, RZ, 0xc0, !PT ;  /* 0x0000000225ff7812 */ /* 0x000fc6000782c0ff */
[----:B------:R3:W-:Y:S04]  /*0b20*/  LDGSTS.E.BYPASS.LTC128B.128 [R223+0x2800], [R6.64] ;  /* 0x0280000006df7fae */ /* 0x0007e8000b901d48 */
[----:B------:R3:W-:Y:S04]  /*0b30*/  LDGSTS.E.BYPASS.LTC128B.128 [R223+0x6800], [R6.64+0x80] ;  /* 0x0680008006df7fae */ /* 0x0007e8000b901d48 */
[----:B------:R4:W-:Y:S04]  /*0b40*/  LDGSTS.E.BYPASS.LTC128B.128 [R223+0x3000], [R4.64] ;  /* 0x0300000004df7fae */ /* 0x0009e8000b901d48 */
[----:B------:R4:W-:Y:S01]  /*0b50*/  LDGSTS.E.BYPASS.LTC128B.128 [R223+0x7000], [R4.64+0x80] ;  /* 0x0700008004df7fae */ /* 0x0009e2000b901d48 */
[----:B-1----:R-:W-:-:S04]  /*0b60*/  LEA R2, P0, R10, c[0x0][0x168], 0x1 ;  /* 0x00005a000a027a11 */ /* 0x002fc800078008ff */
[----:B------:R-:W-:Y:S01]  /*0b70*/  LEA.HI.X R3, R10, c[0x0][0x16c], R0, 0x1, P0 ;  /* 0x00005b000a037a11 */ /* 0x000fe200000f0c00 */
[----:B------:R-:W-:Y:S01]  /*0b80*/  IMAD.SHL.U32 R0, R37, 0x40, RZ ;  /* 0x0000004025007824 */ /* 0x000fe200078e00ff */
[----:B--2---:R-:W-:-:S04]  /*0b90*/  IADD3 R8, P0, R4, R22, RZ ;  /* 0x0000001604087210 */ /* 0x004fc80007f1e0ff */
[----:B------:R-:W-:Y:S01]  /*0ba0*/  LOP3.LUT R0, R0, 0x1c0, RZ, 0xc0, !PT ;  /* 0x000001c000007812 */ /* 0x000fe200078ec0ff */
[----:B------:R-:W-:Y:S02]  /*0bb0*/  IMAD.X R9, R5, 0x1, R16, P0 ;  /* 0x0000000105097824 */ /* 0x000fe400000e0610 */
[----:B---3--:R-:W-:Y:S01]  /*0bc0*/  IMAD.MOV.U32 R7, RZ, RZ, c[0x0][0x1a0] ;  /* 0x00006800ff077624 */ /* 0x008fe200078e00ff */
[----:B------:R-:W-:Y:S02]  /*0bd0*/  SHF.R.S32.HI R6, RZ, 0x5, R87 ;  /* 0x00000005ff067819 */ /* 0x000fe40000011457 */
[----:B------:R1:W-:Y:S01]  /*0be0*/  LDGSTS.E.BYPASS.LTC128B.128 [R223+0x3800], [R8.64] ;  /* 0x0380000008df7fae */ /* 0x0003e2000b901d48 */
[C---:B------:R-:W-:Y:S01]  /*0bf0*/  IMAD.SHL.U32 R27, R7.reuse, 0x20, RZ ;  /* 0x00000020071b7824 */ /* 0x040fe200078e00ff */
[----:B------:R-:W-:Y:S02]  /*0c00*/  SHF.L.U64.HI R26, R7, R17, c[0x0][0x1a4] ;  /* 0x00006900071a7619 */ /* 0x000fe40000010211 */
[----:B------:R1:W-:Y:S01]  /*0c10*/  LDGSTS.E.BYPASS.LTC128B.128 [R223+0x7800], [R8.64+0x80] ;  /* 0x0780008008df7fae */ /* 0x0003e2000b901d48 */
[----:B----4-:R-:W-:-:S03]  /*0c20*/  IADD3 R4, P0, R2, R90, RZ ;  /* 0x0000005a02047210 */ /* 0x010fc60007f1e0ff */
[----:B------:R2:W-:Y:S01]  /*0c30*/  LDGSTS.E.BYPASS.LTC128B.128 [R223+0x8000], [R2.64] ;  /* 0x0800000002df7fae */ /* 0x0005e2000b901d48 */
[----:B------:R-:W-:-:S03]  /*0c40*/  IADD3.X R5, R3, R91, RZ, P0, !PT ;  /* 0x0000005b03057210 */ /* 0x000fc600007fe4ff */
[----:B------:R2:W-:Y:S04]  /*0c50*/  LDGSTS.E.BYPASS.LTC128B.128 [R223+0x9000], [R2.64+0x80] ;  /* 0x0900008002df7fae */ /* 0x0005e8000b901d48 */
[----:B------:R3:W-:Y:S04]  /*0c60*/  LDGSTS.E.BYPASS.LTC128B.128 [R223+0x8800], [R4.64] ;  /* 0x0880000004df7fae */ /* 0x0007e8000b901d48 */
[----:B------:R3:W-:Y:S04]  /*0c70*/  LDGSTS.E.BYPASS.LTC128B.128 [R223+0x9800], [R4.64+0x80] ;  /* 0x0980008004df7fae */ /* 0x0007e8000b901d48 */
[----:B------:R-:W0:Y:S01]  /*0c80*/  LDGDEPBAR ;  /* 0x00000000000079af */ /* 0x000e220000000000 */
[----:B--2---:R-:W-:-:S02]  /*0c90*/  IMAD.SHL.U32 R2, R19, 0x8, RZ ;  /* 0x0000000813027824 */ /* 0x004fc400078e00ff */
[----:B------:R-:W-:-:S03]  /*0ca0*/  IMAD.SHL.U32 R3, R18, 0x40, RZ ;  /* 0x0000004012037824 */ /* 0x000fc600078e00ff */
[----:B------:R-:W-:Y:S02]  /*0cb0*/  LOP3.LUT R2, R0, 0x8, R2, 0xf8, !PT ;  /* 0x0000000800027812 */ /* 0x000fe400078ef802 */
[----:B------:R-:W-:Y:S01]  /*0cc0*/  SHF.R.U32.HI R0, RZ, 0x3, R0 ;  /* 0x00000003ff007819 */ /* 0x000fe20000011600 */
[----:B------:R-:W-:-:S04]  /*0cd0*/  DEPBAR.LE SB0, 0x0 ;  /* 0x000080000000791a */ /* 0x000fc80000000000 */
[----:B------:R-:W-:Y:S01]  /*0ce0*/  LOP3.LUT R86, R3, 0xfffffe00, RZ, 0xc0, !PT ;  /* 0xfffffe0003567812 */ /* 0x000fe200078ec0ff */
[----:B------:R-:W-:Y:S01]  /*0cf0*/  BAR.SYNC.DEFER_BLOCKING 0x0 ;  /* 0x0000000000007b1d */ /* 0x000fe20000010000 */
[C---:B---3--:R-:W-:Y:S02]  /*0d00*/  LEA R4, P0, R13.reuse, c[0x0][0x170], 0x1 ;  /* 0x00005c000d047a11 */ /* 0x048fe400078008ff */
[----:B------:R-:W-:Y:S01]  /*0d10*/  LOP3.LUT R85, R2, R0, RZ, 0x3c, !PT ;  /* 0x0000000002557212 */ /* 0x000fe200078e3cff */
[----:B------:R-:W-:Y:S01]  /*0d20*/  IMAD R2, R6, 0x400, R86 ;  /* 0x0000040006027824 */ /* 0x000fe200078e0256 */
[----:B------:R-:W-:Y:S02]  /*0d30*/  LEA.HI.X R5, R13, c[0x0][0x174], R12, 0x1, P0 ;  /* 0x00005d000d057a11 */ /* 0x000fe400000f0c0c */
[----:B------:R-:W-:Y:S01]  /*0d40*/  IADD3 R6, P0, R27, R4, RZ ;  /* 0x000000041b067210 */ /* 0x000fe20007f1e0ff */
[----:B------:R-:W-:Y:S01]  /*0d50*/  IMAD.IADD R2, R2, 0x1, R85 ;  /* 0x0000000102027824 */ /* 0x000fe200078e0255 */
[----:B------:R-:W-:-:S03]  /*0d60*/  LEA R0, R19, R20, 0x9 ;  /* 0x0000001413007211 */ /* 0x000fc600078e48ff */
[----:B------:R-:W-:Y:S01]  /*0d70*/  IMAD.X R7, R26, 0x1, R5, P0 ;  /* 0x000000011a077824 */ /* 0x000fe200000e0605 */
[----:B------:R-:W-:Y:S01]  /*0d80*/  LOP3.LUT P0, RZ, R36, 0x2, RZ, 0xc0, !PT ;  /* 0x0000000224ff7812 */ /* 0x000fe2000780c0ff */
[----:B------:R-:W-:Y:S01]  /*0d90*/  IMAD.SHL.U32 R209, R2, 0x2, RZ ;  /* 0x0000000202d17824 */ /* 0x000fe200078e00ff */
[C---:B------:R-:W-:Y:S01]  /*0da0*/  LEA R218, R0.reuse, 0x8000, 0x1 ;  /* 0x0000800000da7811 */ /* 0x040fe200078e08ff */
[----:B------:R-:W-:Y:S01]  /*0db0*/  IMAD.SHL.U32 R3, R0, 0x2, RZ ;  /* 0x0000000200037824 */ /* 0x000fe200078e00ff */
[----:B------:R-:W-:Y:S02]  /*0dc0*/  MOV R2, 0x40 ;  /* 0x0000004000027802 */ /* 0x000fe40000000f00 */
[C---:B------:R-:W-:Y:S01]  /*0dd0*/  IADD3 R219, R218.reuse, 0x20, RZ ;  /* 0x00000020dadb7810 */ /* 0x040fe20007ffe0ff */
[----:B------:R-:W-:Y:S01]  /*0de0*/  @!PT LDS RZ, [RZ] ;  /* 0x00000000fffff984 */ /* 0x000fe20000000800 */
[----:B------:R-:W-:Y:S01]  /*0df0*/  @!PT LDS RZ, [RZ] ;  /* 0x00000000fffff984 */ /* 0x000fe20000000800 */
[----:B------:R-:W-:Y:S01]  /*0e00*/  @!PT LDS RZ, [RZ] ;  /* 0x00000000fffff984 */ /* 0x000fe20000000800 */
[----:B------:R2:W-:Y:S06]  /*0e10*/  LDGSTS.E.BYPASS.LTC128B.128 [R223+0xa000], [R4.64] ;  /* 0x0a00000004df7fae */ /* 0x0005ec000b901d48 */
[----:B------:R-:W-:Y:S01]  /*0e20*/  @P0 IADD3 R219, R218, -0x20, RZ ;  /* 0xffffffe0dadb0810 */ /* 0x000fe20007ffe0ff */
[----:B------:R2:W-:Y:S01]  /*0e30*/  LDGSTS.E.BYPASS.LTC128B.128 [R223+0xb000], [R4.64+0x80] ;  /* 0x0b00008004df7fae */ /* 0x0005e2000b901d48 */
[----:B------:R-:W-:-:S02]  /*0e40*/  LOP3.LUT P0, RZ, R36, 0x4, RZ, 0xc0, !PT ;  /* 0x0000000424ff7812 */ /* 0x000fc4000780c0ff */
[C---:B------:R-:W-:Y:S01]  /*0e50*/  IADD3 R222, R219.reuse, 0x800, RZ ;  /* 0x00000800dbde7810 */ /* 0x040fe20007ffe0ff */
[----:B------:R3:W-:Y:S01]  /*0e60*/  LDGSTS.E.BYPASS.LTC128B.128 [R223+0xa800], [R6.64] ;  /* 0x0a80000006df7fae */ /* 0x0007e2000b901d48 */
[C---:B------:R-:W-:Y:S02]  /*0e70*/  IADD3 R221, R219.reuse, 0x1000, RZ ;  /* 0x00001000dbdd7810 */ /* 0x040fe40007ffe0ff */
[----:B------:R-:W-:Y:S01]  /*0e80*/  IADD3 R220, R219, 0x1800, RZ ;  /* 0x00001800dbdc7810 */ /* 0x000fe20007ffe0ff */
[----:B------:R3:W-:Y:S04]  /*0e90*/  LDGSTS.E.BYPASS.LTC128B.128 [R223+0xb800], [R6.64+0x80] ;  /* 0x0b80008006df7fae */ /* 0x0007e8000b901d48 */
[----:B------:R-:W-:Y:S04]  /*0ea0*/  LDSM.16.M88.4 R12, [R209] ;  /* 0x00000000d10c783b */ /* 0x000fe80000000200 */
[----:B------:R-:W4:Y:S04]  /*0eb0*/  LDSM.16.M88.4 R16, [R3+0x8000] ;  /* 0x008000000310783b */ /* 0x000f280000000200 */
[----:B-1----:R-:W1:Y:S04]  /*0ec0*/  LDSM.16.M88.4 R8, [R209+0x2000] ;  /* 0x00200000d108783b */ /* 0x002e680000000200 */
[----:B------:R-:W5:Y:S01]  /*0ed0*/  LDSM.16.M88.4 R24, [R3+0x8800] ;  /* 0x008800000318783b */ /* 0x000f620000000200 */
[----:B--2---:R-:W-:-:S03]  /*0ee0*/  IMAD.MOV.U32 R4, RZ, RZ, 0x20 ;  /* 0x00000020ff047424 */ /* 0x004fc600078e00ff */
[----:B------:R-:W-:Y:S02]  /*0ef0*/  LDSM.16.M88.4 R28, [R219] ;  /* 0x00000000db1c783b */ /* 0x000fe40000000200 */
[----:B------:R-:W-:Y:S02]  /*0f00*/  SEL R4, R4, 0xffffffe0, !P1 ;  /* 0xffffffe004047807 */ /* 0x000fe40004800000 */
[----:B------:R-:W-:Y:S01]  /*0f10*/  LDSM.16.M88.4 R32, [R219+0x800] ;  /* 0x00080000db20783b */ /* 0x000fe20000000200 */
[----:B------:R-:W-:Y:S02]  /*0f20*/  LOP3.LUT P1, RZ, R37, 0x4, RZ, 0xc0, !PT ;  /* 0x0000000425ff7812 */ /* 0x000fe4000782c0ff */
[----:B------:R-:W-:Y:S02]  /*0f30*/  IMAD.IADD R211, R209, 0x1, R4 ;  /* 0x00000001d1d37824 */ /* 0x000fe400078e0204 */
[C---:B------:R-:W-:Y:S01]  /*0f40*/  SEL R0, R2.reuse, 0xffffffc0, !P1 ;  /* 0xffffffc002007807 */ /* 0x040fe20004800000 */
[----:B------:R-:W0:Y:S01]  /*0f50*/  LDGDEPBAR ;  /* 0x00000000000079af */ /* 0x000e220000000000 */
[----:B------:R-:W-:-:S02]  /*0f60*/  SEL R2, R2, 0xffffffc0, !P0 ;  /* 0xffffffc002027807 */ /* 0x000fc40004000000 */
[----:B------:R-:W-:Y:S01]  /*0f70*/  ISETP.GE.AND P0, PT, R84, 0x21, PT ;  /* 0x000000215400780c */ /* 0x000fe20003f06270 */
[----:B------:R-:W-:Y:S01]  /*0f80*/  LDSM.16.M88.4 R20, [R211] ;  /* 0x00000000d314783b */ /* 0x000fe20000000200 */
[----:B------:R-:W-:Y:S02]  /*0f90*/  IMAD.IADD R217, R209, 0x1, R0 ;  /* 0x00000001d1d97824 */ /* 0x000fe400078e0200 */
[----:B------:R-:W-:Y:S02]  /*0fa0*/  IMAD.IADD R216, R218, 0x1, R2 ;  /* 0x00000001dad87824 */ /* 0x000fe400078e0202 */
[----:B------:R-:W-:Y:S02]  /*0fb0*/  IMAD.IADD R215, R211, 0x1, R0 ;  /* 0x00000001d3d77824 */ /* 0x000fe400078e0200 */
[----:B------:R-:W-:Y:S01]  /*0fc0*/  IMAD.IADD R214, R2, 0x1, R219 ;  /* 0x0000000102d67824 */ /* 0x000fe200078e02db */
[----:B------:R-:W-:Y:S01]  /*0fd0*/  LDSM.16.M88.4 R40, [R216] ;  /* 0x00000000d828783b */ /* 0x000fe20000000200 */
[----:B------:R-:W-:-:S03]  /*0fe0*/  LOP3.LUT R2, R87, 0xffffffe0, RZ, 0xc0, !PT ;  /* 0xffffffe057027812 */ /* 0x000fc600078ec0ff */
[----:B------:R-:W-:Y:S01]  /*0ff0*/  LDSM.16.M88.4 R36, [R216+0x800] ;  /* 0x00080000d824783b */ /* 0x000fe20000000200 */
[-C--:B----4-:R-:W-:Y:S08]  /*1000*/  HMMA.16816.F32.BF16 R64, R12, R16.reuse, RZ ;  /* 0x000000100c40723c */ /* 0x090ff000000418ff */
[C---:B-1----:R-:W-:Y:S08]  /*1010*/  HMMA.16816.F32.BF16 R60, R8.reuse, R16, RZ ;  /* 0x00000010083c723c */ /* 0x042ff000000418ff */
[-C--:B------:R-:W-:Y:S08]  /*1020*/  HMMA.16816.F32.BF16 R56, R8, R18.reuse, RZ ;  /* 0x000000120838723c */ /* 0x080ff000000418ff */
[----:B------:R-:W-:Y:S01]  /*1030*/  HMMA.16816.F32.BF16 R68, R12, R18, RZ ;  /* 0x000000120c44723c */ /* 0x000fe200000418ff */
[----:B------:R-:W1:Y:S07]  /*1040*/  LDSM.16.M88.4 R16, [R211+0x2000] ;  /* 0x00200000d310783b */ /* 0x000e6e0000000200 */
[C---:B-----5:R-:W-:Y:S08]  /*1050*/  HMMA.16816.F32.BF16 R52, R8.reuse, R24, RZ ;  /* 0x000000180834723c */ /* 0x060ff000000418ff */
[----:B------:R-:W-:Y:S01]  /*1060*/  HMMA.16816.F32.BF16 R48, R8, R26, RZ ;  /* 0x0000001a0830723c */ /* 0x000fe200000418ff */
[----:B------:R-:W2:Y:S07]  /*1070*/  LDSM.16.M88.4 R8, [R217+0x2000] ;  /* 0x00200000d908783b */ /* 0x000eae0000000200 */
[C---:B------:R-:W-:Y:S08]  /*1080*/  HMMA.16816.F32.BF16 R44, R12.reuse, R24, RZ ;  /* 0x000000180c2c723c */ /* 0x040ff000000418ff */
[----:B------:R-:W-:Y:S01]  /*1090*/  HMMA.16816.F32.BF16 R24, R12, R26, RZ ;  /* 0x0000001a0c18723c */ /* 0x000fe200000418ff */
[----:B------:R-:W4:Y:S07]  /*10a0*/  LDSM.16.M88.4 R12, [R217] ;  /* 0x00000000d90c783b */ /* 0x000f2e0000000200 */
[C---:B-1----:R-:W-:Y:S08]  /*10b0*/  HMMA.16816.F32.BF16 R76, R16.reuse, R28, R60 ;  /* 0x0000001c104c723c */ /* 0x042ff0000004183c */
[C---:B------:R-:W-:Y:S08]  /*10c0*/  HMMA.16816.F32.BF16 R60, R16.reuse, R30, R56 ;  /* 0x0000001e103c723c */ /* 0x040ff00000041838 */
[C---:B------:R-:W-:Y:S08]  /*10d0*/  HMMA.16816.F32.BF16 R72, R16.reuse, R32, R52 ;  /* 0x000000201048723c */ /* 0x040ff00000041834 */
[----:B------:R-:W-:Y:S01]  /*10e0*/  HMMA.16816.F32.BF16 R56, R16, R34, R48 ;  /* 0x000000221038723c */ /* 0x000fe20000041830 */
[----:B------:R-:W-:Y:S07]  /*10f0*/  LDSM.16.M88.4 R16, [R215+0x2000] ;  /* 0x00200000d710783b */ /* 0x000fee0000000200 */
[C---:B------:R-:W-:Y:S08]  /*1100*/  HMMA.16816.F32.BF16 R52, R20.reuse, R28, R64 ;  /* 0x0000001c1434723c */ /* 0x040ff00000041840 */
[C---:B------:R-:W-:Y:S08]  /*1110*/  HMMA.16816.F32.BF16 R48, R20.reuse, R32, R44 ;  /* 0x000000201430723c */ /* 0x040ff0000004182c */
[C---:B------:R-:W-:Y:S01]  /*1120*/  HMMA.16816.F32.BF16 R44, R20.reuse, R30, R68 ;  /* 0x0000001e142c723c */ /* 0x040fe20000041844 */
[----:B------:R-:W1:Y:S07]  /*1130*/  LDSM.16.M88.4 R28, [R214] ;  /* 0x00000000d61c783b */ /* 0x000e6e0000000200 */
[----:B------:R-:W-:Y:S01]  /*1140*/  HMMA.16816.F32.BF16 R32, R20, R34, R24 ;  /* 0x000000221420723c */ /* 0x000fe20000041818 */
[----:B------:R-:W5:Y:S04]  /*1150*/  LDSM.16.M88.4 R24, [R214+0x800] ;  /* 0x00080000d618783b */ /* 0x000f680000000200 */
[----:B------:R-:W1:Y:S03]  /*1160*/  LDSM.16.M88.4 R20, [R215] ;  /* 0x00000000d714783b */ /* 0x000e660000000200 */
[C---:B--2---:R-:W-:Y:S08]  /*1170*/  HMMA.16816.F32.BF16 R64, R8.reuse, R42, R60 ;  /* 0x0000002a0840723c */ /* 0x044ff0000004183c */
[C---:B------:R-:W-:Y:S08]  /*1180*/  HMMA.16816.F32.BF16 R68, R8.reuse, R40, R76 ;  /* 0x000000280844723c */ /* 0x040ff0000004184c */
[C---:B------:R-:W-:Y:S08]  /*1190*/  HMMA.16816.F32.BF16 R60, R8.reuse, R38, R56 ;  /* 0x00000026083c723c */ /* 0x040ff00000041838 */
[----:B------:R-:W-:Y:S01]  /*11a0*/  HMMA.16816.F32.BF16 R72, R8, R36, R72 ;  /* 0x000000240848723c */ /* 0x000fe20000041848 */
[----:B------:R-:W-:Y:S07]  /*11b0*/  LDSM.16.M88.4 R8, [R209+0x6000] ;  /* 0x00600000d108783b */ /* 0x000fee0000000200 */
[C---:B----4-:R-:W-:Y:S08]  /*11c0*/  HMMA.16816.F32.BF16 R56, R12.reuse, R40, R52 ;  /* 0x000000280c38723c */ /* 0x050ff00000041834 */
[C---:B------:R-:W-:Y:S01]  /*11d0*/  HMMA.16816.F32.BF16 R52, R12.reuse, R42, R44 ;  /* 0x0000002a0c34723c */ /* 0x040fe2000004182c */
[----:B------:R-:W2:Y:S04]  /*11e0*/  LDSM.16.M88.4 R44, [R3+0x9000] ;  /* 0x00900000032c783b */ /* 0x000ea80000000200 */
[----:B------:R4:W2:Y:S03]  /*11f0*/  LDSM.16.M88.4 R40, [R3+0x9800] ;  /* 0x009800000328783b */ /* 0x0008a60000000200 */
[C---:B------:R-:W-:Y:S08]  /*1200*/  HMMA.16816.F32.BF16 R48, R12.reuse, R36, R48 ;  /* 0x000000240c30723c */ /* 0x040ff00000041830 */
[----:B------:R-:W-:Y:S01]  /*1210*/  HMMA.16816.F32.BF16 R36, R12, R38, R32 ;  /* 0x000000260c24723c */ /* 0x000fe20000041820 */
[----:B------:R-:W2:Y:S04]  /*1220*/  LDSM.16.M88.4 R12, [R209+0x4000] ;  /* 0x00400000d10c783b */ /* 0x000ea80000000200 */
[----:B------:R-:W-:Y:S03]  /*1230*/  LDSM.16.M88.4 R32, [R219+0x1800] ;  /* 0x00180000db20783b */ /* 0x000fe60000000200 */
[----:B-1----:R-:W-:Y:S01]  /*1240*/  HMMA.16816.F32.BF16 R68, R16, R28, R68 ;  /* 0x0000001c1044723c */ /* 0x002fe20000041844 */
[----:B----4-:R-:W-:Y:S01]  /*1250*/  IMAD.IADD R3, R88, 0x1, -R2 ;  /* 0x0000000158037824 */ /* 0x010fe200078e0a02 */
[----:B------:R-:W-:-:S06]  /*1260*/  LOP3.LUT R2, R85, R86, RZ, 0xfc, !PT ;  /* 0x0000005655027212 */ /* 0x000fcc00078efcff */
[C---:B------:R-:W-:Y:S01]  /*1270*/  HMMA.16816.F32.BF16 R64, R16.reuse, R30, R64 ;  /* 0x0000001e1040723c */ /* 0x040fe20000041840 */
[----:B------:R-:W-:Y:S07]  /*1280*/  STL [R1], R3 ;  /* 0x0000000301007387 */ /* 0x000fee0000100800 */
[C---:B-----5:R-:W-:Y:S08]  /*1290*/  HMMA.16816.F32.BF16 R80, R16.reuse, R24, R72 ;  /* 0x000000181050723c */ /* 0x060ff00000041848 */
[----:B------:R-:W-:Y:S08]  /*12a0*/  HMMA.16816.F32.BF16 R60, R16, R26, R60 ;  /* 0x0000001a103c723c */ /* 0x000ff0000004183c */
[C---:B------:R-:W-:Y:S08]  /*12b0*/  HMMA.16816.F32.BF16 R56, R20.reuse, R28, R56 ;  /* 0x0000001c1438723c */ /* 0x040ff00000041838 */
[C---:B------:R-:W-:Y:S01]  /*12c0*/  HMMA.16816.F32.BF16 R52, R20.reuse, R30, R52 ;  /* 0x0000001e1434723c */ /* 0x040fe20000041834 */
[----:B------:R-:W-:Y:S07]  /*12d0*/  LDSM.16.M88.4 R28, [R211+0x4000] ;  /* 0x00400000d31c783b */ /* 0x000fee0000000200 */
[C---:B------:R-:W-:Y:S08]  /*12e0*/  HMMA.16816.F32.BF16 R16, R20.reuse, R24, R48 ;  /* 0x000000181410723c */ /* 0x040ff00000041830 */
[----:B------:R-:W-:Y:S01]  /*12f0*/  HMMA.16816.F32.BF16 R20, R20, R26, R36 ;  /* 0x0000001a1414723c */ /* 0x000fe20000041824 */
[----:B------:R-:W-:Y:S04]  /*1300*/  LDSM.16.M88.4 R24, [R211+0x6000] ;  /* 0x00600000d318783b */ /* 0x000fe80000000200 */
[----:B------:R-:W1:Y:S03]  /*1310*/  LDSM.16.M88.4 R36, [R219+0x1000] ;  /* 0x00100000db24783b */ /* 0x000e660000000200 */
[C---:B--2---:R-:W-:Y:S08]  /*1320*/  HMMA.16816.F32.BF16 R68, R8.reuse, R44, R68 ;  /* 0x0000002c0844723c */ /* 0x044ff00000041844 */
[C---:B------:R-:W-:Y:S08]  /*1330*/  HMMA.16816.F32.BF16 R64, R8.reuse, R46, R64 ;  /* 0x0000002e0840723c */ /* 0x040ff00000041840 */
[C---:B------:R-:W-:Y:S08]  /*1340*/  HMMA.16816.F32.BF16 R80, R8.reuse, R40, R80 ;  /* 0x000000280850723c */ /* 0x040ff00000041850 */
[----:B------:R-:W-:Y:S08]  /*1350*/  HMMA.16816.F32.BF16 R60, R8, R42, R60 ;  /* 0x0000002a083c723c */ /* 0x000ff0000004183c */
[C---:B------:R-:W-:Y:S08]  /*1360*/  HMMA.16816.F32.BF16 R56, R12.reuse, R44, R56 ;  /* 0x0000002c0c38723c */ /* 0x040ff00000041838 */
[C---:B------:R-:W-:Y:S01]  /*1370*/  HMMA.16816.F32.BF16 R48, R12.reuse, R46, R52 ;  /* 0x0000002e0c30723c */ /* 0x040fe20000041834 */
[----:B------:R-:W-:Y:S07]  /*1380*/  LDSM.16.M88.4 R44, [R216+0x1000] ;  /* 0x00100000d82c783b */ /* 0x000fee0000000200 */
[C---:B------:R-:W-:Y:S01]  /*1390*/  HMMA.16816.F32.BF16 R8, R12.reuse, R40, R16 ;  /* 0x000000280c08723c */ /* 0x040fe20000041810 */
[----:B------:R-:W2:Y:S07]  /*13a0*/  LDSM.16.M88.4 R16, [R217+0x6000] ;  /* 0x00600000d910783b */ /* 0x000eae0000000200 */
[----:B------:R-:W-:Y:S01]  /*13b0*/  HMMA.16816.F32.BF16 R12, R12, R42, R20 ;  /* 0x0000002a0c0c723c */ /* 0x000fe20000041814 */
[----:B------:R-:W4:Y:S04]  /*13c0*/  LDSM.16.M88.4 R40, [R216+0x1800] ;  /* 0x00180000d828783b */ /* 0x000f280000000200 */
[----:B------:R-:W5:Y:S03]  /*13d0*/  LDSM.16.M88.4 R20, [R217+0x4000] ;  /* 0x00400000d914783b */ /* 0x000f660000000200 */
        /* <DEDUP_REMOVED lines=8> */
[----:B------:R-:W-:Y:S07]  /*1460*/  LDSM.16.M88.4 R8, [R215+0x6000] ;  /* 0x00600000d708783b */ /* 0x000fee0000000200 */
[----:B------:R-:W-:Y:S01]  /*1470*/  HMMA.16816.F32.BF16 R48, R28, R34, R12 ;  /* 0x000000221c30723c */ /* 0x000fe2000004180c */
[----:B------:R-:W1:Y:S04]  /*1480*/  LDSM.16.M88.4 R28, [R214+0x1000] ;  /* 0x00100000d61c783b */ /* 0x000e680000000200 */
[----:B------:R-:W1:Y:S01]  /*1490*/  LDSM.16.M88.4 R12, [R215+0x4000] ;  /* 0x00400000d70c783b */ /* 0x000e620000000200 */
[----:B------:R-:W-:-:S04]  /*14a0*/  DEPBAR.LE SB0, 0x0 ;  /* 0x000080000000791a */ /* 0x000fc80000000000 */
[C---:B--2---:R-:W-:Y:S08]  /*14b0*/  HMMA.16816.F32.BF16 R60, R16.reuse, R46, R72 ;  /* 0x0000002e103c723c */ /* 0x044ff00000041848 */
[C---:B------:R-:W-:Y:S08]  /*14c0*/  HMMA.16816.F32.BF16 R52, R16.reuse, R44, R52 ;  /* 0x0000002c1034723c */ /* 0x040ff00000041834 */
[C---:B----4-:R-:W-:Y:S08]  /*14d0*/  HMMA.16816.F32.BF16 R72, R16.reuse, R40, R80 ;  /* 0x000000281048723c */ /* 0x050ff00000041850 */
[----:B------:R-:W-:Y:S08]  /*14e0*/  HMMA.16816.F32.BF16 R36, R16, R42, R76 ;  /* 0x0000002a1024723c */ /* 0x000ff0000004184c */
[C---:B-----5:R-:W-:Y:S08]  /*14f0*/  HMMA.16816.F32.BF16 R32, R20.reuse, R44, R68 ;  /* 0x0000002c1420723c */ /* 0x060ff00000041844 */
[C---:B------:R-:W-:Y:S08]  /*1500*/  HMMA.16816.F32.BF16 R44, R20.reuse, R46, R64 ;  /* 0x0000002e142c723c */ /* 0x040ff00000041840 */
[C---:B------:R-:W-:Y:S08]  /*1510*/  HMMA.16816.F32.BF16 R16, R20.reuse, R40, R56 ;  /* 0x000000281410723c */ /* 0x040ff00000041838 */
[----:B------:R-:W-:Y:S08]  /*1520*/  HMMA.16816.F32.BF16 R20, R20, R42, R48 ;  /* 0x0000002a1414723c */ /* 0x000ff00000041830 */
[C---:B-1----:R-:W-:Y:S08]  /*1530*/  HMMA.16816.F32.BF16 R40, R8.reuse, R28, R52 ;  /* 0x0000001c0828723c */ /* 0x042ff00000041834 */
[C---:B------:R-:W-:Y:S08]  /*1540*/  HMMA.16816.F32.BF16 R48, R8.reuse, R30, R60 ;  /* 0x0000001e0830723c */ /* 0x040ff0000004183c */
[C---:B------:R-:W-:Y:S08]  /*1550*/  HMMA.16816.F32.BF16 R72, R8.reuse, R24, R72 ;  /* 0x000000180848723c */ /* 0x040ff00000041848 */
[----:B------:R-:W-:Y:S08]  /*1560*/  HMMA.16816.F32.BF16 R60, R8, R26, R36 ;  /* 0x0000001a083c723c */ /* 0x000ff00000041824 */
[C---:B------:R-:W-:Y:S08]  /*1570*/  HMMA.16816.F32.BF16 R52, R12.reuse, R28, R32 ;  /* 0x0000001c0c34723c */ /* 0x040ff00000041820 */
[C---:B------:R-:W-:Y:S08]  /*1580*/  HMMA.16816.F32.BF16 R56, R12.reuse, R30, R44 ;  /* 0x0000001e0c38723c */ /* 0x040ff0000004182c */
[C---:B------:R-:W-:Y:S08]  /*1590*/  HMMA.16816.F32.BF16 R104, R12.reuse, R24, R16 ;  /* 0x000000180c68723c */ /* 0x040ff00000041810 */
[----:B------:R-:W-:Y:S01]  /*15a0*/  HMMA.16816.F32.BF16 R92, R12, R26, R20 ;  /* 0x0000001a0c5c723c */ /* 0x000fe20000041814 */
[----:B------:R-:W-:Y:S06]  /*15b0*/  BAR.SYNC.DEFER_BLOCKING 0x0 ;  /* 0x0000000000007b1d */ /* 0x000fec0000010000 */
[----:B------:R-:W-:Y:S05]  /*15c0*/  @!P0 BRA `(.L_x_881) ;  /* 0x0000015000008947 */ /* 0x000fea0003800000 */
[----:B---3--:R-:W-:Y:S01]  /*15d0*/  LEA.HI.SX32 R3, R224, 0xfffffffe, 0x1b ;  /* 0xfffffffee0037811 */ /* 0x008fe200078fdaff */
[----:B------:R-:W-:-:S03]  /*15e0*/  IMAD.SHL.U32 R11, R89, 0x10, RZ ;  /* 0x00000010590b7824 */ /* 0x000fc600078e00ff */
[----:B------:R-:W-:Y:S01]  /*15f0*/  SHF.R.S32.HI R6, RZ, 0x1f, R3 ;  /* 0x0000001fff067819 */ /* 0x000fe20000011403 */
[----:B------:R-:W-:Y:S02]  /*1600*/  IMAD R5, R91, R3, RZ ;  /* 0x000000035b057224 */ /* 0x000fe400078e02ff */
[----:B------:R-:W-:-:S04]  /*1610*/  IMAD.WIDE.U32 R8, R3, R90, R246 ;  /* 0x0000005a03087225 */ /* 0x000fc800078e00f6 */
[----:B------:R-:W-:Y:S01]  /*1620*/  IMAD R3, R6, R90, R5 ;  /* 0x0000005a06037224 */ /* 0x000fe200078e0205 */
[C---:B------:R-:W-:Y:S01]  /*1630*/  LEA R6, P2, R8.reuse, c[0x0][0x168], 0x1 ;  /* 0x00005a0008067a11 */ /* 0x040fe200078408ff */
[----:B------:R-:W-:Y:S02]  /*1640*/  IMAD.MOV.U32 R5, RZ, RZ, 0x4 ;  /* 0x00000004ff057424 */ /* 0x000fe400078e00ff */
[----:B------:R-:W-:Y:S01]  /*1650*/  IMAD.IADD R3, R9, 0x1, R3 ;  /* 0x0000000109037824 */ /* 0x000fe200078e0203 */
[----:B------:R-:W-:Y:S02]  /*1660*/  LEA R10, P1, R11, R6, 0x1 ;  /* 0x000000060b0a7211 */ /* 0x000fe400078208ff */
[----:B------:R-:W-:Y:S02]  /*1670*/  SHF.L.U64.HI R5, R89, R5, c[0x0][0x19c] ;  /* 0x0000670059057619 */ /* 0x000fe40000010205 */
        /* <DEDUP_REMOVED lines=10> */
.L_x_881:
[----:B---3--:R-:W-:Y:S02]  /*1720*/  FMNMX.FTZ R3, R40, R41, !PT ;  /* 0x0000002928037209 */ /* 0x008fe40007810000 */
        /* <DEDUP_REMOVED lines=13> */
[----:B------:R-:W-:Y:S01]  /*1800*/  FMNMX.FTZ R8, R52, R53, !PT ;  /* 0x0000003534087209 */ /* 0x000fe20007810000 */
[----:B-1----:R-:W1:Y:S01]  /*1810*/  SHFL.BFLY PT, R6, R3, 0x2, 0x1f ;  /* 0x0c401f0003067f89 */ /* 0x002e6200000e0000 */
[----:B------:R-:W-:-:S04]  /*1820*/  SHF.L.U32 R208, R2, 0x1, RZ ;  /* 0x0000000102d07819 */ /* 0x000fc800000006ff */
[----:B------:R-:W-:Y:S01]  /*1830*/  IADD3 R210, R4, R208, RZ ;  /* 0x000000d004d27210 */ /* 0x000fe20007ffe0ff */
[C---:B------:R-:W-:Y:S01]  /*1840*/  IMAD.IADD R213, R0.reuse, 0x1, R208 ;  /* 0x0000000100d57824 */ /* 0x040fe200078e02d0 */
[----:B------:R-:W-:Y:S02]  /*1850*/  LDSM.16.MT88.4 R36, [R208+0xa000] ;  /* 0x00a00000d024783b */ /* 0x000fe40000004200 */
[----:B------:R-:W-:Y:S02]  /*1860*/  IADD3 R212, R0, R210, RZ ;  /* 0x000000d200d47210 */ /* 0x000fe40007ffe0ff */
[----:B------:R-:W-:Y:S04]  /*1870*/  LDSM.16.MT88.4 R28, [R210+0xa000] ;  /* 0x00a00000d21c783b */ /* 0x000fe80000004200 */
[----:B------:R-:W-:Y:S04]  /*1880*/  LDSM.16.MT88.4 R24, [R213+0xa000] ;  /* 0x00a00000d518783b */ /* 0x000fe80000004200 */
[----:B------:R-:W-:Y:S04]  /*1890*/  LDSM.16.MT88.4 R20, [R212+0xa000] ;  /* 0x00a00000d414783b */ /* 0x000fe80000004200 */
[----:B------:R-:W-:Y:S01]  /*18a0*/  LDSM.16.MT88.4 R16, [R208+0xb000] ;  /* 0x00b00000d010783b */ /* 0x000fe20000004200 */
[----:B-1----:R-:W-:-:S03]  /*18b0*/  FMNMX.FTZ R3, R6, R3, !PT ;  /* 0x0000000306037209 */ /* 0x002fc60007810000 */
        /* <DEDUP_REMOVED lines=8> */
[----:B------:R-:W-:Y:S02]  /*1940*/  FMNMX.FTZ R6, R56, R8, !PT ;  /* 0x0000000838067209 */ /* 0x000fe40007810000 */
[----:B--2---:R-:W-:Y:S01]  /*1950*/  FMNMX.FTZ R134, R3, R7, !PT ;  /* 0x0000000703867209 */ /* 0x004fe20007810000 */
[----:B------:R-:W1:Y:S01]  /*1960*/  SHFL.BFLY PT, R9, R5, 0x1, 0x1f ;  /* 0x0c201f0005097f89 */ /* 0x000e6200000e0000 */
[----:B------:R-:W-:Y:S02]  /*1970*/  FMNMX.FTZ R6, R57, R6, !PT ;  /* 0x0000000639067209 */ /* 0x000fe40007810000 */
[C---:B------:R-:W-:Y:S01]  /*1980*/  FSETP.NEU.FTZ.AND P1, PT, R134.reuse, -INF , PT ;  /* 0xff8000008600780b */ /* 0x040fe20003f3d000 */
[----:B------:R-:W-:Y:S01]  /*1990*/  FMUL.FTZ R3, R134, c[0x0][0x23c] ;  /* 0x00008f0086037a20 */ /* 0x000fe20000410000 */
[----:B------:R-:W-:Y:S01]  /*19a0*/  FMNMX.FTZ R6, R104, R6, !PT ;  /* 0x0000000668067209 */ /* 0x000fe20007810000 */
[----:B------:R-:W-:Y:S03]  /*19b0*/  LDSM.16.MT88.4 R80, [R212+0xa800] ;  /* 0x00a80000d450783b */ /* 0x000fe60000004200 */
[----:B------:R-:W-:Y:S01]  /*19c0*/  FSEL R13, R3, RZ, P1 ;  /* 0x000000ff030d7208 */ /* 0x000fe20000800000 */
[----:B------:R-:W-:Y:S01]  /*19d0*/  LDSM.16.MT88.4 R96, [R208+0xb800] ;  /* 0x00b80000d060783b */ /* 0x000fe20000004200 */
[----:B------:R-:W-:-:S03]  /*19e0*/  FMNMX.FTZ R6, R105, R6, !PT ;  /* 0x0000000669067209 */ /* 0x000fc60007810000 */
[--C-:B------:R-:W-:Y:S01]  /*19f0*/  FFMA.FTZ R3, R40, c[0x0][0x23c], -R13.reuse ;  /* 0x00008f0028037a23 */ /* 0x100fe2000001080d */
[----:B------:R-:W-:Y:S01]  /*1a00*/  FMNMX.FTZ R6, R92, R6, !PT ;  /* 0x000000065c067209 */ /* 0x000fe20007810000 */
[----:B------:R-:W-:Y:S01]  /*1a10*/  FFMA.FTZ R8, R41, c[0x0][0x23c], -R13 ;  /* 0x00008f0029087a23 */ /* 0x000fe2000001080d */
[----:B------:R-:W-:Y:S01]  /*1a20*/  LDSM.16.MT88.4 R152, [R208+0xa800] ;  /* 0x00a80000d098783b */ /* 0x000fe20000004200 */
[----:B------:R2:W-:Y:S01]  /*1a30*/  MUFU.EX2 R11, R3 ;  /* 0x00000003000b7308 */ /* 0x0005e20000000800 */
[----:B------:R-:W-:-:S07]  /*1a40*/  FMNMX.FTZ R6, R93, R6, !PT ;  /* 0x000000065d067209 */ /* 0x000fce0007810000 */
[----:B------:R3:W-:Y:S01]  /*1a50*/  MUFU.EX2 R132, R8 ;  /* 0x0000000800847308 */ /* 0x0007e20000000800 */
[----:B--2---:R-:W-:-:S04]  /*1a60*/  FMNMX.FTZ R3, R54, R55, !PT ;  /* 0x0000003736037209 */ /* 0x004fc80007810000 */
[----:B------:R-:W-:Y:S02]  /*1a70*/  FMNMX.FTZ R7, R58, R3, !PT ;  /* 0x000000033a077209 */ /* 0x000fe40007810000 */
[----:B-1----:R-:W-:Y:S02]  /*1a80*/  FMNMX.FTZ R3, R5, R9, !PT ;  /* 0x0000000905037209 */ /* 0x002fe40007810000 */
[----:B------:R-:W-:Y:S01]  /*1a90*/  FMNMX.FTZ R5, R59, R7, !PT ;  /* 0x000000073b057209 */ /* 0x000fe20007810000 */
[----:B------:R-:W1:Y:S01]  /*1aa0*/  SHFL.BFLY PT, R9, R6, 0x2, 0x1f ;  /* 0x0c401f0006097f89 */ /* 0x000e6200000e0000 */
[--C-:B---3--:R-:W-:Y:S01]  /*1ab0*/  FFMA.FTZ R8, R49, c[0x0][0x23c], -R13.reuse ;  /* 0x00008f0031087a23 */ /* 0x108fe2000001080d */
[----:B------:R-:W-:Y:S01]  /*1ac0*/  FSETP.NEU.FTZ.AND P1, PT, R3, -INF , PT ;  /* 0xff8000000300780b */ /* 0x000fe20003f3d000 */
[----:B------:R-:W-:Y:S01]  /*1ad0*/  FFMA.FTZ R7, R48, c[0x0][0x23c], -R13 ;  /* 0x00008f0030077a23 */ /* 0x000fe2000001080d */
[----:B------:R-:W-:Y:S01]  /*1ae0*/  FMNMX.FTZ R5, R106, R5, !PT ;  /* 0x000000056a057209 */ /* 0x000fe20007810000 */
[----:B------:R2:W-:Y:S03]  /*1af0*/  MUFU.EX2 R137, R8 ;  /* 0x0000000800897308 */ /* 0x0005e60000000800 */
[----:B------:R-:W-:-:S04]  /*1b00*/  FMNMX.FTZ R5, R107, R5, !PT ;  /* 0x000000056b057209 */ /* 0x000fc80007810000 */
[----:B------:R-:W-:Y:S01]  /*1b10*/  FMNMX.FTZ R5, R94, R5, !PT ;  /* 0x000000055e057209 */ /* 0x000fe20007810000 */
[----:B------:R3:W4:Y:S03]  /*1b20*/  MUFU.EX2 R15, R7 ;  /* 0x00000007000f7308 */ /* 0x0007260000000800 */
[----:B------:R-:W-:-:S05]  /*1b30*/  FMNMX.FTZ R5, R95, R5, !PT ;  /* 0x000000055f057209 */ /* 0x000fca0007810000 */
[----:B--2---:R-:W2:Y:S01]  /*1b40*/  SHFL.BFLY PT, R8, R5, 0x2, 0x1f ;  /* 0x0c401f0005087f89 */ /* 0x004ea200000e0000 */
[----:B-1----:R-:W-:-:S05]  /*1b50*/  FMNMX.FTZ R2, R6, R9, !PT ;  /* 0x0000000906027209 */ /* 0x002fca0007810000 */
[----:B------:R-:W1:Y:S01]  /*1b60*/  SHFL.BFLY PT, R6, R2, 0x1, 0x1f ;  /* 0x0c201f0002067f89 */ /* 0x000e6200000e0000 */
[----:B---3--:R-:W-:-:S05]  /*1b70*/  FMUL.FTZ R7, R3, c[0x0][0x23c] ;  /* 0x00008f0003077a20 */ /* 0x008fca0000410000 */
[----:B------:R-:W-:-:S05]  /*1b80*/  FSEL R12, R7, RZ, P1 ;  /* 0x000000ff070c7208 */ /* 0x000fca0000800000 */
[--C-:B------:R-:W-:Y:S02]  /*1b90*/  FFMA.FTZ R7, R42, c[0x0][0x23c], -R12.reuse ;  /* 0x00008f002a077a23 */ /* 0x100fe4000001080c */
[--C-:B------:R-:W-:Y:S02]  /*1ba0*/  FFMA.FTZ R0, R51, c[0x0][0x23c], -R12.reuse ;  /* 0x00008f0033007a23 */ /* 0x100fe4000001080c */
[----:B------:R3:W-:Y:S01]  /*1bb0*/  MUFU.EX2 R14, R7 ;  /* 0x00000007000e7308 */ /* 0x0007e20000000800 */
[----:B--2---:R-:W-:Y:S01]  /*1bc0*/  FMNMX.FTZ R8, R8, R5, !PT ;  /* 0x0000000508087209 */ /* 0x004fe20007810000 */
[----:B------:R-:W-:Y:S02]  /*1bd0*/  FFMA.FTZ R4, R50, c[0x0][0x23c], -R12 ;  /* 0x00008f0032047a23 */ /* 0x000fe4000001080c */
[----:B------:R-:W-:Y:S04]  /*1be0*/  LDSM.16.MT88.4 R48, [R210+0xa800] ;  /* 0x00a80000d230783b */ /* 0x000fe80000004200 */
[----:B------:R-:W2:Y:S01]  /*1bf0*/  SHFL.BFLY PT, R9, R8, 0x1, 0x1f ;  /* 0x0c201f0008097f89 */ /* 0x000ea200000e0000 */
[----:B-1----:R-:W-:Y:S01]  /*1c00*/  FMNMX.FTZ R136, R2, R6, !PT ;  /* 0x0000000602887209 */ /* 0x002fe20007810000 */
[----:B------:R1:W-:Y:S01]  /*1c10*/  MUFU.EX2 R133, R0 ;  /* 0x0000000000857308 */ /* 0x0003e20000000800 */
[----:B----4-:R-:W-:-:S02]  /*1c20*/  F2FP.BF16.PACK_AB R6, R137, R15 ;  /* 0x0000000f8906723e */ /* 0x010fc400000010ff */
[C---:B------:R-:W-:Y:S01]  /*1c30*/  FSETP.NEU.FTZ.AND P1, PT, R136.reuse, -INF , PT ;  /* 0xff8000008800780b */ /* 0x040fe20003f3d000 */
[----:B---3--:R-:W-:Y:S02]  /*1c40*/  FFMA.FTZ R7, R43, c[0x0][0x23c], -R12 ;  /* 0x00008f002b077a23 */ /* 0x008fe4000001080c */
[----:B------:R-:W3:Y:S02]  /*1c50*/  LDSM.16.MT88.4 R40, [R213+0xb000] ;  /* 0x00b00000d528783b */ /* 0x000ee40000004200 */
[----:B------:R4:W-:Y:S01]  /*1c60*/  MUFU.EX2 R241, R4 ;  /* 0x0000000400f17308 */ /* 0x0009e20000000800 */
[----:B-1----:R-:W-:-:S07]  /*1c70*/  FMUL.FTZ R0, R136, c[0x0][0x23c] ;  /* 0x00008f0088007a20 */ /* 0x002fce0000410000 */
[----:B------:R-:W1:Y:S01]  /*1c80*/  MUFU.EX2 R240, R7 ;  /* 0x0000000700f07308 */ /* 0x000e620000000800 */
[----:B------:R-:W-:Y:S02]  /*1c90*/  FSEL R0, R0, RZ, P1 ;  /* 0x000000ff00007208 */ /* 0x000fe40000800000 */
[----:B--2---:R-:W-:Y:S02]  /*1ca0*/  FMNMX.FTZ R135, R8, R9, !PT ;  /* 0x0000000908877209 */ /* 0x004fe40007810000 */
[----:B----4-:R-:W-:Y:S01]  /*1cb0*/  F2FP.BF16.PACK_AB R4, R132, R11 ;  /* 0x0000000b8404723e */ /* 0x010fe200000010ff */
[--C-:B------:R-:W-:Y:S01]  /*1cc0*/  FFMA.FTZ R2, R52, c[0x0][0x23c], -R0.reuse ;  /* 0x00008f0034027a23 */ /* 0x100fe20000010800 */
[----:B------:R-:W-:Y:S01]  /*1cd0*/  FSETP.NEU.FTZ.AND P1, PT, R135, -INF , PT ;  /* 0xff8000008700780b */ /* 0x000fe20003f3d000 */
[----:B------:R-:W-:Y:S02]  /*1ce0*/  FFMA.FTZ R8, R56, c[0x0][0x23c], -R0 ;  /* 0x00008f0038087a23 */ /* 0x000fe40000010800 */
[----:B------:R2:W-:Y:S01]  /*1cf0*/  MUFU.EX2 R237, R2 ;  /* 0x0000000200ed7308 */ /* 0x0005e20000000800 */
[----:B-1----:R-:W-:-:S02]  /*1d00*/  F2FP.BF16.PACK_AB R5, R240, R14 ;  /* 0x0000000ef005723e */ /* 0x002fc400000010ff */
[----:B------:R-:W-:-:S05]  /*1d10*/  F2FP.BF16.PACK_AB R7, R133, R241 ;  /* 0x000000f18507723e */ /* 0x000fca00000010ff */
[----:B------:R1:W-:Y:S02]  /*1d20*/  MUFU.EX2 R238, R8 ;  /* 0x0000000800ee7308 */ /* 0x0003e40000000800 */
[----:B------:R-:W-:Y:S01]  /*1d30*/  HMMA.16816.F32.BF16 R140, R4, R36, RZ ;  /* 0x00000024048c723c */ /* 0x000fe200000418ff */
[----:B--2---:R-:W-:-:S05]  /*1d40*/  FFMA.FTZ R2, R53, c[0x0][0x23c], -R0 ;  /* 0x00008f0035027a23 */ /* 0x004fca0000010800 */
[----:B------:R2:W-:Y:S02]  /*1d50*/  MUFU.EX2 R235, R2 ;  /* 0x0000000200eb7308 */ /* 0x0005e40000000800 */
[----:B------:R-:W-:Y:S01]  /*1d60*/  HMMA.16816.F32.BF16 R68, R4, R28, RZ ;  /* 0x0000001c0444723c */ /* 0x000fe200000418ff */
[----:B-1----:R-:W-:-:S05]  /*1d70*/  FFMA.FTZ R8, R57, c[0x0][0x23c], -R0 ;  /* 0x00008f0039087a23 */ /* 0x002fca0000010800 */
[----:B------:R-:W1:Y:S02]  /*1d80*/  MUFU.EX2 R239, R8 ;  /* 0x0000000800ef7308 */ /* 0x000e640000000800 */
[----:B------:R-:W-:Y:S01]  /*1d90*/  HMMA.16816.F32.BF16 R76, R4, R24, RZ ;  /* 0x00000018044c723c */ /* 0x000fe200000418ff */
[----:B--2---:R-:W-:-:S07]  /*1da0*/  FMUL.FTZ R2, R135, c[0x0][0x23c] ;  /* 0x00008f0087027a20 */ /* 0x004fce0000410000 */
[----:B------:R-:W-:Y:S01]  /*1db0*/  HMMA.16816.F32.BF16 R84, R4, R20, RZ ;  /* 0x000000140454723c */ /* 0x000fe200000418ff */
[----:B------:R-:W-:Y:S02]  /*1dc0*/  FSEL R2, R2, RZ, P1 ;  /* 0x000000ff02027208 */ /* 0x000fe40000800000 */
[----:B-1----:R-:W-:-:S05]  /*1dd0*/  F2FP.BF16.PACK_AB R10, R239, R238 ;  /* 0x000000eeef0a723e */ /* 0x002fca00000010ff */
[----:B------:R-:W-:Y:S01]  /*1de0*/  HMMA.16816.F32.BF16 R88, R4, R16, RZ ;  /* 0x000000100458723c */ /* 0x000fe200000418ff */
[----:B------:R-:W-:-:S04]  /*1df0*/  FFMA.FTZ R8, R54, c[0x0][0x23c], -R2 ;  /* 0x00008f0036087a23 */ /* 0x000fc80000010802 */
[----:B------:R1:W-:Y:S03]  /*1e00*/  MUFU.EX2 R234, R8 ;  /* 0x0000000800ea7308 */ /* 0x0003e60000000800 */
[C---:B------:R-:W-:Y:S08]  /*1e10*/  HMMA.16816.F32.BF16 R100, R4.reuse, R32, RZ ;  /* 0x000000200464723c */ /* 0x040ff000000418ff */
[----:B---3--:R-:W-:Y:S01]  /*1e20*/  HMMA.16816.F32.BF16 R112, R4, R40, RZ ;  /* 0x000000280470723c */ /* 0x008fe200000418ff */
        /* <DEDUP_REMOVED lines=15> */
[----:B-1----:R-:W-:-:S07]  /*1f20*/  F2FP.BF16.PACK_AB R8, R235, R237 ;  /* 0x000000edeb08723e */ /* 0x002fce00000010ff */
[----:B------:R-:W-:Y:S07]  /*1f30*/  HMMA.16816.F32.BF16 R172, R4, R46, RZ ;  /* 0x0000002e04ac723c */ /* 0x000fee00000418ff */
[----:B------:R-:W-:Y:S01]  /*1f40*/  FFMA.FTZ R4, R72, c[0x0][0x23c], -R13 ;  /* 0x00008f0048047a23 */ /* 0x000fe2000001080d */
[----:B------:R-:W-:Y:S01]  /*1f50*/  MOV R7, R14 ;  /* 0x0000000e00077202 */ /* 0x000fe20000000f00 */
[----:B------:R-:W-:Y:S01]  /*1f60*/  IMAD.MOV.U32 R6, RZ, RZ, R11 ;  /* 0x000000ffff067224 */ /* 0x000fe200078e000b */
[----:B--2---:R-:W-:Y:S01]  /*1f70*/  F2FP.BF16.PACK_AB R11, R236, R233 ;  /* 0x000000e9ec0b723e */ /* 0x004fe200000010ff */
[----:B------:R1:W-:Y:S01]  /*1f80*/  MUFU.EX2 R231, R4 ;  /* 0x0000000400e77308 */ /* 0x0003e20000000800 */
[----:B------:R-:W-:-:S02]  /*1f90*/  IMAD.MOV.U32 R5, RZ, RZ, R15 ;  /* 0x000000ffff057224 */ /* 0x000fc400078e000f */
[----:B------:R-:W-:-:S03]  /*1fa0*/  FADD.FTZ R7, R7, R240 ;  /* 0x000000f007077221 */ /* 0x000fc60000010000 */
[----:B------:R-:W-:Y:S01]  /*1fb0*/  HMMA.16816.F32.BF16 R180, R8, R36, RZ ;  /* 0x0000002408b4723c */ /* 0x000fe200000418ff */
[----:B------:R-:W-:-:S07]  /*1fc0*/  FADD.FTZ R7, R241, R7 ;  /* 0x00000007f1077221 */ /* 0x000fce0000010000 */
        /* <DEDUP_REMOVED lines=28> */
[----:B------:R1:W-:Y:S02]  /*2190*/  MUFU.EX2 R226, R4 ;  /* 0x0000000400e27308 */ /* 0x0003e40000000800 */
[----:B-1----:R-:W-:-:S05]  /*21a0*/  FFMA.FTZ R4, R63, c[0x0][0x23c], -R12 ;  /* 0x00008f003f047a23 */ /* 0x002fca000001080c */
[----:B------:R-:W-:Y:S01]  /*21b0*/  HMMA.16816.F32.BF16 R12, R8, R42, RZ ;  /* 0x0000002a080c723c */ /* 0x000fe200000418ff */
[----:B------:R-:W1:Y:S01]  /*21c0*/  LDSM.16.MT88.4 R8, [R212+0xb800] ;  /* 0x00b80000d408783b */ /* 0x000e620000004200 */
[----:B------:R2:W3:Y:S02]  /*21d0*/  MUFU.EX2 R242, R4 ;  /* 0x0000000400f27308 */ /* 0x0004e40000000800 */
[----:B--2---:R-:W-:Y:S01]  /*21e0*/  FFMA.FTZ R4, R104, c[0x0][0x23c], -R0 ;  /* 0x00008f0068047a23 */ /* 0x004fe20000010800 */
[----:B---3--:R-:W-:-:S05]  /*21f0*/  F2FP.BF16.PACK_AB R131, R242, R226 ;  /* 0x000000e2f283723e */ /* 0x008fca00000010ff */
[----:B------:R2:W-:Y:S02]  /*2200*/  MUFU.EX2 R225, R4 ;  /* 0x0000000400e17308 */ /* 0x0005e40000000800 */
[C---:B------:R-:W-:Y:S07]  /*2210*/  HMMA.16816.F32.BF16 R40, R128.reuse, R48, R68 ;  /* 0x000000308028723c */ /* 0x040fee0000041844 */
[----:B------:R-:W-:Y:S01]  /*2220*/  MOV R71, R137 ;  /* 0x0000008900477202 */ /* 0x000fe20000000f00 */
[----:B------:R-:W-:Y:S01]  /*2230*/  HMMA.16816.F32.BF16 R60, R128, R66, R116 ;  /* 0x00000042803c723c */ /* 0x000fe20000041874 */
[----:B------:R-:W-:Y:S01]  /*2240*/  MOV R70, R133 ;  /* 0x0000008500467202 */ /* 0x000fe20000000f00 */
[----:B--2---:R-:W-:-:S04]  /*2250*/  FFMA.FTZ R4, R105, c[0x0][0x23c], -R0 ;  /* 0x00008f0069047a23 */ /* 0x004fc80000010800 */
[----:B------:R2:W3:Y:S02]  /*2260*/  MUFU.EX2 R139, R4 ;  /* 0x00000004008b7308 */ /* 0x0004e40000000800 */
[C---:B------:R-:W-:Y:S07]  /*2270*/  HMMA.16816.F32.BF16 R116, R128.reuse, R122, R176 ;  /* 0x0000007a8074723c */ /* 0x040fee00000418b0 */
[----:B------:R-:W-:Y:S01]  /*2280*/  MOV R179, R70 ;  /* 0x0000004600b37202 */ /* 0x000fe20000000f00 */
[----:B------:R-:W-:Y:S01]  /*2290*/  HMMA.16816.F32.BF16 R56, R128, R64, R76 ;  /* 0x000000408038723c */ /* 0x000fe2000004184c */
[----:B------:R-:W-:Y:S01]  /*22a0*/  MOV R178, R71 ;  /* 0x0000004700b27202 */ /* 0x000fe20000000f00 */
[----:B--2---:R-:W-:-:S06]  /*22b0*/  FFMA.FTZ R4, R92, c[0x0][0x23c], -R0 ;  /* 0x00008f005c047a23 */ /* 0x004fcc0000010800 */
[C---:B------:R-:W-:Y:S01]  /*22c0*/  HMMA.16816.F32.BF16 R72, R128.reuse, R80, R84 ;  /* 0x000000508048723c */ /* 0x040fe20000041854 */
[----:B------:R-:W-:Y:S01]  /*22d0*/  FFMA.FTZ R0, R93, c[0x0][0x23c], -R0 ;  /* 0x00008f005d007a23 */ /* 0x000fe20000010800 */
[----:B------:R2:W-:Y:S06]  /*22e0*/  MUFU.EX2 R138, R4 ;  /* 0x00000004008a7308 */ /* 0x0005ec0000000800 */
[C---:B------:R-:W-:Y:S02]  /*22f0*/  HMMA.16816.F32.BF16 R44, R128.reuse, R50, R52 ;  /* 0x00000032802c723c */ /* 0x040fe40000041834 */
[----:B------:R4:W5:Y:S06]  /*2300*/  MUFU.EX2 R245, R0 ;  /* 0x0000000000f57308 */ /* 0x00096c0000000800 */
[----:B------:R-:W-:Y:S01]  /*2310*/  HMMA.16816.F32.BF16 R76, R128, R82, R144 ;  /* 0x00000052804c723c */ /* 0x000fe20000041890 */
[----:B--2---:R-:W-:-:S04]  /*2320*/  IMAD.MOV.U32 R4, RZ, RZ, R132 ;  /* 0x000000ffff047224 */ /* 0x004fc800078e0084 */
[----:B------:R-:W-:-:S03]  /*2330*/  FADD.FTZ R6, R6, R4 ;  /* 0x0000000406067221 */ /* 0x000fc60000010000 */
[C---:B------:R-:W-:Y:S01]  /*2340*/  HMMA.16816.F32.BF16 R140, R128.reuse, R152, R140 ;  /* 0x00000098808c723c */ /* 0x040fe2000004188c */
[----:B----4-:R-:W-:Y:S02]  /*2350*/  FFMA.FTZ R0, R106, c[0x0][0x23c], -R2 ;  /* 0x00008f006a007a23 */ /* 0x010fe40000010802 */
[----:B------:R-:W-:Y:S02]  /*2360*/  FADD.FTZ R6, R5, R6 ;  /* 0x0000000605067221 */ /* 0x000fe40000010000 */
[----:B------:R2:W-:Y:S03]  /*2370*/  MUFU.EX2 R137, R0 ;  /* 0x0000000000897308 */ /* 0x0005e60000000800 */
[C---:B------:R-:W-:Y:S08]  /*2380*/  HMMA.16816.F32.BF16 R88, R128.reuse, R96, R88 ;  /* 0x000000608058723c */ /* 0x040ff00000041858 */
[----:B------:R-:W-:Y:S01]  /*2390*/  HMMA.16816.F32.BF16 R100, R128, R108, R100 ;  /* 0x0000006c8064723c */ /* 0x000fe20000041864 */
[----:B--2---:R-:W-:-:S07]  /*23a0*/  FFMA.FTZ R0, R107, c[0x0][0x23c], -R2 ;  /* 0x00008f006b007a23 */ /* 0x004fce0000010802 */
[C---:B------:R-:W-:Y:S01]  /*23b0*/  HMMA.16816.F32.BF16 R112, R128.reuse, R120, R112 ;  /* 0x000000788070723c */ /* 0x040fe20000041870 */
[----:B------:R2:W4:Y:S07]  /*23c0*/  MUFU.EX2 R133, R0 ;  /* 0x0000000000857308 */ /* 0x00052e0000000800 */
[C---:B------:R-:W-:Y:S07]  /*23d0*/  HMMA.16816.F32.BF16 R104, R128.reuse, R110, R168 ;  /* 0x0000006e8068723c */ /* 0x040fee00000418a8 */
[----:B---3--:R-:W-:Y:S01]  /*23e0*/  F2FP.BF16.PACK_AB R168, R139, R225 ;  /* 0x000000e18ba8723e */ /* 0x008fe200000010ff */
[----:B------:R-:W-:Y:S01]  /*23f0*/  HMMA.16816.F32.BF16 R148, R128, R154, R148 ;  /* 0x0000009a8094723c */ /* 0x000fe20000041894 */
[----:B-----5:R-:W-:Y:S01]  /*2400*/  F2FP.BF16.PACK_AB R170, R245, R138 ;  /* 0x0000008af5aa723e */ /* 0x020fe200000010ff */
[--C-:B--2---:R-:W-:Y:S01]  /*2410*/  FFMA.FTZ R0, R94, c[0x0][0x23c], -R2.reuse ;  /* 0x00008f005e007a23 */ /* 0x104fe20000010802 */
[----:B----4-:R-:W-:Y:S01]  /*2420*/  F2FP.BF16.PACK_AB R169, R133, R137 ;  /* 0x0000008985a9723e */ /* 0x010fe200000010ff */
[----:B------:R-:W-:-:S02]  /*2430*/  FFMA.FTZ R2, R95, c[0x0][0x23c], -R2 ;  /* 0x00008f005f027a23 */ /* 0x000fc40000010802 */
[----:B------:R2:W-:Y:S02]  /*2440*/  MUFU.EX2 R132, R0 ;  /* 0x0000000000847308 */ /* 0x0005e40000000800 */
[C---:B------:R-:W-:Y:S06]  /*2450*/  HMMA.16816.F32.BF16 R92, R128.reuse, R98, R156 ;  /* 0x00000062805c723c */ /* 0x040fec000004189c */
[----:B------:R3:W4:Y:S02]  /*2460*/  MUFU.EX2 R244, R2 ;  /* 0x0000000200f47308 */ /* 0x0007240000000800 */
[----:B-1----:R-:W-:Y:S01]  /*2470*/  HMMA.16816.F32.BF16 R124, R128, R8, R124 ;  /* 0x00000008807c723c */ /* 0x002fe2000004187c */
[----:B--2---:R-:W-:-:S07]  /*2480*/  FADD.FTZ R0, R237, R235 ;  /* 0x000000ebed007221 */ /* 0x004fce0000010000 */
[----:B------:R-:W-:Y:S01]  /*2490*/  HMMA.16816.F32.BF16 R128, R128, R10, R172 ;  /* 0x0000000a8080723c */ /* 0x000fe200000418ac */
[----:B------:R-:W-:Y:S02]  /*24a0*/  FADD.FTZ R0, R238, R0 ;  /* 0x00000000ee007221 */ /* 0x000fe40000010000 */
[----:B---3--:R-:W-:Y:S01]  /*24b0*/  FADD.FTZ R2, R234, R232 ;  /* 0x000000e8ea027221 */ /* 0x008fe20000010000 */
[----:B----4-:R-:W-:Y:S01]  /*24c0*/  F2FP.BF16.PACK_AB R171, R244, R132 ;  /* 0x00000084f4ab723e */ /* 0x010fe200000010ff */
        /* <DEDUP_REMOVED lines=25> */
[----:B------:R-:W-:-:S07]  /*2660*/  FADD.FTZ R242, R242, R0 ;  /* 0x00000000f2f27221 */ /* 0x000fce0000010000 */
        /* <DEDUP_REMOVED lines=11> */
[----:B------:R-:W-:Y:S01]  /*2720*/  @!UPT UIADD3 URZ, URZ, URZ, URZ ;  /* 0x0000003f3f3ff290 */ /* 0x000fe2000fffe03f */
[----:B------:R-:W-:Y:S11]  /*2730*/  @!P0 BRA `(.L_x_882) ;  /* 0x000022c000008947 */ /* 0x000ff60003800000 */
[----:B------:R-:W-:Y:S01]  /*2740*/  LEA.HI.SX32 R224, R224, 0xfffffffe, 0x1b ;  /* 0xfffffffee0e07811 */ /* 0x000fe200078fdaff */
[----:B------:R-:W-:Y:S01]  /*2750*/  IMAD.MOV.U32 R137, RZ, RZ, R135 ;  /* 0x000000ffff897224 */ /* 0x000fe200078e0087 */
[----:B------:R-:W-:Y:S01]  /*2760*/  MOV R139, R3 ;  /* 0x00000003008b7202 */ /* 0x000fe20000000f00 */
[----:B------:R-:W-:Y:S01]  /*2770*/  IMAD.MOV.U32 R132, RZ, RZ, R136 ;  /* 0x000000ffff847224 */ /* 0x000fe200078e0088 */
[----:B------:R-:W-:Y:S01]  /*2780*/  MOV R138, R134 ;  /* 0x00000086008a7202 */ /* 0x000fe20000000f00 */
[----:B------:R-:W-:Y:S06]  /*2790*/  BRA `(.L_x_883) ;  /* 0x000001a000007947 */ /* 0x000fec0003800000 */
.L_x_885:
        /* <DEDUP_REMOVED lines=8> */
[----:B------:R-:W-:Y:S01]  /*2820*/  IMAD R2, R0, c[0x0][0x19c], R2 ;  /* 0x0000670000027a24 */ /* 0x000fe200078e0202 */
[----:B------:R-:W-:Y:S02]  /*2830*/  LEA R0, P1, R134, R250, 0x5 ;  /* 0x000000fa86007211 */ /* 0x000fe400078228ff */
[----:B------:R-:W-:Y:S01]  /*2840*/  SHF.L.U64.HI R133, R133, R136, c[0x0][0x19c] ;  /* 0x0000670085857619 */ /* 0x000fe20000010288 */
[----:B------:R-:W-:Y:S01]  /*2850*/  IMAD.IADD R3, R135, 0x1, R2 ;  /* 0x0000000187037824 */ /* 0x000fe200078e0202 */
[----:B------:R-:W-:Y:S04]  /*2860*/  LEA R2, P2, R0, c[0x0][0x168], 0x1 ;  /* 0x00005a0000027a11 */ /* 0x000fe800078408ff */
        /* <DEDUP_REMOVED lines=13> */
.L_x_883:
[----:B------:R-:W-:Y:S01]  /*2940*/  SHF.R.S32.HI R0, RZ, 0x1f, R224 ;  /* 0x0000001fff007819 */ /* 0x000fe200000114e0 */
[----:B------:R-:W-:Y:S04]  /*2950*/  DEPBAR.LE SB0, 0x0 ;  /* 0x000080000000791a */ /* 0x000fe80000000000 */
[----:B------:R-:W-:Y:S01]  /*2960*/  BAR.SYNC.DEFER_BLOCKING 0x0 ;  /* 0x0000000000007b1d */ /* 0x000fe20000010000 */
[----:B------:R-:W-:Y:S02]  /*2970*/  IMAD R0, R0, c[0x0][0x1a0], RZ ;  /* 0x0000680000007a24 */ /* 0x000fe400078e02ff */
[C---:B------:R-:W-:Y:S04]  /*2980*/  IMAD.WIDE.U32 R4, R224.reuse, c[0x0][0x1a0], RZ ;  /* 0x00006800e0047a25 */ /* 0x040fe800078e00ff */
[----:B------:R-:W-:Y:S01]  /*2990*/  IMAD R2, R224, c[0x0][0x1a4], R0 ;  /* 0x00006900e0027a24 */ /* 0x000fe200078e0200 */
[----:B------:R-:W-:Y:S01]  /*29a0*/  LEA R0, P0, R4, R248, 0x5 ;  /* 0x000000f804007211 */ /* 0x000fe200078028ff */
[----:B------:R-:W-:Y:S02]  /*29b0*/  IMAD.MOV.U32 R8, RZ, RZ, c[0x0][0x1a0] ;  /* 0x00006800ff087624 */ /* 0x000fe400078e00ff */
[----:B------:R-:W-:Y:S01]  /*29c0*/  IMAD.IADD R5, R5, 0x1, R2 ;  /* 0x0000000105057824 */ /* 0x000fe200078e0202 */
[----:B------:R-:W-:Y:S01]  /*29d0*/  LEA R2, P1, R0, c[0x0][0x170], 0x1 ;  /* 0x00005c0000027a11 */ /* 0x000fe200078208ff */
[----:B------:R-:W-:Y:S01]  /*29e0*/  IMAD.MOV.U32 R7, RZ, RZ, 0x5 ;  /* 0x00000005ff077424 */ /* 0x000fe200078e00ff */
[----:B------:R-:W-:Y:S01]  /*29f0*/  SHF.L.U32 R8, R8, 0x5, RZ ;  /* 0x0000000508087819 */ /* 0x000fe200000006ff */
[----:B------:R-:W-:Y:S01]  /*2a00*/  IMAD.MOV.U32 R6, RZ, RZ, c[0x0][0x1a0] ;  /* 0x00006800ff067624 */ /* 0x000fe200078e00ff */
[----:B------:R-:W-:Y:S02]  /*2a10*/  LEA.HI.X R5, R4, R252, R5, 0x5, P0 ;  /* 0x000000fc04057211 */ /* 0x000fe400000f2c05 */
[----:B------:R-:W-:Y:S02]  /*2a20*/  IADD3 R4, P0, R2, R8, RZ ;  /* 0x0000000802047210 */ /* 0x000fe40007f1e0ff */
[----:B------:R-:W-:Y:S02]  /*2a30*/  LEA.HI.X R3, R0, c[0x0][0x174], R5, 0x1, P1 ;  /* 0x00005d0000037a11 */ /* 0x000fe400008f0c05 */
[----:B------:R-:W-:Y:S03]  /*2a40*/  SHF.L.U64.HI R6, R6, R7, c[0x0][0x1a4] ;  /* 0x0000690006067619 */ /* 0x000fe60000010207 */
[----:B------:R-:W-:Y:S01]  /*2a50*/  @!PT LDS RZ, [RZ] ;  /* 0x00000000fffff984 */ /* 0x000fe20000000800 */
[----:B------:R-:W-:Y:S01]  /*2a60*/  @!PT LDS RZ, [RZ] ;  /* 0x00000000fffff984 */ /* 0x000fe20000000800 */
[----:B------:R-:W-:Y:S01]  /*2a70*/  @!PT LDS RZ, [RZ] ;  /* 0x00000000fffff984 */ /* 0x000fe20000000800 */
[----:B------:R1:W-:Y:S01]  /*2a80*/  LDGSTS.E.BYPASS.LTC128B.128 [R223+0xa000], [R2.64] ;  /* 0x0a00000002df7fae */ /* 0x0003e2000b901d48 */
[----:B------:R-:W-:Y:S02]  /*2a90*/  IADD3.X R5, R3, R6, RZ, P0, !PT ;  /* 0x0000000603057210 */ /* 0x000fe400007fe4ff */
[----:B------:R-:W-:Y:S03]  /*2aa0*/  ISETP.GT.AND P0, PT, R224, RZ, PT ;  /* 0x000000ffe000720c */ /* 0x000fe60003f04270 */
[----:B------:R1:W-:Y:S06]  /*2ab0*/  LDGSTS.E.BYPASS.LTC128B.128 [R223+0xb000], [R2.64+0x80] ;  /* 0x0b00008002df7fae */ /* 0x0003ec000b901d48 */
[----:B------:R2:W-:Y:S06]  /*2ac0*/  LDGSTS.E.BYPASS.LTC128B.128 [R223+0xa800], [R4.64] ;  /* 0x0a80000004df7fae */ /* 0x0005ec000b901d48 */
[----:B------:R2:W-:Y:S06]  /*2ad0*/  LDGSTS.E.BYPASS.LTC128B.128 [R223+0xb800], [R4.64+0x80] ;  /* 0x0b80008004df7fae */ /* 0x0005ec000b901d48 */
[----:B------:R-:W-:Y:S06]  /*2ae0*/  LDSM.16.M88.4 R32, [R209] ;  /* 0x00000000d120783b */ /* 0x000fec0000000200 */
[----:B------:R-:W2:Y:S06]  /*2af0*/  LDSM.16.M88.4 R16, [R218] ;  /* 0x00000000da10783b */ /* 0x000eac0000000200 */
[----:B------:R-:W3:Y:S06]  /*2b00*/  LDSM.16.M88.4 R28, [R209+0x2000] ;  /* 0x00200000d11c783b */ /* 0x000eec0000000200 */
[----:B------:R-:W4:Y:S06]  /*2b10*/  LDSM.16.M88.4 R172, [R218+0x800] ;  /* 0x00080000daac783b */ /* 0x000f2c0000000200 */
[----:B------:R-:W0:Y:S06]  /*2b20*/  LDGDEPBAR ;  /* 0x00000000000079af */ /* 0x000e2c0000000000 */
[----:B------:R-:W-:Y:S06]  /*2b30*/  LDSM.16.M88.4 R176, [R211] ;  /* 0x00000000d3b0783b */ /* 0x000fec0000000200 */
[----:B------:R-:W5:Y:S06]  /*2b40*/  LDSM.16.M88.4 R180, [R219] ;  /* 0x00000000dbb4783b */ /* 0x000f6c0000000200 */
[----:B------:R-:W1:Y:S01]  /*2b50*/  LDSM.16.M88.4 R184, [R211+0x2000] ;  /* 0x00200000d3b8783b */ /* 0x000e620000000200 */
[-C--:B--2---:R-:W-:Y:S05]  /*2b60*/  HMMA.16816.F32.BF16 R4, R32, R16.reuse, RZ ;  /* 0x000000102004723c */ /* 0x084fea00000418ff */
[----:B------:R-:W2:Y:S03]  /*2b70*/  LDSM.16.M88.4 R188, [R222] ;  /* 0x00000000debc783b */ /* 0x000ea60000000200 */
[C---:B---3--:R-:W-:Y:S03]  /*2b80*/  HMMA.16816.F32.BF16 R8, R28.reuse, R16, RZ ;  /* 0x000000101c08723c */ /* 0x048fe600000418ff */
[----:B------:R-:W-:Y:S06]  /*2b90*/  LDSM.16.M88.4 R192, [R217] ;  /* 0x00000000d9c0783b */ /* 0x000fec0000000200 */
[----:B------:R-:W3:Y:S01]  /*2ba0*/  LDSM.16.M88.4 R196, [R216] ;  /* 0x00000000d8c4783b */ /* 0x000ee20000000200 */
[-C--:B------:R-:W-:Y:S05]  /*2bb0*/  HMMA.16816.F32.BF16 R12, R28, R18.reuse, RZ ;  /* 0x000000121c0c723c */ /* 0x080fea00000418ff */
[----:B------:R-:W1:Y:S03]  /*2bc0*/  LDSM.16.M88.4 R200, [R217+0x2000] ;  /* 0x00200000d9c8783b */ /* 0x000e660000000200 */
[C---:B------:R-:W-:Y:S03]  /*2bd0*/  HMMA.16816.F32.BF16 R16, R32.reuse, R18, RZ ;  /* 0x000000122010723c */ /* 0x040fe600000418ff */
[----:B------:R-:W-:Y:S05]  /*2be0*/  LDSM.16.M88.4 R204, [R215+0x2000] ;  /* 0x00200000d7cc783b */ /* 0x000fea0000000200 */
        /* <DEDUP_REMOVED lines=16> */
[----:B------:R-:W-:Y:S01]  /*2cf0*/  LDSM.16.M88.4 R188, [R209+0x4000] ;  /* 0x00400000d1bc783b */ /* 0x000fe20000000200 */
[-C--:B---3--:R-:W-:Y:S08]  /*2d00*/  HMMA.16816.F32.BF16 R4, R192, R196.reuse, R4 ;  /* 0x000000c4c004723c */ /* 0x088ff00000041804 */
[C---:B------:R-:W-:Y:S08]  /*2d10*/  HMMA.16816.F32.BF16 R8, R200.reuse, R196, R8 ;  /* 0x000000c4c808723c */ /* 0x040ff00000041808 */
[-C--:B------:R-:W-:Y:S08]  /*2d20*/  HMMA.16816.F32.BF16 R12, R200, R198.reuse, R12 ;  /* 0x000000c6c80c723c */ /* 0x080ff0000004180c */
[C---:B------:R-:W-:Y:S01]  /*2d30*/  HMMA.16816.F32.BF16 R16, R192.reuse, R198, R16 ;  /* 0x000000c6c010723c */ /* 0x040fe20000041810 */
[----:B------:R-:W3:Y:S07]  /*2d40*/  LDSM.16.M88.4 R196, [R218+0x1000] ;  /* 0x00100000dac4783b */ /* 0x000eee0000000200 */
[-C--:B----4-:R-:W-:Y:S08]  /*2d50*/  HMMA.16816.F32.BF16 R20, R192, R172.reuse, R20 ;  /* 0x000000acc014723c */ /* 0x090ff00000041814 */
[C---:B------:R-:W-:Y:S08]  /*2d60*/  HMMA.16816.F32.BF16 R24, R200.reuse, R172, R24 ;  /* 0x000000acc818723c */ /* 0x040ff00000041818 */
[-C--:B------:R-:W-:Y:S01]  /*2d70*/  HMMA.16816.F32.BF16 R28, R200, R174.reuse, R28 ;  /* 0x000000aec81c723c */ /* 0x080fe2000004181c */
[----:B------:R-:W4:Y:S07]  /*2d80*/  LDSM.16.M88.4 R200, [R209+0x6000] ;  /* 0x00600000d1c8783b */ /* 0x000f2e0000000200 */
[----:B------:R-:W-:Y:S01]  /*2d90*/  HMMA.16816.F32.BF16 R32, R192, R174, R32 ;  /* 0x000000aec020723c */ /* 0x000fe20000041820 */
[----:B------:R-:W5:Y:S06]  /*2da0*/  LDSM.16.M88.4 R172, [R218+0x1800] ;  /* 0x00180000daac783b */ /* 0x000f6c0000000200 */
[----:B------:R-:W-:Y:S01]  /*2db0*/  LDSM.16.M88.4 R192, [R221] ;  /* 0x00000000ddc0783b */ /* 0x000fe20000000200 */
[-C--:B-1----:R-:W-:Y:S08]  /*2dc0*/  HMMA.16816.F32.BF16 R4, R180, R184.reuse, R4 ;  /* 0x000000b8b404723c */ /* 0x082ff00000041804 */
[C---:B------:R-:W-:Y:S08]  /*2dd0*/  HMMA.16816.F32.BF16 R8, R204.reuse, R184, R8 ;  /* 0x000000b8cc08723c */ /* 0x040ff00000041808 */
[-C--:B------:R-:W-:Y:S08]  /*2de0*/  HMMA.16816.F32.BF16 R12, R204, R186.reuse, R12 ;  /* 0x000000bacc0c723c */ /* 0x080ff0000004180c */
[C---:B------:R-:W-:Y:S01]  /*2df0*/  HMMA.16816.F32.BF16 R16, R180.reuse, R186, R16 ;  /* 0x000000bab410723c */ /* 0x040fe20000041810 */
[----:B------:R-:W1:Y:S07]  /*2e00*/  LDSM.16.M88.4 R184, [R211+0x4000] ;  /* 0x00400000d3b8783b */ /* 0x000e6e0000000200 */
[-C--:B--2---:R-:W-:Y:S08]  /*2e10*/  HMMA.16816.F32.BF16 R20, R180, R176.reuse, R20 ;  /* 0x000000b0b414723c */ /* 0x084ff00000041814 */
[C---:B------:R-:W-:Y:S08]  /*2e20*/  HMMA.16816.F32.BF16 R24, R204.reuse, R176, R24 ;  /* 0x000000b0cc18723c */ /* 0x040ff00000041818 */
[-C--:B------:R-:W-:Y:S01]  /*2e30*/  HMMA.16816.F32.BF16 R28, R204, R178.reuse, R28 ;  /* 0x000000b2cc1c723c */ /* 0x080fe2000004181c */
[----:B------:R-:W2:Y:S07]  /*2e40*/  LDSM.16.M88.4 R204, [R211+0x6000] ;  /* 0x00600000d3cc783b */ /* 0x000eae0000000200 */
[----:B------:R-:W-:Y:S01]  /*2e50*/  HMMA.16816.F32.BF16 R32, R180, R178, R32 ;  /* 0x000000b2b420723c */ /* 0x000fe20000041820 */
[----:B------:R-:W1:Y:S06]  /*2e60*/  LDSM.16.M88.4 R176, [R220] ;  /* 0x00000000dcb0783b */ /* 0x000e6c0000000200 */
[----:B------:R-:W-:Y:S01]  /*2e70*/  LDSM.16.M88.4 R180, [R217+0x4000] ;  /* 0x00400000d9b4783b */ /* 0x000fe20000000200 */
[-C--:B---3--:R-:W-:Y:S08]  /*2e80*/  HMMA.16816.F32.BF16 R4, R188, R196.reuse, R4 ;  /* 0x000000c4bc04723c */ /* 0x088ff00000041804 */
[C---:B----4-:R-:W-:Y:S08]  /*2e90*/  HMMA.16816.F32.BF16 R8, R200.reuse, R196, R8 ;  /* 0x000000c4c808723c */ /* 0x050ff00000041808 */
[-C--:B------:R-:W-:Y:S08]  /*2ea0*/  HMMA.16816.F32.BF16 R12, R200, R198.reuse, R12 ;  /* 0x000000c6c80c723c */ /* 0x080ff0000004180c */
[C---:B------:R-:W-:Y:S01]  /*2eb0*/  HMMA.16816.F32.BF16 R16, R188.reuse, R198, R16 ;  /* 0x000000c6bc10723c */ /* 0x040fe20000041810 */
[----:B------:R-:W3:Y:S07]  /*2ec0*/  LDSM.16.M88.4 R196, [R216+0x1000] ;  /* 0x00100000d8c4783b */ /* 0x000eee0000000200 */
[-C--:B-----5:R-:W-:Y:S08]  /*2ed0*/  HMMA.16816.F32.BF16 R20, R188, R172.reuse, R20 ;  /* 0x000000acbc14723c */ /* 0x0a0ff00000041814 */
[C---:B------:R-:W-:Y:S08]  /*2ee0*/  HMMA.16816.F32.BF16 R24, R200.reuse, R172, R24 ;  /* 0x000000acc818723c */ /* 0x040ff00000041818 */
[-C--:B------:R-:W-:Y:S01]  /*2ef0*/  HMMA.16816.F32.BF16 R28, R200, R174.reuse, R28 ;  /* 0x000000aec81c723c */ /* 0x080fe2000004181c */
[----:B------:R-:W4:Y:S07]  /*2f00*/  LDSM.16.M88.4 R200, [R217+0x6000] ;  /* 0x00600000d9c8783b */ /* 0x000f2e0000000200 */
[----:B------:R-:W-:Y:S01]  /*2f10*/  HMMA.16816.F32.BF16 R32, R188, R174, R32 ;  /* 0x000000aebc20723c */ /* 0x000fe20000041820 */
[----:B------:R-:W5:Y:S06]  /*2f20*/  LDSM.16.M88.4 R172, [R216+0x1800] ;  /* 0x00180000d8ac783b */ /* 0x000f6c0000000200 */
[----:B------:R-:W-:Y:S01]  /*2f30*/  LDSM.16.M88.4 R188, [R215+0x4000] ;  /* 0x00400000d7bc783b */ /* 0x000fe20000000200 */
[-C--:B-1----:R-:W-:Y:S08]  /*2f40*/  HMMA.16816.F32.BF16 R4, R184, R192.reuse, R4 ;  /* 0x000000c0b804723c */ /* 0x082ff00000041804 */
[C---:B--2---:R-:W-:Y:S08]  /*2f50*/  HMMA.16816.F32.BF16 R8, R204.reuse, R192, R8 ;  /* 0x000000c0cc08723c */ /* 0x044ff00000041808 */
[-C--:B------:R-:W-:Y:S08]  /*2f60*/  HMMA.16816.F32.BF16 R12, R204, R194.reuse, R12 ;  /* 0x000000c2cc0c723c */ /* 0x080ff0000004180c */
[C---:B------:R-:W-:Y:S01]  /*2f70*/  HMMA.16816.F32.BF16 R16, R184.reuse, R194, R16 ;  /* 0x000000c2b810723c */ /* 0x040fe20000041810 */
[----:B------:R-:W1:Y:S07]  /*2f80*/  LDSM.16.M88.4 R192, [R214+0x1000] ;  /* 0x00100000d6c0783b */ /* 0x000e6e0000000200 */
[-C--:B------:R-:W-:Y:S08]  /*2f90*/  HMMA.16816.F32.BF16 R20, R184, R176.reuse, R20 ;  /* 0x000000b0b814723c */ /* 0x080ff00000041814 */
[C---:B------:R-:W-:Y:S08]  /*2fa0*/  HMMA.16816.F32.BF16 R24, R204.reuse, R176, R24 ;  /* 0x000000b0cc18723c */ /* 0x040ff00000041818 */
[-C--:B------:R-:W-:Y:S01]  /*2fb0*/  HMMA.16816.F32.BF16 R28, R204, R178.reuse, R28 ;  /* 0x000000b2cc1c723c */ /* 0x080fe2000004181c */
[----:B------:R-:W2:Y:S07]  /*2fc0*/  LDSM.16.M88.4 R204, [R215+0x6000] ;  /* 0x00600000d7cc783b */ /* 0x000eae0000000200 */
[----:B------:R-:W-:Y:S01]  /*2fd0*/  HMMA.16816.F32.BF16 R32, R184, R178, R32 ;  /* 0x000000b2b820723c */ /* 0x000fe20000041820 */
[----:B------:R-:W1:Y:S01]  /*2fe0*/  LDSM.16.M88.4 R176, [R214+0x1800] ;  /* 0x00180000d6b0783b */ /* 0x000e620000000200 */
[----:B------:R-:W-:Y:S05]  /*2ff0*/  DEPBAR.LE SB0, 0x0 ;  /* 0x000080000000791a */ /* 0x000fea0000000000 */
[----:B------:R-:W-:Y:S01]  /*3000*/  BAR.SYNC.DEFER_BLOCKING 0x0 ;  /* 0x0000000000007b1d */ /* 0x000fe20000010000 */
[-C--:B---3--:R-:W-:Y:S08]  /*3010*/  HMMA.16816.F32.BF16 R4, R180, R196.reuse, R4 ;  /* 0x000000c4b404723c */ /* 0x088ff00000041804 */
[C---:B----4-:R-:W-:Y:S08]  /*3020*/  HMMA.16816.F32.BF16 R8, R200.reuse, R196, R8 ;  /* 0x000000c4c808723c */ /* 0x050ff00000041808 */
[-C--:B------:R-:W-:Y:S08]  /*3030*/  HMMA.16816.F32.BF16 R12, R200, R198.reuse, R12 ;  /* 0x000000c6c80c723c */ /* 0x080ff0000004180c */
[C---:B------:R-:W-:Y:S08]  /*3040*/  HMMA.16816.F32.BF16 R16, R180.reuse, R198, R16 ;  /* 0x000000c6b410723c */ /* 0x040ff00000041810 */
[-C--:B-----5:R-:W-:Y:S08]  /*3050*/  HMMA.16816.F32.BF16 R20, R180, R172.reuse, R20 ;  /* 0x000000acb414723c */ /* 0x0a0ff00000041814 */
[C---:B------:R-:W-:Y:S08]  /*3060*/  HMMA.16816.F32.BF16 R24, R200.reuse, R172, R24 ;  /* 0x000000acc818723c */ /* 0x040ff00000041818 */
[-C--:B------:R-:W-:Y:S08]  /*3070*/  HMMA.16816.F32.BF16 R28, R200, R174.reuse, R28 ;  /* 0x000000aec81c723c */ /* 0x080ff0000004181c */
[----:B------:R-:W-:Y:S08]  /*3080*/  HMMA.16816.F32.BF16 R32, R180, R174, R32 ;  /* 0x000000aeb420723c */ /* 0x000ff00000041820 */
[-C--:B-1----:R-:W-:Y:S08]  /*3090*/  HMMA.16816.F32.BF16 R4, R188, R192.reuse, R4 ;  /* 0x000000c0bc04723c */ /* 0x082ff00000041804 */
[C---:B--2---:R-:W-:Y:S08]  /*30a0*/  HMMA.16816.F32.BF16 R8, R204.reuse, R192, R8 ;  /* 0x000000c0cc08723c */ /* 0x044ff00000041808 */
[-C--:B------:R-:W-:Y:S08]  /*30b0*/  HMMA.16816.F32.BF16 R12, R204, R194.reuse, R12 ;  /* 0x000000c2cc0c723c */ /* 0x080ff0000004180c */
[C---:B------:R-:W-:Y:S08]  /*30c0*/  HMMA.16816.F32.BF16 R16, R188.reuse, R194, R16 ;  /* 0x000000c2bc10723c */ /* 0x040ff00000041810 */
[-C--:B------:R-:W-:Y:S08]  /*30d0*/  HMMA.16816.F32.BF16 R20, R188, R176.reuse, R20 ;  /* 0x000000b0bc14723c */ /* 0x080ff00000041814 */
[C---:B------:R-:W-:Y:S08]  /*30e0*/  HMMA.16816.F32.BF16 R24, R204.reuse, R176, R24 ;  /* 0x000000b0cc18723c */ /* 0x040ff00000041818 */
[-C--:B------:R-:W-:Y:S08]  /*30f0*/  HMMA.16816.F32.BF16 R28, R204, R178.reuse, R28 ;  /* 0x000000b2cc1c723c */ /* 0x080ff0000004181c */
[----:B------:R-:W-:Y:S01]  /*3100*/  HMMA.16816.F32.BF16 R32, R188, R178, R32 ;  /* 0x000000b2bc20723c */ /* 0x000fe20000041820 */
[----:B------:R-:W-:-:S07]  /*3110*/  @P0 BRA `(.L_x_885) ;  /* 0xfffff68000000947 */ /* 0x000fce000383ffff */
.L_x_884:
        /* <DEDUP_REMOVED lines=398> */
.L_x_882:
[----:B------:R-:W2:Y:S01]  /*4a00*/  LDL R174, [R1] ;  /* 0x0000000001ae7983 */ /* 0x000ea20000100800 */
[----:B------:R-:W-:Y:S01]  /*4a10*/  ULDC.U8 UR4, c[0x0][0x329] ;  /* 0x0000ca4000047ab9 */ /* 0x000fe20000000000 */
[----:B------:R-:W-:Y:S01]  /*4a20*/  BSSY B0, `(.L_x_886) ;  /* 0x00001a6000007945 */ /* 0x000fe20003800000 */
[----:B------:R-:W-:Y:S01]  /*4a30*/  ULDC.U8 UR5, c[0x0][0x328] ;  /* 0x0000ca0000057ab9 */ /* 0x000fe20000000000 */
[----:B------:R-:W1:Y:S01]  /*4a40*/  SHFL.BFLY PT, R0, R245, 0x2, 0x1f ;  /* 0x0c401f00f5007f89 */ /* 0x000e6200000e0000 */
[----:B------:R-:W-:-:S02]  /*4a50*/  ISETP.NE.AND P0, PT, RZ, UR4, PT ;  /* 0x00000004ff007c0c */ /* 0x000fc4000bf05270 */
[----:B------:R-:W-:Y:S01]  /*4a60*/  ISETP.NE.AND P3, PT, RZ, UR5, PT ;  /* 0x00000005ff007c0c */ /* 0x000fe2000bf65270 */
[----:B------:R-:W3:Y:S04]  /*4a70*/  SHFL.BFLY PT, R5, R243, 0x2, 0x1f ;  /* 0x0c401f00f3057f89 */ /* 0x000ee800000e0000 */
[----:B------:R-:W4:Y:S04]  /*4a80*/  SHFL.BFLY PT, R2, R244, 0x2, 0x1f ;  /* 0x0c401f00f4027f89 */ /* 0x000f2800000e0000 */
[----:B------:R-:W5:Y:S02]  /*4a90*/  SHFL.BFLY PT, R4, R242, 0x2, 0x1f ;  /* 0x0c401f00f2047f89 */ /* 0x000f6400000e0000 */
[----:B------:R-:W-:-:S02]  /*4aa0*/  @P0 MOV R132, c[0x0][0x210] ;  /* 0x0000840000840a02 */ /* 0x000fc40000000f00 */
[----:B------:R-:W5:Y:S03]  /*4ab0*/  S2R R172, SR_TID.X ;  /* 0x0000000000ac7919 */ /* 0x000f660000002100 */
[----:B------:R-:W-:Y:S02]  /*4ac0*/  @P0 IMAD R132, R132, c[0x0][0x214], RZ ;  /* 0x0000850084840a24 */ /* 0x000fe400078e02ff */
[----:B-1----:R-:W-:Y:S02]  /*4ad0*/  FADD.FTZ R245, R0, R245 ;  /* 0x000000f500f57221 */ /* 0x002fe40000010000 */
[----:B---3--:R-:W-:-:S03]  /*4ae0*/  FADD.FTZ R243, R5, R243 ;  /* 0x000000f305f37221 */ /* 0x008fc60000010000 */
[----:B------:R-:W1:Y:S01]  /*4af0*/  SHFL.BFLY PT, R0, R245, 0x1, 0x1f ;  /* 0x0c201f00f5007f89 */ /* 0x000e6200000e0000 */
[----:B----4-:R-:W-:-:S03]  /*4b00*/  FADD.FTZ R244, R2, R244 ;  /* 0x000000f402f47221 */ /* 0x010fc60000010000 */
[----:B------:R-:W3:Y:S01]  /*4b10*/  SHFL.BFLY PT, R2, R243, 0x1, 0x1f ;  /* 0x0c201f00f3027f89 */ /* 0x000ee200000e0000 */
[----:B-----5:R-:W-:Y:S01]  /*4b20*/  FADD.FTZ R242, R4, R242 ;  /* 0x000000f204f27221 */ /* 0x020fe20000010000 */
[----:B------:R-:W-:Y:S02]  /*4b30*/  MOV R4, 0x3f800000 ;  /* 0x3f80000000047802 */ /* 0x000fe40000000f00 */
[----:B------:R-:W4:Y:S01]  /*4b40*/  SHFL.BFLY PT, R6, R244, 0x1, 0x1f ;  /* 0x0c201f00f4067f89 */ /* 0x000f2200000e0000 */
[----:B------:R-:W-:-:S03]  /*4b50*/  SHF.R.S32.HI R173, RZ, 0x1f, R172 ;  /* 0x0000001fffad7819 */ /* 0x000fc600000114ac */
[----:B------:R-:W5:Y:S01]  /*4b60*/  SHFL.BFLY PT, R5, R242, 0x1, 0x1f ;  /* 0x0c201f00f2057f89 */ /* 0x000f6200000e0000 */
[----:B------:R-:W-:-:S04]  /*4b70*/  LEA.HI R18, R173, R172, RZ, 0x2 ;  /* 0x000000acad127211 */ /* 0x000fc800078f10ff */
[----:B------:R-:W-:Y:S01]  /*4b80*/  SHF.R.S32.HI R8, RZ, 0x2, R18 ;  /* 0x00000002ff087819 */ /* 0x000fe20000011412 */
[----:B-1----:R-:W-:Y:S01]  /*4b90*/  FADD.FTZ R245, R245, R0 ;  /* 0x00000000f5f57221 */ /* 0x002fe20000010000 */
[----:B------:R-:W-:-:S04]  /*4ba0*/  MOV R0, 0x3f800000 ;  /* 0x3f80000000007802 */ /* 0x000fc80000000f00 */
[----:B------:R-:W-:Y:S01]  /*4bb0*/  FSETP.NE.FTZ.AND P6, PT, R245, RZ, PT ;  /* 0x000000fff500720b */ /* 0x000fe20003fd5000 */
[----:B---3--:R-:W-:Y:S01]  /*4bc0*/  FADD.FTZ R243, R243, R2 ;  /* 0x00000002f3f37221 */ /* 0x008fe20000010000 */
[----:B------:R-:W-:Y:S02]  /*4bd0*/  SHF.R.S32.HI R2, RZ, 0x1f, R18 ;  /* 0x0000001fff027819 */ /* 0x000fe40000011412 */
[----:B------:R-:W-:Y:S01]  /*4be0*/  LOP3.LUT R18, R18, 0x3ffffffc, RZ, 0xc0, !PT ;  /* 0x3ffffffc12127812 */ /* 0x000fe200078ec0ff */
[----:B----4-:R-:W-:Y:S01]  /*4bf0*/  FADD.FTZ R244, R244, R6 ;  /* 0x00000006f4f47221 */ /* 0x010fe20000010000 */
[----:B------:R-:W-:Y:S01]  /*4c00*/  LEA.HI R2, R2, R8, RZ, 0x3 ;  /* 0x0000000802027211 */ /* 0x000fe200078f18ff */
[----:B-----5:R-:W-:Y:S01]  /*4c10*/  FADD.FTZ R242, R242, R5 ;  /* 0x00000005f2f27221 */ /* 0x020fe20000010000 */
[----:B------:R-:W-:Y:S02]  /*4c20*/  IADD3 R18, -R18, R172, RZ ;  /* 0x000000ac12127210 */ /* 0x000fe40007ffe1ff */
[----:B------:R-:W-:-:S03]  /*4c30*/  LOP3.LUT R2, R2, 0xfffffff8, RZ, 0xc0, !PT ;  /* 0xfffffff802027812 */ /* 0x000fc600078ec0ff */
[----:B------:R-:W1:Y:S01]  /*4c40*/  @P6 MUFU.RCP R0, R245 ;  /* 0x000000f500006308 */ /* 0x000e620000001000 */
[----:B------:R-:W-:Y:S02]  /*4c50*/  FSETP.NE.FTZ.AND P5, PT, R244, RZ, PT ;  /* 0x000000fff400720b */ /* 0x000fe40003fb5000 */
[----:B------:R-:W-:Y:S02]  /*4c60*/  FSETP.NE.FTZ.AND P4, PT, R243, RZ, PT ;  /* 0x000000fff300720b */ /* 0x000fe40003f95000 */
[----:B------:R-:W-:-:S04]  /*4c70*/  @!P0 MOV R6, c[0x0][0x214] ;  /* 0x0000850000068a02 */ /* 0x000fc80000000f00 */
[----:B------:R-:W-:-:S05]  /*4c80*/  @!P0 SEL R132, R6, c[0x0][0x234], !P3 ;  /* 0x00008d0006848a07 */ /* 0x000fca0005800000 */
[----:B------:R-:W3:Y:S01]  /*4c90*/  @P5 MUFU.RCP R4, R244 ;  /* 0x000000f400045308 */ /* 0x000ee20000001000 */
[C---:B-1----:R-:W-:Y:S02]  /*4ca0*/  FMUL.FTZ R7, R0.reuse, R145 ;  /* 0x0000009100077220 */ /* 0x042fe40000410000 */
[C---:B------:R-:W-:Y:S02]  /*4cb0*/  FMUL.FTZ R144, R0.reuse, R144 ;  /* 0x0000009000907220 */ /* 0x040fe40000410000 */
[C---:B------:R-:W-:Y:S02]  /*4cc0*/  FMUL.FTZ R152, R0.reuse, R152 ;  /* 0x0000009800987220 */ /* 0x040fe40000410000 */
[C---:B------:R-:W-:Y:S01]  /*4cd0*/  FMUL.FTZ R153, R0.reuse, R153 ;  /* 0x0000009900997220 */ /* 0x040fe20000410000 */
[----:B------:R-:W-:Y:S01]  /*4ce0*/  F2FP.BF16.PACK_AB R7, R7, R144 ;  /* 0x000000900707723e */ /* 0x000fe200000010ff */
[C---:B------:R-:W-:Y:S02]  /*4cf0*/  FMUL.FTZ R13, R0.reuse, R36 ;  /* 0x00000024000d7220 */ /* 0x040fe40000410000 */
        /* <DEDUP_REMOVED lines=11> */
[----:B------:R-:W-:Y:S01]  /*4db0*/  MOV R68, 0x20 ;  /* 0x0000002000447802 */ /* 0x000fe20000000f00 */
[----:B------:R-:W-:-:S02]  /*4dc0*/  FMUL.FTZ R69, R0, R69 ;  /* 0x0000004500457220 */ /* 0x000fc40000410000 */
[C---:B------:R-:W-:Y:S02]  /*4dd0*/  FMUL.FTZ R80, R0.reuse, R80 ;  /* 0x0000005000507220 */ /* 0x040fe40000410000 */
[C---:B------:R-:W-:Y:S02]  /*4de0*/  FMUL.FTZ R81, R0.reuse, R81 ;  /* 0x0000005100517220 */ /* 0x040fe40000410000 */
[C---:B------:R-:W-:Y:S01]  /*4df0*/  FMUL.FTZ R145, R0.reuse, R84 ;  /* 0x0000005400917220 */ /* 0x040fe20000410000 */
[----:B------:R-:W-:Y:S01]  /*4e00*/  LEA.HI R84, R173, R172, RZ, 0x5 ;  /* 0x000000acad547211 */ /* 0x000fe200078f28ff */
[C---:B------:R-:W-:Y:S02]  /*4e10*/  FMUL.FTZ R85, R0.reuse, R85 ;  /* 0x0000005500557220 */ /* 0x040fe40000410000 */
[C---:B------:R-:W-:Y:S01]  /*4e20*/  FMUL.FTZ R96, R0.reuse, R96 ;  /* 0x0000006000607220 */ /* 0x040fe20000410000 */
[----:B------:R-:W-:Y:S01]  /*4e30*/  SHF.R.S32.HI R84, RZ, 0x5, R84 ;  /* 0x00000005ff547819 */ /* 0x000fe20000011454 */
[----:B------:R-:W-:-:S02]  /*4e40*/  FMUL.FTZ R97, R0, R97 ;  /* 0x0000006100617220 */ /* 0x000fc40000410000 */
[----:B------:R-:W-:Y:S01]  /*4e50*/  FMUL.FTZ R156, R0, R156 ;  /* 0x0000009c009c7220 */ /* 0x000fe20000410000 */
[----:B------:R-:W-:Y:S01]  /*4e60*/  LEA R18, R84, R18, 0x9 ;  /* 0x0000001254127211 */ /* 0x000fe200078e48ff */
        /* <DEDUP_REMOVED lines=8> */
[C---:B------:R-:W-:Y:S01]  /*4ef0*/  FMUL.FTZ R165, R0.reuse, R165 ;  /* 0x000000a500a57220 */ /* 0x040fe20000410000 */
[----:B------:R-:W-:Y:S01]  /*4f00*/  F2FP.BF16.PACK_AB R35, R121, R120 ;  /* 0x000000787923723e */ /* 0x000fe200000010ff */
[C---:B------:R-:W-:Y:S02]  /*4f10*/  FMUL.FTZ R168, R0.reuse, R168 ;  /* 0x000000a800a87220 */ /* 0x040fe40000410000 */
[----:B------:R-:W-:Y:S01]  /*4f20*/  FMUL.FTZ R169, R0, R169 ;  /* 0x000000a900a97220 */ /* 0x000fe20000410000 */
[----:B------:R-:W-:Y:S01]  /*4f30*/  IADD3 R0, R8, -R2, RZ ;  /* 0x8000000208007210 */ /* 0x000fe20007ffe0ff */
[C---:B---3--:R-:W-:Y:S01]  /*4f40*/  FMUL.FTZ R146, R4.reuse, R146 ;  /* 0x0000009204927220 */ /* 0x048fe20000410000 */
        /* <DEDUP_REMOVED lines=36> */
[C---:B------:R-:W-:Y:S01]  /*5190*/  FMUL.FTZ R87, R4.reuse, R87 ;  /* 0x0000005704577220 */ /* 0x040fe20000410000 */
[----:B------:R-:W-:Y:S01]  /*51a0*/  F2FP.BF16.PACK_AB R21, R21, R54 ;  /* 0x000000361515723e */ /* 0x000fe200000010ff */
[----:B------:R-:W-:Y:S01]  /*51b0*/  FMUL.FTZ R98, R4, R98 ;  /* 0x0000006204627220 */ /* 0x000fe20000410000 */
[----:B------:R-:W-:Y:S01]  /*51c0*/  F2FP.BF16.PACK_AB R55, R85, R145 ;  /* 0x000000915537723e */ /* 0x000fe200000010ff */
[C---:B-1----:R-:W-:Y:S01]  /*51d0*/  FMUL.FTZ R140, R2.reuse, R140 ;  /* 0x0000008c028c7220 */ /* 0x042fe20000410000 */
[----:B------:R-:W-:Y:S01]  /*51e0*/  F2FP.BF16.PACK_AB R54, R87, R86 ;  /* 0x000000565736723e */ /* 0x000fe200000010ff */
[----:B------:R-:W-:Y:S01]  /*51f0*/  FMUL.FTZ R5, R2, R141 ;  /* 0x0000008d02057220 */ /* 0x000fe20000410000 */
[----:B------:R-:W-:Y:S01]  /*5200*/  F2FP.BF16.PACK_AB R39, R161, R160 ;  /* 0x000000a0a127723e */ /* 0x000fe200000010ff */
[C---:B------:R-:W-:Y:S01]  /*5210*/  FMUL.FTZ R99, R4.reuse, R99 ;  /* 0x0000006304637220 */ /* 0x040fe20000410000 */
[----:B------:R-:W-:Y:S01]  /*5220*/  ISETP.NE.OR P3, PT, RZ, UR4, !P3 ;  /* 0x00000004ff007c0c */ /* 0x000fe2000df65670 */
[----:B------:R-:W1:Y:S01]  /*5230*/  @P1 MUFU.RCP R0, R242 ;  /* 0x000000f200001308 */ /* 0x000e620000001000 */
[C---:B------:R-:W-:Y:S01]  /*5240*/  FMUL.FTZ R158, R4.reuse, R158 ;  /* 0x0000009e049e7220 */ /* 0x040fe20000410000 */
[----:B------:R-:W-:Y:S01]  /*5250*/  F2FP.BF16.PACK_AB R5, R5, R140 ;  /* 0x0000008c0505723e */ /* 0x000fe200000010ff */
[----:B------:R-:W-:-:S02]  /*5260*/  FMUL.FTZ R159, R4, R159 ;  /* 0x0000009f049f7220 */ /* 0x000fc40000410000 */
[C---:B------:R-:W-:Y:S02]  /*5270*/  FMUL.FTZ R110, R4.reuse, R110 ;  /* 0x0000006e046e7220 */ /* 0x040fe40000410000 */
[C---:B------:R-:W-:Y:S02]  /*5280*/  FMUL.FTZ R111, R4.reuse, R111 ;  /* 0x0000006f046f7220 */ /* 0x040fe40000410000 */
[----:B------:R-:W-:Y:S01]  /*5290*/  FMUL.FTZ R162, R4, R162 ;  /* 0x000000a204a27220 */ /* 0x000fe20000410000 */
[----:B---3--:R-:W-:Y:S01]  /*52a0*/  IADD3 R7, R68, R20, RZ ;  /* 0x0000001444077210 */ /* 0x008fe20007ffe0ff */
[C---:B------:R-:W-:Y:S02]  /*52b0*/  FMUL.FTZ R163, R4.reuse, R163 ;  /* 0x000000a304a37220 */ /* 0x040fe40000410000 */
[C---:B------:R-:W-:Y:S02]  /*52c0*/  FMUL.FTZ R122, R4.reuse, R122 ;  /* 0x0000007a047a7220 */ /* 0x040fe40000410000 */
[C---:B------:R-:W-:Y:S01]  /*52d0*/  FMUL.FTZ R34, R4.reuse, R123 ;  /* 0x0000007b04227220 */ /* 0x040fe20000410000 */
[----:B------:R-:W-:Y:S01]  /*52e0*/  F2FP.BF16.PACK_AB R38, R163, R162 ;  /* 0x000000a2a326723e */ /* 0x000fe200000010ff */
[----:B------:R-:W-:-:S02]  /*52f0*/  FMUL.FTZ R166, R4, R166 ;  /* 0x000000a604a67220 */ /* 0x000fc40000410000 */
[----:B------:R-:W-:Y:S01]  /*5300*/  FMUL.FTZ R167, R4, R167 ;  /* 0x000000a704a77220 */ /* 0x000fe20000410000 */
[----:B------:R-:W-:Y:S01]  /*5310*/  F2FP.BF16.PACK_AB R34, R34, R122 ;  /* 0x0000007a2222723e */ /* 0x000fe200000010ff */
[C---:B------:R-:W-:Y:S02]  /*5320*/  FMUL.FTZ R170, R4.reuse, R170 ;  /* 0x000000aa04aa7220 */ /* 0x040fe40000410000 */
[----:B------:R-:W-:Y:S02]  /*5330*/  FMUL.FTZ R171, R4, R171 ;  /* 0x000000ab04ab7220 */ /* 0x000fe40000410000 */
[C---:B------:R-:W-:Y:S02]  /*5340*/  FMUL.FTZ R12, R2.reuse, R40 ;  /* 0x00000028020c7220 */ /* 0x040fe40000410000 */
[C---:B------:R-:W-:Y:S02]  /*5350*/  FMUL.FTZ R14, R2.reuse, R41 ;  /* 0x00000029020e7220 */ /* 0x040fe40000410000 */
[----:B------:R-:W-:-:S02]  /*5360*/  FMUL.FTZ R16, R2, R44 ;  /* 0x0000002c02107220 */ /* 0x000fc40000410000 */
[----:B------:R-:W-:Y:S01]  /*5370*/  FMUL.FTZ R24, R2, R45 ;  /* 0x0000002d02187220 */ /* 0x000fe20000410000 */
        /* <DEDUP_REMOVED lines=111> */
[----:B------:R5:W-:Y:S04]  /*5a70*/  STS [R20+0x2000], R8 ;  /* 0x0020000814007388 */ /* 0x000be80000000800 */
[----:B------:R-:W-:Y:S01]  /*5a80*/  STS [R20+0x2400], R11 ;  /* 0x0024000b14007388 */ /* 0x000fe20000000800 */
[----:B-1----:R-:W-:-:S02]  /*5a90*/  IADD3 R0, R18, R68, RZ ;  /* 0x0000004412007210 */ /* 0x002fc40007ffe0ff */
[----:B---3--:R-:W-:-:S03]  /*5aa0*/  MOV R5, 0x40 ;  /* 0x0000004000057802 */ /* 0x008fc60000000f00 */
[----:B------:R-:W-:Y:S01]  /*5ab0*/  STS [R0], R10 ;  /* 0x0000000a00007388 */ /* 0x000fe20000000800 */
[----:B------:R-:W-:-:S03]  /*5ac0*/  SEL R5, R5, 0xffffffc0, !P2 ;  /* 0xffffffc005057807 */ /* 0x000fc60005000000 */
[----:B------:R1:W-:Y:S01]  /*5ad0*/  STS [R0+0x400], R9 ;  /* 0x0004000900007388 */ /* 0x0003e20000000800 */
[----:B----4-:R-:W-:-:S03]  /*5ae0*/  IADD3 R4, R18, R5, RZ ;  /* 0x0000000512047210 */ /* 0x010fc60007ffe0ff */
[----:B------:R3:W-:Y:S01]  /*5af0*/  STS [R7], R13 ;  /* 0x0000000d07007388 */ /* 0x0007e20000000800 */
[----:B------:R-:W-:Y:S01]  /*5b00*/  IADD3 R6, R5, R20, RZ ;  /* 0x0000001405067210 */ /* 0x000fe20007ffe0ff */
[----:B-----5:R-:W4:Y:S01]  /*5b10*/  @P4 MUFU.LG2 R8, R243 ;  /* 0x000000f300084308 */ /* 0x020f220000000c00 */
[-C--:B------:R-:W-:Y:S01]  /*5b20*/  IADD3 R2, R0, R5.reuse, RZ ;  /* 0x0000000500027210 */ /* 0x080fe20007ffe0ff */
[----:B------:R-:W-:Y:S01]  /*5b30*/  STS [R7+0x400], R12 ;  /* 0x0004000c07007388 */ /* 0x000fe20000000800 */
[----:B------:R-:W-:-:S03]  /*5b40*/  IADD3 R5, R7, R5, RZ ;  /* 0x0000000507057210 */ /* 0x000fc60007ffe0ff */
[----:B------:R5:W-:Y:S04]  /*5b50*/  STS [R0+0x2000], R14 ;  /* 0x0020000e00007388 */ /* 0x000be80000000800 */
[----:B------:R2:W-:Y:S04]  /*5b60*/  STS [R0+0x2400], R15 ;  /* 0x0024000f00007388 */ /* 0x0005e80000000800 */
[----:B------:R-:W-:Y:S01]  /*5b70*/  STS [R7+0x2000], R24 ;  /* 0x0020001807007388 */ /* 0x000fe20000000800 */
[----:B----4-:R-:W-:-:S03]  /*5b80*/  @P4 FMUL.FTZ R8, R8, 0.69314718246459960938 ;  /* 0x3f31721808084820 */ /* 0x010fc60000410000 */
[----:B------:R-:W-:Y:S01]  /*5b90*/  STS [R7+0x2400], R23 ;  /* 0x0024001707007388 */ /* 0x000fe20000000800 */
[----:B-1----:R-:W1:Y:S03]  /*5ba0*/  @P5 MUFU.LG2 R9, R244 ;  /* 0x000000f400095308 */ /* 0x002e660000000c00 */
[----:B------:R-:W-:Y:S01]  /*5bb0*/  STS [R4], R22 ;  /* 0x0000001604007388 */ /* 0x000fe20000000800 */
[----:B---3--:R-:W-:Y:S01]  /*5bc0*/  MOV R13, 0x7f800000 ;  /* 0x7f800000000d7802 */ /* 0x008fe20000000f00 */
[----:B------:R-:W-:Y:S02]  /*5bd0*/  @P4 FFMA.FTZ R13, R134, c[0x0][0x238], R8 ;  /* 0x00008e00860d4a23 */ /* 0x000fe40000010008 */
[----:B------:R-:W-:Y:S04]  /*5be0*/  STS [R4+0x400], R21 ;  /* 0x0004001504007388 */ /* 0x000fe80000000800 */
[----:B------:R-:W-:Y:S01]  /*5bf0*/  STS [R6], R17 ;  /* 0x0000001106007388 */ /* 0x000fe20000000800 */
[----:B-----5:R-:W-:-:S03]  /*5c00*/  MOV R14, 0x7f800000 ;  /* 0x7f800000000e7802 */ /* 0x020fc60000000f00 */
[----:B------:R3:W-:Y:S01]  /*5c10*/  STS [R6+0x400], R16 ;  /* 0x0004001006007388 */ /* 0x0007e20000000800 */
[----:B-1----:R-:W-:Y:S01]  /*5c20*/  @P5 FMUL.FTZ R9, R9, 0.69314718246459960938 ;  /* 0x3f31721809095820 */ /* 0x002fe20000410000 */
[----:B--2---:R-:W-:Y:S02]  /*5c30*/  MOV R15, 0x7f800000 ;  /* 0x7f800000000f7802 */ /* 0x004fe40000000f00 */
[----:B------:R-:W-:Y:S01]  /*5c40*/  STS [R4+0x2000], R19 ;  /* 0x0020001304007388 */ /* 0x000fe20000000800 */
[----:B------:R-:W-:-:S03]  /*5c50*/  @P5 FFMA.FTZ R15, R135, c[0x0][0x238], R9 ;  /* 0x00008e00870f5a23 */ /* 0x000fc60000010009 */
[----:B------:R-:W-:Y:S04]  /*5c60*/  STS [R4+0x2400], R25 ;  /* 0x0024001904007388 */ /* 0x000fe80000000800 */
[----:B------:R-:W-:Y:S04]  /*5c70*/  STS [R6+0x2000], R65 ;  /* 0x0020004106007388 */ /* 0x000fe80000000800 */
        /* <DEDUP_REMOVED lines=34> */
[----:B--2---:R-:W1:Y:S03]  /*5ea0*/  @P1 MUFU.LG2 R7, R242 ;  /* 0x000000f200071308 */ /* 0x004e660000000c00 */
[----:B------:R-:W-:Y:S04]  /*5eb0*/  STS [R6+0x6000], R33 ;  /* 0x0060002106007388 */ /* 0x000fe80000000800 */
[----:B------:R2:W-:Y:S04]  /*5ec0*/  STS [R6+0x6400], R32 ;  /* 0x0064002006007388 */ /* 0x0005e80000000800 */
[----:B------:R-:W-:Y:S04]  /*5ed0*/  STS [R2+0x4000], R31 ;  /* 0x0040001f02007388 */ /* 0x000fe80000000800 */
[----:B------:R-:W-:Y:S01]  /*5ee0*/  STS [R2+0x4400], R30 ;  /* 0x0044001e02007388 */ /* 0x000fe20000000800 */
[----:B-1----:R-:W-:-:S03]  /*5ef0*/  @P1 FMUL.FTZ R7, R7, 0.69314718246459960938 ;  /* 0x3f31721807071820 */ /* 0x002fc60000410000 */
[----:B------:R-:W-:Y:S01]  /*5f00*/  STS [R5+0x4000], R27 ;  /* 0x0040001b05007388 */ /* 0x000fe20000000800 */
[----:B------:R-:W-:-:S03]  /*5f10*/  @P1 FFMA.FTZ R14, R3, c[0x0][0x238], R7 ;  /* 0x00008e00030e1a23 */ /* 0x000fc60000010007 */
[----:B------:R-:W-:Y:S04]  /*5f20*/  STS [R5+0x4400], R26 ;  /* 0x0044001a05007388 */ /* 0x000fe80000000800 */
[----:B------:R-:W-:Y:S04]  /*5f30*/  STS [R2+0x6000], R29 ;  /* 0x0060001d02007388 */ /* 0x000fe80000000800 */
[----:B------:R1:W-:Y:S01]  /*5f40*/  STS [R2+0x6400], R28 ;  /* 0x0064001c02007388 */ /* 0x0003e20000000800 */
[----:B--2---:R-:W-:Y:S02]  /*5f50*/  @P0 MOV R6, c[0x0][0x210] ;  /* 0x0000840000060a02 */ /* 0x004fe40000000f00 */
[----:B------:R-:W-:Y:S01]  /*5f60*/  @!P0 MOV R6, 0x1 ;  /* 0x0000000100068802 */ /* 0x000fe20000000f00 */
[----:B------:R-:W-:Y:S04]  /*5f70*/  STS [R5+0x6000], R67 ;  /* 0x0060004305007388 */ /* 0x000fe80000000800 */
[----:B------:R2:W-:Y:S04]  /*5f80*/  STS [R5+0x6400], R66 ;  /* 0x0064004205007388 */ /* 0x0005e80000000800 */
[----:B------:R-:W-:Y:S06]  /*5f90*/  BAR.SYNC.DEFER_BLOCKING 0x0 ;  /* 0x0000000000007b1d */ /* 0x000fec0000010000 */
[----:B------:R-:W3:Y:S04]  /*5fa0*/  S2R R18, SR_CTAID.Y ;  /* 0x0000000000127919 */ /* 0x000ee80000002600 */
[----:B------:R-:W4:Y:S01]  /*5fb0*/  S2R R19, SR_CTAID.Z ;  /* 0x0000000000137919 */ /* 0x000f220000002700 */
[----:B-1----:R-:W1:Y:S03]  /*5fc0*/  @P6 MUFU.LG2 R2, R245 ;  /* 0x000000f500026308 */ /* 0x002e660000000c00 */
[----:B------:R-:W5:Y:S01]  /*5fd0*/  S2R R17, SR_CTAID.X ;  /* 0x0000000000117919 */ /* 0x000f620000002500 */
[----:B--2---:R-:W-:-:S03]  /*5fe0*/  CS2R R4, SRZ ;  /* 0x0000000000047805 */ /* 0x004fc6000001ff00 */
[----:B------:R2:W2:Y:S04]  /*5ff0*/  LDS.128 R20, [R223] ;  /* 0x00000000df147984 */ /* 0x0004a80000000c00 */
[----:B------:R2:W2:Y:S01]  /*6000*/  LDS.128 R28, [R223+0x800] ;  /* 0x00080000df1c7984 */ /* 0x0004a20000000c00 */
[----:B-1----:R-:W-:Y:S02]  /*6010*/  @P6 FMUL.FTZ R2, R2, 0.69314718246459960938 ;  /* 0x3f31721802026820 */ /* 0x002fe40000410000 */
[C---:B---3--:R-:W-:Y:S01]  /*6020*/  IMAD R0, R18.reuse, R0, RZ ;  /* 0x0000000012007224 */ /* 0x048fe200078e02ff */
[----:B------:R1:W3:Y:S01]  /*6030*/  LDS.128 R36, [R223+0x1000] ;  /* 0x00100000df247984 */ /* 0x0002e20000000c00 */
[----:B------:R-:W-:Y:S02]  /*6040*/  @!P3 IMAD R10, R18, c[0x0][0x214], RZ ;  /* 0x00008500120aba24 */ /* 0x000fe400078e02ff */
[----:B------:R-:W-:Y:S01]  /*6050*/  @P6 FFMA.FTZ R16, R136, c[0x0][0x238], R2 ;  /* 0x00008e0088106a23 */ /* 0x000fe20000010002 */
[----:B------:R1:W1:Y:S01]  /*6060*/  LDS.128 R44, [R223+0x1800] ;  /* 0x00180000df2c7984 */ /* 0x0002620000000c00 */
[----:B------:R-:W-:-:S02]  /*6070*/  SEL R0, R0, RZ, P3 ;  /* 0x000000ff00007207 */ /* 0x000fc40001800000 */
[----:B------:R-:W-:Y:S01]  /*6080*/  @!P3 SHF.R.S32.HI R5, RZ, 0x1f, R10 ;  /* 0x0000001fff05b819 */ /* 0x000fe2000001140a */
[----:B------:R1:W1:Y:S01]  /*6090*/  LDS.128 R56, [R223+0x2000] ;  /* 0x00200000df387984 */ /* 0x0002620000000c00 */
[----:B------:R-:W-:Y:S01]  /*60a0*/  @!P3 MOV R4, R10 ;  /* 0x0000000a0004b202 */ /* 0x000fe20000000f00 */
[----:B----4-:R-:W-:Y:S01]  /*60b0*/  IMAD R2, R19, R132, R0 ;  /* 0x0000008413027224 */ /* 0x010fe200078e0200 */
[----:B------:R-:W-:Y:S01]  /*60c0*/  LOP3.LUT P3, RZ, R174, 0x3, RZ, 0xc0, !PT ;  /* 0x00000003aeff7812 */ /* 0x000fe2000786c0ff */
[----:B------:R4:W1:Y:S01]  /*60d0*/  LDS.128 R80, [R223+0x2800] ;  /* 0x00280000df507984 */ /* 0x0008620000000c00 */
[----:B-----5:R-:W-:-:S03]  /*60e0*/  IMAD R0, R17, R6, RZ ;  /* 0x0000000611007224 */ /* 0x020fc600078e02ff */
[----:B------:R4:W1:Y:S02]  /*60f0*/  LDS.128 R76, [R223+0x3000] ;  /* 0x00300000df4c7984 */ /* 0x0008640000000c00 */
[----:B------:R-:W-:Y:S02]  /*6100*/  SHF.L.U32 R0, R0, 0x7, RZ ;  /* 0x0000000700007819 */ /* 0x000fe400000006ff */
[----:B------:R4:W1:Y:S02]  /*6110*/  LDS.128 R72, [R223+0x3800] ;  /* 0x00380000df487984 */ /* 0x0008640000000c00 */
[----:B------:R-:W-:Y:S02]  /*6120*/  IADD3 R10, P2, P0, R0, R4, R2 ;  /* 0x00000004000a7210 */ /* 0x000fe4000785e002 */
[----:B------:R4:W1:Y:S01]  /*6130*/  LDS.128 R24, [R223+0x4000] ;  /* 0x00400000df187984 */ /* 0x0008620000000c00 */
[----:B------:R-:W-:Y:S02]  /*6140*/  SHF.R.S32.HI R0, RZ, 0x1f, R0 ;  /* 0x0000001fff007819 */ /* 0x000fe40000011400 */
        /* <DEDUP_REMOVED lines=10> */
[----:B--23--:R-:W-:Y:S01]  /*61f0*/  SHF.R.S32.HI R2, RZ, 0x1f, R84 ;  /* 0x0000001fff027819 */ /* 0x00cfe20000011454 */
        /* <DEDUP_REMOVED lines=40> */
.L_x_887:
[----:B--23--:R-:W-:Y:S05]  /*6480*/  BSYNC B0 ;  /* 0x0000000000007941 */ /* 0x00cfea0003800000 */
.L_x_886:
        /* <DEDUP_REMOVED lines=59> */
.L_x_888:
        /* <DEDUP_REMOVED lines=12> */
.L_x_2387:


//--------------------- .text._ZN5flash16flash_fwd_kernelI23Flash_fwd_kernel_traitsILi128ELi128ELi32ELi4ELb0ELb0EN7cutlass10bfloat16_tE19Flash_kernel_traitsILi128ELi128ELi32ELi4ES3_EELb0ELb0ELb0ELb0ELb0ELb0ELb0ELb0EEEvNS_16Flash_fwd_paramsE --------------------------
	.section	.text._ZN5flash16flash_fwd_kernelI23Flash_fwd_kernel_traitsILi128ELi128ELi32ELi4ELb0ELb0EN7cutlass10bfloat16_tE19Flash_kernel_traitsILi128ELi128ELi32ELi4ES3_EELb0ELb0ELb0ELb0ELb0ELb0ELb0ELb0EEEvNS_16Flash_fwd_paramsE,"ax",@progbits
	.sectioninfo	@"SHI_REGISTERS=255"
	.align	128
        .global         _ZN5flash16flash_fwd_kernelI23Flash_fwd_kernel_traitsILi128ELi128ELi32ELi4ELb0ELb0EN7cutlass10bfloat16_tE19Flash_kernel_traitsILi128ELi128ELi32ELi4ES3_EELb0ELb0ELb0ELb0ELb0ELb0ELb0ELb0EEEvNS_16Flash_fwd_paramsE
        .type           _ZN5flash16flash_fwd_kernelI23Flash_fwd_kernel_traitsILi128ELi128ELi32ELi4ELb0ELb0EN7cutlass10bfloat16_tE19Flash_kernel_traitsILi128ELi128ELi32ELi4ES3_EELb0ELb0ELb0ELb0ELb0ELb0ELb0ELb0EEEvNS_16Flash_fwd_paramsE,@function
        .size           _ZN5flash16flash_fwd_kernelI23Flash_fwd_kernel_traitsILi128ELi128ELi32ELi4ELb0ELb0EN7cutlass10bfloat16_tE19Flash_kernel_traitsILi128ELi128ELi32ELi4ES3_EELb0ELb0ELb0ELb0ELb0ELb0ELb0ELb0EEEvNS_16Flash_fwd_paramsE,(.L_x_2388 - _ZN5flash16flash_fwd_kernelI23Flash_fwd_kernel_traitsILi128ELi128ELi32ELi4ELb0ELb0EN7cutlass10bfloat16_tE19Flash_kernel_traitsILi128ELi128ELi32ELi4ES3_EELb0ELb0ELb0ELb0ELb0ELb0ELb0ELb0EEEvNS_16Flash_fwd_paramsE)
        .other          _ZN5flash16flash_fwd_kernelI23Flash_fwd_kernel_traitsILi128ELi128ELi32ELi4ELb0ELb0EN7cutlass10bfloat16_tE19Flash_kernel_traitsILi128ELi128ELi32ELi4ES3_EELb0ELb0ELb0ELb0ELb0ELb0ELb0ELb0EEEvNS_16Flash_fwd_paramsE,@"STO_CUDA_ENTRY STV_DEFAULT"
_ZN5flash16flash_fwd_kernelI23Flash_fwd_kernel_traitsILi128ELi128ELi32ELi4ELb0ELb0EN7cutlass10bfloat16_tE19Flash_kernel_traitsILi128ELi128ELi32ELi4ES3_EELb0ELb0ELb0ELb0ELb0ELb0ELb0ELb0EEEvNS_16Flash_fwd_paramsE:
.text._ZN5flash16flash_fwd_kernelI23Flash_fwd_kernel_traitsILi128ELi128ELi32ELi4ELb0ELb0EN7cutlass10bfloat16_tE19Flash_kernel_traitsILi128ELi128ELi32ELi4ES3_EELb0ELb0ELb0ELb0ELb0ELb0ELb0ELb0EEEvNS_16Flash_fwd_paramsE:
[----:B------:R-:W-:Y:S02]  /*0000*/  MOV R1, c[0x0][0x28] ;  /* 0x00000a0000017a02 */ /* 0x000fe40000000f00 */
[----:B------:R-:W1:Y:S01]  /*0010*/  LDC.U8 R0, c[0x0][0x312] ;  /* 0x0000c480ff007b82 */ /* 0x000e620000000000 */
[----:B------:R-:W2:Y:S01]  /*0020*/  S2R R17, SR_CTAID.Y ;  /* 0x0000000000117919 */ /* 0x000ea20000002600 */
[----:B------:R-:W-:Y:S01]  /*0030*/  ISETP.NE.U32.AND P2, PT, RZ, c[0x0][0x240], PT ;  /* 0x00009000ff007a0c */ /* 0x000fe20003f45070 */
[----:B------:R-:W-:Y:S01]  /*0040*/  IMAD.MOV.U32 R24, RZ, RZ, 0x4 ;  /* 0x00000004ff187424 */ /* 0x000fe200078e00ff */
[----:B------:R-:W-:Y:S01]  /*0050*/  ISETP.EQ.U32.AND P1, PT, RZ, c[0x0][0x248], PT ;  /* 0x00009200ff007a0c */ /* 0x000fe20003f22070 */
[----:B------:R-:W-:Y:S01]  /*0060*/  IMAD.MOV.U32 R251, RZ, RZ, -0x1 ;  /* 0xfffffffffffb7424 */ /* 0x000fe200078e00ff */
[----:B------:R-:W-:Y:S01]  /*0070*/  ISETP.NE.AND.EX P2, PT, RZ, c[0x0][0x244], PT, P2 ;  /* 0x00009100ff007a0c */ /* 0x000fe20003f45320 */
[----:B------:R-:W-:Y:S01]  /*0080*/  ULDC.64 UR4, c[0x0][0x118] ;  /* 0x0000460000047ab9 */ /* 0x000fe20000000a00 */
[----:B------:R-:W-:Y:S01]  /*0090*/  IMAD.MOV.U32 R8, RZ, RZ, -0x1 ;  /* 0xffffffffff087424 */ /* 0x000fe200078e00ff */
[----:B------:R-:W-:Y:S02]  /*00a0*/  ISETP.NE.U32.AND P0, PT, RZ, c[0x0][0x250], PT ;  /* 0x00009400ff007a0c */ /* 0x000fe40003f05070 */
[----:B------:R-:W-:-:S02]  /*00b0*/  IADD3 R1, R1, -0x18, RZ ;  /* 0xffffffe801017810 */ /* 0x000fc40007ffe0ff */
[----:B------:R-:W-:Y:S02]  /*00c0*/  ISETP.NE.AND.EX P0, PT, RZ, c[0x0][0x254], PT, P0 ;  /* 0x00009500ff007a0c */ /* 0x000fe40003f05300 */
[----:B-1----:R-:W-:Y:S01]  /*00d0*/  ISETP.NE.AND P3, PT, R0, RZ, PT ;  /* 0x000000ff0000720c */ /* 0x002fe20003f65270 */
[----:B--2---:R-:W-:-:S03]  /*00e0*/  IMAD.WIDE R2, R17, R24, c[0x0][0x240] ;  /* 0x0000900011027625 */ /* 0x004fc600078e0218 */
[----:B------:R-:W-:Y:S01]  /*00f0*/  ISETP.EQ.OR.EX P1, PT, RZ, c[0x0][0x24c], !P3, P1 ;  /* 0x00009300ff007a0c */ /* 0x000fe20005f22710 */
[----:B------:R-:W-:Y:S01]  /*0100*/  IMAD.WIDE R4, R17, R24, c[0x0][0x248] ;  /* 0x0000920011047625 */ /* 0x000fe200078e0218 */
[----:B------:R1:W2:Y:S04]  /*0110*/  @P2 LDG.E R251, [R2.64] ;  /* 0x0000000402fb2981 */ /* 0x0002a8000c1e1900 */
[----:B------:R1:W2:Y:S01]  /*0120*/  @P2 LDG.E R0, [R2.64+0x4] ;  /* 0x0000040402002981 */ /* 0x0002a2000c1e1900 */
[----:B------:R-:W-:-:S06]  /*0130*/  IMAD.MOV.U32 R6, RZ, RZ, RZ ;  /* 0x000000ffff067224 */ /* 0x000fcc00078e00ff */
[----:B------:R3:W5:Y:S04]  /*0140*/  @!P1 LDG.E R8, [R4.64] ;  /* 0x0000000404089981 */ /* 0x000768000c1e1900 */
[----:B------:R-:W4:Y:S04]  /*0150*/  S2R R240, SR_CTAID.X ;  /* 0x0000000000f07919 */ /* 0x000f280000002500 */
[----:B------:R-:W2:Y:S01]  /*0160*/  S2R R25, SR_CTAID.Z ;  /* 0x0000000000197919 */ /* 0x000ea20000002700 */
[----:B-1----:R-:W-:-:S05]  /*0170*/  @P0 IMAD.WIDE R2, R17, R24, c[0x0][0x250] ;  /* 0x0000940011020625 */ /* 0x002fca00078e0218 */
[----:B------:R3:W5:Y:S01]  /*0180*/  @P0 LDG.E R6, [R2.64] ;  /* 0x0000000402060981 */ /* 0x000762000c1e1900 */
[----:B------:R-:W-:-:S04]  /*0190*/  ISETP.NE.U32.AND P0, PT, RZ, c[0x0][0x248], PT ;  /* 0x00009200ff007a0c */ /* 0x000fc80003f05070 */
[----:B------:R-:W-:Y:S01]  /*01a0*/  ISETP.NE.AND.EX P0, PT, RZ, c[0x0][0x24c], PT, P0 ;  /* 0x00009300ff007a0c */ /* 0x000fe20003f05300 */
[----:B--2---:R-:W-:Y:S02]  /*01b0*/  @P2 IMAD.IADD R14, R0, 0x1, -R251 ;  /* 0x00000001000e2824 */ /* 0x004fe400078e0afb */
[----:B------:R-:W-:-:S10]  /*01c0*/  @!P2 IMAD.MOV.U32 R14, RZ, RZ, c[0x0][0x214] ;  /* 0x00008500ff0ea624 */ /* 0x000fd400078e00ff */
[----:B------:R-:W-:Y:S05]  /*01d0*/  @!P0 BRA `(.L_x_889) ;  /* 0x0000004000008947 */ /* 0x000fea0003800000 */
[----:B---34-:R-:W2:Y:S02]  /*01e0*/  @P3 LDG.E R0, [R4.64+0x4] ;  /* 0x0000040404003981 */ /* 0x018ea4000c1e1900 */
[----:B--2--5:R-:W-:-:S06]  /*01f0*/  @P3 IADD3 R0, R0, -R8, RZ ;  /* 0x8000000800003210 */ /* 0x024fcc0007ffe0ff */
[----:B------:R1:W5:Y:S01]  /*0200*/  @!P3 LDG.E R0, [R4.64] ;  /* 0x000000040400b981 */ /* 0x000362000c1e1900 */
[----:B------:R-:W-:Y:S05]  /*0210*/  BRA `(.L_x_890) ;  /* 0x0000001000007947 */ /* 0x000fea0003800000 */
.L_x_889:
[----:B---34-:R-:W-:Y:S02]  /*0220*/  MOV R0, c[0x0][0x218] ;  /* 0x0000860000007a02 */ /* 0x018fe40000000f00 */
.L_x_890:
[----:B------:R-:W-:-:S04]  /*0230*/  ISETP.NE.U32.AND P2, PT, RZ, c[0x0][0x258], PT ;  /* 0x00009600ff007a0c */ /* 0x000fc80003f45070 */
[----:B------:R-:W-:-:S13]  /*0240*/  ISETP.NE.AND.EX P2, PT, RZ, c[0x0][0x25c], PT, P2 ;  /* 0x00009700ff007a0c */ /* 0x000fda0003f45320 */
[----:B------:R-:W-:-:S06]  /*0250*/  @P2 IMAD.WIDE R2, R17, R24, c[0x0][0x258] ;  /* 0x0000960011022625 */ /* 0x000fcc00078e0218 */
        /* <DEDUP_REMOVED lines=9> */
[----:B------:R-:W2:Y:S01]  /*02f0*/  S2R R89, SR_TID.X ;  /* 0x0000000000597919 */ /* 0x000ea20000002100 */
        /* <DEDUP_REMOVED lines=10> */
[----:B------:R-:W-:Y:S01]  /*03a0*/  @!P1 IMAD R7, R4, c[0x0][0x178], RZ ;  /* 0x00005e0004079a24 */ /* 0x000fe200078e02ff */
[----:B------:R-:W-:Y:S01]  /*03b0*/  @P1 MOV R11, R2 ;  /* 0x00000002000b1202 */ /* 0x000fe20000000f00 */
[----:B------:R-:W-:Y:S02]  /*03c0*/  @P1 IMAD R13, R251, c[0x0][0x194], R3 ;  /* 0x00006500fb0d1a24 */ /* 0x000fe400078e0203 */
        /* <DEDUP_REMOVED lines=19> */
.L_x_892:
        /* <DEDUP_REMOVED lines=42> */
.L_x_893:
[----:B--2---:R-:W-:Y:S01]  /*07a0*/  SHF.R.S32.HI R21, RZ, 0x1f, R89 ;  /* 0x0000001fff157819 */ /* 0x004fe20000011459 */
[----:B------:R-:W-:Y:S01]  /*07b0*/  IMAD R17, R7, c[0x0][0x1a8], RZ ;  /* 0x00006a0007117a24 */ /* 0x000fe200078e02ff */
[----:B------:R-:W-:Y:S01]  /*07c0*/  BSSY B0, `(.L_x_894) ;  /* 0x0000052000007945 */ /* 0x000fe20003800000 */
[----:B------:R-:W-:Y:S01]  /*07d0*/  IMAD.IADD R250, R14, 0x1, -R250 ;  /* 0x000000010efa7824 */ /* 0x000fe200078e0afa */
[-C--:B------:R-:W-:Y:S01]  /*07e0*/  LEA.HI R2, R21, R89.reuse, RZ, 0x3 ;  /* 0x0000005915027211 */ /* 0x080fe200078f18ff */
[----:B------:R-:W-:Y:S01]  /*07f0*/  IMAD R17, R25, c[0x0][0x1ac], R17 ;  /* 0x00006b0019117a24 */ /* 0x000fe200078e0211 */
[----:B------:R-:W-:Y:S02]  /*0800*/  LEA.HI R23, R21, R89, RZ, 0x4 ;  /* 0x0000005915177211 */ /* 0x000fe400078f20ff */
[----:B------:R-:W-:-:S02]  /*0810*/  SHF.R.S32.HI R8, RZ, 0x3, R2 ;  /* 0x00000003ff087819 */ /* 0x000fc40000011402 */
[----:B------:R-:W-:Y:S02]  /*0820*/  LOP3.LUT R2, R2, 0xfffffff8, RZ, 0xc0, !PT ;  /* 0xfffffff802027812 */ /* 0x000fe400078ec0ff */
        /* <DEDUP_REMOVED lines=9> */
[----:B------:R-:W-:Y:S01]  /*08c0*/  SHF.R.S32.HI R4, RZ, 0x1f, R0 ;  /* 0x0000001fff047819 */ /* 0x000fe20000011400 */
[----:B------:R-:W-:Y:S01]  /*08d0*/  IMAD.WIDE R240, R240, 0x80, R8 ;  /* 0x00000080f0f07825 */ /* 0x000fe200078e0208 */
[----:B------:R-:W-:-:S02]  /*08e0*/  LOP3.LUT R3, R2, 0x38, R238, 0xf8, !PT ;  /* 0x0000003802037812 */ /* 0x000fc400078ef8ee */
[----:B------:R-:W-:Y:S01]  /*08f0*/  SHF.R.U32.HI R2, RZ, 0x3, R2 ;  /* 0x00000003ff027819 */ /* 0x000fe20000011602 */
[----:B------:R-:W-:Y:S01]  /*0900*/  IMAD R14, R8, c[0x0][0x1a4], R14 ;  /* 0x00006900080e7a24 */ /* 0x000fe200078e020e */
[----:B------:R-:W-:Y:S01]  /*0910*/  LEA.HI R22, R4, R0, RZ, 0x3 ;  /* 0x0000000004167211 */ /* 0x000fe200078f18ff */
[----:B------:R-:W-:Y:S01]  /*0920*/  IMAD.SHL.U32 R4, R5, 0x8, RZ ;  /* 0x0000000805047824 */ /* 0x000fe200078e00ff */
[----:B------:R-:W-:Y:S02]  /*0930*/  LOP3.LUT R3, R3, R2, RZ, 0x3c, !PT ;  /* 0x0000000203037212 */ /* 0x000fe400078e3cff */
[----:B------:R-:W-:Y:S02]  /*0940*/  LOP3.LUT R2, R22, 0xfffffff8, RZ, 0xc0, !PT ;  /* 0xfffffff816027812 */ /* 0x000fe400078ec0ff */
[----:B------:R-:W-:Y:S02]  /*0950*/  SHF.R.S32.HI R239, RZ, 0x1f, R238 ;  /* 0x0000001fffef7819 */ /* 0x000fe400000114ee */
[----:B------:R-:W-:Y:S01]  /*0960*/  LOP3.LUT R223, R3, 0xfffffe00, R4, 0xf8, !PT ;  /* 0xfffffe0003df7812 */ /* 0x000fe200078ef804 */
[----:B------:R-:W-:Y:S01]  /*0970*/  IMAD.IADD R20, R0, 0x1, -R2 ;  /* 0x0000000100147824 */ /* 0x000fe200078e0a02 */
[----:B------:R-:W-:Y:S01]  /*0980*/  IADD3 R2, P0, R238, R11, RZ ;  /* 0x0000000bee027210 */ /* 0x000fe20007f1e0ff */
[----:B------:R-:W-:Y:S01]  /*0990*/  IMAD.WIDE.U32 R6, R8, c[0x0][0x198], R238 ;  /* 0x0000660008067a25 */ /* 0x000fe200078e00ee */
[----:B------:R-:W-:-:S02]  /*09a0*/  SHF.R.S32.HI R11, RZ, 0x1f, R10 ;  /* 0x0000001fff0b7819 */ /* 0x000fc4000001140a */
[----:B------:R-:W-:Y:S01]  /*09b0*/  IADD3 R244, R238, 0x40, RZ ;  /* 0x00000040eef47810 */ /* 0x000fe20007ffe0ff */
[----:B------:R-:W-:Y:S01]  /*09c0*/  IMAD R0, R9, c[0x0][0x198], RZ ;  /* 0x0000660009007a24 */ /* 0x000fe200078e02ff */
[----:B------:R-:W-:Y:S01]  /*09d0*/  IADD3 R6, P1, R12, R6, RZ ;  /* 0x000000060c067210 */ /* 0x000fe20007f3e0ff */
[----:B------:R-:W-:Y:S02]  /*09e0*/  IMAD.X R3, R239, 0x1, R13, P0 ;  /* 0x00000001ef037824 */ /* 0x000fe400000e060d */
[----:B------:R-:W-:-:S04]  /*09f0*/  IMAD.WIDE.U32 R4, R8, c[0x0][0x1a0], R238 ;  /* 0x0000680008047a25 */ /* 0x000fc800078e00ee */
[----:B------:R-:W-:Y:S02]  /*0a00*/  IMAD R0, R8, c[0x0][0x19c], R0 ;  /* 0x0000670008007a24 */ /* 0x000fe400078e0200 */
[----:B------:R-:W-:Y:S01]  /*0a10*/  IMAD.WIDE.U32 R12, R25, c[0x0][0x1a8], R2 ;  /* 0x00006a00190c7a25 */ /* 0x000fe200078e0002 */
[----:B------:R-:W-:Y:S02]  /*0a20*/  IADD3 R2, P0, R15, R4, RZ ;  /* 0x000000040f027210 */ /* 0x000fe40007f1e0ff */
[----:B------:R-:W-:Y:S01]  /*0a30*/  IADD3.X R7, R18, R7, R0, P1, !PT ;  /* 0x0000000712077210 */ /* 0x000fe20000ffe400 */
[C---:B------:R-:W-:Y:S01]  /*0a40*/  IMAD R0, R11.reuse, c[0x0][0x1b8], RZ ;  /* 0x00006e000b007a24 */ /* 0x040fe200078e02ff */
[----:B------:R-:W-:Y:S01]  /*0a50*/  IADD3.X R3, R16, R5, R14, P0, !PT ;  /* 0x0000000510037210 */ /* 0x000fe200007fe40e */
[----:B------:R-:W-:Y:S01]  /*0a60*/  IMAD R4, R11, c[0x0][0x1b0], RZ ;  /* 0x00006c000b047a24 */ /* 0x000fe200078e02ff */
[----:B------:R-:W-:Y:S01]  /*0a70*/  R2P PR, R20, 0x6 ;  /* 0x0000000614007804 */ /* 0x000fe20000000000 */
[----:B------:R-:W-:Y:S01]  /*0a80*/  IMAD R5, R10, c[0x0][0x1bc], R0 ;  /* 0x00006f000a057a24 */ /* 0x000fe200078e0200 */
[----:B------:R-:W-:Y:S01]  /*0a90*/  ISETP.GE.AND P0, PT, R8, R250, PT ;  /* 0x000000fa0800720c */ /* 0x000fe20003f06270 */
[----:B------:R-:W-:Y:S01]  /*0aa0*/  IMAD.MOV.U32 R0, RZ, RZ, 0x20 ;  /* 0x00000020ff007424 */ /* 0x000fe200078e00ff */
[----:B------:R-:W-:Y:S01]  /*0ab0*/  LEA.HI R11, R21, R89, RZ, 0x5 ;  /* 0x00000059150b7211 */ /* 0x000fe200078f28ff */
[----:B------:R-:W-:-:S02]  /*0ac0*/  IMAD.MOV.U32 R16, RZ, RZ, 0x10 ;  /* 0x00000010ff107424 */ /* 0x000fc400078e00ff */
[C---:B------:R-:W-:Y:S01]  /*0ad0*/  IMAD R14, R10.reuse, c[0x0][0x1b4], R4 ;  /* 0x00006d000a0e7a24 */ /* 0x040fe200078e0204 */
[----:B------:R-:W-:Y:S01]  /*0ae0*/  SHF.R.S32.HI R58, RZ, 0x5, R11 ;  /* 0x00000005ff3a7819 */ /* 0x000fe2000001140b */
[----:B------:R-:W-:Y:S01]  /*0af0*/  IMAD.WIDE.U32 R248, R10, c[0x0][0x1b0], R6 ;  /* 0x00006c000af87a25 */ /* 0x000fe200078e0006 */
[----:B------:R-:W-:Y:S02]  /*0b00*/  SEL R0, R0, 0xffffffe0, !P2 ;  /* 0xffffffe000007807 */ /* 0x000fe40005000000 */
[----:B------:R-:W-:Y:S01]  /*0b10*/  SEL R4, R16, 0xfffffff0, !P1 ;  /* 0xfffffff010047807 */ /* 0x000fe20004800000 */
[----:B------:R-:W-:-:S04]  /*0b20*/  IMAD.WIDE.U32 R246, R10, c[0x0][0x1b8], R2 ;  /* 0x00006e000af67a25 */ /* 0x000fc800078e0002 */
[----:B------:R-:W-:Y:S02]  /*0b30*/  IMAD.SHL.U32 R223, R223, 0x2, RZ ;  /* 0x00000002dfdf7824 */ /* 0x000fe400078e00ff */
[----:B------:R-:W-:Y:S02]  /*0b40*/  IMAD.IADD R11, R13, 0x1, R17 ;  /* 0x000000010d0b7824 */ /* 0x000fe400078e0211 */
[----:B------:R-:W-:Y:S02]  /*0b50*/  IMAD.IADD R243, R249, 0x1, R14 ;  /* 0x00000001f9f37824 */ /* 0x000fe400078e020e */
[----:B------:R-:W-:Y:S01]  /*0b60*/  IMAD.IADD R245, R247, 0x1, R5 ;  /* 0x00000001f7f57824 */ /* 0x000fe200078e0205 */
[----:B------:R-:W-:Y:S05]  /*0b70*/  @P0 BRA `(.L_x_895) ;  /* 0x0000016000000947 */ /* 0x000fea0003800000 */
[----:B------:R-:W-:Y:S01]  /*0b80*/  ISETP.GE.AND P2, PT, R238, c[0x0][0x220], PT ;  /* 0x00008800ee007a0c */ /* 0x000fe20003f46270 */
[----:B------:R-:W-:Y:S01]  /*0b90*/  IMAD R2, R241, c[0x0][0x190], RZ ;  /* 0x00006400f1027a24 */ /* 0x000fe200078e02ff */
[----:B------:R-:W-:Y:S01]  /*0ba0*/  ISETP.GE.AND P1, PT, R244, c[0x0][0x220], PT ;  /* 0x00008800f4007a0c */ /* 0x000fe20003f26270 */
[----:B------:R-:W-:-:S02]  /*0bb0*/  IMAD.MOV.U32 R10, RZ, RZ, R12 ;  /* 0x000000ffff0a7224 */ /* 0x000fc400078e000c */
        /* <DEDUP_REMOVED lines=18> */
.L_x_895:
[----:B------:R-:W-:Y:S05]  /*0ce0*/  BSYNC B0 ;  /* 0x0000000000007941 */ /* 0x000fea0003800000 */
.L_x_894:
[----:B------:R-:W-:Y:S01]  /*0cf0*/  IADD3 R14, R8, 0x10, RZ ;  /* 0x00000010080e7810 */ /* 0x000fe20007ffe0ff */
[----:B------:R-:W-:Y:S03]  /*0d00*/  BSSY B0, `(.L_x_896) ;  /* 0x000001c000007945 */ /* 0x000fe60003800000 */
[----:B------:R-:W-:-:S13]  /*0d10*/  ISETP.GE.AND P0, PT, R14, R250, PT ;  /* 0x000000fa0e00720c */ /* 0x000fda0003f06270 */
[----:B------:R-:W-:Y:S05]  /*0d20*/  @P0 BRA `(.L_x_897) ;  /* 0x0000019000000947 */ /* 0x000fea0003800000 */
[----:B------:R-:W-:Y:S02]  /*0d30*/  IADD3 R5, P0, R240, 0x10, RZ ;  /* 0x00000010f0057810 */ /* 0x000fe40007f1e0ff */
[----:B------:R-:W-:Y:S02]  /*0d40*/  ISETP.GE.AND P1, PT, R238, c[0x0][0x220], PT ;  /* 0x00008800ee007a0c */ /* 0x000fe40003f26270 */
[----:B-1----:R-:W-:Y:S01]  /*0d50*/  MOV R3, R11 ;  /* 0x0000000b00037202 */ /* 0x002fe20000000f00 */
        /* <DEDUP_REMOVED lines=22> */
.L_x_897:
[----:B------:R-:W-:Y:S05]  /*0ec0*/  BSYNC B0 ;  /* 0x0000000000007941 */ /* 0x000fea0003800000 */
.L_x_896:
[----:B-1----:R-:W-:Y:S01]  /*0ed0*/  IADD3 R2, R8, 0x20, RZ ;  /* 0x0000002008027810 */ /* 0x002fe20007ffe0ff */
[----:B------:R-:W-:Y:S03]  /*0ee0*/  BSSY B0, `(.L_x_898) ;  /* 0x000001c000007945 */ /* 0x000fe60003800000 */
[----:B------:R-:W-:-:S13]  /*0ef0*/  ISETP.GE.AND P0, PT, R2, R250, PT ;  /* 0x000000fa0200720c */ /* 0x000fda0003f06270 */
        /* <DEDUP_REMOVED lines=26> */
.L_x_899:
[----:B------:R-:W-:Y:S05]  /*10a0*/  BSYNC B0 ;  /* 0x0000000000007941 */ /* 0x000fea0003800000 */
.L_x_898:
[----:B------:R-:W-:Y:S01]  /*10b0*/  IADD3 R2, R8, 0x30, RZ ;  /* 0x0000003008027810 */ /* 0x000fe20007ffe0ff */
        /* <DEDUP_REMOVED lines=8> */
[----:B-1----:R-:W-:Y:S02]  /*1140*/  IMAD R6, R2, c[0x0][0x190], RZ ;  /* 0x0000640002067a24 */ /* 0x002fe400078e02ff */
        /* <DEDUP_REMOVED lines=19> */
.L_x_901:
[----:B------:R-:W-:Y:S05]  /*1280*/  BSYNC B0 ;  /* 0x0000000000007941 */ /* 0x000fea0003800000 */
.L_x_900:
[----:B------:R-:W-:Y:S01]  /*1290*/  IADD3 R2, R8, 0x40, RZ ;  /* 0x0000004008027810 */ /* 0x000fe20007ffe0ff */
[----:B------:R-:W-:Y:S03]  /*12a0*/  BSSY B0, `(.L_x_902) ;  /* 0x000001d000007945 */ /* 0x000fe60003800000 */
[----:B------:R-:W-:Y:S01]  /*12b0*/  ISETP.GE.AND P0, PT, R2, R250, PT ;  /* 0x000000fa0200720c */ /* 0x000fe20003f06270 */
[----:B------:R2:W-:-:S12]  /*12c0*/  STL [R1+0xc], R2 ;  /* 0x00000c0201007387 */ /* 0x0005d80000100800 */
[----:B------:R-:W-:Y:S05]  /*12d0*/  @P0 BRA `(.L_x_903) ;  /* 0x0000019000000947 */ /* 0x000fea0003800000 */
[----:B------:R-:W-:Y:S02]  /*12e0*/  IADD3 R5, P0, R240, 0x40, RZ ;  /* 0x00000040f0057810 */ /* 0x000fe40007f1e0ff */
[----:B------:R-:W-:Y:S02]  /*12f0*/  ISETP.GE.AND P1, PT, R238, c[0x0][0x220], PT ;  /* 0x00008800ee007a0c */ /* 0x000fe40003f26270 */
[----:B------:R-:W-:Y:S01]  /*1300*/  MOV R3, R11 ;  /* 0x0000000b00037202 */ /* 0x000fe20000000f00 */
[----:B--2---:R-:W-:Y:S01]  /*1310*/  IMAD.X R2, RZ, RZ, R241, P0 ;  /* 0x000000ffff027224 */ /* 0x004fe200000e06f1 */
        /* <DEDUP_REMOVED lines=21> */
.L_x_903:
[----:B------:R-:W-:Y:S05]  /*1470*/  BSYNC B0 ;  /* 0x0000000000007941 */ /* 0x000fea0003800000 */
.L_x_902:
[----:B--2---:R-:W-:Y:S01]  /*1480*/  IADD3 R2, R8, 0x50, RZ ;  /* 0x0000005008027810 */ /* 0x004fe20007ffe0ff */
        /* <DEDUP_REMOVED lines=29> */
.L_x_905:
[----:B------:R-:W-:Y:S05]  /*1660*/  BSYNC B0 ;  /* 0x0000000000007941 */ /* 0x000fea0003800000 */
.L_x_904:
        /* <DEDUP_REMOVED lines=30> */
.L_x_907:
[----:B------:R-:W-:Y:S05]  /*1850*/  BSYNC B0 ;  /* 0x0000000000007941 */ /* 0x000fea0003800000 */
.L_x_906:
[----:B--2---:R-:W-:Y:S01]  /*1860*/  IADD3 R2, R8, 0x70, RZ ;  /* 0x0000007008027810 */ /* 0x004fe20007ffe0ff */
[----:B------:R-:W-:Y:S01]  /*1870*/  IMAD.MOV.U32 R15, RZ, RZ, c[0x0][0x198] ;  /* 0x00006600ff0f7624 */ /* 0x000fe200078e00ff */
[----:B------:R-:W-:Y:S01]  /*1880*/  BSSY B0, `(.L_x_908) ;  /* 0x0000020000007945 */ /* 0x000fe20003800000 */
[----:B------:R-:W-:Y:S01]  /*1890*/  IMAD.MOV.U32 R90, RZ, RZ, 0x5 ;  /* 0x00000005ff5a7424 */ /* 0x000fe200078e00ff */
[----:B------:R-:W-:Y:S01]  /*18a0*/  ISETP.GE.AND P0, PT, R2, R250, PT ;  /* 0x000000fa0200720c */ /* 0x000fe20003f06270 */
[----:B------:R2:W-:Y:S01]  /*18b0*/  STL [R1], R2 ;  /* 0x0000000201007387 */ /* 0x0005e20000100800 */
[C---:B------:R-:W-:Y:S02]  /*18c0*/  IMAD.SHL.U32 R91, R15.reuse, 0x20, RZ ;  /* 0x000000200f5b7824 */ /* 0x040fe400078e00ff */
[----:B------:R-:W-:-:S09]  /*18d0*/  SHF.L.U64.HI R90, R15, R90, c[0x0][0x19c] ;  /* 0x000067000f5a7619 */ /* 0x000fd2000001025a */
[----:B------:R-:W-:Y:S05]  /*18e0*/  @P0 BRA `(.L_x_909) ;  /* 0x0000019000000947 */ /* 0x000fea0003800000 */
[----:B------:R-:W-:Y:S02]  /*18f0*/  IADD3 R5, P0, R240, 0x70, RZ ;  /* 0x00000070f0057810 */ /* 0x000fe40007f1e0ff */
[----:B------:R-:W-:Y:S02]  /*1900*/  ISETP.GE.AND P1, PT, R238, c[0x0][0x220], PT ;  /* 0x00008800ee007a0c */ /* 0x000fe40003f26270 */
[----:B------:R-:W-:Y:S01]  /*1910*/  MOV R3, R11 ;  /* 0x0000000b00037202 */ /* 0x000fe20000000f00 */
[----:B--2---:R-:W-:Y:S01]  /*1920*/  IMAD.X R2, RZ, RZ, R241, P0 ;  /* 0x000000ffff027224 */ /* 0x004fe200000e06f1 */
[----:B------:R-:W-:-:S03]  /*1930*/  ISETP.GE.AND P0, PT, R244, c[0x0][0x220], PT ;  /* 0x00008800f4007a0c */ /* 0x000fc60003f06270 */
        /* <DEDUP_REMOVED lines=20> */
.L_x_909:
[----:B------:R-:W-:Y:S05]  /*1a80*/  BSYNC B0 ;  /* 0x0000000000007941 */ /* 0x000fea0003800000 */
.L_x_908:
[----:B------:R-:W-:Y:S01]  /*1a90*/  LEA.HI.SX32 R56, R224, 0xffffffff, 0x1b ;  /* 0xffffffffe0387811 */ /* 0x000fe200078fdaff */
[----:B------:R-:W-:Y:S01]  /*1aa0*/  BSSY B0, `(.L_x_910) ;  /* 0x000001b000007945 */ /* 0x000fe20003800000 */
[----:B------:R-:W-:Y:S02]  /*1ab0*/  MOV R242, R248 ;  /* 0x000000f800f27202 */ /* 0x000fe40000000f00 */
[----:B------:R-:W-:Y:S01]  /*1ac0*/  SHF.R.S32.HI R12, RZ, 0x1f, R56 ;  /* 0x0000001fff0c7819 */ /* 0x000fe20000011438 */
[----:B------:R-:W-:Y:S02]  /*1ad0*/  IMAD R11, R56, -0x20, R57 ;  /* 0xffffffe0380b7824 */ /* 0x000fe400078e0239 */
[----:B------:R-:W-:Y:S02]  /*1ae0*/  IMAD R10, R90, R56, RZ ;  /* 0x000000385a0a7224 */ /* 0x000fe400078e02ff */
[----:B-12---:R-:W-:Y:S01]  /*1af0*/  IMAD.WIDE.U32 R2, R56, R91, R242 ;  /* 0x0000005b38027225 */ /* 0x006fe200078e00f2 */
[----:B------:R-:W-:-:S03]  /*1b00*/  ISETP.GE.AND P0, PT, R8, R11, PT ;  /* 0x0000000b0800720c */ /* 0x000fc60003f06270 */
[----:B------:R-:W-:-:S05]  /*1b10*/  IMAD R10, R12, R91, R10 ;  /* 0x0000005b0c0a7224 */ /* 0x000fca00078e020a */
[----:B------:R-:W-:-:S05]  /*1b20*/  IADD3 R10, R3, R10, RZ ;  /* 0x0000000a030a7210 */ /* 0x000fca0007ffe0ff */
        /* <DEDUP_REMOVED lines=18> */
.L_x_911:
[----:B------:R-:W-:Y:S05]  /*1c50*/  BSYNC B0 ;  /* 0x0000000000007941 */ /* 0x000fea0003800000 */
.L_x_910:
[----:B------:R-:W-:Y:S01]  /*1c60*/  ISETP.GE.AND P0, PT, R14, R11, PT ;  /* 0x0000000b0e00720c */ /* 0x000fe20003f06270 */
[----:B------:R-:W-:Y:S01]  /*1c70*/  BSSY B0, `(.L_x_912) ;  /* 0x0000017000007945 */ /* 0x000fe20003800000 */
[C---:B------:R-:W-:Y:S01]  /*1c80*/  SHF.L.U64.HI R92, R15.reuse, R24, c[0x0][0x19c] ;  /* 0x000067000f5c7619 */ /* 0x040fe20000010218 */
[----:B------:R-:W-:-:S10]  /*1c90*/  IMAD.SHL.U32 R93, R15, 0x10, RZ ;  /* 0x000000100f5d7824 */ /* 0x000fd400078e00ff */
[----:B------:R-:W-:Y:S05]  /*1ca0*/  @P0 BRA `(.L_x_913) ;  /* 0x0000013000000947 */ /* 0x000fea0003800000 */
[----:B------:R-:W-:Y:S02]  /*1cb0*/  ISETP.GE.AND P1, PT, R238, c[0x0][0x220], PT ;  /* 0x00008800ee007a0c */ /* 0x000fe40003f26270 */
[----:B------:R-:W-:Y:S02]  /*1cc0*/  IADD3 R5, P2, R93, R2, RZ ;  /* 0x000000025d057210 */ /* 0x000fe40007f5e0ff */
[----:B------:R-:W-:-:S03]  /*1cd0*/  ISETP.GE.AND P0, PT, R244, c[0x0][0x220], PT ;  /* 0x00008800f4007a0c */ /* 0x000fc60003f06270 */
[----:B------:R-:W-:-:S06]  /*1ce0*/  IMAD.X R10, R92, 0x1, R10, P2 ;  /* 0x000000015c0a7824 */ /* 0x000fcc00010e060a */
        /* <DEDUP_REMOVED lines=15> */
.L_x_913:
[----:B------:R-:W-:Y:S05]  /*1de0*/  BSYNC B0 ;  /* 0x0000000000007941 */ /* 0x000fea0003800000 */
.L_x_912:
[----:B------:R-:W0:Y:S01]  /*1df0*/  LDGDEPBAR ;  /* 0x00000000000079af */ /* 0x000e220000000000 */
[----:B------:R-:W-:Y:S01]  /*1e00*/  ISETP.GE.AND P1, PT, R8, R11, PT ;  /* 0x0000000b0800720c */ /* 0x000fe20003f26270 */
[----:B--2---:R-:W-:Y:S01]  /*1e10*/  IMAD R2, R12, c[0x0][0x1a0], RZ ;  /* 0x000068000c027a24 */ /* 0x004fe200078e02ff */
[----:B------:R-:W-:Y:S01]  /*1e20*/  BSSY B0, `(.L_x_914) ;  /* 0x000001c000007945 */ /* 0x000fe20003800000 */
[----:B-1----:R-:W-:-:S04]  /*1e30*/  IMAD.WIDE.U32 R6, R56, c[0x0][0x1a0], RZ ;  /* 0x0000680038067a25 */ /* 0x002fc800078e00ff */
[----:B------:R-:W-:Y:S01]  /*1e40*/  IMAD R3, R56, c[0x0][0x1a4], R2 ;  /* 0x0000690038037a24 */ /* 0x000fe200078e0202 */
[----:B------:R-:W-:-:S04]  /*1e50*/  LEA R2, P0, R6, R246, 0x5 ;  /* 0x000000f606027211 */ /* 0x000fc800078028ff */
[----:B------:R-:W-:-:S04]  /*1e60*/  IADD3 R3, R7, R3, RZ ;  /* 0x0000000307037210 */ /* 0x000fc80007ffe0ff */
[----:B------:R-:W-:Y:S01]  /*1e70*/  LEA.HI.X R3, R6, R245, R3, 0x5, P0 ;  /* 0x000000f506037211 */ /* 0x000fe200000f2c03 */
[----:B------:R-:W-:-:S04]  /*1e80*/  DEPBAR.LE SB0, 0x0 ;  /* 0x000080000000791a */ /* 0x000fc80000000000 */
[----:B------:R-:W-:Y:S06]  /*1e90*/  BAR.SYNC.DEFER_BLOCKING 0x0 ;  /* 0x0000000000007b1d */ /* 0x000fec0000010000 */
        /* <DEDUP_REMOVED lines=20> */
.L_x_915:
[----:B------:R-:W-:Y:S05]  /*1fe0*/  BSYNC B0 ;  /* 0x0000000000007941 */ /* 0x000fea0003800000 */
.L_x_914:
[----:B------:R-:W-:Y:S01]  /*1ff0*/  ISETP.GE.AND P0, PT, R14, R11, PT ;  /* 0x0000000b0e00720c */ /* 0x000fe20003f06270 */
        /* <DEDUP_REMOVED lines=25> */
.L_x_917:
[----:B------:R-:W-:Y:S05]  /*2190*/  BSYNC B0 ;  /* 0x0000000000007941 */ /* 0x000fea0003800000 */
.L_x_916:
[----:B--2---:R-:W-:Y:S01]  /*21a0*/  SHF.R.S32.HI R7, RZ, 0x4, R23 ;  /* 0x00000004ff077819 */ /* 0x004fe20000011417 */
[C---:B------:R-:W-:Y:S01]  /*21b0*/  IMAD.SHL.U32 R6, R19.reuse, 0x40, RZ ;  /* 0x0000004013067824 */ /* 0x040fe200078e00ff */
[----:B------:R-:W-:Y:S01]  /*21c0*/  R2P PR, R19, 0x6 ;  /* 0x0000000613007804 */ /* 0x000fe20000000000 */
[----:B------:R-:W-:Y:S01]  /*21d0*/  IMAD.SHL.U32 R3, R20, 0x40, RZ ;  /* 0x0000004014037824 */ /* 0x000fe200078e00ff */
[----:B------:R-:W-:Y:S01]  /*21e0*/  LEA.HI R2, R23, R7, RZ, 0x1 ;  /* 0x0000000717027211 */ /* 0x000fe200078f08ff */
[----:B------:R-:W-:Y:S01]  /*21f0*/  IMAD.SHL.U32 R5, R8, 0x8, RZ ;  /* 0x0000000808057824 */ /* 0x000fe200078e00ff */
[----:B------:R-:W0:Y:S01]  /*2200*/  LDGDEPBAR ;  /* 0x00000000000079af */ /* 0x000e220000000000 */
[----:B------:R-:W-:Y:S01]  /*2210*/  IMAD.SHL.U32 R9, R22, 0x40, RZ ;  /* 0x0000004016097824 */ /* 0x000fe200078e00ff */
[----:B------:R-:W-:Y:S02]  /*2220*/  LOP3.LUT R2, R2, 0xfffffffe, RZ, 0xc0, !PT ;  /* 0xfffffffe02027812 */ /* 0x000fe400078ec0ff */
        /* <DEDUP_REMOVED lines=16> */
[----:B------:R-:W-:Y:S02]  /*2330*/  SHF.R.S32.HI R3, RZ, 0x1f, R58 ;  /* 0x0000001fff037819 */ /* 0x000fe4000001143a */
[----:B------:R-:W-:Y:S01]  /*2340*/  LDSM.16.M88.4 R20, [R208+0x8000] ;  /* 0x00800000d014783b */ /* 0x000fe20000000200 */
[----:B------:R-:W-:Y:S01]  /*2350*/  IADD3 R2, R208, 0x8000, RZ ;  /* 0x00008000d0027810 */ /* 0x000fe20007ffe0ff */
[--C-:B------:R-:W-:Y:S01]  /*2360*/  IMAD R212, R4, 0x2, R210.reuse ;  /* 0x0000000204d47824 */ /* 0x100fe200078e02d2 */
[----:B------:R-:W-:Y:S01]  /*2370*/  IADD3 R219, R208, 0x8020, RZ ;  /* 0x00008020d0db7810 */ /* 0x000fe20007ffe0ff */
[----:B------:R-:W2:Y:S01]  /*2380*/  LDSM.16.M88.4 R8, [R210+0x2000] ;  /* 0x00200000d208783b */ /* 0x000ea20000000200 */
[----:B------:R-:W-:Y:S01]  /*2390*/  @P1 IADD3 R219, R2, -0x20, RZ ;  /* 0xffffffe002db1810 */ /* 0x000fe20007ffe0ff */
[----:B------:R-:W-:Y:S01]  /*23a0*/  IMAD.MOV.U32 R2, RZ, RZ, 0x40 ;  /* 0x00000040ff027424 */ /* 0x000fe200078e00ff */
[----:B------:R-:W-:Y:S01]  /*23b0*/  LEA.HI R3, R3, R58, RZ, 0x2 ;  /* 0x0000003a03037211 */ /* 0x000fe200078f10ff */
[----:B------:R-:W4:Y:S01]  /*23c0*/  LDSM.16.M88.4 R28, [R208+0x8800] ;  /* 0x00880000d01c783b */ /* 0x000f220000000200 */
[C---:B------:R-:W-:Y:S01]  /*23d0*/  IMAD R218, R0.reuse, 0x2, R210 ;  /* 0x0000000200da7824 */ /* 0x040fe200078e02d2 */
[----:B------:R-:W-:Y:S01]  /*23e0*/  IADD3 R222, R219, 0x800, RZ ;  /* 0x00000800dbde7810 */ /* 0x000fe20007ffe0ff */
[----:B------:R-:W-:Y:S01]  /*23f0*/  IMAD R216, R0, 0x2, R212 ;  /* 0x0000000200d87824 */ /* 0x000fe200078e02d4 */
[----:B------:R-:W5:Y:S01]  /*2400*/  LDSM.16.M88.4 R12, [R210] ;  /* 0x00000000d20c783b */ /* 0x000f620000000200 */
[----:B------:R-:W-:-:S02]  /*2410*/  SEL R2, R2, 0xffffffc0, !P2 ;  /* 0xffffffc002027807 */ /* 0x000fc40005000000 */
[----:B------:R-:W-:Y:S01]  /*2420*/  LOP3.LUT R3, R3, 0xfffffffc, RZ, 0xc0, !PT ;  /* 0xfffffffc03037812 */ /* 0x000fe200078ec0ff */
[----:B------:R-:W-:Y:S01]  /*2430*/  LDSM.16.M88.4 R32, [R219] ;  /* 0x00000000db20783b */ /* 0x000fe20000000200 */
[C---:B------:R-:W-:Y:S01]  /*2440*/  IADD3 R221, R219.reuse, 0x1000, RZ ;  /* 0x00001000dbdd7810 */ /* 0x040fe20007ffe0ff */
[----:B------:R-:W-:Y:S01]  /*2450*/  IMAD.IADD R217, R208, 0x1, R2 ;  /* 0x00000001d0d97824 */ /* 0x000fe200078e0202 */
[----:B------:R-:W-:Y:S01]  /*2460*/  IADD3 R220, R219, 0x1800, RZ ;  /* 0x00001800dbdc7810 */ /* 0x000fe20007ffe0ff */
[----:B------:R-:W1:Y:S01]  /*2470*/  LDSM.16.M88.4 R16, [R212+0x2000] ;  /* 0x00200000d410783b */ /* 0x000e620000000200 */
[----:B------:R-:W-:Y:S02]  /*2480*/  IMAD.IADD R215, R2, 0x1, R219 ;  /* 0x0000000102d77824 */ /* 0x000fe400078e02db */
[----:B------:R-:W-:Y:S01]  /*2490*/  IMAD.SHL.U32 R2, R89, 0x2, RZ ;  /* 0x0000000259027824 */ /* 0x000fe200078e00ff */
[----:B------:R-:W3:Y:S01]  /*24a0*/  LDSM.16.M88.4 R44, [R219+0x800] ;  /* 0x00080000db2c783b */ /* 0x000ee20000000200 */
[----:B------:R-:W-:-:S03]  /*24b0*/  IMAD.IADD R3, R58, 0x1, -R3 ;  /* 0x000000013a037824 */ /* 0x000fc600078e0a03 */
[----:B------:R-:W1:Y:S01]  /*24c0*/  LDSM.16.M88.4 R24, [R212] ;  /* 0x00000000d418783b */ /* 0x000e620000000200 */
[----:B------:R-:W-:-:S03]  /*24d0*/  LOP3.LUT R2, R2, 0x6, RZ, 0xc0, !PT ;  /* 0x0000000602027812 */ /* 0x000fc600078ec0ff */
[----:B------:R5:W-:Y:S02]  /*24e0*/  STL [R1+0x10], R3 ;  /* 0x0000100301007387 */ /* 0x000be40000100800 */
[----:B------:R-:W-:-:S05]  /*24f0*/  IMAD R2, R56, 0x20, R2 ;  /* 0x0000002038027824 */ /* 0x000fca00078e0202 */
[C---:B------:R-:W-:Y:S02]  /*2500*/  IADD3 R6, R2.reuse, 0x1, RZ ;  /* 0x0000000102067810 */ /* 0x040fe40007ffe0ff */
[-C--:B------:R-:W-:Y:S02]  /*2510*/  ISETP.GE.AND P3, PT, R2, R57.reuse, PT ;  /* 0x000000390200720c */ /* 0x080fe40003f66270 */
[-C--:B------:R-:W-:Y:S01]  /*2520*/  ISETP.GE.AND P0, PT, R6, R57.reuse, PT ;  /* 0x000000390600720c */ /* 0x080fe20003f06270 */
[----:B--2---:R-:W-:Y:S01]  /*2530*/  HMMA.16816.F32.BF16 R36, R8, R20, RZ ;  /* 0x000000140824723c */ /* 0x004fe200000418ff */
[C---:B------:R-:W-:Y:S02]  /*2540*/  IADD3 R5, R2.reuse, 0x8, RZ ;  /* 0x0000000802057810 */ /* 0x040fe40007ffe0ff */
[----:B------:R-:W-:Y:S02]  /*2550*/  IADD3 R6, R2, 0x10, RZ ;  /* 0x0000001002067810 */ /* 0x000fe40007ffe0ff */
[----:B------:R-:W-:-:S02]  /*2560*/  ISETP.GE.AND P6, PT, R5, R57, PT ;  /* 0x000000390500720c */ /* 0x000fc40003fc6270 */
[----:B------:R-:W-:Y:S01]  /*2570*/  IADD3 R5, R2, 0x11, RZ ;  /* 0x0000001102057810 */ /* 0x000fe20007ffe0ff */
[----:B----4-:R-:W-:Y:S01]  /*2580*/  HMMA.16816.F32.BF16 R40, R8, R28, RZ ;  /* 0x0000001c0828723c */ /* 0x010fe200000418ff */
[-C--:B------:R-:W-:Y:S02]  /*2590*/  ISETP.GE.AND P4, PT, R6, R57.reuse, PT ;  /* 0x000000390600720c */ /* 0x080fe40003f86270 */
[----:B------:R-:W-:Y:S02]  /*25a0*/  ISETP.GE.AND P2, PT, R5, R57, PT ;  /* 0x000000390500720c */ /* 0x000fe40003f46270 */
[----:B-----5:R-:W-:-:S03]  /*25b0*/  IADD3 R3, R2, 0x9, RZ ;  /* 0x0000000902037810 */ /* 0x020fc60007ffe0ff */
[----:B------:R-:W-:Y:S01]  /*25c0*/  HMMA.16816.F32.BF16 R64, R12, R20, RZ ;  /* 0x000000140c40723c */ /* 0x000fe200000418ff */
[-C--:B------:R-:W-:Y:S02]  /*25d0*/  ISETP.GE.AND P5, PT, R3, R57.reuse, PT ;  /* 0x000000390300720c */ /* 0x080fe40003fa6270 */
[C---:B------:R-:W-:Y:S02]  /*25e0*/  IADD3 R3, R2.reuse, 0x18, RZ ;  /* 0x0000001802037810 */ /* 0x040fe40007ffe0ff */
[----:B------:R-:W-:Y:S02]  /*25f0*/  IADD3 R2, R2, 0x19, RZ ;  /* 0x0000001902027810 */ /* 0x000fe40007ffe0ff */
[----:B------:R-:W-:Y:S01]  /*2600*/  ISETP.GE.AND P1, PT, R3, R57, PT ;  /* 0x000000390300720c */ /* 0x000fe20003f26270 */
[-C--:B------:R-:W-:Y:S08]  /*2610*/  HMMA.16816.F32.BF16 R48, R8, R22.reuse, RZ ;  /* 0x000000160830723c */ /* 0x080ff000000418ff */
[----:B------:R-:W-:Y:S08]  /*2620*/  HMMA.16816.F32.BF16 R72, R12, R22, RZ ;  /* 0x000000160c48723c */ /* 0x000ff000000418ff */
[----:B------:R-:W-:Y:S01]  /*2630*/  HMMA.16816.F32.BF16 R20, R8, R30, RZ ;  /* 0x0000001e0814723c */ /* 0x000fe200000418ff */
[----:B------:R-:W-:Y:S07]  /*2640*/  LDSM.16.M88.4 R8, [R218+0x2000] ;  /* 0x00200000da08783b */ /* 0x000fee0000000200 */
[----:B------:R-:W-:Y:S08]  /*2650*/  HMMA.16816.F32.BF16 R60, R12, R28, RZ ;  /* 0x0000001c0c3c723c */ /* 0x000ff000000418ff */
[C---:B-1----:R-:W-:Y:S01]  /*2660*/  HMMA.16816.F32.BF16 R84, R16.reuse, R32, R36 ;  /* 0x000000201054723c */ /* 0x042fe20000041824 */
[----:B------:R-:W1:Y:S07]  /*2670*/  LDSM.16.M88.4 R36, [R217+0x8000] ;  /* 0x00800000d924783b */ /* 0x000e6e0000000200 */
        /* <DEDUP_REMOVED lines=25> */
[----:B------:R-:W2:Y:S07]  /*2810*/  LDSM.16.M88.4 R12, [R210+0x4000] ;  /* 0x00400000d20c783b */ /* 0x000eae0000000200 */
[C---:B----4-:R-:W-:Y:S08]  /*2820*/  HMMA.16816.F32.BF16 R72, R20.reuse, R32, R72 ;  /* 0x000000201448723c */ /* 0x050ff00000041848 */
[C---:B------:R-:W-:Y:S08]  /*2830*/  HMMA.16816.F32.BF16 R76, R20.reuse, R34, R76 ;  /* 0x00000022144c723c */ /* 0x040ff0000004184c */
[C---:B------:R-:W-:Y:S08]  /*2840*/  HMMA.16816.F32.BF16 R80, R20.reuse, R28, R84 ;  /* 0x0000001c1450723c */ /* 0x040ff00000041854 */
[----:B------:R-:W-:Y:S08]  /*2850*/  HMMA.16816.F32.BF16 R64, R20, R30, R64 ;  /* 0x0000001e1440723c */ /* 0x000ff00000041840 */
[C---:B-----5:R-:W-:Y:S08]  /*2860*/  HMMA.16816.F32.BF16 R52, R24.reuse, R32, R52 ;  /* 0x000000201834723c */ /* 0x060ff00000041834 */
[C---:B------:R-:W-:Y:S01]  /*2870*/  HMMA.16816.F32.BF16 R32, R24.reuse, R34, R36 ;  /* 0x000000221820723c */ /* 0x040fe20000041824 */
[----:B------:R-:W-:Y:S07]  /*2880*/  LDSM.16.M88.4 R36, [R219+0x1000] ;  /* 0x00100000db24783b */ /* 0x000fee0000000200 */
[C---:B------:R-:W-:Y:S01]  /*2890*/  HMMA.16816.F32.BF16 R20, R24.reuse, R28, R8 ;  /* 0x0000001c1814723c */ /* 0x040fe20000041808 */
[----:B------:R-:W3:Y:S07]  /*28a0*/  LDSM.16.M88.4 R8, [R212+0x6000] ;  /* 0x00600000d408783b */ /* 0x000eee0000000200 */
[----:B------:R-:W-:Y:S01]  /*28b0*/  HMMA.16816.F32.BF16 R28, R24, R30, R40 ;  /* 0x0000001e181c723c */ /* 0x000fe20000041828 */
[----:B------:R-:W4:Y:S04]  /*28c0*/  LDSM.16.M88.4 R24, [R212+0x4000] ;  /* 0x00400000d418783b */ /* 0x000f280000000200 */
[----:B------:R-:W5:Y:S03]  /*28d0*/  LDSM.16.M88.4 R40, [R219+0x1800] ;  /* 0x00180000db28783b */ /* 0x000f660000000200 */
[C---:B-1----:R-:W-:Y:S08]  /*28e0*/  HMMA.16816.F32.BF16 R72, R16.reuse, R44, R72 ;  /* 0x0000002c1048723c */ /* 0x042ff00000041848 */
[----:B------:R-:W-:Y:S08]  /*28f0*/  HMMA.16816.F32.BF16 R68, R16, R50, R64 ;  /* 0x000000321044723c */ /* 0x000ff00000041840 */
[C---:B--2---:R-:W-:Y:S01]  /*2900*/  HMMA.16816.F32.BF16 R64, R12.reuse, R44, R52 ;  /* 0x0000002c0c40723c */ /* 0x044fe20000041834 */
[----:B------:R-:W-:Y:S07]  /*2910*/  LDSM.16.M88.4 R52, [R217+0x9000] ;  /* 0x00900000d934783b */ /* 0x000fee0000000200 */
[----:B------:R-:W-:Y:S01]  /*2920*/  HMMA.16816.F32.BF16 R60, R12, R48, R20 ;  /* 0x000000300c3c723c */ /* 0x000fe20000041814 */
[----:B------:R-:W1:Y:S07]  /*2930*/  LDSM.16.M88.4 R20, [R218+0x6000] ;  /* 0x00600000da14783b */ /* 0x000e6e0000000200 */
[C---:B------:R-:W-:Y:S08]  /*2940*/  HMMA.16816.F32.BF16 R76, R16.reuse, R46, R76 ;  /* 0x0000002e104c723c */ /* 0x040ff0000004184c */
[----:B------:R-:W-:Y:S08]  /*2950*/  HMMA.16816.F32.BF16 R80, R16, R48, R80 ;  /* 0x000000301050723c */ /* 0x000ff00000041850 */
[C---:B------:R-:W-:Y:S01]  /*2960*/  HMMA.16816.F32.BF16 R44, R12.reuse, R46, R32 ;  /* 0x0000002e0c2c723c */ /* 0x040fe20000041820 */
[----:B------:R-:W-:Y:S07]  /*2970*/  LDSM.16.M88.4 R32, [R217+0x9800] ;  /* 0x00980000d920783b */ /* 0x000fee0000000200 */
[----:B------:R-:W-:Y:S01]  /*2980*/  HMMA.16816.F32.BF16 R48, R12, R50, R28 ;  /* 0x000000320c30723c */ /* 0x000fe2000004181c */
[----:B------:R-:W2:Y:S04]  /*2990*/  LDSM.16.M88.4 R12, [R218+0x4000] ;  /* 0x00400000da0c783b */ /* 0x000ea80000000200 */
[----:B------:R-:W-:Y:S03]  /*29a0*/  LDSM.16.M88.4 R28, [R215+0x1000] ;  /* 0x00100000d71c783b */ /* 0x000fe60000000200 */
[C---:B---3--:R-:W-:Y:S08]  /*29b0*/  HMMA.16816.F32.BF16 R16, R8.reuse, R36, R72 ;  /* 0x000000240810723c */ /* 0x048ff00000041848 */
[----:B------:R-:W-:Y:S08]  /*29c0*/  HMMA.16816.F32.BF16 R72, R8, R38, R76 ;  /* 0x000000260848723c */ /* 0x000ff0000004184c */
[----:B----4-:R-:W-:Y:S08]  /*29d0*/  HMMA.16816.F32.BF16 R76, R24, R36, R64 ;  /* 0x00000024184c723c */ /* 0x010ff00000041840 */
[C---:B-----5:R-:W-:Y:S08]  /*29e0*/  HMMA.16816.F32.BF16 R84, R8.reuse, R40, R80 ;  /* 0x000000280854723c */ /* 0x060ff00000041850 */
[----:B------:R-:W-:Y:S01]  /*29f0*/  HMMA.16816.F32.BF16 R80, R8, R42, R68 ;  /* 0x0000002a0850723c */ /* 0x000fe20000041844 */
[----:B------:R-:W3:Y:S07]  /*2a00*/  LDSM.16.M88.4 R8, [R216+0x6000] ;  /* 0x00600000d808783b */ /* 0x000eee0000000200 */
[----:B------:R-:W-:Y:S08]  /*2a10*/  HMMA.16816.F32.BF16 R68, R24, R38, R44 ;  /* 0x000000261844723c */ /* 0x000ff0000004182c */
[----:B-1----:R-:W-:Y:S01]  /*2a20*/  HMMA.16816.F32.BF16 R44, R20, R52, R16 ;  /* 0x00000034142c723c */ /* 0x002fe20000041810 */
[----:B------:R-:W1:Y:S07]  /*2a30*/  LDSM.16.M88.4 R16, [R216+0x4000] ;  /* 0x00400000d810783b */ /* 0x000e6e0000000200 */
[----:B------:R-:W-:Y:S01]  /*2a40*/  HMMA.16816.F32.BF16 R64, R24, R40, R60 ;  /* 0x000000281840723c */ /* 0x000fe2000004183c */
[----:B------:R-:W4:Y:S01]  /*2a50*/  LDSM.16.M88.4 R60, [R215+0x1800] ;  /* 0x00180000d73c783b */ /* 0x000f220000000200 */
[----:B------:R-:W-:-:S06]  /*2a60*/  DEPBAR.LE SB0, 0x0 ;  /* 0x000080000000791a */ /* 0x000fcc0000000000 */
        /* <DEDUP_REMOVED lines=11> */
[----:B----4-:R-:W-:Y:S01]  /*2b20*/  HMMA.16816.F32.BF16 R36, R8, R60, R36 ;  /* 0x0000003c0824723c */ /* 0x010fe20000041824 */
[----:B------:R-:W-:-:S02]  /*2b30*/  FSEL R24, R46, -INF , !P3 ;  /* 0xff8000002e187808 */ /* 0x000fc40005800000 */
[----:B------:R-:W-:-:S05]  /*2b40*/  FSEL R25, R47, -INF , !P0 ;  /* 0xff8000002f197808 */ /* 0x000fca0004000000 */
[----:B------:R-:W-:Y:S01]  /*2b50*/  HMMA.16816.F32.BF16 R32, R8, R62, R20 ;  /* 0x0000003e0820723c */ /* 0x000fe20000041814 */
[----:B------:R-:W-:Y:S02]  /*2b60*/  FSEL R76, R14, -INF , !P3 ;  /* 0xff8000000e4c7808 */ /* 0x000fe40005800000 */
[----:B------:R-:W-:Y:S02]  /*2b70*/  FSEL R77, R15, -INF , !P0 ;  /* 0xff8000000f4d7808 */ /* 0x000fe40004000000 */
[----:B------:R-:W-:Y:S02]  /*2b80*/  FSEL R47, R13, -INF , !P0 ;  /* 0xff8000000d2f7808 */ /* 0x000fe40004000000 */
[----:B------:R-:W-:Y:S01]  /*2b90*/  FSEL R21, R45, -INF , !P0 ;  /* 0xff8000002d157808 */ /* 0x000fe20004000000 */
[----:B------:R-:W-:Y:S01]  /*2ba0*/  HMMA.16816.F32.BF16 R28, R16, R30, R52 ;  /* 0x0000001e101c723c */ /* 0x000fe20000041834 */
[----:B------:R-:W-:Y:S02]  /*2bb0*/  FSEL R20, R44, -INF , !P3 ;  /* 0xff8000002c147808 */ /* 0x000fe40005800000 */
[----:B------:R-:W-:-:S02]  /*2bc0*/  FSEL R45, R12, -INF , !P3 ;  /* 0xff8000000c2d7808 */ /* 0x000fc40005800000 */
[----:B------:R-:W-:Y:S02]  /*2bd0*/  ISETP.GE.AND P3, PT, R57, 0x21, PT ;  /* 0x000000213900780c */ /* 0x000fe40003f66270 */
[----:B------:R-:W-:Y:S01]  /*2be0*/  ISETP.GE.AND P0, PT, R2, R57, PT ;  /* 0x000000390200720c */ /* 0x000fe20003f06270 */
[C---:B------:R-:W-:Y:S01]  /*2bf0*/  HMMA.16816.F32.BF16 R8, R16.reuse, R60, R64 ;  /* 0x0000003c1008723c */ /* 0x040fe20000041840 */
[----:B------:R-:W-:Y:S02]  /*2c00*/  LOP3.LUT R2, R59, R88, RZ, 0xfc, !PT ;  /* 0x000000583b027212 */ /* 0x000fe400078efcff */
[----:B------:R-:W-:Y:S02]  /*2c10*/  FSEL R22, R42, -INF , !P6 ;  /* 0xff8000002a167808 */ /* 0x000fe40007000000 */
[----:B------:R-:W-:Y:S02]  /*2c20*/  FSEL R14, R40, -INF , !P6 ;  /* 0xff800000280e7808 */ /* 0x000fe40007000000 */
[----:B------:R-:W-:Y:S01]  /*2c30*/  FSEL R23, R43, -INF , !P5 ;  /* 0xff8000002b177808 */ /* 0x000fe20006800000 */
[----:B------:R-:W-:Y:S01]  /*2c40*/  HMMA.16816.F32.BF16 R16, R16, R62, R48 ;  /* 0x0000003e1010723c */ /* 0x000fe20000041830 */
        /* <DEDUP_REMOVED lines=23> */
[----:B------:R-:W-:Y:S01]  /*2dc0*/  LEA.HI.SX32 R6, R224, 0xfffffffe, 0x1b ;  /* 0xfffffffee0067811 */ /* 0x000fe200078fdaff */
[----:B------:R-:W-:Y:S01]  /*2dd0*/  BSSY B0, `(.L_x_919) ;  /* 0x0000027000007945 */ /* 0x000fe20003800000 */
[----:B------:R-:W-:-:S02]  /*2de0*/  ISETP.GE.AND P2, PT, R238, c[0x0][0x220], PT ;  /* 0x00008800ee007a0c */ /* 0x000fc40003f46270 */
[----:B------:R-:W-:Y:S01]  /*2df0*/  ISETP.GE.AND P1, PT, R244, c[0x0][0x220], PT ;  /* 0x00008800f4007a0c */ /* 0x000fe20003f26270 */
[----:B------:R-:W-:Y:S01]  /*2e00*/  IMAD R5, R90, R6, RZ ;  /* 0x000000065a057224 */ /* 0x000fe200078e02ff */
[----:B------:R-:W-:Y:S01]  /*2e10*/  SHF.R.S32.HI R3, RZ, 0x1f, R6 ;  /* 0x0000001fff037819 */ /* 0x000fe20000011406 */
[----:B------:R-:W-:-:S04]  /*2e20*/  IMAD.WIDE.U32 R6, R6, R91, R242 ;  /* 0x0000005b06067225 */ /* 0x000fc800078e00f2 */
[----:B------:R-:W-:Y:S01]  /*2e30*/  IMAD R5, R3, R91, R5 ;  /* 0x0000005b03057224 */ /* 0x000fe200078e0205 */
[----:B------:R-:W-:-:S03]  /*2e40*/  IADD3 R3, P5, R93, R6, RZ ;  /* 0x000000065d037210 */ /* 0x000fc60007fbe0ff */
[----:B------:R-:W-:Y:S01]  /*2e50*/  IMAD.IADD R5, R7, 0x1, R5 ;  /* 0x0000000107057824 */ /* 0x000fe200078e0205 */
[C---:B------:R-:W-:Y:S01]  /*2e60*/  @!P2 LEA R12, P6, R6.reuse, c[0x0][0x168], 0x1 ;  /* 0x00005a00060caa11 */ /* 0x040fe200078c08ff */
[----:B------:R1:W-:Y:S01]  /*2e70*/  @P2 STS.128 [R223+0x8000], RZ ;  /* 0x008000ffdf002388 */ /* 0x0003e20000000c00 */
[----:B------:R-:W-:Y:S01]  /*2e80*/  @!P1 LEA R8, P0, R6, c[0x0][0x168], 0x1 ;  /* 0x00005a0006089a11 */ /* 0x000fe200078008ff */
[--C-:B------:R-:W-:Y:S01]  /*2e90*/  IMAD.X R7, R92, 0x1, R5.reuse, P5 ;  /* 0x000000015c077824 */ /* 0x100fe200028e0605 */
[C---:B------:R-:W-:Y:S02]  /*2ea0*/  @!P2 LEA R10, P4, R3.reuse, c[0x0][0x168], 0x1 ;  /* 0x00005a00030aaa11 */ /* 0x040fe400078808ff */
[C-C-:B------:R-:W-:Y:S02]  /*2eb0*/  @!P2 LEA.HI.X R13, R6.reuse, c[0x0][0x16c], R5.reuse, 0x1, P6 ;  /* 0x00005b00060daa11 */ /* 0x140fe400030f0c05 */
[----:B------:R-:W-:Y:S02]  /*2ec0*/  @!P1 LEA.HI.X R9, R6, c[0x0][0x16c], R5, 0x1, P0 ;  /* 0x00005b0006099a11 */ /* 0x000fe400000f0c05 */
[----:B------:R-:W-:Y:S01]  /*2ed0*/  @!P2 LEA.HI.X R11, R3, c[0x0][0x16c], R7, 0x1, P4 ;  /* 0x00005b00030baa11 */ /* 0x000fe200020f0c07 */
        /* <DEDUP_REMOVED lines=16> */
[----:B------:R-:W-:-:S04]  /*2fe0*/  LEA R6, P0, R3, c[0x0][0x168], 0x1 ;  /* 0x00005a0003067a11 */ /* 0x000fc800078008ff */
[----:B------:R-:W-:-:S05]  /*2ff0*/  LEA.HI.X R7, R3, c[0x0][0x16c], R7, 0x1, P0 ;  /* 0x00005b0003077a11 */ /* 0x000fca00000f0c07 */
[----:B------:R-:W-:Y:S01]  /*3000*/  @!PT LDS RZ, [RZ] ;  /* 0x00000000fffff984 */ /* 0x000fe20000000800 */
[----:B------:R-:W-:Y:S01]  /*3010*/  @!PT LDS RZ, [RZ] ;  /* 0x00000000fffff984 */ /* 0x000fe20000000800 */
[----:B------:R-:W-:Y:S01]  /*3020*/  @!PT LDS RZ, [RZ] ;  /* 0x00000000fffff984 */ /* 0x000fe20000000800 */
[----:B------:R2:W-:Y:S04]  /*3030*/  LDGSTS.E.BYPASS.LTC128B.128 [R223+0x9800], [R6.64+0x80] ;  /* 0x0980008006df7fae */ /* 0x0005e8000b901d44 */
.L_x_920:
[----:B------:R-:W-:Y:S05]  /*3040*/  BSYNC B0 ;  /* 0x0000000000007941 */ /* 0x000fea0003800000 */
.L_x_919:
[----:B------:R-:W0:Y:S02]  /*3050*/  LDGDEPBAR ;  /* 0x00000000000079af */ /* 0x000e240000000000 */
.L_x_918:
        /* <DEDUP_REMOVED lines=14> */
[----:B------:R-:W-:Y:S01]  /*3140*/  SHF.L.U32 R209, R2, 0x1, RZ ;  /* 0x0000000102d17819 */ /* 0x000fe200000006ff */
[----:B--2---:R-:W2:Y:S03]  /*3150*/  SHFL.BFLY PT, R6, R3, 0x2, 0x1f ;  /* 0x0c401f0003067f89 */ /* 0x004ea600000e0000 */
[-C--:B------:R-:W-:Y:S01]  /*3160*/  LEA R211, R4, R209.reuse, 0x1 ;  /* 0x000000d104d37211 */ /* 0x080fe200078e08ff */
[----:B------:R-:W-:Y:S01]  /*3170*/  LDSM.16.MT88.4 R48, [R209+0xa000] ;  /* 0x00a00000d130783b */ /* 0x000fe20000004200 */
[----:B------:R-:W-:-:S02]  /*3180*/  LEA R214, R0, R209, 0x1 ;  /* 0x000000d100d67211 */ /* 0x000fc400078e08ff */
[----:B------:R-:W-:Y:S01]  /*3190*/  LEA R213, R0, R211, 0x1 ;  /* 0x000000d300d57211 */ /* 0x000fe200078e08ff */
[----:B------:R-:W-:Y:S04]  /*31a0*/  LDSM.16.MT88.4 R16, [R211+0xa000] ;  /* 0x00a00000d310783b */ /* 0x000fe80000004200 */
[----:B------:R-:W-:Y:S04]  /*31b0*/  LDSM.16.MT88.4 R52, [R213+0xa000] ;  /* 0x00a00000d534783b */ /* 0x000fe80000004200 */
[----:B------:R-:W-:Y:S04]  /*31c0*/  LDSM.16.MT88.4 R64, [R209+0xb000] ;  /* 0x00b00000d140783b */ /* 0x000fe80000004200 */
        /* <DEDUP_REMOVED lines=14> */
[----:B-1----:R-:W-:-:S05]  /*32b0*/  FMUL.FTZ R8, R134, c[0x0][0x23c] ;  /* 0x00008f0086087a20 */ /* 0x002fca0000410000 */
[----:B------:R-:W-:-:S05]  /*32c0*/  FSEL R8, R8, RZ, P0 ;  /* 0x000000ff08087208 */ /* 0x000fca0000000000 */
[--C-:B------:R-:W-:Y:S02]  /*32d0*/  FFMA.FTZ R3, R20, c[0x0][0x23c], -R8.reuse ;  /* 0x00008f0014037a23 */ /* 0x100fe40000010808 */
[--C-:B------:R-:W-:Y:S02]  /*32e0*/  FFMA.FTZ R9, R26, c[0x0][0x23c], -R8.reuse ;  /* 0x00008f001a097a23 */ /* 0x100fe40000010808 */
[----:B------:R1:W-:Y:S01]  /*32f0*/  MUFU.EX2 R168, R3 ;  /* 0x0000000300a87308 */ /* 0x0003e20000000800 */
[----:B------:R-:W-:-:S07]  /*3300*/  FFMA.FTZ R10, R27, c[0x0][0x23c], -R8 ;  /* 0x00008f001b0a7a23 */ /* 0x000fce0000010808 */
[----:B------:R-:W-:Y:S01]  /*3310*/  MUFU.EX2 R229, R9 ;  /* 0x0000000900e57308 */ /* 0x000fe20000000800 */
[----:B-1----:R-:W-:-:S07]  /*3320*/  FFMA.FTZ R3, R21, c[0x0][0x23c], -R8 ;  /* 0x00008f0015037a23 */ /* 0x002fce0000010808 */
[----:B------:R1:W3:Y:S08]  /*3330*/  MUFU.EX2 R231, R10 ;  /* 0x0000000a00e77308 */ /* 0x0002f00000000800 */
[----:B------:R2:W-:Y:S01]  /*3340*/  MUFU.EX2 R252, R3 ;  /* 0x0000000300fc7308 */ /* 0x0005e20000000800 */
[----:B-1----:R-:W-:Y:S01]  /*3350*/  FFMA.FTZ R10, R28, c[0x0][0x23c], -R8 ;  /* 0x00008f001c0a7a23 */ /* 0x002fe20000010808 */
[----:B---3--:R-:W-:-:S06]  /*3360*/  F2FP.BF16.PACK_AB R128, R231, R229 ;  /* 0x000000e5e780723e */ /* 0x008fcc00000010ff */
[----:B------:R1:W-:Y:S01]  /*3370*/  MUFU.EX2 R230, R10 ;  /* 0x0000000a00e67308 */ /* 0x0003e20000000800 */
[----:B--2---:R-:W-:Y:S01]  /*3380*/  FMNMX.FTZ R3, R5, R6, !PT ;  /* 0x0000000605037209 */ /* 0x004fe20007810000 */
[----:B------:R-:W-:-:S03]  /*3390*/  FFMA.FTZ R5, R14, c[0x0][0x23c], -R8 ;  /* 0x00008f000e057a23 */ /* 0x000fc60000010808 */
[C---:B------:R-:W-:Y:S01]  /*33a0*/  FSETP.NEU.FTZ.AND P0, PT, R3.reuse, -INF , PT ;  /* 0xff8000000300780b */ /* 0x040fe20003f1d000 */
[----:B------:R-:W-:Y:S02]  /*33b0*/  FMUL.FTZ R6, R3, c[0x0][0x23c] ;  /* 0x00008f0003067a20 */ /* 0x000fe40000410000 */
[----:B------:R2:W-:Y:S03]  /*33c0*/  MUFU.EX2 R233, R5 ;  /* 0x0000000500e97308 */ /* 0x0005e60000000800 */
[----:B------:R-:W-:-:S05]  /*33d0*/  FSEL R2, R6, RZ, P0 ;  /* 0x000000ff06027208 */ /* 0x000fca0000000000 */
[--C-:B------:R-:W-:Y:S02]  /*33e0*/  FFMA.FTZ R0, R25, c[0x0][0x23c], -R2.reuse ;  /* 0x00008f0019007a23 */ /* 0x100fe40000010802 */
[--C-:B-1----:R-:W-:Y:S02]  /*33f0*/  FFMA.FTZ R10, R30, c[0x0][0x23c], -R2.reuse ;  /* 0x00008f001e0a7a23 */ /* 0x102fe40000010802 */
[----:B------:R1:W-:Y:S01]  /*3400*/  MUFU.EX2 R226, R0 ;  /* 0x0000000000e27308 */ /* 0x0003e20000000800 */
[----:B------:R-:W-:Y:S02]  /*3410*/  FFMA.FTZ R4, R24, c[0x0][0x23c], -R2 ;  /* 0x00008f0018047a23 */ /* 0x000fe40000010802 */
[--C-:B--2---:R-:W-:Y:S01]  /*3420*/  FFMA.FTZ R5, R15, c[0x0][0x23c], -R8.reuse ;  /* 0x00008f000f057a23 */ /* 0x104fe20000010808 */
[----:B------:R-:W-:Y:S01]  /*3430*/  LDSM.16.MT88.4 R24, [R211+0xa800] ;  /* 0x00a80000d318783b */ /* 0x000fe20000004200 */
[----:B------:R-:W-:-:S03]  /*3440*/  FFMA.FTZ R8, R29, c[0x0][0x23c], -R8 ;  /* 0x00008f001d087a23 */ /* 0x000fc60000010808 */
[----:B------:R-:W-:Y:S01]  /*3450*/  MUFU.EX2 R206, R10 ;  /* 0x0000000a00ce7308 */ /* 0x000fe20000000800 */
[----:B------:R-:W2:Y:S01]  /*3460*/  LDSM.16.MT88.4 R12, [R214+0xa000] ;  /* 0x00a00000d60c783b */ /* 0x000ea20000004200 */
[----:B-1----:R-:W-:-:S06]  /*3470*/  FFMA.FTZ R0, R22, c[0x0][0x23c], -R2 ;  /* 0x00008f0016007a23 */ /* 0x002fcc0000010802 */
[----:B------:R-:W1:Y:S08]  /*3480*/  MUFU.EX2 R235, R8 ;  /* 0x0000000800eb7308 */ /* 0x000e700000000800 */
[----:B------:R3:W-:Y:S08]  /*3490*/  MUFU.EX2 R227, R0 ;  /* 0x0000000000e37308 */ /* 0x0007f00000000800 */
[----:B------:R-:W4:Y:S01]  /*34a0*/  MUFU.EX2 R162, R5 ;  /* 0x0000000500a27308 */ /* 0x000f220000000800 */
[----:B-1----:R-:W-:Y:S01]  /*34b0*/  F2FP.BF16.PACK_AB R130, R235, R230 ;  /* 0x000000e6eb82723e */ /* 0x002fe200000010ff */
[----:B---3--:R-:W-:-:S06]  /*34c0*/  FFMA.FTZ R0, R23, c[0x0][0x23c], -R2 ;  /* 0x00008f0017007a23 */ /* 0x008fcc0000010802 */
[----:B------:R1:W3:Y:S01]  /*34d0*/  MUFU.EX2 R228, R4 ;  /* 0x0000000400e47308 */ /* 0x0002e20000000800 */
[----:B------:R-:W5:Y:S01]  /*34e0*/  LDSM.16.MT88.4 R20, [R211+0xb000] ;  /* 0x00b00000d314783b */ /* 0x000f620000004200 */
[----:B----4-:R-:W-:-:S06]  /*34f0*/  F2FP.BF16.PACK_AB R6, R162, R233 ;  /* 0x000000e9a206723e */ /* 0x010fcc00000010ff */
[----:B------:R4:W2:Y:S01]  /*3500*/  MUFU.EX2 R232, R0 ;  /* 0x0000000000e87308 */ /* 0x0008a20000000800 */
[----:B-1----:R-:W-:Y:S02]  /*3510*/  F2FP.BF16.PACK_AB R4, R252, R168 ;  /* 0x000000a8fc04723e */ /* 0x002fe400000010ff */
[----:B---3--:R-:W-:Y:S02]  /*3520*/  F2FP.BF16.PACK_AB R5, R226, R228 ;  /* 0x000000e4e205723e */ /* 0x008fe400000010ff */
[----:B----4-:R-:W-:Y:S02]  /*3530*/  FMNMX.FTZ R0, R45, R47, !PT ;  /* 0x0000002f2d007209 */ /* 0x010fe40007810000 */
[----:B--2---:R-:W-:Y:S02]  /*3540*/  F2FP.BF16.PACK_AB R7, R232, R227 ;  /* 0x000000e3e807723e */ /* 0x004fe400000010ff */
        /* <DEDUP_REMOVED lines=18> */
[C---:B-----5:R-:W-:Y:S01]  /*3670*/  HMMA.16816.F32.BF16 R100, R4.reuse, R20, RZ ;  /* 0x000000140464723c */ /* 0x060fe200000418ff */
        /* <DEDUP_REMOVED lines=11> */
[----:B------:R-:W-:Y:S01]  /*3730*/  FFMA.FTZ R2, R31, c[0x0][0x23c], -R2 ;  /* 0x00008f001f027a23 */ /* 0x000fe20000010802 */
[----:B------:R-:W-:Y:S01]  /*3740*/  LDSM.16.MT88.4 R32, [R214+0xa800] ;  /* 0x00a80000d620783b */ /* 0x000fe20000004200 */
[----:B------:R-:W-:Y:S01]  /*3750*/  MUFU.EX2 R225, R9 ;  /* 0x0000000900e17308 */ /* 0x000fe20000000800 */
[----:B-1----:R-:W-:-:S02]  /*3760*/  FMNMX.FTZ R0, R10, R0, !PT ;  /* 0x000000000a007209 */ /* 0x002fc40007810000 */
[----:B------:R-:W-:Y:S01]  /*3770*/  HMMA.16816.F32.BF16 R92, R4, R18, RZ ;  /* 0x00000012045c723c */ /* 0x000fe200000418ff */
[----:B------:R-:W-:Y:S01]  /*3780*/  LDSM.16.MT88.4 R28, [R213+0xa800] ;  /* 0x00a80000d51c783b */ /* 0x000fe20000004200 */
[----:B----4-:R-:W-:-:S03]  /*3790*/  FMNMX.FTZ R136, R8, R11, !PT ;  /* 0x0000000b08887209 */ /* 0x010fc60007810000 */
[----:B------:R-:W1:Y:S01]  /*37a0*/  SHFL.BFLY PT, R8, R0, 0x1, 0x1f ;  /* 0x0c201f0000087f89 */ /* 0x000e6200000e0000 */
[----:B------:R2:W3:Y:S01]  /*37b0*/  MUFU.EX2 R234, R2 ;  /* 0x0000000200ea7308 */ /* 0x0004e20000000800 */
[C---:B------:R-:W-:Y:S01]  /*37c0*/  FSETP.NEU.FTZ.AND P0, PT, R136.reuse, -INF , PT ;  /* 0xff8000008800780b */ /* 0x040fe20003f1d000 */
[C---:B------:R-:W-:Y:S08]  /*37d0*/  HMMA.16816.F32.BF16 R84, R4.reuse, R14, RZ ;  /* 0x0000000e0454723c */ /* 0x040ff000000418ff */
[----:B------:R-:W-:Y:S01]  /*37e0*/  HMMA.16816.F32.BF16 R36, R4, R54, RZ ;  /* 0x000000360424723c */ /* 0x000fe200000418ff */
[----:B--2---:R-:W-:Y:S01]  /*37f0*/  FMUL.FTZ R2, R136, c[0x0][0x23c] ;  /* 0x00008f0088027a20 */ /* 0x004fe20000410000 */
[----:B---3--:R-:W-:-:S06]  /*3800*/  F2FP.BF16.PACK_AB R131, R234, R225 ;  /* 0x000000e1ea83723e */ /* 0x008fcc00000010ff */
[----:B------:R-:W-:Y:S01]  /*3810*/  HMMA.16816.F32.BF16 R104, R4, R66, RZ ;  /* 0x000000420468723c */ /* 0x000fe200000418ff */
[----:B------:R-:W-:Y:S02]  /*3820*/  FSEL R2, R2, RZ, P0 ;  /* 0x000000ff02027208 */ /* 0x000fe40000000000 */
[----:B-1----:R-:W-:-:S05]  /*3830*/  FMNMX.FTZ R135, R0, R8, !PT ;  /* 0x0000000800877209 */ /* 0x002fca0007810000 */
[C---:B------:R-:W-:Y:S01]  /*3840*/  HMMA.16816.F32.BF16 R116, R4.reuse, R22, RZ ;  /* 0x000000160474723c */ /* 0x040fe200000418ff */
[--C-:B------:R-:W-:Y:S01]  /*3850*/  FFMA.FTZ R0, R47, c[0x0][0x23c], -R2.reuse ;  /* 0x00008f002f007a23 */ /* 0x100fe20000010802 */
[----:B------:R-:W-:Y:S01]  /*3860*/  FSETP.NEU.FTZ.AND P0, PT, R135, -INF , PT ;  /* 0xff8000008700780b */ /* 0x000fe20003f1d000 */
[----:B------:R-:W-:Y:S02]  /*3870*/  FFMA.FTZ R8, R137, c[0x0][0x23c], -R2 ;  /* 0x00008f0089087a23 */ /* 0x000fe40000010802 */
[----:B------:R1:W-:Y:S03]  /*3880*/  MUFU.EX2 R202, R0 ;  /* 0x0000000000ca7308 */ /* 0x0003e60000000800 */
[C---:B------:R-:W-:Y:S05]  /*3890*/  HMMA.16816.F32.BF16 R156, R4.reuse, R70, RZ ;  /* 0x00000046049c723c */ /* 0x040fea00000418ff */
[----:B------:R2:W-:Y:S03]  /*38a0*/  MUFU.EX2 R197, R8 ;  /* 0x0000000800c57308 */ /* 0x0005e60000000800 */
[----:B------:R-:W-:Y:S01]  /*38b0*/  HMMA.16816.F32.BF16 R144, R4, R82, RZ ;  /* 0x000000520490723c */ /* 0x000fe200000418ff */
[----:B-1----:R-:W-:-:S06]  /*38c0*/  FMUL.FTZ R0, R135, c[0x0][0x23c] ;  /* 0x00008f0087007a20 */ /* 0x002fcc0000410000 */
[--C-:B------:R-:W-:Y:S01]  /*38d0*/  FFMA.FTZ R4, R45, c[0x0][0x23c], -R2.reuse ;  /* 0x00008f002d047a23 */ /* 0x100fe20000010802 */
[----:B------:R-:W-:Y:S01]  /*38e0*/  HMMA.16816.F32.BF16 R140, R128, R152, R140 ;  /* 0x00000098808c723c */ /* 0x000fe2000004188c */
[----:B------:R-:W-:Y:S02]  /*38f0*/  FSEL R0, R0, RZ, P0 ;  /* 0x000000ff00007208 */ /* 0x000fe40000000000 */
[----:B------:R1:W-:Y:S01]  /*3900*/  MUFU.EX2 R205, R4 ;  /* 0x0000000400cd7308 */ /* 0x0003e20000000800 */
[----:B--2---:R-:W-:-:S04]  /*3910*/  FFMA.FTZ R8, R138, c[0x0][0x23c], -R2 ;  /* 0x00008f008a087a23 */ /* 0x004fc80000010802 */
[C---:B------:R-:W-:Y:S03]  /*3920*/  HMMA.16816.F32.BF16 R40, R128.reuse, R24, R40 ;  /* 0x000000188028723c */ /* 0x040fe60000041828 */
[----:B------:R2:W-:Y:S05]  /*3930*/  MUFU.EX2 R196, R8 ;  /* 0x0000000800c47308 */ /* 0x0005ea0000000800 */
[----:B------:R-:W-:Y:S01]  /*3940*/  HMMA.16816.F32.BF16 R56, R128, R32, R56 ;  /* 0x000000208038723c */ /* 0x000fe20000041838 */
[----:B-1----:R-:W-:-:S04]  /*3950*/  FFMA.FTZ R4, R44, c[0x0][0x23c], -R2 ;  /* 0x00008f002c047a23 */ /* 0x002fc80000010802 */
[----:B------:R1:W-:Y:S03]  /*3960*/  MUFU.EX2 R203, R4 ;  /* 0x0000000400cb7308 */ /* 0x0003e60000000800 */
[----:B------:R-:W-:Y:S01]  /*3970*/  HMMA.16816.F32.BF16 R72, R128, R28, R72 ;  /* 0x0000001c8048723c */ /* 0x000fe20000041848 */
[----:B--2---:R-:W-:-:S04]  /*3980*/  FFMA.FTZ R8, R132, c[0x0][0x23c], -R2 ;  /* 0x00008f0084087a23 */ /* 0x004fc80000010802 */
        /* <DEDUP_REMOVED lines=27> */
[C---:B------:R-:W-:Y:S01]  /*3b40*/  HMMA.16816.F32.BF16 R116, R128.reuse, R122, R156 ;  /* 0x0000007a8074723c */ /* 0x040fe2000004189c */
[--C-:B--2---:R-:W-:Y:S01]  /*3b50*/  FFMA.FTZ R2, R139, c[0x0][0x23c], -R0.reuse ;  /* 0x00008f008b027a23 */ /* 0x104fe20000010800 */
[----:B------:R-:W-:Y:S02]  /*3b60*/  MOV R139, R162 ;  /* 0x000000a2008b7202 */ /* 0x000fe40000000f00 */
[----:B----4-:R-:W-:Y:S01]  /*3b70*/  F2FP.BF16.PACK_AB R169, R133, R137 ;  /* 0x0000008985a9723e */ /* 0x010fe200000010ff */
        /* <DEDUP_REMOVED lines=31> */
[----:B------:R-:W-:Y:S01]  /*3d70*/  FADD.FTZ R5, R204, R0 ;  /* 0x00000000cc057221 */ /* 0x000fe20000010000 */
[----:B------:R-:W-:Y:S01]  /*3d80*/  F2FP.BF16.PACK_AB R168, R196, R197 ;  /* 0x000000c5c4a8723e */ /* 0x000fe200000010ff */
        /* <DEDUP_REMOVED lines=40> */
[----:B------:R-:W-:Y:S01]  /*4010*/  LEA.HI.SX32 R224, R224, 0xfffffffe, 0x1b ;  /* 0xfffffffee0e07811 */ /* 0x000fe200078fdaff */
[----:B------:R-:W-:Y:S01]  /*4020*/  IMAD.MOV.U32 R137, RZ, RZ, R135 ;  /* 0x000000ffff897224 */ /* 0x000fe200078e0087 */
[----:B------:R-:W-:Y:S01]  /*4030*/  MOV R139, R3 ;  /* 0x00000003008b7202 */ /* 0x000fe20000000f00 */
[----:B------:R-:W-:Y:S01]  /*4040*/  IMAD.MOV.U32 R132, RZ, RZ, R136 ;  /* 0x000000ffff847224 */ /* 0x000fe200078e0088 */
[----:B------:R-:W-:Y:S01]  /*4050*/  ISETP.GE.AND P3, PT, R238, c[0x0][0x220], PT ;  /* 0x00008800ee007a0c */ /* 0x000fe20003f66270 */
[----:B------:R-:W-:Y:S01]  /*4060*/  IMAD.MOV.U32 R138, RZ, RZ, R134 ;  /* 0x000000ffff8a7224 */ /* 0x000fe200078e0086 */
[----:B------:R-:W-:-:S02]  /*4070*/  ISETP.GE.AND P2, PT, R244, c[0x0][0x220], PT ;  /* 0x00008800f4007a0c */ /* 0x000fc40003f46270 */
[----:B------:R-:W-:Y:S01]  /*4080*/  MOV R252, c[0x0][0x1a0] ;  /* 0x0000680000fc7a02 */ /* 0x000fe20000000f00 */
[----:B------:R-:W-:Y:S07]  /*4090*/  BRA `(.L_x_922) ;  /* 0x000002d000007947 */ /* 0x000fee0003800000 */
.L_x_924:
[----:B------:R1:W-:Y:S01]  /*40a0*/  @P3 STS.128 [R223+0x8000], RZ ;  /* 0x008000ffdf003388 */ /* 0x0003e20000000c00 */
[----:B------:R-:W-:Y:S01]  /*40b0*/  IADD3 R0, R224, -0x1, RZ ;  /* 0xffffffffe0007810 */ /* 0x000fe20007ffe0ff */
[----:B------:R-:W-:Y:S02]  /*40c0*/  IMAD.MOV.U32 R133, RZ, RZ, c[0x0][0x198] ;  /* 0x00006600ff857624 */ /* 0x000fe400078e00ff */
[----:B------:R-:W-:Y:S01]  /*40d0*/  IMAD.MOV.U32 R136, RZ, RZ, 0x4 ;  /* 0x00000004ff887424 */ /* 0x000fe200078e00ff */
[----:B------:R-:W-:Y:S01]  /*40e0*/  SHF.R.S32.HI R2, RZ, 0x1f, R0 ;  /* 0x0000001fff027819 */ /* 0x000fe20000011400 */
[----:B------:R-:W-:Y:S04]  /*40f0*/  IMAD.WIDE.U32 R134, R0, c[0x0][0x198], RZ ;  /* 0x0000660000867a25 */ /* 0x000fe800078e00ff */
[----:B------:R-:W-:Y:S02]  /*4100*/  IMAD R2, R2, c[0x0][0x198], RZ ;  /* 0x0000660002027a24 */ /* 0x000fe400078e02ff */
[----:B------:R-:W-:Y:S02]  /*4110*/  IMAD.SHL.U32 R133, R133, 0x10, RZ ;  /* 0x0000001085857824 */ /* 0x000fe400078e00ff */
[----:B------:R-:W-:Y:S01]  /*4120*/  IMAD R2, R0, c[0x0][0x19c], R2 ;  /* 0x0000670000027a24 */ /* 0x000fe200078e0202 */
[----:B------:R-:W-:Y:S03]  /*4130*/  LEA R0, P1, R134, R248, 0x5 ;  /* 0x000000f886007211 */ /* 0x000fe600078228ff */
[----:B------:R-:W-:Y:S01]  /*4140*/  IMAD.IADD R3, R135, 0x1, R2 ;  /* 0x0000000187037824 */ /* 0x000fe200078e0202 */
[----:B------:R-:W-:Y:S02]  /*4150*/  @!P3 LEA R176, P6, R0, c[0x0][0x168], 0x1 ;  /* 0x00005a0000b0ba11 */ /* 0x000fe400078c08ff */
[----:B------:R-:W-:Y:S01]  /*4160*/  IADD3 R2, P0, R133, R0, RZ ;  /* 0x0000000085027210 */ /* 0x000fe20007f1e0ff */
[----:B------:R-:W-:Y:S01]  /*4170*/  IMAD.MOV.U32 R133, RZ, RZ, c[0x0][0x198] ;  /* 0x00006600ff857624 */ /* 0x000fe200078e00ff */
[----:B------:R-:W-:Y:S02]  /*4180*/  LEA.HI.X R3, R134, R243, R3, 0x5, P1 ;  /* 0x000000f386037211 */ /* 0x000fe400008f2c03 */
[C---:B------:R-:W-:Y:S02]  /*4190*/  @!P2 LEA R172, P1, R0.reuse, c[0x0][0x168], 0x1 ;  /* 0x00005a0000acaa11 */ /* 0x040fe400078208ff */
[C-C-:B------:R-:W-:Y:S02]  /*41a0*/  @!P3 LEA.HI.X R177, R0.reuse, c[0x0][0x16c], R3.reuse, 0x1, P6 ;  /* 0x00005b0000b1ba11 */ /* 0x140fe400030f0c03 */
[--C-:B------:R-:W-:Y:S02]  /*41b0*/  @!P2 LEA.HI.X R173, R0, c[0x0][0x16c], R3.reuse, 0x1, P1 ;  /* 0x00005b0000adaa11 */ /* 0x100fe400008f0c03 */
[C---:B------:R-:W-:Y:S01]  /*41c0*/  @!P3 LEA R174, P5, R2.reuse, c[0x0][0x168], 0x1 ;  /* 0x00005a0002aeba11 */ /* 0x040fe200078a08ff */
[----:B------:R-:W-:Y:S01]  /*41d0*/  @!PT LDS RZ, [RZ] ;  /* 0x00000000fffff984 */ /* 0x000fe20000000800 */
[----:B------:R-:W-:Y:S01]  /*41e0*/  @!PT LDS RZ, [RZ] ;  /* 0x00000000fffff984 */ /* 0x000fe20000000800 */
[----:B------:R-:W-:Y:S01]  /*41f0*/  @!PT LDS RZ, [RZ] ;  /* 0x00000000fffff984 */ /* 0x000fe20000000800 */
[----:B------:R1:W-:Y:S01]  /*4200*/  @!P3 LDGSTS.E.BYPASS.LTC128B.128 [R223+0x8000], [R176.64] ;  /* 0x08000000b0dfbfae */ /* 0x0003e2000b901d44 */
[----:B------:R-:W-:Y:S03]  /*4210*/  SHF.L.U64.HI R133, R133, R136, c[0x0][0x19c] ;  /* 0x0000670085857619 */ /* 0x000fe60000010288 */
[----:B------:R1:W-:Y:S02]  /*4220*/  @P2 STS.128 [R223+0x9000], RZ ;  /* 0x009000ffdf002388 */ /* 0x0003e40000000c00 */
[----:B------:R-:W-:Y:S01]  /*4230*/  IMAD.X R133, R133, 0x1, R3, P0 ;  /* 0x0000000185857824 */ /* 0x000fe200000e0603 */
[C---:B------:R-:W-:Y:S01]  /*4240*/  @!P2 LEA R134, P0, R2.reuse, c[0x0][0x168], 0x1 ;  /* 0x00005a000286aa11 */ /* 0x040fe200078008ff */
[----:B------:R-:W-:Y:S01]  /*4250*/  @!PT LDS RZ, [RZ] ;  /* 0x00000000fffff984 */ /* 0x000fe20000000800 */
[----:B------:R-:W-:Y:S01]  /*4260*/  @!PT LDS RZ, [RZ] ;  /* 0x00000000fffff984 */ /* 0x000fe20000000800 */
[----:B------:R-:W-:Y:S01]  /*4270*/  @!PT LDS RZ, [RZ] ;  /* 0x00000000fffff984 */ /* 0x000fe20000000800 */
[----:B------:R1:W-:Y:S03]  /*4280*/  @!P2 LDGSTS.E.BYPASS.LTC128B.128 [R223+0x9000], [R172.64+0x80] ;  /* 0x09000080acdfafae */ /* 0x0003e6000b901d44 */
[C-C-:B------:R-:W-:Y:S01]  /*4290*/  @!P3 LEA.HI.X R175, R2.reuse, c[0x0][0x16c], R133.reuse, 0x1, P5 ;  /* 0x00005b0002afba11 */ /* 0x140fe200028f0c85 */
[----:B------:R1:W-:Y:S01]  /*42a0*/  @P3 STS.128 [R223+0x8800], RZ ;  /* 0x008800ffdf003388 */ /* 0x0003e20000000c00 */
[----:B------:R-:W-:Y:S03]  /*42b0*/  @!P2 LEA.HI.X R135, R2, c[0x0][0x16c], R133, 0x1, P0 ;  /* 0x00005b000287aa11 */ /* 0x000fe600000f0c85 */
        /* <DEDUP_REMOVED lines=11> */
.L_x_922:
[----:B------:R-:W-:Y:S04]  /*4370*/  DEPBAR.LE SB0, 0x0 ;  /* 0x000080000000791a */ /* 0x000fe80000000000 */
[----:B------:R-:W-:Y:S01]  /*4380*/  BAR.SYNC.DEFER_BLOCKING 0x0 ;  /* 0x0000000000007b1d */ /* 0x000fe20000010000 */
[----:B------:R-:W-:Y:S01]  /*4390*/  SHF.R.S32.HI R0, RZ, 0x1f, R224 ;  /* 0x0000001fff007819 */ /* 0x000fe200000114e0 */
[----:B------:R-:W-:Y:S04]  /*43a0*/  IMAD.WIDE.U32 R4, R224, c[0x0][0x1a0], RZ ;  /* 0x00006800e0047a25 */ /* 0x000fe800078e00ff */
[----:B------:R-:W-:Y:S02]  /*43b0*/  IMAD R0, R0, c[0x0][0x1a0], RZ ;  /* 0x0000680000007a24 */ /* 0x000fe400078e02ff */
[----:B------:R-:W-:Y:S02]  /*43c0*/  IMAD.MOV.U32 R12, RZ, RZ, c[0x0][0x1a4] ;  /* 0x00006900ff0c7624 */ /* 0x000fe400078e00ff */
[----:B------:R-:W-:Y:S01]  /*43d0*/  IMAD R2, R224, c[0x0][0x1a4], R0 ;  /* 0x00006900e0027a24 */ /* 0x000fe200078e0200 */
[----:B------:R-:W-:Y:S03]  /*43e0*/  LEA R0, P1, R4, R246, 0x5 ;  /* 0x000000f604007211 */ /* 0x000fe600078228ff */
[----:B------:R-:W-:Y:S01]  /*43f0*/  IMAD.IADD R3, R5, 0x1, R2 ;  /* 0x0000000105037824 */ /* 0x000fe200078e0202 */
[----:B------:R-:W-:Y:S02]  /*4400*/  @!P3 LEA R10, P5, R0, c[0x0][0x170], 0x1 ;  /* 0x00005c00000aba11 */ /* 0x000fe400078a08ff */
[----:B------:R-:W-:Y:S02]  /*4410*/  LEA R2, P0, R252, R0, 0x4 ;  /* 0x00000000fc027211 */ /* 0x000fe400078020ff */
[----:B------:R-:W-:Y:S02]  /*4420*/  LEA.HI.X R3, R4, R245, R3, 0x5, P1 ;  /* 0x000000f504037211 */ /* 0x000fe400008f2c03 */
[C---:B------:R-:W-:Y:S02]  /*4430*/  @!P2 LEA R6, P1, R0.reuse, c[0x0][0x170], 0x1 ;  /* 0x00005c000006aa11 */ /* 0x040fe400078208ff */
[C-C-:B------:R-:W-:Y:S01]  /*4440*/  @!P3 LEA.HI.X R11, R0.reuse, c[0x0][0x174], R3.reuse, 0x1, P5 ;  /* 0x00005d00000bba11 */ /* 0x140fe200028f0c03 */
[----:B------:R-:W-:Y:S01]  /*4450*/  @P3 STS.128 [R223+0xa000], RZ ;  /* 0x00a000ffdf003388 */ /* 0x000fe20000000c00 */
[----:B------:R-:W-:Y:S02]  /*4460*/  @!P2 LEA.HI.X R7, R0, c[0x0][0x174], R3, 0x1, P1 ;  /* 0x00005d000007aa11 */ /* 0x000fe400008f0c03 */
[----:B------:R-:W-:Y:S02]  /*4470*/  @!P3 LEA R8, P4, R2, c[0x0][0x170], 0x1 ;  /* 0x00005c000208ba11 */ /* 0x000fe400078808ff */
[----:B------:R-:W-:Y:S01]  /*4480*/  @!PT LDS RZ, [RZ] ;  /* 0x00000000fffff984 */ /* 0x000fe20000000800 */
[----:B------:R-:W-:Y:S01]  /*4490*/  @!PT LDS RZ, [RZ] ;  /* 0x00000000fffff984 */ /* 0x000fe20000000800 */
[----:B------:R-:W-:Y:S01]  /*44a0*/  @!PT LDS RZ, [RZ] ;  /* 0x00000000fffff984 */ /* 0x000fe20000000800 */
[----:B------:R1:W-:Y:S01]  /*44b0*/  @!P3 LDGSTS.E.BYPASS.LTC128B.128 [R223+0xa000], [R10.64] ;  /* 0x0a0000000adfbfae */ /* 0x0003e2000b901d44 */
[----:B------:R-:W-:Y:S02]  /*44c0*/  LEA.HI.X R5, R252, R3, R12, 0x4, P0 ;  /* 0x00000003fc057211 */ /* 0x000fe400000f240c */
[C---:B------:R-:W-:Y:S02]  /*44d0*/  @!P2 LEA R4, P0, R2.reuse, c[0x0][0x170], 0x1 ;  /* 0x00005c000204aa11 */ /* 0x040fe400078008ff */
[----:B------:R-:W-:Y:S01]  /*44e0*/  @P2 STS.128 [R223+0xb000], RZ ;  /* 0x00b000ffdf002388 */ /* 0x000fe20000000c00 */
[C-C-:B------:R-:W-:Y:S02]  /*44f0*/  @!P3 LEA.HI.X R9, R2.reuse, c[0x0][0x174], R5.reuse, 0x1, P4 ;  /* 0x00005d000209ba11 */ /* 0x140fe400020f0c05 */
[----:B------:R-:W-:Y:S02]  /*4500*/  @!P2 LEA.HI.X R5, R2, c[0x0][0x174], R5, 0x1, P0 ;  /* 0x00005d000205aa11 */ /* 0x000fe400000f0c05 */
[----:B------:R-:W-:Y:S01]  /*4510*/  @!PT LDS RZ, [RZ] ;  /* 0x00000000fffff984 */ /* 0x000fe20000000800 */
[----:B------:R-:W-:Y:S01]  /*4520*/  @!PT LDS RZ, [RZ] ;  /* 0x00000000fffff984 */ /* 0x000fe20000000800 */
[----:B------:R-:W-:Y:S01]  /*4530*/  @!PT LDS RZ, [RZ] ;  /* 0x00000000fffff984 */ /* 0x000fe20000000800 */
[----:B------:R2:W-:Y:S01]  /*4540*/  @!P2 LDGSTS.E.BYPASS.LTC128B.128 [R223+0xb000], [R6.64+0x80] ;  /* 0x0b00008006dfafae */ /* 0x0005e2000b901d44 */
[----:B------:R-:W-:Y:S04]  /*4550*/  ISETP.GT.AND P4, PT, R224, RZ, PT ;  /* 0x000000ffe000720c */ /* 0x000fe80003f84270 */
[----:B------:R-:W-:Y:S05]  /*4560*/  @P3 STS.128 [R223+0xa800], RZ ;  /* 0x00a800ffdf003388 */ /* 0x000fea0000000c00 */
[----:B------:R-:W-:Y:S01]  /*4570*/  @!PT LDS RZ, [RZ] ;  /* 0x00000000fffff984 */ /* 0x000fe20000000800 */
[----:B------:R-:W-:Y:S01]  /*4580*/  @!PT LDS RZ, [RZ] ;  /* 0x00000000fffff984 */ /* 0x000fe20000000800 */
[----:B------:R-:W-:Y:S01]  /*4590*/  @!PT LDS RZ, [RZ] ;  /* 0x00000000fffff984 */ /* 0x000fe20000000800 */
[----:B------:R1:W-:Y:S05]  /*45a0*/  @!P3 LDGSTS.E.BYPASS.LTC128B.128 [R223+0xa800], [R8.64] ;  /* 0x0a80000008dfbfae */ /* 0x0003ea000b901d44 */
[----:B------:R-:W-:Y:S05]  /*45b0*/  @P2 STS.128 [R223+0xb800], RZ ;  /* 0x00b800ffdf002388 */ /* 0x000fea0000000c00 */
[----:B------:R-:W-:Y:S01]  /*45c0*/  @!PT LDS RZ, [RZ] ;  /* 0x00000000fffff984 */ /* 0x000fe20000000800 */
[----:B------:R-:W-:Y:S01]  /*45d0*/  @!PT LDS RZ, [RZ] ;  /* 0x00000000fffff984 */ /* 0x000fe20000000800 */
[----:B------:R-:W-:Y:S01]  /*45e0*/  @!PT LDS RZ, [RZ] ;  /* 0x00000000fffff984 */ /* 0x000fe20000000800 */
[----:B------:R2:W-:Y:S05]  /*45f0*/  @!P2 LDGSTS.E.BYPASS.LTC128B.128 [R223+0xb800], [R4.64+0x80] ;  /* 0x0b80008004dfafae */ /* 0x0005ea000b901d44 */
[----:B------:R-:W-:Y:S05]  /*4600*/  LDSM.16.M88.4 R32, [R210] ;  /* 0x00000000d220783b */ /* 0x000fea0000000200 */
[----:B------:R-:W2:Y:S05]  /*4610*/  LDSM.16.M88.4 R16, [R208+0x8000] ;  /* 0x00800000d010783b */ /* 0x000eaa0000000200 */
[----:B------:R-:W1:Y:S05]  /*4620*/  LDSM.16.M88.4 R28, [R210+0x2000] ;  /* 0x00200000d21c783b */ /* 0x000e6a0000000200 */
[----:B------:R-:W3:Y:S05]  /*4630*/  LDSM.16.M88.4 R172, [R208+0x8800] ;  /* 0x00880000d0ac783b */ /* 0x000eea0000000200 */
[----:B------:R-:W0:Y:S05]  /*4640*/  LDGDEPBAR ;  /* 0x00000000000079af */ /* 0x000e2a0000000000 */
[----:B------:R-:W-:Y:S05]  /*4650*/  LDSM.16.M88.4 R176, [R212] ;  /* 0x00000000d4b0783b */ /* 0x000fea0000000200 */
[----:B------:R-:W4:Y:S05]  /*4660*/  LDSM.16.M88.4 R180, [R219] ;  /* 0x00000000dbb4783b */ /* 0x000f2a0000000200 */
[----:B------:R-:W5:Y:S05]  /*4670*/  LDSM.16.M88.4 R184, [R212+0x2000] ;  /* 0x00200000d4b8783b */ /* 0x000f6a0000000200 */
[----:B------:R-:W4:Y:S01]  /*4680*/  LDSM.16.M88.4 R188, [R222] ;  /* 0x00000000debc783b */ /* 0x000f220000000200 */
[-C--:B--2---:R-:W-:Y:S04]  /*4690*/  HMMA.16816.F32.BF16 R4, R32, R16.reuse, RZ ;  /* 0x000000102004723c */ /* 0x084fe800000418ff */
[----:B------:R-:W-:Y:S05]  /*46a0*/  LDSM.16.M88.4 R192, [R218] ;  /* 0x00000000dac0783b */ /* 0x000fea0000000200 */
[----:B------:R-:W2:Y:S01]  /*46b0*/  LDSM.16.M88.4 R196, [R217+0x8000] ;  /* 0x00800000d9c4783b */ /* 0x000ea20000000200 */
[C---:B-1----:R-:W-:Y:S04]  /*46c0*/  HMMA.16816.F32.BF16 R8, R28.reuse, R16, RZ ;  /* 0x000000101c08723c */ /* 0x042fe800000418ff */
[----:B------:R-:W1:Y:S04]  /*46d0*/  LDSM.16.M88.4 R200, [R218+0x2000] ;  /* 0x00200000dac8783b */ /* 0x000e680000000200 */
[-C--:B------:R-:W-:Y:S01]  /*46e0*/  HMMA.16816.F32.BF16 R12, R28, R18.reuse, RZ ;  /* 0x000000121c0c723c */ /* 0x080fe200000418ff */
[----:B------:R-:W-:Y:S07]  /*46f0*/  LDSM.16.M88.4 R204, [R216+0x2000] ;  /* 0x00200000d8cc783b */ /* 0x000fee0000000200 */
[C---:B------:R-:W-:Y:S08]  /*4700*/  HMMA.16816.F32.BF16 R16, R32.reuse, R18, RZ ;  /* 0x000000122010723c */ /* 0x040ff000000418ff */
[-C--:B---3--:R-:W-:Y:S08]  /*4710*/  HMMA.16816.F32.BF16 R20, R32, R172.reuse, RZ ;  /* 0x000000ac2014723c */ /* 0x088ff000000418ff */
[C---:B------:R-:W-:Y:S08]  /*4720*/  HMMA.16816.F32.BF16 R24, R28.reuse, R172, RZ ;  /* 0x000000ac1c18723c */ /* 0x040ff000000418ff */
[-C--:B------:R-:W-:Y:S08]  /*4730*/  HMMA.16816.F32.BF16 R28, R28, R174.reuse, RZ ;  /* 0x000000ae1c1c723c */ /* 0x080ff000000418ff */
[----:B------:R-:W-:Y:S01]  /*4740*/  HMMA.16816.F32.BF16 R32, R32, R174, RZ ;  /* 0x000000ae2020723c */ /* 0x000fe200000418ff */
[----:B------:R-:W3:Y:S07]  /*4750*/  LDSM.16.M88.4 R172, [R217+0x8800] ;  /* 0x00880000d9ac783b */ /* 0x000eee0000000200 */
[-C--:B----4-:R-:W-:Y:S08]  /*4760*/  HMMA.16816.F32.BF16 R4, R176, R180.reuse, R4 ;  /* 0x000000b4b004723c */ /* 0x090ff00000041804 */
[C---:B-----5:R-:W-:Y:S08]  /*4770*/  HMMA.16816.F32.BF16 R8, R184.reuse, R180, R8 ;  /* 0x000000b4b808723c */ /* 0x060ff00000041808 */
[-C--:B------:R-:W-:Y:S08]  /*4780*/  HMMA.16816.F32.BF16 R12, R184, R182.reuse, R12 ;  /* 0x000000b6b80c723c */ /* 0x080ff0000004180c */
[C---:B------:R-:W-:Y:S01]  /*4790*/  HMMA.16816.F32.BF16 R16, R176.reuse, R182, R16 ;  /* 0x000000b6b010723c */ /* 0x040fe20000041810 */
[----:B------:R-:W-:Y:S07]  /*47a0*/  LDSM.16.M88.4 R180, [R216] ;  /* 0x00000000d8b4783b */ /* 0x000fee0000000200 */
[-C--:B------:R-:W-:Y:S08]  /*47b0*/  HMMA.16816.F32.BF16 R20, R176, R188.reuse, R20 ;  /* 0x000000bcb014723c */ /* 0x080ff00000041814 */
[C---:B------:R-:W-:Y:S08]  /*47c0*/  HMMA.16816.F32.BF16 R24, R184.reuse, R188, R24 ;  /* 0x000000bcb818723c */ /* 0x040ff00000041818 */
[-C--:B------:R-:W-:Y:S01]  /*47d0*/  HMMA.16816.F32.BF16 R28, R184, R190.reuse, R28 ;  /* 0x000000beb81c723c */ /* 0x080fe2000004181c */
[----:B------:R-:W4:Y:S07]  /*47e0*/  LDSM.16.M88.4 R184, [R215] ;  /* 0x00000000d7b8783b */ /* 0x000f2e0000000200 */
[----:B------:R-:W-:Y:S01]  /*47f0*/  HMMA.16816.F32.BF16 R32, R176, R190, R32 ;  /* 0x000000beb020723c */ /* 0x000fe20000041820 */
[----:B------:R-:W5:Y:S05]  /*4800*/  LDSM.16.M88.4 R176, [R215+0x800] ;  /* 0x00080000d7b0783b */ /* 0x000f6a0000000200 */
[----:B------:R-:W-:Y:S02]  /*4810*/  LDSM.16.M88.4 R188, [R210+0x4000] ;  /* 0x00400000d2bc783b */ /* 0x000fe40000000200 */
[-C--:B--2---:R-:W-:Y:S08]  /*4820*/  HMMA.16816.F32.BF16 R4, R192, R196.reuse, R4 ;  /* 0x000000c4c004723c */ /* 0x084ff00000041804 */
[C---:B-1----:R-:W-:Y:S08]  /*4830*/  HMMA.16816.F32.BF16 R8, R200.reuse, R196, R8 ;  /* 0x000000c4c808723c */ /* 0x042ff00000041808 */
[-C--:B------:R-:W-:Y:S08]  /*4840*/  HMMA.16816.F32.BF16 R12, R200, R198.reuse, R12 ;  /* 0x000000c6c80c723c */ /* 0x080ff0000004180c */
[C---:B------:R-:W-:Y:S01]  /*4850*/  HMMA.16816.F32.BF16 R16, R192.reuse, R198, R16 ;  /* 0x000000c6c010723c */ /* 0x040fe20000041810 */
[----:B------:R-:W1:Y:S07]  /*4860*/  LDSM.16.M88.4 R196, [R208+0x9000] ;  /* 0x00900000d0c4783b */ /* 0x000e6e0000000200 */
[-C--:B---3--:R-:W-:Y:S08]  /*4870*/  HMMA.16816.F32.BF16 R20, R192, R172.reuse, R20 ;  /* 0x000000acc014723c */ /* 0x088ff00000041814 */
[C---:B------:R-:W-:Y:S08]  /*4880*/  HMMA.16816.F32.BF16 R24, R200.reuse, R172, R24 ;  /* 0x000000acc818723c */ /* 0x040ff00000041818 */
[-C--:B------:R-:W-:Y:S01]  /*4890*/  HMMA.16816.F32.BF16 R28, R200, R174.reuse, R28 ;  /* 0x000000aec81c723c */ /* 0x080fe2000004181c */
[----:B------:R-:W2:Y:S07]  /*48a0*/  LDSM.16.M88.4 R200, [R210+0x6000] ;  /* 0x00600000d2c8783b */ /* 0x000eae0000000200 */
[----:B------:R-:W-:Y:S01]  /*48b0*/  HMMA.16816.F32.BF16 R32, R192, R174, R32 ;  /* 0x000000aec020723c */ /* 0x000fe20000041820 */
[----:B------:R-:W3:Y:S05]  /*48c0*/  LDSM.16.M88.4 R172, [R208+0x9800] ;  /* 0x00980000d0ac783b */ /* 0x000eea0000000200 */
[----:B------:R-:W-:Y:S02]  /*48d0*/  LDSM.16.M88.4 R192, [R221] ;  /* 0x00000000ddc0783b */ /* 0x000fe40000000200 */
[-C--:B----4-:R-:W-:Y:S08]  /*48e0*/  HMMA.16816.F32.BF16 R4, R180, R184.reuse, R4 ;  /* 0x000000b8b404723c */ /* 0x090ff00000041804 */
[C---:B------:R-:W-:Y:S08]  /*48f0*/  HMMA.16816.F32.BF16 R8, R204.reuse, R184, R8 ;  /* 0x000000b8cc08723c */ /* 0x040ff00000041808 */
[-C--:B------:R-:W-:Y:S08]  /*4900*/  HMMA.16816.F32.BF16 R12, R204, R186.reuse, R12 ;  /* 0x000000bacc0c723c */ /* 0x080ff0000004180c */
[C---:B------:R-:W-:Y:S01]  /*4910*/  HMMA.16816.F32.BF16 R16, R180.reuse, R186, R16 ;  /* 0x000000bab410723c */ /* 0x040fe20000041810 */
[----:B------:R-:W4:Y:S07]  /*4920*/  LDSM.16.M88.4 R184, [R212+0x4000] ;  /* 0x00400000d4b8783b */ /* 0x000f2e0000000200 */
[-C--:B-----5:R-:W-:Y:S08]  /*4930*/  HMMA.16816.F32.BF16 R20, R180, R176.reuse, R20 ;  /* 0x000000b0b414723c */ /* 0x0a0ff00000041814 */
[C---:B------:R-:W-:Y:S08]  /*4940*/  HMMA.16816.F32.BF16 R24, R204.reuse, R176, R24 ;  /* 0x000000b0cc18723c */ /* 0x040ff00000041818 */
[-C--:B------:R-:W-:Y:S01]  /*4950*/  HMMA.16816.F32.BF16 R28, R204, R178.reuse, R28 ;  /* 0x000000b2cc1c723c */ /* 0x080fe2000004181c */
[----:B------:R-:W5:Y:S07]  /*4960*/  LDSM.16.M88.4 R204, [R212+0x6000] ;  /* 0x00600000d4cc783b */ /* 0x000f6e0000000200 */
[----:B------:R-:W-:Y:S01]  /*4970*/  HMMA.16816.F32.BF16 R32, R180, R178, R32 ;  /* 0x000000b2b420723c */ /* 0x000fe20000041820 */
[----:B------:R-:W4:Y:S05]  /*4980*/  LDSM.16.M88.4 R176, [R220] ;  /* 0x00000000dcb0783b */ /* 0x000f2a0000000200 */
[----:B------:R-:W-:Y:S02]  /*4990*/  LDSM.16.M88.4 R180, [R218+0x4000] ;  /* 0x00400000dab4783b */ /* 0x000fe40000000200 */
[-C--:B-1----:R-:W-:Y:S08]  /*49a0*/  HMMA.16816.F32.BF16 R4, R188, R196.reuse, R4 ;  /* 0x000000c4bc04723c */ /* 0x082ff00000041804 */
[C---:B--2---:R-:W-:Y:S08]  /*49b0*/  HMMA.16816.F32.BF16 R8, R200.reuse, R196, R8 ;  /* 0x000000c4c808723c */ /* 0x044ff00000041808 */
        /* <DEDUP_REMOVED lines=9> */
[----:B------:R-:W-:Y:S02]  /*4a50*/  LDSM.16.M88.4 R188, [R216+0x4000] ;  /* 0x00400000d8bc783b */ /* 0x000fe40000000200 */
[-C--:B----4-:R-:W-:Y:S08]  /*4a60*/  HMMA.16816.F32.BF16 R4, R184, R192.reuse, R4 ;  /* 0x000000c0b804723c */ /* 0x090ff00000041804 */
[C---:B-----5:R-:W-:Y:S08]  /*4a70*/  HMMA.16816.F32.BF16 R8, R204.reuse, R192, R8 ;  /* 0x000000c0cc08723c */ /* 0x060ff00000041808 */
[-C--:B------:R-:W-:Y:S08]  /*4a80*/  HMMA.16816.F32.BF16 R12, R204, R194.reuse, R12 ;  /* 0x000000c2cc0c723c */ /* 0x080ff0000004180c */
[C---:B------:R-:W-:Y:S01]  /*4a90*/  HMMA.16816.F32.BF16 R16, R184.reuse, R194, R16 ;  /* 0x000000c2b810723c */ /* 0x040fe20000041810 */
[----:B------:R-:W4:Y:S07]  /*4aa0*/  LDSM.16.M88.4 R192, [R215+0x1000] ;  /* 0x00100000d7c0783b */ /* 0x000f2e0000000200 */
[-C--:B------:R-:W-:Y:S08]  /*4ab0*/  HMMA.16816.F32.BF16 R20, R184, R176.reuse, R20 ;  /* 0x000000b0b814723c */ /* 0x080ff00000041814 */
[C---:B------:R-:W-:Y:S08]  /*4ac0*/  HMMA.16816.F32.BF16 R24, R204.reuse, R176, R24 ;  /* 0x000000b0cc18723c */ /* 0x040ff00000041818 */
[-C--:B------:R-:W-:Y:S01]  /*4ad0*/  HMMA.16816.F32.BF16 R28, R204, R178.reuse, R28 ;  /* 0x000000b2cc1c723c */ /* 0x080fe2000004181c */
[----:B------:R-:W5:Y:S07]  /*4ae0*/  LDSM.16.M88.4 R204, [R216+0x6000] ;  /* 0x00600000d8cc783b */ /* 0x000f6e0000000200 */
[----:B------:R-:W-:Y:S01]  /*4af0*/  HMMA.16816.F32.BF16 R32, R184, R178, R32 ;  /* 0x000000b2b820723c */ /* 0x000fe20000041820 */
[----:B------:R-:W4:Y:S01]  /*4b00*/  LDSM.16.M88.4 R176, [R215+0x1800] ;  /* 0x00180000d7b0783b */ /* 0x000f220000000200 */
[----:B------:R-:W-:Y:S04]  /*4b10*/  DEPBAR.LE SB0, 0x0 ;  /* 0x000080000000791a */ /* 0x000fe80000000000 */
[----:B------:R-:W-:Y:S02]  /*4b20*/  BAR.SYNC.DEFER_BLOCKING 0x0 ;  /* 0x0000000000007b1d */ /* 0x000fe40000010000 */
[-C--:B-1----:R-:W-:Y:S08]  /*4b30*/  HMMA.16816.F32.BF16 R4, R180, R196.reuse, R4 ;  /* 0x000000c4b404723c */ /* 0x082ff00000041804 */
[C---:B--2---:R-:W-:Y:S08]  /*4b40*/  HMMA.16816.F32.BF16 R8, R200.reuse, R196, R8 ;  /* 0x000000c4c808723c */ /* 0x044ff00000041808 */
[-C--:B------:R-:W-:Y:S08]  /*4b50*/  HMMA.16816.F32.BF16 R12, R200, R198.reuse, R12 ;  /* 0x000000c6c80c723c */ /* 0x080ff0000004180c */
[C---:B------:R-:W-:Y:S08]  /*4b60*/  HMMA.16816.F32.BF16 R16, R180.reuse, R198, R16 ;  /* 0x000000c6b410723c */ /* 0x040ff00000041810 */
[-C--:B---3--:R-:W-:Y:S08]  /*4b70*/  HMMA.16816.F32.BF16 R20, R180, R172.reuse, R20 ;  /* 0x000000acb414723c */ /* 0x088ff00000041814 */
[C---:B------:R-:W-:Y:S08]  /*4b80*/  HMMA.16816.F32.BF16 R24, R200.reuse, R172, R24 ;  /* 0x000000acc818723c */ /* 0x040ff00000041818 */
[-C--:B------:R-:W-:Y:S08]  /*4b90*/  HMMA.16816.F32.BF16 R28, R200, R174.reuse, R28 ;  /* 0x000000aec81c723c */ /* 0x080ff0000004181c */
[----:B------:R-:W-:Y:S08]  /*4ba0*/  HMMA.16816.F32.BF16 R32, R180, R174, R32 ;  /* 0x000000aeb420723c */ /* 0x000ff00000041820 */
[-C--:B----4-:R-:W-:Y:S08]  /*4bb0*/  HMMA.16816.F32.BF16 R4, R188, R192.reuse, R4 ;  /* 0x000000c0bc04723c */ /* 0x090ff00000041804 */
        /* <DEDUP_REMOVED lines=8> */
.L_x_923:
[----:B------:R-:W-:Y:S01]  /*4c40*/  FMNMX.FTZ R0, R4, R132, !PT ;  /* 0x0000008404007209 */ /* 0x000fe20007810000 */
[----:B-1----:R-:W-:Y:S01]  /*4c50*/  LDSM.16.MT88.4 R176, [R211+0xa000] ;  /* 0x00a00000d3b0783b */ /* 0x002fe20000004200 */
[----:B------:R-:W-:Y:S02]  /*4c60*/  IADD3 R224, R224, -0x1, RZ ;  /* 0xffffffffe0e07810 */ /* 0x000fe40007ffe0ff */
[----:B------:R-:W-:Y:S02]  /*4c70*/  FMNMX.FTZ R2, R5, R0, !PT ;  /* 0x0000000005027209 */ /* 0x000fe40007810000 */
[----:B------:R-:W-:Y:S02]  /*4c80*/  FMNMX.FTZ R0, R6, R137, !PT ;  /* 0x0000008906007209 */ /* 0x000fe40007810000 */
[----:B------:R-:W-:Y:S01]  /*4c90*/  FMNMX.FTZ R3, R16, R2, !PT ;  /* 0x0000000210037209 */ /* 0x000fe20007810000 */
[----:B------:R-:W-:Y:S01]  /*4ca0*/  LDSM.16.MT88.4 R184, [R211+0xb800] ;  /* 0x00b80000d3b8783b */ /* 0x000fe20000004200 */
        /* <DEDUP_REMOVED lines=26> */
[----:B------:R-:W-:Y:S01]  /*4e50*/  FMNMX.FTZ R2, R25, R2, !PT ;  /* 0x0000000219027209 */ /* 0x000fe20007810000 */
[----:B------:R-:W1:Y:S01]  /*4e60*/  SHFL.BFLY PT, R135, R3, 0x2, 0x1f ;  /* 0x0c401f0003877f89 */ /* 0x000e6200000e0000 */
[----:B------:R-:W-:Y:S02]  /*4e70*/  FMNMX.FTZ R0, R31, R0, !PT ;  /* 0x000000001f007209 */ /* 0x000fe40007810000 */
[----:B------:R-:W-:Y:S04]  /*4e80*/  FMNMX.FTZ R133, R28, R2, !PT ;  /* 0x000000021c857209 */ /* 0x000fe80007810000 */
[----:B------:R-:W-:Y:S01]  /*4e90*/  FMNMX.FTZ R133, R29, R133, !PT ;  /* 0x000000851d857209 */ /* 0x000fe20007810000 */
[----:B------:R-:W2:Y:S08]  /*4ea0*/  SHFL.BFLY PT, R172, R136, 0x1, 0x1f ;  /* 0x0c201f0088ac7f89 */ /* 0x000eb000000e0000 */
[----:B------:R-:W3:Y:S08]  /*4eb0*/  SHFL.BFLY PT, R2, R0, 0x2, 0x1f ;  /* 0x0c401f0000027f89 */ /* 0x000ef000000e0000 */
[----:B------:R-:W4:Y:S01]  /*4ec0*/  SHFL.BFLY PT, R134, R133, 0x2, 0x1f ;  /* 0x0c401f0085867f89 */ /* 0x000f2200000e0000 */
[----:B-1----:R-:W-:Y:S02]  /*4ed0*/  FMNMX.FTZ R135, R3, R135, !PT ;  /* 0x0000008703877209 */ /* 0x002fe40007810000 */
[----:B--2---:R-:W-:Y:S05]  /*4ee0*/  FMNMX.FTZ R136, R136, R172, !PT ;  /* 0x000000ac88887209 */ /* 0x004fea0007810000 */
[----:B------:R-:W1:Y:S01]  /*4ef0*/  SHFL.BFLY PT, R173, R135, 0x1, 0x1f ;  /* 0x0c201f0087ad7f89 */ /* 0x000e6200000e0000 */
[----:B------:R-:W-:Y:S02]  /*4f00*/  FSETP.NEU.FTZ.AND P0, PT, R136, -INF , PT ;  /* 0xff8000008800780b */ /* 0x000fe40003f1d000 */
[----:B---3--:R-:W-:Y:S01]  /*4f10*/  FMNMX.FTZ R2, R0, R2, !PT ;  /* 0x0000000200027209 */ /* 0x008fe20007810000 */
[----:B------:R-:W-:Y:S04]  /*4f20*/  FADD.FTZ R0, -R136, R132 ;  /* 0x0000008488007221 */ /* 0x000fe80000010100 */
[----:B------:R-:W-:Y:S01]  /*4f30*/  FMUL.FTZ R0, R0, c[0x0][0x23c] ;  /* 0x00008f0000007a20 */ /* 0x000fe20000410000 */
        /* <DEDUP_REMOVED lines=20> */
[----:B------:R-:W-:Y:S02]  /*5080*/  FFMA.FTZ R5, R5, c[0x0][0x23c], -R137 ;  /* 0x00008f0005057a23 */ /* 0x000fe40000010889 */
[C---:B------:R-:W-:Y:S02]  /*5090*/  FMUL.FTZ R37, R133.reuse, R37 ;  /* 0x0000002585257220 */ /* 0x040fe40000410000 */
[C---:B------:R-:W-:Y:S02]  /*50a0*/  FMUL.FTZ R48, R133.reuse, R48 ;  /* 0x0000003085307220 */ /* 0x040fe40000410000 */
[C---:B------:R-:W-:Y:S02]  /*50b0*/  FMUL.FTZ R49, R133.reuse, R49 ;  /* 0x0000003185317220 */ /* 0x040fe40000410000 */
[C---:B------:R-:W-:Y:S01]  /*50c0*/  FMUL.FTZ R52, R133.reuse, R52 ;  /* 0x0000003485347220 */ /* 0x040fe20000410000 */
[----:B------:R5:W-:Y:S01]  /*50d0*/  MUFU.EX2 R232, R17 ;  /* 0x0000001100e87308 */ /* 0x000be20000000800 */
[C---:B------:R-:W-:Y:S02]  /*50e0*/  FMUL.FTZ R53, R133.reuse, R53 ;  /* 0x0000003585357220 */ /* 0x040fe40000410000 */
[----:B------:R-:W-:Y:S02]  /*50f0*/  FMUL.FTZ R64, R133, R64 ;  /* 0x0000004085407220 */ /* 0x000fe40000410000 */
[----:B-1----:R-:W-:Y:S02]  /*5100*/  FADD.FTZ R0, -R134, R138 ;  /* 0x0000008a86007221 */ /* 0x002fe40000010100 */
[----:B------:R-:W-:Y:S02]  /*5110*/  FMUL.FTZ R138, R135, c[0x0][0x23c] ;  /* 0x00008f00878a7a20 */ /* 0x000fe40000410000 */
[----:B------:R-:W-:Y:S01]  /*5120*/  FMUL.FTZ R0, R0, c[0x0][0x23c] ;  /* 0x00008f0000007a20 */ /* 0x000fe20000410000 */
[----:B------:R1:W-:Y:S01]  /*5130*/  MUFU.EX2 R231, R4 ;  /* 0x0000000400e77308 */ /* 0x0003e20000000800 */
[----:B--2---:R-:W-:Y:S01]  /*5140*/  FMUL.FTZ R38, R132, R38 ;  /* 0x0000002684267220 */ /* 0x004fe20000410000 */
[----:B------:R-:W-:Y:S01]  /*5150*/  FSEL R138, R138, RZ, P0 ;  /* 0x000000ff8a8a7208 */ /* 0x000fe20000000000 */
[----:B------:R-:W-:Y:S01]  /*5160*/  FMUL.FTZ R39, R132, R39 ;  /* 0x0000002784277220 */ /* 0x000fe20000410000 */
[----:B------:R-:W-:Y:S01]  /*5170*/  FSETP.NEU.FTZ.AND P0, PT, R134, -INF , PT ;  /* 0xff8000008600780b */ /* 0x000fe20003f1d000 */
[----:B----4-:R-:W-:Y:S02]  /*5180*/  FMUL.FTZ R16, R133, R152 ;  /* 0x0000009885107220 */ /* 0x010fe40000410000 */
[--C-:B------:R-:W-:Y:S02]  /*5190*/  FFMA.FTZ R18, R18, c[0x0][0x23c], -R138.reuse ;  /* 0x00008f0012127a23 */ /* 0x100fe4000001088a */
[--C-:B------:R-:W-:Y:S01]  /*51a0*/  FFMA.FTZ R19, R19, c[0x0][0x23c], -R138.reuse ;  /* 0x00008f0013137a23 */ /* 0x100fe2000001088a */
[----:B------:R2:W4:Y:S01]  /*51b0*/  MUFU.EX2 R2, R0 ;  /* 0x0000000000027308 */ /* 0x0005220000000800 */
[--C-:B------:R-:W-:Y:S02]  /*51c0*/  FFMA.FTZ R6, R6, c[0x0][0x23c], -R138.reuse ;  /* 0x00008f0006067a23 */ /* 0x100fe4000001088a */
[----:B------:R-:W-:Y:S02]  /*51d0*/  FFMA.FTZ R7, R7, c[0x0][0x23c], -R138 ;  /* 0x00008f0007077a23 */ /* 0x000fe4000001088a */
[C---:B-----5:R-:W-:Y:S02]  /*51e0*/  FMUL.FTZ R17, R133.reuse, R153 ;  /* 0x0000009985117220 */ /* 0x060fe40000410000 */
[C---:B------:R-:W-:Y:S02]  /*51f0*/  FMUL.FTZ R50, R132.reuse, R50 ;  /* 0x0000003284327220 */ /* 0x040fe40000410000 */
[C---:B------:R-:W-:Y:S01]  /*5200*/  FMUL.FTZ R51, R132.reuse, R51 ;  /* 0x0000003384337220 */ /* 0x040fe20000410000 */
[----:B------:R5:W-:Y:S01]  /*5210*/  MUFU.EX2 R226, R18 ;  /* 0x0000001200e27308 */ /* 0x000be20000000800 */
[C---:B------:R-:W-:Y:S02]  /*5220*/  FMUL.FTZ R54, R132.reuse, R54 ;  /* 0x0000003684367220 */ /* 0x040fe40000410000 */
[C---:B------:R-:W-:Y:S02]  /*5230*/  FMUL.FTZ R55, R132.reuse, R55 ;  /* 0x0000003784377220 */ /* 0x040fe40000410000 */
[C---:B-1----:R-:W-:Y:S02]  /*5240*/  FMUL.FTZ R4, R133.reuse, R144 ;  /* 0x0000009085047220 */ /* 0x042fe40000410000 */
[C---:B------:R-:W-:Y:S02]  /*5250*/  FMUL.FTZ R65, R133.reuse, R65 ;  /* 0x0000004185417220 */ /* 0x040fe40000410000 */
[C---:B------:R-:W-:Y:S01]  /*5260*/  FMUL.FTZ R66, R132.reuse, R66 ;  /* 0x0000004284427220 */ /* 0x040fe20000410000 */
[----:B------:R1:W-:Y:S01]  /*5270*/  MUFU.EX2 R228, R19 ;  /* 0x0000001300e47308 */ /* 0x0003e20000000800 */
[----:B------:R-:W-:Y:S02]  /*5280*/  FMUL.FTZ R67, R132, R67 ;  /* 0x0000004384437220 */ /* 0x000fe40000410000 */
[----:B------:R-:W-:Y:S02]  /*5290*/  FMUL.FTZ R68, R133, R68 ;  /* 0x0000004485447220 */ /* 0x000fe40000410000 */
[----:B--2---:R-:W-:Y:S02]  /*52a0*/  FADD.FTZ R0, -R3, R139 ;  /* 0x0000008b03007221 */ /* 0x004fe40000010100 */
[----:B------:R-:W-:Y:S02]  /*52b0*/  FMUL.FTZ R139, R134, c[0x0][0x23c] ;  /* 0x00008f00868b7a20 */ /* 0x000fe40000410000 */
[----:B------:R-:W-:Y:S01]  /*52c0*/  FMUL.FTZ R0, R0, c[0x0][0x23c] ;  /* 0x00008f0000007a20 */ /* 0x000fe20000410000 */
[----:B------:R-:W2:Y:S01]  /*52d0*/  MUFU.EX2 R233, R5 ;  /* 0x0000000500e97308 */ /* 0x000ea20000000800 */
[C---:B----4-:R-:W-:Y:S01]  /*52e0*/  FMUL.FTZ R40, R2.reuse, R40 ;  /* 0x0000002802287220 */ /* 0x050fe20000410000 */
[----:B------:R-:W-:Y:S01]  /*52f0*/  FSEL R139, R139, RZ, P0 ;  /* 0x000000ff8b8b7208 */ /* 0x000fe20000000000 */
[----:B------:R-:W-:Y:S01]  /*5300*/  FMUL.FTZ R41, R2, R41 ;  /* 0x0000002902297220 */ /* 0x000fe20000410000 */
[----:B------:R-:W-:Y:S01]  /*5310*/  FSETP.NEU.FTZ.AND P0, PT, R3, -INF , PT ;  /* 0xff8000000300780b */ /* 0x000fe20003f1d000 */
[----:B-----5:R-:W-:Y:S02]  /*5320*/  FMUL.FTZ R18, R132, R154 ;  /* 0x0000009a84127220 */ /* 0x020fe40000410000 */
[--C-:B------:R-:W-:Y:S01]  /*5330*/  FFMA.FTZ R12, R12, c[0x0][0x23c], -R139.reuse ;  /* 0x00008f000c0c7a23 */ /* 0x100fe2000001088b */
[----:B------:R-:W-:Y:S01]  /*5340*/  FSEL R180, R180, RZ, P0 ;  /* 0x000000ffb4b47208 */ /* 0x000fe20000000000 */
[--C-:B------:R-:W-:Y:S01]  /*5350*/  FFMA.FTZ R13, R13, c[0x0][0x23c], -R139.reuse ;  /* 0x00008f000d0d7a23 */ /* 0x100fe2000001088b */
[----:B------:R4:W-:Y:S01]  /*5360*/  MUFU.EX2 R227, R6 ;  /* 0x0000000600e37308 */ /* 0x0009e20000000800 */
[--C-:B------:R-:W-:Y:S02]  /*5370*/  FFMA.FTZ R8, R8, c[0x0][0x23c], -R139.reuse ;  /* 0x00008f0008087a23 */ /* 0x100fe4000001088b */
[--C-:B------:R-:W-:Y:S02]  /*5380*/  FFMA.FTZ R10, R10, c[0x0][0x23c], -R180.reuse ;  /* 0x00008f000a0a7a23 */ /* 0x100fe400000108b4 */
[--C-:B------:R-:W-:Y:S02]  /*5390*/  FFMA.FTZ R11, R11, c[0x0][0x23c], -R180.reuse ;  /* 0x00008f000b0b7a23 */ /* 0x100fe400000108b4 */
[--C-:B------:R-:W-:Y:S02]  /*53a0*/  FFMA.FTZ R14, R14, c[0x0][0x23c], -R180.reuse ;  /* 0x00008f000e0e7a23 */ /* 0x100fe400000108b4 */
[----:B------:R-:W-:Y:S01]  /*53b0*/  FFMA.FTZ R15, R15, c[0x0][0x23c], -R180 ;  /* 0x00008f000f0f7a23 */ /* 0x000fe200000108b4 */
[----:B------:R-:W5:Y:S01]  /*53c0*/  MUFU.EX2 R229, R7 ;  /* 0x0000000700e57308 */ /* 0x000f620000000800 */
[----:B------:R-:W-:Y:S02]  /*53d0*/  FFMA.FTZ R9, R9, c[0x0][0x23c], -R139 ;  /* 0x00008f0009097a23 */ /* 0x000fe4000001088b */
[----:B-1----:R-:W-:Y:S01]  /*53e0*/  FMUL.FTZ R19, R132, R155 ;  /* 0x0000009b84137220 */ /* 0x002fe20000410000 */
[----:B--2---:R-:W-:Y:S01]  /*53f0*/  F2FP.BF16.PACK_AB R144, R233, R231 ;  /* 0x000000e7e990723e */ /* 0x004fe200000010ff */
[C---:B------:R-:W-:Y:S01]  /*5400*/  FMUL.FTZ R5, R133.reuse, R145 ;  /* 0x0000009185057220 */ /* 0x040fe20000410000 */
[----:B------:R-:W-:Y:S01]  /*5410*/  LDSM.16.MT88.4 R152, [R213+0xa000] ;  /* 0x00a00000d598783b */ /* 0x000fe20000004200 */
[C---:B------:R-:W-:Y:S02]  /*5420*/  FMUL.FTZ R44, R2.reuse, R44 ;  /* 0x0000002c022c7220 */ /* 0x040fe40000410000 */
[C---:B------:R-:W-:Y:S01]  /*5430*/  FMUL.FTZ R45, R2.reuse, R45 ;  /* 0x0000002d022d7220 */ /* 0x040fe20000410000 */
[----:B------:R-:W1:Y:S01]  /*5440*/  MUFU.EX2 R0, R0 ;  /* 0x0000000000007308 */ /* 0x000e620000000800 */
[C---:B------:R-:W-:Y:S02]  /*5450*/  FMUL.FTZ R56, R2.reuse, R56 ;  /* 0x0000003802387220 */ /* 0x040fe40000410000 */
[----:B------:R-:W-:Y:S02]  /*5460*/  FMUL.FTZ R57, R2, R57 ;  /* 0x0000003902397220 */ /* 0x000fe40000410000 */
[----:B----4-:R-:W-:Y:S01]  /*5470*/  FMUL.FTZ R6, R132, R146 ;  /* 0x0000009284067220 */ /* 0x010fe20000410000 */
[----:B------:R-:W-:Y:S01]  /*5480*/  F2FP.BF16.PACK_AB R146, R232, R230 ;  /* 0x000000e6e892723e */ /* 0x000fe200000010ff */
[C---:B------:R-:W-:Y:S02]  /*5490*/  FMUL.FTZ R60, R2.reuse, R60 ;  /* 0x0000003c023c7220 */ /* 0x040fe40000410000 */
[----:B------:R-:W-:Y:S01]  /*54a0*/  FMUL.FTZ R61, R2, R61 ;  /* 0x0000003d023d7220 */ /* 0x000fe20000410000 */
[----:B------:R2:W-:Y:S01]  /*54b0*/  MUFU.EX2 R205, R12 ;  /* 0x0000000c00cd7308 */ /* 0x0005e20000000800 */
[----:B------:R-:W-:Y:S02]  /*54c0*/  FMUL.FTZ R69, R133, R69 ;  /* 0x0000004585457220 */ /* 0x000fe40000410000 */
[C---:B------:R-:W-:Y:S01]  /*54d0*/  FMUL.FTZ R70, R132.reuse, R70 ;  /* 0x0000004684467220 */ /* 0x040fe20000410000 */
[----:B-----5:R-:W-:Y:S01]  /*54e0*/  F2FP.BF16.PACK_AB R145, R229, R227 ;  /* 0x000000e3e591723e */ /* 0x020fe200000010ff */
[----:B------:R-:W-:Y:S01]  /*54f0*/  FMUL.FTZ R7, R132, R147 ;  /* 0x0000009384077220 */ /* 0x000fe20000410000 */
[----:B------:R-:W-:Y:S01]  /*5500*/  F2FP.BF16.PACK_AB R147, R228, R226 ;  /* 0x000000e2e493723e */ /* 0x000fe200000010ff */
[----:B------:R-:W-:Y:S02]  /*5510*/  FMUL.FTZ R71, R132, R71 ;  /* 0x0000004784477220 */ /* 0x000fe40000410000 */
[C---:B------:R-:W-:Y:S01]  /*5520*/  FMUL.FTZ R72, R2.reuse, R72 ;  /* 0x0000004802487220 */ /* 0x040fe20000410000 */
[----:B------:R4:W-:Y:S01]  /*5530*/  MUFU.EX2 R207, R13 ;  /* 0x0000000d00cf7308 */ /* 0x0009e20000000800 */
[----:B------:R-:W-:Y:S02]  /*5540*/  FMUL.FTZ R73, R2, R73 ;  /* 0x0000004902497220 */ /* 0x000fe40000410000 */
[-C--:B---3--:R-:W-:Y:S05]  /*5550*/  HMMA.16816.F32.BF16 R4, R144, R172.reuse, R4 ;  /* 0x000000ac9004723c */ /* 0x088fea0000041804 */
[C---:B-1----:R-:W-:Y:S02]  /*5560*/  FMUL.FTZ R42, R0.reuse, R42 ;  /* 0x0000002a002a7220 */ /* 0x042fe40000410000 */
[----:B------:R1:W-:Y:S01]  /*5570*/  MUFU.EX2 R201, R14 ;  /* 0x0000000e00c97308 */ /* 0x0003e20000000800 */
[----:B------:R-:W-:Y:S04]  /*5580*/  FMUL.FTZ R43, R0, R43 ;  /* 0x0000002b002b7220 */ /* 0x000fe80000410000 */
[----:B--2---:R-:W-:Y:S02]  /*5590*/  FMUL.FTZ R12, R2, R148 ;  /* 0x00000094020c7220 */ /* 0x004fe40000410000 */
[C---:B------:R-:W-:Y:S02]  /*55a0*/  FMUL.FTZ R46, R0.reuse, R46 ;  /* 0x0000002e002e7220 */ /* 0x040fe40000410000 */
[C---:B------:R-:W-:Y:S01]  /*55b0*/  FMUL.FTZ R47, R0.reuse, R47 ;  /* 0x0000002f002f7220 */ /* 0x040fe20000410000 */
[----:B------:R2:W-:Y:S01]  /*55c0*/  MUFU.EX2 R203, R15 ;  /* 0x0000000f00cb7308 */ /* 0x0005e20000000800 */
[C---:B------:R-:W-:Y:S02]  /*55d0*/  FMUL.FTZ R58, R0.reuse, R58 ;  /* 0x0000003a003a7220 */ /* 0x040fe40000410000 */
[----:B------:R-:W-:Y:S02]  /*55e0*/  FMUL.FTZ R59, R0, R59 ;  /* 0x0000003b003b7220 */ /* 0x000fe40000410000 */
[----:B----4-:R-:W-:Y:S02]  /*55f0*/  FMUL.FTZ R13, R2, R149 ;  /* 0x00000095020d7220 */ /* 0x010fe40000410000 */
[C---:B------:R-:W-:Y:S02]  /*5600*/  FMUL.FTZ R62, R0.reuse, R62 ;  /* 0x0000003e003e7220 */ /* 0x040fe40000410000 */
[C---:B------:R-:W-:Y:S01]  /*5610*/  FMUL.FTZ R63, R0.reuse, R63 ;  /* 0x0000003f003f7220 */ /* 0x040fe20000410000 */
[----:B------:R3:W-:Y:S01]  /*5620*/  MUFU.EX2 R206, R8 ;  /* 0x0000000800ce7308 */ /* 0x0007e20000000800 */
[C---:B------:R-:W-:Y:S02]  /*5630*/  FMUL.FTZ R74, R0.reuse, R74 ;  /* 0x0000004a004a7220 */ /* 0x040fe40000410000 */
[C---:B------:R-:W-:Y:S02]  /*5640*/  FMUL.FTZ R75, R0.reuse, R75 ;  /* 0x0000004b004b7220 */ /* 0x040fe40000410000 */
[----:B-1----:R-:W-:Y:S02]  /*5650*/  FMUL.FTZ R14, R0, R150 ;  /* 0x00000096000e7220 */ /* 0x002fe40000410000 */
[C---:B------:R-:W-:Y:S02]  /*5660*/  FMUL.FTZ R76, R2.reuse, R76 ;  /* 0x0000004c024c7220 */ /* 0x040fe40000410000 */
[----:B------:R-:W-:Y:S01]  /*5670*/  FMUL.FTZ R77, R2, R77 ;  /* 0x0000004d024d7220 */ /* 0x000fe20000410000 */
[----:B------:R-:W1:Y:S01]  /*5680*/  MUFU.EX2 R225, R9 ;  /* 0x0000000900e17308 */ /* 0x000e620000000800 */
[C---:B------:R-:W-:Y:S02]  /*5690*/  FMUL.FTZ R78, R0.reuse, R78 ;  /* 0x0000004e004e7220 */ /* 0x040fe40000410000 */
[C---:B------:R-:W-:Y:S02]  /*56a0*/  FMUL.FTZ R79, R0.reuse, R79 ;  /* 0x0000004f004f7220 */ /* 0x040fe40000410000 */
[----:B--2---:R-:W-:Y:S02]  /*56b0*/  FMUL.FTZ R15, R0, R151 ;  /* 0x00000097000f7220 */ /* 0x004fe40000410000 */
[----:B------:R-:W2:Y:S01]  /*56c0*/  LDSM.16.MT88.4 R148, [R214+0xa000] ;  /* 0x00a00000d694783b */ /* 0x000ea20000004200 */
[C---:B------:R-:W-:Y:S02]  /*56d0*/  FMUL.FTZ R80, R133.reuse, R80 ;  /* 0x0000005085507220 */ /* 0x040fe40000410000 */
[----:B------:R4:W-:Y:S01]  /*56e0*/  MUFU.EX2 R202, R10 ;  /* 0x0000000a00ca7308 */ /* 0x0009e20000000800 */
[C---:B------:R-:W-:Y:S02]  /*56f0*/  FMUL.FTZ R81, R133.reuse, R81 ;  /* 0x0000005185517220 */ /* 0x040fe40000410000 */
[----:B------:R-:W-:Y:S02]  /*5700*/  FMUL.FTZ R82, R132, R82 ;  /* 0x0000005284527220 */ /* 0x000fe40000410000 */
[----:B---3--:R-:W-:Y:S02]  /*5710*/  FMUL.FTZ R8, R2, R140 ;  /* 0x0000008c02087220 */ /* 0x008fe40000410000 */
[C---:B------:R-:W-:Y:S02]  /*5720*/  FMUL.FTZ R83, R132.reuse, R83 ;  /* 0x0000005384537220 */ /* 0x040fe40000410000 */
[C---:B------:R-:W-:Y:S01]  /*5730*/  FMUL.FTZ R84, R133.reuse, R84 ;  /* 0x0000005485547220 */ /* 0x040fe20000410000 */
[----:B------:R-:W3:Y:S01]  /*5740*/  MUFU.EX2 R204, R11 ;  /* 0x0000000b00cc7308 */ /* 0x000ee20000000800 */
[----:B------:R-:W-:Y:S02]  /*5750*/  FMUL.FTZ R85, R133, R85 ;  /* 0x0000005585557220 */ /* 0x000fe40000410000 */
[----:B------:R-:W-:Y:S01]  /*5760*/  FMUL.FTZ R86, R132, R86 ;  /* 0x0000005684567220 */ /* 0x000fe20000410000 */
[----:B-1----:R-:W-:Y:S01]  /*5770*/  F2FP.BF16.PACK_AB R140, R225, R206 ;  /* 0x000000cee18c723e */ /* 0x002fe200000010ff */
[----:B------:R-:W-:Y:S02]  /*5780*/  FMUL.FTZ R9, R2, R141 ;  /* 0x0000008d02097220 */ /* 0x000fe40000410000 */
[----:B------:R-:W-:Y:S02]  /*5790*/  FMUL.FTZ R87, R132, R87 ;  /* 0x0000005784577220 */ /* 0x000fe40000410000 */
[--C-:B------:R-:W-:Y:S02]  /*57a0*/  FFMA.FTZ R20, R20, c[0x0][0x23c], -R137.reuse ;  /* 0x00008f0014147a23 */ /* 0x100fe40000010889 */
[--C-:B------:R-:W-:Y:S02]  /*57b0*/  FFMA.FTZ R21, R21, c[0x0][0x23c], -R137.reuse ;  /* 0x00008f0015157a23 */ /* 0x100fe40000010889 */
[--C-:B------:R-:W-:Y:S01]  /*57c0*/  FFMA.FTZ R22, R22, c[0x0][0x23c], -R138.reuse ;  /* 0x00008f0016167a23 */ /* 0x100fe2000001088a */
[----:B------:R1:W-:Y:S01]  /*57d0*/  MUFU.EX2 R200, R20 ;  /* 0x0000001400c87308 */ /* 0x0003e20000000800 */
[----:B----4-:R-:W-:Y:S01]  /*57e0*/  FMUL.FTZ R10, R0, R142 ;  /* 0x0000008e000a7220 */ /* 0x010fe20000410000 */
[----:B------:R-:W-:Y:S01]  /*57f0*/  F2FP.BF16.PACK_AB R142, R207, R205 ;  /* 0x000000cdcf8e723e */ /* 0x000fe200000010ff */
[--C-:B------:R-:W-:Y:S02]  /*5800*/  FFMA.FTZ R23, R23, c[0x0][0x23c], -R138.reuse ;  /* 0x00008f0017177a23 */ /* 0x100fe4000001088a */
[C---:B------:R-:W-:Y:S02]  /*5810*/  FMUL.FTZ R88, R2.reuse, R88 ;  /* 0x0000005802587220 */ /* 0x040fe40000410000 */
[----:B------:R-:W-:Y:S02]  /*5820*/  FMUL.FTZ R89, R2, R89 ;  /* 0x0000005902597220 */ /* 0x000fe40000410000 */
[----:B------:R-:W-:Y:S01]  /*5830*/  FMUL.FTZ R90, R0, R90 ;  /* 0x0000005a005a7220 */ /* 0x000fe20000410000 */
[----:B---3--:R-:W-:Y:S01]  /*5840*/  F2FP.BF16.PACK_AB R141, R204, R202 ;  /* 0x000000cacc8d723e */ /* 0x008fe200000010ff */
[C---:B------:R-:W-:Y:S01]  /*5850*/  FMUL.FTZ R11, R0.reuse, R143 ;  /* 0x0000008f000b7220 */ /* 0x040fe20000410000 */
[----:B------:R-:W-:Y:S01]  /*5860*/  F2FP.BF16.PACK_AB R143, R203, R201 ;  /* 0x000000c9cb8f723e */ /* 0x000fe200000010ff */
[----:B------:R-:W-:Y:S01]  /*5870*/  FMUL.FTZ R91, R0, R91 ;  /* 0x0000005b005b7220 */ /* 0x000fe20000410000 */
[----:B------:R3:W-:Y:S01]  /*5880*/  MUFU.EX2 R199, R21 ;  /* 0x0000001500c77308 */ /* 0x0007e20000000800 */
[C---:B------:R-:W-:Y:S02]  /*5890*/  FMUL.FTZ R92, R2.reuse, R92 ;  /* 0x0000005c025c7220 */ /* 0x040fe40000410000 */
[----:B------:R-:W-:Y:S02]  /*58a0*/  FMUL.FTZ R93, R2, R93 ;  /* 0x0000005d025d7220 */ /* 0x000fe40000410000 */
[C---:B------:R-:W-:Y:S04]  /*58b0*/  HMMA.16816.F32.BF16 R8, R140.reuse, R172, R8 ;  /* 0x000000ac8c08723c */ /* 0x040fe80000041808 */
[C---:B------:R-:W-:Y:S01]  /*58c0*/  FMUL.FTZ R94, R0.reuse, R94 ;  /* 0x0000005e005e7220 */ /* 0x040fe20000410000 */
[----:B------:R4:W-:Y:S01]  /*58d0*/  MUFU.EX2 R198, R22 ;  /* 0x0000001600c67308 */ /* 0x0009e20000000800 */
[C---:B-1----:R-:W-:Y:S02]  /*58e0*/  FMUL.FTZ R20, R133.reuse, R156 ;  /* 0x0000009c85147220 */ /* 0x042fe40000410000 */
[-C--:B------:R-:W-:Y:S04]  /*58f0*/  HMMA.16816.F32.BF16 R12, R140, R174.reuse, R12 ;  /* 0x000000ae8c0c723c */ /* 0x080fe8000004180c */
[----:B------:R-:W-:Y:S02]  /*5900*/  FMUL.FTZ R95, R0, R95 ;  /* 0x0000005f005f7220 */ /* 0x000fe40000410000 */
[C---:B------:R-:W-:Y:S01]  /*5910*/  FMUL.FTZ R96, R133.reuse, R96 ;  /* 0x0000006085607220 */ /* 0x040fe20000410000 */
[----:B------:R1:W-:Y:S01]  /*5920*/  MUFU.EX2 R197, R23 ;  /* 0x0000001700c57308 */ /* 0x0003e20000000800 */
[C---:B------:R-:W-:Y:S04]  /*5930*/  HMMA.16816.F32.BF16 R16, R144.reuse, R174, R16 ;  /* 0x000000ae9010723c */ /* 0x040fe80000041810 */
[C---:B---3--:R-:W-:Y:S02]  /*5940*/  FMUL.FTZ R21, R133.reuse, R157 ;  /* 0x0000009d85157220 */ /* 0x048fe40000410000 */
[C---:B------:R-:W-:Y:S02]  /*5950*/  FMUL.FTZ R97, R133.reuse, R97 ;  /* 0x0000006185617220 */ /* 0x040fe40000410000 */
[-C--:B------:R-:W-:Y:S04]  /*5960*/  HMMA.16816.F32.BF16 R36, R144, R176.reuse, R36 ;  /* 0x000000b09024723c */ /* 0x080fe80000041824 */
[C---:B------:R-:W-:Y:S02]  /*5970*/  FMUL.FTZ R98, R132.reuse, R98 ;  /* 0x0000006284627220 */ /* 0x040fe40000410000 */
[C---:B----4-:R-:W-:Y:S02]  /*5980*/  FMUL.FTZ R22, R132.reuse, R158 ;  /* 0x0000009e84167220 */ /* 0x050fe40000410000 */
[C---:B------:R-:W-:Y:S04]  /*5990*/  HMMA.16816.F32.BF16 R40, R140.reuse, R176, R40 ;  /* 0x000000b08c28723c */ /* 0x040fe80000041828 */
[----:B------:R-:W-:Y:S02]  /*59a0*/  FMUL.FTZ R99, R132, R99 ;  /* 0x0000006384637220 */ /* 0x000fe40000410000 */
[--C-:B------:R-:W-:Y:S02]  /*59b0*/  FFMA.FTZ R32, R32, c[0x0][0x23c], -R137.reuse ;  /* 0x00008f0020207a23 */ /* 0x100fe40000010889 */
[-C--:B------:R-:W-:Y:S02]  /*59c0*/  HMMA.16816.F32.BF16 R44, R140, R178.reuse, R44 ;  /* 0x000000b28c2c723c */ /* 0x080fe4000004182c */
[----:B------:R3:W-:Y:S02]  /*59d0*/  MUFU.EX2 R196, R32 ;  /* 0x0000002000c47308 */ /* 0x0007e40000000800 */
[----:B-1----:R-:W-:Y:S02]  /*59e0*/  FMUL.FTZ R23, R132, R159 ;  /* 0x0000009f84177220 */ /* 0x002fe40000410000 */
[----:B------:R-:W-:Y:S01]  /*59f0*/  LDSM.16.MT88.4 R156, [R209+0xa800] ;  /* 0x00a80000d19c783b */ /* 0x000fe20000004200 */
[--C-:B------:R-:W-:Y:S01]  /*5a00*/  FFMA.FTZ R34, R34, c[0x0][0x23c], -R138.reuse ;  /* 0x00008f0022227a23 */ /* 0x100fe2000001088a */
[C---:B------:R-:W-:Y:S04]  /*5a10*/  HMMA.16816.F32.BF16 R48, R144.reuse, R178, R48 ;  /* 0x000000b29030723c */ /* 0x040fe80000041830 */
[C---:B------:R-:W-:Y:S01]  /*5a20*/  FMUL.FTZ R100, R2.reuse, R100 ;  /* 0x0000006402647220 */ /* 0x040fe20000410000 */
[----:B------:R1:W-:Y:S01]  /*5a30*/  MUFU.EX2 R194, R34 ;  /* 0x0000002200c27308 */ /* 0x0003e20000000800 */
[----:B------:R-:W-:Y:S01]  /*5a40*/  LDSM.16.MT88.4 R176, [R213+0xa800] ;  /* 0x00a80000d5b0783b */ /* 0x000fe20000004200 */
[----:B------:R-:W-:Y:S01]  /*5a50*/  FMUL.FTZ R101, R2, R101 ;  /* 0x0000006502657220 */ /* 0x000fe20000410000 */
[-C--:B--2---:R-:W-:Y:S04]  /*5a60*/  HMMA.16816.F32.BF16 R52, R144, R148.reuse, R52 ;  /* 0x000000949034723c */ /* 0x084fe80000041834 */
[C---:B------:R-:W-:Y:S02]  /*5a70*/  FMUL.FTZ R102, R0.reuse, R102 ;  /* 0x0000006600667220 */ /* 0x040fe40000410000 */
[----:B------:R-:W-:Y:S02]  /*5a80*/  FMUL.FTZ R103, R0, R103 ;  /* 0x0000006700677220 */ /* 0x000fe40000410000 */
[C---:B------:R-:W-:Y:S04]  /*5a90*/  HMMA.16816.F32.BF16 R56, R140.reuse, R148, R56 ;  /* 0x000000948c38723c */ /* 0x040fe80000041838 */
[C---:B---3--:R-:W-:Y:S02]  /*5aa0*/  FMUL.FTZ R32, R133.reuse, R160 ;  /* 0x000000a085207220 */ /* 0x048fe40000410000 */
[C---:B------:R-:W-:Y:S02]  /*5ab0*/  FMUL.FTZ R104, R2.reuse, R104 ;  /* 0x0000006802687220 */ /* 0x040fe40000410000 */
[-C--:B------:R-:W-:Y:S04]  /*5ac0*/  HMMA.16816.F32.BF16 R60, R140, R150.reuse, R60 ;  /* 0x000000968c3c723c */ /* 0x080fe8000004183c */
[----:B------:R-:W-:Y:S02]  /*5ad0*/  FMUL.FTZ R105, R2, R105 ;  /* 0x0000006902697220 */ /* 0x000fe40000410000 */
[----:B-1----:R-:W-:Y:S02]  /*5ae0*/  FMUL.FTZ R34, R132, R162 ;  /* 0x000000a284227220 */ /* 0x002fe40000410000 */
[C---:B------:R-:W-:Y:S01]  /*5af0*/  HMMA.16816.F32.BF16 R64, R144.reuse, R150, R64 ;  /* 0x000000969040723c */ /* 0x040fe20000041840 */
[----:B------:R-:W1:Y:S03]  /*5b00*/  LDSM.16.MT88.4 R148, [R209+0xb000] ;  /* 0x00b00000d194783b */ /* 0x000e660000004200 */
[C---:B------:R-:W-:Y:S02]  /*5b10*/  FMUL.FTZ R106, R0.reuse, R106 ;  /* 0x0000006a006a7220 */ /* 0x040fe40000410000 */
[----:B------:R-:W-:Y:S02]  /*5b20*/  FMUL.FTZ R107, R0, R107 ;  /* 0x0000006b006b7220 */ /* 0x000fe40000410000 */
[-C--:B------:R-:W-:Y:S04]  /*5b30*/  HMMA.16816.F32.BF16 R68, R144, R152.reuse, R68 ;  /* 0x000000989044723c */ /* 0x080fe80000041844 */
[C---:B------:R-:W-:Y:S02]  /*5b40*/  FMUL.FTZ R108, R133.reuse, R108 ;  /* 0x0000006c856c7220 */ /* 0x040fe40000410000 */
[----:B------:R-:W-:Y:S02]  /*5b50*/  FMUL.FTZ R109, R133, R109 ;  /* 0x0000006d856d7220 */ /* 0x000fe40000410000 */
[C---:B------:R-:W-:Y:S04]  /*5b60*/  HMMA.16816.F32.BF16 R72, R140.reuse, R152, R72 ;  /* 0x000000988c48723c */ /* 0x040fe80000041848 */
[C---:B------:R-:W-:Y:S02]  /*5b70*/  FMUL.FTZ R110, R132.reuse, R110 ;  /* 0x0000006e846e7220 */ /* 0x040fe40000410000 */
[C---:B------:R-:W-:Y:S02]  /*5b80*/  FMUL.FTZ R111, R132.reuse, R111 ;  /* 0x0000006f846f7220 */ /* 0x040fe40000410000 */
[-C--:B------:R-:W-:Y:S04]  /*5b90*/  HMMA.16816.F32.BF16 R76, R140, R154.reuse, R76 ;  /* 0x0000009a8c4c723c */ /* 0x080fe8000004184c */
[----:B------:R-:W-:Y:S02]  /*5ba0*/  FFMA.FTZ R137, R33, c[0x0][0x23c], -R137 ;  /* 0x00008f0021897a23 */ /* 0x000fe40000010889 */
[----:B------:R-:W-:Y:S02]  /*5bb0*/  FMUL.FTZ R33, R133, R161 ;  /* 0x000000a185217220 */ /* 0x000fe40000410000 */
[C---:B------:R-:W-:Y:S01]  /*5bc0*/  HMMA.16816.F32.BF16 R80, R144.reuse, R154, R80 ;  /* 0x0000009a9050723c */ /* 0x040fe20000041850 */
[----:B------:R-:W2:Y:S01]  /*5bd0*/  LDSM.16.MT88.4 R152, [R211+0xb000] ;  /* 0x00b00000d398783b */ /* 0x000ea20000004200 */
[----:B------:R-:W-:Y:S02]  /*5be0*/  MUFU.EX2 R195, R137 ;  /* 0x0000008900c37308 */ /* 0x000fe40000000800 */
[----:B------:R-:W-:Y:S02]  /*5bf0*/  FFMA.FTZ R138, R35, c[0x0][0x23c], -R138 ;  /* 0x00008f00238a7a23 */ /* 0x000fe4000001088a */
[----:B------:R-:W-:Y:S02]  /*5c00*/  FMUL.FTZ R35, R132, R163 ;  /* 0x000000a384237220 */ /* 0x000fe40000410000 */
[--C-:B------:R-:W-:Y:S01]  /*5c10*/  FFMA.FTZ R24, R24, c[0x0][0x23c], -R139.reuse ;  /* 0x00008f0018187a23 */ /* 0x100fe2000001088b */
[-C--:B-1----:R-:W-:Y:S01]  /*5c20*/  HMMA.16816.F32.BF16 R84, R144, R148.reuse, R84 ;  /* 0x000000949054723c */ /* 0x082fe20000041854 */
[----:B------:R-:W-:Y:S02]  /*5c30*/  LDSM.16.MT88.4 R160, [R211+0xa800] ;  /* 0x00a80000d3a0783b */ /* 0x000fe40000004200 */
[--C-:B------:R-:W-:Y:S01]  /*5c40*/  FFMA.FTZ R25, R25, c[0x0][0x23c], -R139.reuse ;  /* 0x00008f0019197a23 */ /* 0x100fe2000001088b */
[----:B------:R1:W-:Y:S01]  /*5c50*/  MUFU.EX2 R192, R24 ;  /* 0x0000001800c07308 */ /* 0x0003e20000000800 */
[--C-:B------:R-:W-:Y:S02]  /*5c60*/  FFMA.FTZ R26, R26, c[0x0][0x23c], -R180.reuse ;  /* 0x00008f001a1a7a23 */ /* 0x100fe400000108b4 */
[--C-:B------:R-:W-:Y:S01]  /*5c70*/  FFMA.FTZ R27, R27, c[0x0][0x23c], -R180.reuse ;  /* 0x00008f001b1b7a23 */ /* 0x100fe200000108b4 */
[C---:B------:R-:W-:Y:S04]  /*5c80*/  HMMA.16816.F32.BF16 R88, R140.reuse, R148, R88 ;  /* 0x000000948c58723c */ /* 0x040fe80000041858 */
[--C-:B------:R-:W-:Y:S02]  /*5c90*/  FFMA.FTZ R30, R30, c[0x0][0x23c], -R180.reuse ;  /* 0x00008f001e1e7a23 */ /* 0x100fe400000108b4 */
[----:B------:R-:W-:Y:S01]  /*5ca0*/  FFMA.FTZ R180, R31, c[0x0][0x23c], -R180 ;  /* 0x00008f001fb47a23 */ /* 0x000fe200000108b4 */
[----:B------:R3:W4:Y:S01]  /*5cb0*/  MUFU.EX2 R191, R25 ;  /* 0x0000001900bf7308 */ /* 0x0007220000000800 */
[-C--:B------:R-:W-:Y:S04]  /*5cc0*/  HMMA.16816.F32.BF16 R92, R140, R150.reuse, R92 ;  /* 0x000000968c5c723c */ /* 0x080fe8000004185c */
[C---:B------:R-:W-:Y:S02]  /*5cd0*/  FMUL.FTZ R112, R2.reuse, R112 ;  /* 0x0000007002707220 */ /* 0x040fe40000410000 */
[----:B------:R-:W-:Y:S02]  /*5ce0*/  FMUL.FTZ R113, R2, R113 ;  /* 0x0000007102717220 */ /* 0x000fe40000410000 */
[C---:B------:R-:W-:Y:S01]  /*5cf0*/  HMMA.16816.F32.BF16 R96, R144.reuse, R150, R96 ;  /* 0x000000969060723c */ /* 0x040fe20000041860 */
[----:B------:R-:W5:Y:S01]  /*5d00*/  LDSM.16.MT88.4 R148, [R214+0xb000] ;  /* 0x00b00000d694783b */ /* 0x000f620000004200 */
[----:B------:R4:W-:Y:S02]  /*5d10*/  MUFU.EX2 R137, R180 ;  /* 0x000000b400897308 */ /* 0x0009e40000000800 */
[C---:B-1----:R-:W-:Y:S02]  /*5d20*/  FMUL.FTZ R24, R133.reuse, R164 ;  /* 0x000000a485187220 */ /* 0x042fe40000410000 */
[C---:B------:R-:W-:Y:S02]  /*5d30*/  FMUL.FTZ R114, R0.reuse, R114 ;  /* 0x0000007200727220 */ /* 0x040fe40000410000 */
[-C--:B--2---:R-:W-:Y:S04]  /*5d40*/  HMMA.16816.F32.BF16 R20, R144, R152.reuse, R20 ;  /* 0x000000989014723c */ /* 0x084fe80000041814 */
[----:B------:R1:W-:Y:S01]  /*5d50*/  MUFU.EX2 R190, R26 ;  /* 0x0000001a00be7308 */ /* 0x0003e20000000800 */
[----:B------:R-:W-:Y:S02]  /*5d60*/  FMUL.FTZ R115, R0, R115 ;  /* 0x0000007300737220 */ /* 0x000fe40000410000 */
[----:B---3--:R-:W-:Y:S01]  /*5d70*/  FMUL.FTZ R25, R133, R165 ;  /* 0x000000a585197220 */ /* 0x008fe20000410000 */
[C---:B------:R-:W-:Y:S04]  /*5d80*/  HMMA.16816.F32.BF16 R100, R140.reuse, R152, R100 ;  /* 0x000000988c64723c */ /* 0x040fe80000041864 */
[----:B----4-:R-:W-:Y:S01]  /*5d90*/  F2FP.BF16.PACK_AB R172, R191, R192 ;  /* 0x000000c0bfac723e */ /* 0x010fe200000010ff */
[C---:B------:R-:W-:Y:S01]  /*5da0*/  FMUL.FTZ R116, R2.reuse, R116 ;  /* 0x0000007402747220 */ /* 0x040fe20000410000 */
[----:B------:R2:W3:Y:S01]  /*5db0*/  MUFU.EX2 R189, R27 ;  /* 0x0000001b00bd7308 */ /* 0x0004e20000000800 */
[----:B------:R-:W-:Y:S01]  /*5dc0*/  FMUL.FTZ R117, R2, R117 ;  /* 0x0000007502757220 */ /* 0x000fe20000410000 */
[-C--:B------:R-:W-:Y:S01]  /*5dd0*/  HMMA.16816.F32.BF16 R104, R140, R154.reuse, R104 ;  /* 0x0000009a8c68723c */ /* 0x080fe20000041868 */
[----:B------:R-:W-:Y:S03]  /*5de0*/  LDSM.16.MT88.4 R180, [R209+0xb800] ;  /* 0x00b80000d1b4783b */ /* 0x000fe60000004200 */
[C---:B------:R-:W-:Y:S02]  /*5df0*/  FMUL.FTZ R118, R0.reuse, R118 ;  /* 0x0000007600767220 */ /* 0x040fe40000410000 */
[----:B------:R-:W-:Y:S02]  /*5e00*/  FMUL.FTZ R119, R0, R119 ;  /* 0x0000007700777220 */ /* 0x000fe40000410000 */
[C---:B------:R-:W-:Y:S01]  /*5e10*/  HMMA.16816.F32.BF16 R108, R144.reuse, R154, R108 ;  /* 0x0000009a906c723c */ /* 0x040fe2000004186c */
[----:B------:R-:W-:Y:S01]  /*5e20*/  MUFU.EX2 R193, R138 ;  /* 0x0000008a00c17308 */ /* 0x000fe20000000800 */
[----:B------:R-:W4:Y:S02]  /*5e30*/  LDSM.16.MT88.4 R152, [R213+0xb000] ;  /* 0x00b00000d598783b */ /* 0x000f240000004200 */
[C---:B-1----:R-:W-:Y:S02]  /*5e40*/  FMUL.FTZ R26, R132.reuse, R166 ;  /* 0x000000a6841a7220 */ /* 0x042fe40000410000 */
[C---:B------:R-:W-:Y:S02]  /*5e50*/  FMUL.FTZ R120, R133.reuse, R120 ;  /* 0x0000007885787220 */ /* 0x040fe40000410000 */
[----:B------:R-:W-:Y:S01]  /*5e60*/  FMUL.FTZ R121, R133, R121 ;  /* 0x0000007985797220 */ /* 0x000fe20000410000 */
[-C--:B-----5:R-:W-:Y:S02]  /*5e70*/  HMMA.16816.F32.BF16 R32, R144, R148.reuse, R32 ;  /* 0x000000949020723c */ /* 0x0a0fe40000041820 */
[----:B------:R-:W1:Y:S01]  /*5e80*/  MUFU.EX2 R138, R30 ;  /* 0x0000001e008a7308 */ /* 0x000e620000000800 */
[C---:B------:R-:W-:Y:S02]  /*5e90*/  FMUL.FTZ R122, R132.reuse, R122 ;  /* 0x0000007a847a7220 */ /* 0x040fe40000410000 */
[C---:B--2---:R-:W-:Y:S01]  /*5ea0*/  FMUL.FTZ R27, R132.reuse, R167 ;  /* 0x000000a7841b7220 */ /* 0x044fe20000410000 */
[----:B---3--:R-:W-:Y:S01]  /*5eb0*/  F2FP.BF16.PACK_AB R173, R189, R190 ;  /* 0x000000bebdad723e */ /* 0x008fe200000010ff */
[----:B------:R-:W2:Y:S01]  /*5ec0*/  LDSM.16.MT88.4 R164, [R214+0xa800] ;  /* 0x00a80000d6a4783b */ /* 0x000ea20000004200 */
[C---:B------:R-:W-:Y:S04]  /*5ed0*/  HMMA.16816.F32.BF16 R112, R140.reuse, R148, R112 ;  /* 0x000000948c70723c */ /* 0x040fe80000041870 */
[----:B------:R-:W-:Y:S02]  /*5ee0*/  FMUL.FTZ R123, R132, R123 ;  /* 0x0000007b847b7220 */ /* 0x000fe40000410000 */
[----:B------:R-:W-:Y:S02]  /*5ef0*/  FMUL.FTZ R124, R2, R124 ;  /* 0x0000007c027c7220 */ /* 0x000fe40000410000 */
[-C--:B------:R-:W-:Y:S04]  /*5f00*/  HMMA.16816.F32.BF16 R116, R140, R150.reuse, R116 ;  /* 0x000000968c74723c */ /* 0x080fe80000041874 */
[--C-:B------:R-:W-:Y:S02]  /*5f10*/  FFMA.FTZ R28, R28, c[0x0][0x23c], -R139.reuse ;  /* 0x00008f001c1c7a23 */ /* 0x100fe4000001088b */
[----:B------:R-:W-:Y:S02]  /*5f20*/  FMUL.FTZ R125, R2, R125 ;  /* 0x0000007d027d7220 */ /* 0x000fe40000410000 */
[C---:B------:R-:W-:Y:S01]  /*5f30*/  HMMA.16816.F32.BF16 R120, R144.reuse, R150, R120 ;  /* 0x000000969078723c */ /* 0x040fe20000041878 */
[----:B------:R3:W-:Y:S03]  /*5f40*/  MUFU.EX2 R188, R28 ;  /* 0x0000001c00bc7308 */ /* 0x0007e60000000800 */
[----:B-1----:R-:W-:Y:S01]  /*5f50*/  F2FP.BF16.PACK_AB R175, R137, R138 ;  /* 0x0000008a89af723e */ /* 0x002fe200000010ff */
[C---:B------:R-:W-:Y:S02]  /*5f60*/  FMUL.FTZ R126, R0.reuse, R126 ;  /* 0x0000007e007e7220 */ /* 0x040fe40000410000 */
[----:B------:R-:W-:Y:S01]  /*5f70*/  FMUL.FTZ R127, R0, R127 ;  /* 0x0000007f007f7220 */ /* 0x000fe20000410000 */
[-C--:B----4-:R-:W-:Y:S04]  /*5f80*/  HMMA.16816.F32.BF16 R24, R144, R152.reuse, R24 ;  /* 0x000000989018723c */ /* 0x090fe80000041818 */
[----:B------:R-:W-:Y:S02]  /*5f90*/  FFMA.FTZ R139, R29, c[0x0][0x23c], -R139 ;  /* 0x00008f001d8b7a23 */ /* 0x000fe4000001088b */
[C---:B------:R-:W-:Y:S02]  /*5fa0*/  FMUL.FTZ R128, R2.reuse, R128 ;  /* 0x0000008002807220 */ /* 0x040fe40000410000 */
[----:B------:R-:W-:Y:S01]  /*5fb0*/  FMUL.FTZ R129, R2, R129 ;  /* 0x0000008102817220 */ /* 0x000fe20000410000 */
[C---:B------:R-:W-:Y:S01]  /*5fc0*/  HMMA.16816.F32.BF16 R124, R140.reuse, R152, R124 ;  /* 0x000000988c7c723c */ /* 0x040fe2000004187c */
[----:B------:R-:W1:Y:S03]  /*5fd0*/  MUFU.EX2 R139, R139 ;  /* 0x0000008b008b7308 */ /* 0x000e660000000800 */
[C---:B------:R-:W-:Y:S02]  /*5fe0*/  FMUL.FTZ R130, R0.reuse, R130 ;  /* 0x0000008200827220 */ /* 0x040fe40000410000 */
[----:B------:R-:W-:Y:S02]  /*5ff0*/  FMUL.FTZ R131, R0, R131 ;  /* 0x0000008300837220 */ /* 0x000fe40000410000 */
[----:B---3--:R-:W-:Y:S01]  /*6000*/  FMUL.FTZ R28, R133, R168 ;  /* 0x000000a8851c7220 */ /* 0x008fe20000410000 */
[----:B------:R-:W-:Y:S03]  /*6010*/  F2FP.BF16.PACK_AB R168, R199, R200 ;  /* 0x000000c8c7a8723e */ /* 0x000fe600000010ff */
[----:B------:R-:W-:Y:S01]  /*6020*/  FMUL.FTZ R29, R133, R169 ;  /* 0x000000a9851d7220 */ /* 0x000fe20000410000 */
[-C--:B------:R-:W-:Y:S03]  /*6030*/  HMMA.16816.F32.BF16 R128, R140, R154.reuse, R128 ;  /* 0x0000009a8c80723c */ /* 0x080fe60000041880 */
[C---:B------:R-:W-:Y:S01]  /*6040*/  FMUL.FTZ R30, R132.reuse, R170 ;  /* 0x000000aa841e7220 */ /* 0x040fe20000410000 */
[----:B------:R-:W-:Y:S01]  /*6050*/  F2FP.BF16.PACK_AB R169, R197, R198 ;  /* 0x000000c6c5a9723e */ /* 0x000fe200000010ff */
[C---:B------:R-:W-:Y:S01]  /*6060*/  FMUL.FTZ R31, R132.reuse, R171 ;  /* 0x000000ab841f7220 */ /* 0x040fe20000410000 */
[----:B------:R-:W-:Y:S01]  /*6070*/  F2FP.BF16.PACK_AB R170, R195, R196 ;  /* 0x000000c4c3aa723e */ /* 0x000fe200000010ff */
[----:B------:R-:W-:Y:S01]  /*6080*/  FFMA.FTZ R133, R133, R237, R231 ;  /* 0x000000ed85857223 */ /* 0x000fe200000100e7 */
[----:B------:R-:W-:Y:S01]  /*6090*/  F2FP.BF16.PACK_AB R171, R193, R194 ;  /* 0x000000c2c1ab723e */ /* 0x000fe200000010ff */
[----:B------:R-:W-:Y:S03]  /*60a0*/  FFMA.FTZ R132, R132, R236, R227 ;  /* 0x000000ec84847223 */ /* 0x000fe600000100e3 */
[----:B------:R-:W-:Y:S04]  /*60b0*/  HMMA.16816.F32.BF16 R28, R144, R154, R28 ;  /* 0x0000009a901c723c */ /* 0x000fe8000004181c */
[----:B-1----:R-:W-:Y:S01]  /*60c0*/  F2FP.BF16.PACK_AB R174, R139, R188 ;  /* 0x000000bc8bae723e */ /* 0x002fe200000010ff */
[----:B------:R-:W-:Y:S02]  /*60d0*/  FFMA.FTZ R2, R2, R235, R206 ;  /* 0x000000eb02027223 */ /* 0x000fe400000100ce */
[----:B------:R-:W-:Y:S01]  /*60e0*/  FFMA.FTZ R0, R0, R234, R202 ;  /* 0x000000ea00007223 */ /* 0x000fe200000100ca */
[-C--:B------:R-:W-:Y:S01]  /*60f0*/  HMMA.16816.F32.BF16 R144, R168, R156.reuse, R4 ;  /* 0x0000009ca890723c */ /* 0x080fe20000041804 */
[----:B------:R-:W1:Y:S04]  /*6100*/  LDSM.16.MT88.4 R4, [R214+0xb800] ;  /* 0x00b80000d604783b */ /* 0x000e680000004200 */
[----:B------:R-:W-:Y:S02]  /*6110*/  FADD.FTZ R133, R233, R133 ;  /* 0x00000085e9857221 */ /* 0x000fe40000010000 */
[----:B------:R-:W-:Y:S01]  /*6120*/  FADD.FTZ R0, R204, R0 ;  /* 0x00000000cc007221 */ /* 0x000fe20000010000 */
[C---:B------:R-:W-:Y:S01]  /*6130*/  HMMA.16816.F32.BF16 R140, R172.reuse, R156, R8 ;  /* 0x0000009cac8c723c */ /* 0x040fe20000041808 */
[----:B------:R-:W3:Y:S03]  /*6140*/  LDSM.16.MT88.4 R8, [R213+0xb800] ;  /* 0x00b80000d508783b */ /* 0x000ee60000004200 */
        /* <DEDUP_REMOVED lines=27> */
[-C--:B------:R-:W-:Y:S04]  /*6300*/  HMMA.16816.F32.BF16 R116, R172, R6.reuse, R116 ;  /* 0x00000006ac74723c */ /* 0x080fe80000041874 */
[----:B------:R-:W-:Y:S01]  /*6310*/  FADD.FTZ R4, R226, R4 ;  /* 0x00000004e2047221 */ /* 0x000fe20000010000 */
[----:B------:R-:W-:Y:S01]  /*6320*/  MOV R132, R136 ;  /* 0x0000008800847202 */ /* 0x000fe20000000f00 */
[----:B------:R-:W-:Y:S02]  /*6330*/  FADD.FTZ R5, R190, R0 ;  /* 0x00000000be057221 */ /* 0x000fe40000010000 */
[----:B------:R-:W-:Y:S01]  /*6340*/  FADD.FTZ R4, R228, R4 ;  /* 0x00000004e4047221 */ /* 0x000fe20000010000 */
[C---:B------:R-:W-:Y:S04]  /*6350*/  HMMA.16816.F32.BF16 R120, R168.reuse, R6, R120 ;  /* 0x00000006a878723c */ /* 0x040fe80000041878 */
[----:B------:R-:W-:Y:S03]  /*6360*/  FADD.FTZ R4, R198, R4 ;  /* 0x00000004c6047221 */ /* 0x000fe60000010000 */
[----:B------:R-:W-:Y:S01]  /*6370*/  FADD.FTZ R6, R225, R2 ;  /* 0x00000002e1067221 */ /* 0x000fe20000010000 */
[-C--:B---3--:R-:W-:Y:S04]  /*6380*/  HMMA.16816.F32.BF16 R164, R168, R8.reuse, R24 ;  /* 0x00000008a8a4723c */ /* 0x088fe80000041818 */
[----:B------:R-:W-:Y:S02]  /*6390*/  FADD.FTZ R2, R230, R133 ;  /* 0x00000085e6027221 */ /* 0x000fe40000010000 */
[----:B------:R-:W-:Y:S02]  /*63a0*/  FADD.FTZ R6, R205, R6 ;  /* 0x00000006cd067221 */ /* 0x000fe40000010000 */
[----:B------:R-:W-:Y:S01]  /*63b0*/  FADD.FTZ R2, R232, R2 ;  /* 0x00000002e8027221 */ /* 0x000fe20000010000 */
[C---:B------:R-:W-:Y:S04]  /*63c0*/  HMMA.16816.F32.BF16 R124, R172.reuse, R8, R124 ;  /* 0x00000008ac7c723c */ /* 0x040fe8000004187c */
[----:B------:R-:W-:Y:S02]  /*63d0*/  FADD.FTZ R6, R207, R6 ;  /* 0x00000006cf067221 */ /* 0x000fe40000010000 */
[----:B------:R-:W-:Y:S02]  /*63e0*/  FADD.FTZ R2, R200, R2 ;  /* 0x00000002c8027221 */ /* 0x000fe40000010000 */
[----:B------:R-:W-:Y:S01]  /*63f0*/  FADD.FTZ R6, R192, R6 ;  /* 0x00000006c0067221 */ /* 0x000fe20000010000 */
[-C--:B------:R-:W-:Y:S03]  /*6400*/  HMMA.16816.F32.BF16 R128, R172, R10.reuse, R128 ;  /* 0x0000000aac80723c */ /* 0x080fe60000041880 */
        /* <DEDUP_REMOVED lines=8> */
[----:B------:R-:W-:Y:S01]  /*6490*/  FADD.FTZ R0, R138, R4 ;  /* 0x000000048a007221 */ /* 0x000fe20000010000 */
[----:B------:R-:W-:Y:S01]  /*64a0*/  MOV R138, R134 ;  /* 0x00000086008a7202 */ /* 0x000fe20000000f00 */
[----:B------:R-:W-:Y:S02]  /*64b0*/  FADD.FTZ R237, R195, R6 ;  /* 0x00000006c3ed7221 */ /* 0x000fe40000010000 */
[----:B------:R-:W-:Y:S02]  /*64c0*/  FADD.FTZ R236, R193, R5 ;  /* 0x00000005c1ec7221 */ /* 0x000fe40000010000 */
[----:B------:R-:W-:Y:S01]  /*64d0*/  FADD.FTZ R235, R139, R2 ;  /* 0x000000028beb7221 */ /* 0x000fe20000010000 */
[----:B------:R-:W-:Y:S01]  /*64e0*/  MOV R139, R3 ;  /* 0x00000003008b7202 */ /* 0x000fe20000000f00 */
[----:B------:R-:W-:Y:S01]  /*64f0*/  FADD.FTZ R234, R137, R0 ;  /* 0x0000000089ea7221 */ /* 0x000fe20000010000 */
[----:B------:R-:W-:Y:S01]  /*6500*/  MOV R137, R135 ;  /* 0x0000008700897202 */ /* 0x000fe20000000f00 */
[----:B------:R-:W-:-:S05]  /*6510*/  @P4 BRA `(.L_x_922) ;  /* 0xffffde5000004947 */ /* 0x000fca000383ffff */
.L_x_921:
[----:B------:R-:W1:Y:S01]  /*6520*/  SHFL.BFLY PT, R0, R237, 0x2, 0x1f ;  /* 0x0c401f00ed007f89 */ /* 0x000e6200000e0000 */
[----:B------:R-:W-:Y:S01]  /*6530*/  ISETP.NE.AND P0, PT, R251, -0x1, PT ;  /* 0xfffffffffb00780c */ /* 0x000fe20003f05270 */
[----:B------:R-:W-:Y:S02]  /*6540*/  BSSY B0, `(.L_x_925) ;  /* 0x00001b0000007945 */ /* 0x000fe40003800000 */
[----:B------:R-:W2:Y:S04]  /*6550*/  SHFL.BFLY PT, R4, R235, 0x2, 0x1f ;  /* 0x0c401f00eb047f89 */ /* 0x000ea800000e0000 */
[----:B------:R-:W3:Y:S04]  /*6560*/  SHFL.BFLY PT, R2, R236, 0x2, 0x1f ;  /* 0x0c401f00ec027f89 */ /* 0x000ee800000e0000 */
[----:B------:R-:W4:Y:S04]  /*6570*/  SHFL.BFLY PT, R5, R234, 0x2, 0x1f ;  /* 0x0c401f00ea057f89 */ /* 0x000f2800000e0000 */
[----:B------:R-:W5:Y:S04]  /*6580*/  S2R R10, SR_TID.X ;  /* 0x00000000000a7919 */ /* 0x000f680000002100 */
[----:B------:R-:W5:Y:S01]  /*6590*/  S2R R172, SR_CTAID.Y ;  /* 0x0000000000ac7919 */ /* 0x000f620000002600 */
[----:B-1----:R-:W-:-:S02]  /*65a0*/  FADD.FTZ R237, R0, R237 ;  /* 0x000000ed00ed7221 */ /* 0x002fc40000010000 */
[----:B--2---:R-:W-:-:S03]  /*65b0*/  FADD.FTZ R235, R4, R235 ;  /* 0x000000eb04eb7221 */ /* 0x004fc60000010000 */
[----:B------:R-:W1:Y:S01]  /*65c0*/  SHFL.BFLY PT, R6, R237, 0x1, 0x1f ;  /* 0x0c201f00ed067f89 */ /* 0x000e6200000e0000 */
[----:B---3--:R-:W-:-:S03]  /*65d0*/  FADD.FTZ R236, R2, R236 ;  /* 0x000000ec02ec7221 */ /* 0x008fc60000010000 */
[----:B------:R-:W2:Y:S01]  /*65e0*/  SHFL.BFLY PT, R2, R235, 0x1, 0x1f ;  /* 0x0c201f00eb027f89 */ /* 0x000ea200000e0000 */
[----:B----4-:R-:W-:-:S03]  /*65f0*/  FADD.FTZ R234, R5, R234 ;  /* 0x000000ea05ea7221 */ /* 0x010fc60000010000 */
[----:B------:R-:W3:Y:S01]  /*6600*/  SHFL.BFLY PT, R0, R236, 0x1, 0x1f ;  /* 0x0c201f00ec007f89 */ /* 0x000ee200000e0000 */
[----:B------:R-:W-:-:S03]  /*6610*/  @P0 IMAD.WIDE.U32 R4, R251, c[0x0][0x1e8], RZ ;  /* 0x00007a00fb040a25 */ /* 0x000fc600078e00ff */
[----:B------:R-:W4:Y:S01]  /*6620*/  SHFL.BFLY PT, R7, R234, 0x1, 0x1f ;  /* 0x0c201f00ea077f89 */ /* 0x000f2200000e0000 */
[----:B------:R-:W-:Y:S01]  /*6630*/  @P0 IMAD R138, R251, c[0x0][0x1ec], R5 ;  /* 0x00007b00fb8a0a24 */ /* 0x000fe200078e0205 */
[----:B------:R-:W-:Y:S01]  /*6640*/  @P0 MOV R137, R4 ;  /* 0x0000000400890202 */ /* 0x000fe20000000f00 */
[----:B-----5:R-:W-:Y:S01]  /*6650*/  @!P0 IMAD.WIDE.U32 R8, R172, c[0x0][0x1e0], RZ ;  /* 0x00007800ac088a25 */ /* 0x020fe200078e00ff */
[----:B------:R-:W-:-:S04]  /*6660*/  SHF.R.S32.HI R4, RZ, 0x1f, R10 ;  /* 0x0000001fff047819 */ /* 0x000fc8000001140a */
[----:B------:R-:W-:Y:S02]  /*6670*/  LEA.HI R5, R4, R10, RZ, 0x2 ;  /* 0x0000000a04057211 */ /* 0x000fe400078f10ff */
[----:B------:R-:W-:Y:S01]  /*6680*/  @!P0 MOV R137, R8 ;  /* 0x0000000800898202 */ /* 0x000fe20000000f00 */
[----:B-1----:R-:W-:Y:S01]  /*6690*/  FADD.FTZ R237, R237, R6 ;  /* 0x00000006eded7221 */ /* 0x002fe20000010000 */
[----:B------:R-:W-:Y:S01]  /*66a0*/  LOP3.LUT R6, R5, 0x3ffffffc, RZ, 0xc0, !PT ;  /* 0x3ffffffc05067812 */ /* 0x000fe200078ec0ff */
[----:B--2---:R-:W-:Y:S01]  /*66b0*/  FADD.FTZ R235, R235, R2 ;  /* 0x00000002ebeb7221 */ /* 0x004fe20000010000 */
[----:B------:R-:W-:Y:S02]  /*66c0*/  @!P0 SHF.R.S32.HI R2, RZ, 0x1f, R172 ;  /* 0x0000001fff028819 */ /* 0x000fe400000114ac */
[----:B------:R-:W-:Y:S01]  /*66d0*/  FSETP.NE.FTZ.AND P6, PT, R237, RZ, PT ;  /* 0x000000ffed00720b */ /* 0x000fe20003fd5000 */
[----:B---3--:R-:W-:Y:S01]  /*66e0*/  FADD.FTZ R236, R236, R0 ;  /* 0x00000000ecec7221 */ /* 0x008fe20000010000 */
[----:B------:R-:W-:-:S02]  /*66f0*/  MOV R0, 0x3f800000 ;  /* 0x3f80000000007802 */ /* 0x000fc40000000f00 */
[----:B------:R-:W-:Y:S01]  /*6700*/  FSETP.NE.FTZ.AND P4, PT, R235, RZ, PT ;  /* 0x000000ffeb00720b */ /* 0x000fe20003f95000 */
[----:B----4-:R-:W-:Y:S01]  /*6710*/  FADD.FTZ R234, R234, R7 ;  /* 0x00000007eaea7221 */ /* 0x010fe20000010000 */
[----:B------:R-:W-:Y:S01]  /*6720*/  FSETP.NE.FTZ.AND P5, PT, R236, RZ, PT ;  /* 0x000000ffec00720b */ /* 0x000fe20003fb5000 */
[----:B------:R-:W-:Y:S01]  /*6730*/  @!P0 IMAD R7, R2, c[0x0][0x1e0], RZ ;  /* 0x0000780002078a24 */ /* 0x000fe200078e02ff */
[-C--:B------:R-:W-:Y:S02]  /*6740*/  LEA.HI R2, R4, R10.reuse, RZ, 0x5 ;  /* 0x0000000a04027211 */ /* 0x080fe400078f28ff */
[----:B------:R-:W-:Y:S01]  /*6750*/  IADD3 R6, -R6, R10, RZ ;  /* 0x0000000a06067210 */ /* 0x000fe20007ffe1ff */
[----:B------:R-:W-:Y:S01]  /*6760*/  @!P0 IMAD R7, R172, c[0x0][0x1e4], R7 ;  /* 0x00007900ac078a24 */ /* 0x000fe200078e0207 */
[----:B------:R-:W-:Y:S01]  /*6770*/  SHF.R.S32.HI R2, RZ, 0x5, R2 ;  /* 0x00000005ff027819 */ /* 0x000fe20000011402 */
[----:B------:R-:W1:Y:S01]  /*6780*/  @P6 MUFU.RCP R0, R237 ;  /* 0x000000ed00006308 */ /* 0x000e620000001000 */
[----:B------:R-:W-:-:S02]  /*6790*/  MOV R4, 0x3f800000 ;  /* 0x3f80000000047802 */ /* 0x000fc40000000f00 */
[----:B------:R-:W-:Y:S02]  /*67a0*/  LEA R139, R2, R6, 0x9 ;  /* 0x00000006028b7211 */ /* 0x000fe400078e48ff */
[----:B------:R-:W-:Y:S02]  /*67b0*/  MOV R2, 0x3f800000 ;  /* 0x3f80000000027802 */ /* 0x000fe40000000f00 */
[----:B------:R-:W-:Y:S01]  /*67c0*/  FSETP.NE.FTZ.AND P3, PT, R234, RZ, PT ;  /* 0x000000ffea00720b */ /* 0x000fe20003f75000 */
[----:B------:R-:W-:Y:S01]  /*67d0*/  @P5 MUFU.RCP R4, R236 ;  /* 0x000000ec00045308 */ /* 0x000fe20000001000 */
[----:B------:R-:W-:-:S07]  /*67e0*/  @!P0 IADD3 R138, R9, R7, RZ ;  /* 0x00000007098a8210 */ /* 0x000fce0007ffe0ff */
[----:B------:R-:W2:Y:S01]  /*67f0*/  @P4 MUFU.RCP R2, R235 ;  /* 0x000000eb00024308 */ /* 0x000ea20000001000 */
        /* <DEDUP_REMOVED lines=40> */
[----:B------:R-:W-:Y:S01]  /*6a80*/  MOV R0, 0x3f800000 ;  /* 0x3f80000000007802 */ /* 0x000fe20000000f00 */
[----:B--2---:R-:W-:Y:S02]  /*6a90*/  FMUL.FTZ R21, R2, R57 ;  /* 0x0000003902157220 */ /* 0x004fe40000410000 */
[C---:B------:R-:W-:Y:S02]  /*6aa0*/  FMUL.FTZ R146, R4.reuse, R146 ;  /* 0x0000009204927220 */ /* 0x040fe40000410000 */
[C---:B------:R-:W-:Y:S01]  /*6ab0*/  FMUL.FTZ R6, R4.reuse, R147 ;  /* 0x0000009304067220 */ /* 0x040fe20000410000 */
[----:B------:R-:W1:Y:S01]  /*6ac0*/  @P3 MUFU.RCP R0, R234 ;  /* 0x000000ea00003308 */ /* 0x000e620000001000 */
        /* <DEDUP_REMOVED lines=41> */
[C---:B------:R-:W-:Y:S02]  /*6d60*/  FMUL.FTZ R167, R4.reuse, R167 ;  /* 0x000000a704a77220 */ /* 0x040fe40000410000 */
[C---:B------:R-:W-:Y:S02]  /*6d70*/  FMUL.FTZ R170, R4.reuse, R170 ;  /* 0x000000aa04aa7220 */ /* 0x040fe40000410000 */
[----:B------:R-:W-:Y:S01]  /*6d80*/  FMUL.FTZ R171, R4, R171 ;  /* 0x000000ab04ab7220 */ /* 0x000fe20000410000 */
[----:B------:R-:W-:Y:S01]  /*6d90*/  SHF.R.S32.HI R4, RZ, 0x1f, R5 ;  /* 0x0000001fff047819 */ /* 0x000fe20000011405 */
[C---:B------:R-:W-:Y:S01]  /*6da0*/  FMUL.FTZ R140, R2.reuse, R140 ;  /* 0x0000008c028c7220 */ /* 0x040fe20000410000 */
[----:B------:R-:W-:Y:S01]  /*6db0*/  F2FP.BF16.PACK_AB R66, R167, R166 ;  /* 0x000000a6a742723e */ /* 0x000fe200000010ff */
[----:B------:R-:W-:-:S02]  /*6dc0*/  FMUL.FTZ R10, R2, R141 ;  /* 0x0000008d020a7220 */ /* 0x000fc40000410000 */
[C---:B------:R-:W-:Y:S02]  /*6dd0*/  FMUL.FTZ R148, R2.reuse, R148 ;  /* 0x0000009402947220 */ /* 0x040fe40000410000 */
        /* <DEDUP_REMOVED lines=41> */
[C---:B------:R-:W-:Y:S01]  /*7070*/  FMUL.FTZ R65, R2.reuse, R125 ;  /* 0x0000007d02417220 */ /* 0x040fe20000410000 */
[----:B------:R-:W-:Y:S01]  /*7080*/  F2FP.BF16.PACK_AB R57, R57, R116 ;  /* 0x000000743939723e */ /* 0x000fe200000010ff */
[----:B------:R-:W-:-:S02]  /*7090*/  FMUL.FTZ R128, R2, R128 ;  /* 0x0000008002807220 */ /* 0x000fc40000410000 */
        /* <DEDUP_REMOVED lines=51> */
[----:B------:R-:W1:Y:S01]  /*73d0*/  S2R R84, SR_CTAID.Z ;  /* 0x0000000000547919 */ /* 0x000e620000002700 */
        /* <DEDUP_REMOVED lines=29> */
[----:B--2---:R-:W-:-:S03]  /*75b0*/  MOV R6, 0x40 ;  /* 0x0000004000067802 */ /* 0x004fc60000000f00 */
[----:B------:R2:W-:Y:S01]  /*75c0*/  STS [R2+0x2400], R14 ;  /* 0x0024000e02007388 */ /* 0x0005e20000000800 */
[----:B------:R-:W-:Y:S02]  /*75d0*/  SEL R6, R6, 0xffffffc0, !P2 ;  /* 0xffffffc006067807 */ /* 0x000fe40005000000 */
[----:B---3--:R-:W-:Y:S02]  /*75e0*/  IADD3 R5, R0, R4, RZ ;  /* 0x0000000400057210 */ /* 0x008fe40007ffe0ff */
[----:B------:R-:W-:Y:S02]  /*75f0*/  IADD3 R4, R4, R2, RZ ;  /* 0x0000000204047210 */ /* 0x000fe40007ffe0ff */
[-C--:B----4-:R-:W-:Y:S01]  /*7600*/  IADD3 R8, R0, R6.reuse, RZ ;  /* 0x0000000600087210 */ /* 0x090fe20007ffe0ff */
[----:B------:R3:W-:Y:S01]  /*7610*/  STS [R5], R13 ;  /* 0x0000000d05007388 */ /* 0x0007e20000000800 */
[----:B------:R-:W-:Y:S01]  /*7620*/  IADD3 R7, R5, R6, RZ ;  /* 0x0000000605077210 */ /* 0x000fe20007ffe0ff */
[----:B-----5:R-:W4:Y:S02]  /*7630*/  LDC.U8 R10, c[0x0][0x329] ;  /* 0x0000ca40ff0a7b82 */ /* 0x020f240000000000 */
[----:B------:R5:W-:Y:S01]  /*7640*/  STS [R5+0x400], R12 ;  /* 0x0004000c05007388 */ /* 0x000be20000000800 */
[----:B-1----:R-:W-:-:S03]  /*7650*/  IADD3 R9, R6, R2, RZ ;  /* 0x0000000206097210 */ /* 0x002fc60007ffe0ff */
[----:B------:R1:W-:Y:S01]  /*7660*/  STS [R4], R16 ;  /* 0x0000001004007388 */ /* 0x0003e20000000800 */
[----:B------:R-:W-:Y:S01]  /*7670*/  IADD3 R6, R4, R6, RZ ;  /* 0x0000000604067210 */ /* 0x000fe20007ffe0ff */
[----:B------:R-:W1:Y:S02]  /*7680*/  LDC.U8 R11, c[0x0][0x328] ;  /* 0x0000ca00ff0b7b82 */ /* 0x000e640000000000 */
[----:B------:R-:W-:Y:S01]  /*7690*/  STS [R4+0x400], R15 ;  /* 0x0004000f04007388 */ /* 0x000fe20000000800 */
[----:B--2---:R-:W-:-:S03]  /*76a0*/  MOV R14, 0x7f800000 ;  /* 0x7f800000000e7802 */ /* 0x004fc60000000f00 */
[----:B------:R2:W-:Y:S04]  /*76b0*/  STS [R5+0x2000], R17 ;  /* 0x0020001105007388 */ /* 0x0005e80000000800 */
[----:B------:R-:W-:Y:S04]  /*76c0*/  STS [R5+0x2400], R18 ;  /* 0x0024001205007388 */ /* 0x000fe80000000800 */
[----:B------:R-:W-:Y:S01]  /*76d0*/  STS [R4+0x2000], R25 ;  /* 0x0020001904007388 */ /* 0x000fe20000000800 */
[----:B---3--:R-:W-:Y:S01]  /*76e0*/  @P5 MUFU.LG2 R13, R236 ;  /* 0x000000ec000d5308 */ /* 0x008fe20000000c00 */
[----:B----4-:R-:W-:-:S02]  /*76f0*/  ISETP.NE.AND P1, PT, R10, RZ, PT ;  /* 0x000000ff0a00720c */ /* 0x010fc40003f25270 */
[----:B------:R-:W-:Y:S04]  /*7700*/  STS [R4+0x2400], R24 ;  /* 0x0024001804007388 */ /* 0x000fe80000000800 */
[----:B------:R-:W-:Y:S01]  /*7710*/  STS [R8], R23 ;  /* 0x0000001708007388 */ /* 0x000fe20000000800 */
[----:B-----5:R-:W-:Y:S01]  /*7720*/  @P4 MUFU.LG2 R12, R235 ;  /* 0x000000eb000c4308 */ /* 0x020fe20000000c00 */
[----:B-1----:R-:W-:Y:S02]  /*7730*/  MOV R16, 0x7f800000 ;  /* 0x7f80000000107802 */ /* 0x002fe40000000f00 */
[----:B------:R-:W-:Y:S01]  /*7740*/  STS [R8+0x400], R22 ;  /* 0x0004001608007388 */ /* 0x000fe20000000800 */
[----:B------:R-:W-:-:S03]  /*7750*/  ISETP.NE.AND P2, PT, R11, RZ, PT ;  /* 0x000000ff0b00720c */ /* 0x000fc60003f45270 */
[----:B------:R-:W-:Y:S01]  /*7760*/  STS [R9], R20 ;  /* 0x0000001409007388 */ /* 0x000fe20000000800 */
[----:B------:R-:W-:Y:S01]  /*7770*/  @P3 MUFU.LG2 R11, R234 ;  /* 0x000000ea000b3308 */ /* 0x000fe20000000c00 */
[----:B--2---:R-:W-:Y:S02]  /*7780*/  MOV R17, 0x7f800000 ;  /* 0x7f80000000117802 */ /* 0x004fe40000000f00 */
        /* <DEDUP_REMOVED lines=53> */
[----:B------:R1:W-:Y:S02]  /*7ae0*/  STS [R6+0x6400], R67 ;  /* 0x0064004306007388 */ /* 0x0003e40000000800 */
[C---:B------:R-:W-:Y:S02]  /*7af0*/  IMAD R0, R172.reuse, R0, RZ ;  /* 0x00000000ac007224 */ /* 0x040fe400078e02ff */
[----:B------:R-:W-:Y:S03]  /*7b00*/  BAR.SYNC.DEFER_BLOCKING 0x0 ;  /* 0x0000000000007b1d */ /* 0x000fe60000010000 */
[----:B------:R-:W-:-:S03]  /*7b10*/  @!P2 IMAD R2, R172, c[0x0][0x214], RZ ;  /* 0x00008500ac02aa24 */ /* 0x000fc600078e02ff */
[----:B------:R-:W3:Y:S02]  /*7b20*/  S2R R18, SR_TID.X ;  /* 0x0000000000127919 */ /* 0x000ee40000002100 */
[----:B------:R-:W-:Y:S02]  /*7b30*/  @!P2 SEL R2, R2, R251, !P0 ;  /* 0x000000fb0202a207 */ /* 0x000fe40004000000 */
[----:B------:R-:W4:Y:S02]  /*7b40*/  S2R R15, SR_CTAID.X ;  /* 0x00000000000f7919 */ /* 0x000f240000002500 */
[----:B------:R-:W-:Y:S01]  /*7b50*/  @!P2 SHF.R.S32.HI R5, RZ, 0x1f, R2 ;  /* 0x0000001fff05a819 */ /* 0x000fe20000011402 */
[----:B--2---:R-:W-:Y:S01]  /*7b60*/  @P6 FMUL.FTZ R7, R9, 0.69314718246459960938 ;  /* 0x3f31721809076820 */ /* 0x004fe20000410000 */
[----:B------:R-:W-:Y:S02]  /*7b70*/  SEL R9, R0, RZ, P2 ;  /* 0x000000ff00097207 */ /* 0x000fe40001000000 */
[----:B------:R-:W-:Y:S01]  /*7b80*/  @!P2 MOV R4, R2 ;  /* 0x000000020004a202 */ /* 0x000fe20000000f00 */
[----:B------:R-:W-:-:S02]  /*7b90*/  @P6 FFMA.FTZ R17, R136, c[0x0][0x238], R7 ;  /* 0x00008e0088116a23 */ /* 0x000fc40000010007 */
[----:B------:R-:W-:Y:S01]  /*7ba0*/  IMAD R2, R84, R8, R9 ;  /* 0x0000000854027224 */ /* 0x000fe200078e0209 */
[----:B-1----:R-:W-:Y:S01]  /*7bb0*/  @P1 MOV R6, c[0x0][0x210] ;  /* 0x0000840000061a02 */ /* 0x002fe20000000f00 */
[----:B------:R-:W-:Y:S01]  /*7bc0*/  @P5 FMUL.FTZ R9, R13, 0.69314718246459960938 ;  /* 0x3f3172180d095820 */ /* 0x000fe20000410000 */
[----:B------:R-:W-:Y:S01]  /*7bd0*/  @!P1 MOV R6, 0x1 ;  /* 0x0000000100069802 */ /* 0x000fe20000000f00 */
[----:B------:R1:W2:Y:S01]  /*7be0*/  LDS.128 R24, [R223] ;  /* 0x00000000df187984 */ /* 0x0002a20000000c00 */
[----:B------:R-:W-:Y:S02]  /*7bf0*/  @P4 FMUL.FTZ R8, R12, 0.69314718246459960938 ;  /* 0x3f3172180c084820 */ /* 0x000fe40000410000 */
[----:B------:R-:W-:Y:S01]  /*7c00*/  @P5 FFMA.FTZ R16, R135, c[0x0][0x238], R9 ;  /* 0x00008e0087105a23 */ /* 0x000fe20000010009 */
[----:B------:R1:W1:Y:S01]  /*7c10*/  LDS.128 R32, [R223+0x800] ;  /* 0x00080000df207984 */ /* 0x0002620000000c00 */
[----:B------:R-:W-:Y:S01]  /*7c20*/  @P4 FFMA.FTZ R14, R134, c[0x0][0x238], R8 ;  /* 0x00008e00860e4a23 */ /* 0x000fe20000010008 */
[----:B---3--:R-:W-:-:S02]  /*7c30*/  SHF.R.S32.HI R19, RZ, 0x1f, R18 ;  /* 0x0000001fff137819 */ /* 0x008fc40000011412 */
[----:B------:R3:W1:Y:S02]  /*7c40*/  LDS.128 R40, [R223+0x1000] ;  /* 0x00100000df287984 */ /* 0x0006640000000c00 */
[----:B------:R-:W-:Y:S01]  /*7c50*/  LEA.HI R10, R19, R18, RZ, 0x5 ;  /* 0x00000012130a7211 */ /* 0x000fe200078f28ff */
[----:B----4-:R-:W-:Y:S01]  /*7c60*/  IMAD R7, R15, R6, RZ ;  /* 0x000000060f077224 */ /* 0x010fe200078e02ff */
[----:B------:R3:W4:Y:S01]  /*7c70*/  LDS.128 R48, [R223+0x1800] ;  /* 0x00180000df307984 */ /* 0x0007220000000c00 */
[----:B------:R-:W-:Y:S02]  /*7c80*/  MOV R15, 0x7f800000 ;  /* 0x7f800000000f7802 */ /* 0x000fe40000000f00 */
[----:B------:R-:W-:Y:S01]  /*7c90*/  LOP3.LUT R0, R10, 0xffffffe0, RZ, 0xc0, !PT ;  /* 0xffffffe00a007812 */ /* 0x000fe200078ec0ff */
[----:B------:R3:W1:Y:S01]  /*7ca0*/  LDS.128 R56, [R223+0x2000] ;  /* 0x00200000df387984 */ /* 0x0006620000000c00 */
[----:B------:R-:W-:Y:S01]  /*7cb0*/  SHF.L.U32 R10, R7, 0x7, RZ ;  /* 0x00000007070a7819 */ /* 0x000fe200000006ff */
[----:B------:R-:W-:Y:S01]  /*7cc0*/  @P3 FMUL.FTZ R7, R11, 0.69314718246459960938 ;  /* 0x3f3172180b073820 */ /* 0x000fe20000410000 */
[----:B------:R-:W-:Y:S01]  /*7cd0*/  IADD3 R0, -R0, R18, RZ ;  /* 0x0000001200007210 */ /* 0x000fe20007ffe1ff */
[----:B------:R3:W1:Y:S01]  /*7ce0*/  LDS.128 R64, [R223+0x2800] ;  /* 0x00280000df407984 */ /* 0x0006620000000c00 */
[----:B------:R-:W-:Y:S01]  /*7cf0*/  IADD3 R11, P1, P0, R10, R4, R2 ;  /* 0x000000040a0b7210 */ /* 0x000fe2000783e002 */
[----:B------:R-:W-:Y:S01]  /*7d00*/  @P3 FFMA.FTZ R15, R3, c[0x0][0x238], R7 ;  /* 0x00008e00030f3a23 */ /* 0x000fe20000010007 */
[----:B------:R-:W-:Y:S01]  /*7d10*/  LOP3.LUT P2, RZ, R0, 0x3, RZ, 0xc0, !PT ;  /* 0x0000000300ff7812 */ /* 0x000fe2000784c0ff */
[----:B------:R3:W1:Y:S01]  /*7d20*/  LDS.128 R72, [R223+0x3000] ;  /* 0x00300000df487984 */ /* 0x0006620000000c00 */
[----:B------:R-:W-:-:S02]  /*7d30*/  SHF.R.S32.HI R4, RZ, 0x1f, R10 ;  /* 0x0000001fff047819 */ /* 0x000fc4000001140a */
        /* <DEDUP_REMOVED lines=12> */
[----:B--2-4-:R-:W2:Y:S01]  /*7e00*/  LDL.LU R173, [R1+0x10] ;  /* 0x0000100001ad7983 */ /* 0x014ea20000300800 */
[----:B------:R-:W-:-:S04]  /*7e10*/  SHF.R.S32.HI R2, RZ, 0x1f, R0 ;  /* 0x0000001fff027819 */ /* 0x000fc80000011400 */
[----:B------:R-:W-:-:S04]  /*7e20*/  LEA.HI R0, R2, R0, RZ, 0x2 ;  /* 0x0000000002007211 */ /* 0x000fc800078f10ff */
[----:B------:R-:W-:-:S05]  /*7e30*/  SHF.R.S32.HI R0, RZ, 0x2, R0 ;  /* 0x00000002ff007819 */ /* 0x000fca0000011400 */
[----:B--2---:R-:W-:-:S05]  /*7e40*/  IMAD R0, R173, 0x10, R0 ;  /* 0x00000010ad007824 */ /* 0x004fca00078e0200 */
        /* <DEDUP_REMOVED lines=10> */
[----:B------:R-:W-:Y:S01]  /*7ef0*/  @!P6 LEA.HI.X.SX32 R9, R0, R5, 0x1, P0 ;  /* 0x000000050009e211 */ /* 0x000fe200000f0eff */
        /* <DEDUP_REMOVED lines=20> */
.L_x_926:
[----:B--2-4-:R-:W-:Y:S05]  /*8040*/  BSYNC B0 ;  /* 0x0000000000007941 */ /* 0x014fea0003800000 */
.L_x_925:
[----:B------:R-:W-:Y:S01]  /*8050*/  LEA.HI R4, R19, R18, RZ, 0x3 ;  /* 0x0000001213047211 */ /* 0x000fe200078f18ff */
[----:B------:R-:W-:Y:S01]  /*8060*/  BSSY B0, `(.L_x_927) ;  /* 0x0000017000007945 */ /* 0x000fe20003800000 */
[----:B------:R-:W-:-:S02]  /*8070*/  IADD3 R2, P0, R238, R137, RZ ;  /* 0x00000089ee027210 */ /* 0x000fc40007f1e0ff */
[----:B------:R-:W-:Y:S02]  /*8080*/  SHF.R.S32.HI R0, RZ, 0x1f, R238 ;  /* 0x0000001fff007819 */ /* 0x000fe400000114ee */
[----:B------:R-:W-:Y:S02]  /*8090*/  SHF.R.S32.HI R7, RZ, 0x3, R4 ;  /* 0x00000003ff077819 */ /* 0x000fe40000011404 */
[----:B------:R-:W-:Y:S01]  /*80a0*/  SHF.R.S32.HI R5, RZ, 0x1f, R84 ;  /* 0x0000001fff057819 */ /* 0x000fe20000011454 */
[----:B------:R-:W-:Y:S01]  /*80b0*/  IMAD.X R3, R0, 0x1, R138, P0 ;  /* 0x0000000100037824 */ /* 0x000fe200000e068a */
[----:B------:R-:W-:-:S03]  /*80c0*/  ISETP.GE.AND P0, PT, R7, R250, PT ;  /* 0x000000fa0700720c */ /* 0x000fc60003f06270 */
[----:B------:R-:W-:Y:S02]  /*80d0*/  IMAD R0, R5, c[0x0][0x1f0], RZ ;  /* 0x00007c0005007a24 */ /* 0x000fe400078e02ff */
[----:B------:R-:W-:-:S04]  /*80e0*/  IMAD.WIDE.U32 R10, R84, c[0x0][0x1f0], R2 ;  /* 0x00007c00540a7a25 */ /* 0x000fc800078e0002 */
[----:B------:R-:W-:-:S04]  /*80f0*/  IMAD R0, R84, c[0x0][0x1f4], R0 ;  /* 0x00007d0054007a24 */ /* 0x000fc800078e0200 */
[----:B------:R-:W-:Y:S01]  /*8100*/  IMAD.IADD R9, R11, 0x1, R0 ;  /* 0x000000010b097824 */ /* 0x000fe200078e0200 */
[----:B------:R-:W-:Y:S05]  /*8110*/  @P0 BRA `(.L_x_928) ;  /* 0x000000b000000947 */ /* 0x000fea0003800000 */
        /* <DEDUP_REMOVED lines=11> */
.L_x_928:
[----:B------:R-:W-:Y:S05]  /*81d0*/  BSYNC B0 ;  /* 0x0000000000007941 */ /* 0x000fea0003800000 */
.L_x_927:
[----:B------:R-:W-:Y:S01]  /*81e0*/  IADD3 R0, R7, 0x10, RZ ;  /* 0x0000001007007810 */ /* 0x000fe20007ffe0ff */
[----:B------:R-:W-:Y:S03]  /*81f0*/  BSSY B0, `(.L_x_929) ;  /* 0x0000011000007945 */ /* 0x000fe60003800000 */
[----:B------:R-:W-:-:S13]  /*8200*/  ISETP.GE.AND P0, PT, R0, R250, PT ;  /* 0x000000fa0000720c */ /* 0x000fda0003f06270 */
[----:B------:R-:W-:Y:S05]  /*8210*/  @P0 BRA `(.L_x_930) ;  /* 0x000000e000000947 */ /* 0x000fea0003800000 */
[----:B------:R-:W-:Y:S01]  /*8220*/  IADD3 R6, P0, R240, 0x10, RZ ;  /* 0x00000010f0067810 */ /* 0x000fe20007f1e0ff */
        /* <DEDUP_REMOVED lines=13> */
.L_x_930:
[----:B------:R-:W-:Y:S05]  /*8300*/  BSYNC B0 ;  /* 0x0000000000007941 */ /* 0x000fea0003800000 */
.L_x_929:
[----:B------:R-:W-:Y:S01]  /*8310*/  IADD3 R0, R7, 0x20, RZ ;  /* 0x0000002007007810 */ /* 0x000fe20007ffe0ff */
[----:B------:R-:W-:Y:S03]  /*8320*/  BSSY B0, `(.L_x_931) ;  /* 0x0000011000007945 */ /* 0x000fe60003800000 */
[----:B------:R-:W-:-:S13]  /*8330*/  ISETP.GE.AND P0, PT, R0, R250, PT ;  /* 0x000000fa0000720c */ /* 0x000fda0003f06270 */
[----:B------:R-:W-:Y:S05]  /*8340*/  @P0 BRA `(.L_x_932) ;  /* 0x000000e000000947 */ /* 0x000fea0003800000 */
[----:B------:R-:W-:Y:S01]  /*8350*/  IADD3 R6, P0, R240, 0x20, RZ ;  /* 0x00000020f0067810 */ /* 0x000fe20007f1e0ff */
        /* <DEDUP_REMOVED lines=13> */
.L_x_932:
[----:B------:R-:W-:Y:S05]  /*8430*/  BSYNC B0 ;  /* 0x0000000000007941 */ /* 0x000fea0003800000 */
.L_x_931:
        /* <DEDUP_REMOVED lines=18> */
.L_x_934:
[----:B------:R-:W-:Y:S05]  /*8560*/  BSYNC B0 ;  /* 0x0000000000007941 */ /* 0x000fea0003800000 */
.L_x_933:
[----:B------:R-:W4:Y:S01]  /*8570*/  LDL.LU R0, [R1+0xc] ;  /* 0x00000c0001007983 */ /* 0x000f220000300800 */
[----:B------:R-:W-:Y:S01]  /*8580*/  BSSY B0, `(.L_x_935) ;  /* 0x0000011000007945 */ /* 0x000fe20003800000 */
[----:B----4-:R-:W-:-:S13]  /*8590*/  ISETP.GE.AND P0, PT, R0, R250, PT ;  /* 0x000000fa0000720c */ /* 0x010fda0003f06270 */
        /* <DEDUP_REMOVED lines=15> */
.L_x_936:
[----:B------:R-:W-:Y:S05]  /*8690*/  BSYNC B0 ;  /* 0x0000000000007941 */ /* 0x000fea0003800000 */
.L_x_935:
        /* <DEDUP_REMOVED lines=18> */
.L_x_938:
[----:B------:R-:W-:Y:S05]  /*87c0*/  BSYNC B0 ;  /* 0x0000000000007941 */ /* 0x000fea0003800000 */
.L_x_937:
        /* <DEDUP_REMOVED lines=18> */
.L_x_940:
[----:B------:R-:W-:Y:S05]  /*88f0*/  BSYNC B0 ;  /* 0x0000000000007941 */ /* 0x000fea0003800000 */
.L_x_939:
[----:B------:R-:W4:Y:S02]  /*8900*/  LDL.LU R0, [R1] ;  /* 0x0000000001007983 */ /* 0x000f240000300800 */
[----:B----4-:R-:W-:-:S13]  /*8910*/  ISETP.GE.AND P0, PT, R0, R250, PT ;  /* 0x000000fa0000720c */ /* 0x010fda0003f06270 */
[----:B------:R-:W-:Y:S05]  /*8920*/  @P0 EXIT ;  /* 0x000000000000094d */ /* 0x000fea0003800000 */
[----:B------:R-:W-:Y:S01]  /*8930*/  IADD3 R6, P0, R240, 0x70, RZ ;  /* 0x00000070f0067810 */ /* 0x000fe20007f1e0ff */
        /* <DEDUP_REMOVED lines=15> */
.L_x_891:
[----:B------:R-:W3:Y:S01]  /*8a30*/  LDC.U8 R2, c[0x0][0x329] ;  /* 0x0000ca40ff027b82 */ /* 0x000ee20000000000 */
[----:B------:R-:W-:Y:S01]  /*8a40*/  ISETP.NE.AND P4, PT, R251, -0x1, PT ;  /* 0xfffffffffb00780c */ /* 0x000fe20003f85270 */
[----:B------:R-:W-:Y:S01]  /*8a50*/  IMAD.IADD R14, R14, 0x1, -R250 ;  /* 0x000000010e0e7824 */ /* 0x000fe200078e0afa */
[----:B--2---:R-:W-:Y:S01]  /*8a60*/  SHF.R.S32.HI R11, RZ, 0x1f, R89 ;  /* 0x0000001fff0b7819 */ /* 0x004fe20000011459 */
[----:B------:R-:W-:Y:S03]  /*8a70*/  BSSY B0, `(.L_x_941) ;  /* 0x000003f000007945 */ /* 0x000fe60003800000 */
[----:B------:R-:W-:Y:S01]  /*8a80*/  LEA.HI R11, R11, R89, RZ, 0x3 ;  /* 0x000000590b0b7211 */ /* 0x000fe200078f18ff */
[----:B------:R-:W2:Y:S03]  /*8a90*/  LDC.U8 R0, c[0x0][0x328] ;  /* 0x0000ca00ff007b82 */ /* 0x000ea60000000000 */
[----:B------:R-:W-:-:S03]  /*8aa0*/  LOP3.LUT R10, R11, 0xfffffff8, RZ, 0xc0, !PT ;  /* 0xfffffff80b0a7812 */ /* 0x000fc600078ec0ff */
[----:B------:R-:W-:Y:S02]  /*8ab0*/  @!P4 SHF.R.S32.HI R6, RZ, 0x1f, R17 ;  /* 0x0000001fff06c819 */ /* 0x000fe40000011411 */
[----:B---3--:R-:W-:Y:S02]  /*8ac0*/  ISETP.NE.AND P1, PT, R2, RZ, PT ;  /* 0x000000ff0200720c */ /* 0x008fe40003f25270 */
[----:B--2---:R-:W-:-:S04]  /*8ad0*/  ISETP.NE.AND P3, PT, R0, RZ, PT ;  /* 0x000000ff0000720c */ /* 0x004fc80003f65270 */
[----:B------:R-:W-:-:S07]  /*8ae0*/  ISETP.NE.OR P2, PT, R2, RZ, !P3 ;  /* 0x000000ff0200720c */ /* 0x000fce0005f45670 */
[----:B------:R-:W-:Y:S02]  /*8af0*/  @P1 IMAD.MOV.U32 R0, RZ, RZ, c[0x0][0x210] ;  /* 0x00008400ff001624 */ /* 0x000fe400078e00ff */
[----:B-1----:R-:W-:Y:S01]  /*8b00*/  @!P1 IMAD.MOV.U32 R4, RZ, RZ, c[0x0][0x214] ;  /* 0x00008500ff049624 */ /* 0x002fe200078e00ff */
[C---:B------:R-:W-:Y:S01]  /*8b10*/  ISETP.NE.OR P0, PT, R251.reuse, -0x1, P2 ;  /* 0xfffffffffb00780c */ /* 0x040fe20001705670 */
[----:B------:R-:W-:Y:S02]  /*8b20*/  @P1 IMAD R0, R0, c[0x0][0x214], RZ ;  /* 0x0000850000001a24 */ /* 0x000fe400078e02ff */
[----:B------:R-:W-:Y:S01]  /*8b30*/  @P4 IMAD.WIDE.U32 R2, R251, c[0x0][0x1e8], RZ ;  /* 0x00007a00fb024a25 */ /* 0x000fe200078e00ff */
[----:B------:R-:W-:-:S03]  /*8b40*/  @!P1 SEL R0, R4, c[0x0][0x234], !P3 ;  /* 0x00008d0004009a07 */ /* 0x000fc60005800000 */
[----:B------:R-:W-:Y:S01]  /*8b50*/  @P4 IMAD R9, R251, c[0x0][0x1ec], R3 ;  /* 0x00007b00fb094a24 */ /* 0x000fe200078e0203 */
[----:B------:R-:W-:Y:S01]  /*8b60*/  @P4 MOV R7, R2 ;  /* 0x0000000200074202 */ /* 0x000fe20000000f00 */
[----:B------:R-:W-:Y:S02]  /*8b70*/  @P1 IMAD.MOV.U32 R3, RZ, RZ, 0x1 ;  /* 0x00000001ff031424 */ /* 0x000fe400078e00ff */
[----:B------:R-:W-:Y:S02]  /*8b80*/  @!P4 IMAD R2, R6, c[0x0][0x1e0], RZ ;  /* 0x000078000602ca24 */ /* 0x000fe400078e02ff */
[----:B------:R-:W-:Y:S02]  /*8b90*/  @!P1 IMAD R3, R0, c[0x0][0x1c0], RZ ;  /* 0x0000700000039a24 */ /* 0x000fe400078e02ff */
[----:B------:R-:W-:-:S04]  /*8ba0*/  @!P4 IMAD.WIDE.U32 R4, R17, c[0x0][0x1e0], RZ ;  /* 0x000078001104ca25 */ /* 0x000fc800078e00ff */
[C---:B------:R-:W-:Y:S02]  /*8bb0*/  @!P0 IMAD R251, R17.reuse, c[0x0][0x214], RZ ;  /* 0x0000850011fb8a24 */ /* 0x040fe400078e02ff */
[----:B------:R-:W-:Y:S02]  /*8bc0*/  @!P4 IMAD R8, R17, c[0x0][0x1e4], R2 ;  /* 0x000079001108ca24 */ /* 0x000fe400078e0202 */
[----:B------:R-:W-:Y:S02]  /*8bd0*/  IMAD R6, R17, R3, RZ ;  /* 0x0000000311067224 */ /* 0x000fe400078e02ff */
[----:B------:R-:W-:Y:S01]  /*8be0*/  IMAD.IADD R17, R89, 0x1, -R10 ;  /* 0x0000000159117824 */ /* 0x000fe200078e0a0a */
[----:B------:R-:W-:Y:S01]  /*8bf0*/  SHF.R.S32.HI R10, RZ, 0x3, R11 ;  /* 0x00000003ff0a7819 */ /* 0x000fe2000001140b */
[----:B------:R-:W-:Y:S01]  /*8c00*/  @!P4 IMAD.MOV.U32 R7, RZ, RZ, R4 ;  /* 0x000000ffff07c224 */ /* 0x000fe200078e0004 */
[----:B------:R-:W-:Y:S01]  /*8c10*/  CS2R R2, SRZ ;  /* 0x0000000000027805 */ /* 0x000fe2000001ff00 */
[----:B------:R-:W-:Y:S01]  /*8c20*/  SEL R6, R6, RZ, P2 ;  /* 0x000000ff06067207 */ /* 0x000fe20001000000 */
[--C-:B------:R-:W-:Y:S01]  /*8c30*/  @!P2 IMAD.MOV.U32 R2, RZ, RZ, R251.reuse ;  /* 0x000000ffff02a224 */ /* 0x100fe200078e00fb */
[----:B------:R-:W-:Y:S01]  /*8c40*/  SHF.L.U32 R15, R17, 0x3, RZ ;  /* 0x00000003110f7819 */ /* 0x000fe200000006ff */
[----:B------:R-:W-:Y:S01]  /*8c50*/  @P1 IMAD.MOV.U32 R16, RZ, RZ, c[0x0][0x210] ;  /* 0x00008400ff101624 */ /* 0x000fe200078e00ff */
[----:B------:R-:W-:Y:S01]  /*8c60*/  @!P2 SHF.R.S32.HI R3, RZ, 0x1f, R251 ;  /* 0x0000001fff03a819 */ /* 0x000fe200000114fb */
[----:B------:R-:W-:Y:S01]  /*8c70*/  @!P1 IMAD.MOV.U32 R16, RZ, RZ, 0x1 ;  /* 0x00000001ff109424 */ /* 0x000fe200078e00ff */
[----:B------:R-:W-:Y:S01]  /*8c80*/  @!P4 IADD3 R9, R5, R8, RZ ;  /* 0x000000080509c210 */ /* 0x000fe20007ffe0ff */
[----:B------:R-:W-:Y:S01]  /*8c90*/  IMAD R6, R25, R0, R6 ;  /* 0x0000000019067224 */ /* 0x000fe200078e0206 */
[----:B------:R-:W-:Y:S01]  /*8ca0*/  ISETP.GE.AND P2, PT, R10, R14, PT ;  /* 0x0000000e0a00720c */ /* 0x000fe20003f46270 */
[----:B------:R-:W-:Y:S01]  /*8cb0*/  IMAD R0, R250, R16, RZ ;  /* 0x00000010fa007224 */ /* 0x000fe200078e02ff */
[----:B------:R-:W-:-:S02]  /*8cc0*/  SHF.R.S32.HI R8, RZ, 0x1f, R25 ;  /* 0x0000001fff087819 */ /* 0x000fc40000011419 */
[C---:B------:R-:W-:Y:S02]  /*8cd0*/  IADD3 R4, P0, R15.reuse, R7, RZ ;  /* 0x000000070f047210 */ /* 0x040fe40007f1e0ff */
[----:B------:R-:W-:Y:S01]  /*8ce0*/  SHF.R.S32.HI R11, RZ, 0x1f, R10 ;  /* 0x0000001fff0b7819 */ /* 0x000fe2000001140a */
[----:B------:R-:W-:Y:S01]  /*8cf0*/  IMAD R8, R8, c[0x0][0x1f0], RZ ;  /* 0x00007c0008087a24 */ /* 0x000fe200078e02ff */
[----:B------:R-:W-:Y:S02]  /*8d00*/  LEA.HI.X.SX32 R5, R15, R9, 0x1, P0 ;  /* 0x000000090f057211 */ /* 0x000fe400000f0eff */
[----:B------:R-:W-:Y:S01]  /*8d10*/  SHF.R.S32.HI R9, RZ, 0x1f, R0 ;  /* 0x0000001fff097819 */ /* 0x000fe20000011400 */
[C---:B------:R-:W-:Y:S01]  /*8d20*/  IMAD R8, R25.reuse, c[0x0][0x1f4], R8 ;  /* 0x00007d0019087a24 */ /* 0x040fe200078e0208 */
[----:B------:R-:W-:Y:S01]  /*8d30*/  IADD3 R20, P1, P0, R0, R2, R6 ;  /* 0x0000000200147210 */ /* 0x000fe2000783e006 */
[----:B------:R-:W-:Y:S01]  /*8d40*/  IMAD.WIDE.U32 R12, R25, c[0x0][0x1f0], R4 ;  /* 0x00007c00190c7a25 */ /* 0x000fe200078e0004 */
[----:B------:R-:W-:-:S02]  /*8d50*/  SHF.R.S32.HI R0, RZ, 0x1f, R6 ;  /* 0x0000001fff007819 */ /* 0x000fc40000011406 */
[----:B------:R-:W-:Y:S01]  /*8d60*/  IADD3 R27, R15, 0x40, RZ ;  /* 0x000000400f1b7810 */ /* 0x000fe20007ffe0ff */
[----:B------:R-:W-:Y:S01]  /*8d70*/  IMAD.WIDE R6, R240, 0x80, R10 ;  /* 0x00000080f0067825 */ /* 0x000fe200078e020a */
[----:B------:R-:W-:Y:S02]  /*8d80*/  IADD3.X R18, R9, R3, R0, P1, P0 ;  /* 0x0000000309127210 */ /* 0x000fe40000fe0400 */
[----:B------:R-:W-:Y:S01]  /*8d90*/  IADD3 R9, R8, R13, RZ ;  /* 0x0000000d08097210 */ /* 0x000fe20007ffe0ff */
        /* <DEDUP_REMOVED lines=12> */
.L_x_942:
[----:B------:R-:W-:Y:S05]  /*8e60*/  BSYNC B0 ;  /* 0x0000000000007941 */ /* 0x000fea0003800000 */
.L_x_941:
[----:B------:R-:W-:Y:S01]  /*8e70*/  IADD3 R26, R10, 0x10, RZ ;  /* 0x000000100a1a7810 */ /* 0x000fe20007ffe0ff */
[----:B------:R-:W-:Y:S03]  /*8e80*/  BSSY B0, `(.L_x_943) ;  /* 0x0000011000007945 */ /* 0x000fe60003800000 */
[----:B------:R-:W-:-:S13]  /*8e90*/  ISETP.GE.AND P0, PT, R26, R14, PT ;  /* 0x0000000e1a00720c */ /* 0x000fda0003f06270 */
        /* <DEDUP_REMOVED lines=15> */
.L_x_944:
[----:B------:R-:W-:Y:S05]  /*8f90*/  BSYNC B0 ;  /* 0x0000000000007941 */ /* 0x000fea0003800000 */
.L_x_943:
        /* <DEDUP_REMOVED lines=18> */
.L_x_946:
[----:B------:R-:W-:Y:S05]  /*90c0*/  BSYNC B0 ;  /* 0x0000000000007941 */ /* 0x000fea0003800000 */
.L_x_945:
        /* <DEDUP_REMOVED lines=18> */
.L_x_948:
[----:B------:R-:W-:Y:S05]  /*91f0*/  BSYNC B0 ;  /* 0x0000000000007941 */ /* 0x000fea0003800000 */
.L_x_947:
        /* <DEDUP_REMOVED lines=18> */
.L_x_950:
[----:B------:R-:W-:Y:S05]  /*9320*/  BSYNC B0 ;  /* 0x0000000000007941 */ /* 0x000fea0003800000 */
.L_x_949:
        /* <DEDUP_REMOVED lines=18> */
.L_x_952:
[----:B------:R-:W-:Y:S05]  /*9450*/  BSYNC B0 ;  /* 0x0000000000007941 */ /* 0x000fea0003800000 */
.L_x_951:
        /* <DEDUP_REMOVED lines=18> */
.L_x_954:
[----:B------:R-:W-:Y:S05]  /*9580*/  BSYNC B0 ;  /* 0x0000000000007941 */ /* 0x000fea0003800000 */
.L_x_953:
[----:B------:R-:W-:Y:S01]  /*9590*/  IADD3 R21, R10, 0x70, RZ ;  /* 0x000000700a157810 */ /* 0x000fe20007ffe0ff */
[----:B------:R-:W-:Y:S03]  /*95a0*/  BSSY B0, `(.L_x_955) ;  /* 0x0000011000007945 */ /* 0x000fe60003800000 */
[----:B------:R-:W-:-:S13]  /*95b0*/  ISETP.GE.AND P0, PT, R21, R14, PT ;  /* 0x0000000e1500720c */ /* 0x000fda0003f06270 */
        /* <DEDUP_REMOVED lines=15> */
.L_x_956:
[----:B------:R-:W-:Y:S05]  /*96b0*/  BSYNC B0 ;  /* 0x0000000000007941 */ /* 0x000fea0003800000 */
.L_x_955:
[----:B------:R-:W-:-:S04]  /*96c0*/  ISETP.NE.AND P6, PT, R17, RZ, PT ;  /* 0x000000ff1100720c */ /* 0x000fc80003fc5270 */
[-C--:B------:R-:W-:Y:S02]  /*96d0*/  ISETP.GE.OR P2, PT, R10, R14.reuse, P6 ;  /* 0x0000000e0a00720c */ /* 0x080fe40003746670 */
[-C--:B------:R-:W-:Y:S02]  /*96e0*/  ISETP.GE.OR P1, PT, R26, R14.reuse, P6 ;  /* 0x0000000e1a00720c */ /* 0x080fe40003726670 */
[-C--:B------:R-:W-:Y:S02]  /*96f0*/  ISETP.GE.OR P5, PT, R25, R14.reuse, P6 ;  /* 0x0000000e1900720c */ /* 0x080fe400037a6670 */
[-C--:B------:R-:W-:Y:S02]  /*9700*/  ISETP.GE.OR P4, PT, R24, R14.reuse, P6 ;  /* 0x0000000e1800720c */ /* 0x080fe40003786670 */
[----:B------:R-:W-:-:S05]  /*9710*/  ISETP.GE.OR P3, PT, R23, R14, P6 ;  /* 0x0000000e1700720c */ /* 0x000fca0003766670 */
[----:B------:R-:W-:-:S04]  /*9720*/  @!P2 IMAD R0, R10, R16, RZ ;  /* 0x000000100a00a224 */ /* 0x000fc800078e02ff */
[----:B------:R-:W-:Y:S01]  /*9730*/  @!P5 IMAD R7, R25, R16, RZ ;  /* 0x000000101907d224 */ /* 0x000fe200078e02ff */
[----:B-1----:R-:W-:Y:S01]  /*9740*/  @!P2 IADD3 R3, P0, R0, R20, RZ ;  /* 0x000000140003a210 */ /* 0x002fe20007f1e0ff */
[----:B------:R-:W-:-:S03]  /*9750*/  @!P4 IMAD R5, R24, R16, RZ ;  /* 0x000000101805c224 */ /* 0x000fc600078e02ff */
[----:B------:R-:W-:Y:S01]  /*9760*/  @!P2 LEA.HI.X.SX32 R4, R0, R18, 0x1, P0 ;  /* 0x000000120004a211 */ /* 0x000fe200000f0eff */
[----:B------:R-:W-:Y:S01]  /*9770*/  @!P1 IMAD R0, R26, R16, RZ ;  /* 0x000000101a009224 */ /* 0x000fe200078e02ff */
[----:B------:R-:W-:-:S04]  /*9780*/  @!P2 LEA R2, P0, R3, c[0x0][0x200], 0x2 ;  /* 0x000080000302aa11 */ /* 0x000fc800078010ff */
[----:B------:R-:W-:Y:S01]  /*9790*/  @!P2 LEA.HI.X R3, R3, c[0x0][0x204], R4, 0x2, P0 ;  /* 0x000081000303aa11 */ /* 0x000fe200000f1404 */
[----:B------:R-:W-:Y:S01]  /*97a0*/  @!P2 IMAD.MOV.U32 R4, RZ, RZ, 0x7f800000 ;  /* 0x7f800000ff04a424 */ /* 0x000fe200078e00ff */
[----:B------:R-:W-:-:S04]  /*97b0*/  @!P1 IADD3 R6, P0, R0, R20, RZ ;  /* 0x0000001400069210 */ /* 0x000fc80007f1e0ff */
[----:B------:R1:W-:Y:S02]  /*97c0*/  @!P2 STG.E [R2.64], R4 ;  /* 0x000000040200a986 */ /* 0x0003e4000c101904 */
[----:B-1----:R-:W-:Y:S02]  /*97d0*/  @!P1 LEA.HI.X.SX32 R3, R0, R18, 0x1, P0 ;  /* 0x0000001200039211 */ /* 0x002fe400000f0eff */
[C---:B------:R-:W-:Y:S02]  /*97e0*/  @!P1 LEA R2, P2, R6.reuse, c[0x0][0x200], 0x2 ;  /* 0x0000800006029a11 */ /* 0x040fe400078410ff */
[C---:B------:R-:W-:Y:S02]  /*97f0*/  @!P5 IADD3 R0, P0, R7.reuse, R20, RZ ;  /* 0x000000140700d210 */ /* 0x040fe40007f1e0ff */
[----:B------:R-:W-:Y:S02]  /*9800*/  @!P1 LEA.HI.X R3, R6, c[0x0][0x204], R3, 0x2, P2 ;  /* 0x0000810006039a11 */ /* 0x000fe400010f1403 */
[----:B------:R-:W-:-:S02]  /*9810*/  @!P5 LEA.HI.X.SX32 R6, R7, R18, 0x1, P0 ;  /* 0x000000120706d211 */ /* 0x000fc400000f0eff */
[C---:B------:R-:W-:Y:S02]  /*9820*/  @!P5 LEA R12, P2, R0.reuse, c[0x0][0x200], 0x2 ;  /* 0x00008000000cda11 */ /* 0x040fe400078410ff */
[C---:B------:R-:W-:Y:S02]  /*9830*/  @!P4 IADD3 R4, P0, R5.reuse, R20, RZ ;  /* 0x000000140504c210 */ /* 0x040fe40007f1e0ff */
[----:B------:R-:W-:Y:S01]  /*9840*/  @!P5 LEA.HI.X R13, R0, c[0x0][0x204], R6, 0x2, P2 ;  /* 0x00008100000dda11 */ /* 0x000fe200010f1406 */
[----:B------:R-:W-:Y:S01]  /*9850*/  @!P1 IMAD.MOV.U32 R6, RZ, RZ, 0x7f800000 ;  /* 0x7f800000ff069424 */ /* 0x000fe200078e00ff */
[----:B------:R-:W-:Y:S02]  /*9860*/  ISETP.GE.OR P2, PT, R22, R14, P6 ;  /* 0x0000000e1600720c */ /* 0x000fe40003746670 */
[----:B------:R-:W-:Y:S01]  /*9870*/  @!P4 LEA.HI.X.SX32 R0, R5, R18, 0x1, P0 ;  /* 0x000000120500c211 */ /* 0x000fe200000f0eff */
[----:B------:R-:W-:Y:S01]  /*9880*/  @!P3 IMAD R5, R23, R16, RZ ;  /* 0x000000101705b224 */ /* 0x000fe200078e02ff */
[----:B------:R-:W-:Y:S01]  /*9890*/  @!P4 LEA R10, P0, R4, c[0x0][0x200], 0x2 ;  /* 0x00008000040aca11 */ /* 0x000fe200078010ff */
[----:B------:R1:W-:Y:S01]  /*98a0*/  @!P1 STG.E [R2.64], R6 ;  /* 0x0000000602009986 */ /* 0x0003e2000c101904 */
[----:B------:R-:W-:-:S02]  /*98b0*/  ISETP.GE.OR P1, PT, R19, R14, P6 ;  /* 0x0000000e1300720c */ /* 0x000fc40003726670 */
[----:B------:R-:W-:Y:S01]  /*98c0*/  @!P4 LEA.HI.X R11, R4, c[0x0][0x204], R0, 0x2, P0 ;  /* 0x00008100040bca11 */ /* 0x000fe200000f1400 */
[----:B------:R-:W-:Y:S01]  /*98d0*/  @!P5 IMAD.MOV.U32 R4, RZ, RZ, 0x7f800000 ;  /* 0x7f800000ff04d424 */ /* 0x000fe200078e00ff */
[----:B------:R-:W-:Y:S02]  /*98e0*/  @!P3 IADD3 R0, P0, R5, R20, RZ ;  /* 0x000000140500b210 */ /* 0x000fe40007f1e0ff */
[----:B------:R-:W-:Y:S02]  /*98f0*/  ISETP.GE.OR P6, PT, R21, R14, P6 ;  /* 0x0000000e1500720c */ /* 0x000fe400037c6670 */
[----:B------:R2:W-:Y:S01]  /*9900*/  @!P5 STG.E [R12.64], R4 ;  /* 0x000000040c00d986 */ /* 0x0005e2000c101904 */
[----:B-1----:R-:W-:Y:S01]  /*9910*/  @!P3 LEA.HI.X.SX32 R2, R5, R18, 0x1, P0 ;  /* 0x000000120502b211 */ /* 0x002fe200000f0eff */
[----:B------:R-:W-:Y:S01]  /*9920*/  @!P2 IMAD R3, R22, R16, RZ ;  /* 0x000000101603a224 */ /* 0x000fe200078e02ff */
[----:B------:R-:W-:Y:S01]  /*9930*/  @!P3 LEA R8, P0, R0, c[0x0][0x200], 0x2 ;  /* 0x000080000008ba11 */ /* 0x000fe200078010ff */
[----:B------:R-:W-:-:S03]  /*9940*/  @!P3 IMAD.MOV.U32 R5, RZ, RZ, 0x7f800000 ;  /* 0x7f800000ff05b424 */ /* 0x000fc600078e00ff */
[----:B------:R-:W-:Y:S01]  /*9950*/  @!P3 LEA.HI.X R9, R0, c[0x0][0x204], R2, 0x2, P0 ;  /* 0x000081000009ba11 */ /* 0x000fe200000f1402 */
[----:B------:R-:W-:Y:S01]  /*9960*/  @!P1 IMAD R2, R19, R16, RZ ;  /* 0x0000001013029224 */ /* 0x000fe200078e02ff */
[----:B------:R-:W-:Y:S01]  /*9970*/  @!P2 IADD3 R0, P0, R3, R20, RZ ;  /* 0x000000140300a210 */ /* 0x000fe20007f1e0ff */
[----:B--2---:R-:W-:-:S03]  /*9980*/  @!P2 IMAD.MOV.U32 R4, RZ, RZ, 0x7f800000 ;  /* 0x7f800000ff04a424 */ /* 0x004fc600078e00ff */
        /* <DEDUP_REMOVED lines=22> */
.L_x_957:
        /* <DEDUP_REMOVED lines=9> */
.L_x_2388:


//--------------------- .text._ZN5flash16flash_fwd_kernelI23Flash_fwd_kernel_traitsILi128ELi128ELi32ELi4ELb0ELb0EN7cutlass10bfloat16_tE19Flash_kernel_traitsILi128ELi128ELi32ELi4ES3_EELb0ELb0ELb0ELb1ELb0ELb0ELb0ELb0EEEvNS_16Flash_fwd_paramsE --------------------------
	.section	.text._ZN5flash16flash_fwd_kernelI23Flash_fwd_kernel_traitsILi128ELi128ELi32ELi4ELb0ELb0EN7cutlass10bfloat16_tE19Flash_kernel_traitsILi128ELi128ELi32ELi4ES3_EELb0ELb0ELb0ELb1ELb0ELb0ELb0ELb0EEEvNS_16Flash_fwd_paramsE,"ax",@progbits
	.sectioninfo	@"SHI_REGISTERS=255"
	.align	128
        .global         _ZN5flash16flash_fwd_kernelI23Flash_fwd_kernel_traitsILi128ELi128ELi32ELi4ELb0ELb0EN7cutlass10bfloat16_tE19Flash_kernel_traitsILi128ELi128ELi32ELi4ES3_EELb0ELb0ELb0ELb1ELb0ELb0ELb0ELb0EEEvNS_16Flash_fwd_paramsE
        .type           _ZN5flash16flash_fwd_kernelI23Flash_fwd_kernel_traitsILi128ELi128ELi32ELi4ELb0ELb0EN7cutlass10bfloat16_tE19Flash_kernel_traitsILi128ELi128ELi32ELi4ES3_EELb0ELb0ELb0ELb1ELb0ELb0ELb0ELb0EEEvNS_16Flash_fwd_paramsE,@function
        .size           _ZN5flash16flash_fwd_kernelI23Flash_fwd_kernel_traitsILi128ELi128ELi32ELi4ELb0ELb0EN7cutlass10bfloat16_tE19Flash_kernel_traitsILi128ELi128ELi32ELi4ES3_EELb0ELb0ELb0ELb1ELb0ELb0ELb0ELb0EEEvNS_16Flash_fwd_paramsE,(.L_x_2389 - _ZN5flash16flash_fwd_kernelI23Flash_fwd_kernel_traitsILi128ELi128ELi32ELi4ELb0ELb0EN7cutlass10bfloat16_tE19Flash_kernel_traitsILi128ELi128ELi32ELi4ES3_EELb0ELb0ELb0ELb1ELb0ELb0ELb0ELb0EEEvNS_16Flash_fwd_paramsE)
        .other          _ZN5flash16flash_fwd_kernelI23Flash_fwd_kernel_traitsILi128ELi128ELi32ELi4ELb0ELb0EN7cutlass10bfloat16_tE19Flash_kernel_traitsILi128ELi128ELi32ELi4ES3_EELb0ELb0ELb0ELb1ELb0ELb0ELb0ELb0EEEvNS_16Flash_fwd_paramsE,@"STO_CUDA_ENTRY STV_DEFAULT"
_ZN5flash16flash_fwd_kernelI23Flash_fwd_kernel_traitsILi128ELi128ELi32ELi4ELb0ELb0EN7cutlass10bfloat16_tE19Flash_kernel_traitsILi128ELi128ELi32ELi4ES3_EELb0ELb0ELb0ELb1ELb0ELb0ELb0ELb0EEEvNS_16Flash_fwd_paramsE:
.text._ZN5flash16flash_fwd_kernelI23Flash_fwd_kernel_traitsILi128ELi128ELi32ELi4ELb0ELb0EN7cutlass10bfloat16_tE19Flash_kernel_traitsILi128ELi128ELi32ELi4ES3_EELb0ELb0ELb0ELb1ELb0ELb0ELb0ELb0EEEvNS_16Flash_fwd_paramsE:
        /* <DEDUP_REMOVED lines=34> */
.L_x_958:
[----:B---34-:R-:W-:Y:S02]  /*0220*/  MOV R0, c[0x0][0x218] ;  /* 0x0000860000007a02 */ /* 0x018fe40000000f00 */
.L_x_959:
        /* <DEDUP_REMOVED lines=13> */
[----:B------:R-:W-:-:S13]  /*0300*/  ISETP.GE.AND P0, PT, R132, 0x1, PT ;  /* 0x000000018400780c */ /* 0x000fda0003f06270 */
[----:B------:R-:W-:Y:S05]  /*0310*/  @!P0 BRA `(.L_x_960) ;  /* 0x0000995000008947 */ /* 0x000fea0003800000 */
[----:B------:R-:W-:Y:S02]  /*0320*/  ISETP.NE.AND P1, PT, R249, -0x1, PT ;  /* 0xfffffffff900780c */ /* 0x000fe40003f25270 */
[----:B------:R-:W-:Y:S02]  /*0330*/  ISETP.NE.AND P0, PT, R7, -0x1, PT ;  /* 0xffffffff0700780c */ /* 0x000fe40003f05270 */
[----:B------:R-:W-:-:S09]  /*0340*/  SHF.R.S32.HI R19, RZ, 0x1f, R18 ;  /* 0x0000001fff137819 */ /* 0x000fd20000011412 */
        /* <DEDUP_REMOVED lines=25> */
.L_x_961:
[----:B------:R-:W-:Y:S02]  /*04e0*/  IABS R5, c[0x0][0x1c8] ;  /* 0x0000720000057a13 */ /* 0x000fe40000000000 */
[----:B------:R-:W-:Y:S02]  /*04f0*/  IABS R4, R18 ;  /* 0x0000001200047213 */ /* 0x000fe40000000000 */
[----:B------:R-:W1:Y:S08]  /*0500*/  I2F.RP R2, R5 ;  /* 0x0000000500027306 */ /* 0x000e700000209400 */
[----:B-1----:R-:W1:Y:S02]  /*0510*/  MUFU.RCP R2, R2 ;  /* 0x0000000200027308 */ /* 0x002e640000001000 */
[----:B-1----:R-:W-:-:S06]  /*0520*/  IADD3 R2, R2, 0xffffffe, RZ ;  /* 0x0ffffffe02027810 */ /* 0x002fcc0007ffe0ff */
[----:B------:R-:W1:Y:S02]  /*0530*/  F2I.FTZ.U32.TRUNC.NTZ R3, R2 ;  /* 0x0000000200037305 */ /* 0x000e64000021f000 */
[----:B-1----:R-:W-:Y:S02]  /*0540*/  IMAD.MOV R0, RZ, RZ, -R3 ;  /* 0x000000ffff007224 */ /* 0x002fe400078e0a03 */
[----:B------:R-:W-:Y:S02]  /*0550*/  IMAD.MOV.U32 R2, RZ, RZ, RZ ;  /* 0x000000ffff027224 */ /* 0x000fe400078e00ff */
[----:B------:R-:W-:-:S04]  /*0560*/  IMAD R0, R0, R5, RZ ;  /* 0x0000000500007224 */ /* 0x000fc800078e02ff */
[----:B------:R-:W-:-:S04]  /*0570*/  IMAD.HI.U32 R0, R3, R0, R2 ;  /* 0x0000000003007227 */ /* 0x000fc800078e0002 */
[----:B------:R-:W-:Y:S02]  /*0580*/  IMAD.MOV.U32 R2, RZ, RZ, R4 ;  /* 0x000000ffff027224 */ /* 0x000fe400078e0004 */
[----:B------:R-:W-:Y:S02]  /*0590*/  @P0 IMAD.IADD R4, R8, 0x1, R7 ;  /* 0x0000000108040824 */ /* 0x000fe400078e0207 */
[----:B------:R-:W-:-:S05]  /*05a0*/  IMAD.HI.U32 R0, R0, R2, RZ ;  /* 0x0000000200007227 */ /* 0x000fca00078e00ff */
[----:B------:R-:W-:-:S05]  /*05b0*/  IADD3 R3, -R0, RZ, RZ ;  /* 0x000000ff00037210 */ /* 0x000fca0007ffe1ff */
[----:B------:R-:W-:-:S05]  /*05c0*/  IMAD R2, R5, R3, R2 ;  /* 0x0000000305027224 */ /* 0x000fca00078e0202 */
[----:B------:R-:W-:-:S13]  /*05d0*/  ISETP.GT.U32.AND P2, PT, R5, R2, PT ;  /* 0x000000020500720c */ /* 0x000fda0003f44070 */
[----:B------:R-:W-:Y:S01]  /*05e0*/  @!P2 IMAD.IADD R2, R2, 0x1, -R5 ;  /* 0x000000010202a824 */ /* 0x000fe200078e0a05 */
[----:B------:R-:W-:Y:S02]  /*05f0*/  @!P2 IADD3 R0, R0, 0x1, RZ ;  /* 0x000000010000a810 */ /* 0x000fe40007ffe0ff */
[----:B------:R-:W-:Y:S02]  /*0600*/  ISETP.NE.AND P2, PT, RZ, c[0x0][0x1c8], PT ;  /* 0x00007200ff007a0c */ /* 0x000fe40003f45270 */
[----:B------:R-:W-:Y:S02]  /*0610*/  ISETP.GE.U32.AND P3, PT, R2, R5, PT ;  /* 0x000000050200720c */ /* 0x000fe40003f66070 */
        /* <DEDUP_REMOVED lines=21> */
.L_x_962:
[----:B--2---:R-:W-:Y:S01]  /*0770*/  SHF.R.S32.HI R22, RZ, 0x1f, R113 ;  /* 0x0000001fff167819 */ /* 0x004fe20000011471 */
[----:B------:R-:W-:Y:S01]  /*0780*/  IMAD.IADD R248, R200, 0x1, -R235 ;  /* 0x00000001c8f87824 */ /* 0x000fe200078e0aeb */
[----:B------:R-:W-:Y:S02]  /*0790*/  BSSY B0, `(.L_x_963) ;  /* 0x0000054000007945 */ /* 0x000fe40003800000 */
[CC--:B------:R-:W-:Y:S02]  /*07a0*/  LEA.HI R0, R22.reuse, R113.reuse, RZ, 0x3 ;  /* 0x0000007116007211 */ /* 0x0c0fe400078f18ff */
[----:B------:R-:W-:Y:S02]  /*07b0*/  LEA.HI R23, R22, R113, RZ, 0x4 ;  /* 0x0000007116177211 */ /* 0x000fe400078f20ff */
[----:B------:R-:W-:-:S02]  /*07c0*/  SHF.R.S32.HI R10, RZ, 0x3, R0 ;  /* 0x00000003ff0a7819 */ /* 0x000fc40000011400 */
[----:B------:R-:W-:Y:S02]  /*07d0*/  LOP3.LUT R2, R0, 0xfffffff8, RZ, 0xc0, !PT ;  /* 0xfffffff800027812 */ /* 0x000fe400078ec0ff */
[----:B------:R-:W-:Y:S01]  /*07e0*/  LEA.HI R3, R22, R113, RZ, 0x6 ;  /* 0x0000007116037211 */ /* 0x000fe200078f30ff */
[----:B------:R-:W-:Y:S01]  /*07f0*/  IMAD.SHL.U32 R0, R10, 0x40, RZ ;  /* 0x000000400a007824 */ /* 0x000fe200078e00ff */
[----:B------:R-:W-:Y:S01]  /*0800*/  SHF.R.S32.HI R11, RZ, 0x1f, R10 ;  /* 0x0000001fff0b7819 */ /* 0x000fe2000001140a */
[----:B------:R-:W-:Y:S02]  /*0810*/  IMAD.IADD R21, R113, 0x1, -R2 ;  /* 0x0000000171157824 */ /* 0x000fe400078e0a02 */
[----:B------:R-:W-:Y:S01]  /*0820*/  IMAD.SHL.U32 R3, R3, 0x8, RZ ;  /* 0x0000000803037824 */ /* 0x000fe200078e00ff */
[----:B------:R-:W-:Y:S01]  /*0830*/  LOP3.LUT R0, R0, 0x1c0, RZ, 0xc0, !PT ;  /* 0x000001c000007812 */ /* 0x000fe200078ec0ff */
[----:B------:R-:W-:Y:S02]  /*0840*/  IMAD.SHL.U32 R236, R21, 0x8, RZ ;  /* 0x0000000815ec7824 */ /* 0x000fe400078e00ff */
[----:B------:R-:W-:-:S02]  /*0850*/  IMAD R13, R11, c[0x0][0x1a0], RZ ;  /* 0x000068000b0d7a24 */ /* 0x000fc400078e02ff */
[----:B------:R-:W-:Y:S01]  /*0860*/  IMAD.WIDE R238, R238, 0x80, R10 ;  /* 0x00000080eeee7825 */ /* 0x000fe200078e020a */
[----:B------:R-:W-:Y:S02]  /*0870*/  LOP3.LUT R2, R0, 0x38, R236, 0xf8, !PT ;  /* 0x0000003800027812 */ /* 0x000fe400078ef8ec */
[----:B------:R-:W-:Y:S02]  /*0880*/  SHF.R.U32.HI R0, RZ, 0x3, R0 ;  /* 0x00000003ff007819 */ /* 0x000fe40000011600 */
[--C-:B------:R-:W-:Y:S02]  /*0890*/  SHF.R.S32.HI R237, RZ, 0x1f, R236.reuse ;  /* 0x0000001fffed7819 */ /* 0x100fe400000114ec */
[----:B------:R-:W-:Y:S02]  /*08a0*/  LOP3.LUT R2, R2, R0, RZ, 0x3c, !PT ;  /* 0x0000000002027212 */ /* 0x000fe400078e3cff */
[----:B------:R-:W-:Y:S01]  /*08b0*/  LOP3.LUT R0, R23, 0xfffffff0, RZ, 0xc0, !PT ;  /* 0xfffffff017007812 */ /* 0x000fe200078ec0ff */
[----:B------:R-:W-:Y:S01]  /*08c0*/  IMAD.WIDE.U32 R4, R10, c[0x0][0x198], R236 ;  /* 0x000066000a047a25 */ /* 0x000fe200078e00ec */
[----:B------:R-:W-:-:S02]  /*08d0*/  IADD3 R8, P0, R236, R9, RZ ;  /* 0x00000009ec087210 */ /* 0x000fc40007f1e0ff */
[----:B------:R-:W-:Y:S01]  /*08e0*/  LOP3.LUT R227, R2, 0xfffffe00, R3, 0xf8, !PT ;  /* 0xfffffe0002e37812 */ /* 0x000fe200078ef803 */
[----:B------:R-:W-:Y:S01]  /*08f0*/  IMAD.IADD R6, R113, 0x1, -R0 ;  /* 0x0000000171067824 */ /* 0x000fe200078e0a00 */
[----:B------:R-:W-:Y:S01]  /*0900*/  IADD3 R242, R236, 0x40, RZ ;  /* 0x00000040ecf27810 */ /* 0x000fe20007ffe0ff */
[----:B------:R-:W-:Y:S02]  /*0910*/  IMAD R0, R11, c[0x0][0x198], RZ ;  /* 0x000066000b007a24 */ /* 0x000fe400078e02ff */
[----:B------:R-:W-:Y:S01]  /*0920*/  IMAD.X R9, R237, 0x1, R12, P0 ;  /* 0x00000001ed097824 */ /* 0x000fe200000e060c */
[----:B------:R-:W-:Y:S01]  /*0930*/  SHF.R.S32.HI R17, RZ, 0x1f, R6 ;  /* 0x0000001fff117819 */ /* 0x000fe20000011406 */
[----:B------:R-:W-:Y:S01]  /*0940*/  IMAD R12, R10, c[0x0][0x19c], R0 ;  /* 0x000067000a0c7a24 */ /* 0x000fe200078e0200 */
[----:B------:R-:W-:Y:S01]  /*0950*/  IADD3 R4, P0, R16, R4, RZ ;  /* 0x0000000410047210 */ /* 0x000fe20007f1e0ff */
[----:B------:R-:W-:Y:S01]  /*0960*/  IMAD.WIDE.U32 R2, R10, c[0x0][0x1a0], R236 ;  /* 0x000068000a027a25 */ /* 0x000fe200078e00ec */
[----:B------:R-:W-:-:S02]  /*0970*/  LEA.HI R17, R17, R6, RZ, 0x3 ;  /* 0x0000000611117211 */ /* 0x000fc400078f18ff */
[----:B------:R-:W-:Y:S01]  /*0980*/  IADD3.X R5, R20, R5, R12, P0, !PT ;  /* 0x0000000514057210 */ /* 0x000fe200007fe40c */
[----:B------:R-:W-:Y:S01]  /*0990*/  IMAD R12, R10, c[0x0][0x1a4], R13 ;  /* 0x000069000a0c7a24 */ /* 0x000fe200078e020d */
[----:B------:R-:W-:Y:S01]  /*09a0*/  IADD3 R2, P0, R14, R2, RZ ;  /* 0x000000020e027210 */ /* 0x000fe20007f1e0ff */
[----:B------:R-:W-:Y:S01]  /*09b0*/  IMAD.MOV.U32 R20, RZ, RZ, 0x10 ;  /* 0x00000010ff147424 */ /* 0x000fe200078e00ff */
[----:B------:R-:W-:Y:S01]  /*09c0*/  LOP3.LUT R14, R17, 0xfffffff8, RZ, 0xc0, !PT ;  /* 0xfffffff8110e7812 */ /* 0x000fe200078ec0ff */
[----:B------:R-:W-:Y:S01]  /*09d0*/  IMAD.WIDE.U32 R246, R7, c[0x0][0x1b0], R4 ;  /* 0x00006c0007f67a25 */ /* 0x000fe200078e0004 */
[----:B------:R-:W-:Y:S02]  /*09e0*/  IADD3.X R3, R15, R3, R12, P0, !PT ;  /* 0x000000030f037210 */ /* 0x000fe400007fe40c */
[----:B------:R-:W-:Y:S01]  /*09f0*/  SHF.R.S32.HI R0, RZ, 0x1f, R7 ;  /* 0x0000001fff007819 */ /* 0x000fe20000011407 */
[----:B------:R-:W-:Y:S02]  /*0a00*/  IMAD.IADD R15, R6, 0x1, -R14 ;  /* 0x00000001060f7824 */ /* 0x000fe400078e0a0e */
[----:B------:R-:W-:Y:S01]  /*0a10*/  IMAD.WIDE.U32 R244, R7, c[0x0][0x1b8], R2 ;  /* 0x00006e0007f47a25 */ /* 0x000fe200078e0002 */
[----:B------:R-:W-:-:S02]  /*0a20*/  LEA.HI R3, R22, R113, RZ, 0x5 ;  /* 0x0000007116037211 */ /* 0x000fc400078f28ff */
[----:B------:R-:W-:Y:S01]  /*0a30*/  R2P PR, R15, 0x6 ;  /* 0x000000060f007804 */ /* 0x000fe20000000000 */
[----:B------:R-:W-:Y:S01]  /*0a40*/  IMAD R13, R0, c[0x0][0x1b0], RZ ;  /* 0x00006c00000d7a24 */ /* 0x000fe200078e02ff */
[----:B------:R-:W-:Y:S01]  /*0a50*/  ISETP.GE.AND P0, PT, R10, R248, PT ;  /* 0x000000f80a00720c */ /* 0x000fe20003f06270 */
[----:B------:R-:W-:Y:S01]  /*0a60*/  IMAD R0, R0, c[0x0][0x1b8], RZ ;  /* 0x00006e0000007a24 */ /* 0x000fe200078e02ff */
[----:B------:R-:W-:Y:S01]  /*0a70*/  LOP3.LUT R2, R3, 0xffffffe0, RZ, 0xc0, !PT ;  /* 0xffffffe003027812 */ /* 0x000fe200078ec0ff */
[C---:B------:R-:W-:Y:S01]  /*0a80*/  IMAD R14, R7.reuse, c[0x0][0x1b4], R13 ;  /* 0x00006d00070e7a24 */ /* 0x040fe200078e020d */
[----:B------:R-:W-:Y:S01]  /*0a90*/  SHF.R.S32.HI R46, RZ, 0x5, R3 ;  /* 0x00000005ff2e7819 */ /* 0x000fe20000011403 */
[----:B------:R-:W-:Y:S02]  /*0aa0*/  IMAD R6, R7, c[0x0][0x1bc], R0 ;  /* 0x00006f0007067a24 */ /* 0x000fe400078e0200 */
[----:B------:R-:W-:Y:S02]  /*0ab0*/  IMAD R0, R19, c[0x0][0x1a8], RZ ;  /* 0x00006a0013007a24 */ /* 0x000fe400078e02ff */
[----:B------:R-:W-:-:S02]  /*0ac0*/  IMAD.MOV.U32 R4, RZ, RZ, 0x20 ;  /* 0x00000020ff047424 */ /* 0x000fc400078e00ff */
[C---:B------:R-:W-:Y:S02]  /*0ad0*/  IMAD R0, R18.reuse, c[0x0][0x1ac], R0 ;  /* 0x00006b0012007a24 */ /* 0x040fe400078e0200 */
[----:B------:R-:W-:-:S04]  /*0ae0*/  IMAD.WIDE.U32 R12, R18, c[0x0][0x1a8], R8 ;  /* 0x00006a00120c7a25 */ /* 0x000fc800078e0008 */
[----:B------:R-:W-:Y:S01]  /*0af0*/  IMAD.IADD R9, R13, 0x1, R0 ;  /* 0x000000010d097824 */ /* 0x000fe200078e0200 */
[----:B------:R-:W-:Y:S01]  /*0b00*/  SEL R0, R4, 0xffffffe0, !P2 ;  /* 0xffffffe004007807 */ /* 0x000fe20005000000 */
[----:B------:R-:W-:Y:S01]  /*0b10*/  IMAD.IADD R45, R113, 0x1, -R2 ;  /* 0x00000001712d7824 */ /* 0x000fe200078e0a02 */
[----:B------:R-:W-:Y:S01]  /*0b20*/  SEL R4, R20, 0xfffffff0, !P1 ;  /* 0xfffffff014047807 */ /* 0x000fe20004800000 */
[----:B------:R-:W-:Y:S02]  /*0b30*/  IMAD.SHL.U32 R227, R227, 0x2, RZ ;  /* 0x00000002e3e37824 */ /* 0x000fe400078e00ff */
        /* <DEDUP_REMOVED lines=25> */
.L_x_964:
[----:B------:R-:W-:Y:S05]  /*0cd0*/  BSYNC B0 ;  /* 0x0000000000007941 */ /* 0x000fea0003800000 */
.L_x_963:
        /* <DEDUP_REMOVED lines=29> */
.L_x_966:
[----:B------:R-:W-:Y:S05]  /*0eb0*/  BSYNC B0 ;  /* 0x0000000000007941 */ /* 0x000fea0003800000 */
.L_x_965:
        /* <DEDUP_REMOVED lines=29> */
.L_x_968:
[----:B------:R-:W-:Y:S05]  /*1090*/  BSYNC B0 ;  /* 0x0000000000007941 */ /* 0x000fea0003800000 */
.L_x_967:
        /* <DEDUP_REMOVED lines=29> */
.L_x_970:
[----:B------:R-:W-:Y:S05]  /*1270*/  BSYNC B0 ;  /* 0x0000000000007941 */ /* 0x000fea0003800000 */
.L_x_969:
        /* <DEDUP_REMOVED lines=29> */
.L_x_972:
[----:B------:R-:W-:Y:S05]  /*1450*/  BSYNC B0 ;  /* 0x0000000000007941 */ /* 0x000fea0003800000 */
.L_x_971:
        /* <DEDUP_REMOVED lines=30> */
.L_x_974:
[----:B------:R-:W-:Y:S05]  /*1640*/  BSYNC B0 ;  /* 0x0000000000007941 */ /* 0x000fea0003800000 */
.L_x_973:
        /* <DEDUP_REMOVED lines=30> */
.L_x_976:
[----:B------:R-:W-:Y:S05]  /*1830*/  BSYNC B0 ;  /* 0x0000000000007941 */ /* 0x000fea0003800000 */
.L_x_975:
[----:B------:R-:W-:Y:S01]  /*1840*/  IADD3 R3, R10, 0x70, RZ ;  /* 0x000000700a037810 */ /* 0x000fe20007ffe0ff */
[----:B------:R-:W-:Y:S01]  /*1850*/  IMAD.MOV.U32 R16, RZ, RZ, c[0x0][0x198] ;  /* 0x00006600ff107624 */ /* 0x000fe200078e00ff */
[----:B--2---:R-:W-:Y:S01]  /*1860*/  IADD3 R2, R132, 0x1f, RZ ;  /* 0x0000001f84027810 */ /* 0x004fe20007ffe0ff */
[----:B------:R-:W-:Y:S01]  /*1870*/  IMAD.MOV.U32 R114, RZ, RZ, 0x5 ;  /* 0x00000005ff727424 */ /* 0x000fe200078e00ff */
[----:B------:R-:W-:Y:S01]  /*1880*/  ISETP.GE.AND P0, PT, R3, R248, PT ;  /* 0x000000f80300720c */ /* 0x000fe20003f06270 */
[----:B------:R2:W-:Y:S01]  /*1890*/  STL [R1+0x4], R3 ;  /* 0x0000040301007387 */ /* 0x0005e20000100800 */
[----:B------:R-:W-:Y:S01]  /*18a0*/  BSSY B0, `(.L_x_977) ;  /* 0x000001f000007945 */ /* 0x000fe20003800000 */
[C---:B------:R-:W-:Y:S01]  /*18b0*/  IMAD.SHL.U32 R115, R16.reuse, 0x20, RZ ;  /* 0x0000002010737824 */ /* 0x040fe200078e00ff */
[----:B------:R-:W-:Y:S02]  /*18c0*/  SHF.L.U64.HI R114, R16, R114, c[0x0][0x19c] ;  /* 0x0000670010727619 */ /* 0x000fe40000010272 */
[----:B--2---:R-:W-:-:S04]  /*18d0*/  SHF.R.S32.HI R3, RZ, 0x1f, R2 ;  /* 0x0000001fff037819 */ /* 0x004fc80000011402 */
[----:B------:R-:W-:-:S03]  /*18e0*/  LEA.HI R228, R3, R2, RZ, 0x5 ;  /* 0x0000000203e47211 */ /* 0x000fc600078f28ff */
        /* <DEDUP_REMOVED lines=26> */
.L_x_978:
[----:B------:R-:W-:Y:S05]  /*1a90*/  BSYNC B0 ;  /* 0x0000000000007941 */ /* 0x000fea0003800000 */
.L_x_977:
[----:B------:R-:W-:Y:S01]  /*1aa0*/  LEA.HI.SX32 R44, R228, 0xffffffff, 0x1b ;  /* 0xffffffffe42c7811 */ /* 0x000fe200078fdaff */
[----:B------:R-:W-:Y:S01]  /*1ab0*/  BSSY B0, `(.L_x_979) ;  /* 0x000001b000007945 */ /* 0x000fe20003800000 */
[----:B------:R-:W-:Y:S02]  /*1ac0*/  MOV R240, R246 ;  /* 0x000000f600f07202 */ /* 0x000fe40000000f00 */
[----:B------:R-:W-:Y:S01]  /*1ad0*/  SHF.R.S32.HI R12, RZ, 0x1f, R44 ;  /* 0x0000001fff0c7819 */ /* 0x000fe2000001142c */
[----:B------:R-:W-:Y:S02]  /*1ae0*/  IMAD R9, R44, -0x20, R132 ;  /* 0xffffffe02c097824 */ /* 0x000fe400078e0284 */
[----:B------:R-:W-:Y:S02]  /*1af0*/  IMAD R8, R114, R44, RZ ;  /* 0x0000002c72087224 */ /* 0x000fe400078e02ff */
[----:B-1----:R-:W-:Y:S01]  /*1b00*/  IMAD.WIDE.U32 R2, R44, R115, R240 ;  /* 0x000000732c027225 */ /* 0x002fe200078e00f0 */
        /* <DEDUP_REMOVED lines=21> */
.L_x_980:
[----:B------:R-:W-:Y:S05]  /*1c60*/  BSYNC B0 ;  /* 0x0000000000007941 */ /* 0x000fea0003800000 */
.L_x_979:
        /* <DEDUP_REMOVED lines=24> */
.L_x_982:
[----:B------:R-:W-:Y:S05]  /*1df0*/  BSYNC B0 ;  /* 0x0000000000007941 */ /* 0x000fea0003800000 */
.L_x_981:
[----:B------:R-:W-:Y:S01]  /*1e00*/  ISETP.NE.U32.AND P2, PT, RZ, c[0x0][0x318], PT ;  /* 0x0000c600ff007a0c */ /* 0x000fe20003f45070 */
[----:B------:R-:W0:Y:S03]  /*1e10*/  LDGDEPBAR ;  /* 0x00000000000079af */ /* 0x000e260000000000 */
[----:B------:R-:W-:-:S13]  /*1e20*/  ISETP.NE.AND.EX P2, PT, RZ, c[0x0][0x31c], PT, P2 ;  /* 0x0000c700ff007a0c */ /* 0x000fda0003f45320 */
[----:B------:R-:W-:Y:S01]  /*1e30*/  @P2 SHF.R.S32.HI R5, RZ, 0x1f, R24 ;  /* 0x0000001fff052819 */ /* 0x000fe20000011418 */
[----:B--2---:R-:W-:-:S04]  /*1e40*/  @P2 IMAD.WIDE.U32 R2, R24, c[0x0][0x320], R18 ;  /* 0x0000c80018022a25 */ /* 0x004fc800078e0012 */
[----:B------:R-:W-:Y:S01]  /*1e50*/  @P2 IMAD R5, R5, c[0x0][0x320], RZ ;  /* 0x0000c80005052a24 */ /* 0x000fe200078e02ff */
[----:B-1----:R-:W-:Y:S01]  /*1e60*/  @P2 LEA R6, P0, R2, c[0x0][0x318], 0x2 ;  /* 0x0000c60002062a11 */ /* 0x002fe200078010ff */
[----:B------:R-:W-:-:S04]  /*1e70*/  DEPBAR.LE SB0, 0x0 ;  /* 0x000080000000791a */ /* 0x000fc80000000000 */
[----:B------:R-:W-:-:S04]  /*1e80*/  @P2 IMAD R5, R24, c[0x0][0x324], R5 ;  /* 0x0000c90018052a24 */ /* 0x000fc800078e0205 */
[----:B------:R-:W-:-:S05]  /*1e90*/  @P2 IMAD.IADD R5, R3, 0x1, R5 ;  /* 0x0000000103052824 */ /* 0x000fca00078e0205 */
[----:B------:R-:W-:-:S05]  /*1ea0*/  @P2 LEA.HI.X R7, R2, c[0x0][0x31c], R5, 0x2, P0 ;  /* 0x0000c70002072a11 */ /* 0x000fca00000f1405 */
[----:B------:R1:W2:Y:S04]  /*1eb0*/  @P2 LDG.E R5, [R6.64] ;  /* 0x0000000406052981 */ /* 0x0002a8000c1e1900 */
[----:B------:R-:W-:Y:S01]  /*1ec0*/  BAR.SYNC.DEFER_BLOCKING 0x0 ;  /* 0x0000000000007b1d */ /* 0x000fe20000010000 */
[----:B------:R-:W-:Y:S01]  /*1ed0*/  ISETP.GE.AND P1, PT, R10, R9, PT ;  /* 0x000000090a00720c */ /* 0x000fe20003f26270 */
[----:B------:R-:W-:Y:S01]  /*1ee0*/  IMAD R2, R12, c[0x0][0x1a0], RZ ;  /* 0x000068000c027a24 */ /* 0x000fe200078e02ff */
[----:B------:R-:W-:-:S03]  /*1ef0*/  MOV R133, RZ ;  /* 0x000000ff00857202 */ /* 0x000fc60000000f00 */
[----:B------:R-:W2:Y:S01]  /*1f00*/  @P2 MUFU.RCP R8, c[0x0][0x238] ;  /* 0x00008e0000082b08 */ /* 0x000ea20000001000 */
[C---:B------:R-:W-:Y:S01]  /*1f10*/  IMAD R3, R44.reuse, c[0x0][0x1a4], R2 ;  /* 0x000069002c037a24 */ /* 0x040fe200078e0202 */
[----:B------:R-:W-:Y:S01]  /*1f20*/  BSSY B0, `(.L_x_983) ;  /* 0x000001a000007945 */ /* 0x000fe20003800000 */
[----:B-1----:R-:W-:-:S05]  /*1f30*/  IMAD.WIDE.U32 R6, R44, c[0x0][0x1a0], RZ ;  /* 0x000068002c067a25 */ /* 0x002fca00078e00ff */
[----:B------:R1:W-:Y:S01]  /*1f40*/  @P1 STS.128 [R227+0xa000], RZ ;  /* 0x00a000ffe3001388 */ /* 0x0003e20000000c00 */
[----:B------:R-:W-:Y:S01]  /*1f50*/  IMAD.IADD R3, R7, 0x1, R3 ;  /* 0x0000000107037824 */ /* 0x000fe200078e0203 */
[C---:B------:R-:W-:Y:S02]  /*1f60*/  LEA R2, P0, R6.reuse, R244, 0x5 ;  /* 0x000000f406027211 */ /* 0x040fe400078028ff */
[----:B------:R1:W-:Y:S02]  /*1f70*/  @P1 STS.128 [R227+0xb000], RZ ;  /* 0x00b000ffe3001388 */ /* 0x0003e40000000c00 */
[----:B------:R-:W-:Y:S01]  /*1f80*/  LEA.HI.X R3, R6, R243, R3, 0x5, P0 ;  /* 0x000000f306037211 */ /* 0x000fe200000f2c03 */
[----:B--2---:R-:W-:Y:S01]  /*1f90*/  @P2 FMUL.FTZ R133, R5, R8 ;  /* 0x0000000805852220 */ /* 0x004fe20000410000 */
[----:B------:R-:W-:Y:S05]  /*1fa0*/  @P1 BRA `(.L_x_984) ;  /* 0x0000011000001947 */ /* 0x000fea0003800000 */
[----:B-1----:R-:W-:Y:S02]  /*1fb0*/  ISETP.GE.AND P1, PT, R236, c[0x0][0x220], PT ;  /* 0x00008800ec007a0c */ /* 0x002fe40003f26270 */
        /* <DEDUP_REMOVED lines=16> */
.L_x_984:
[----:B-1----:R-:W-:Y:S05]  /*20c0*/  BSYNC B0 ;  /* 0x0000000000007941 */ /* 0x002fea0003800000 */
.L_x_983:
[----:B------:R-:W-:Y:S01]  /*20d0*/  ISETP.GE.AND P0, PT, R14, R9, PT ;  /* 0x000000090e00720c */ /* 0x000fe20003f06270 */
[----:B------:R-:W-:-:S12]  /*20e0*/  BSSY B0, `(.L_x_985) ;  /* 0x0000019000007945 */ /* 0x000fd80003800000 */
[----:B------:R1:W-:Y:S04]  /*20f0*/  @P0 STS.128 [R227+0xa800], RZ ;  /* 0x00a800ffe3000388 */ /* 0x0003e80000000c00 */
[----:B------:R1:W-:Y:S01]  /*2100*/  @P0 STS.128 [R227+0xb800], RZ ;  /* 0x00b800ffe3000388 */ /* 0x0003e20000000c00 */
[----:B------:R-:W-:Y:S05]  /*2110*/  @P0 BRA `(.L_x_986) ;  /* 0x0000015000000947 */ /* 0x000fea0003800000 */
[----:B------:R-:W-:Y:S01]  /*2120*/  ISETP.GE.AND P1, PT, R236, c[0x0][0x220], PT ;  /* 0x00008800ec007a0c */ /* 0x000fe20003f26270 */
[----:B------:R-:W-:Y:S01]  /*2130*/  IMAD.WIDE.U32 R6, R20, c[0x0][0x1a0], RZ ;  /* 0x0000680014067a25 */ /* 0x000fe200078e00ff */
        /* <DEDUP_REMOVED lines=19> */
.L_x_986:
[----:B------:R-:W-:Y:S05]  /*2270*/  BSYNC B0 ;  /* 0x0000000000007941 */ /* 0x000fea0003800000 */
.L_x_985:
        /* <DEDUP_REMOVED lines=25> */
[----:B------:R-:W-:Y:S01]  /*2410*/  IMAD.SHL.U32 R3, R113, 0x2, RZ ;  /* 0x0000000271037824 */ /* 0x000fe200078e00ff */
[----:B------:R-:W-:Y:S01]  /*2420*/  LDSM.16.M88.4 R28, [R212+0x8000] ;  /* 0x00800000d41c783b */ /* 0x000fe20000000200 */
[----:B------:R-:W-:Y:S01]  /*2430*/  IADD3 R2, R212, 0x8000, RZ ;  /* 0x00008000d4027810 */ /* 0x000fe20007ffe0ff */
[--C-:B------:R-:W-:Y:S01]  /*2440*/  IMAD R216, R4, 0x2, R214.reuse ;  /* 0x0000000204d87824 */ /* 0x100fe200078e02d6 */
[----:B------:R-:W-:Y:S01]  /*2450*/  IADD3 R223, R212, 0x8020, RZ ;  /* 0x00008020d4df7810 */ /* 0x000fe20007ffe0ff */
[----:B------:R-:W2:Y:S01]  /*2460*/  LDSM.16.M88.4 R8, [R214+0x2000] ;  /* 0x00200000d608783b */ /* 0x000ea20000000200 */
[----:B------:R-:W-:Y:S01]  /*2470*/  @P1 IADD3 R223, R2, -0x20, RZ ;  /* 0xffffffe002df1810 */ /* 0x000fe20007ffe0ff */
[----:B------:R-:W-:Y:S01]  /*2480*/  IMAD.MOV.U32 R2, RZ, RZ, 0x40 ;  /* 0x00000040ff027424 */ /* 0x000fe200078e00ff */
[----:B------:R-:W-:Y:S01]  /*2490*/  LOP3.LUT R3, R3, 0x6, RZ, 0xc0, !PT ;  /* 0x0000000603037812 */ /* 0x000fe200078ec0ff */
[----:B------:R-:W3:Y:S01]  /*24a0*/  LDSM.16.M88.4 R32, [R212+0x8800] ;  /* 0x00880000d420783b */ /* 0x000ee20000000200 */
[C---:B------:R-:W-:Y:S01]  /*24b0*/  IMAD R222, R0.reuse, 0x2, R214 ;  /* 0x0000000200de7824 */ /* 0x040fe200078e02d6 */
[C---:B------:R-:W-:Y:S01]  /*24c0*/  IADD3 R226, R223.reuse, 0x800, RZ ;  /* 0x00000800dfe27810 */ /* 0x040fe20007ffe0ff */
[----:B------:R-:W-:Y:S01]  /*24d0*/  IMAD R220, R0, 0x2, R216 ;  /* 0x0000000200dc7824 */ /* 0x000fe200078e02d8 */
[----:B------:R-:W4:Y:S01]  /*24e0*/  LDSM.16.M88.4 R16, [R214] ;  /* 0x00000000d610783b */ /* 0x000f220000000200 */
[----:B------:R-:W-:Y:S01]  /*24f0*/  SEL R2, R2, 0xffffffc0, !P2 ;  /* 0xffffffc002027807 */ /* 0x000fe20005000000 */
[----:B------:R-:W-:Y:S01]  /*2500*/  IMAD R44, R44, 0x20, R3 ;  /* 0x000000202c2c7824 */ /* 0x000fe200078e0203 */
[C---:B------:R-:W-:Y:S01]  /*2510*/  IADD3 R225, R223.reuse, 0x1000, RZ ;  /* 0x00001000dfe17810 */ /* 0x040fe20007ffe0ff */
[----:B------:R-:W-:Y:S01]  /*2520*/  LDSM.16.M88.4 R36, [R223] ;  /* 0x00000000df24783b */ /* 0x000fe20000000200 */
[----:B------:R-:W-:Y:S01]  /*2530*/  IADD3 R224, R223, 0x1800, RZ ;  /* 0x00001800dfe07810 */ /* 0x000fe20007ffe0ff */
[----:B------:R-:W-:Y:S01]  /*2540*/  IMAD.IADD R221, R212, 0x1, R2 ;  /* 0x00000001d4dd7824 */ /* 0x000fe200078e0202 */
[----:B------:R-:W-:Y:S01]  /*2550*/  ISETP.GE.AND P0, PT, R44, R132, PT ;  /* 0x000000842c00720c */ /* 0x000fe20003f06270 */
[----:B------:R-:W5:Y:S01]  /*2560*/  LDSM.16.M88.4 R12, [R216+0x2000] ;  /* 0x00200000d80c783b */ /* 0x000f620000000200 */
[----:B------:R-:W-:Y:S01]  /*2570*/  IMAD.IADD R219, R2, 0x1, R223 ;  /* 0x0000000102db7824 */ /* 0x000fe200078e02df */
[----:B------:R-:W-:-:S02]  /*2580*/  SHF.R.S32.HI R2, RZ, 0x1f, R45 ;  /* 0x0000001fff027819 */ /* 0x000fc4000001142d */
[----:B------:R-:W1:Y:S02]  /*2590*/  LDSM.16.M88.4 R40, [R223+0x800] ;  /* 0x00080000df28783b */ /* 0x000e640000000200 */
[----:B------:R-:W-:Y:S02]  /*25a0*/  LEA.HI R2, R2, R45, RZ, 0x2 ;  /* 0x0000002d02027211 */ /* 0x000fe400078f10ff */
[----:B------:R-:W1:Y:S01]  /*25b0*/  LDSM.16.M88.4 R24, [R216] ;  /* 0x00000000d818783b */ /* 0x000e620000000200 */
[----:B------:R-:W-:Y:S02]  /*25c0*/  IADD3 R45, R44, 0x9, RZ ;  /* 0x000000092c2d7810 */ /* 0x000fe40007ffe0ff */
[----:B------:R-:W-:Y:S01]  /*25d0*/  SHF.R.S32.HI R47, RZ, 0x2, R2 ;  /* 0x00000002ff2f7819 */ /* 0x000fe20000011402 */
[----:B------:R-:W-:Y:S01]  /*25e0*/  LDSM.16.M88.4 R48, [R221+0x8000] ;  /* 0x00800000dd30783b */ /* 0x000fe20000000200 */
[----:B------:R-:W-:-:S03]  /*25f0*/  ISETP.GE.AND P5, PT, R45, R132, PT ;  /* 0x000000842d00720c */ /* 0x000fc60003fa6270 */
[----:B------:R-:W1:Y:S01]  /*2600*/  LDSM.16.M88.4 R20, [R222+0x2000] ;  /* 0x00200000de14783b */ /* 0x000e620000000200 */
[----:B------:R-:W-:Y:S01]  /*2610*/  IMAD R2, R46, 0x10, R47 ;  /* 0x000000102e027824 */ /* 0x000fe200078e022f */
[----:B------:R-:W-:Y:S02]  /*2620*/  IADD3 R46, R44, 0x8, RZ ;  /* 0x000000082c2e7810 */ /* 0x000fe40007ffe0ff */
[----:B------:R-:W1:Y:S01]  /*2630*/  LDSM.16.M88.4 R64, [R221+0x8800] ;  /* 0x00880000dd40783b */ /* 0x000e620000000200 */
[----:B------:R-:W-:Y:S01]  /*2640*/  IMAD.IADD R235, R235, 0x1, R2 ;  /* 0x00000001ebeb7824 */ /* 0x000fe200078e0202 */
[----:B------:R-:W-:Y:S01]  /*2650*/  ISETP.GE.AND P6, PT, R46, R132, PT ;  /* 0x000000842e00720c */ /* 0x000fe20003fc6270 */
[----:B--2---:R-:W-:Y:S01]  /*2660*/  HMMA.16816.F32.BF16 R52, R8, R28, RZ ;  /* 0x0000001c0834723c */ /* 0x004fe200000418ff */
[----:B------:R2:W-:Y:S02]  /*2670*/  STL [R1], R47 ;  /* 0x0000002f01007387 */ /* 0x0005e40000100800 */
[----:B------:R-:W-:-:S05]  /*2680*/  IADD3 R2, R132, R235, -R200 ;  /* 0x000000eb84027210 */ /* 0x000fca0007ffe8c8 */
[----:B------:R-:W-:Y:S01]  /*2690*/  IMAD.IADD R3, R2, 0x1, -R44 ;  /* 0x0000000102037824 */ /* 0x000fe200078e0a2c */
[----:B---3--:R-:W-:Y:S04]  /*26a0*/  HMMA.16816.F32.BF16 R56, R8, R32, RZ ;  /* 0x000000200838723c */ /* 0x008fe800000418ff */
[----:B------:R-:W-:-:S04]  /*26b0*/  IABS R3, R3 ;  /* 0x0000000300037213 */ /* 0x000fc80000000000 */
[----:B------:R-:W-:Y:S01]  /*26c0*/  HMMA.16816.F32.BF16 R60, R8, R30, RZ ;  /* 0x0000001e083c723c */ /* 0x000fe200000418ff */
[----:B------:R-:W-:-:S04]  /*26d0*/  IMAD.MOV.U32 R5, RZ, RZ, R3 ;  /* 0x000000ffff057224 */ /* 0x000fc800078e0003 */
[----:B------:R3:W-:Y:S03]  /*26e0*/  I2F R108, R5 ;  /* 0x00000005006c7306 */ /* 0x0007e60000201400 */
[----:B------:R-:W-:Y:S01]  /*26f0*/  HMMA.16816.F32.BF16 R8, R8, R34, RZ ;  /* 0x000000220808723c */ /* 0x000fe200000418ff */
[----:B--2---:R-:W-:-:S04]  /*2700*/  IADD3 R47, R44, 0x1, RZ ;  /* 0x000000012c2f7810 */ /* 0x004fc80007ffe0ff */
[----:B------:R-:W-:Y:S01]  /*2710*/  ISETP.GE.AND P3, PT, R47, R132, PT ;  /* 0x000000842f00720c */ /* 0x000fe20003f66270 */
[C---:B------:R-:W-:Y:S02]  /*2720*/  IMAD.IADD R6, R2.reuse, 0x1, -R47 ;  /* 0x0000000102067824 */ /* 0x040fe400078e0a2f */
[----:B----4-:R-:W-:Y:S03]  /*2730*/  HMMA.16816.F32.BF16 R72, R16, R28, RZ ;  /* 0x0000001c1048723c */ /* 0x010fe600000418ff */
[----:B------:R-:W-:Y:S01]  /*2740*/  IABS R3, R6 ;  /* 0x0000000600037213 */ /* 0x000fe20000000000 */
[----:B------:R-:W-:-:S04]  /*2750*/  IMAD.IADD R6, R2, 0x1, -R46 ;  /* 0x0000000102067824 */ /* 0x000fc800078e0a2e */
[----:B------:R-:W-:Y:S01]  /*2760*/  HMMA.16816.F32.BF16 R68, R16, R32, RZ ;  /* 0x000000201044723c */ /* 0x000fe200000418ff */
[----:B---3--:R-:W-:Y:S01]  /*2770*/  IMAD.MOV.U32 R5, RZ, RZ, R3 ;  /* 0x000000ffff057224 */ /* 0x008fe200078e0003 */
[----:B------:R-:W-:-:S03]  /*2780*/  IABS R3, R6 ;  /* 0x0000000600037213 */ /* 0x000fc60000000000 */
[----:B------:R2:W-:Y:S03]  /*2790*/  I2F R110, R5 ;  /* 0x00000005006e7306 */ /* 0x0005e60000201400 */
[C---:B------:R-:W-:Y:S05]  /*27a0*/  HMMA.16816.F32.BF16 R28, R16.reuse, R30, RZ ;  /* 0x0000001e101c723c */ /* 0x040fea00000418ff */
[----:B------:R3:W-:Y:S03]  /*27b0*/  I2F R109, R3 ;  /* 0x00000003006d7306 */ /* 0x0007e60000201400 */
[----:B------:R-:W-:Y:S01]  /*27c0*/  HMMA.16816.F32.BF16 R80, R16, R34, RZ ;  /* 0x000000221050723c */ /* 0x000fe200000418ff */
[----:B------:R-:W4:Y:S01]  /*27d0*/  LDSM.16.M88.4 R16, [R222] ;  /* 0x00000000de10783b */ /* 0x000f220000000200 */
[----:B--2---:R-:W-:-:S06]  /*27e0*/  IMAD.IADD R5, R2, 0x1, -R45 ;  /* 0x0000000102057824 */ /* 0x004fcc00078e0a2d */
[----:B-----5:R-:W-:Y:S01]  /*27f0*/  HMMA.16816.F32.BF16 R76, R12, R36, R52 ;  /* 0x000000240c4c723c */ /* 0x020fe20000041834 */
[----:B------:R-:W-:-:S04]  /*2800*/  IABS R5, R5 ;  /* 0x0000000500057213 */ /* 0x000fc80000000000 */
[----:B------:R2:W-:Y:S03]  /*2810*/  I2F R107, R5 ;  /* 0x00000005006b7306 */ /* 0x0005e60000201400 */
[C---:B-1----:R-:W-:Y:S08]  /*2820*/  HMMA.16816.F32.BF16 R56, R12.reuse, R40, R56 ;  /* 0x000000280c38723c */ /* 0x042ff00000041838 */
[C---:B------:R-:W-:Y:S08]  /*2830*/  HMMA.16816.F32.BF16 R84, R12.reuse, R38, R60 ;  /* 0x000000260c54723c */ /* 0x040ff0000004183c */
[----:B------:R-:W-:Y:S01]  /*2840*/  HMMA.16816.F32.BF16 R52, R12, R42, R8 ;  /* 0x0000002a0c34723c */ /* 0x000fe20000041808 */
[----:B------:R-:W-:Y:S04]  /*2850*/  LDSM.16.M88.4 R8, [R220+0x2000] ;  /* 0x00200000dc08783b */ /* 0x000fe80000000200 */
[----:B------:R-:W-:Y:S03]  /*2860*/  LDSM.16.M88.4 R12, [R220] ;  /* 0x00000000dc0c783b */ /* 0x000fe60000000200 */
[C---:B------:R-:W-:Y:S08]  /*2870*/  HMMA.16816.F32.BF16 R32, R24.reuse, R36, R72 ;  /* 0x000000241820723c */ /* 0x040ff00000041848 */
[C---:B------:R-:W-:Y:S08]  /*2880*/  HMMA.16816.F32.BF16 R88, R24.reuse, R40, R68 ;  /* 0x000000281858723c */ /* 0x040ff00000041844 */
[C---:B------:R-:W-:Y:S01]  /*2890*/  HMMA.16816.F32.BF16 R36, R24.reuse, R38, R28 ;  /* 0x000000261824723c */ /* 0x040fe2000004181c */
[----:B------:R-:W1:Y:S07]  /*28a0*/  LDSM.16.M88.4 R28, [R219] ;  /* 0x00000000db1c783b */ /* 0x000e6e0000000200 */
[----:B------:R-:W-:Y:S01]  /*28b0*/  HMMA.16816.F32.BF16 R40, R24, R42, R80 ;  /* 0x0000002a1828723c */ /* 0x000fe20000041850 */
[----:B------:R-:W5:Y:S07]  /*28c0*/  LDSM.16.M88.4 R24, [R219+0x800] ;  /* 0x00080000db18783b */ /* 0x000f6e0000000200 */
[C---:B------:R-:W-:Y:S08]  /*28d0*/  HMMA.16816.F32.BF16 R60, R20.reuse, R48, R76 ;  /* 0x00000030143c723c */ /* 0x040ff0000004184c */
[C---:B------:R-:W-:Y:S08]  /*28e0*/  HMMA.16816.F32.BF16 R80, R20.reuse, R64, R56 ;  /* 0x000000401450723c */ /* 0x040ff00000041838 */
[C---:B------:R-:W-:Y:S07]  /*28f0*/  HMMA.16816.F32.BF16 R76, R20.reuse, R50, R84 ;  /* 0x00000032144c723c */ /* 0x040fee0000041854 */
[C---:B------:R-:W-:Y:S01]  /*2900*/  IADD3 R87, R44.reuse, 0x10, RZ ;  /* 0x000000102c577810 */ /* 0x040fe20007ffe0ff */
[----:B------:R-:W-:Y:S01]  /*2910*/  HMMA.16816.F32.BF16 R72, R20, R66, R52 ;  /* 0x000000421448723c */ /* 0x000fe20000041834 */
[----:B------:R-:W-:Y:S01]  /*2920*/  LDSM.16.M88.4 R20, [R214+0x6000] ;  /* 0x00600000d614783b */ /* 0x000fe20000000200 */
[----:B------:R-:W-:-:S02]  /*2930*/  IADD3 R84, R44, 0x11, RZ ;  /* 0x000000112c547810 */ /* 0x000fc40007ffe0ff */
[----:B---3--:R-:W-:Y:S01]  /*2940*/  IMAD.IADD R3, R2, 0x1, -R87 ;  /* 0x0000000102037824 */ /* 0x008fe200078e0a57 */
[----:B------:R-:W-:Y:S02]  /*2950*/  IADD3 R86, R44, 0x19, RZ ;  /* 0x000000192c567810 */ /* 0x000fe40007ffe0ff */
[C---:B------:R-:W-:Y:S01]  /*2960*/  IMAD.IADD R6, R2.reuse, 0x1, -R84 ;  /* 0x0000000102067824 */ /* 0x040fe200078e0a54 */
[C---:B----4-:R-:W-:Y:S01]  /*2970*/  HMMA.16816.F32.BF16 R68, R16.reuse, R48, R32 ;  /* 0x000000301044723c */ /* 0x050fe20000041820 */
[----:B------:R-:W3:Y:S01]  /*2980*/  LDSM.16.M88.4 R32, [R212+0x9000] ;  /* 0x00900000d420783b */ /* 0x000ee20000000200 */
[----:B------:R-:W-:Y:S01]  /*2990*/  IABS R3, R3 ;  /* 0x0000000300037213 */ /* 0x000fe20000000000 */
[----:B------:R-:W-:Y:S01]  /*29a0*/  IMAD.IADD R7, R2, 0x1, -R86 ;  /* 0x0000000102077824 */ /* 0x000fe200078e0a56 */
[-C--:B------:R-:W-:Y:S02]  /*29b0*/  ISETP.GE.AND P4, PT, R87, R132.reuse, PT ;  /* 0x000000845700720c */ /* 0x080fe40003f86270 */
[----:B------:R-:W-:Y:S01]  /*29c0*/  ISETP.GE.AND P2, PT, R84, R132, PT ;  /* 0x000000845400720c */ /* 0x000fe20003f46270 */
[----:B--2---:R-:W-:Y:S01]  /*29d0*/  IMAD.MOV.U32 R5, RZ, RZ, R3 ;  /* 0x000000ffff057224 */ /* 0x004fe200078e0003 */
[----:B------:R-:W-:Y:S01]  /*29e0*/  HMMA.16816.F32.BF16 R56, R16, R50, R36 ;  /* 0x000000321038723c */ /* 0x000fe20000041824 */
[----:B------:R-:W2:Y:S01]  /*29f0*/  LDSM.16.M88.4 R36, [R212+0x9800] ;  /* 0x00980000d424783b */ /* 0x000ea20000000200 */
[----:B------:R-:W-:Y:S01]  /*2a00*/  IABS R3, R6 ;  /* 0x0000000600037213 */ /* 0x000fe20000000000 */
[----:B------:R4:W-:Y:S01]  /*2a10*/  I2F R106, R5 ;  /* 0x00000005006a7306 */ /* 0x0009e20000201400 */
[----:B------:R-:W-:-:S04]  /*2a20*/  IABS R7, R7 ;  /* 0x0000000700077213 */ /* 0x000fc80000000000 */
[C---:B------:R-:W-:Y:S03]  /*2a30*/  HMMA.16816.F32.BF16 R52, R16.reuse, R64, R88 ;  /* 0x000000401034723c */ /* 0x040fe60000041858 */
[----:B------:R-:W-:Y:S04]  /*2a40*/  I2F R103, R7 ;  /* 0x0000000700677306 */ /* 0x000fe80000201400 */
[----:B------:R-:W-:Y:S01]  /*2a50*/  IADD3 R88, R44, 0x18, RZ ;  /* 0x000000182c587810 */ /* 0x000fe20007ffe0ff */
[----:B------:R-:W-:Y:S01]  /*2a60*/  HMMA.16816.F32.BF16 R48, R16, R66, R40 ;  /* 0x000000421030723c */ /* 0x000fe20000041828 */
[----:B------:R-:W2:Y:S01]  /*2a70*/  LDSM.16.M88.4 R16, [R214+0x4000] ;  /* 0x00400000d610783b */ /* 0x000ea20000000200 */
[----:B----4-:R-:W-:Y:S01]  /*2a80*/  IMAD.MOV.U32 R5, RZ, RZ, R3 ;  /* 0x000000ffff057224 */ /* 0x010fe200078e0003 */
[----:B------:R-:W-:Y:S01]  /*2a90*/  ISETP.GE.AND P1, PT, R88, R132, PT ;  /* 0x000000845800720c */ /* 0x000fe20003f26270 */
[----:B------:R-:W-:-:S02]  /*2aa0*/  IMAD.IADD R6, R2, 0x1, -R88 ;  /* 0x0000000102067824 */ /* 0x000fc400078e0a58 */
[----:B------:R4:W-:Y:S02]  /*2ab0*/  I2F R105, R5 ;  /* 0x0000000500697306 */ /* 0x0009e40000201400 */
[----:B-1----:R-:W-:Y:S01]  /*2ac0*/  HMMA.16816.F32.BF16 R40, R8, R28, R60 ;  /* 0x0000001c0828723c */ /* 0x002fe2000004183c */
[----:B------:R-:W-:Y:S02]  /*2ad0*/  IABS R3, R6 ;  /* 0x0000000600037213 */ /* 0x000fe40000000000 */
[----:B------:R-:W-:-:S03]  /*2ae0*/  IADD3 R6, R2, 0x8, RZ ;  /* 0x0000000802067810 */ /* 0x000fc60007ffe0ff */
[----:B------:R1:W-:Y:S02]  /*2af0*/  I2F R104, R3 ;  /* 0x0000000300687306 */ /* 0x0003e40000201400 */
[----:B------:R-:W-:Y:S01]  /*2b00*/  HMMA.16816.F32.BF16 R60, R8, R30, R76 ;  /* 0x0000001e083c723c */ /* 0x000fe2000004184c */
[----:B----4-:R-:W-:-:S07]  /*2b10*/  IADD3 R5, R2, 0x40, RZ ;  /* 0x0000004002057810 */ /* 0x010fce0007ffe0ff */
[----:B-----5:R-:W-:Y:S01]  /*2b20*/  HMMA.16816.F32.BF16 R64, R8, R24, R80 ;  /* 0x000000180840723c */ /* 0x020fe20000041850 */
[----:B-1----:R-:W-:-:S07]  /*2b30*/  IMAD.IADD R3, R6, 0x1, -R44 ;  /* 0x0000000106037824 */ /* 0x002fce00078e0a2c */
[----:B------:R-:W-:Y:S01]  /*2b40*/  HMMA.16816.F32.BF16 R72, R8, R26, R72 ;  /* 0x0000001a0848723c */ /* 0x000fe20000041848 */
[----:B------:R-:W-:Y:S01]  /*2b50*/  LDSM.16.M88.4 R8, [R216+0x6000] ;  /* 0x00600000d808783b */ /* 0x000fe20000000200 */
[----:B------:R-:W-:-:S06]  /*2b60*/  IABS R3, R3 ;  /* 0x0000000300037213 */ /* 0x000fcc0000000000 */
[----:B------:R-:W-:Y:S01]  /*2b70*/  HMMA.16816.F32.BF16 R68, R12, R28, R68 ;  /* 0x0000001c0c44723c */ /* 0x000fe20000041844 */
[----:B------:R-:W-:Y:S01]  /*2b80*/  IMAD.MOV.U32 R7, RZ, RZ, R3 ;  /* 0x000000ffff077224 */ /* 0x000fe200078e0003 */
[----:B------:R-:W-:-:S03]  /*2b90*/  IADD3 R3, R2, 0x48, RZ ;  /* 0x0000004802037810 */ /* 0x000fc60007ffe0ff */
[----:B------:R1:W4:Y:S03]  /*2ba0*/  I2F R101, R7 ;  /* 0x0000000700657306 */ /* 0x0003260000201400 */
[C---:B------:R-:W-:Y:S08]  /*2bb0*/  HMMA.16816.F32.BF16 R56, R12.reuse, R30, R56 ;  /* 0x0000001e0c38723c */ /* 0x040ff00000041838 */
[C---:B------:R-:W-:Y:S08]  /*2bc0*/  HMMA.16816.F32.BF16 R52, R12.reuse, R24, R52 ;  /* 0x000000180c34723c */ /* 0x040ff00000041834 */
[----:B------:R-:W-:Y:S01]  /*2bd0*/  HMMA.16816.F32.BF16 R48, R12, R26, R48 ;  /* 0x0000001a0c30723c */ /* 0x000fe20000041830 */
[----:B------:R-:W5:Y:S04]  /*2be0*/  LDSM.16.M88.4 R12, [R223+0x1000] ;  /* 0x00100000df0c783b */ /* 0x000f680000000200 */
[----:B------:R-:W1:Y:S03]  /*2bf0*/  LDSM.16.M88.4 R24, [R223+0x1800] ;  /* 0x00180000df18783b */ /* 0x000e660000000200 */
[C---:B---3--:R-:W-:Y:S08]  /*2c00*/  HMMA.16816.F32.BF16 R40, R20.reuse, R32, R40 ;  /* 0x000000201428723c */ /* 0x048ff00000041828 */
[C---:B------:R-:W-:Y:S08]  /*2c10*/  HMMA.16816.F32.BF16 R60, R20.reuse, R34, R60 ;  /* 0x00000022143c723c */ /* 0x040ff0000004183c */
[C---:B--2---:R-:W-:Y:S08]  /*2c20*/  HMMA.16816.F32.BF16 R64, R20.reuse, R36, R64 ;  /* 0x000000241440723c */ /* 0x044ff00000041840 */
[----:B------:R-:W-:Y:S01]  /*2c30*/  HMMA.16816.F32.BF16 R28, R20, R38, R72 ;  /* 0x00000026141c723c */ /* 0x000fe20000041848 */
[----:B------:R-:W2:Y:S07]  /*2c40*/  LDSM.16.M88.4 R20, [R216+0x4000] ;  /* 0x00400000d814783b */ /* 0x000eae0000000200 */
[C---:B------:R-:W-:Y:S08]  /*2c50*/  HMMA.16816.F32.BF16 R68, R16.reuse, R32, R68 ;  /* 0x000000201044723c */ /* 0x040ff00000041844 */
[----:B------:R-:W-:Y:S01]  /*2c60*/  HMMA.16816.F32.BF16 R76, R16, R34, R56 ;  /* 0x00000022104c723c */ /* 0x000fe20000041838 */
[----:B------:R-:W-:Y:S07]  /*2c70*/  LDSM.16.M88.4 R32, [R221+0x9000] ;  /* 0x00900000dd20783b */ /* 0x000fee0000000200 */
[C---:B-----5:R-:W-:Y:S08]  /*2c80*/  HMMA.16816.F32.BF16 R40, R8.reuse, R12, R40 ;  /* 0x0000000c0828723c */ /* 0x060ff00000041828 */
[C---:B------:R-:W-:Y:S08]  /*2c90*/  HMMA.16816.F32.BF16 R60, R8.reuse, R14, R60 ;  /* 0x0000000e083c723c */ /* 0x040ff0000004183c */
[C---:B-1----:R-:W-:Y:S08]  /*2ca0*/  HMMA.16816.F32.BF16 R64, R8.reuse, R24, R64 ;  /* 0x000000180840723c */ /* 0x042ff00000041840 */
[----:B------:R-:W-:Y:S07]  /*2cb0*/  HMMA.16816.F32.BF16 R28, R8, R26, R28 ;  /* 0x0000001a081c723c */ /* 0x000fee000004181c */
[--C-:B------:R-:W-:Y:S01]  /*2cc0*/  IMAD.IADD R8, R5, 0x1, -R44.reuse ;  /* 0x0000000105087824 */ /* 0x100fe200078e0a2c */
[----:B------:R-:W-:Y:S04]  /*2cd0*/  HMMA.16816.F32.BF16 R72, R16, R36, R52 ;  /* 0x000000241048723c */ /* 0x000fe80000041834 */
[----:B------:R-:W-:Y:S01]  /*2ce0*/  IABS R2, R8 ;  /* 0x0000000800027213 */ /* 0x000fe20000000000 */
[----:B------:R-:W-:-:S03]  /*2cf0*/  IMAD.IADD R8, R3, 0x1, -R44 ;  /* 0x0000000103087824 */ /* 0x000fc600078e0a2c */
[----:B------:R-:W-:Y:S01]  /*2d00*/  HMMA.16816.F32.BF16 R56, R16, R38, R48 ;  /* 0x000000261038723c */ /* 0x000fe20000041830 */
[----:B------:R-:W1:Y:S01]  /*2d10*/  LDSM.16.M88.4 R16, [R222+0x6000] ;  /* 0x00600000de10783b */ /* 0x000e620000000200 */
[----:B------:R-:W-:Y:S01]  /*2d20*/  IMAD.MOV.U32 R7, RZ, RZ, R2 ;  /* 0x000000ffff077224 */ /* 0x000fe200078e0002 */
[----:B------:R-:W-:Y:S01]  /*2d30*/  IABS R2, R8 ;  /* 0x0000000800027213 */ /* 0x000fe20000000000 */
[--C-:B------:R-:W-:Y:S01]  /*2d40*/  IMAD.IADD R8, R3, 0x1, -R47.reuse ;  /* 0x0000000103087824 */ /* 0x100fe200078e0a2f */
[----:B------:R-:W3:Y:S01]  /*2d50*/  LDSM.16.M88.4 R36, [R221+0x9800] ;  /* 0x00980000dd24783b */ /* 0x000ee20000000200 */
[----:B------:R5:W-:Y:S02]  /*2d60*/  I2F R99, R7 ;  /* 0x0000000700637306 */ /* 0x000be40000201400 */
[C---:B--2---:R-:W-:Y:S06]  /*2d70*/  HMMA.16816.F32.BF16 R48, R20.reuse, R12, R68 ;  /* 0x0000000c1430723c */ /* 0x044fec0000041844 */
[----:B------:R2:W-:Y:S02]  /*2d80*/  I2F R97, R2 ;  /* 0x0000000200617306 */ /* 0x0005e40000201400 */
[----:B------:R-:W-:Y:S01]  /*2d90*/  HMMA.16816.F32.BF16 R52, R20, R14, R76 ;  /* 0x0000000e1434723c */ /* 0x000fe2000004184c */
[----:B------:R-:W3:Y:S01]  /*2da0*/  LDSM.16.M88.4 R12, [R222+0x4000] ;  /* 0x00400000de0c783b */ /* 0x000ee20000000200 */
[----:B-----5:R-:W-:-:S06]  /*2db0*/  IMAD.IADD R7, R6, 0x1, -R47 ;  /* 0x0000000106077824 */ /* 0x020fcc00078e0a2f */
[----:B------:R-:W-:Y:S01]  /*2dc0*/  HMMA.16816.F32.BF16 R68, R20, R24, R72 ;  /* 0x000000181444723c */ /* 0x000fe20000041848 */
[----:B------:R-:W-:Y:S01]  /*2dd0*/  IABS R7, R7 ;  /* 0x0000000700077213 */ /* 0x000fe20000000000 */
[----:B--2---:R-:W-:-:S03]  /*2de0*/  IMAD.IADD R2, R5, 0x1, -R47 ;  /* 0x0000000105027824 */ /* 0x004fc600078e0a2f */
[----:B------:R2:W-:Y:S03]  /*2df0*/  I2F R102, R7 ;  /* 0x0000000700667306 */ /* 0x0005e60000201400 */
[----:B------:R-:W-:Y:S01]  /*2e00*/  HMMA.16816.F32.BF16 R20, R20, R26, R56 ;  /* 0x0000001a1414723c */ /* 0x000fe20000041838 */
[----:B------:R-:W-:Y:S01]  /*2e10*/  LDSM.16.M88.4 R24, [R219+0x1000] ;  /* 0x00100000db18783b */ /* 0x000fe20000000200 */
[----:B------:R-:W-:-:S06]  /*2e20*/  IABS R2, R2 ;  /* 0x0000000200027213 */ /* 0x000fcc0000000000 */
[----:B-1----:R-:W-:Y:S01]  /*2e30*/  HMMA.16816.F32.BF16 R72, R16, R32, R40 ;  /* 0x000000201048723c */ /* 0x002fe20000041828 */
[----:B------:R-:W-:Y:S01]  /*2e40*/  LDSM.16.M88.4 R40, [R219+0x1800] ;  /* 0x00180000db28783b */ /* 0x000fe20000000200 */
[----:B--2---:R-:W-:Y:S01]  /*2e50*/  IMAD.MOV.U32 R7, RZ, RZ, R2 ;  /* 0x000000ffff077224 */ /* 0x004fe200078e0002 */
[----:B------:R-:W-:Y:S01]  /*2e60*/  IABS R2, R8 ;  /* 0x0000000800027213 */ /* 0x000fe20000000000 */
[----:B------:R-:W-:-:S04]  /*2e70*/  IMAD.IADD R8, R6, 0x1, -R46 ;  /* 0x0000000106087824 */ /* 0x000fc800078e0a2e */
[C---:B------:R-:W-:Y:S01]  /*2e80*/  HMMA.16816.F32.BF16 R76, R16.reuse, R34, R60 ;  /* 0x00000022104c723c */ /* 0x040fe2000004183c */
[----:B------:R1:W-:Y:S07]  /*2e90*/  I2F R100, R7 ;  /* 0x0000000700647306 */ /* 0x0003ee0000201400 */
[C---:B---3--:R-:W-:Y:S08]  /*2ea0*/  HMMA.16816.F32.BF16 R80, R16.reuse, R36, R64 ;  /* 0x000000241050723c */ /* 0x048ff00000041840 */
[----:B------:R-:W-:Y:S01]  /*2eb0*/  HMMA.16816.F32.BF16 R92, R16, R38, R28 ;  /* 0x00000026105c723c */ /* 0x000fe2000004181c */
[----:B-1----:R-:W-:Y:S01]  /*2ec0*/  IMAD.MOV.U32 R7, RZ, RZ, R2 ;  /* 0x000000ffff077224 */ /* 0x002fe200078e0002 */
[----:B------:R-:W-:-:S02]  /*2ed0*/  IABS R2, R8 ;  /* 0x0000000800027213 */ /* 0x000fc40000000000 */
[----:B------:R-:W1:Y:S01]  /*2ee0*/  LDSM.16.M88.4 R8, [R220+0x4000] ;  /* 0x00400000dc08783b */ /* 0x000e620000000200 */
[----:B------:R2:W-:Y:S02]  /*2ef0*/  I2F R98, R7 ;  /* 0x0000000700627306 */ /* 0x0005e40000201400 */
[----:B------:R-:W-:Y:S01]  /*2f00*/  IMAD.IADD R16, R6, 0x1, -R45 ;  /* 0x0000000106107824 */ /* 0x000fe200078e0a2d */
[C---:B------:R-:W-:Y:S05]  /*2f10*/  HMMA.16816.F32.BF16 R48, R12.reuse, R32, R48 ;  /* 0x000000200c30723c */ /* 0x040fea0000041830 */
[----:B------:R3:W5:Y:S03]  /*2f20*/  I2F R96, R2 ;  /* 0x0000000200607306 */ /* 0x0007660000201400 */
[----:B------:R-:W-:Y:S01]  /*2f30*/  HMMA.16816.F32.BF16 R32, R12, R34, R52 ;  /* 0x000000220c20723c */ /* 0x000fe20000041834 */
[----:B--2---:R-:W-:-:S07]  /*2f40*/  IMAD.IADD R7, R5, 0x1, -R46 ;  /* 0x0000000105077824 */ /* 0x004fce00078e0a2e */
[----:B------:R-:W-:Y:S01]  /*2f50*/  HMMA.16816.F32.BF16 R28, R12, R36, R68 ;  /* 0x000000240c1c723c */ /* 0x000fe20000041844 */
[----:B------:R-:W-:Y:S01]  /*2f60*/  IABS R7, R7 ;  /* 0x0000000700077213 */ /* 0x000fe20000000000 */
[----:B---3--:R-:W-:-:S03]  /*2f70*/  IMAD.IADD R2, R3, 0x1, -R46 ;  /* 0x0000000103027824 */ /* 0x008fc600078e0a2e */
[----:B------:R2:W-:Y:S03]  /*2f80*/  I2F R91, R7 ;  /* 0x00000007005b7306 */ /* 0x0005e60000201400 */
[----:B------:R-:W-:Y:S01]  /*2f90*/  HMMA.16816.F32.BF16 R20, R12, R38, R20 ;  /* 0x000000260c14723c */ /* 0x000fe20000041814 */
[----:B------:R-:W-:-:S06]  /*2fa0*/  IABS R2, R2 ;  /* 0x0000000200027213 */ /* 0x000fcc0000000000 */
[C---:B------:R-:W-:Y:S01]  /*2fb0*/  IMAD.IADD R12, R5.reuse, 0x1, -R87 ;  /* 0x00000001050c7824 */ /* 0x040fe200078e0a57 */
[C---:B-1----:R-:W-:Y:S01]  /*2fc0*/  HMMA.16816.F32.BF16 R52, R8.reuse, R24, R48 ;  /* 0x000000180834723c */ /* 0x042fe20000041830 */
[----:B--2---:R-:W-:Y:S01]  /*2fd0*/  IMAD.MOV.U32 R7, RZ, RZ, R2 ;  /* 0x000000ffff077224 */ /* 0x004fe200078e0002 */
[----:B------:R-:W-:Y:S01]  /*2fe0*/  IABS R2, R16 ;  /* 0x0000001000027213 */ /* 0x000fe20000000000 */
[----:B------:R-:W-:Y:S02]  /*2ff0*/  IMAD.IADD R16, R5, 0x1, -R45 ;  /* 0x0000000105107824 */ /* 0x000fe400078e0a2d */
[----:B------:R1:W-:Y:S03]  /*3000*/  I2F R90, R7 ;  /* 0x00000007005a7306 */ /* 0x0003e60000201400 */
[C---:B------:R-:W-:Y:S08]  /*3010*/  HMMA.16816.F32.BF16 R68, R8.reuse, R26, R32 ;  /* 0x0000001a0844723c */ /* 0x040ff00000041820 */
[----:B------:R-:W-:Y:S01]  /*3020*/  HMMA.16816.F32.BF16 R56, R8, R42, R20 ;  /* 0x0000002a0838723c */ /* 0x000fe20000041814 */
[----:B-1----:R-:W-:Y:S01]  /*3030*/  IMAD.MOV.U32 R7, RZ, RZ, R2 ;  /* 0x000000ffff077224 */ /* 0x002fe200078e0002 */
[----:B------:R-:W-:-:S06]  /*3040*/  IABS R2, R16 ;  /* 0x0000001000027213 */ /* 0x000fcc0000000000 */
[----:B------:R-:W-:Y:S01]  /*3050*/  HMMA.16816.F32.BF16 R64, R8, R40, R28 ;  /* 0x000000280840723c */ /* 0x000fe2000004181c */
[----:B------:R-:W1:Y:S01]  /*3060*/  LDSM.16.M88.4 R16, [R220+0x6000] ;  /* 0x00600000dc10783b */ /* 0x000e620000000200 */
[----:B------:R2:W-:Y:S01]  /*3070*/  I2F R89, R7 ;  /* 0x0000000700597306 */ /* 0x0005e20000201400 */
[----:B------:R-:W-:-:S04]  /*3080*/  DEPBAR.LE SB0, 0x0 ;  /* 0x000080000000791a */ /* 0x000fc80000000000 */
[----:B------:R-:W-:Y:S02]  /*3090*/  IMAD.IADD R8, R3, 0x1, -R84 ;  /* 0x0000000103087824 */ /* 0x000fe400078e0a54 */
[-C--:B----4-:R-:W-:Y:S01]  /*30a0*/  FFMA.FTZ R11, R101, -R133.reuse, R54 ;  /* 0x80000085650b7223 */ /* 0x090fe20000010036 */
[----:B------:R3:W-:Y:S01]  /*30b0*/  I2F R85, R2 ;  /* 0x0000000200557306 */ /* 0x0007e20000201400 */
[----:B------:R-:W-:-:S03]  /*30c0*/  FFMA.FTZ R33, R109, -R133, R68 ;  /* 0x800000856d217223 */ /* 0x000fc60000010044 */
[----:B------:R-:W-:Y:S02]  /*30d0*/  FSEL R140, R11, -INF , !P0 ;  /* 0xff8000000b8c7808 */ /* 0x000fe40004000000 */
[----:B------:R-:W-:Y:S02]  /*30e0*/  FFMA.FTZ R32, R104, -R133, R56 ;  /* 0x8000008568207223 */ /* 0x000fe40000010038 */
[----:B--2---:R-:W-:-:S03]  /*30f0*/  IMAD.IADD R7, R3, 0x1, -R45 ;  /* 0x0000000103077824 */ /* 0x004fc600078e0a2d */
[----:B------:R-:W-:Y:S02]  /*3100*/  FSEL R164, R32, -INF , !P1 ;  /* 0xff80000020a47808 */ /* 0x000fe40004800000 */
[----:B------:R-:W-:Y:S01]  /*3110*/  IABS R7, R7 ;  /* 0x0000000700077213 */ /* 0x000fe20000000000 */
[-C--:B------:R-:W-:Y:S02]  /*3120*/  FFMA.FTZ R35, R106, -R133.reuse, R64 ;  /* 0x800000856a237223 */ /* 0x080fe40000010040 */
[----:B---3--:R-:W-:Y:S01]  /*3130*/  IMAD.IADD R2, R6, 0x1, -R87 ;  /* 0x0000000106027824 */ /* 0x008fe200078e0a57 */
[----:B------:R2:W3:Y:S01]  /*3140*/  I2F R63, R7 ;  /* 0x00000007003f7306 */ /* 0x0004e20000201400 */
[----:B------:R-:W-:Y:S01]  /*3150*/  FFMA.FTZ R34, R105, -R133, R65 ;  /* 0x8000008569227223 */ /* 0x000fe20000010041 */
[----:B------:R-:W-:Y:S02]  /*3160*/  FSEL R165, R35, -INF , !P4 ;  /* 0xff80000023a57808 */ /* 0x000fe40006000000 */
[----:B------:R-:W-:-:S02]  /*3170*/  IABS R2, R2 ;  /* 0x0000000200027213 */ /* 0x000fc40000000000 */
[----:B------:R-:W-:Y:S01]  /*3180*/  FSEL R139, R34, -INF , !P2 ;  /* 0xff800000228b7808 */ /* 0x000fe20005000000 */
[C---:B-1----:R-:W-:Y:S02]  /*3190*/  HMMA.16816.F32.BF16 R20, R16.reuse, R24, R72 ;  /* 0x000000181014723c */ /* 0x042fe40000041848 */
[----:B--2---:R-:W-:Y:S01]  /*31a0*/  IMAD.MOV.U32 R7, RZ, RZ, R2 ;  /* 0x000000ffff077224 */ /* 0x004fe200078e0002 */
[----:B------:R-:W-:Y:S01]  /*31b0*/  IABS R2, R12 ;  /* 0x0000000c00027213 */ /* 0x000fe20000000000 */
[----:B------:R-:W-:Y:S02]  /*31c0*/  IMAD.IADD R12, R3, 0x1, -R87 ;  /* 0x00000001030c7824 */ /* 0x000fe400078e0a57 */
[----:B------:R1:W2:Y:S01]  /*31d0*/  I2F R62, R7 ;  /* 0x00000007003e7306 */ /* 0x0002a20000201400 */
[-C--:B------:R-:W-:Y:S01]  /*31e0*/  FFMA.FTZ R25, R110, -R133.reuse, R53 ;  /* 0x800000856e197223 */ /* 0x080fe20000010035 */
[----:B------:R-:W-:Y:S01]  /*31f0*/  HMMA.16816.F32.BF16 R44, R16, R26, R76 ;  /* 0x0000001a102c723c */ /* 0x000fe2000004184c */
[----:B-----5:R-:W-:-:S06]  /*3200*/  FFMA.FTZ R24, R96, -R133, R70 ;  /* 0x8000008560187223 */ /* 0x020fcc0000010046 */
[-C--:B------:R-:W-:Y:S01]  /*3210*/  FFMA.FTZ R26, R107, -R133.reuse, R69 ;  /* 0x800000856b1a7223 */ /* 0x080fe20000010045 */
[----:B------:R-:W-:Y:S01]  /*3220*/  HMMA.16816.F32.BF16 R28, R16, R42, R92 ;  /* 0x0000002a101c723c */ /* 0x000fe2000004185c */
[----:B------:R-:W-:Y:S02]  /*3230*/  FFMA.FTZ R27, R103, -R133, R57 ;  /* 0x80000085671b7223 */ /* 0x000fe40000010039 */
[----:B-1----:R-:W-:Y:S01]  /*3240*/  IMAD.MOV.U32 R7, RZ, RZ, R2 ;  /* 0x000000ffff077224 */ /* 0x002fe200078e0002 */
[----:B------:R-:W-:-:S04]  /*3250*/  IABS R2, R12 ;  /* 0x0000000c00027213 */ /* 0x000fc80000000000 */
[----:B------:R-:W-:Y:S01]  /*3260*/  HMMA.16816.F32.BF16 R48, R16, R40, R80 ;  /* 0x000000281030723c */ /* 0x000fe20000041850 */
[-C--:B------:R-:W-:Y:S01]  /*3270*/  FFMA.FTZ R9, R97, -R133.reuse, R22 ;  /* 0x8000008561097223 */ /* 0x080fe20000010016 */
[----:B------:R1:W4:Y:S01]  /*3280*/  I2F R15, R7 ;  /* 0x00000007000f7306 */ /* 0x0003220000201400 */
[-C--:B------:R-:W-:Y:S02]  /*3290*/  FFMA.FTZ R12, R108, -R133.reuse, R52 ;  /* 0x800000856c0c7223 */ /* 0x080fe40000010034 */
[-C--:B------:R-:W-:Y:S02]  /*32a0*/  FFMA.FTZ R10, R99, -R133.reuse, R20 ;  /* 0x80000085630a7223 */ /* 0x080fe40000010014 */
[----:B------:R-:W-:Y:S01]  /*32b0*/  FSEL R40, R9, -INF , !P0 ;  /* 0xff80000009287808 */ /* 0x000fe20004000000 */
[-C--:B------:R-:W-:Y:S01]  /*32c0*/  FFMA.FTZ R9, R102, -R133.reuse, R55 ;  /* 0x8000008566097223 */ /* 0x080fe20000010037 */
[----:B------:R-:W-:Y:S01]  /*32d0*/  FSEL R134, R12, -INF , !P0 ;  /* 0xff8000000c867808 */ /* 0x000fe20004000000 */
[----:B------:R5:W5:Y:S01]  /*32e0*/  I2F R61, R2 ;  /* 0x00000002003d7306 */ /* 0x000b620000201400 */
[-C--:B---3--:R-:W-:Y:S01]  /*32f0*/  FFMA.FTZ R12, R63, -R133.reuse, R47 ;  /* 0x800000853f0c7223 */ /* 0x088fe2000001002f */
[----:B------:R-:W-:Y:S01]  /*3300*/  FSEL R38, R10, -INF , !P0 ;  /* 0xff8000000a267808 */ /* 0x000fe20004000000 */
[-C--:B--2---:R-:W-:Y:S01]  /*3310*/  FFMA.FTZ R20, R62, -R133.reuse, R66 ;  /* 0x800000853e147223 */ /* 0x084fe20000010042 */
[----:B------:R-:W-:Y:S01]  /*3320*/  FSEL R47, R9, -INF , !P3 ;  /* 0xff800000092f7808 */ /* 0x000fe20005800000 */
[-C--:B------:R-:W-:Y:S01]  /*3330*/  FFMA.FTZ R22, R90, -R133.reuse, R46 ;  /* 0x800000855a167223 */ /* 0x080fe2000001002e */
[----:B------:R-:W-:Y:S01]  /*3340*/  ISETP.GE.AND P0, PT, R86, R132, PT ;  /* 0x000000845600720c */ /* 0x000fe20003f06270 */
[----:B------:R-:W-:Y:S01]  /*3350*/  FFMA.FTZ R16, R85, -R133, R45 ;  /* 0x8000008555107223 */ /* 0x000fe2000001002d */
[----:B------:R-:W-:Y:S01]  /*3360*/  FSEL R166, R20, -INF , !P4 ;  /* 0xff80000014a67808 */ /* 0x000fe20006000000 */
[----:B-1----:R-:W-:Y:S01]  /*3370*/  IMAD.IADD R7, R6, 0x1, -R84 ;  /* 0x0000000106077824 */ /* 0x002fe200078e0a54 */
[----:B------:R-:W-:-:S02]  /*3380*/  FSEL R46, R26, -INF , !P5 ;  /* 0xff8000001a2e7808 */ /* 0x000fc40006800000 */
[----:B------:R-:W-:Y:S02]  /*3390*/  FSEL R45, R33, -INF , !P6 ;  /* 0xff800000212d7808 */ /* 0x000fe40007000000 */
[----:B------:R-:W-:Y:S01]  /*33a0*/  IABS R7, R7 ;  /* 0x0000000700077213 */ /* 0x000fe20000000000 */
[-C--:B----4-:R-:W-:Y:S01]  /*33b0*/  FFMA.FTZ R15, R15, -R133.reuse, R48 ;  /* 0x800000850f0f7223 */ /* 0x090fe20000010030 */
[----:B------:R-:W-:Y:S01]  /*33c0*/  FSEL R22, R22, -INF , !P6 ;  /* 0xff80000016167808 */ /* 0x000fe20007000000 */
[----:B-----5:R-:W-:Y:S01]  /*33d0*/  IMAD.IADD R2, R5, 0x1, -R84 ;  /* 0x0000000105027824 */ /* 0x020fe200078e0a54 */
[----:B------:R1:W2:Y:S01]  /*33e0*/  I2F R60, R7 ;  /* 0x00000007003c7306 */ /* 0x0002a20000201400 */
[----:B------:R-:W-:Y:S01]  /*33f0*/  FFMA.FTZ R11, R61, -R133, R50 ;  /* 0x800000853d0b7223 */ /* 0x000fe20000010032 */
[----:B------:R-:W-:Y:S02]  /*3400*/  FSEL R20, R15, -INF , !P4 ;  /* 0xff8000000f147808 */ /* 0x000fe40006000000 */
[----:B------:R-:W-:-:S02]  /*3410*/  IABS R2, R2 ;  /* 0x0000000200027213 */ /* 0x000fc40000000000 */
[----:B------:R-:W-:Y:S02]  /*3420*/  FSEL R16, R16, -INF , !P5 ;  /* 0xff80000010107808 */ /* 0x000fe40006800000 */
[----:B------:R-:W-:Y:S02]  /*3430*/  FSEL R26, R11, -INF , !P4 ;  /* 0xff8000000b1a7808 */ /* 0x000fe40006000000 */
[----:B------:R-:W-:Y:S01]  /*3440*/  FSEL R138, R27, -INF , !P0 ;  /* 0xff8000001b8a7808 */ /* 0x000fe20004000000 */
[----:B-1----:R-:W-:Y:S01]  /*3450*/  IMAD.MOV.U32 R7, RZ, RZ, R2 ;  /* 0x000000ffff077224 */ /* 0x002fe200078e0002 */
[----:B------:R-:W-:Y:S01]  /*3460*/  IABS R2, R8 ;  /* 0x0000000800027213 */ /* 0x000fe20000000000 */
[----:B--2---:R-:W-:Y:S01]  /*3470*/  FFMA.FTZ R19, R60, -R133, R67 ;  /* 0x800000853c137223 */ /* 0x004fe20000010043 */
[----:B------:R-:W-:Y:S01]  /*3480*/  FSEL R60, R24, -INF , !P6 ;  /* 0xff800000183c7808 */ /* 0x000fe20007000000 */
[----:B------:R1:W2:Y:S03]  /*3490*/  I2F R14, R7 ;  /* 0x00000007000e7306 */ /* 0x0002a60000201400 */
[----:B------:R-:W-:-:S05]  /*34a0*/  FSEL R167, R19, -INF , !P2 ;  /* 0xff80000013a77808 */ /* 0x000fca0005000000 */
[----:B------:R-:W3:Y:S01]  /*34b0*/  I2F R39, R2 ;  /* 0x0000000200277306 */ /* 0x000ee20000201400 */
[C---:B-1----:R-:W-:Y:S02]  /*34c0*/  IMAD.IADD R7, R6.reuse, 0x1, -R88 ;  /* 0x0000000106077824 */ /* 0x042fe400078e0a58 */
[----:B------:R-:W-:Y:S02]  /*34d0*/  IMAD.IADD R6, R6, 0x1, -R86 ;  /* 0x0000000106067824 */ /* 0x000fe400078e0a56 */
[----:B--2---:R-:W-:Y:S01]  /*34e0*/  FFMA.FTZ R14, R14, -R133, R49 ;  /* 0x800000850e0e7223 */ /* 0x004fe20000010031 */
[----:B------:R-:W-:Y:S02]  /*34f0*/  IABS R7, R7 ;  /* 0x0000000700077213 */ /* 0x000fe40000000000 */
[----:B------:R-:W-:Y:S01]  /*3500*/  IABS R6, R6 ;  /* 0x0000000600067213 */ /* 0x000fe20000000000 */
[----:B---3--:R-:W-:Y:S01]  /*3510*/  FFMA.FTZ R10, R39, -R133, R51 ;  /* 0x80000085270a7223 */ /* 0x008fe20000010033 */
[----:B------:R1:W2:Y:S01]  /*3520*/  I2F R37, R7 ;  /* 0x0000000700257306 */ /* 0x0002a20000201400 */
[----:B------:R-:W-:-:S02]  /*3530*/  FSEL R19, R14, -INF , !P2 ;  /* 0xff8000000e137808 */ /* 0x000fc40005000000 */
[----:B------:R-:W-:Y:S01]  /*3540*/  IMAD.MOV.U32 R8, RZ, RZ, R6 ;  /* 0x000000ffff087224 */ /* 0x000fe200078e0006 */
[----:B------:R-:W-:Y:S02]  /*3550*/  LOP3.LUT R2, R111, R112, RZ, 0xfc, !PT ;  /* 0x000000706f027212 */ /* 0x000fe400078efcff */
[----:B------:R-:W-:Y:S02]  /*3560*/  FSEL R24, R10, -INF , !P2 ;  /* 0xff8000000a187808 */ /* 0x000fe40005000000 */
[----:B------:R3:W4:Y:S01]  /*3570*/  I2F R36, R8 ;  /* 0x0000000800247306 */ /* 0x0007220000201400 */
[C---:B-1----:R-:W-:Y:S02]  /*3580*/  IMAD.IADD R7, R5.reuse, 0x1, -R88 ;  /* 0x0000000105077824 */ /* 0x042fe400078e0a58 */
[----:B------:R-:W-:Y:S02]  /*3590*/  IMAD.IADD R5, R5, 0x1, -R86 ;  /* 0x0000000105057824 */ /* 0x000fe400078e0a56 */
[----:B--2---:R-:W-:Y:S01]  /*35a0*/  FFMA.FTZ R18, R37, -R133, R58 ;  /* 0x8000008525127223 */ /* 0x004fe2000001003a */
[----:B------:R-:W-:-:S02]  /*35b0*/  IABS R6, R7 ;  /* 0x0000000700067213 */ /* 0x000fc40000000000 */
[----:B------:R-:W-:Y:S01]  /*35c0*/  IABS R5, R5 ;  /* 0x0000000500057213 */ /* 0x000fe20000000000 */
[----:B---3--:R-:W-:Y:S01]  /*35d0*/  IMAD.IADD R8, R3, 0x1, -R86 ;  /* 0x0000000103087824 */ /* 0x008fe200078e0a56 */
[----:B------:R1:W2:Y:S01]  /*35e0*/  I2F R13, R6 ;  /* 0x00000006000d7306 */ /* 0x0002a20000201400 */
[----:B----4-:R-:W-:Y:S01]  /*35f0*/  FFMA.FTZ R17, R36, -R133, R59 ;  /* 0x8000008524117223 */ /* 0x010fe2000001003b */
[----:B------:R-:W-:-:S04]  /*3600*/  FSEL R172, R18, -INF , !P1 ;  /* 0xff80000012ac7808 */ /* 0x000fc80004800000 */
[----:B------:R-:W-:Y:S02]  /*3610*/  FSEL R173, R17, -INF , !P0 ;  /* 0xff80000011ad7808 */ /* 0x000fe40004000000 */
[----:B------:R3:W4:Y:S01]  /*3620*/  I2F R7, R5 ;  /* 0x0000000500077306 */ /* 0x0007220000201400 */
[----:B-1----:R-:W-:Y:S02]  /*3630*/  IMAD.IADD R6, R3, 0x1, -R88 ;  /* 0x0000000103067824 */ /* 0x002fe400078e0a58 */
[----:B--2---:R-:W-:-:S03]  /*3640*/  FFMA.FTZ R13, R13, -R133, R28 ;  /* 0x800000850d0d7223 */ /* 0x004fc6000001001c */
[----:B------:R-:W-:Y:S01]  /*3650*/  IABS R3, R6 ;  /* 0x0000000600037213 */ /* 0x000fe20000000000 */
[-C--:B------:R-:W-:Y:S01]  /*3660*/  FFMA.FTZ R6, R98, -R133.reuse, R23 ;  /* 0x8000008562067223 */ /* 0x080fe20000010017 */
[----:B------:R-:W-:Y:S01]  /*3670*/  FSEL R14, R13, -INF , !P1 ;  /* 0xff8000000d0e7808 */ /* 0x000fe20004800000 */
[-C--:B------:R-:W-:Y:S01]  /*3680*/  FFMA.FTZ R23, R91, -R133.reuse, R44 ;  /* 0x800000855b177223 */ /* 0x080fe2000001002c */
[----:B------:R-:W-:Y:S01]  /*3690*/  FSEL R44, R25, -INF , !P3 ;  /* 0xff800000192c7808 */ /* 0x000fe20005800000 */
[----:B---3--:R-:W-:Y:S01]  /*36a0*/  IMAD.MOV.U32 R5, RZ, RZ, R3 ;  /* 0x000000ffff057224 */ /* 0x008fe200078e0003 */
[----:B------:R-:W-:Y:S01]  /*36b0*/  IABS R3, R8 ;  /* 0x0000000800037213 */ /* 0x000fe20000000000 */
[-C--:B------:R-:W-:Y:S01]  /*36c0*/  FFMA.FTZ R8, R100, -R133.reuse, R21 ;  /* 0x8000008564087223 */ /* 0x080fe20000010015 */
[----:B------:R-:W-:Y:S01]  /*36d0*/  FSEL R28, R6, -INF , !P3 ;  /* 0xff800000061c7808 */ /* 0x000fe20005800000 */
[-C--:B------:R-:W-:Y:S01]  /*36e0*/  FFMA.FTZ R21, R89, -R133.reuse, R71 ;  /* 0x8000008559157223 */ /* 0x080fe20000010047 */
[----:B------:R-:W-:Y:S01]  /*36f0*/  FSEL R23, R23, -INF , !P6 ;  /* 0xff80000017177808 */ /* 0x000fe20007000000 */
[----:B------:R-:W1:Y:S01]  /*3700*/  I2F R5, R5 ;  /* 0x0000000500057306 */ /* 0x000e620000201400 */
[----:B------:R-:W-:Y:S01]  /*3710*/  FSEL R25, R8, -INF , !P3 ;  /* 0xff80000008197808 */ /* 0x000fe20005800000 */
[----:B----4-:R-:W-:Y:S01]  /*3720*/  FFMA.FTZ R7, R7, -R133, R29 ;  /* 0x8000008507077223 */ /* 0x010fe2000001001d */
[----:B------:R-:W-:Y:S01]  /*3730*/  BAR.SYNC.DEFER_BLOCKING 0x0 ;  /* 0x0000000000007b1d */ /* 0x000fe20000010000 */
[----:B------:R-:W-:-:S02]  /*3740*/  ISETP.GE.AND P3, PT, R132, 0x21, PT ;  /* 0x000000218400780c */ /* 0x000fc40003f66270 */
[----:B------:R-:W-:Y:S02]  /*3750*/  FSEL R61, R21, -INF , !P5 ;  /* 0xff800000153d7808 */ /* 0x000fe40006800000 */
[----:B------:R-:W-:Y:S01]  /*3760*/  FSEL R21, R12, -INF , !P5 ;  /* 0xff8000000c157808 */ /* 0x000fe20006800000 */
[----:B------:R-:W2:Y:S01]  /*3770*/  I2F R3, R3 ;  /* 0x0000000300037306 */ /* 0x000ea20000201400 */
[----:B------:R-:W-:Y:S01]  /*3780*/  FSEL R15, R7, -INF , !P0 ;  /* 0xff800000070f7808 */ /* 0x000fe20004000000 */
[----:B-1----:R-:W-:-:S05]  /*3790*/  FFMA.FTZ R5, R5, -R133, R30 ;  /* 0x8000008505057223 */ /* 0x002fca000001001e */
[----:B------:R-:W-:Y:S01]  /*37a0*/  FSEL R18, R5, -INF , !P1 ;  /* 0xff80000005127808 */ /* 0x000fe20004800000 */
[----:B--2---:R-:W-:-:S05]  /*37b0*/  FFMA.FTZ R3, R3, -R133, R31 ;  /* 0x8000008503037223 */ /* 0x004fca000001001f */
[----:B------:R-:W-:Y:S01]  /*37c0*/  FSEL R17, R3, -INF , !P0 ;  /* 0xff80000003117808 */ /* 0x000fe20004000000 */
[----:B------:R-:W-:Y:S05]  /*37d0*/  @!P3 BRA `(.L_x_987) ;  /* 0x000002a00000b947 */ /* 0x000fea0003800000 */
[----:B------:R-:W-:Y:S01]  /*37e0*/  LEA.HI.SX32 R6, R228, 0xfffffffe, 0x1b ;  /* 0xfffffffee4067811 */ /* 0x000fe200078fdaff */
[----:B------:R-:W-:Y:S01]  /*37f0*/  BSSY B0, `(.L_x_988) ;  /* 0x0000027000007945 */ /* 0x000fe20003800000 */
[----:B------:R-:W-:Y:S02]  /*3800*/  ISETP.GE.AND P2, PT, R236, c[0x0][0x220], PT ;  /* 0x00008800ec007a0c */ /* 0x000fe40003f46270 */
        /* <DEDUP_REMOVED lines=37> */
.L_x_989:
[----:B------:R-:W-:Y:S05]  /*3a60*/  BSYNC B0 ;  /* 0x0000000000007941 */ /* 0x000fea0003800000 */
.L_x_988:
[----:B------:R-:W0:Y:S02]  /*3a70*/  LDGDEPBAR ;  /* 0x00000000000079af */ /* 0x000e240000000000 */
.L_x_987:
        /* <DEDUP_REMOVED lines=16> */
[----:B------:R-:W-:Y:S01]  /*3b80*/  LEA R218, R0, R213, 0x1 ;  /* 0x000000d500da7211 */ /* 0x000fe200078e08ff */
[----:B------:R-:W-:Y:S01]  /*3b90*/  IMAD R215, R4, 0x2, R213 ;  /* 0x0000000204d77824 */ /* 0x000fe200078e02d5 */
[----:B------:R-:W-:Y:S03]  /*3ba0*/  LDSM.16.MT88.4 R64, [R213+0xb000] ;  /* 0x00b00000d540783b */ /* 0x000fe60000004200 */
[----:B------:R-:W-:Y:S01]  /*3bb0*/  IMAD R217, R0, 0x2, R215 ;  /* 0x0000000200d97824 */ /* 0x000fe200078e02d7 */
        /* <DEDUP_REMOVED lines=12> */
[----:B--2---:R-:W-:-:S02]  /*3c80*/  FMNMX.FTZ R5, R6, R5, !PT ;  /* 0x0000000506057209 */ /* 0x004fc40007810000 */
[----:B---3--:R-:W-:-:S03]  /*3c90*/  FMNMX.FTZ R135, R3, R135, !PT ;  /* 0x0000008703877209 */ /* 0x008fc60007810000 */
[----:B------:R-:W2:Y:S01]  /*3ca0*/  SHFL.BFLY PT, R6, R5, 0x1, 0x1f ;  /* 0x0c201f0005067f89 */ /* 0x000ea200000e0000 */
[C---:B------:R-:W-:Y:S01]  /*3cb0*/  FSETP.NEU.FTZ.AND P0, PT, R135.reuse, -INF , PT ;  /* 0xff8000008700780b */ /* 0x040fe20003f1d000 */
[----:B-1----:R-:W-:-:S05]  /*3cc0*/  FMUL.FTZ R8, R135, c[0x0][0x23c] ;  /* 0x00008f0087087a20 */ /* 0x002fca0000410000 */
[----:B------:R-:W-:-:S05]  /*3cd0*/  FSEL R8, R8, RZ, P0 ;  /* 0x000000ff08087208 */ /* 0x000fca0000000000 */
[--C-:B------:R-:W-:Y:S02]  /*3ce0*/  FFMA.FTZ R3, R38, c[0x0][0x23c], -R8.reuse ;  /* 0x00008f0026037a23 */ /* 0x100fe40000010808 */
[--C-:B------:R-:W-:Y:S01]  /*3cf0*/  FFMA.FTZ R9, R20, c[0x0][0x23c], -R8.reuse ;  /* 0x00008f0014097a23 */ /* 0x100fe20000010808 */
[----:B------:R-:W1:Y:S01]  /*3d00*/  LDSM.16.MT88.4 R36, [R213+0xa000] ;  /* 0x00a00000d524783b */ /* 0x000e620000004200 */
[----:B------:R3:W-:Y:S01]  /*3d10*/  MUFU.EX2 R175, R3 ;  /* 0x0000000300af7308 */ /* 0x0007e20000000800 */
[----:B------:R-:W-:-:S07]  /*3d20*/  FFMA.FTZ R10, R19, c[0x0][0x23c], -R8 ;  /* 0x00008f00130a7a23 */ /* 0x000fce0000010808 */
[----:B------:R-:W-:Y:S01]  /*3d30*/  MUFU.EX2 R181, R9 ;  /* 0x0000000900b57308 */ /* 0x000fe20000000800 */
[----:B---3--:R-:W-:-:S07]  /*3d40*/  FFMA.FTZ R3, R25, c[0x0][0x23c], -R8 ;  /* 0x00008f0019037a23 */ /* 0x008fce0000010808 */
[----:B------:R3:W4:Y:S08]  /*3d50*/  MUFU.EX2 R182, R10 ;  /* 0x0000000a00b67308 */ /* 0x0007300000000800 */
[----:B------:R2:W-:Y:S01]  /*3d60*/  MUFU.EX2 R176, R3 ;  /* 0x0000000300b07308 */ /* 0x0005e20000000800 */
[----:B---3--:R-:W-:Y:S01]  /*3d70*/  FFMA.FTZ R10, R14, c[0x0][0x23c], -R8 ;  /* 0x00008f000e0a7a23 */ /* 0x008fe20000010808 */
[----:B----4-:R-:W-:-:S06]  /*3d80*/  F2FP.BF16.PACK_AB R128, R182, R181 ;  /* 0x000000b5b680723e */ /* 0x010fcc00000010ff */
        /* <DEDUP_REMOVED lines=8> */
[--C-:B---3--:R-:W-:Y:S01]  /*3e10*/  FFMA.FTZ R10, R26, c[0x0][0x23c], -R2.reuse ;  /* 0x00008f001a0a7a23 */ /* 0x108fe20000010802 */
[----:B------:R-:W3:Y:S01]  /*3e20*/  LDSM.16.MT88.4 R28, [R215+0xb000] ;  /* 0x00b00000d71c783b */ /* 0x000ee20000004200 */
[----:B------:R4:W-:Y:S01]  /*3e30*/  MUFU.EX2 R232, R0 ;  /* 0x0000000000e87308 */ /* 0x0009e20000000800 */
[----:B------:R-:W-:Y:S02]  /*3e40*/  FFMA.FTZ R4, R40, c[0x0][0x23c], -R2 ;  /* 0x00008f0028047a23 */ /* 0x000fe40000010802 */
[--C-:B--2---:R-:W-:Y:S02]  /*3e50*/  FFMA.FTZ R5, R16, c[0x0][0x23c], -R8.reuse ;  /* 0x00008f0010057a23 */ /* 0x104fe40000010808 */
[----:B------:R-:W-:Y:S02]  /*3e60*/  FFMA.FTZ R8, R15, c[0x0][0x23c], -R8 ;  /* 0x00008f000f087a23 */ /* 0x000fe40000010808 */
[----:B------:R-:W-:Y:S01]  /*3e70*/  LDSM.16.MT88.4 R12, [R215+0xa800] ;  /* 0x00a80000d70c783b */ /* 0x000fe20000004200 */
[----:B------:R-:W-:Y:S01]  /*3e80*/  MUFU.EX2 R229, R10 ;  /* 0x0000000a00e57308 */ /* 0x000fe20000000800 */
[----:B----4-:R-:W-:-:S07]  /*3e90*/  FFMA.FTZ R0, R22, c[0x0][0x23c], -R2 ;  /* 0x00008f0016007a23 */ /* 0x010fce0000010802 */
[----:B------:R-:W2:Y:S08]  /*3ea0*/  MUFU.EX2 R177, R8 ;  /* 0x0000000800b17308 */ /* 0x000eb00000000800 */
[----:B------:R4:W-:Y:S08]  /*3eb0*/  MUFU.EX2 R251, R0 ;  /* 0x0000000000fb7308 */ /* 0x0009f00000000800 */
[----:B------:R-:W5:Y:S01]  /*3ec0*/  MUFU.EX2 R179, R5 ;  /* 0x0000000500b37308 */ /* 0x000f620000000800 */
[----:B--2---:R-:W-:Y:S01]  /*3ed0*/  F2FP.BF16.PACK_AB R130, R177, R178 ;  /* 0x000000b2b182723e */ /* 0x004fe200000010ff */
[----:B----4-:R-:W-:-:S06]  /*3ee0*/  FFMA.FTZ R0, R21, c[0x0][0x23c], -R2 ;  /* 0x00008f0015007a23 */ /* 0x010fcc0000010802 */
[----:B------:R2:W4:Y:S01]  /*3ef0*/  MUFU.EX2 R252, R4 ;  /* 0x0000000400fc7308 */ /* 0x0005220000000800 */
[----:B------:R-:W-:Y:S01]  /*3f00*/  LDSM.16.MT88.4 R20, [R218+0xa800] ;  /* 0x00a80000da14783b */ /* 0x000fe20000004200 */
[----:B-----5:R-:W-:-:S06]  /*3f10*/  F2FP.BF16.PACK_AB R6, R179, R174 ;  /* 0x000000aeb306723e */ /* 0x020fcc00000010ff */
[----:B------:R5:W1:Y:S01]  /*3f20*/  MUFU.EX2 R180, R0 ;  /* 0x0000000000b47308 */ /* 0x000a620000000800 */
[----:B--2---:R-:W-:Y:S02]  /*3f30*/  F2FP.BF16.PACK_AB R4, R176, R175 ;  /* 0x000000afb004723e */ /* 0x004fe400000010ff */
[----:B----4-:R-:W-:Y:S02]  /*3f40*/  F2FP.BF16.PACK_AB R5, R232, R252 ;  /* 0x000000fce805723e */ /* 0x010fe400000010ff */
[----:B-----5:R-:W-:Y:S02]  /*3f50*/  FMNMX.FTZ R0, R134, R44, !PT ;  /* 0x0000002c86007209 */ /* 0x020fe40007810000 */
[----:B-1----:R-:W-:Y:S02]  /*3f60*/  F2FP.BF16.PACK_AB R7, R180, R251 ;  /* 0x000000fbb407723e */ /* 0x002fe400000010ff */
        /* <DEDUP_REMOVED lines=18> */
[C---:B---3--:R-:W-:Y:S01]  /*4090*/  HMMA.16816.F32.BF16 R104, R4.reuse, R28, RZ ;  /* 0x0000001c0468723c */ /* 0x048fe200000418ff */
[----:B------:R-:W-:Y:S02]  /*40a0*/  FMNMX.FTZ R0, R173, R0, !PT ;  /* 0x00000000ad007209 */ /* 0x000fe40007810000 */
[----:B-1----:R-:W-:Y:S01]  /*40b0*/  FMNMX.FTZ R8, R9, R11, !PT ;  /* 0x0000000b09087209 */ /* 0x002fe20007810000 */
[--C-:B------:R-:W-:Y:S02]  /*40c0*/  FFMA.FTZ R9, R24, c[0x0][0x23c], -R2.reuse ;  /* 0x00008f0018097a23 */ /* 0x100fe40000010802 */
[----:B------:R-:W1:Y:S02]  /*40d0*/  SHFL.BFLY PT, R10, R0, 0x2, 0x1f ;  /* 0x0c401f00000a7f89 */ /* 0x000e6400000e0000 */
[C---:B------:R-:W-:Y:S01]  /*40e0*/  HMMA.16816.F32.BF16 R112, R4.reuse, R68, RZ ;  /* 0x000000440470723c */ /* 0x040fe200000418ff */
[----:B------:R2:W3:Y:S01]  /*40f0*/  MUFU.EX2 R230, R9 ;  /* 0x0000000900e67308 */ /* 0x0004e20000000800 */
[----:B------:R-:W4:Y:S04]  /*4100*/  SHFL.BFLY PT, R11, R8, 0x1, 0x1f ;  /* 0x0c201f00080b7f89 */ /* 0x000f2800000e0000 */
[----:B------:R-:W-:Y:S02]  /*4110*/  LDSM.16.MT88.4 R24, [R217+0xb800] ;  /* 0x00b80000d918783b */ /* 0x000fe40000004200 */
        /* <DEDUP_REMOVED lines=48> */
[----:B------:R3:W-:Y:S06]  /*4420*/  MUFU.EX2 R234, R2 ;  /* 0x0000000200ea7308 */ /* 0x0007ec0000000800 */
[----:B------:R-:W-:Y:S01]  /*4430*/  HMMA.16816.F32.BF16 R168, R128, R24, R168 ;  /* 0x0000001880a8723c */ /* 0x000fe200000418a8 */
[----:B-1----:R-:W-:Y:S01]  /*4440*/  FFMA.FTZ R4, R140, c[0x0][0x23c], -R0 ;  /* 0x00008f008c047a23 */ /* 0x002fe20000010800 */
[----:B--2---:R-:W-:-:S03]  /*4450*/  F2FP.BF16.PACK_AB R6, R210, R209 ;  /* 0x000000d1d206723e */ /* 0x004fc600000010ff */
[----:B------:R1:W-:Y:S03]  /*4460*/  MUFU.EX2 R207, R4 ;  /* 0x0000000400cf7308 */ /* 0x0003e60000000800 */
[----:B------:R-:W-:Y:S01]  /*4470*/  HMMA.16816.F32.BF16 R152, R128, R158, R152 ;  /* 0x0000009e8098723c */ /* 0x000fe20000041898 */
[----:B---3--:R-:W-:-:S04]  /*4480*/  FFMA.FTZ R2, R166, c[0x0][0x23c], -R0 ;  /* 0x00008f00a6027a23 */ /* 0x008fc80000010800 */
        /* <DEDUP_REMOVED lines=14> */
[----:B------:R-:W-:-:S03]  /*4570*/  F2FP.BF16.PACK_AB R172, R202, R203 ;  /* 0x000000cbcaac723e */ /* 0x000fc600000010ff */
[----:B------:R2:W-:Y:S01]  /*4580*/  MUFU.EX2 R134, R2 ;  /* 0x0000000200867308 */ /* 0x0005e20000000800 */
[--C-:B-1----:R-:W-:Y:S02]  /*4590*/  FFMA.FTZ R4, R61, c[0x0][0x23c], -R0.reuse ;  /* 0x00008f003d047a23 */ /* 0x102fe40000010800 */
[----:B------:R-:W-:Y:S01]  /*45a0*/  FFMA.FTZ R0, R173, c[0x0][0x23c], -R0 ;  /* 0x00008f00ad007a23 */ /* 0x000fe20000010800 */
[----:B------:R-:W-:Y:S04]  /*45b0*/  HMMA.16816.F32.BF16 R60, R128, R22, R84 ;  /* 0x00000016803c723c */ /* 0x000fe80000041854 */
[----:B------:R1:W5:Y:S01]  /*45c0*/  MUFU.EX2 R205, R4 ;  /* 0x0000000400cd7308 */ /* 0x0003620000000800 */
[----:B----4-:R-:W-:Y:S01]  /*45d0*/  F2FP.BF16.PACK_AB R173, R138, R139 ;  /* 0x0000008b8aad723e */ /* 0x010fe200000010ff */
[----:B--2---:R-:W-:-:S02]  /*45e0*/  FADD.FTZ R2, R207, R206 ;  /* 0x000000cecf027221 */ /* 0x004fc40000010000 */
[----:B------:R-:W-:Y:S04]  /*45f0*/  HMMA.16816.F32.BF16 R128, R128, R26, R100 ;  /* 0x0000001a8080723c */ /* 0x000fe80000041864 */
[----:B------:R2:W4:Y:S01]  /*4600*/  MUFU.EX2 R233, R0 ;  /* 0x0000000000e97308 */ /* 0x0005220000000800 */
[----:B---3--:R-:W-:Y:S01]  /*4610*/  FADD.FTZ R2, R204, R2 ;  /* 0x00000002cc027221 */ /* 0x008fe20000010000 */
[----:B-1----:R-:W-:Y:S02]  /*4620*/  F2FP.BF16.PACK_AB R4, R208, R211 ;  /* 0x000000d3d004723e */ /* 0x002fe400000010ff */
[----:B-----5:R-:W-:Y:S01]  /*4630*/  F2FP.BF16.PACK_AB R7, R205, R204 ;  /* 0x000000cccd07723e */ /* 0x020fe200000010ff */
[----:B--2---:R-:W-:-:S06]  /*4640*/  FADD.FTZ R0, R211, R208 ;  /* 0x000000d0d3007221 */ /* 0x004fcc0000010000 */
[----:B------:R-:W-:Y:S01]  /*4650*/  HMMA.16816.F32.BF16 R148, R4, R36, RZ ;  /* 0x000000240494723c */ /* 0x000fe200000418ff */
[----:B------:R-:W-:-:S07]  /*4660*/  FADD.FTZ R0, R209, R0 ;  /* 0x00000000d1007221 */ /* 0x000fce0000010000 */
[C---:B------:R-:W-:Y:S08]  /*4670*/  HMMA.16816.F32.BF16 R196, R4.reuse, R38, RZ ;  /* 0x0000002604c4723c */ /* 0x040ff000000418ff */
[C---:B------:R-:W-:Y:S08]  /*4680*/  HMMA.16816.F32.BF16 R36, R4.reuse, R32, RZ ;  /* 0x000000200424723c */ /* 0x040ff000000418ff */
[C---:B------:R-:W-:Y:S07]  /*4690*/  HMMA.16816.F32.BF16 R140, R4.reuse, R48, RZ ;  /* 0x00000030048c723c */ /* 0x040fee00000418ff */
[----:B------:R-:W-:Y:S01]  /*46a0*/  MOV R49, R182 ;  /* 0x000000b600317202 */ /* 0x000fe20000000f00 */
[----:B------:R-:W-:Y:S01]  /*46b0*/  HMMA.16816.F32.BF16 R192, R4, R34, RZ ;  /* 0x0000002204c0723c */ /* 0x000fe200000418ff */
[----:B------:R-:W-:-:S07]  /*46c0*/  IMAD.MOV.U32 R48, RZ, RZ, R181 ;  /* 0x000000ffff307224 */ /* 0x000fce00078e00b5 */
[C---:B------:R-:W-:Y:S07]  /*46d0*/  HMMA.16816.F32.BF16 R188, R4.reuse, R50, RZ ;  /* 0x0000003204bc723c */ /* 0x040fee00000418ff */
[----:B------:R-:W-:Y:S01]  /*46e0*/  IMAD.MOV.U32 R50, RZ, RZ, R179 ;  /* 0x000000ffff327224 */ /* 0x000fe200078e00b3 */
[----:B------:R-:W-:Y:S01]  /*46f0*/  HMMA.16816.F32.BF16 R32, R4, R52, RZ ;  /* 0x000000340420723c */ /* 0x000fe200000418ff */
[----:B------:R-:W-:-:S06]  /*4700*/  MOV R51, R180 ;  /* 0x000000b400337202 */ /* 0x000fcc0000000f00 */
[----:B------:R-:W-:Y:S01]  /*4710*/  MOV R53, R178 ;  /* 0x000000b200357202 */ /* 0x000fe20000000f00 */
[----:B------:R-:W-:Y:S01]  /*4720*/  HMMA.16816.F32.BF16 R184, R4, R54, RZ ;  /* 0x0000003604b8723c */ /* 0x000fe200000418ff */
[----:B------:R-:W-:-:S06]  /*4730*/  IMAD.MOV.U32 R52, RZ, RZ, R177 ;  /* 0x000000ffff347224 */ /* 0x000fcc00078e00b1 */
[----:B------:R-:W-:Y:S01]  /*4740*/  MOV R55, R176 ;  /* 0x000000b000377202 */ /* 0x000fe20000000f00 */
        /* <DEDUP_REMOVED lines=9> */
[----:B------:R-:W-:Y:S01]  /*47e0*/  IMAD.MOV.U32 R6, RZ, RZ, R55 ;  /* 0x000000ffff067224 */ /* 0x000fe200078e0037 */
[----:B------:R-:W-:Y:S01]  /*47f0*/  MOV R5, R174 ;  /* 0x000000ae00057202 */ /* 0x000fe20000000f00 */
[----:B------:R-:W-:Y:S01]  /*4800*/  FADD.FTZ R4, R205, R2 ;  /* 0x00000002cd047221 */ /* 0x000fe20000010000 */
[----:B------:R-:W-:Y:S01]  /*4810*/  F2FP.BF16.PACK_AB R174, R234, R201 ;  /* 0x000000c9eaae723e */ /* 0x000fe200000010ff */
[----:B------:R-:W-:Y:S01]  /*4820*/  FADD.FTZ R6, R7, R6 ;  /* 0x0000000607067221 */ /* 0x000fe20000010000 */
[----:B----4-:R-:W-:Y:S01]  /*4830*/  F2FP.BF16.PACK_AB R175, R233, R134 ;  /* 0x00000086e9af723e */ /* 0x010fe200000010ff */
[----:B------:R-:W-:-:S02]  /*4840*/  FADD.FTZ R7, R252, R232 ;  /* 0x000000e8fc077221 */ /* 0x000fc40000010000 */
[----:B------:R-:W-:Y:S02]  /*4850*/  FADD.FTZ R6, R5, R6 ;  /* 0x0000000605067221 */ /* 0x000fe40000010000 */
[----:B------:R-:W-:Y:S02]  /*4860*/  FADD.FTZ R7, R251, R7 ;  /* 0x00000007fb077221 */ /* 0x000fe40000010000 */
[C---:B------:R-:W-:Y:S01]  /*4870*/  HMMA.16816.F32.BF16 R36, R172.reuse, R12, R36 ;  /* 0x0000000cac24723c */ /* 0x040fe20000041824 */
[----:B------:R-:W-:Y:S02]  /*4880*/  FADD.FTZ R5, R210, R0 ;  /* 0x00000000d2057221 */ /* 0x000fe40000010000 */
[----:B------:R-:W-:Y:S02]  /*4890*/  FADD.FTZ R4, R139, R4 ;  /* 0x000000048b047221 */ /* 0x000fe40000010000 */
[----:B------:R-:W-:Y:S02]  /*48a0*/  FADD.FTZ R5, R203, R5 ;  /* 0x00000005cb057221 */ /* 0x000fe40000010000 */
[----:B------:R-:W-:Y:S01]  /*48b0*/  IMAD.MOV.U32 R13, RZ, RZ, R52 ;  /* 0x000000ffff0d7224 */ /* 0x000fe200078e0034 */
[----:B------:R-:W-:Y:S01]  /*48c0*/  MOV R12, R53 ;  /* 0x00000035000c7202 */ /* 0x000fe20000000f00 */
[----:B------:R-:W-:Y:S01]  /*48d0*/  FADD.FTZ R5, R202, R5 ;  /* 0x00000005ca057221 */ /* 0x000fe20000010000 */
[----:B------:R-:W-:Y:S01]  /*48e0*/  HMMA.16816.F32.BF16 R52, R172, R20, R140 ;  /* 0x00000014ac34723c */ /* 0x000fe2000004188c */
[----:B------:R-:W-:-:S02]  /*48f0*/  FADD.FTZ R4, R138, R4 ;  /* 0x000000048a047221 */ /* 0x000fc40000010000 */
[----:B------:R-:W-:Y:S02]  /*4900*/  FADD.FTZ R5, R201, R5 ;  /* 0x00000005c9057221 */ /* 0x000fe40000010000 */
[----:B------:R-:W-:Y:S02]  /*4910*/  FADD.FTZ R4, R134, R4 ;  /* 0x0000000486047221 */ /* 0x000fe40000010000 */
[----:B------:R-:W-:Y:S01]  /*4920*/  MOV R140, R50 ;  /* 0x00000032008c7202 */ /* 0x000fe20000000f00 */
[----:B------:R-:W-:Y:S01]  /*4930*/  IMAD.MOV.U32 R141, RZ, RZ, R51 ;  /* 0x000000ffff8d7224 */ /* 0x000fe200078e0033 */
[----:B------:R-:W-:Y:S01]  /*4940*/  MOV R142, R48 ;  /* 0x00000030008e7202 */ /* 0x000fe20000000f00 */
[----:B------:R-:W-:Y:S01]  /*4950*/  HMMA.16816.F32.BF16 R148, R172, R156, R148 ;  /* 0x0000009cac94723c */ /* 0x000fe20000041894 */
[----:B------:R-:W-:Y:S01]  /*4960*/  MOV R143, R49 ;  /* 0x00000031008f7202 */ /* 0x000fe20000000f00 */
[----:B------:R-:W-:Y:S02]  /*4970*/  FADD.FTZ R2, R140, R6 ;  /* 0x000000068c027221 */ /* 0x000fe40000010000 */
[----:B------:R-:W-:-:S02]  /*4980*/  FADD.FTZ R0, R141, R7 ;  /* 0x000000078d007221 */ /* 0x000fc40000010000 */
[----:B------:R-:W-:Y:S02]  /*4990*/  FADD.FTZ R2, R142, R2 ;  /* 0x000000028e027221 */ /* 0x000fe40000010000 */
        /* <DEDUP_REMOVED lines=23> */
[----:B------:R-:W1:Y:S01]  /*4b10*/  S2R R13, SR_TID.X ;  /* 0x00000000000d7919 */ /* 0x000e620000002100 */
[----:B------:R-:W-:Y:S01]  /*4b20*/  LEA.HI.SX32 R228, R228, 0xfffffffe, 0x1b ;  /* 0xfffffffee4e47811 */ /* 0x000fe200078fdaff */
[----:B------:R-:W-:Y:S01]  /*4b30*/  IMAD.MOV.U32 R138, RZ, RZ, R136 ;  /* 0x000000ffff8a7224 */ /* 0x000fe200078e0088 */
[----:B------:R-:W-:Y:S01]  /*4b40*/  MOV R139, R135 ;  /* 0x00000087008b7202 */ /* 0x000fe20000000f00 */
[----:B------:R-:W-:Y:S01]  /*4b50*/  IMAD.MOV.U32 R140, RZ, RZ, R3 ;  /* 0x000000ffff8c7224 */ /* 0x000fe200078e0003 */
[----:B------:R-:W-:Y:S01]  /*4b60*/  ISETP.GE.AND P3, PT, R236, c[0x0][0x220], PT ;  /* 0x00008800ec007a0c */ /* 0x000fe20003f66270 */
[----:B------:R-:W-:Y:S01]  /*4b70*/  IMAD.MOV.U32 R250, RZ, RZ, c[0x0][0x1a0] ;  /* 0x00006800fffa7624 */ /* 0x000fe200078e00ff */
[----:B------:R-:W-:-:S02]  /*4b80*/  ISETP.GE.AND P2, PT, R242, c[0x0][0x220], PT ;  /* 0x00008800f2007a0c */ /* 0x000fc40003f46270 */
[----:B------:R-:W-:Y:S02]  /*4b90*/  MOV R251, c[0x0][0x1a4] ;  /* 0x0000690000fb7a02 */ /* 0x000fe40000000f00 */
[----:B-1----:R-:W-:-:S05]  /*4ba0*/  LOP3.LUT R13, R13, 0x3, RZ, 0xc0, !PT ;  /* 0x000000030d0d7812 */ /* 0x002fca00078ec0ff */
[----:B------:R-:W-:-:S05]  /*4bb0*/  IMAD R235, R13, -0x2, R235 ;  /* 0xfffffffe0deb7824 */ /* 0x000fca00078e02eb */
[----:B------:R-:W-:Y:S01]  /*4bc0*/  IADD3 R235, R132, R235, -R200 ;  /* 0x000000eb84eb7210 */ /* 0x000fe20007ffe8c8 */
[----:B------:R-:W-:Y:S01]  /*4bd0*/  IMAD.MOV.U32 R132, RZ, RZ, R137 ;  /* 0x000000ffff847224 */ /* 0x000fe200078e0089 */
[----:B------:R-:W-:Y:S05]  /*4be0*/  BRA `(.L_x_991) ;  /* 0x000002d000007947 */ /* 0x000fea0003800000 */
.L_x_993:
        /* <DEDUP_REMOVED lines=9> */
[----:B------:R-:W-:Y:S01]  /*4c80*/  LEA R0, P1, R134, R246, 0x5 ;  /* 0x000000f686007211 */ /* 0x000fe200078228ff */
[----:B------:R-:W-:Y:S02]  /*4c90*/  IMAD.MOV.U32 R141, RZ, RZ, c[0x0][0x198] ;  /* 0x00006600ff8d7624 */ /* 0x000fe400078e00ff */
[----:B------:R-:W-:Y:S01]  /*4ca0*/  IMAD.IADD R3, R135, 0x1, R2 ;  /* 0x0000000187037824 */ /* 0x000fe200078e0202 */
[----:B------:R-:W-:Y:S02]  /*4cb0*/  @!P3 LEA R176, P6, R0, c[0x0][0x168], 0x1 ;  /* 0x00005a0000b0ba11 */ /* 0x000fe400078c08ff */
[----:B------:R-:W-:Y:S02]  /*4cc0*/  IADD3 R2, P0, R136, R0, RZ ;  /* 0x0000000088027210 */ /* 0x000fe40007f1e0ff */
        /* <DEDUP_REMOVED lines=31> */
.L_x_991:
[----:B------:R-:W-:Y:S04]  /*4ec0*/  DEPBAR.LE SB0, 0x0 ;  /* 0x000080000000791a */ /* 0x000fe80000000000 */
[----:B------:R-:W-:Y:S01]  /*4ed0*/  BAR.SYNC.DEFER_BLOCKING 0x0 ;  /* 0x0000000000007b1d */ /* 0x000fe20000010000 */
[----:B------:R-:W-:Y:S01]  /*4ee0*/  SHF.R.S32.HI R0, RZ, 0x1f, R228 ;  /* 0x0000001fff007819 */ /* 0x000fe200000114e4 */
[----:B------:R-:W-:Y:S04]  /*4ef0*/  IMAD.WIDE.U32 R4, R228, c[0x0][0x1a0], RZ ;  /* 0x00006800e4047a25 */ /* 0x000fe800078e00ff */
[----:B------:R-:W-:Y:S04]  /*4f00*/  IMAD R0, R0, c[0x0][0x1a0], RZ ;  /* 0x0000680000007a24 */ /* 0x000fe800078e02ff */
        /* <DEDUP_REMOVED lines=135> */
.L_x_992:
[----:B------:R-:W-:Y:S05]  /*5780*/  IMAD R2, R228, -0x20, R235 ;  /* 0xffffffe0e4027824 */ /* 0x000fea00078e02eb */
[C---:B------:R-:W-:Y:S02]  /*5790*/  IADD3 R3, R2.reuse, 0x8, RZ ;  /* 0x0000000802037810 */ /* 0x040fe40007ffe0ff */
[----:B------:R-:W-:Y:S02]  /*57a0*/  IADD3 R0, R2, 0x7, RZ ;  /* 0x0000000702007810 */ /* 0x000fe40007ffe0ff */
[----:B------:R-:W-:Y:S02]  /*57b0*/  ISETP.GE.AND P0, PT, R3, RZ, PT ;  /* 0x000000ff0300720c */ /* 0x000fe40003f06270 */
[----:B------:R-:W-:Y:S02]  /*57c0*/  ISETP.GE.AND P1, PT, R0, RZ, PT ;  /* 0x000000ff0000720c */ /* 0x000fe40003f26270 */
[C---:B-1----:R-:W-:Y:S02]  /*57d0*/  IADD3 R134, R2.reuse, -0x1, RZ ;  /* 0xffffffff02867810 */ /* 0x042fe40007ffe0ff */
[C---:B------:R-:W-:Y:S02]  /*57e0*/  IADD3 R136, R2.reuse, -0x11, RZ ;  /* 0xffffffef02887810 */ /* 0x040fe40007ffe0ff */
[C---:B------:R-:W-:Y:S02]  /*57f0*/  IADD3 R135, R2.reuse, 0x40, RZ ;  /* 0x0000004002877810 */ /* 0x040fe40007ffe0ff */
[C---:B------:R-:W-:Y:S02]  /*5800*/  IADD3 R141, R2.reuse, 0x30, RZ ;  /* 0x00000030028d7810 */ /* 0x040fe40007ffe0ff */
[C---:B------:R-:W-:Y:S02]  /*5810*/  IADD3 R137, R2.reuse, 0x2f, RZ ;  /* 0x0000002f02897810 */ /* 0x040fe40007ffe0ff */
[C---:B------:R-:W-:Y:S02]  /*5820*/  @!P0 IADD3 R3, -R2.reuse, -0x8, RZ ;  /* 0xfffffff802038810 */ /* 0x040fe40007ffe1ff */
[----:B------:R-:W-:Y:S02]  /*5830*/  @!P1 IADD3 R0, -R2, -0x7, RZ ;  /* 0xfffffff902009810 */ /* 0x000fe40007ffe1ff */
[----:B------:R1:W-:Y:S01]  /*5840*/  I2F R184, R3 ;  /* 0x0000000300b87306 */ /* 0x0003e20000201400 */
[----:B------:R-:W-:Y:S02]  /*5850*/  ISETP.GE.AND P0, PT, R134, RZ, PT ;  /* 0x000000ff8600720c */ /* 0x000fe40003f06270 */
[----:B------:R-:W-:Y:S07]  /*5860*/  IABS R188, R2 ;  /* 0x0000000200bc7213 */ /* 0x000fee0000000000 */
[----:B------:R2:W-:Y:S04]  /*5870*/  I2F R183, R0 ;  /* 0x0000000000b77306 */ /* 0x0005e80000201400 */
[C---:B------:R-:W-:Y:S06]  /*5880*/  @!P0 IADD3 R134, -R2.reuse, 0x1, RZ ;  /* 0x0000000102868810 */ /* 0x040fec0007ffe1ff */
[----:B------:R3:W-:Y:S01]  /*5890*/  I2F R178, R134 ;  /* 0x0000008600b27306 */ /* 0x0007e20000201400 */
[C---:B-1----:R-:W-:Y:S04]  /*58a0*/  IADD3 R3, R2.reuse, -0x8, RZ ;  /* 0xfffffff802037810 */ /* 0x042fe80007ffe0ff */
[----:B------:R-:W-:Y:S05]  /*58b0*/  ISETP.GE.AND P1, PT, R3, RZ, PT ;  /* 0x000000ff0300720c */ /* 0x000fea0003f26270 */
[----:B------:R-:W-:Y:S01]  /*58c0*/  I2F R188, R188 ;  /* 0x000000bc00bc7306 */ /* 0x000fe20000201400 */
[----:B--2---:R-:W-:Y:S04]  /*58d0*/  IADD3 R0, R2, -0x18, RZ ;  /* 0xffffffe802007810 */ /* 0x004fe80007ffe0ff */
[----:B------:R-:W-:Y:S03]  /*58e0*/  ISETP.GE.AND P0, PT, R0, RZ, PT ;  /* 0x000000ff0000720c */ /* 0x000fe60003f06270 */
[C---:B------:R-:W-:Y:S02]  /*58f0*/  @!P1 IADD3 R3, -R2.reuse, 0x8, RZ ;  /* 0x0000000802039810 */ /* 0x040fe40007ffe1ff */
[----:B---3--:R-:W-:Y:S02]  /*5900*/  IADD3 R134, R2, -0x9, RZ ;  /* 0xfffffff702867810 */ /* 0x008fe40007ffe0ff */
[----:B------:R1:W-:Y:S02]  /*5910*/  I2F R177, R3 ;  /* 0x0000000300b17306 */ /* 0x0003e40000201400 */
[----:B------:R-:W-:Y:S04]  /*5920*/  ISETP.GE.AND P1, PT, R134, RZ, PT ;  /* 0x000000ff8600720c */ /* 0x000fe80003f26270 */
[C---:B------:R-:W-:Y:S04]  /*5930*/  @!P0 IADD3 R0, -R2.reuse, 0x18, RZ ;  /* 0x0000001802008810 */ /* 0x040fe80007ffe1ff */
[----:B------:R2:W-:Y:S05]  /*5940*/  I2F R186, R0 ;  /* 0x0000000000ba7306 */ /* 0x0005ea0000201400 */
[C---:B------:R-:W-:Y:S05]  /*5950*/  @!P1 IADD3 R134, -R2.reuse, 0x9, RZ ;  /* 0x0000000902869810 */ /* 0x040fea0007ffe1ff */
[----:B------:R-:W3:Y:S01]  /*5960*/  I2F R176, R134 ;  /* 0x0000008600b07306 */ /* 0x000ee20000201400 */
[C---:B-1----:R-:W-:Y:S04]  /*5970*/  IADD3 R3, R2.reuse, -0x19, RZ ;  /* 0xffffffe702037810 */ /* 0x042fe80007ffe0ff */
[----:B------:R-:W-:Y:S02]  /*5980*/  ISETP.GE.AND P0, PT, R3, RZ, PT ;  /* 0x000000ff0300720c */ /* 0x000fe40003f06270 */
[----:B--2---:R-:W-:Y:S04]  /*5990*/  IADD3 R0, R2, -0x10, RZ ;  /* 0xfffffff002007810 */ /* 0x004fe80007ffe0ff */
[----:B------:R-:W-:Y:S07]  /*59a0*/  ISETP.GE.AND P1, PT, R0, RZ, PT ;  /* 0x000000ff0000720c */ /* 0x000fee0003f26270 */
[----:B------:R-:W-:Y:S02]  /*59b0*/  @!P0 IADD3 R3, -R2, 0x19, RZ ;  /* 0x0000001902038810 */ /* 0x000fe40007ffe1ff */
[----:B------:R-:W-:Y:S01]  /*59c0*/  ISETP.GE.AND P0, PT, R136, RZ, PT ;  /* 0x000000ff8800720c */ /* 0x000fe20003f06270 */
[-C--:B---3--:R-:W-:Y:S01]  /*59d0*/  FFMA.FTZ R17, R176, -R133.reuse, R17 ;  /* 0x80000085b0117223 */ /* 0x088fe20000010011 */
[----:B------:R1:W2:Y:S01]  /*59e0*/  I2F R185, R3 ;  /* 0x0000000300b97306 */ /* 0x0002a20000201400 */
[----:B------:R-:W-:Y:S01]  /*59f0*/  IADD3 R134, R2, 0x3f, RZ ;  /* 0x0000003f02867810 */ /* 0x000fe20007ffe0ff */
[-C--:B------:R-:W-:Y:S02]  /*5a00*/  FFMA.FTZ R23, R176, -R133.reuse, R23 ;  /* 0x80000085b0177223 */ /* 0x080fe40000010017 */
[-C--:B------:R-:W-:Y:S01]  /*5a10*/  FFMA.FTZ R4, R188, -R133.reuse, R4 ;  /* 0x80000085bc047223 */ /* 0x080fe20000010004 */
[----:B------:R-:W-:Y:S01]  /*5a20*/  @!P1 IADD3 R0, -R2, 0x10, RZ ;  /* 0x0000001002009810 */ /* 0x000fe20007ffe1ff */
[-C--:B------:R-:W-:Y:S01]  /*5a30*/  FFMA.FTZ R5, R178, -R133.reuse, R5 ;  /* 0x80000085b2057223 */ /* 0x080fe20000010005 */
[----:B------:R-:W-:Y:S01]  /*5a40*/  ISETP.GE.AND P1, PT, R135, RZ, PT ;  /* 0x000000ff8700720c */ /* 0x000fe20003f26270 */
[-C--:B------:R-:W-:Y:S02]  /*5a50*/  FFMA.FTZ R16, R177, -R133.reuse, R16 ;  /* 0x80000085b1107223 */ /* 0x080fe40000010010 */
[----:B------:R3:W4:Y:S01]  /*5a60*/  I2F R143, R0 ;  /* 0x00000000008f7306 */ /* 0x0007220000201400 */
[----:B------:R-:W-:Y:S01]  /*5a70*/  @!P0 IADD3 R136, -R2, 0x11, RZ ;  /* 0x0000001102888810 */ /* 0x000fe20007ffe1ff */
[-C--:B------:R-:W-:Y:S01]  /*5a80*/  FFMA.FTZ R6, R184, -R133.reuse, R6 ;  /* 0x80000085b8067223 */ /* 0x080fe20000010006 */
[----:B------:R-:W-:Y:S01]  /*5a90*/  ISETP.GE.AND P0, PT, R134, RZ, PT ;  /* 0x000000ff8600720c */ /* 0x000fe20003f06270 */
[-C--:B------:R-:W-:Y:S02]  /*5aa0*/  FFMA.FTZ R7, R183, -R133.reuse, R7 ;  /* 0x80000085b7077223 */ /* 0x080fe40000010007 */
[-C--:B------:R-:W-:Y:S02]  /*5ab0*/  FFMA.FTZ R18, R188, -R133.reuse, R18 ;  /* 0x80000085bc127223 */ /* 0x080fe40000010012 */
[-C--:B------:R-:W-:Y:S02]  /*5ac0*/  FFMA.FTZ R19, R178, -R133.reuse, R19 ;  /* 0x80000085b2137223 */ /* 0x080fe40000010013 */
[----:B------:R-:W5:Y:S01]  /*5ad0*/  I2F R142, R136 ;  /* 0x00000088008e7306 */ /* 0x000f620000201400 */
[----:B------:R-:W-:Y:S01]  /*5ae0*/  @!P1 IADD3 R135, -R2, -0x40, RZ ;  /* 0xffffffc002879810 */ /* 0x000fe20007ffe1ff */
[-C--:B------:R-:W-:Y:S01]  /*5af0*/  FFMA.FTZ R32, R186, -R133.reuse, R32 ;  /* 0x80000085ba207223 */ /* 0x080fe20000010020 */
[C---:B-1----:R-:W-:Y:S01]  /*5b00*/  IADD3 R3, R2.reuse, 0x38, RZ ;  /* 0x0000003802037810 */ /* 0x042fe20007ffe0ff */
[-C--:B------:R-:W-:Y:S02]  /*5b10*/  FFMA.FTZ R22, R177, -R133.reuse, R22 ;  /* 0x80000085b1167223 */ /* 0x080fe40000010016 */
[C---:B------:R-:W-:Y:S01]  /*5b20*/  @!P0 IADD3 R134, -R2.reuse, -0x3f, RZ ;  /* 0xffffffc102868810 */ /* 0x040fe20007ffe1ff */
[-C--:B--2---:R-:W-:Y:S01]  /*5b30*/  FFMA.FTZ R33, R185, -R133.reuse, R33 ;  /* 0x80000085b9217223 */ /* 0x084fe20000010021 */
[----:B------:R-:W-:Y:S02]  /*5b40*/  ISETP.GE.AND P1, PT, R3, RZ, PT ;  /* 0x000000ff0300720c */ /* 0x000fe40003f26270 */
[----:B------:R-:W1:Y:S01]  /*5b50*/  I2F R180, R134 ;  /* 0x0000008600b47306 */ /* 0x000e620000201400 */
[----:B---3--:R-:W-:Y:S01]  /*5b60*/  IADD3 R0, R2, 0x37, RZ ;  /* 0x0000003702007810 */ /* 0x008fe20007ffe0ff */
[CC--:B----4-:R-:W-:Y:S02]  /*5b70*/  FFMA.FTZ R20, R143.reuse, -R133.reuse, R20 ;  /* 0x800000858f147223 */ /* 0x0d0fe40000010014 */
[-C--:B------:R-:W-:Y:S01]  /*5b80*/  FFMA.FTZ R34, R143, -R133.reuse, R34 ;  /* 0x800000858f227223 */ /* 0x080fe20000010022 */
[----:B------:R-:W-:Y:S05]  /*5b90*/  ISETP.GE.AND P0, PT, R0, RZ, PT ;  /* 0x000000ff0000720c */ /* 0x000fea0003f06270 */
[----:B------:R2:W3:Y:S01]  /*5ba0*/  I2F R181, R135 ;  /* 0x0000008700b57306 */ /* 0x0004e20000201400 */
[----:B------:R-:W-:Y:S02]  /*5bb0*/  @!P1 IADD3 R3, -R2, -0x38, RZ ;  /* 0xffffffc802039810 */ /* 0x000fe40007ffe1ff */
[----:B------:R-:W-:Y:S01]  /*5bc0*/  ISETP.GE.AND P1, PT, R141, RZ, PT ;  /* 0x000000ff8d00720c */ /* 0x000fe20003f26270 */
[-C--:B-----5:R-:W-:Y:S01]  /*5bd0*/  FFMA.FTZ R35, R142, -R133.reuse, R35 ;  /* 0x800000858e237223 */ /* 0x0a0fe20000010023 */
[----:B------:R-:W-:Y:S01]  /*5be0*/  IADD3 R136, R2, 0x28, RZ ;  /* 0x0000002802887810 */ /* 0x000fe20007ffe0ff */
[-C--:B------:R-:W-:Y:S03]  /*5bf0*/  FFMA.FTZ R21, R142, -R133.reuse, R21 ;  /* 0x800000858e157223 */ /* 0x080fe60000010015 */
[----:B------:R-:W-:Y:S01]  /*5c00*/  ISETP.GE.AND P6, PT, R136, RZ, PT ;  /* 0x000000ff8800720c */ /* 0x000fe20003fc6270 */
[----:B------:R4:W5:Y:S01]  /*5c10*/  I2F R182, R3 ;  /* 0x0000000300b67306 */ /* 0x0009620000201400 */
[----:B------:R-:W-:Y:S02]  /*5c20*/  @!P0 IADD3 R0, -R2, -0x37, RZ ;  /* 0xffffffc902008810 */ /* 0x000fe40007ffe1ff */
[----:B------:R-:W-:Y:S01]  /*5c30*/  ISETP.GE.AND P0, PT, R137, RZ, PT ;  /* 0x000000ff8900720c */ /* 0x000fe20003f06270 */
[-C--:B-1----:R-:W-:Y:S01]  /*5c40*/  FFMA.FTZ R9, R180, -R133.reuse, R9 ;  /* 0x80000085b4097223 */ /* 0x082fe20000010009 */
[----:B------:R-:W-:Y:S01]  /*5c50*/  IADD3 R134, R2, 0x48, RZ ;  /* 0x0000004802867810 */ /* 0x000fe20007ffe0ff */
[-C--:B------:R-:W-:Y:S01]  /*5c60*/  FFMA.FTZ R15, R180, -R133.reuse, R15 ;  /* 0x80000085b40f7223 */ /* 0x080fe2000001000f */
[----:B------:R-:W-:Y:S02]  /*5c70*/  @!P1 IADD3 R141, -R2, -0x30, RZ ;  /* 0xffffffd0028d9810 */ /* 0x000fe40007ffe1ff */
[----:B------:R-:W-:Y:S01]  /*5c80*/  ISETP.GE.AND P1, PT, R134, RZ, PT ;  /* 0x000000ff8600720c */ /* 0x000fe20003f26270 */
[----:B------:R-:W1:Y:S02]  /*5c90*/  I2F R179, R0 ;  /* 0x0000000000b37306 */ /* 0x000e640000201400 */
[C---:B------:R-:W-:Y:S02]  /*5ca0*/  @!P6 IADD3 R136, -R2.reuse, -0x28, RZ ;  /* 0xffffffd80288e810 */ /* 0x040fe40007ffe1ff */
[C---:B--2---:R-:W-:Y:S01]  /*5cb0*/  IADD3 R135, R2.reuse, 0x27, RZ ;  /* 0x0000002702877810 */ /* 0x044fe20007ffe0ff */
[CC--:B---3--:R-:W-:Y:S01]  /*5cc0*/  FFMA.FTZ R8, R181.reuse, -R133.reuse, R8 ;  /* 0x80000085b5087223 */ /* 0x0c8fe20000010008 */
[C---:B------:R-:W-:Y:S01]  /*5cd0*/  @!P0 IADD3 R137, -R2.reuse, -0x2f, RZ ;  /* 0xffffffd102898810 */ /* 0x040fe20007ffe1ff */
[-C--:B------:R-:W-:Y:S01]  /*5ce0*/  FFMA.FTZ R14, R181, -R133.reuse, R14 ;  /* 0x80000085b50e7223 */ /* 0x080fe2000001000e */
[----:B------:R-:W-:Y:S02]  /*5cf0*/  ISETP.GE.AND P5, PT, R135, RZ, PT ;  /* 0x000000ff8700720c */ /* 0x000fe40003fa6270 */
[----:B------:R-:W2:Y:S02]  /*5d00*/  I2F R0, R137 ;  /* 0x0000008900007306 */ /* 0x000ea40000201400 */
[C---:B------:R-:W-:Y:S02]  /*5d10*/  @!P1 IADD3 R134, -R2.reuse, -0x48, RZ ;  /* 0xffffffb802869810 */ /* 0x040fe40007ffe1ff */
[----:B----4-:R-:W-:Y:S01]  /*5d20*/  IADD3 R3, R2, 0x47, RZ ;  /* 0x0000004702037810 */ /* 0x010fe20007ffe0ff */
[CC--:B-----5:R-:W-:Y:S02]  /*5d30*/  FFMA.FTZ R12, R182.reuse, -R133.reuse, R12 ;  /* 0x80000085b60c7223 */ /* 0x0e0fe4000001000c */
[-C--:B------:R-:W-:Y:S01]  /*5d40*/  FFMA.FTZ R26, R182, -R133.reuse, R26 ;  /* 0x80000085b61a7223 */ /* 0x080fe2000001001a */
[----:B------:R-:W-:Y:S01]  /*5d50*/  ISETP.GE.AND P0, PT, R3, RZ, PT ;  /* 0x000000ff0300720c */ /* 0x000fe20003f06270 */
[----:B------:R-:W-:Y:S01]  /*5d60*/  LDSM.16.MT88.4 R180, [R215+0xa000] ;  /* 0x00a00000d7b4783b */ /* 0x000fe20000004200 */
[----:B------:R3:W4:Y:S01]  /*5d70*/  I2F R176, R134 ;  /* 0x0000008600b07306 */ /* 0x0007220000201400 */
[C---:B------:R-:W-:Y:S01]  /*5d80*/  @!P5 IADD3 R135, -R2.reuse, -0x27, RZ ;  /* 0xffffffd90287d810 */ /* 0x040fe20007ffe1ff */
[CC--:B-1----:R-:W-:Y:S02]  /*5d90*/  FFMA.FTZ R13, R179.reuse, -R133.reuse, R13 ;  /* 0x80000085b30d7223 */ /* 0x0c2fe4000001000d */
[-C--:B------:R-:W-:Y:S06]  /*5da0*/  FFMA.FTZ R27, R179, -R133.reuse, R27 ;  /* 0x80000085b31b7223 */ /* 0x080fec000001001b */
[----:B------:R-:W1:Y:S01]  /*5db0*/  I2F R187, R136 ;  /* 0x0000008800bb7306 */ /* 0x000e620000201400 */
[----:B------:R-:W-:Y:S02]  /*5dc0*/  @!P0 IADD3 R3, -R2, -0x47, RZ ;  /* 0xffffffb902038810 */ /* 0x000fe40007ffe1ff */
[----:B------:R-:W-:Y:S01]  /*5dd0*/  FMNMX.FTZ R2, R4, R132, !PT ;  /* 0x0000008404027209 */ /* 0x000fe20007810000 */
[CC--:B--2---:R-:W-:Y:S02]  /*5de0*/  FFMA.FTZ R25, R0.reuse, -R133.reuse, R25 ;  /* 0x8000008500197223 */ /* 0x0c4fe40000010019 */
[-C--:B------:R-:W-:Y:S04]  /*5df0*/  FFMA.FTZ R31, R0, -R133.reuse, R31 ;  /* 0x80000085001f7223 */ /* 0x080fe8000001001f */
[----:B------:R2:W5:Y:S01]  /*5e00*/  I2F R142, R3 ;  /* 0x00000003008e7306 */ /* 0x0005620000201400 */
[----:B---3--:R-:W-:Y:S01]  /*5e10*/  FMNMX.FTZ R134, R5, R2, !PT ;  /* 0x0000000205867209 */ /* 0x008fe20007810000 */
[-C--:B----4-:R-:W-:Y:S01]  /*5e20*/  FFMA.FTZ R10, R176, -R133.reuse, R10 ;  /* 0x80000085b00a7223 */ /* 0x090fe2000001000a */
[----:B------:R-:W-:Y:S01]  /*5e30*/  FMNMX.FTZ R2, R6, R138, !PT ;  /* 0x0000008a06027209 */ /* 0x000fe20007810000 */
[----:B------:R-:W-:Y:S01]  /*5e40*/  LDSM.16.MT88.4 R176, [R213+0xa000] ;  /* 0x00a00000d5b0783b */ /* 0x000fe20000004200 */
[----:B------:R-:W-:Y:S02]  /*5e50*/  FMNMX.FTZ R134, R16, R134, !PT ;  /* 0x0000008610867209 */ /* 0x000fe40007810000 */
[----:B------:R-:W-:Y:S03]  /*5e60*/  FMNMX.FTZ R2, R7, R2, !PT ;  /* 0x0000000207027209 */ /* 0x000fe60007810000 */
[----:B------:R-:W3:Y:S01]  /*5e70*/  I2F R136, R135 ;  /* 0x0000008700887306 */ /* 0x000ee20000201400 */
[----:B------:R-:W-:Y:S02]  /*5e80*/  FMNMX.FTZ R134, R17, R134, !PT ;  /* 0x0000008611867209 */ /* 0x000fe40007810000 */
[----:B------:R-:W-:Y:S01]  /*5e90*/  FMNMX.FTZ R2, R18, R2, !PT ;  /* 0x0000000212027209 */ /* 0x000fe20007810000 */
[-C--:B-1----:R-:W-:Y:S03]  /*5ea0*/  FFMA.FTZ R28, R187, -R133.reuse, R28 ;  /* 0x80000085bb1c7223 */ /* 0x082fe6000001001c */
[----:B------:R-:W-:Y:S03]  /*5eb0*/  FMNMX.FTZ R2, R19, R2, !PT ;  /* 0x0000000213027209 */ /* 0x000fe60007810000 */
[----:B------:R-:W1:Y:S01]  /*5ec0*/  I2F R141, R141 ;  /* 0x0000008d008d7306 */ /* 0x000e620000201400 */
[----:B------:R-:W-:Y:S02]  /*5ed0*/  FMNMX.FTZ R2, R22, R2, !PT ;  /* 0x0000000216027209 */ /* 0x000fe40007810000 */
[----:B--2---:R-:W-:Y:S01]  /*5ee0*/  FMNMX.FTZ R3, R20, R134, !PT ;  /* 0x0000008614037209 */ /* 0x004fe20007810000 */
[----:B-----5:R-:W-:Y:S01]  /*5ef0*/  FFMA.FTZ R11, R142, -R133, R11 ;  /* 0x800000858e0b7223 */ /* 0x020fe2000001000b */
[----:B------:R-:W-:Y:S02]  /*5f00*/  FMNMX.FTZ R2, R23, R2, !PT ;  /* 0x0000000217027209 */ /* 0x000fe40007810000 */
[----:B------:R-:W-:Y:S02]  /*5f10*/  FMNMX.FTZ R3, R21, R3, !PT ;  /* 0x0000000315037209 */ /* 0x000fe40007810000 */
[----:B------:R-:W-:Y:S02]  /*5f20*/  FMNMX.FTZ R2, R34, R2, !PT ;  /* 0x0000000222027209 */ /* 0x000fe40007810000 */
[----:B------:R-:W-:Y:S02]  /*5f30*/  FMNMX.FTZ R137, R32, R3, !PT ;  /* 0x0000000320897209 */ /* 0x000fe40007810000 */
[----:B------:R-:W-:Y:S01]  /*5f40*/  FMNMX.FTZ R2, R35, R2, !PT ;  /* 0x0000000223027209 */ /* 0x000fe20007810000 */
[----:B---3--:R-:W-:Y:S01]  /*5f50*/  FFMA.FTZ R29, R136, -R133, R29 ;  /* 0x80000085881d7223 */ /* 0x008fe2000001001d */
[----:B------:R-:W-:Y:S02]  /*5f60*/  FMNMX.FTZ R137, R33, R137, !PT ;  /* 0x0000008921897209 */ /* 0x000fe40007810000 */
[----:B------:R-:W-:Y:S01]  /*5f70*/  FMNMX.FTZ R135, R8, R139, !PT ;  /* 0x0000008b08877209 */ /* 0x000fe20007810000 */
[----:B------:R-:W2:Y:S01]  /*5f80*/  SHFL.BFLY PT, R136, R2, 0x2, 0x1f ;  /* 0x0c401f0002887f89 */ /* 0x000ea200000e0000 */
[----:B------:R-:W-:Y:S02]  /*5f90*/  FMNMX.FTZ R3, R10, R140, !PT ;  /* 0x0000008c0a037209 */ /* 0x000fe40007810000 */
[----:B------:R-:W-:Y:S02]  /*5fa0*/  FMNMX.FTZ R135, R9, R135, !PT ;  /* 0x0000008709877209 */ /* 0x000fe40007810000 */
[----:B------:R-:W-:Y:S01]  /*5fb0*/  FMNMX.FTZ R3, R11, R3, !PT ;  /* 0x000000030b037209 */ /* 0x000fe20007810000 */
[C---:B-1----:R-:W-:Y:S01]  /*5fc0*/  FFMA.FTZ R24, R141.reuse, -R133, R24 ;  /* 0x800000858d187223 */ /* 0x042fe20000010018 */
[----:B------:R-:W-:Y:S01]  /*5fd0*/  FMNMX.FTZ R135, R12, R135, !PT ;  /* 0x000000870c877209 */ /* 0x000fe20007810000 */
[----:B------:R-:W1:Y:S01]  /*5fe0*/  SHFL.BFLY PT, R134, R137, 0x2, 0x1f ;  /* 0x0c401f0089867f89 */ /* 0x000e6200000e0000 */
[----:B------:R-:W-:Y:S01]  /*5ff0*/  FMNMX.FTZ R3, R14, R3, !PT ;  /* 0x000000030e037209 */ /* 0x000fe20007810000 */
[----:B------:R-:W-:Y:S01]  /*6000*/  FFMA.FTZ R30, R141, -R133, R30 ;  /* 0x800000858d1e7223 */ /* 0x000fe2000001001e */
[----:B------:R-:W-:Y:S02]  /*6010*/  FMNMX.FTZ R135, R13, R135, !PT ;  /* 0x000000870d877209 */ /* 0x000fe40007810000 */
[----:B------:R-:W-:Y:S02]  /*6020*/  FMNMX.FTZ R3, R15, R3, !PT ;  /* 0x000000030f037209 */ /* 0x000fe40007810000 */
[----:B------:R-:W-:Y:S04]  /*6030*/  FMNMX.FTZ R135, R24, R135, !PT ;  /* 0x0000008718877209 */ /* 0x000fe80007810000 */
[----:B------:R-:W-:Y:S04]  /*6040*/  FMNMX.FTZ R135, R25, R135, !PT ;  /* 0x0000008719877209 */ /* 0x000fe80007810000 */
[----:B------:R-:W-:Y:S02]  /*6050*/  FMNMX.FTZ R135, R28, R135, !PT ;  /* 0x000000871c877209 */ /* 0x000fe40007810000 */
[----:B--2---:R-:W-:Y:S02]  /*6060*/  FMNMX.FTZ R136, R2, R136, !PT ;  /* 0x0000008802887209 */ /* 0x004fe40007810000 */
[----:B------:R-:W-:Y:S02]  /*6070*/  FMNMX.FTZ R2, R26, R3, !PT ;  /* 0x000000031a027209 */ /* 0x000fe40007810000 */
[----:B------:R-:W-:Y:S02]  /*6080*/  FMNMX.FTZ R135, R29, R135, !PT ;  /* 0x000000871d877209 */ /* 0x000fe40007810000 */
[----:B------:R-:W-:Y:S02]  /*6090*/  FMNMX.FTZ R2, R27, R2, !PT ;  /* 0x000000021b027209 */ /* 0x000fe40007810000 */
[----:B-1----:R-:W-:Y:S01]  /*60a0*/  FMNMX.FTZ R137, R137, R134, !PT ;  /* 0x0000008689897209 */ /* 0x002fe20007810000 */
[----:B------:R-:W1:Y:S01]  /*60b0*/  SHFL.BFLY PT, R143, R135, 0x2, 0x1f ;  /* 0x0c401f00878f7f89 */ /* 0x000e6200000e0000 */
[----:B------:R-:W-:Y:S04]  /*60c0*/  FMNMX.FTZ R0, R30, R2, !PT ;  /* 0x000000021e007209 */ /* 0x000fe80007810000 */
[----:B------:R-:W-:Y:S03]  /*60d0*/  FMNMX.FTZ R2, R31, R0, !PT ;  /* 0x000000001f027209 */ /* 0x000fe60007810000 */
[----:B------:R-:W2:Y:S08]  /*60e0*/  SHFL.BFLY PT, R142, R137, 0x1, 0x1f ;  /* 0x0c201f00898e7f89 */ /* 0x000eb000000e0000 */
[----:B------:R-:W3:Y:S08]  /*60f0*/  SHFL.BFLY PT, R134, R136, 0x1, 0x1f ;  /* 0x0c201f0088867f89 */ /* 0x000ef000000e0000 */
[----:B------:R-:W-:Y:S01]  /*6100*/  SHFL.BFLY PT, R3, R2, 0x2, 0x1f ;  /* 0x0c401f0002037f89 */ /* 0x000fe200000e0000 */
[----:B-1----:R-:W-:Y:S02]  /*6110*/  FMNMX.FTZ R135, R135, R143, !PT ;  /* 0x0000008f87877209 */ /* 0x002fe40007810000 */
[----:B--2---:R-:W-:Y:S05]  /*6120*/  FMNMX.FTZ R137, R137, R142, !PT ;  /* 0x0000008e89897209 */ /* 0x004fea0007810000 */
[----:B------:R-:W1:Y:S01]  /*6130*/  SHFL.BFLY PT, R141, R135, 0x1, 0x1f ;  /* 0x0c201f00878d7f89 */ /* 0x000e6200000e0000 */
[C---:B------:R-:W-:Y:S01]  /*6140*/  FSETP.NEU.FTZ.AND P0, PT, R137.reuse, -INF , PT ;  /* 0xff8000008900780b */ /* 0x040fe20003f1d000 */
[----:B------:R-:W-:Y:S01]  /*6150*/  FADD.FTZ R0, -R137, R132 ;  /* 0x0000008489007221 */ /* 0x000fe20000010100 */
[----:B---3--:R-:W-:Y:S03]  /*6160*/  FMNMX.FTZ R136, R136, R134, !PT ;  /* 0x0000008688887209 */ /* 0x008fe60007810000 */
[----:B------:R-:W-:Y:S04]  /*6170*/  FMUL.FTZ R0, R0, c[0x0][0x23c] ;  /* 0x00008f0000007a20 */ /* 0x000fe80000410000 */
[----:B------:R2:W3:Y:S01]  /*6180*/  MUFU.EX2 R134, R0 ;  /* 0x0000000000867308 */ /* 0x0004e20000000800 */
[----:B-1----:R-:W-:Y:S05]  /*6190*/  FMNMX.FTZ R135, R135, R141, !PT ;  /* 0x0000008d87877209 */ /* 0x002fea0007810000 */
[----:B------:R-:W-:Y:S02]  /*61a0*/  FMUL.FTZ R184, R135, c[0x0][0x23c] ;  /* 0x00008f0087b87a20 */ /* 0x000fe40000410000 */
[----:B--2---:R-:W-:Y:S02]  /*61b0*/  FADD.FTZ R0, -R136, R138 ;  /* 0x0000008a88007221 */ /* 0x004fe40000010100 */
[----:B------:R-:W-:Y:S02]  /*61c0*/  FMUL.FTZ R138, R137, c[0x0][0x23c] ;  /* 0x00008f00898a7a20 */ /* 0x000fe40000410000 */
[----:B------:R-:W-:Y:S01]  /*61d0*/  FMUL.FTZ R132, R0, c[0x0][0x23c] ;  /* 0x00008f0000847a20 */ /* 0x000fe20000410000 */
[----:B------:R-:W-:Y:S01]  /*61e0*/  FMNMX.FTZ R0, R2, R3, !PT ;  /* 0x0000000302007209 */ /* 0x000fe20007810000 */
[----:B------:R-:W-:Y:S01]  /*61f0*/  FADD.FTZ R2, -R135, R139 ;  /* 0x0000008b87027221 */ /* 0x000fe20000010100 */
[----:B------:R-:W-:Y:S01]  /*6200*/  FSEL R138, R138, RZ, P0 ;  /* 0x000000ff8a8a7208 */ /* 0x000fe20000000000 */
[C---:B------:R-:W-:Y:S01]  /*6210*/  FMUL.FTZ R139, R136.reuse, c[0x0][0x23c] ;  /* 0x00008f00888b7a20 */ /* 0x040fe20000410000 */
[----:B------:R-:W-:Y:S01]  /*6220*/  FSETP.NEU.FTZ.AND P0, PT, R136, -INF , PT ;  /* 0xff8000008800780b */ /* 0x000fe20003f1d000 */
[----:B------:R-:W1:Y:S01]  /*6230*/  SHFL.BFLY PT, R3, R0, 0x1, 0x1f ;  /* 0x0c201f0000037f89 */ /* 0x000e6200000e0000 */
[----:B------:R-:W-:Y:S01]  /*6240*/  MUFU.EX2 R132, R132 ;  /* 0x0000008400847308 */ /* 0x000fe20000000800 */
[--C-:B------:R-:W-:Y:S01]  /*6250*/  FFMA.FTZ R4, R4, c[0x0][0x23c], -R138.reuse ;  /* 0x00008f0004047a23 */ /* 0x100fe2000001088a */
[----:B------:R-:W-:Y:S01]  /*6260*/  FSEL R139, R139, RZ, P0 ;  /* 0x000000ff8b8b7208 */ /* 0x000fe20000000000 */
[--C-:B------:R-:W-:Y:S01]  /*6270*/  FFMA.FTZ R5, R5, c[0x0][0x23c], -R138.reuse ;  /* 0x00008f0005057a23 */ /* 0x100fe2000001088a */
[----:B------:R-:W-:Y:S01]  /*6280*/  FSETP.NEU.FTZ.AND P0, PT, R135, -INF , PT ;  /* 0xff8000008700780b */ /* 0x000fe20003f1d000 */
[--C-:B------:R-:W-:Y:S02]  /*6290*/  FFMA.FTZ R16, R16, c[0x0][0x23c], -R138.reuse ;  /* 0x00008f0010107a23 */ /* 0x100fe4000001088a */
[----:B------:R-:W-:Y:S01]  /*62a0*/  FFMA.FTZ R17, R17, c[0x0][0x23c], -R138 ;  /* 0x00008f0011117a23 */ /* 0x000fe2000001088a */
[----:B------:R-:W-:Y:S01]  /*62b0*/  FSEL R184, R184, RZ, P0 ;  /* 0x000000ffb8b87208 */ /* 0x000fe20000000000 */
[--C-:B------:R-:W-:Y:S01]  /*62c0*/  FFMA.FTZ R6, R6, c[0x0][0x23c], -R139.reuse ;  /* 0x00008f0006067a23 */ /* 0x100fe2000001088b */
[----:B------:R2:W-:Y:S01]  /*62d0*/  MUFU.EX2 R210, R4 ;  /* 0x0000000400d27308 */ /* 0x0005e20000000800 */
[--C-:B------:R-:W-:Y:S02]  /*62e0*/  FFMA.FTZ R7, R7, c[0x0][0x23c], -R139.reuse ;  /* 0x00008f0007077a23 */ /* 0x100fe4000001088b */
[--C-:B------:R-:W-:Y:S02]  /*62f0*/  FFMA.FTZ R18, R18, c[0x0][0x23c], -R139.reuse ;  /* 0x00008f0012127a23 */ /* 0x100fe4000001088b */
[----:B------:R-:W-:Y:S02]  /*6300*/  FFMA.FTZ R19, R19, c[0x0][0x23c], -R139 ;  /* 0x00008f0013137a23 */ /* 0x000fe4000001088b */
[----:B------:R-:W-:Y:S02]  /*6310*/  FMUL.FTZ R2, R2, c[0x0][0x23c] ;  /* 0x00008f0002027a20 */ /* 0x000fe40000410000 */
[--C-:B------:R-:W-:Y:S01]  /*6320*/  FFMA.FTZ R12, R12, c[0x0][0x23c], -R184.reuse ;  /* 0x00008f000c0c7a23 */ /* 0x100fe200000108b8 */
[----:B------:R-:W4:Y:S01]  /*6330*/  MUFU.EX2 R211, R5 ;  /* 0x0000000500d37308 */ /* 0x000f220000000800 */
[--C-:B------:R-:W-:Y:S01]  /*6340*/  FFMA.FTZ R13, R13, c[0x0][0x23c], -R184.reuse ;  /* 0x00008f000d0d7a23 */ /* 0x100fe200000108b8 */
[----:B-1----:R-:W-:Y:S01]  /*6350*/  FMNMX.FTZ R3, R0, R3, !PT ;  /* 0x0000000300037209 */ /* 0x002fe20007810000 */
[--C-:B------:R-:W-:Y:S02]  /*6360*/  FFMA.FTZ R8, R8, c[0x0][0x23c], -R184.reuse ;  /* 0x00008f0008087a23 */ /* 0x100fe400000108b8 */
[----:B------:R-:W-:Y:S01]  /*6370*/  FFMA.FTZ R9, R9, c[0x0][0x23c], -R184 ;  /* 0x00008f0009097a23 */ /* 0x000fe200000108b8 */
[C---:B------:R-:W-:Y:S01]  /*6380*/  FSETP.NEU.FTZ.AND P0, PT, R3.reuse, -INF , PT ;  /* 0xff8000000300780b */ /* 0x040fe20003f1d000 */
[C---:B------:R-:W-:Y:S02]  /*6390*/  FMUL.FTZ R185, R3.reuse, c[0x0][0x23c] ;  /* 0x00008f0003b97a20 */ /* 0x040fe40000410000 */
[----:B------:R-:W-:Y:S01]  /*63a0*/  FADD.FTZ R0, -R3, R140 ;  /* 0x0000008c03007221 */ /* 0x000fe20000010100 */
[----:B------:R1:W-:Y:S01]  /*63b0*/  MUFU.EX2 R230, R16 ;  /* 0x0000001000e67308 */ /* 0x0003e20000000800 */
[----:B---3--:R-:W-:Y:S01]  /*63c0*/  FMUL.FTZ R36, R134, R36 ;  /* 0x0000002486247220 */ /* 0x008fe20000410000 */
[----:B------:R-:W-:Y:S01]  /*63d0*/  FSEL R185, R185, RZ, P0 ;  /* 0x000000ffb9b97208 */ /* 0x000fe20000000000 */
[----:B------:R-:W-:Y:S02]  /*63e0*/  FMUL.FTZ R0, R0, c[0x0][0x23c] ;  /* 0x00008f0000007a20 */ /* 0x000fe40000410000 */
[----:B--2---:R-:W-:Y:S02]  /*63f0*/  FMUL.FTZ R4, R134, R148 ;  /* 0x0000009486047220 */ /* 0x004fe40000410000 */
[--C-:B------:R-:W-:Y:S02]  /*6400*/  FFMA.FTZ R14, R14, c[0x0][0x23c], -R185.reuse ;  /* 0x00008f000e0e7a23 */ /* 0x100fe400000108b9 */
[--C-:B------:R-:W-:Y:S01]  /*6410*/  FFMA.FTZ R15, R15, c[0x0][0x23c], -R185.reuse ;  /* 0x00008f000f0f7a23 */ /* 0x100fe200000108b9 */
[----:B------:R-:W2:Y:S01]  /*6420*/  MUFU.EX2 R229, R17 ;  /* 0x0000001100e57308 */ /* 0x000ea20000000800 */
[--C-:B------:R-:W-:Y:S02]  /*6430*/  FFMA.FTZ R10, R10, c[0x0][0x23c], -R185.reuse ;  /* 0x00008f000a0a7a23 */ /* 0x100fe400000108b9 */
[----:B------:R-:W-:Y:S01]  /*6440*/  FFMA.FTZ R11, R11, c[0x0][0x23c], -R185 ;  /* 0x00008f000b0b7a23 */ /* 0x000fe200000108b9 */
[----:B----4-:R-:W-:Y:S01]  /*6450*/  F2FP.BF16.PACK_AB R140, R211, R210 ;  /* 0x000000d2d38c723e */ /* 0x010fe200000010ff */
[C---:B------:R-:W-:Y:S02]  /*6460*/  FMUL.FTZ R5, R134.reuse, R149 ;  /* 0x0000009586057220 */ /* 0x040fe40000410000 */
[----:B------:R-:W-:Y:S02]  /*6470*/  FMUL.FTZ R37, R134, R37 ;  /* 0x0000002586257220 */ /* 0x000fe40000410000 */
[C---:B------:R-:W-:Y:S01]  /*6480*/  FMUL.FTZ R38, R132.reuse, R38 ;  /* 0x0000002684267220 */ /* 0x040fe20000410000 */
[----:B------:R3:W-:Y:S01]  /*6490*/  MUFU.EX2 R206, R6 ;  /* 0x0000000600ce7308 */ /* 0x0007e20000000800 */
[----:B------:R-:W-:Y:S02]  /*64a0*/  FMUL.FTZ R39, R132, R39 ;  /* 0x0000002784277220 */ /* 0x000fe40000410000 */
[C---:B------:R-:W-:Y:S02]  /*64b0*/  FMUL.FTZ R48, R134.reuse, R48 ;  /* 0x0000003086307220 */ /* 0x040fe40000410000 */
[C---:B-1----:R-:W-:Y:S02]  /*64c0*/  FMUL.FTZ R16, R134.reuse, R156 ;  /* 0x0000009c86107220 */ /* 0x042fe40000410000 */
[----:B------:R-:W-:Y:S02]  /*64d0*/  FMUL.FTZ R49, R134, R49 ;  /* 0x0000003186317220 */ /* 0x000fe40000410000 */
[C---:B------:R-:W-:Y:S01]  /*64e0*/  FMUL.FTZ R50, R132.reuse, R50 ;  /* 0x0000003284327220 */ /* 0x040fe20000410000 */
[----:B------:R-:W1:Y:S01]  /*64f0*/  MUFU.EX2 R207, R7 ;  /* 0x0000000700cf7308 */ /* 0x000e620000000800 */
[----:B------:R-:W-:Y:S02]  /*6500*/  FMUL.FTZ R51, R132, R51 ;  /* 0x0000003384337220 */ /* 0x000fe40000410000 */
[C---:B------:R-:W-:Y:S01]  /*6510*/  FMUL.FTZ R52, R134.reuse, R52 ;  /* 0x0000003486347220 */ /* 0x040fe20000410000 */
[----:B--2---:R-:W-:Y:S01]  /*6520*/  F2FP.BF16.PACK_AB R142, R229, R230 ;  /* 0x000000e6e58e723e */ /* 0x004fe200000010ff */
[C---:B------:R-:W-:Y:S02]  /*6530*/  FMUL.FTZ R17, R134.reuse, R157 ;  /* 0x0000009d86117220 */ /* 0x040fe40000410000 */
[----:B------:R-:W-:Y:S02]  /*6540*/  FMUL.FTZ R53, R134, R53 ;  /* 0x0000003586357220 */ /* 0x000fe40000410000 */
[C---:B------:R-:W-:Y:S01]  /*6550*/  FMUL.FTZ R54, R132.reuse, R54 ;  /* 0x0000003684367220 */ /* 0x040fe20000410000 */
[----:B------:R2:W-:Y:S01]  /*6560*/  MUFU.EX2 R208, R18 ;  /* 0x0000001200d07308 */ /* 0x0005e20000000800 */
[----:B------:R-:W-:Y:S02]  /*6570*/  FMUL.FTZ R55, R132, R55 ;  /* 0x0000003784377220 */ /* 0x000fe40000410000 */
[----:B------:R-:W-:Y:S02]  /*6580*/  FMUL.FTZ R64, R134, R64 ;  /* 0x0000004086407220 */ /* 0x000fe40000410000 */
[----:B---3--:R-:W-:Y:S02]  /*6590*/  FMUL.FTZ R6, R132, R150 ;  /* 0x0000009684067220 */ /* 0x008fe40000410000 */
[----:B------:R-:W-:Y:S02]  /*65a0*/  FMUL.FTZ R65, R134, R65 ;  /* 0x0000004186417220 */ /* 0x000fe40000410000 */
[C---:B------:R-:W-:Y:S01]  /*65b0*/  FMUL.FTZ R66, R132.reuse, R66 ;  /* 0x0000004284427220 */ /* 0x040fe20000410000 */
[----:B------:R-:W3:Y:S01]  /*65c0*/  MUFU.EX2 R209, R19 ;  /* 0x0000001300d17308 */ /* 0x000ee20000000800 */
[----:B------:R-:W-:Y:S02]  /*65d0*/  FMUL.FTZ R67, R132, R67 ;  /* 0x0000004384437220 */ /* 0x000fe40000410000 */
[----:B------:R-:W-:Y:S01]  /*65e0*/  FMUL.FTZ R68, R134, R68 ;  /* 0x0000004486447220 */ /* 0x000fe20000410000 */
[----:B-1----:R-:W-:Y:S01]  /*65f0*/  F2FP.BF16.PACK_AB R141, R207, R206 ;  /* 0x000000cecf8d723e */ /* 0x002fe200000010ff */
[----:B------:R-:W-:Y:S02]  /*6600*/  FMUL.FTZ R7, R132, R151 ;  /* 0x0000009784077220 */ /* 0x000fe40000410000 */
[----:B------:R-:W1:Y:S01]  /*6610*/  LDSM.16.MT88.4 R148, [R218+0xa000] ;  /* 0x00a00000da94783b */ /* 0x000e620000004200 */
[----:B------:R-:W-:Y:S02]  /*6620*/  FMUL.FTZ R69, R134, R69 ;  /* 0x0000004586457220 */ /* 0x000fe40000410000 */
[----:B------:R-:W4:Y:S01]  /*6630*/  MUFU.EX2 R2, R2 ;  /* 0x0000000200027308 */ /* 0x000f220000000800 */
[C---:B------:R-:W-:Y:S02]  /*6640*/  FMUL.FTZ R70, R132.reuse, R70 ;  /* 0x0000004684467220 */ /* 0x040fe40000410000 */
[C---:B------:R-:W-:Y:S02]  /*6650*/  FMUL.FTZ R71, R132.reuse, R71 ;  /* 0x0000004784477220 */ /* 0x040fe40000410000 */
[----:B--2---:R-:W-:Y:S02]  /*6660*/  FMUL.FTZ R18, R132, R158 ;  /* 0x0000009e84127220 */ /* 0x004fe40000410000 */
[C---:B------:R-:W-:Y:S02]  /*6670*/  FMUL.FTZ R80, R134.reuse, R80 ;  /* 0x0000005086507220 */ /* 0x040fe40000410000 */
[----:B------:R-:W-:Y:S01]  /*6680*/  FMUL.FTZ R81, R134, R81 ;  /* 0x0000005186517220 */ /* 0x000fe20000410000 */
[----:B------:R-:W2:Y:S01]  /*6690*/  MUFU.EX2 R0, R0 ;  /* 0x0000000000007308 */ /* 0x000ea20000000800 */
[C---:B------:R-:W-:Y:S02]  /*66a0*/  FMUL.FTZ R82, R132.reuse, R82 ;  /* 0x0000005284527220 */ /* 0x040fe40000410000 */
[C---:B------:R-:W-:Y:S01]  /*66b0*/  FMUL.FTZ R83, R132.reuse, R83 ;  /* 0x0000005384537220 */ /* 0x040fe20000410000 */
[----:B---3--:R-:W-:Y:S01]  /*66c0*/  F2FP.BF16.PACK_AB R143, R209, R208 ;  /* 0x000000d0d18f723e */ /* 0x008fe200000010ff */
[----:B------:R-:W-:Y:S02]  /*66d0*/  FMUL.FTZ R19, R132, R159 ;  /* 0x0000009f84137220 */ /* 0x000fe40000410000 */
[----:B------:R-:W-:Y:S01]  /*66e0*/  LDSM.16.MT88.4 R156, [R213+0xa800] ;  /* 0x00a80000d59c783b */ /* 0x000fe20000004200 */
[C---:B------:R-:W-:Y:S02]  /*66f0*/  FMUL.FTZ R84, R134.reuse, R84 ;  /* 0x0000005486547220 */ /* 0x040fe40000410000 */
[----:B------:R3:W-:Y:S01]  /*6700*/  MUFU.EX2 R204, R12 ;  /* 0x0000000c00cc7308 */ /* 0x0007e20000000800 */
[-C--:B------:R-:W-:Y:S01]  /*6710*/  HMMA.16816.F32.BF16 R4, R140, R176.reuse, R4 ;  /* 0x000000b08c04723c */ /* 0x080fe20000041804 */
[----:B------:R-:W-:Y:S02]  /*6720*/  FMUL.FTZ R85, R134, R85 ;  /* 0x0000005586557220 */ /* 0x000fe40000410000 */
[C---:B----4-:R-:W-:Y:S02]  /*6730*/  FMUL.FTZ R40, R2.reuse, R40 ;  /* 0x0000002802287220 */ /* 0x050fe40000410000 */
[C---:B------:R-:W-:Y:S02]  /*6740*/  FMUL.FTZ R41, R2.reuse, R41 ;  /* 0x0000002902297220 */ /* 0x040fe40000410000 */
[C---:B------:R-:W-:Y:S02]  /*6750*/  FMUL.FTZ R44, R2.reuse, R44 ;  /* 0x0000002c022c7220 */ /* 0x040fe40000410000 */
[----:B------:R4:W-:Y:S03]  /*6760*/  MUFU.EX2 R205, R13 ;  /* 0x0000000d00cd7308 */ /* 0x0009e60000000800 */
[----:B------:R-:W-:Y:S02]  /*6770*/  FMUL.FTZ R45, R2, R45 ;  /* 0x0000002d022d7220 */ /* 0x000fe40000410000 */
[C---:B--2---:R-:W-:Y:S02]  /*6780*/  FMUL.FTZ R42, R0.reuse, R42 ;  /* 0x0000002a002a7220 */ /* 0x044fe40000410000 */
[C---:B------:R-:W-:Y:S02]  /*6790*/  FMUL.FTZ R43, R0.reuse, R43 ;  /* 0x0000002b002b7220 */ /* 0x040fe40000410000 */
[C---:B------:R-:W-:Y:S01]  /*67a0*/  FMUL.FTZ R46, R0.reuse, R46 ;  /* 0x0000002e002e7220 */ /* 0x040fe20000410000 */
[----:B------:R2:W-:Y:S01]  /*67b0*/  MUFU.EX2 R200, R14 ;  /* 0x0000000e00c87308 */ /* 0x0005e20000000800 */
[----:B------:R-:W-:Y:S02]  /*67c0*/  FMUL.FTZ R47, R0, R47 ;  /* 0x0000002f002f7220 */ /* 0x000fe40000410000 */
[C---:B------:R-:W-:Y:S02]  /*67d0*/  FMUL.FTZ R56, R2.reuse, R56 ;  /* 0x0000003802387220 */ /* 0x040fe40000410000 */
[C---:B---3--:R-:W-:Y:S02]  /*67e0*/  FMUL.FTZ R12, R2.reuse, R152 ;  /* 0x00000098020c7220 */ /* 0x048fe40000410000 */
[----:B------:R-:W-:Y:S02]  /*67f0*/  FMUL.FTZ R57, R2, R57 ;  /* 0x0000003902397220 */ /* 0x000fe40000410000 */
[C---:B------:R-:W-:Y:S01]  /*6800*/  FMUL.FTZ R58, R0.reuse, R58 ;  /* 0x0000003a003a7220 */ /* 0x040fe20000410000 */
[----:B------:R3:W-:Y:S01]  /*6810*/  MUFU.EX2 R201, R15 ;  /* 0x0000000f00c97308 */ /* 0x0007e20000000800 */
[----:B------:R-:W-:Y:S02]  /*6820*/  FMUL.FTZ R59, R0, R59 ;  /* 0x0000003b003b7220 */ /* 0x000fe40000410000 */
[C---:B------:R-:W-:Y:S02]  /*6830*/  FMUL.FTZ R60, R2.reuse, R60 ;  /* 0x0000003c023c7220 */ /* 0x040fe40000410000 */
[C---:B----4-:R-:W-:Y:S02]  /*6840*/  FMUL.FTZ R13, R2.reuse, R153 ;  /* 0x00000099020d7220 */ /* 0x050fe40000410000 */
        /* <DEDUP_REMOVED lines=10> */
[----:B------:R-:W-:Y:S02]  /*68f0*/  FMUL.FTZ R76, R2, R76 ;  /* 0x0000004c024c7220 */ /* 0x000fe40000410000 */
[----:B---3--:R-:W-:Y:S02]  /*6900*/  FMUL.FTZ R15, R0, R155 ;  /* 0x0000009b000f7220 */ /* 0x008fe40000410000 */
[----:B------:R-:W3:Y:S01]  /*6910*/  LDSM.16.MT88.4 R152, [R217+0xa000] ;  /* 0x00a00000d998783b */ /* 0x000ee20000004200 */
[----:B------:R-:W-:Y:S02]  /*6920*/  FMUL.FTZ R77, R2, R77 ;  /* 0x0000004d024d7220 */ /* 0x000fe40000410000 */
[----:B------:R5:W-:Y:S01]  /*6930*/  MUFU.EX2 R198, R10 ;  /* 0x0000000a00c67308 */ /* 0x000be20000000800 */
[C---:B------:R-:W-:Y:S02]  /*6940*/  FMUL.FTZ R78, R0.reuse, R78 ;  /* 0x0000004e004e7220 */ /* 0x040fe40000410000 */
[----:B------:R-:W-:Y:S02]  /*6950*/  FMUL.FTZ R79, R0, R79 ;  /* 0x0000004f004f7220 */ /* 0x000fe40000410000 */
[----:B----4-:R-:W-:Y:S02]  /*6960*/  FMUL.FTZ R8, R2, R144 ;  /* 0x0000009002087220 */ /* 0x010fe40000410000 */
[C---:B------:R-:W-:Y:S02]  /*6970*/  FMUL.FTZ R86, R132.reuse, R86 ;  /* 0x0000005684567220 */ /* 0x040fe40000410000 */
[----:B------:R-:W-:Y:S01]  /*6980*/  FMUL.FTZ R87, R132, R87 ;  /* 0x0000005784577220 */ /* 0x000fe20000410000 */
[----:B------:R-:W4:Y:S01]  /*6990*/  MUFU.EX2 R199, R11 ;  /* 0x0000000b00c77308 */ /* 0x000f220000000800 */
[C---:B------:R-:W-:Y:S02]  /*69a0*/  FMUL.FTZ R88, R2.reuse, R88 ;  /* 0x0000005802587220 */ /* 0x040fe40000410000 */
[C---:B------:R-:W-:Y:S01]  /*69b0*/  FMUL.FTZ R89, R2.reuse, R89 ;  /* 0x0000005902597220 */ /* 0x040fe20000410000 */
[----:B--2---:R-:W-:Y:S01]  /*69c0*/  F2FP.BF16.PACK_AB R144, R203, R202 ;  /* 0x000000cacb90723e */ /* 0x004fe200000010ff */
[----:B------:R-:W-:Y:S02]  /*69d0*/  FMUL.FTZ R9, R2, R145 ;  /* 0x0000009102097220 */ /* 0x000fe40000410000 */
[C---:B------:R-:W-:Y:S02]  /*69e0*/  FMUL.FTZ R90, R0.reuse, R90 ;  /* 0x0000005a005a7220 */ /* 0x040fe40000410000 */
[----:B------:R-:W-:Y:S02]  /*69f0*/  FMUL.FTZ R91, R0, R91 ;  /* 0x0000005b005b7220 */ /* 0x000fe40000410000 */
[C---:B------:R-:W-:Y:S02]  /*6a00*/  FMUL.FTZ R92, R2.reuse, R92 ;  /* 0x0000005c025c7220 */ /* 0x040fe40000410000 */
[----:B------:R-:W-:Y:S02]  /*6a10*/  FMUL.FTZ R93, R2, R93 ;  /* 0x0000005d025d7220 */ /* 0x000fe40000410000 */
[C---:B-----5:R-:W-:Y:S01]  /*6a20*/  FMUL.FTZ R10, R0.reuse, R146 ;  /* 0x00000092000a7220 */ /* 0x060fe20000410000 */
[----:B------:R-:W-:Y:S01]  /*6a30*/  F2FP.BF16.PACK_AB R146, R205, R204 ;  /* 0x000000cccd92723e */ /* 0x000fe200000010ff */
[C---:B------:R-:W-:Y:S02]  /*6a40*/  FMUL.FTZ R94, R0.reuse, R94 ;  /* 0x0000005e005e7220 */ /* 0x040fe40000410000 */
[----:B------:R-:W-:Y:S02]  /*6a50*/  FMUL.FTZ R95, R0, R95 ;  /* 0x0000005f005f7220 */ /* 0x000fe40000410000 */
[--C-:B------:R-:W-:Y:S02]  /*6a60*/  FFMA.FTZ R20, R20, c[0x0][0x23c], -R138.reuse ;  /* 0x00008f0014147a23 */ /* 0x100fe4000001088a */
[--C-:B------:R-:W-:Y:S01]  /*6a70*/  FFMA.FTZ R21, R21, c[0x0][0x23c], -R138.reuse ;  /* 0x00008f0015157a23 */ /* 0x100fe2000001088a */
[----:B----4-:R-:W-:Y:S01]  /*6a80*/  F2FP.BF16.PACK_AB R145, R199, R198 ;  /* 0x000000c6c791723e */ /* 0x010fe200000010ff */
[----:B------:R-:W-:Y:S01]  /*6a90*/  FMUL.FTZ R11, R0, R147 ;  /* 0x00000093000b7220 */ /* 0x000fe20000410000 */
[----:B------:R-:W-:Y:S01]  /*6aa0*/  F2FP.BF16.PACK_AB R147, R201, R200 ;  /* 0x000000c8c993723e */ /* 0x000fe200000010ff */
[--C-:B------:R-:W-:Y:S01]  /*6ab0*/  FFMA.FTZ R22, R22, c[0x0][0x23c], -R139.reuse ;  /* 0x00008f0016167a23 */ /* 0x100fe2000001088b */
[----:B------:R2:W-:Y:S01]  /*6ac0*/  MUFU.EX2 R197, R20 ;  /* 0x0000001400c57308 */ /* 0x0005e20000000800 */
[--C-:B------:R-:W-:Y:S02]  /*6ad0*/  FFMA.FTZ R23, R23, c[0x0][0x23c], -R139.reuse ;  /* 0x00008f0017177a23 */ /* 0x100fe4000001088b */
[C---:B------:R-:W-:Y:S02]  /*6ae0*/  FMUL.FTZ R96, R134.reuse, R96 ;  /* 0x0000006086607220 */ /* 0x040fe40000410000 */
[C---:B------:R-:W-:Y:S01]  /*6af0*/  HMMA.16816.F32.BF16 R8, R144.reuse, R176, R8 ;  /* 0x000000b09008723c */ /* 0x040fe20000041808 */
[----:B------:R-:W-:Y:S02]  /*6b00*/  FMUL.FTZ R97, R134, R97 ;  /* 0x0000006186617220 */ /* 0x000fe40000410000 */
[C---:B------:R-:W-:Y:S02]  /*6b10*/  FMUL.FTZ R98, R132.reuse, R98 ;  /* 0x0000006284627220 */ /* 0x040fe40000410000 */
[----:B------:R4:W-:Y:S01]  /*6b20*/  MUFU.EX2 R196, R21 ;  /* 0x0000001500c47308 */ /* 0x0009e20000000800 */
[----:B------:R-:W-:Y:S02]  /*6b30*/  FMUL.FTZ R99, R132, R99 ;  /* 0x0000006384637220 */ /* 0x000fe40000410000 */
[-C--:B------:R-:W-:Y:S01]  /*6b40*/  HMMA.16816.F32.BF16 R12, R144, R178.reuse, R12 ;  /* 0x000000b2900c723c */ /* 0x080fe2000004180c */
[C---:B------:R-:W-:Y:S03]  /*6b50*/  FMUL.FTZ R100, R134.reuse, R100 ;  /* 0x0000006486647220 */ /* 0x040fe60000410000 */
[----:B------:R-:W-:Y:S02]  /*6b60*/  FMUL.FTZ R101, R134, R101 ;  /* 0x0000006586657220 */ /* 0x000fe40000410000 */
[----:B------:R-:W-:Y:S01]  /*6b70*/  FMUL.FTZ R102, R132, R102 ;  /* 0x0000006684667220 */ /* 0x000fe20000410000 */
[----:B------:R5:W-:Y:S01]  /*6b80*/  MUFU.EX2 R193, R22 ;  /* 0x0000001600c17308 */ /* 0x000be20000000800 */
[C---:B------:R-:W-:Y:S01]  /*6b90*/  HMMA.16816.F32.BF16 R16, R140.reuse, R178, R16 ;  /* 0x000000b28c10723c */ /* 0x040fe20000041810 */
[----:B------:R-:W-:Y:S03]  /*6ba0*/  LDSM.16.MT88.4 R176, [R213+0xb800] ;  /* 0x00b80000d5b0783b */ /* 0x000fe60000004200 */
[----:B--2---:R-:W-:Y:S02]  /*6bb0*/  FMUL.FTZ R20, R2, R160 ;  /* 0x000000a002147220 */ /* 0x004fe40000410000 */
[----:B------:R-:W-:Y:S02]  /*6bc0*/  FMUL.FTZ R103, R132, R103 ;  /* 0x0000006784677220 */ /* 0x000fe40000410000 */
[-C--:B------:R-:W-:Y:S01]  /*6bd0*/  HMMA.16816.F32.BF16 R36, R140, R180.reuse, R36 ;  /* 0x000000b48c24723c */ /* 0x080fe20000041824 */
[----:B------:R2:W1:Y:S03]  /*6be0*/  MUFU.EX2 R192, R23 ;  /* 0x0000001700c07308 */ /* 0x0004660000000800 */
[--C-:B------:R-:W-:Y:S02]  /*6bf0*/  FFMA.FTZ R32, R32, c[0x0][0x23c], -R138.reuse ;  /* 0x00008f0020207a23 */ /* 0x100fe4000001088a */
[----:B----4-:R-:W-:Y:S02]  /*6c00*/  FMUL.FTZ R21, R2, R161 ;  /* 0x000000a102157220 */ /* 0x010fe40000410000 */
[C---:B------:R-:W-:Y:S01]  /*6c10*/  HMMA.16816.F32.BF16 R40, R144.reuse, R180, R40 ;  /* 0x000000b49028723c */ /* 0x040fe20000041828 */
[--C-:B------:R-:W-:Y:S02]  /*6c20*/  FFMA.FTZ R34, R34, c[0x0][0x23c], -R139.reuse ;  /* 0x00008f0022227a23 */ /* 0x100fe4000001088b */
[----:B------:R4:W-:Y:S01]  /*6c30*/  MUFU.EX2 R195, R32 ;  /* 0x0000002000c37308 */ /* 0x0009e20000000800 */
[C---:B------:R-:W-:Y:S02]  /*6c40*/  FMUL.FTZ R104, R2.reuse, R104 ;  /* 0x0000006802687220 */ /* 0x040fe40000410000 */
[----:B------:R-:W-:Y:S02]  /*6c50*/  FMUL.FTZ R105, R2, R105 ;  /* 0x0000006902697220 */ /* 0x000fe40000410000 */
[-C--:B------:R-:W-:Y:S01]  /*6c60*/  HMMA.16816.F32.BF16 R44, R144, R182.reuse, R44 ;  /* 0x000000b6902c723c */ /* 0x080fe2000004182c */
[C---:B-----5:R-:W-:Y:S03]  /*6c70*/  FMUL.FTZ R22, R0.reuse, R162 ;  /* 0x000000a200167220 */ /* 0x060fe60000410000 */
[C---:B------:R-:W-:Y:S01]  /*6c80*/  FMUL.FTZ R106, R0.reuse, R106 ;  /* 0x0000006a006a7220 */ /* 0x040fe20000410000 */
[----:B------:R5:W-:Y:S01]  /*6c90*/  MUFU.EX2 R191, R34 ;  /* 0x0000002200bf7308 */ /* 0x000be20000000800 */
[C---:B------:R-:W-:Y:S02]  /*6ca0*/  FMUL.FTZ R107, R0.reuse, R107 ;  /* 0x0000006b006b7220 */ /* 0x040fe40000410000 */
[C---:B------:R-:W-:Y:S01]  /*6cb0*/  HMMA.16816.F32.BF16 R48, R140.reuse, R182, R48 ;  /* 0x000000b68c30723c */ /* 0x040fe20000041830 */
[----:B------:R-:W-:Y:S03]  /*6cc0*/  LDSM.16.MT88.4 R180, [R215+0xb800] ;  /* 0x00b80000d7b4783b */ /* 0x000fe60000004200 */
[----:B--2---:R-:W-:Y:S02]  /*6cd0*/  FMUL.FTZ R23, R0, R163 ;  /* 0x000000a300177220 */ /* 0x004fe40000410000 */
[C---:B------:R-:W-:Y:S02]  /*6ce0*/  FMUL.FTZ R108, R134.reuse, R108 ;  /* 0x0000006c866c7220 */ /* 0x040fe40000410000 */
[-C--:B-1----:R-:W-:Y:S01]  /*6cf0*/  HMMA.16816.F32.BF16 R52, R140, R148.reuse, R52 ;  /* 0x000000948c34723c */ /* 0x082fe20000041834 */
[----:B------:R-:W-:Y:S03]  /*6d00*/  LDSM.16.MT88.4 R160, [R215+0xa800] ;  /* 0x00a80000d7a0783b */ /* 0x000fe60000004200 */
[C---:B----4-:R-:W-:Y:S02]  /*6d10*/  FMUL.FTZ R32, R134.reuse, R164 ;  /* 0x000000a486207220 */ /* 0x050fe40000410000 */
[----:B------:R-:W-:Y:S02]  /*6d20*/  FMUL.FTZ R109, R134, R109 ;  /* 0x0000006d866d7220 */ /* 0x000fe40000410000 */
[C---:B------:R-:W-:Y:S01]  /*6d30*/  HMMA.16816.F32.BF16 R56, R144.reuse, R148, R56 ;  /* 0x000000949038723c */ /* 0x040fe20000041838 */
[C---:B------:R-:W-:Y:S03]  /*6d40*/  FMUL.FTZ R110, R132.reuse, R110 ;  /* 0x0000006e846e7220 */ /* 0x040fe60000410000 */
[C---:B------:R-:W-:Y:S02]  /*6d50*/  FMUL.FTZ R111, R132.reuse, R111 ;  /* 0x0000006f846f7220 */ /* 0x040fe40000410000 */
[----:B-----5:R-:W-:Y:S02]  /*6d60*/  FMUL.FTZ R34, R132, R166 ;  /* 0x000000a684227220 */ /* 0x020fe40000410000 */
[-C--:B------:R-:W-:Y:S01]  /*6d70*/  HMMA.16816.F32.BF16 R60, R144, R150.reuse, R60 ;  /* 0x00000096903c723c */ /* 0x080fe2000004183c */
[----:B------:R-:W-:Y:S03]  /*6d80*/  FFMA.FTZ R138, R33, c[0x0][0x23c], -R138 ;  /* 0x00008f00218a7a23 */ /* 0x000fe6000001088a */
[----:B------:R-:W-:Y:S01]  /*6d90*/  FMUL.FTZ R33, R134, R165 ;  /* 0x000000a586217220 */ /* 0x000fe20000410000 */
[----:B------:R-:W-:Y:S01]  /*6da0*/  MUFU.EX2 R194, R138 ;  /* 0x0000008a00c27308 */ /* 0x000fe20000000800 */
[----:B------:R-:W-:Y:S02]  /*6db0*/  FFMA.FTZ R139, R35, c[0x0][0x23c], -R139 ;  /* 0x00008f00238b7a23 */ /* 0x000fe4000001088b */
[C---:B------:R-:W-:Y:S01]  /*6dc0*/  HMMA.16816.F32.BF16 R64, R140.reuse, R150, R64 ;  /* 0x000000968c40723c */ /* 0x040fe20000041840 */
[----:B------:R-:W1:Y:S03]  /*6dd0*/  LDSM.16.MT88.4 R148, [R213+0xb000] ;  /* 0x00b00000d594783b */ /* 0x000e660000004200 */
[----:B------:R-:W-:Y:S02]  /*6de0*/  FMUL.FTZ R35, R132, R167 ;  /* 0x000000a784237220 */ /* 0x000fe40000410000 */
[--C-:B------:R-:W-:Y:S01]  /*6df0*/  FFMA.FTZ R24, R24, c[0x0][0x23c], -R184.reuse ;  /* 0x00008f0018187a23 */ /* 0x100fe200000108b8 */
[----:B------:R-:W2:Y:S01]  /*6e00*/  MUFU.EX2 R190, R139 ;  /* 0x0000008b00be7308 */ /* 0x000ea20000000800 */
[-C--:B---3--:R-:W-:Y:S01]  /*6e10*/  HMMA.16816.F32.BF16 R68, R140, R152.reuse, R68 ;  /* 0x000000988c44723c */ /* 0x088fe20000041844 */
[----:B------:R-:W-:Y:S03]  /*6e20*/  LDSM.16.MT88.4 R164, [R218+0xa800] ;  /* 0x00a80000daa4783b */ /* 0x000fe60000004200 */
[--C-:B------:R-:W-:Y:S02]  /*6e30*/  FFMA.FTZ R25, R25, c[0x0][0x23c], -R184.reuse ;  /* 0x00008f0019197a23 */ /* 0x100fe400000108b8 */
[--C-:B------:R-:W-:Y:S02]  /*6e40*/  FFMA.FTZ R26, R26, c[0x0][0x23c], -R185.reuse ;  /* 0x00008f001a1a7a23 */ /* 0x100fe400000108b9 */
[C---:B------:R-:W-:Y:S01]  /*6e50*/  HMMA.16816.F32.BF16 R72, R144.reuse, R152, R72 ;  /* 0x000000989048723c */ /* 0x040fe20000041848 */
[----:B------:R3:W-:Y:S03]  /*6e60*/  MUFU.EX2 R189, R24 ;  /* 0x0000001800bd7308 */ /* 0x0007e60000000800 */
[--C-:B------:R-:W-:Y:S02]  /*6e70*/  FFMA.FTZ R28, R28, c[0x0][0x23c], -R184.reuse ;  /* 0x00008f001c1c7a23 */ /* 0x100fe400000108b8 */
[C---:B------:R-:W-:Y:S02]  /*6e80*/  FMUL.FTZ R112, R2.reuse, R112 ;  /* 0x0000007002707220 */ /* 0x040fe40000410000 */
[-C--:B------:R-:W-:Y:S01]  /*6e90*/  HMMA.16816.F32.BF16 R76, R144, R154.reuse, R76 ;  /* 0x0000009a904c723c */ /* 0x080fe2000004184c */
[----:B------:R-:W-:Y:S02]  /*6ea0*/  FMUL.FTZ R113, R2, R113 ;  /* 0x0000007102717220 */ /* 0x000fe40000410000 */
[----:B------:R4:W5:Y:S01]  /*6eb0*/  MUFU.EX2 R188, R25 ;  /* 0x0000001900bc7308 */ /* 0x0009620000000800 */
[C---:B------:R-:W-:Y:S02]  /*6ec0*/  FMUL.FTZ R114, R0.reuse, R114 ;  /* 0x0000007200727220 */ /* 0x040fe40000410000 */
[----:B------:R-:W-:Y:S02]  /*6ed0*/  FMUL.FTZ R115, R0, R115 ;  /* 0x0000007300737220 */ /* 0x000fe40000410000 */
[C---:B------:R-:W-:Y:S01]  /*6ee0*/  HMMA.16816.F32.BF16 R80, R140.reuse, R154, R80 ;  /* 0x0000009a8c50723c */ /* 0x040fe20000041850 */
[----:B------:R-:W2:Y:S03]  /*6ef0*/  LDSM.16.MT88.4 R152, [R215+0xb000] ;  /* 0x00b00000d798783b */ /* 0x000ea60000004200 */
[----:B------:R-:W-:Y:S01]  /*6f00*/  FFMA.FTZ R184, R29, c[0x0][0x23c], -R184 ;  /* 0x00008f001db87a23 */ /* 0x000fe200000108b8 */
[----:B------:R5:W-:Y:S01]  /*6f10*/  MUFU.EX2 R187, R28 ;  /* 0x0000001c00bb7308 */ /* 0x000be20000000800 */
[C---:B------:R-:W-:Y:S02]  /*6f20*/  FMUL.FTZ R116, R2.reuse, R116 ;  /* 0x0000007402747220 */ /* 0x040fe40000410000 */
[C---:B------:R-:W-:Y:S01]  /*6f30*/  FMUL.FTZ R117, R2.reuse, R117 ;  /* 0x0000007502757220 */ /* 0x040fe20000410000 */
[-C--:B-1----:R-:W-:Y:S03]  /*6f40*/  HMMA.16816.F32.BF16 R84, R140, R148.reuse, R84 ;  /* 0x000000948c54723c */ /* 0x082fe60000041854 */
[----:B---3--:R-:W-:Y:S02]  /*6f50*/  FMUL.FTZ R24, R2, R168 ;  /* 0x000000a802187220 */ /* 0x008fe40000410000 */
[C---:B------:R-:W-:Y:S01]  /*6f60*/  FMUL.FTZ R118, R0.reuse, R118 ;  /* 0x0000007600767220 */ /* 0x040fe20000410000 */
[----:B------:R-:W1:Y:S01]  /*6f70*/  MUFU.EX2 R186, R184 ;  /* 0x000000b800ba7308 */ /* 0x000e620000000800 */
[----:B------:R-:W-:Y:S01]  /*6f80*/  FMUL.FTZ R119, R0, R119 ;  /* 0x0000007700777220 */ /* 0x000fe20000410000 */
[C---:B------:R-:W-:Y:S01]  /*6f90*/  HMMA.16816.F32.BF16 R88, R144.reuse, R148, R88 ;  /* 0x000000949058723c */ /* 0x040fe20000041858 */
[----:B------:R-:W-:Y:S03]  /*6fa0*/  FMUL.FTZ R120, R134, R120 ;  /* 0x0000007886787220 */ /* 0x000fe60000410000 */
[----:B----4-:R-:W-:Y:S02]  /*6fb0*/  FMUL.FTZ R25, R2, R169 ;  /* 0x000000a902197220 */ /* 0x010fe40000410000 */
[----:B------:R-:W-:Y:S02]  /*6fc0*/  FMUL.FTZ R121, R134, R121 ;  /* 0x0000007986797220 */ /* 0x000fe40000410000 */
[-C--:B------:R-:W-:Y:S01]  /*6fd0*/  HMMA.16816.F32.BF16 R92, R144, R150.reuse, R92 ;  /* 0x00000096905c723c */ /* 0x080fe2000004185c */
[----:B------:R3:W-:Y:S03]  /*6fe0*/  MUFU.EX2 R184, R26 ;  /* 0x0000001a00b87308 */ /* 0x0007e60000000800 */
[--C-:B-----5:R-:W-:Y:S02]  /*6ff0*/  FFMA.FTZ R28, R27, c[0x0][0x23c], -R185.reuse ;  /* 0x00008f001b1c7a23 */ /* 0x120fe400000108b9 */
[----:B------:R-:W-:Y:S02]  /*7000*/  FMUL.FTZ R27, R0, R171 ;  /* 0x000000ab001b7220 */ /* 0x000fe40000410000 */
[C---:B------:R-:W-:Y:S01]  /*7010*/  HMMA.16816.F32.BF16 R96, R140.reuse, R150, R96 ;  /* 0x000000968c60723c */ /* 0x040fe20000041860 */
[----:B------:R-:W4:Y:S02]  /*7020*/  LDSM.16.MT88.4 R148, [R218+0xb000] ;  /* 0x00b00000da94783b */ /* 0x000f240000004200 */
[----:B------:R5:W1:Y:S01]  /*7030*/  MUFU.EX2 R139, R28 ;  /* 0x0000001c008b7308 */ /* 0x000a620000000800 */
[C---:B------:R-:W-:Y:S02]  /*7040*/  FMUL.FTZ R122, R132.reuse, R122 ;  /* 0x0000007a847a7220 */ /* 0x040fe40000410000 */
[----:B------:R-:W-:Y:S02]  /*7050*/  FMUL.FTZ R123, R132, R123 ;  /* 0x0000007b847b7220 */ /* 0x000fe40000410000 */
[-C--:B--2---:R-:W-:Y:S01]  /*7060*/  HMMA.16816.F32.BF16 R100, R140, R152.reuse, R100 ;  /* 0x000000988c64723c */ /* 0x084fe20000041864 */
[C---:B------:R-:W-:Y:S03]  /*7070*/  FMUL.FTZ R128, R2.reuse, R128 ;  /* 0x0000008002807220 */ /* 0x040fe60000410000 */
[----:B------:R-:W-:Y:S02]  /*7080*/  FMUL.FTZ R129, R2, R129 ;  /* 0x0000008102817220 */ /* 0x000fe40000410000 */
[C---:B------:R-:W-:Y:S02]  /*7090*/  FMUL.FTZ R130, R0.reuse, R130 ;  /* 0x0000008200827220 */ /* 0x040fe40000410000 */
[C---:B------:R-:W-:Y:S01]  /*70a0*/  HMMA.16816.F32.BF16 R104, R144.reuse, R152, R104 ;  /* 0x000000989068723c */ /* 0x040fe20000041868 */
[C---:B---3--:R-:W-:Y:S02]  /*70b0*/  FMUL.FTZ R26, R0.reuse, R170 ;  /* 0x000000aa001a7220 */ /* 0x048fe40000410000 */
[----:B------:R-:W-:Y:S01]  /*70c0*/  LDSM.16.MT88.4 R168, [R217+0xa800] ;  /* 0x00a80000d9a8783b */ /* 0x000fe20000004200 */
[----:B------:R-:W-:Y:S02]  /*70d0*/  FMUL.FTZ R131, R0, R131 ;  /* 0x0000008300837220 */ /* 0x000fe40000410000 */
[----:B------:R-:W-:Y:S01]  /*70e0*/  FMUL.FTZ R29, R134, R173 ;  /* 0x000000ad861d7220 */ /* 0x000fe20000410000 */
[----:B------:R-:W-:Y:S01]  /*70f0*/  F2FP.BF16.PACK_AB R173, R192, R193 ;  /* 0x000000c1c0ad723e */ /* 0x000fe200000010ff */
[-C--:B------:R-:W-:Y:S01]  /*7100*/  HMMA.16816.F32.BF16 R20, R144, R154.reuse, R20 ;  /* 0x0000009a9014723c */ /* 0x080fe20000041814 */
[--C-:B------:R-:W-:Y:S03]  /*7110*/  FFMA.FTZ R30, R30, c[0x0][0x23c], -R185.reuse ;  /* 0x00008f001e1e7a23 */ /* 0x100fe600000108b9 */
[----:B-----5:R-:W-:Y:S01]  /*7120*/  FMUL.FTZ R28, R134, R172 ;  /* 0x000000ac861c7220 */ /* 0x020fe20000410000 */
[----:B------:R-:W-:Y:S01]  /*7130*/  F2FP.BF16.PACK_AB R172, R196, R197 ;  /* 0x000000c5c4ac723e */ /* 0x000fe200000010ff */
[----:B------:R2:W-:Y:S01]  /*7140*/  MUFU.EX2 R138, R30 ;  /* 0x0000001e008a7308 */ /* 0x0005e20000000800 */
[C---:B------:R-:W-:Y:S01]  /*7150*/  FMUL.FTZ R124, R134.reuse, R124 ;  /* 0x0000007c867c7220 */ /* 0x040fe20000410000 */
[C---:B------:R-:W-:Y:S01]  /*7160*/  HMMA.16816.F32.BF16 R108, R140.reuse, R154, R108 ;  /* 0x0000009a8c6c723c */ /* 0x040fe2000004186c */
[----:B------:R-:W3:Y:S03]  /*7170*/  LDSM.16.MT88.4 R152, [R217+0xb000] ;  /* 0x00b00000d998783b */ /* 0x000ee60000004200 */
[----:B------:R-:W-:Y:S02]  /*7180*/  FMUL.FTZ R125, R134, R125 ;  /* 0x0000007d867d7220 */ /* 0x000fe40000410000 */
[C---:B------:R-:W-:Y:S02]  /*7190*/  FMUL.FTZ R126, R132.reuse, R126 ;  /* 0x0000007e847e7220 */ /* 0x040fe40000410000 */
[C---:B------:R-:W-:Y:S01]  /*71a0*/  FMUL.FTZ R127, R132.reuse, R127 ;  /* 0x0000007f847f7220 */ /* 0x040fe20000410000 */
[-C--:B----4-:R-:W-:Y:S03]  /*71b0*/  HMMA.16816.F32.BF16 R32, R140, R148.reuse, R32 ;  /* 0x000000948c20723c */ /* 0x090fe60000041820 */
[----:B------:R-:W-:Y:S02]  /*71c0*/  FFMA.FTZ R185, R31, c[0x0][0x23c], -R185 ;  /* 0x00008f001fb97a23 */ /* 0x000fe400000108b9 */
[----:B------:R-:W-:Y:S01]  /*71d0*/  FMUL.FTZ R31, R132, R175 ;  /* 0x000000af841f7220 */ /* 0x000fe20000410000 */
[----:B------:R-:W-:Y:S01]  /*71e0*/  F2FP.BF16.PACK_AB R175, R190, R191 ;  /* 0x000000bfbeaf723e */ /* 0x000fe200000010ff */
[----:B------:R-:W-:Y:S01]  /*71f0*/  FFMA.FTZ R2, R2, R232, R202 ;  /* 0x000000e802027223 */ /* 0x000fe200000100ca */
[C---:B------:R-:W-:Y:S01]  /*7200*/  HMMA.16816.F32.BF16 R112, R144.reuse, R148, R112 ;  /* 0x000000949070723c */ /* 0x040fe20000041870 */
[----:B------:R-:W4:Y:S03]  /*7210*/  MUFU.EX2 R185, R185 ;  /* 0x000000b900b97308 */ /* 0x000f260000000800 */
[----:B------:R-:W-:Y:S02]  /*7220*/  FFMA.FTZ R0, R0, R231, R198 ;  /* 0x000000e700007223 */ /* 0x000fe400000100c6 */
[----:B--2---:R-:W-:Y:S01]  /*7230*/  FMUL.FTZ R30, R132, R174 ;  /* 0x000000ae841e7220 */ /* 0x004fe20000410000 */
[----:B------:R-:W-:Y:S01]  /*7240*/  F2FP.BF16.PACK_AB R174, R194, R195 ;  /* 0x000000c3c2ae723e */ /* 0x000fe200000010ff */
[-C--:B------:R-:W-:Y:S01]  /*7250*/  HMMA.16816.F32.BF16 R116, R144, R150.reuse, R116 ;  /* 0x000000969074723c */ /* 0x080fe20000041874 */
[----:B------:R-:W-:Y:S04]  /*7260*/  FFMA.FTZ R132, R132, R233, R206 ;  /* 0x000000e984847223 */ /* 0x000fe800000100ce */
[----:B------:R-:W-:Y:S03]  /*7270*/  FADD.FTZ R132, R207, R132 ;  /* 0x00000084cf847221 */ /* 0x000fe60000010000 */
[C---:B------:R-:W-:Y:S08]  /*7280*/  HMMA.16816.F32.BF16 R120, R140.reuse, R150, R120 ;  /* 0x000000968c78723c */ /* 0x040ff00000041878 */
[-C--:B---3--:R-:W-:Y:S08]  /*7290*/  HMMA.16816.F32.BF16 R124, R140, R152.reuse, R124 ;  /* 0x000000988c7c723c */ /* 0x088ff0000004187c */
[C---:B------:R-:W-:Y:S08]  /*72a0*/  HMMA.16816.F32.BF16 R24, R144.reuse, R152, R24 ;  /* 0x000000989018723c */ /* 0x040ff00000041818 */
[-C--:B------:R-:W-:Y:S08]  /*72b0*/  HMMA.16816.F32.BF16 R128, R144, R154.reuse, R128 ;  /* 0x0000009a9080723c */ /* 0x080ff00000041880 */
[----:B------:R-:W-:Y:S07]  /*72c0*/  HMMA.16816.F32.BF16 R28, R140, R154, R28 ;  /* 0x0000009a8c1c723c */ /* 0x000fee000004181c */
[----:B------:R-:W-:Y:S01]  /*72d0*/  F2FP.BF16.PACK_AB R140, R188, R189 ;  /* 0x000000bdbc8c723e */ /* 0x000fe200000010ff */
[-C--:B------:R-:W-:Y:S01]  /*72e0*/  HMMA.16816.F32.BF16 R148, R172, R156.reuse, R4 ;  /* 0x0000009cac94723c */ /* 0x080fe20000041804 */
[----:B-1----:R-:W-:Y:S01]  /*72f0*/  F2FP.BF16.PACK_AB R142, R186, R187 ;  /* 0x000000bbba8e723e */ /* 0x002fe200000010ff */
[----:B------:R-:W1:Y:S02]  /*7300*/  LDSM.16.MT88.4 R4, [R218+0xb800] ;  /* 0x00b80000da04783b */ /* 0x000e640000004200 */
[----:B------:R-:W-:Y:S02]  /*7310*/  F2FP.BF16.PACK_AB R141, R139, R184 ;  /* 0x000000b88b8d723e */ /* 0x000fe400000010ff */
[----:B----4-:R-:W-:Y:S07]  /*7320*/  F2FP.BF16.PACK_AB R143, R185, R138 ;  /* 0x0000008ab98f723e */ /* 0x010fee00000010ff */
[C---:B------:R-:W-:Y:S01]  /*7330*/  HMMA.16816.F32.BF16 R144, R140.reuse, R156, R8 ;  /* 0x0000009c8c90723c */ /* 0x040fe20000041808 */
[----:B------:R-:W2:Y:S07]  /*7340*/  LDSM.16.MT88.4 R8, [R217+0xb800] ;  /* 0x00b80000d908783b */ /* 0x000eae0000004200 */
        /* <DEDUP_REMOVED lines=24> */
[----:B------:R-:W-:Y:S01]  /*74d0*/  FFMA.FTZ R4, R134, R234, R210 ;  /* 0x000000ea86047223 */ /* 0x000fe200000100d2 */
[-C--:B------:R-:W-:Y:S01]  /*74e0*/  HMMA.16816.F32.BF16 R116, R140, R6.reuse, R116 ;  /* 0x000000068c74723c */ /* 0x080fe20000041874 */
[----:B------:R-:W-:Y:S03]  /*74f0*/  FADD.FTZ R5, R199, R0 ;  /* 0x00000000c7057221 */ /* 0x000fe60000010000 */
[----:B------:R-:W-:Y:S02]  /*7500*/  FADD.FTZ R4, R211, R4 ;  /* 0x00000004d3047221 */ /* 0x000fe40000010000 */
[----:B------:R-:W-:Y:S02]  /*7510*/  FADD.FTZ R5, R200, R5 ;  /* 0x00000005c8057221 */ /* 0x000fe40000010000 */
[----:B------:R-:W-:Y:S01]  /*7520*/  FADD.FTZ R4, R230, R4 ;  /* 0x00000004e6047221 */ /* 0x000fe20000010000 */
[C---:B------:R-:W-:Y:S03]  /*7530*/  HMMA.16816.F32.BF16 R120, R172.reuse, R6, R120 ;  /* 0x00000006ac78723c */ /* 0x040fe60000041878 */
[----:B------:R-:W-:Y:S04]  /*7540*/  FADD.FTZ R4, R229, R4 ;  /* 0x00000004e5047221 */ /* 0x000fe80000010000 */
[----:B------:R-:W-:Y:S01]  /*7550*/  FADD.FTZ R6, R203, R2 ;  /* 0x00000002cb067221 */ /* 0x000fe20000010000 */
[-C--:B--2---:R-:W-:Y:S01]  /*7560*/  HMMA.16816.F32.BF16 R124, R172, R8.reuse, R124 ;  /* 0x00000008ac7c723c */ /* 0x084fe2000004187c */
[----:B------:R-:W-:Y:S03]  /*7570*/  FADD.FTZ R2, R208, R132 ;  /* 0x00000084d0027221 */ /* 0x000fe60000010000 */
[----:B------:R-:W-:Y:S01]  /*7580*/  FADD.FTZ R0, R204, R6 ;  /* 0x00000006cc007221 */ /* 0x000fe20000010000 */
[----:B------:R-:W-:Y:S01]  /*7590*/  MOV R132, R137 ;  /* 0x0000008900847202 */ /* 0x000fe20000000f00 */
[----:B------:R-:W-:Y:S02]  /*75a0*/  FADD.FTZ R2, R209, R2 ;  /* 0x00000002d1027221 */ /* 0x000fe40000010000 */
[----:B------:R-:W-:Y:S01]  /*75b0*/  FADD.FTZ R6, R205, R0 ;  /* 0x00000000cd067221 */ /* 0x000fe20000010000 */
[C---:B------:R-:W-:Y:S03]  /*75c0*/  HMMA.16816.F32.BF16 R168, R140.reuse, R8, R24 ;  /* 0x000000088ca8723c */ /* 0x040fe60000041818 */
[----:B------:R-:W-:Y:S02]  /*75d0*/  FADD.FTZ R0, R201, R5 ;  /* 0x00000005c9007221 */ /* 0x000fe40000010000 */
[----:B------:R-:W-:Y:S02]  /*75e0*/  FADD.FTZ R4, R197, R4 ;  /* 0x00000004c5047221 */ /* 0x000fe40000010000 */
[----:B------:R-:W-:Y:S01]  /*75f0*/  FADD.FTZ R2, R193, R2 ;  /* 0x00000002c1027221 */ /* 0x000fe20000010000 */
[-C--:B------:R-:W-:Y:S01]  /*7600*/  HMMA.16816.F32.BF16 R128, R140, R10.reuse, R128 ;  /* 0x0000000a8c80723c */ /* 0x080fe20000041880 */
[----:B------:R-:W-:Y:S03]  /*7610*/  FADD.FTZ R5, R189, R6 ;  /* 0x00000006bd057221 */ /* 0x000fe60000010000 */
[----:B------:R-:W-:Y:S02]  /*7620*/  FADD.FTZ R0, R184, R0 ;  /* 0x00000000b8007221 */ /* 0x000fe40000010000 */
[----:B------:R-:W-:Y:S01]  /*7630*/  FADD.FTZ R4, R196, R4 ;  /* 0x00000004c4047221 */ /* 0x000fe20000010000 */
[----:B------:R-:W-:Y:S01]  /*7640*/  MOV R140, R3 ;  /* 0x00000003008c7202 */ /* 0x000fe20000000f00 */
[----:B------:R-:W-:Y:S01]  /*7650*/  FADD.FTZ R6, R192, R2 ;  /* 0x00000002c0067221 */ /* 0x000fe20000010000 */
[----:B------:R-:W-:Y:S03]  /*7660*/  HMMA.16816.F32.BF16 R172, R172, R10, R28 ;  /* 0x0000000aacac723c */ /* 0x000fe6000004181c */
[----:B------:R-:W-:Y:S02]  /*7670*/  FADD.FTZ R2, R188, R5 ;  /* 0x00000005bc027221 */ /* 0x000fe40000010000 */
[----:B------:R-:W-:Y:S01]  /*7680*/  FADD.FTZ R0, R139, R0 ;  /* 0x000000008b007221 */ /* 0x000fe20000010000 */
[----:B------:R-:W-:Y:S01]  /*7690*/  MOV R139, R135 ;  /* 0x00000087008b7202 */ /* 0x000fe20000000f00 */
[----:B------:R-:W-:Y:S02]  /*76a0*/  FADD.FTZ R5, R195, R4 ;  /* 0x00000004c3057221 */ /* 0x000fe40000010000 */
[----:B------:R-:W-:Y:S03]  /*76b0*/  FADD.FTZ R6, R191, R6 ;  /* 0x00000006bf067221 */ /* 0x000fe60000010000 */
[----:B------:R-:W-:Y:S02]  /*76c0*/  FADD.FTZ R4, R187, R2 ;  /* 0x00000002bb047221 */ /* 0x000fe40000010000 */
[----:B------:R-:W-:Y:S01]  /*76d0*/  FADD.FTZ R2, R138, R0 ;  /* 0x000000008a027221 */ /* 0x000fe20000010000 */
[----:B------:R-:W-:Y:S01]  /*76e0*/  IADD3 R0, R228, -0x1, RZ ;  /* 0xffffffffe4007810 */ /* 0x000fe20007ffe0ff */
[----:B------:R-:W-:Y:S01]  /*76f0*/  FADD.FTZ R234, R194, R5 ;  /* 0x00000005c2ea7221 */ /* 0x000fe20000010000 */
[----:B------:R-:W-:Y:S01]  /*7700*/  MOV R138, R136 ;  /* 0x00000088008a7202 */ /* 0x000fe20000000f00 */
[----:B------:R-:W-:Y:S01]  /*7710*/  FADD.FTZ R233, R190, R6 ;  /* 0x00000006bee97221 */ /* 0x000fe20000010000 */
[----:B------:R-:W-:Y:S01]  /*7720*/  MOV R228, R0 ;  /* 0x0000000000e47202 */ /* 0x000fe20000000f00 */
[----:B------:R-:W-:Y:S02]  /*7730*/  FADD.FTZ R232, R186, R4 ;  /* 0x00000004bae87221 */ /* 0x000fe40000010000 */
[----:B------:R-:W-:Y:S01]  /*7740*/  FADD.FTZ R231, R185, R2 ;  /* 0x00000002b9e77221 */ /* 0x000fe20000010000 */
[----:B------:R-:W-:-:S05]  /*7750*/  @P4 BRA `(.L_x_991) ;  /* 0xffffd76000004947 */ /* 0x000fca000383ffff */
.L_x_990:
[----:B------:R-:W1:Y:S01]  /*7760*/  SHFL.BFLY PT, R0, R234, 0x2, 0x1f ;  /* 0x0c401f00ea007f89 */ /* 0x000e6200000e0000 */
[----:B------:R-:W-:Y:S01]  /*7770*/  ISETP.NE.AND P0, PT, R249, -0x1, PT ;  /* 0xfffffffff900780c */ /* 0x000fe20003f05270 */
[----:B------:R-:W-:Y:S02]  /*7780*/  BSSY B0, `(.L_x_994) ;  /* 0x00001ae000007945 */ /* 0x000fe40003800000 */
[----:B------:R-:W2:Y:S04]  /*7790*/  SHFL.BFLY PT, R5, R233, 0x2, 0x1f ;  /* 0x0c401f00e9057f89 */ /* 0x000ea800000e0000 */
[----:B------:R-:W3:Y:S04]  /*77a0*/  SHFL.BFLY PT, R4, R231, 0x2, 0x1f ;  /* 0x0c401f00e7047f89 */ /* 0x000ee800000e0000 */
[----:B------:R-:W4:Y:S01]  /*77b0*/  S2R R142, SR_TID.X ;  /* 0x00000000008e7919 */ /* 0x000f220000002100 */
[----:B-1----:R-:W-:-:S03]  /*77c0*/  FADD.FTZ R234, R0, R234 ;  /* 0x000000ea00ea7221 */ /* 0x002fc60000010000 */
[----:B------:R-:W1:Y:S01]  /*77d0*/  SHFL.BFLY PT, R0, R232, 0x2, 0x1f ;  /* 0x0c401f00e8007f89 */ /* 0x000e6200000e0000 */
[----:B--2---:R-:W-:-:S03]  /*77e0*/  FADD.FTZ R233, R5, R233 ;  /* 0x000000e905e97221 */ /* 0x004fc60000010000 */
[----:B------:R-:W2:Y:S01]  /*77f0*/  SHFL.BFLY PT, R2, R234, 0x1, 0x1f ;  /* 0x0c201f00ea027f89 */ /* 0x000ea200000e0000 */
[----:B---3--:R-:W-:Y:S01]  /*7800*/  FADD.FTZ R231, R4, R231 ;  /* 0x000000e704e77221 */ /* 0x008fe20000010000 */
[----:B------:R-:W-:Y:S02]  /*7810*/  MOV R4, 0x3f800000 ;  /* 0x3f80000000047802 */ /* 0x000fe40000000f00 */
[----:B------:R-:W3:Y:S01]  /*7820*/  SHFL.BFLY PT, R6, R233, 0x1, 0x1f ;  /* 0x0c201f00e9067f89 */ /* 0x000ee200000e0000 */
[----:B-1----:R-:W-:Y:S01]  /*7830*/  FADD.FTZ R232, R0, R232 ;  /* 0x000000e800e87221 */ /* 0x002fe20000010000 */
[----:B------:R-:W-:Y:S01]  /*7840*/  MOV R0, 0x3f800000 ;  /* 0x3f80000000007802 */ /* 0x000fe20000000f00 */
[----:B--2---:R-:W-:-:S03]  /*7850*/  FADD.FTZ R234, R234, R2 ;  /* 0x00000002eaea7221 */ /* 0x004fc60000010000 */
[----:B------:R-:W1:Y:S01]  /*7860*/  SHFL.BFLY PT, R5, R232, 0x1, 0x1f ;  /* 0x0c201f00e8057f89 */ /* 0x000e6200000e0000 */
[----:B---3--:R-:W-:-:S03]  /*7870*/  FADD.FTZ R233, R233, R6 ;  /* 0x00000006e9e97221 */ /* 0x008fc60000010000 */
[----:B------:R-:W2:Y:S01]  /*7880*/  SHFL.BFLY PT, R2, R231, 0x1, 0x1f ;  /* 0x0c201f00e7027f89 */ /* 0x000ea200000e0000 */
[----:B------:R-:W-:Y:S01]  /*7890*/  FSETP.NE.FTZ.AND P6, PT, R234, RZ, PT ;  /* 0x000000ffea00720b */ /* 0x000fe20003fd5000 */
[----:B------:R-:W-:Y:S01]  /*78a0*/  @P0 IMAD.WIDE.U32 R6, R249, c[0x0][0x1e8], RZ ;  /* 0x00007a00f9060a25 */ /* 0x000fe200078e00ff */
[----:B------:R-:W-:-:S03]  /*78b0*/  FSETP.NE.FTZ.AND P5, PT, R233, RZ, PT ;  /* 0x000000ffe900720b */ /* 0x000fc60003fb5000 */
[----:B------:R-:W-:Y:S01]  /*78c0*/  @P0 IMAD R141, R249, c[0x0][0x1ec], R7 ;  /* 0x00007b00f98d0a24 */ /* 0x000fe200078e0207 */
[----:B------:R-:W-:-:S07]  /*78d0*/  @P0 MOV R140, R6 ;  /* 0x00000006008c0202 */ /* 0x000fce0000000f00 */
[----:B------:R-:W3:Y:S01]  /*78e0*/  @P6 MUFU.RCP R0, R234 ;  /* 0x000000ea00006308 */ /* 0x000ee20000001000 */
[----:B-1----:R-:W-:-:S07]  /*78f0*/  FADD.FTZ R232, R232, R5 ;  /* 0x00000005e8e87221 */ /* 0x002fce0000010000 */
[----:B------:R-:W-:Y:S01]  /*7900*/  @P5 MUFU.RCP R4, R233 ;  /* 0x000000e900045308 */ /* 0x000fe20000001000 */
[----:B--2---:R-:W-:Y:S01]  /*7910*/  FADD.FTZ R231, R231, R2 ;  /* 0x00000002e7e77221 */ /* 0x004fe20000010000 */
[----:B------:R-:W-:Y:S02]  /*7920*/  FSETP.NE.FTZ.AND P4, PT, R232, RZ, PT ;  /* 0x000000ffe800720b */ /* 0x000fe40003f95000 */
[----:B------:R-:W-:Y:S02]  /*7930*/  MOV R2, 0x3f800000 ;  /* 0x3f80000000027802 */ /* 0x000fe40000000f00 */
[----:B------:R-:W-:Y:S01]  /*7940*/  FSETP.NE.FTZ.AND P3, PT, R231, RZ, PT ;  /* 0x000000ffe700720b */ /* 0x000fe20003f75000 */
[C---:B---3--:R-:W-:Y:S02]  /*7950*/  FMUL.FTZ R148, R0.reuse, R148 ;  /* 0x0000009400947220 */ /* 0x048fe40000410000 */
[C---:B------:R-:W-:Y:S02]  /*7960*/  FMUL.FTZ R7, R0.reuse, R149 ;  /* 0x0000009500077220 */ /* 0x040fe40000410000 */
[----:B------:R-:W-:-:S02]  /*7970*/  FMUL.FTZ R156, R0, R156 ;  /* 0x0000009c009c7220 */ /* 0x000fc40000410000 */
[C---:B------:R-:W-:Y:S01]  /*7980*/  FMUL.FTZ R5, R0.reuse, R157 ;  /* 0x0000009d00057220 */ /* 0x040fe20000410000 */
[----:B------:R-:W-:Y:S01]  /*7990*/  F2FP.BF16.PACK_AB R7, R7, R148 ;  /* 0x000000940707723e */ /* 0x000fe200000010ff */
[----:B------:R-:W1:Y:S01]  /*79a0*/  @P4 MUFU.RCP R2, R232 ;  /* 0x000000e800024308 */ /* 0x000e620000001000 */
        /* <DEDUP_REMOVED lines=30> */
[C---:B------:R-:W-:Y:S02]  /*7b90*/  FMUL.FTZ R125, R0.reuse, R125 ;  /* 0x0000007d007d7220 */ /* 0x040fe40000410000 */
[C---:B------:R-:W-:Y:S02]  /*7ba0*/  FMUL.FTZ R172, R0.reuse, R172 ;  /* 0x000000ac00ac7220 */ /* 0x040fe40000410000 */
[----:B------:R-:W-:Y:S01]  /*7bb0*/  FMUL.FTZ R173, R0, R173 ;  /* 0x000000ad00ad7220 */ /* 0x000fe20000410000 */
[----:B------:R-:W-:Y:S01]  /*7bc0*/  MOV R0, 0x3f800000 ;  /* 0x3f80000000007802 */ /* 0x000fe20000000f00 */
[----:B-1----:R-:W-:Y:S01]  /*7bd0*/  FMUL.FTZ R27, R2, R61 ;  /* 0x0000003d021b7220 */ /* 0x002fe20000410000 */
[----:B----4-:R-:W-:Y:S01]  /*7be0*/  SHF.R.S32.HI R61, RZ, 0x1f, R142 ;  /* 0x0000001fff3d7819 */ /* 0x010fe2000001148e */
[----:B------:R-:W-:-:S02]  /*7bf0*/  FMUL.FTZ R30, R4, R67 ;  /* 0x00000043041e7220 */ /* 0x000fc40000410000 */
[C---:B------:R-:W-:Y:S01]  /*7c00*/  FMUL.FTZ R17, R2.reuse, R41 ;  /* 0x0000002902117220 */ /* 0x040fe20000410000 */
[----:B------:R-:W-:Y:S01]  /*7c10*/  LEA.HI R29, R61, R142, RZ, 0x2 ;  /* 0x0000008e3d1d7211 */ /* 0x000fe200078f10ff */
[----:B------:R-:W1:Y:S01]  /*7c20*/  @P3 MUFU.RCP R0, R231 ;  /* 0x000000e700003308 */ /* 0x000e620000001000 */
[C---:B------:R-:W-:Y:S02]  /*7c30*/  FMUL.FTZ R26, R2.reuse, R45 ;  /* 0x0000002d021a7220 */ /* 0x040fe40000410000 */
[----:B------:R-:W-:Y:S02]  /*7c40*/  FMUL.FTZ R22, R2, R57 ;  /* 0x0000003902167220 */ /* 0x000fe40000410000 */
[C---:B------:R-:W-:Y:S02]  /*7c50*/  FMUL.FTZ R150, R4.reuse, R150 ;  /* 0x0000009604967220 */ /* 0x040fe40000410000 */
[C---:B------:R-:W-:Y:S02]  /*7c60*/  FMUL.FTZ R6, R4.reuse, R151 ;  /* 0x0000009704067220 */ /* 0x040fe40000410000 */
        /* <DEDUP_REMOVED lines=20> */
[C---:B------:R-:W-:Y:S01]  /*7db0*/  FMUL.FTZ R87, R4.reuse, R87 ;  /* 0x0000005704577220 */ /* 0x040fe20000410000 */
[----:B------:R-:W-:Y:S01]  /*7dc0*/  F2FP.BF16.PACK_AB R54, R83, R82 ;  /* 0x000000525336723e */ /* 0x000fe200000010ff */
        /* <DEDUP_REMOVED lines=15> */
[----:B------:R-:W-:Y:S01]  /*7ec0*/  FMUL.FTZ R65, R4, R175 ;  /* 0x000000af04417220 */ /* 0x000fe20000410000 */
[----:B------:R-:W-:Y:S01]  /*7ed0*/  SHF.R.S32.HI R4, RZ, 0x1f, R29 ;  /* 0x0000001fff047819 */ /* 0x000fe2000001141d */
        /* <DEDUP_REMOVED lines=77> */
[----:B------:R-:W-:Y:S01]  /*83b0*/  SHF.R.S32.HI R69, RZ, 0x5, R70 ;  /* 0x00000005ff457819 */ /* 0x000fe20000011446 */
        /* <DEDUP_REMOVED lines=34> */
[----:B------:R-:W-:Y:S02]  /*85e0*/  LOP3.LUT R0, R29, 0x3ffffffc, RZ, 0xc0, !PT ;  /* 0x3ffffffc1d007812 */ /* 0x000fe400078ec0ff */
[----:B------:R-:W-:Y:S02]  /*85f0*/  F2FP.BF16.PACK_AB R29, R117, R116 ;  /* 0x00000074751d723e */ /* 0x000fe400000010ff */
[----:B------:R-:W-:Y:S02]  /*8600*/  IADD3 R28, -R0, R142, RZ ;  /* 0x0000008e001c7210 */ /* 0x000fe40007ffe1ff */
[----:B------:R-:W-:Y:S02]  /*8610*/  LOP3.LUT R0, R2, 0x1c0, RZ, 0xc0, !PT ;  /* 0x000001c002007812 */ /* 0x000fe400078ec0ff */
[----:B------:R-:W-:Y:S02]  /*8620*/  LOP3.LUT R2, R4, 0x1, RZ, 0xc0, !PT ;  /* 0x0000000104027812 */ /* 0x000fe400078ec0ff */
[----:B------:R-:W-:-:S02]  /*8630*/  LEA R28, R69, R28, 0x9 ;  /* 0x0000001c451c7211 */ /* 0x000fc400078e48ff */
[----:B------:R-:W-:Y:S02]  /*8640*/  LEA.HI R0, R0, R0, RZ, 0x1d ;  /* 0x0000000000007211 */ /* 0x000fe400078fe8ff */
[----:B------:R-:W-:Y:S02]  /*8650*/  ISETP.NE.U32.AND P1, PT, R2, 0x1, PT ;  /* 0x000000010200780c */ /* 0x000fe40003f25070 */
[----:B------:R-:W-:Y:S02]  /*8660*/  LEA R0, R28, R0, 0x1 ;  /* 0x000000001c007211 */ /* 0x000fe400078e08ff */
[----:B------:R-:W-:Y:S02]  /*8670*/  F2FP.BF16.PACK_AB R28, R119, R118 ;  /* 0x00000076771c723e */ /* 0x000fe400000010ff */
[----:B------:R-:W-:Y:S02]  /*8680*/  SHF.L.U32 R0, R0, 0x1, RZ ;  /* 0x0000000100007819 */ /* 0x000fe400000006ff */
[----:B------:R-:W-:-:S02]  /*8690*/  F2FP.BF16.PACK_AB R66, R171, R66 ;  /* 0x00000042ab42723e */ /* 0x000fc400000010ff */
[C---:B------:R-:W-:Y:S01]  /*86a0*/  IADD3 R2, R0.reuse, -0x10, RZ ;  /* 0xfffffff000027810 */ /* 0x040fe20007ffe0ff */
[----:B------:R1:W-:Y:S01]  /*86b0*/  STS [R0+0x400], R6 ;  /* 0x0004000600007388 */ /* 0x0003e20000000800 */
[----:B------:R-:W-:Y:S02]  /*86c0*/  F2FP.BF16.PACK_AB R68, R131, R68 ;  /* 0x000000448344723e */ /* 0x000fe400000010ff */
[----:B------:R-:W-:Y:S01]  /*86d0*/  @P1 IADD3 R2, R0, 0x10, RZ ;  /* 0x0000001000021810 */ /* 0x000fe20007ffe0ff */
[----:B------:R-:W-:Y:S01]  /*86e0*/  STS [R0], R7 ;  /* 0x0000000700007388 */ /* 0x000fe20000000800 */
[----:B------:R-:W-:Y:S02]  /*86f0*/  R2P PR, R4, 0x6 ;  /* 0x0000000604007804 */ /* 0x000fe40000000000 */
[----:B------:R-:W-:Y:S01]  /*8700*/  MOV R4, 0x20 ;  /* 0x0000002000047802 */ /* 0x000fe20000000f00 */
[----:B------:R2:W-:Y:S03]  /*8710*/  STS [R2], R5 ;  /* 0x0000000502007388 */ /* 0x0005e60000000800 */
[----:B------:R-:W-:Y:S01]  /*8720*/  SEL R4, R4, 0xffffffe0, !P1 ;  /* 0xffffffe004047807 */ /* 0x000fe20004800000 */
[----:B------:R3:W-:Y:S04]  /*8730*/  STS [R2+0x400], R8 ;  /* 0x0004000802007388 */ /* 0x0007e80000000800 */
[----:B------:R-:W-:Y:S04]  /*8740*/  STS [R0+0x2000], R10 ;  /* 0x0020000a00007388 */ /* 0x000fe80000000800 */
        /* <DEDUP_REMOVED lines=8> */
[----:B------:R-:W-:Y:S01]  /*87d0*/  STS [R5], R13 ;  /* 0x0000000d05007388 */ /* 0x000fe20000000800 */
[----:B------:R-:W-:-:S03]  /*87e0*/  IADD3 R7, R5, R6, RZ ;  /* 0x0000000605077210 */ /* 0x000fc60007ffe0ff */
[----:B------:R2:W-:Y:S01]  /*87f0*/  STS [R5+0x400], R12 ;  /* 0x0004000c05007388 */ /* 0x0005e20000000800 */
[----:B----4-:R-:W-:-:S03]  /*8800*/  IADD3 R9, R6, R2, RZ ;  /* 0x0000000206097210 */ /* 0x010fc60007ffe0ff */
[----:B------:R3:W-:Y:S01]  /*8810*/  STS [R4], R16 ;  /* 0x0000001004007388 */ /* 0x0007e20000000800 */
[----:B------:R-:W-:Y:S01]  /*8820*/  IADD3 R6, R4, R6, RZ ;  /* 0x0000000604067210 */ /* 0x000fe20007ffe0ff */
[----:B-----5:R-:W4:Y:S02]  /*8830*/  LDC.U8 R11, c[0x0][0x329] ;  /* 0x0000ca40ff0b7b82 */ /* 0x020f240000000000 */
[----:B------:R5:W-:Y:S01]  /*8840*/  STS [R4+0x400], R15 ;  /* 0x0004000f04007388 */ /* 0x000be20000000800 */
[----:B-1----:R-:W-:-:S03]  /*8850*/  MOV R14, 0x7f800000 ;  /* 0x7f800000000e7802 */ /* 0x002fc60000000f00 */
[----:B------:R1:W-:Y:S04]  /*8860*/  STS [R5+0x2000], R17 ;  /* 0x0020001105007388 */ /* 0x0003e80000000800 */
[----:B------:R-:W-:Y:S04]  /*8870*/  STS [R5+0x2400], R18 ;  /* 0x0024001205007388 */ /* 0x000fe80000000800 */
[----:B------:R-:W-:Y:S04]  /*8880*/  STS [R4+0x2000], R26 ;  /* 0x0020001a04007388 */ /* 0x000fe80000000800 */
[----:B------:R-:W-:Y:S01]  /*8890*/  STS [R4+0x2400], R25 ;  /* 0x0024001904007388 */ /* 0x000fe20000000800 */
[----:B--2---:R-:W-:Y:S03]  /*88a0*/  @P5 MUFU.LG2 R12, R233 ;  /* 0x000000e9000c5308 */ /* 0x004fe60000000c00 */
[----:B------:R-:W-:Y:S01]  /*88b0*/  STS [R8], R24 ;  /* 0x0000001808007388 */ /* 0x000fe20000000800 */
[----:B---3--:R-:W-:-:S02]  /*88c0*/  MOV R16, 0x7f800000 ;  /* 0x7f80000000107802 */ /* 0x008fc40000000f00 */
[----:B----4-:R-:W-:Y:S01]  /*88d0*/  ISETP.NE.AND P1, PT, R11, RZ, PT ;  /* 0x000000ff0b00720c */ /* 0x010fe20003f25270 */
[----:B------:R-:W-:Y:S01]  /*88e0*/  STS [R8+0x400], R23 ;  /* 0x0004001708007388 */ /* 0x000fe20000000800 */
[----:B-----5:R-:W-:-:S03]  /*88f0*/  MOV R15, 0x7f800000 ;  /* 0x7f800000000f7802 */ /* 0x020fc60000000f00 */
        /* <DEDUP_REMOVED lines=27> */
[----:B-1----:R-:W1:Y:S03]  /*8ab0*/  LDC.U8 R0, c[0x0][0x328] ;  /* 0x0000ca00ff007b82 */ /* 0x002e660000000000 */
[----:B------:R-:W-:Y:S04]  /*8ac0*/  STS [R5+0x6000], R41 ;  /* 0x0060002905007388 */ /* 0x000fe80000000800 */
[----:B------:R-:W-:Y:S01]  /*8ad0*/  STS [R5+0x6400], R40 ;  /* 0x0064002805007388 */ /* 0x000fe20000000800 */
[----:B--2---:R-:W-:-:S03]  /*8ae0*/  @P1 MOV R2, c[0x0][0x210] ;  /* 0x0000840000021a02 */ /* 0x004fc60000000f00 */
[----:B------:R-:W-:Y:S02]  /*8af0*/  STS [R4+0x6000], R37 ;  /* 0x0060002504007388 */ /* 0x000fe40000000800 */
[----:B------:R-:W-:Y:S02]  /*8b00*/  @P1 IMAD R2, R2, c[0x0][0x214], RZ ;  /* 0x0000850002021a24 */ /* 0x000fe400078e02ff */
[----:B------:R2:W-:Y:S04]  /*8b10*/  STS [R4+0x6400], R36 ;  /* 0x0064002404007388 */ /* 0x0005e80000000800 */
[----:B------:R-:W-:Y:S04]  /*8b20*/  STS [R8+0x4000], R35 ;  /* 0x0040002308007388 */ /* 0x000fe80000000800 */
[----:B------:R-:W-:Y:S01]  /*8b30*/  STS [R8+0x4400], R34 ;  /* 0x0044002208007388 */ /* 0x000fe20000000800 */
[----:B-1----:R-:W-:-:S02]  /*8b40*/  ISETP.NE.AND P2, PT, R0, RZ, PT ;  /* 0x000000ff0000720c */ /* 0x002fc40003f45270 */
[----:B------:R-:W-:Y:S01]  /*8b50*/  @!P1 MOV R0, c[0x0][0x214] ;  /* 0x0000850000009a02 */ /* 0x000fe20000000f00 */
[----:B------:R-:W-:Y:S03]  /*8b60*/  STS [R9+0x4000], R31 ;  /* 0x0040001f09007388 */ /* 0x000fe60000000800 */
[----:B------:R-:W-:Y:S01]  /*8b70*/  @!P1 SEL R2, R0, c[0x0][0x234], !P2 ;  /* 0x00008d0000029a07 */ /* 0x000fe20005000000 */
[----:B------:R-:W-:Y:S01]  /*8b80*/  STS [R9+0x4400], R30 ;  /* 0x0044001e09007388 */ /* 0x000fe20000000800 */
[----:B------:R-:W-:Y:S02]  /*8b90*/  ISETP.NE.OR P2, PT, R11, RZ, !P2 ;  /* 0x000000ff0b00720c */ /* 0x000fe40005745670 */
[----:B------:R-:W-:Y:S01]  /*8ba0*/  @P1 MOV R0, 0x1 ;  /* 0x0000000100001802 */ /* 0x000fe20000000f00 */
[----:B------:R-:W-:Y:S01]  /*8bb0*/  STS [R8+0x6000], R33 ;  /* 0x0060002108007388 */ /* 0x000fe20000000800 */
[----:B------:R-:W-:Y:S01]  /*8bc0*/  @!P1 IMAD R0, R2, c[0x0][0x1c0], RZ ;  /* 0x0000700002009a24 */ /* 0x000fe200078e02ff */
[----:B------:R-:W-:Y:S02]  /*8bd0*/  @P4 MUFU.LG2 R11, R232 ;  /* 0x000000e8000b4308 */ /* 0x000fe40000000c00 */
[----:B------:R1:W-:Y:S01]  /*8be0*/  STS [R8+0x6400], R32 ;  /* 0x0064002008007388 */ /* 0x0003e20000000800 */
[----:B--2---:R-:W-:-:S03]  /*8bf0*/  LOP3.LUT R4, R70, 0xffffffe0, RZ, 0xc0, !PT ;  /* 0xffffffe046047812 */ /* 0x004fc600078ec0ff */
[----:B------:R-:W-:Y:S04]  /*8c00*/  STS [R9+0x6000], R29 ;  /* 0x0060001d09007388 */ /* 0x000fe80000000800 */
[----:B------:R2:W-:Y:S04]  /*8c10*/  STS [R9+0x6400], R28 ;  /* 0x0064001c09007388 */ /* 0x0005e80000000800 */
[----:B------:R-:W-:Y:S04]  /*8c20*/  STS [R7+0x4000], R63 ;  /* 0x0040003f07007388 */ /* 0x000fe80000000800 */
[----:B------:R-:W-:Y:S04]  /*8c30*/  STS [R7+0x4400], R62 ;  /* 0x0044003e07007388 */ /* 0x000fe80000000800 */
[----:B------:R-:W-:Y:S04]  /*8c40*/  STS [R6+0x4000], R61 ;  /* 0x0040003d06007388 */ /* 0x000fe80000000800 */
[----:B------:R-:W-:Y:S01]  /*8c50*/  STS [R6+0x4400], R65 ;  /* 0x0044004106007388 */ /* 0x000fe20000000800 */
[----:B-1----:R-:W1:Y:S03]  /*8c60*/  @P6 MUFU.LG2 R8, R234 ;  /* 0x000000ea00086308 */ /* 0x002e660000000c00 */
[----:B------:R-:W-:Y:S04]  /*8c70*/  STS [R7+0x6000], R67 ;  /* 0x0060004307007388 */ /* 0x000fe80000000800 */
[----:B------:R-:W-:Y:S01]  /*8c80*/  STS [R7+0x6400], R66 ;  /* 0x0064004207007388 */ /* 0x000fe20000000800 */
[----:B--2---:R-:W-:-:S03]  /*8c90*/  IADD3 R9, -R4, R142, RZ ;  /* 0x0000008e04097210 */ /* 0x004fc60007ffe1ff */
[----:B------:R-:W-:Y:S04]  /*8ca0*/  STS [R6+0x6000], R64 ;  /* 0x0060004006007388 */ /* 0x000fe80000000800 */
[----:B------:R2:W-:Y:S01]  /*8cb0*/  STS [R6+0x6400], R68 ;  /* 0x0064004406007388 */ /* 0x0005e20000000800 */
[----:B-1----:R-:W-:-:S03]  /*8cc0*/  @P6 FMUL.FTZ R8, R8, 0.69314718246459960938 ;  /* 0x3f31721808086820 */ /* 0x002fc60000410000 */
[----:B------:R-:W-:Y:S01]  /*8cd0*/  BAR.SYNC.DEFER_BLOCKING 0x0 ;  /* 0x0000000000007b1d */ /* 0x000fe20000010000 */
[----:B------:R-:W-:Y:S02]  /*8ce0*/  @P6 FFMA.FTZ R17, R137, c[0x0][0x238], R8 ;  /* 0x00008e0089116a23 */ /* 0x000fe40000010008 */
[----:B------:R-:W-:-:S03]  /*8cf0*/  @P5 FMUL.FTZ R8, R12, 0.69314718246459960938 ;  /* 0x3f3172180c085820 */ /* 0x000fc60000410000 */
[----:B------:R-:W1:Y:S01]  /*8d00*/  S2R R10, SR_CTAID.Y ;  /* 0x00000000000a7919 */ /* 0x000e620000002600 */
[----:B------:R-:W-:-:S03]  /*8d10*/  @P5 FFMA.FTZ R16, R136, c[0x0][0x238], R8 ;  /* 0x00008e0088105a23 */ /* 0x000fc60000010008 */
[----:B------:R-:W3:Y:S04]  /*8d20*/  S2R R13, SR_CTAID.X ;  /* 0x00000000000d7919 */ /* 0x000ee80000002500 */
[----:B------:R-:W4:Y:S04]  /*8d30*/  S2R R18, SR_CTAID.Z ;  /* 0x0000000000127919 */ /* 0x000f280000002700 */
[----:B------:R3:W4:Y:S04]  /*8d40*/  LDS.128 R24, [R227] ;  /* 0x00000000e3187984 */ /* 0x0007280000000c00 */
[----:B------:R3:W4:Y:S01]  /*8d50*/  LDS.128 R32, [R227+0x800] ;  /* 0x00080000e3207984 */ /* 0x0007220000000c00 */
[----:B-1----:R-:W-:Y:S01]  /*8d60*/  @!P0 SHF.R.S32.HI R5, RZ, 0x1f, R10 ;  /* 0x0000001fff058819 */ /* 0x002fe2000001140a */
[----:B--2---:R-:W-:-:S02]  /*8d70*/  @!P0 IMAD.WIDE.U32 R6, R10, c[0x0][0x1e0], RZ ;  /* 0x000078000a068a25 */ /* 0x004fc400078e00ff */
[----:B------:R1:W2:Y:S02]  /*8d80*/  LDS.128 R40, [R227+0x1000] ;  /* 0x00100000e3287984 */ /* 0x0002a40000000c00 */
[----:B------:R-:W-:Y:S02]  /*8d90*/  @!P0 IMAD R5, R5, c[0x0][0x1e0], RZ ;  /* 0x0000780005058a24 */ /* 0x000fe400078e02ff */
[----:B------:R1:W1:Y:S01]  /*8da0*/  LDS.128 R48, [R227+0x1800] ;  /* 0x00180000e3307984 */ /* 0x0002620000000c00 */
[----:B------:R-:W-:Y:S01]  /*8db0*/  @!P0 MOV R140, R6 ;  /* 0x00000006008c8202 */ /* 0x000fe20000000f00 */
[C---:B------:R-:W-:Y:S02]  /*8dc0*/  @!P2 IMAD R6, R10.reuse, c[0x0][0x214], RZ ;  /* 0x000085000a06aa24 */ /* 0x040fe400078e02ff */
[----:B------:R1:W1:Y:S01]  /*8dd0*/  LDS.128 R56, [R227+0x2000] ;  /* 0x00200000e3387984 */ /* 0x0002620000000c00 */
[C---:B------:R-:W-:Y:S02]  /*8de0*/  @!P0 IMAD R5, R10.reuse, c[0x0][0x1e4], R5 ;  /* 0x000079000a058a24 */ /* 0x040fe400078e0205 */
[----:B------:R-:W-:Y:S01]  /*8df0*/  IMAD R0, R10, R0, RZ ;  /* 0x000000000a007224 */ /* 0x000fe200078e02ff */
[----:B------:R1:W1:Y:S01]  /*8e00*/  LDS.128 R64, [R227+0x2800] ;  /* 0x00280000e3407984 */ /* 0x0002620000000c00 */
[----:B------:R-:W5:Y:S01]  /*8e10*/  @P3 MUFU.LG2 R10, R231 ;  /* 0x000000e7000a3308 */ /* 0x000f620000000c00 */
[----:B------:R-:W-:-:S02]  /*8e20*/  @!P0 IADD3 R141, R7, R5, RZ ;  /* 0x00000005078d8210 */ /* 0x000fc40007ffe0ff */
[----:B------:R1:W1:Y:S01]  /*8e30*/  LDS.128 R76, [R227+0x3000] ;  /* 0x00300000e34c7984 */ /* 0x0002620000000c00 */
[----:B------:R-:W-:Y:S01]  /*8e40*/  @P1 MOV R7, c[0x0][0x210] ;  /* 0x0000840000071a02 */ /* 0x000fe20000000f00 */
[----:B------:R-:W-:Y:S01]  /*8e50*/  CS2R R4, SRZ ;  /* 0x0000000000047805 */ /* 0x000fe2000001ff00 */
[----:B------:R-:W-:Y:S01]  /*8e60*/  @!P2 SEL R6, R6, R249, !P0 ;  /* 0x000000f90606a207 */ /* 0x000fe20004000000 */
[----:B------:R1:W1:Y:S01]  /*8e70*/  LDS.128 R84, [R227+0x3800] ;  /* 0x00380000e3547984 */ /* 0x0002620000000c00 */
[----:B------:R-:W-:Y:S02]  /*8e80*/  @!P1 MOV R7, 0x1 ;  /* 0x0000000100079802 */ /* 0x000fe40000000f00 */
[----:B------:R-:W-:Y:S01]  /*8e90*/  @!P2 SHF.R.S32.HI R5, RZ, 0x1f, R6 ;  /* 0x0000001fff05a819 */ /* 0x000fe20000011406 */
[----:B------:R1:W1:Y:S01]  /*8ea0*/  LDS.128 R20, [R227+0x4000] ;  /* 0x00400000e3147984 */ /* 0x0002620000000c00 */
[----:B------:R-:W-:Y:S02]  /*8eb0*/  SEL R0, R0, RZ, P2 ;  /* 0x000000ff00007207 */ /* 0x000fe40001000000 */
[----:B------:R-:W-:Y:S01]  /*8ec0*/  LOP3.LUT P0, RZ, R9, 0x3, RZ, 0xc0, !PT ;  /* 0x0000000309ff7812 */ /* 0x000fe2000780c0ff */
[----:B------:R1:W1:Y:S01]  /*8ed0*/  LDS.128 R28, [R227+0x4800] ;  /* 0x00480000e31c7984 */ /* 0x0002620000000c00 */
[----:B------:R-:W-:Y:S01]  /*8ee0*/  @!P2 MOV R4, R6 ;  /* 0x000000060004a202 */ /* 0x000fe20000000f00 */
[----:B---3--:R-:W-:-:S02]  /*8ef0*/  IMAD R6, R13, R7, RZ ;  /* 0x000000070d067224 */ /* 0x008fc400078e02ff */
[----:B------:R3:W1:Y:S01]  /*8f00*/  LDS.128 R36, [R227+0x5000] ;  /* 0x00500000e3247984 */ /* 0x0006620000000c00 */
[----:B----4-:R-:W-:Y:S02]  /*8f10*/  IMAD R0, R18, R2, R0 ;  /* 0x0000000212007224 */ /* 0x010fe400078e0200 */
[----:B------:R-:W-:Y:S01]  /*8f20*/  SHF.L.U32 R9, R6, 0x7, RZ ;  /* 0x0000000706097819 */ /* 0x000fe200000006ff */
[----:B------:R3:W4:Y:S01]  /*8f30*/  LDS.128 R44, [R227+0x5800] ;  /* 0x00580000e32c7984 */ /* 0x0007220000000c00 */
[----:B------:R-:W-:Y:S02]  /*8f40*/  @P4 FMUL.FTZ R6, R11, 0.69314718246459960938 ;  /* 0x3f3172180b064820 */ /* 0x000fe40000410000 */
[----:B------:R-:W-:Y:S01]  /*8f50*/  IADD3 R11, P2, P1, R9, R4, R0 ;  /* 0x00000004090b7210 */ /* 0x000fe2000795e000 */
[----:B------:R3:W1:Y:S01]  /*8f60*/  LDS.128 R52, [R227+0x6000] ;  /* 0x00600000e3347984 */ /* 0x0006620000000c00 */
[----:B-----5:R-:W-:Y:S01]  /*8f70*/  @P3 FMUL.FTZ R2, R10, 0.69314718246459960938 ;  /* 0x3f3172180a023820 */ /* 0x020fe20000410000 */
[----:B------:R-:W-:Y:S01]  /*8f80*/  SHF.R.S32.HI R4, RZ, 0x1f, R9 ;  /* 0x0000001fff047819 */ /* 0x000fe20000011409 */
[----:B------:R-:W-:Y:S01]  /*8f90*/  @P4 FFMA.FTZ R14, R135, c[0x0][0x238], R6 ;  /* 0x00008e00870e4a23 */ /* 0x000fe20000010006 */
[----:B------:R3:W1:Y:S01]  /*8fa0*/  LDS.128 R60, [R227+0x6800] ;  /* 0x00680000e33c7984 */ /* 0x0006620000000c00 */
[----:B------:R-:W-:Y:S01]  /*8fb0*/  SHF.R.S32.HI R0, RZ, 0x1f, R0 ;  /* 0x0000001fff007819 */ /* 0x000fe20000011400 */
[----:B------:R-:W-:-:S02]  /*8fc0*/  @P3 FFMA.FTZ R15, R3, c[0x0][0x238], R2 ;  /* 0x00008e00030f3a23 */ /* 0x000fc40000010002 */
[----:B------:R3:W1:Y:S01]  /*8fd0*/  LDS.128 R72, [R227+0x7000] ;  /* 0x00700000e3487984 */ /* 0x0006620000000c00 */
[----:B------:R-:W-:-:S03]  /*8fe0*/  IADD3.X R5, R4, R5, R0, P2, P1 ;  /* 0x0000000504057210 */ /* 0x000fc600017e2400 */
[----:B------:R3:W1:Y:S01]  /*8ff0*/  LDS.128 R80, [R227+0x7800] ;  /* 0x00780000e3507984 */ /* 0x0006620000000c00 */
[----:B------:R-:W-:Y:S05]  /*9000*/  @P0 BRA `(.L_x_995) ;  /* 0x0000025000000947 */ /* 0x000fea0003800000 */
[----:B--2---:R-:W2:Y:S01]  /*9010*/  LDL.LU R143, [R1] ;  /* 0x00000000018f7983 */ /* 0x004ea20000300800 */
[----:B------:R-:W-:-:S04]  /*9020*/  SHF.R.S32.HI R0, RZ, 0x1f, R69 ;  /* 0x0000001fff007819 */ /* 0x000fc80000011445 */
[----:B------:R-:W-:-:S04]  /*9030*/  LEA.HI R0, R0, R69, RZ, 0x2 ;  /* 0x0000004500007211 */ /* 0x000fc800078f10ff */
[----:B------:R-:W-:-:S05]  /*9040*/  LOP3.LUT R0, R0, 0xffffffc, RZ, 0xc0, !PT ;  /* 0x0ffffffc00007812 */ /* 0x000fca00078ec0ff */
[----:B------:R-:W-:-:S04]  /*9050*/  IMAD.IADD R0, R69, 0x1, -R0 ;  /* 0x0000000145007824 */ /* 0x000fc800078e0a00 */
        /* <DEDUP_REMOVED lines=10> */
[----:B------:R-:W-:Y:S01]  /*9100*/  @!P5 IMAD R3, R3, R7, RZ ;  /* 0x000000070303d224 */ /* 0x000fe200078e02ff */
[----:B------:R-:W-:Y:S01]  /*9110*/  @!P6 LEA.HI.X.SX32 R9, R0, R5, 0x1, P0 ;  /* 0x000000050009e211 */ /* 0x000fe200000f0eff */
[-C--:B------:R-:W-:Y:S01]  /*9120*/  @!P4 IMAD R12, R2, R7.reuse, RZ ;  /* 0x00000007020cc224 */ /* 0x080fe200078e02ff */
[----:B------:R-:W-:Y:S01]  /*9130*/  @!P6 LEA R8, P0, R6, c[0x0][0x200], 0x2 ;  /* 0x000080000608ea11 */ /* 0x000fe200078010ff */
[----:B------:R-:W-:Y:S01]  /*9140*/  @!P3 IMAD R2, R4, R7, RZ ;  /* 0x000000070402b224 */ /* 0x000fe200078e02ff */
[CC--:B------:R-:W-:Y:S02]  /*9150*/  @!P5 IADD3 R0, P2, R3.reuse, R11.reuse, RZ ;  /* 0x0000000b0300d210 */ /* 0x0c0fe40007f5e0ff */
        /* <DEDUP_REMOVED lines=16> */
.L_x_995:
[----:B--2---:R-:W-:Y:S05]  /*9260*/  BSYNC B0 ;  /* 0x0000000000007941 */ /* 0x004fea0003800000 */
.L_x_994:
[----:B------:R-:W2:Y:S01]  /*9270*/  S2R R4, SR_TID.X ;  /* 0x0000000000047919 */ /* 0x000ea20000002100 */
[----:B------:R-:W-:Y:S01]  /*9280*/  IADD3 R2, P0, R236, R140, RZ ;  /* 0x0000008cec027210 */ /* 0x000fe20007f1e0ff */
[----:B------:R-:W-:Y:S01]  /*9290*/  BSSY B0, `(.L_x_996) ;  /* 0x0000018000007945 */ /* 0x000fe20003800000 */
[----:B------:R-:W-:-:S02]  /*92a0*/  SHF.R.S32.HI R3, RZ, 0x1f, R236 ;  /* 0x0000001fff037819 */ /* 0x000fc400000114ec */
[----:B------:R-:W-:-:S03]  /*92b0*/  SHF.R.S32.HI R5, RZ, 0x1f, R18 ;  /* 0x0000001fff057819 */ /* 0x000fc60000011412 */
[----:B------:R-:W-:-:S04]  /*92c0*/  IMAD.X R3, R3, 0x1, R141, P0 ;  /* 0x0000000103037824 */ /* 0x000fc800000e068d */
[----:B------:R-:W-:Y:S01]  /*92d0*/  IMAD.WIDE.U32 R10, R18, c[0x0][0x1f0], R2 ;  /* 0x00007c00120a7a25 */ /* 0x000fe200078e0002 */
[----:B--2---:R-:W-:-:S04]  /*92e0*/  SHF.R.S32.HI R0, RZ, 0x1f, R4 ;  /* 0x0000001fff007819 */ /* 0x004fc80000011404 */
[----:B------:R-:W-:Y:S01]  /*92f0*/  LEA.HI R0, R0, R4, RZ, 0x3 ;  /* 0x0000000400007211 */ /* 0x000fe200078f18ff */
[----:B------:R-:W-:-:S03]  /*9300*/  IMAD R4, R5, c[0x0][0x1f0], RZ ;  /* 0x00007c0005047a24 */ /* 0x000fc600078e02ff */
[----:B------:R-:W-:Y:S01]  /*9310*/  SHF.R.S32.HI R7, RZ, 0x3, R0 ;  /* 0x00000003ff077819 */ /* 0x000fe20000011400 */
[----:B------:R-:W-:-:S03]  /*9320*/  IMAD R0, R18, c[0x0][0x1f4], R4 ;  /* 0x00007d0012007a24 */ /* 0x000fc600078e0204 */
[----:B------:R-:W-:Y:S01]  /*9330*/  ISETP.GE.AND P0, PT, R7, R248, PT ;  /* 0x000000f80700720c */ /* 0x000fe20003f06270 */
[----:B------:R-:W-:-:S12]  /*9340*/  IMAD.IADD R9, R11, 0x1, R0 ;  /* 0x000000010b097824 */ /* 0x000fd800078e0200 */
        /* <DEDUP_REMOVED lines=12> */
.L_x_997:
[----:B------:R-:W-:Y:S05]  /*9410*/  BSYNC B0 ;  /* 0x0000000000007941 */ /* 0x000fea0003800000 */
.L_x_996:
        /* <DEDUP_REMOVED lines=17> */
[----:B-1----:R2:W-:Y:S02]  /*9530*/  @!P0 STG.E.128 [R2.64+0x80], R28 ;  /* 0x0000801c02008986 */ /* 0x0025e4000c101d04 */
.L_x_999:
[----:B------:R-:W-:Y:S05]  /*9540*/  BSYNC B0 ;  /* 0x0000000000007941 */ /* 0x000fea0003800000 */
.L_x_998:
        /* <DEDUP_REMOVED lines=18> */
.L_x_1001:
[----:B------:R-:W-:Y:S05]  /*9670*/  BSYNC B0 ;  /* 0x0000000000007941 */ /* 0x000fea0003800000 */
.L_x_1000:
        /* <DEDUP_REMOVED lines=17> */
[----:B----4-:R1:W-:Y:S02]  /*9790*/  @!P0 STG.E.128 [R2.64+0x80], R44 ;  /* 0x0000802c02008986 */ /* 0x0103e4000c101d04 */
.L_x_1003:
[----:B------:R-:W-:Y:S05]  /*97a0*/  BSYNC B0 ;  /* 0x0000000000007941 */ /* 0x000fea0003800000 */
.L_x_1002:
        /* <DEDUP_REMOVED lines=18> */
.L_x_1005:
[----:B------:R-:W-:Y:S05]  /*98d0*/  BSYNC B0 ;  /* 0x0000000000007941 */ /* 0x000fea0003800000 */
.L_x_1004:
[----:B------:R-:W5:Y:S01]  /*98e0*/  LDL.LU R0, [R1+0xc] ;  /* 0x00000c0001007983 */ /* 0x000f620000300800 */
[----:B------:R-:W-:Y:S01]  /*98f0*/  BSSY B0, `(.L_x_1006) ;  /* 0x0000011000007945 */ /* 0x000fe20003800000 */
[----:B-----5:R-:W-:-:S13]  /*9900*/  ISETP.GE.AND P0, PT, R0, R248, PT ;  /* 0x000000f80000720c */ /* 0x020fda0003f06270 */
        /* <DEDUP_REMOVED lines=15> */
.L_x_1007:
[----:B------:R-:W-:Y:S05]  /*9a00*/  BSYNC B0 ;  /* 0x0000000000007941 */ /* 0x000fea0003800000 */
.L_x_1006:
        /* <DEDUP_REMOVED lines=18> */
.L_x_1009:
[----:B------:R-:W-:Y:S05]  /*9b30*/  BSYNC B0 ;  /* 0x0000000000007941 */ /* 0x000fea0003800000 */
.L_x_1008:
[----:B------:R-:W5:Y:S02]  /*9b40*/  LDL.LU R0, [R1+0x4] ;  /* 0x0000040001007983 */ /* 0x000f640000300800 */
[----:B-----5:R-:W-:-:S13]  /*9b50*/  ISETP.GE.AND P0, PT, R0, R248, PT ;  /* 0x000000f80000720c */ /* 0x020fda0003f06270 */
        /* <DEDUP_REMOVED lines=17> */
.L_x_960:
        /* <DEDUP_REMOVED lines=9> */
[----:B------:R-:W-:Y:S01]  /*9d00*/  IMAD.IADD R19, R113, 0x1, -R10 ;  /* 0x0000000171137824 */ /* 0x000fe200078e0a0a */
[----:B------:R-:W-:-:S04]  /*9d10*/  SHF.R.S32.HI R10, RZ, 0x3, R11 ;  /* 0x00000003ff0a7819 */ /* 0x000fc8000001140b */
[----:B------:R-:W-:Y:S02]  /*9d20*/  SHF.L.U32 R15, R19, 0x3, RZ ;  /* 0x00000003130f7819 */ /* 0x000fe400000006ff */
[----:B------:R-:W-:Y:S02]  /*9d30*/  SHF.R.S32.HI R11, RZ, 0x1f, R10 ;  /* 0x0000001fff0b7819 */ /* 0x000fe4000001140a */
[----:B---3--:R-:W-:Y:S02]  /*9d40*/  ISETP.NE.AND P1, PT, R2, RZ, PT ;  /* 0x000000ff0200720c */ /* 0x008fe40003f25270 */
[----:B------:R-:W-:Y:S02]  /*9d50*/  IADD3 R27, R15, 0x40, RZ ;  /* 0x000000400f1b7810 */ /* 0x000fe40007ffe0ff */
[----:B--2---:R-:W-:-:S04]  /*9d60*/  ISETP.NE.AND P3, PT, R0, RZ, PT ;  /* 0x000000ff0000720c */ /* 0x004fc80003f65270 */
[----:B------:R-:W-:Y:S01]  /*9d70*/  ISETP.NE.OR P2, PT, R2, RZ, !P3 ;  /* 0x000000ff0200720c */ /* 0x000fe20005f45670 */
[----:B------:R-:W-:-:S03]  /*9d80*/  @P4 IMAD.WIDE.U32 R2, R249, c[0x0][0x1e8], RZ ;  /* 0x00007a00f9024a25 */ /* 0x000fc600078e00ff */
[C---:B------:R-:W-:Y:S01]  /*9d90*/  ISETP.NE.OR P0, PT, R249.reuse, -0x1, P2 ;  /* 0xfffffffff900780c */ /* 0x040fe20001705670 */
[----:B------:R-:W-:Y:S01]  /*9da0*/  @P1 IMAD.MOV.U32 R0, RZ, RZ, c[0x0][0x210] ;  /* 0x00008400ff001624 */ /* 0x000fe200078e00ff */
[----:B------:R-:W-:Y:S01]  /*9db0*/  @P4 MOV R8, R2 ;  /* 0x0000000200084202 */ /* 0x000fe20000000f00 */
[----:B-1----:R-:W-:Y:S02]  /*9dc0*/  @!P1 IMAD.MOV.U32 R4, RZ, RZ, c[0x0][0x214] ;  /* 0x00008500ff049624 */ /* 0x002fe400078e00ff */
[----:B------:R-:W-:Y:S02]  /*9dd0*/  @P1 IMAD R0, R0, c[0x0][0x214], RZ ;  /* 0x0000850000001a24 */ /* 0x000fe400078e02ff */
[----:B------:R-:W-:Y:S01]  /*9de0*/  @P4 IMAD R9, R249, c[0x0][0x1ec], R3 ;  /* 0x00007b00f9094a24 */ /* 0x000fe200078e0203 */
[----:B------:R-:W-:Y:S01]  /*9df0*/  @!P1 SEL R0, R4, c[0x0][0x234], !P3 ;  /* 0x00008d0004009a07 */ /* 0x000fe20005800000 */
[----:B------:R-:W-:Y:S02]  /*9e00*/  @P1 IMAD.MOV.U32 R3, RZ, RZ, 0x1 ;  /* 0x00000001ff031424 */ /* 0x000fe400078e00ff */
[----:B------:R-:W-:-:S02]  /*9e10*/  @!P4 IMAD R2, R6, c[0x0][0x1e0], RZ ;  /* 0x000078000602ca24 */ /* 0x000fc400078e02ff */
[----:B------:R-:W-:Y:S02]  /*9e20*/  @!P1 IMAD R3, R0, c[0x0][0x1c0], RZ ;  /* 0x0000700000039a24 */ /* 0x000fe400078e02ff */
[----:B------:R-:W-:-:S04]  /*9e30*/  @!P4 IMAD.WIDE.U32 R4, R24, c[0x0][0x1e0], RZ ;  /* 0x000078001804ca25 */ /* 0x000fc800078e00ff */
[----:B------:R-:W-:Y:S02]  /*9e40*/  @!P4 IMAD R7, R24, c[0x0][0x1e4], R2 ;  /* 0x000079001807ca24 */ /* 0x000fe400078e0202 */
[C---:B------:R-:W-:Y:S02]  /*9e50*/  IMAD R6, R24.reuse, R3, RZ ;  /* 0x0000000318067224 */ /* 0x040fe400078e02ff */
[----:B------:R-:W-:Y:S01]  /*9e60*/  @!P0 IMAD R249, R24, c[0x0][0x214], RZ ;  /* 0x0000850018f98a24 */ /* 0x000fe200078e02ff */
[----:B------:R-:W-:Y:S01]  /*9e70*/  CS2R R2, SRZ ;  /* 0x0000000000027805 */ /* 0x000fe2000001ff00 */
[----:B------:R-:W-:Y:S01]  /*9e80*/  @!P4 IMAD.MOV.U32 R8, RZ, RZ, R4 ;  /* 0x000000ffff08c224 */ /* 0x000fe200078e0004 */
[----:B------:R-:W-:Y:S01]  /*9e90*/  @!P4 IADD3 R9, R5, R7, RZ ;  /* 0x000000070509c210 */ /* 0x000fe20007ffe0ff */
[--C-:B------:R-:W-:Y:S01]  /*9ea0*/  @!P2 IMAD.MOV.U32 R2, RZ, RZ, R249.reuse ;  /* 0x000000ffff02a224 */ /* 0x100fe200078e00f9 */
[----:B------:R-:W-:Y:S01]  /*9eb0*/  SEL R6, R6, RZ, P2 ;  /* 0x000000ff06067207 */ /* 0x000fe20001000000 */
[----:B------:R-:W-:Y:S01]  /*9ec0*/  @P1 IMAD.MOV.U32 R16, RZ, RZ, c[0x0][0x210] ;  /* 0x00008400ff101624 */ /* 0x000fe200078e00ff */
[----:B------:R-:W-:Y:S01]  /*9ed0*/  @!P2 SHF.R.S32.HI R3, RZ, 0x1f, R249 ;  /* 0x0000001fff03a819 */ /* 0x000fe200000114f9 */
[----:B------:R-:W-:Y:S01]  /*9ee0*/  @!P1 IMAD.MOV.U32 R16, RZ, RZ, 0x1 ;  /* 0x00000001ff109424 */ /* 0x000fe200078e00ff */
[----:B------:R-:W-:Y:S01]  /*9ef0*/  SHF.R.S32.HI R5, RZ, 0x1f, R18 ;  /* 0x0000001fff057819 */ /* 0x000fe20000011412 */
[----:B------:R-:W-:Y:S01]  /*9f00*/  IMAD R6, R18, R0, R6 ;  /* 0x0000000012067224 */ /* 0x000fe200078e0206 */
[----:B------:R-:W-:Y:S01]  /*9f10*/  ISETP.GE.AND P2, PT, R10, R14, PT ;  /* 0x0000000e0a00720c */ /* 0x000fe20003f46270 */
[----:B------:R-:W-:Y:S01]  /*9f20*/  IMAD R0, R235, R16, RZ ;  /* 0x00000010eb007224 */ /* 0x000fe200078e02ff */
[----:B------:R-:W-:Y:S01]  /*9f30*/  IADD3 R4, P0, R15, R8, RZ ;  /* 0x000000080f047210 */ /* 0x000fe20007f1e0ff */
[----:B------:R-:W-:-:S03]  /*9f40*/  IMAD R7, R5, c[0x0][0x1f0], RZ ;  /* 0x00007c0005077a24 */ /* 0x000fc600078e02ff */
[----:B------:R-:W-:Y:S01]  /*9f50*/  LEA.HI.X.SX32 R5, R15, R9, 0x1, P0 ;  /* 0x000000090f057211 */ /* 0x000fe200000f0eff */
[----:B------:R-:W-:Y:S01]  /*9f60*/  IMAD R8, R18, c[0x0][0x1f4], R7 ;  /* 0x00007d0012087a24 */ /* 0x000fe200078e0207 */
[----:B------:R-:W-:Y:S02]  /*9f70*/  SHF.R.S32.HI R9, RZ, 0x1f, R0 ;  /* 0x0000001fff097819 */ /* 0x000fe40000011400 */
[----:B------:R-:W-:Y:S01]  /*9f80*/  IADD3 R20, P1, P0, R0, R2, R6 ;  /* 0x0000000200147210 */ /* 0x000fe2000783e006 */
[----:B------:R-:W-:Y:S01]  /*9f90*/  IMAD.WIDE.U32 R12, R18, c[0x0][0x1f0], R4 ;  /* 0x00007c00120c7a25 */ /* 0x000fe200078e0004 */
[----:B------:R-:W-:-:S03]  /*9fa0*/  SHF.R.S32.HI R0, RZ, 0x1f, R6 ;  /* 0x0000001fff007819 */ /* 0x000fc60000011406 */
        /* <DEDUP_REMOVED lines=15> */
.L_x_1011:
[----:B------:R-:W-:Y:S05]  /*a0a0*/  BSYNC B0 ;  /* 0x0000000000007941 */ /* 0x000fea0003800000 */
.L_x_1010:
        /* <DEDUP_REMOVED lines=18> */
.L_x_1013:
[----:B------:R-:W-:Y:S05]  /*a1d0*/  BSYNC B0 ;  /* 0x0000000000007941 */ /* 0x000fea0003800000 */
.L_x_1012:
        /* <DEDUP_REMOVED lines=18> */
.L_x_1015:
[----:B------:R-:W-:Y:S05]  /*a300*/  BSYNC B0 ;  /* 0x0000000000007941 */ /* 0x000fea0003800000 */
.L_x_1014:
        /* <DEDUP_REMOVED lines=18> */
.L_x_1017:
[----:B------:R-:W-:Y:S05]  /*a430*/  BSYNC B0 ;  /* 0x0000000000007941 */ /* 0x000fea0003800000 */
.L_x_1016:
        /* <DEDUP_REMOVED lines=18> */
.L_x_1019:
[----:B------:R-:W-:Y:S05]  /*a560*/  BSYNC B0 ;  /* 0x0000000000007941 */ /* 0x000fea0003800000 */
.L_x_1018:
        /* <DEDUP_REMOVED lines=18> */
.L_x_1021:
[----:B------:R-:W-:Y:S05]  /*a690*/  BSYNC B0 ;  /* 0x0000000000007941 */ /* 0x000fea0003800000 */
.L_x_1020:
        /* <DEDUP_REMOVED lines=18> */
.L_x_1023:
[----:B------:R-:W-:Y:S05]  /*a7c0*/  BSYNC B0 ;  /* 0x0000000000007941 */ /* 0x000fea0003800000 */
.L_x_1022:
        /* <DEDUP_REMOVED lines=18> */
.L_x_1025:
[----:B------:R-:W-:Y:S05]  /*a8f0*/  BSYNC B0 ;  /* 0x0000000000007941 */ /* 0x000fea0003800000 */
.L_x_1024:
        /* <DEDUP_REMOVED lines=17> */
[-C--:B-1----:R-:W-:Y:S02]  /*aa10*/  @!P1 LEA.HI.X.SX32 R3, R0, R17.reuse, 0x1, P0 ;  /* 0x0000001100039211 */ /* 0x082fe400000f0eff */
        /* <DEDUP_REMOVED lines=49> */
.L_x_1026:
        /* <DEDUP_REMOVED lines=13> */
.L_x_2389:


//--------------------- .text._ZN5flash16flash_fwd_kernelI23Flash_fwd_kernel_traitsILi128ELi128ELi32ELi4ELb0ELb0EN7cutlass10bfloat16_tE19Flash_kernel_traitsILi128ELi128ELi32ELi4ES3_EELb0ELb0ELb1ELb0ELb0ELb1ELb0ELb0EEEvNS_16Flash_fwd_paramsE --------------------------
	.section	.text._ZN5flash16flash_fwd_kernelI23Flash_fwd_kernel_traitsILi128ELi128ELi32ELi4ELb0ELb0EN7cutlass10bfloat16_tE19Flash_kernel_traitsILi128ELi128ELi32ELi4ES3_EELb0ELb0ELb1ELb0ELb0ELb1ELb0ELb0EEEvNS_16Flash_fwd_paramsE,"ax",@progbits
	.sectioninfo	@"SHI_REGISTERS=255"
	.align	128
        .global         _ZN5flash16flash_fwd_kernelI23Flash_fwd_kernel_traitsILi128ELi128ELi32ELi4ELb0ELb0EN7cutlass10bfloat16_tE19Flash_kernel_traitsILi128ELi128ELi32ELi4ES3_EELb0ELb0ELb1ELb0ELb0ELb1ELb0ELb0EEEvNS_16Flash_fwd_paramsE
        .type           _ZN5flash16flash_fwd_kernelI23Flash_fwd_kernel_traitsILi128ELi128ELi32ELi4ELb0ELb0EN7cutlass10bfloat16_tE19Flash_kernel_traitsILi128ELi128ELi32ELi4ES3_EELb0ELb0ELb1ELb0ELb0ELb1ELb0ELb0EEEvNS_16Flash_fwd_paramsE,@function
        .size           _ZN5flash16flash_fwd_kernelI23Flash_fwd_kernel_traitsILi128ELi128ELi32ELi4ELb0ELb0EN7cutlass10bfloat16_tE19Flash_kernel_traitsILi128ELi128ELi32ELi4ES3_EELb0ELb0ELb1ELb0ELb0ELb1ELb0ELb0EEEvNS_16Flash_fwd_paramsE,(.L_x_2390 - _ZN5flash16flash_fwd_kernelI23Flash_fwd_kernel_traitsILi128ELi128ELi32ELi4ELb0ELb0EN7cutlass10bfloat16_tE19Flash_kernel_traitsILi128ELi128ELi32ELi4ES3_EELb0ELb0ELb1ELb0ELb0ELb1ELb0ELb0EEEvNS_16Flash_fwd_paramsE)
        .other          _ZN5flash16flash_fwd_kernelI23Flash_fwd_kernel_traitsILi128ELi128ELi32ELi4ELb0ELb0EN7cutlass10bfloat16_tE19Flash_kernel_traitsILi128ELi128ELi32ELi4ES3_EELb0ELb0ELb1ELb0ELb0ELb1ELb0ELb0EEEvNS_16Flash_fwd_paramsE,@"STO_CUDA_ENTRY STV_DEFAULT"
_ZN5flash16flash_fwd_kernelI23Flash_fwd_kernel_traitsILi128ELi128ELi32ELi4ELb0ELb0EN7cutlass10bfloat16_tE19Flash_kernel_traitsILi128ELi128ELi32ELi4ES3_EELb0ELb0ELb1ELb0ELb0ELb1ELb0ELb0EEEvNS_16Flash_fwd_paramsE:
.text._ZN5flash16flash_fwd_kernelI23Flash_fwd_kernel_traitsILi128ELi128ELi32ELi4ELb0ELb0EN7cutlass10bfloat16_tE19Flash_kernel_traitsILi128ELi128ELi32ELi4ES3_EELb0ELb0ELb1ELb0ELb0ELb1ELb0ELb0EEEvNS_16Flash_fwd_paramsE:
        /* <DEDUP_REMOVED lines=56> */
.L_x_1027:
[----:B------:R-:W-:Y:S02]  /*0380*/  ULDC UR6, c[0x0][0x218] ;  /* 0x0000860000067ab9 */ /* 0x000fe40000000800 */
.L_x_1028:
        /* <DEDUP_REMOVED lines=116> */
.L_x_1031:
[----:B------:R-:W-:Y:S05]  /*0ad0*/  BSYNC B0 ;  /* 0x0000000000007941 */ /* 0x000fea0003800000 */
.L_x_1030:
        /* <DEDUP_REMOVED lines=16> */
.L_x_1033:
[----:B------:R-:W-:Y:S05]  /*0be0*/  BSYNC B0 ;  /* 0x0000000000007941 */ /* 0x000fea0003800000 */
.L_x_1032:
        /* <DEDUP_REMOVED lines=16> */
.L_x_1035:
[----:B------:R-:W-:Y:S05]  /*0cf0*/  BSYNC B0 ;  /* 0x0000000000007941 */ /* 0x000fea0003800000 */
.L_x_1034:
        /* <DEDUP_REMOVED lines=16> */
.L_x_1037:
[----:B------:R-:W-:Y:S05]  /*0e00*/  BSYNC B0 ;  /* 0x0000000000007941 */ /* 0x000fea0003800000 */
.L_x_1036:
        /* <DEDUP_REMOVED lines=16> */
.L_x_1039:
[----:B------:R-:W-:Y:S05]  /*0f10*/  BSYNC B0 ;  /* 0x0000000000007941 */ /* 0x000fea0003800000 */
.L_x_1038:
        /* <DEDUP_REMOVED lines=16> */
.L_x_1041:
[----:B------:R-:W-:Y:S05]  /*1020*/  BSYNC B0 ;  /* 0x0000000000007941 */ /* 0x000fea0003800000 */
.L_x_1040:
        /* <DEDUP_REMOVED lines=16> */
.L_x_1043:
[----:B------:R-:W-:Y:S05]  /*1130*/  BSYNC B0 ;  /* 0x0000000000007941 */ /* 0x000fea0003800000 */
.L_x_1042:
        /* <DEDUP_REMOVED lines=16> */
.L_x_1045:
[----:B------:R-:W-:Y:S05]  /*1240*/  BSYNC B0 ;  /* 0x0000000000007941 */ /* 0x000fea0003800000 */
.L_x_1044:
        /* <DEDUP_REMOVED lines=67> */
.L_x_1029:
[----:B-1----:R-:W-:Y:S02]  /*1680*/  UISETP.NE.AND UP0, UPT, UR11, -0x1, UPT ;  /* 0xffffffff0b00788c */ /* 0x002fe4000bf05270 */
        /* <DEDUP_REMOVED lines=14> */
[----:B------:R-:W-:Y:S02]  /*1770*/  @!UP0 UIADD3 UR17, UR25, UR22, URZ ;  /* 0x0000001619118290 */ /* 0x000fe4000fffe03f */
[----:B------:R-:W-:-:S02]  /*1780*/  @UP1 UIMAD UR7, UR23, UR5, UR29 ;  /* 0x00000005170712a4 */ /* 0x000fc4000f8e021d */
[----:B------:R-:W-:Y:S02]  /*1790*/  @!UP0 UMOV UR6, UR24 ;  /* 0x0000001800068c82 */ /* 0x000fe40008000000 */
        /* <DEDUP_REMOVED lines=15> */
.L_x_1046:
        /* <DEDUP_REMOVED lines=46> */
.L_x_1047:
        /* <DEDUP_REMOVED lines=8> */
[----:B------:R-:W-:Y:S01]  /*1bf0*/  LOP3.LUT R0, R2, 0xfffffff8, RZ, 0xc0, !PT ;  /* 0xfffffff802007812 */ /* 0x000fe200078ec0ff */
[----:B------:R-:W-:Y:S01]  /*1c00*/  UIADD3 UR20, UR8, -0x1, URZ ;  /* 0xffffffff08147890 */ /* 0x000fe2000fffe03f */
[----:B------:R-:W-:Y:S01]  /*1c10*/  SHF.R.S32.HI R30, RZ, 0x3, R2 ;  /* 0x00000003ff1e7819 */ /* 0x000fe20000011402 */
[----:B------:R-:W-:Y:S01]  /*1c20*/  UIMAD UR4, UR13, UR5, UR4 ;  /* 0x000000050d0472a4 */ /* 0x000fe2000f8e0204 */
[----:B------:R-:W-:Y:S01]  /*1c30*/  SHF.R.S32.HI R86, RZ, 0x5, R87 ;  /* 0x00000005ff567819 */ /* 0x000fe20000011457 */
[----:B------:R-:W-:Y:S01]  /*1c40*/  IMAD.IADD R26, R88, 0x1, -R0 ;  /* 0x00000001581a7824 */ /* 0x000fe200078e0a00 */
[C---:B------:R-:W-:Y:S01]  /*1c50*/  IADD3 R28, R30.reuse, 0x10, RZ ;  /* 0x000000101e1c7810 */ /* 0x040fe20007ffe0ff */
[----:B------:R-:W-:Y:S01]  /*1c60*/  IMAD.SHL.U32 R0, R30, 0x40, RZ ;  /* 0x000000401e007824 */ /* 0x000fe200078e00ff */
[--C-:B------:R-:W-:Y:S01]  /*1c70*/  SHF.R.S32.HI R31, RZ, 0x1f, R30.reuse ;  /* 0x0000001fff1f7819 */ /* 0x100fe2000001141e */
[----:B------:R-:W-:Y:S01]  /*1c80*/  IMAD.SHL.U32 R24, R26, 0x8, RZ ;  /* 0x000000081a187824 */ /* 0x000fe200078e00ff */
[----:B------:R-:W-:Y:S01]  /*1c90*/  ISETP.GE.AND P0, PT, R28, UR12, PT ;  /* 0x0000000c1c007c0c */ /* 0x000fe2000bf06270 */
[----:B------:R-:W-:Y:S01]  /*1ca0*/  UIMAD UR21, UR20, -0x20, UR15 ;  /* 0xffffffe0141578a4 */ /* 0x000fe2000f8e020f */
[----:B------:R-:W-:Y:S01]  /*1cb0*/  IADD3 R7, R30, 0x20, RZ ;  /* 0x000000201e077810 */ /* 0x000fe20007ffe0ff */
[----:B------:R-:W-:Y:S01]  /*1cc0*/  STL.64 [R1+0x20], R30 ;  /* 0x0000201e01007387 */ /* 0x000fe20000100a00 */
[----:B------:R-:W-:Y:S01]  /*1cd0*/  LOP3.LUT R0, R0, 0x1c0, RZ, 0xc0, !PT ;  /* 0x000001c000007812 */ /* 0x000fe200078ec0ff */
[----:B-1----:R-:W-:Y:S01]  /*1ce0*/  IMAD.WIDE R32, R3, 0x80, R30 ;  /* 0x0000008003207825 */ /* 0x002fe200078e021e */
[----:B------:R-:W-:Y:S01]  /*1cf0*/  SHF.R.S32.HI R25, RZ, 0x1f, R24 ;  /* 0x0000001fff197819 */ /* 0x000fe20000011418 */
[----:B------:R-:W-:Y:S01]  /*1d00*/  STL [R1+0x40], R28 ;  /* 0x0000401c01007387 */ /* 0x000fe20000100800 */
[----:B------:R-:W-:Y:S01]  /*1d10*/  IADD3 R2, P1, R24, UR6, RZ ;  /* 0x0000000618027c10 */ /* 0x000fe2000ff3e0ff */
[----:B------:R-:W-:Y:S01]  /*1d20*/  UMOV UR13, 0x5 ;  /* 0x00000005000d7882 */ /* 0x000fe20000000000 */
[----:B------:R-:W-:Y:S01]  /*1d30*/  ISETP.GE.AND P6, PT, R7, UR12, PT ;  /* 0x0000000c07007c0c */ /* 0x000fe2000bfc6270 */
[----:B------:R-:W-:Y:S01]  /*1d40*/  STL.64 [R1+0x8], R32 ;  /* 0x0000082001007387 */ /* 0x000fe20000100a00 */
[----:B------:R-:W-:Y:S01]  /*1d50*/  SHF.R.U32.HI R4, RZ, 0x3, R0 ;  /* 0x00000003ff047819 */ /* 0x000fe20000011600 */
[----:B------:R-:W-:Y:S01]  /*1d60*/  UISETP.GT.AND UP0, UPT, UR20, UR9, UPT ;  /* 0x000000091400728c */ /* 0x000fe2000bf04270 */
[----:B------:R-:W-:Y:S01]  /*1d70*/  IADD3.X R3, R25, UR17, RZ, P1, !PT ;  /* 0x0000001119037c10 */ /* 0x000fe20008ffe4ff */
[----:B------:R-:W-:Y:S01]  /*1d80*/  STL.64 [R1+0x28], R24 ;  /* 0x0000281801007387 */ /* 0x000fe20000100a00 */
[----:B------:R-:W-:-:S02]  /*1d90*/  LOP3.LUT R0, R0, 0x38, R24, 0xf8, !PT ;  /* 0x0000003800007812 */ /* 0x000fc400078ef818 */
[----:B------:R-:W-:Y:S01]  /*1da0*/  IADD3 R8, R30, 0x30, RZ ;  /* 0x000000301e087810 */ /* 0x000fe20007ffe0ff */
[----:B------:R1:W-:Y:S01]  /*1db0*/  STL [R1+0x4c], R7 ;  /* 0x00004c0701007387 */ /* 0x0003e20000100800 */
[----:B------:R-:W-:Y:S01]  /*1dc0*/  LOP3.LUT R6, R0, R4, RZ, 0x3c, !PT ;  /* 0x0000000400067212 */ /* 0x000fe200078e3cff */
[----:B--2---:R-:W-:Y:S01]  /*1dd0*/  IMAD.WIDE.U32 R2, R5, c[0x0][0x1a8], R2 ;  /* 0x00006a0005027a25 */ /* 0x004fe200078e0002 */
[----:B------:R-:W-:Y:S01]  /*1de0*/  LEA.HI R5, R27, R88, RZ, 0x6 ;  /* 0x000000581b057211 */ /* 0x000fe200078f30ff */
[----:B------:R2:W-:Y:S01]  /*1df0*/  STL [R1+0x54], R8 ;  /* 0x0000540801007387 */ /* 0x0005e20000100800 */
[----:B------:R-:W-:Y:S02]  /*1e00*/  @!P0 IADD3 R4, P1, R32, 0x10, RZ ;  /* 0x0000001020048810 */ /* 0x000fe40007f3e0ff */
[----:B------:R-:W-:Y:S01]  /*1e10*/  ISETP.GE.AND P3, PT, R30, UR12, PT ;  /* 0x0000000c1e007c0c */ /* 0x000fe2000bf66270 */
[----:B------:R-:W-:Y:S01]  /*1e20*/  IMAD.SHL.U32 R5, R5, 0x8, RZ ;  /* 0x0000000805057824 */ /* 0x000fe200078e00ff */
[----:B------:R-:W-:Y:S01]  /*1e30*/  ISETP.GE.AND P5, PT, R8, UR12, PT ;  /* 0x0000000c08007c0c */ /* 0x000fe2000bfa6270 */
[----:B------:R-:W-:Y:S01]  /*1e40*/  @!P0 IMAD.X R0, RZ, RZ, R33, P1 ;  /* 0x000000ffff008224 */ /* 0x000fe200008e0621 */
[----:B------:R-:W-:-:S02]  /*1e50*/  @!P6 IADD3 R10, P1, R32, 0x20, RZ ;  /* 0x00000020200ae810 */ /* 0x000fc40007f3e0ff */
[----:B------:R-:W-:Y:S01]  /*1e60*/  LOP3.LUT R223, R6, 0xfffffe00, R5, 0xf8, !PT ;  /* 0xfffffe0006df7812 */ /* 0x000fe200078ef805 */
[----:B------:R-:W-:Y:S01]  /*1e70*/  @!P0 IMAD R0, R0, c[0x0][0x190], RZ ;  /* 0x0000640000008a24 */ /* 0x000fe200078e02ff */
[----:B------:R-:W-:Y:S01]  /*1e80*/  IADD3 R3, R3, UR4, RZ ;  /* 0x0000000403037c10 */ /* 0x000fe2000fffe0ff */
[----:B------:R-:W-:Y:S01]  /*1e90*/  @!P6 IMAD.X R5, RZ, RZ, R33, P1 ;  /* 0x000000ffff05e224 */ /* 0x000fe200008e0621 */
[----:B------:R-:W-:Y:S01]  /*1ea0*/  IADD3 R22, R30, 0x50, RZ ;  /* 0x000000501e167810 */ /* 0x000fe20007ffe0ff */
[C---:B------:R-:W-:Y:S01]  /*1eb0*/  @!P0 IMAD R19, R4.reuse, c[0x0][0x194], R0 ;  /* 0x0000650004138a24 */ /* 0x040fe200078e0200 */
[----:B------:R-:W-:Y:S01]  /*1ec0*/  ULDC.64 UR4, c[0x0][0x198] ;  /* 0x0000660000047ab9 */ /* 0x000fe20000000a00 */
[----:B------:R-:W-:Y:S01]  /*1ed0*/  @!P3 IMAD R0, R33, c[0x0][0x190], RZ ;  /* 0x000064002100ba24 */ /* 0x000fe200078e02ff */
[----:B------:R-:W-:Y:S01]  /*1ee0*/  USHF.L.U64.HI UR6, UR4, UR13, UR5 ;  /* 0x0000000d04067299 */ /* 0x000fe20008010205 */
[----:B------:R-:W-:Y:S02]  /*1ef0*/  @!P6 IMAD R5, R5, c[0x0][0x190], RZ ;  /* 0x000064000505ea24 */ /* 0x000fe400078e02ff */
[----:B------:R-:W-:Y:S01]  /*1f00*/  @!P0 IMAD.WIDE.U32 R14, R4, c[0x0][0x190], R2 ;  /* 0x00006400040e8a25 */ /* 0x000fe200078e0002 */
[----:B-1----:R-:W-:-:S03]  /*1f10*/  IADD3 R7, R30, 0x40, RZ ;  /* 0x000000401e077810 */ /* 0x002fc60007ffe0ff */
[----:B------:R-:W-:Y:S01]  /*1f20*/  @!P6 IMAD R18, R10, c[0x0][0x194], R5 ;  /* 0x000065000a12ea24 */ /* 0x000fe200078e0205 */
[----:B------:R-:W-:Y:S01]  /*1f30*/  ISETP.GE.AND P4, PT, R7, UR12, PT ;  /* 0x0000000c07007c0c */ /* 0x000fe2000bf86270 */
[----:B------:R1:W-:Y:S01]  /*1f40*/  STL [R1+0x58], R7 ;  /* 0x0000580701007387 */ /* 0x0003e20000100800 */
[C---:B--2---:R-:W-:Y:S01]  /*1f50*/  @!P5 IADD3 R8, P2, R32.reuse, 0x30, RZ ;  /* 0x000000302008d810 */ /* 0x044fe20007f5e0ff */
[----:B------:R-:W-:Y:S02]  /*1f60*/  @!P3 IMAD.WIDE.U32 R4, R32, c[0x0][0x190], R2 ;  /* 0x000064002004ba25 */ /* 0x000fe400078e0002 */
[----:B------:R2:W-:Y:S02]  /*1f70*/  STL [R1+0x44], R22 ;  /* 0x0000441601007387 */ /* 0x0005e40000100800 */
[----:B------:R-:W-:Y:S02]  /*1f80*/  @!P5 IMAD.X R6, RZ, RZ, R33, P2 ;  /* 0x000000ffff06d224 */ /* 0x000fe400010e0621 */
[----:B------:R-:W-:-:S04]  /*1f90*/  @!P6 IMAD.WIDE.U32 R10, R10, c[0x0][0x190], R2 ;  /* 0x000064000a0aea25 */ /* 0x000fc800078e0002 */
[----:B------:R-:W-:Y:S01]  /*1fa0*/  @!P4 IADD3 R16, P1, R32, 0x40, RZ ;  /* 0x000000402010c810 */ /* 0x000fe20007f3e0ff */
[----:B------:R-:W-:Y:S02]  /*1fb0*/  @!P5 IMAD R6, R6, c[0x0][0x190], RZ ;  /* 0x000064000606da24 */ /* 0x000fe400078e02ff */
[----:B------:R-:W-:Y:S02]  /*1fc0*/  IMAD.SHL.U32 R223, R223, 0x2, RZ ;  /* 0x00000002dfdf7824 */ /* 0x000fe400078e00ff */
[----:B------:R-:W-:Y:S01]  /*1fd0*/  @!P5 IMAD R21, R8, c[0x0][0x194], R6 ;  /* 0x000065000815da24 */ /* 0x000fe200078e0206 */
[----:B------:R-:W-:Y:S01]  /*1fe0*/  @!P0 LEA R6, P2, R14, c[0x0][0x160], 0x1 ;  /* 0x000058000e068a11 */ /* 0x000fe200078408ff */
[----:B------:R-:W-:-:S04]  /*1ff0*/  @!P5 IMAD.WIDE.U32 R8, R8, c[0x0][0x190], R2 ;  /* 0x000064000808da25 */ /* 0x000fc800078e0002 */
[----:B------:R-:W-:Y:S02]  /*2000*/  @!P6 IMAD.IADD R11, R11, 0x1, R18 ;  /* 0x000000010b0be824 */ /* 0x000fe400078e0212 */
[----:B-1----:R-:W-:Y:S02]  /*2010*/  @!P3 IMAD R7, R32, c[0x0][0x194], R0 ;  /* 0x000065002007ba24 */ /* 0x002fe400078e0200 */
[----:B------:R-:W-:Y:S01]  /*2020*/  @!P4 IMAD.X R0, RZ, RZ, R33, P1 ;  /* 0x000000ffff00c224 */ /* 0x000fe200008e0621 */
[----:B------:R-:W-:-:S03]  /*2030*/  @!P3 LEA R12, P1, R4, c[0x0][0x160], 0x1 ;  /* 0x00005800040cba11 */ /* 0x000fc600078208ff */
[----:B------:R-:W-:Y:S02]  /*2040*/  @!P4 IMAD R17, R0, c[0x0][0x190], RZ ;  /* 0x000064000011ca24 */ /* 0x000fe400078e02ff */
[----:B------:R-:W-:Y:S02]  /*2050*/  @!P3 IMAD.IADD R0, R5, 0x1, R7 ;  /* 0x000000010500b824 */ /* 0x000fe400078e0207 */
[----:B------:R-:W-:-:S03]  /*2060*/  @!P4 IMAD R17, R16, c[0x0][0x194], R17 ;  /* 0x000065001011ca24 */ /* 0x000fc600078e0211 */
[----:B------:R-:W-:Y:S01]  /*2070*/  @!P3 LEA.HI.X R13, R4, c[0x0][0x164], R0, 0x1, P1 ;  /* 0x00005900040dba11 */ /* 0x000fe200008f0c00 */
[----:B------:R-:W-:Y:S01]  /*2080*/  @!P0 IMAD.IADD R0, R15, 0x1, R19 ;  /* 0x000000010f008824 */ /* 0x000fe200078e0213 */
[----:B------:R-:W-:Y:S01]  /*2090*/  @!P6 LEA R18, P1, R10, c[0x0][0x160], 0x1 ;  /* 0x000058000a12ea11 */ /* 0x000fe200078208ff */
[----:B------:R-:W-:Y:S02]  /*20a0*/  @!P4 IMAD.WIDE.U32 R4, R16, c[0x0][0x190], R2 ;  /* 0x000064001004ca25 */ /* 0x000fe400078e0002 */
[----:B------:R-:W-:Y:S01]  /*20b0*/  @!PT LDS RZ, [RZ] ;  /* 0x00000000fffff984 */ /* 0x000fe20000000800 */
[----:B------:R-:W-:Y:S01]  /*20c0*/  @!PT LDS RZ, [RZ] ;  /* 0x00000000fffff984 */ /* 0x000fe20000000800 */
[----:B------:R-:W-:Y:S01]  /*20d0*/  @!PT LDS RZ, [RZ] ;  /* 0x00000000fffff984 */ /* 0x000fe20000000800 */
[----:B------:R1:W-:Y:S01]  /*20e0*/  @!P3 LDGSTS.E.BYPASS.LTC128B.128 [R223], [R12.64] ;  /* 0x000000000cdfbfae */ /* 0x0003e2000b901d52 */
[----:B------:R-:W-:Y:S01]  /*20f0*/  @!P0 LEA.HI.X R7, R14, c[0x0][0x164], R0, 0x1, P2 ;  /* 0x000059000e078a11 */ /* 0x000fe200010f0c00 */
[----:B------:R-:W-:Y:S01]  /*2100*/  @!P5 IMAD.IADD R0, R9, 0x1, R21 ;  /* 0x000000010900d824 */ /* 0x000fe200078e0215 */
[----:B------:R-:W-:Y:S01]  /*2110*/  @!P6 LEA.HI.X R19, R10, c[0x0][0x164], R11, 0x1, P1 ;  /* 0x000059000a13ea11 */ /* 0x000fe200008f0c0b */
[----:B------:R1:W-:Y:S01]  /*2120*/  @!P3 LDGSTS.E.BYPASS.LTC128B.128 [R223+0x4000], [R12.64+0x80] ;  /* 0x040000800cdfbfae */ /* 0x0003e2000b901d52 */
[----:B------:R-:W-:Y:S01]  /*2130*/  ISETP.GE.AND P3, PT, R22, UR12, PT ;  /* 0x0000000c16007c0c */ /* 0x000fe2000bf66270 */
[----:B------:R-:W-:Y:S01]  /*2140*/  @!P4 IMAD.IADD R5, R5, 0x1, R17 ;  /* 0x000000010505c824 */ /* 0x000fe200078e0211 */
[----:B------:R-:W-:Y:S01]  /*2150*/  IADD3 R10, R30, 0x60, RZ ;  /* 0x000000601e0a7810 */ /* 0x000fe20007ffe0ff */
[----:B------:R3:W-:Y:S01]  /*2160*/  @!P0 LDGSTS.E.BYPASS.LTC128B.128 [R223+0x800], [R6.64] ;  /* 0x0080000006df8fae */ /* 0x0007e2000b901d52 */
[----:B--2---:R-:W-:-:S02]  /*2170*/  @!P4 LEA R22, P1, R4, c[0x0][0x160], 0x1 ;  /* 0x000058000416ca11 */ /* 0x004fc400078208ff */
[----:B------:R-:W-:Y:S01]  /*2180*/  LEA.HI R21, R27, R88, RZ, 0x4 ;  /* 0x000000581b157211 */ /* 0x000fe200078f20ff */
[----:B------:R3:W-:Y:S01]  /*2190*/  @!P0 LDGSTS.E.BYPASS.LTC128B.128 [R223+0x4800], [R6.64+0x80] ;  /* 0x0480008006df8fae */ /* 0x0007e2000b901d52 */
[----:B------:R-:W-:-:S03]  /*21a0*/  @!P4 LEA.HI.X R23, R4, c[0x0][0x164], R5, 0x1, P1 ;  /* 0x000059000417ca11 */ /* 0x000fc600008f0c05 */
[----:B------:R-:W-:Y:S04]  /*21b0*/  STL [R1+0x48], R10 ;  /* 0x0000480a01007387 */ /* 0x000fe80000100800 */
[----:B------:R2:W-:Y:S04]  /*21c0*/  @!P6 LDGSTS.E.BYPASS.LTC128B.128 [R223+0x1000], [R18.64] ;  /* 0x0100000012dfefae */ /* 0x0005e8000b901d52 */
[----:B------:R2:W-:Y:S01]  /*21d0*/  @!P6 LDGSTS.E.BYPASS.LTC128B.128 [R223+0x5000], [R18.64+0x80] ;  /* 0x0500008012dfefae */ /* 0x0005e2000b901d52 */
[----:B------:R-:W-:Y:S02]  /*21e0*/  ISETP.GE.AND P6, PT, R30, UR21, PT ;  /* 0x000000151e007c0c */ /* 0x000fe4000bfc6270 */
[----:B-1----:R-:W-:-:S04]  /*21f0*/  @!P5 LEA R12, P2, R8, c[0x0][0x160], 0x1 ;  /* 0x00005800080cda11 */ /* 0x002fc800078408ff */
[----:B------:R-:W-:Y:S02]  /*2200*/  @!P5 LEA.HI.X R13, R8, c[0x0][0x164], R0, 0x1, P2 ;  /* 0x00005900080dda11 */ /* 0x000fe400010f0c00 */
[----:B------:R-:W-:Y:S02]  /*2210*/  ISETP.GE.AND P2, PT, R10, UR12, PT ;  /* 0x0000000c0a007c0c */ /* 0x000fe4000bf46270 */
[----:B------:R-:W-:Y:S01]  /*2220*/  IADD3 R0, R30, 0x70, RZ ;  /* 0x000000701e007810 */ /* 0x000fe20007ffe0ff */
[----:B------:R1:W-:Y:S01]  /*2230*/  @!P5 LDGSTS.E.BYPASS.LTC128B.128 [R223+0x1800], [R12.64] ;  /* 0x018000000cdfdfae */ /* 0x0003e2000b901d52 */
[----:B---3--:R-:W-:Y:S02]  /*2240*/  @!P3 IADD3 R6, P0, R32, 0x50, RZ ;  /* 0x000000502006b810 */ /* 0x008fe40007f1e0ff */
[----:B------:R-:W-:Y:S01]  /*2250*/  ISETP.GE.AND P1, PT, R0, UR12, PT ;  /* 0x0000000c00007c0c */ /* 0x000fe2000bf26270 */
[----:B------:R3:W-:Y:S02]  /*2260*/  STL [R1+0x50], R0 ;  /* 0x0000500001007387 */ /* 0x0007e40000100800 */
[----:B------:R-:W-:-:S02]  /*2270*/  @!P3 IMAD.X R4, RZ, RZ, R33, P0 ;  /* 0x000000ffff04b224 */ /* 0x000fc400000e0621 */
[----:B------:R1:W-:Y:S01]  /*2280*/  @!P5 LDGSTS.E.BYPASS.LTC128B.128 [R223+0x5800], [R12.64+0x80] ;  /* 0x058000800cdfdfae */ /* 0x0003e2000b901d52 */
[----:B------:R-:W-:Y:S01]  /*2290*/  ISETP.GE.AND P5, PT, R28, UR21, PT ;  /* 0x000000151c007c0c */ /* 0x000fe2000bfa6270 */
[----:B------:R-:W-:Y:S01]  /*22a0*/  @!P3 IMAD R4, R4, c[0x0][0x190], RZ ;  /* 0x000064000404ba24 */ /* 0x000fe200078e02ff */
[C---:B------:R-:W-:Y:S01]  /*22b0*/  @!P2 IADD3 R5, P0, R32.reuse, 0x60, RZ ;  /* 0x000000602005a810 */ /* 0x040fe20007f1e0ff */
[----:B------:R4:W-:Y:S04]  /*22c0*/  @!P4 LDGSTS.E.BYPASS.LTC128B.128 [R223+0x2000], [R22.64] ;  /* 0x0200000016dfcfae */ /* 0x0009e8000b901d52 */
[----:B------:R4:W-:Y:S01]  /*22d0*/  @!P4 LDGSTS.E.BYPASS.LTC128B.128 [R223+0x6000], [R22.64+0x80] ;  /* 0x0600008016dfcfae */ /* 0x0009e2000b901d52 */
[----:B---3--:R-:W-:Y:S01]  /*22e0*/  @!P2 IMAD.X R0, RZ, RZ, R33, P0 ;  /* 0x000000ffff00a224 */ /* 0x008fe200000e0621 */
[----:B------:R-:W-:-:S03]  /*22f0*/  @!P1 IADD3 R9, P0, R32, 0x70, RZ ;  /* 0x0000007020099810 */ /* 0x000fc60007f1e0ff */
[----:B------:R-:W-:Y:S02]  /*2300*/  @!P2 IMAD R10, R0, c[0x0][0x190], RZ ;  /* 0x00006400000aaa24 */ /* 0x000fe400078e02ff */
[C---:B------:R-:W-:Y:S02]  /*2310*/  @!P3 IMAD R0, R6.reuse, c[0x0][0x194], R4 ;  /* 0x000065000600ba24 */ /* 0x040fe400078e0204 */
[----:B------:R-:W-:-:S04]  /*2320*/  @!P3 IMAD.WIDE.U32 R6, R6, c[0x0][0x190], R2 ;  /* 0x000064000606ba25 */ /* 0x000fc800078e0002 */
[----:B------:R-:W-:Y:S01]  /*2330*/  @!P1 IMAD.X R8, RZ, RZ, R33, P0 ;  /* 0x000000ffff089224 */ /* 0x000fe200000e0621 */
[C---:B------:R-:W-:Y:S01]  /*2340*/  @!P3 LEA R16, P0, R6.reuse, c[0x0][0x160], 0x1 ;  /* 0x000058000610ba11 */ /* 0x040fe200078008ff */
[----:B------:R-:W-:Y:S02]  /*2350*/  @!P3 IMAD.IADD R0, R7, 0x1, R0 ;  /* 0x000000010700b824 */ /* 0x000fe400078e0200 */
[C---:B------:R-:W-:Y:S02]  /*2360*/  @!P2 IMAD R10, R5.reuse, c[0x0][0x194], R10 ;  /* 0x00006500050aaa24 */ /* 0x040fe400078e020a */
[----:B------:R-:W-:Y:S01]  /*2370*/  @!P2 IMAD.WIDE.U32 R4, R5, c[0x0][0x190], R2 ;  /* 0x000064000504aa25 */ /* 0x000fe200078e0002 */
[----:B------:R-:W-:-:S03]  /*2380*/  @!P3 LEA.HI.X R17, R6, c[0x0][0x164], R0, 0x1, P0 ;  /* 0x000059000611ba11 */ /* 0x000fc600000f0c00 */
[----:B------:R-:W-:Y:S01]  /*2390*/  @!P1 IMAD R8, R8, c[0x0][0x190], RZ ;  /* 0x0000640008089a24 */ /* 0x000fe200078e02ff */
[C---:B------:R-:W-:Y:S01]  /*23a0*/  @!P2 LEA R14, P0, R4.reuse, c[0x0][0x160], 0x1 ;  /* 0x00005800040eaa11 */ /* 0x040fe200078008ff */
[----:B------:R-:W-:Y:S01]  /*23b0*/  @!P2 IMAD.IADD R0, R5, 0x1, R10 ;  /* 0x000000010500a824 */ /* 0x000fe200078e020a */
[----:B------:R3:W-:Y:S01]  /*23c0*/  @!P3 LDGSTS.E.BYPASS.LTC128B.128 [R223+0x2800], [R16.64] ;  /* 0x0280000010dfbfae */ /* 0x0007e2000b901d52 */
[C---:B------:R-:W-:Y:S02]  /*23d0*/  @!P1 IMAD R6, R9.reuse, c[0x0][0x194], R8 ;  /* 0x0000650009069a24 */ /* 0x040fe400078e0208 */
[----:B------:R-:W-:Y:S01]  /*23e0*/  @!P1 IMAD.WIDE.U32 R2, R9, c[0x0][0x190], R2 ;  /* 0x0000640009029a25 */ /* 0x000fe200078e0002 */
[----:B------:R-:W-:Y:S01]  /*23f0*/  @!P2 LEA.HI.X R15, R4, c[0x0][0x164], R0, 0x1, P0 ;  /* 0x00005900040faa11 */ /* 0x000fe200000f0c00 */
[----:B------:R3:W-:Y:S01]  /*2400*/  @!P3 LDGSTS.E.BYPASS.LTC128B.128 [R223+0x6800], [R16.64+0x80] ;  /* 0x0680008010dfbfae */ /* 0x0007e2000b901d52 */
[----:B------:R-:W-:Y:S01]  /*2410*/  SHF.R.S32.HI R9, RZ, 0x4, R21 ;  /* 0x00000004ff097819 */ /* 0x000fe20000011415 */
[----:B------:R-:W-:Y:S01]  /*2420*/  @!P1 IMAD.IADD R3, R3, 0x1, R6 ;  /* 0x0000000103039824 */ /* 0x000fe200078e0206 */
[----:B------:R-:W-:Y:S01]  /*2430*/  @!P1 LEA R10, P0, R2, c[0x0][0x160], 0x1 ;  /* 0x00005800020a9a11 */ /* 0x000fe200078008ff */
[----:B------:R-:W-:Y:S01]  /*2440*/  IMAD R0, R31, c[0x0][0x198], RZ ;  /* 0x000066001f007a24 */ /* 0x000fe200078e02ff */
[----:B------:R-:W-:Y:S01]  /*2450*/  LEA.HI R6, R21, R9, RZ, 0x1 ;  /* 0x0000000915067211 */ /* 0x000fe200078f08ff */
[----:B------:R-:W-:Y:S01]  /*2460*/  IMAD.WIDE.U32 R4, R30, c[0x0][0x198], R24 ;  /* 0x000066001e047a25 */ /* 0x000fe200078e0018 */
[----:B------:R-:W-:Y:S01]  /*2470*/  @!P1 LEA.HI.X R11, R2, c[0x0][0x164], R3, 0x1, P0 ;  /* 0x00005900020b9a11 */ /* 0x000fe200000f0c03 */
[----:B------:R5:W-:Y:S01]  /*2480*/  @!P2 LDGSTS.E.BYPASS.LTC128B.128 [R223+0x3000], [R14.64] ;  /* 0x030000000edfafae */ /* 0x000be2000b901d52 */
[----:B------:R-:W-:Y:S01]  /*2490*/  LOP3.LUT R6, R6, 0xfffffffe, RZ, 0xc0, !PT ;  /* 0xfffffffe06067812 */ /* 0x000fe200078ec0ff */
[----:B------:R-:W-:Y:S01]  /*24a0*/  IMAD R0, R30, c[0x0][0x19c], R0 ;  /* 0x000067001e007a24 */ /* 0x000fe200078e0200 */
[----:B------:R-:W-:Y:S01]  /*24b0*/  IADD3 R4, P0, R4, UR22, RZ ;  /* 0x0000001604047c10 */ /* 0x000fe2000ff1e0ff */
[----:B------:R-:W-:Y:S01]  /*24c0*/  IMAD R7, R31, c[0x0][0x1a0], RZ ;  /* 0x000068001f077a24 */ /* 0x000fe200078e02ff */
[----:B------:R-:W-:Y:S01]  /*24d0*/  USHF.R.S32.HI UR22, URZ, 0x1f, UR20 ;  /* 0x0000001f3f167899 */ /* 0x000fe20008011414 */
[C---:B------:R-:W-:Y:S01]  /*24e0*/  IMAD.WIDE.U32 R2, R30.reuse, c[0x0][0x1a0], R24 ;  /* 0x000068001e027a25 */ /* 0x040fe200078e0018 */
[----:B------:R-:W-:Y:S01]  /*24f0*/  IADD3.X R5, R5, UR7, R0, P0, !PT ;  /* 0x0000000705057c10 */ /* 0x000fe200087fe400 */
[----:B------:R-:W-:Y:S01]  /*2500*/  USHF.L.U32 UR7, UR4, 0x5, URZ ;  /* 0x0000000504077899 */ /* 0x000fe2000800063f */
[----:B------:R5:W-:Y:S01]  /*2510*/  @!P2 LDGSTS.E.BYPASS.LTC128B.128 [R223+0x7000], [R14.64+0x80] ;  /* 0x070000800edfafae */ /* 0x000be2000b901d52 */
[----:B------:R-:W-:Y:S01]  /*2520*/  IMAD R0, R30, c[0x0][0x1a4], R7 ;  /* 0x000069001e007a24 */ /* 0x000fe200078e0207 */
[----:B------:R-:W-:Y:S01]  /*2530*/  IADD3 R8, P0, R2, UR24, RZ ;  /* 0x0000001802087c10 */ /* 0x000fe2000ff1e0ff */
[----:B------:R-:W-:Y:S01]  /*2540*/  IMAD.IADD R25, R9, 0x1, -R6 ;  /* 0x0000000109197824 */ /* 0x000fe200078e0a06 */
[----:B------:R-:W-:Y:S01]  /*2550*/  SHF.R.S32.HI R7, RZ, 0x1f, R20 ;  /* 0x0000001fff077819 */ /* 0x000fe20000011414 */
[C---:B------:R-:W-:Y:S01]  /*2560*/  IMAD.WIDE.U32 R32, R20.reuse, c[0x0][0x1b0], R4 ;  /* 0x00006c0014207a25 */ /* 0x040fe200078e0004 */
[----:B------:R-:W-:Y:S01]  /*2570*/  IADD3.X R9, R3, UR23, R0, P0, !PT ;  /* 0x0000001703097c10 */ /* 0x000fe200087fe400 */
[----:B------:R-:W-:Y:S01]  /*2580*/  USHF.L.U64.HI UR23, UR4, UR10, UR5 ;  /* 0x0000000a04177299 */ /* 0x000fe20008010205 */
[----:B------:R3:W-:Y:S01]  /*2590*/  @!P1 LDGSTS.E.BYPASS.LTC128B.128 [R223+0x3800], [R10.64] ;  /* 0x038000000adf9fae */ /* 0x0007e2000b901d52 */
[----:B------:R-:W-:Y:S01]  /*25a0*/  IMAD R0, R7, c[0x0][0x1b0], RZ ;  /* 0x00006c0007007a24 */ /* 0x000fe200078e02ff */
[----:B------:R-:W-:Y:S01]  /*25b0*/  UIMAD UR5, UR6, UR20, URZ ;  /* 0x00000014060572a4 */ /* 0x000fe2000f8e023f */
[----:B------:R-:W-:Y:S01]  /*25c0*/  IMAD.MOV.U32 R90, RZ, RZ, R32 ;  /* 0x000000ffff5a7224 */ /* 0x000fe200078e0020 */
[----:B------:R-:W-:Y:S01]  /*25d0*/  USHF.L.U32 UR24, UR4, 0x4, URZ ;  /* 0x0000000404187899 */ /* 0x000fe2000800063f */
[----:B------:R-:W-:Y:S01]  /*25e0*/  IMAD R2, R20, c[0x0][0x1b4], R0 ;  /* 0x00006d0014027a24 */ /* 0x000fe200078e0200 */
[----:B------:R-:W-:Y:S01]  /*25f0*/  LOP3.LUT R0, R21, 0xfffffff0, RZ, 0xc0, !PT ;  /* 0xfffffff015007812 */ /* 0x000fe200078ec0ff */
[----:B------:R-:W-:Y:S01]  /*2600*/  IMAD.U32 R21, RZ, RZ, UR20 ;  /* 0x00000014ff157e24 */ /* 0x000fe2000f8e00ff */
[----:B------:R-:W-:Y:S01]  /*2610*/  UIMAD UR5, UR22, UR7, UR5 ;  /* 0x00000007160572a4 */ /* 0x000fe2000f8e0205 */
[----:B------:R-:W-:Y:S01]  /*2620*/  IMAD.IADD R91, R33, 0x1, R2 ;  /* 0x00000001215b7824 */ /* 0x000fe200078e0202 */
[----:B------:R3:W-:Y:S01]  /*2630*/  @!P1 LDGSTS.E.BYPASS.LTC128B.128 [R223+0x7800], [R10.64+0x80] ;  /* 0x078000800adf9fae */ /* 0x0007e2000b901d52 */
[----:B------:R-:W-:Y:S01]  /*2640*/  IMAD.SHL.U32 R5, R26, 0x40, RZ ;  /* 0x000000401a057824 */ /* 0x000fe200078e00ff */
[----:B------:R-:W-:Y:S01]  /*2650*/  ISETP.GE.AND P3, PT, R30, UR21, PT ;  /* 0x000000151e007c0c */ /* 0x000fe2000bf66270 */
[----:B------:R-:W-:Y:S01]  /*2660*/  IMAD.WIDE.U32 R2, R21, UR7, R90 ;  /* 0x0000000715027c25 */ /* 0x000fe2000f8e005a */
[----:B------:R-:W-:Y:S01]  /*2670*/  ISETP.GE.AND P2, PT, R28, UR21, PT ;  /* 0x000000151c007c0c */ /* 0x000fe2000bf46270 */
[----:B------:R-:W-:Y:S01]  /*2680*/  STL.64 [R1+0x18], R32 ;  /* 0x0000182001007387 */ /* 0x000fe20000100a00 */
[----:B------:R-:W-:Y:S01]  /*2690*/  LOP3.LUT R5, R5, 0x1c0, RZ, 0xc0, !PT ;  /* 0x000001c005057812 */ /* 0x000fe200078ec0ff */
[----:B-1----:R-:W-:Y:S01]  /*26a0*/  IMAD.SHL.U32 R12, R30, 0x8, RZ ;  /* 0x000000081e0c7824 */ /* 0x002fe200078e00ff */
[----:B------:R-:W-:Y:S01]  /*26b0*/  IADD3 R6, R3, UR5, RZ ;  /* 0x0000000503067c10 */ /* 0x000fe2000fffe0ff */
[----:B------:R-:W-:Y:S01]  /*26c0*/  IMAD.IADD R0, R88, 0x1, -R0 ;  /* 0x0000000158007824 */ /* 0x000fe200078e0a00 */
[----:B------:R-:W-:Y:S01]  /*26d0*/  @!P6 LEA R4, P0, R2, c[0x0][0x168], 0x1 ;  /* 0x00005a000204ea11 */ /* 0x000fe200078008ff */
[----:B------:R-:W-:Y:S01]  /*26e0*/  ULDC.64 UR4, c[0x0][0x1a0] ;  /* 0x0000680000047ab9 */ /* 0x000fe20000000a00 */
[----:B--2---:R-:W-:Y:S01]  /*26f0*/  LOP3.LUT R18, R5, 0x8, R12, 0xf8, !PT ;  /* 0x0000000805127812 */ /* 0x004fe200078ef80c */
[----:B------:R-:W-:Y:S01]  /*2700*/  USHF.L.U64.HI UR13, UR4, UR13, UR5 ;  /* 0x0000000d040d7299 */ /* 0x000fe20008010205 */
[----:B------:R-:W-:Y:S01]  /*2710*/  SHF.R.U32.HI R12, RZ, 0x3, R5 ;  /* 0x00000003ff0c7819 */ /* 0x000fe20000011605 */
[----:B------:R-:W-:Y:S01]  /*2720*/  IMAD.WIDE.U32 R8, R20, c[0x0][0x1b8], R8 ;  /* 0x00006e0014087a25 */ /* 0x000fe200078e0008 */
[C---:B------:R-:W-:Y:S01]  /*2730*/  @!P6 LEA.HI.X R5, R2.reuse, c[0x0][0x16c], R6, 0x1, P0 ;  /* 0x00005b000205ea11 */ /* 0x040fe200000f0c06 */
[----:B------:R-:W-:Y:S01]  /*2740*/  USHF.L.U32 UR17, UR4, 0x5, URZ ;  /* 0x0000000504117899 */ /* 0x000fe2000800063f */
[----:B------:R-:W-:Y:S01]  /*2750*/  @!P5 IADD3 R3, P0, R2, UR24, RZ ;  /* 0x000000180203dc10 */ /* 0x000fe2000ff1e0ff */
[----:B------:R-:W-:Y:S01]  /*2760*/  UIMAD UR26, UR13, UR20, URZ ;  /* 0x000000140d1a72a4 */ /* 0x000fe2000f8e023f */
[----:B------:R-:W-:Y:S01]  /*2770*/  SHF.R.S32.HI R19, RZ, 0x1f, R0 ;  /* 0x0000001fff137819 */ /* 0x000fe20000011400 */
[----:B------:R1:W-:Y:S01]  /*2780*/  @!P6 LDGSTS.E.BYPASS.LTC128B.128 [R223+0x8000], [R4.64] ;  /* 0x0800000004dfefae */ /* 0x0003e2000b901d52 */
[----:B------:R-:W-:Y:S01]  /*2790*/  @!P5 IADD3.X R6, R6, UR23, RZ, P0, !PT ;  /* 0x000000170606dc10 */ /* 0x000fe200087fe4ff */
[----:B------:R-:W-:Y:S01]  /*27a0*/  UIMAD UR26, UR22, UR17, UR26 ;  /* 0x00000011161a72a4 */ /* 0x000fe2000f8e021a */
[----:B------:R-:W-:Y:S01]  /*27b0*/  @!P5 LEA R2, P0, R3, c[0x0][0x168], 0x1 ;  /* 0x00005a000302da11 */ /* 0x000fe200078008ff */
[----:B------:R1:W-:Y:S01]  /*27c0*/  @!P6 LDGSTS.E.BYPASS.LTC128B.128 [R223+0x9000], [R4.64+0x80] ;  /* 0x0900008004dfefae */ /* 0x0003e2000b901d52 */
[----:B------:R-:W-:Y:S01]  /*27d0*/  LEA.HI R19, R19, R0, RZ, 0x3 ;  /* 0x0000000013137211 */ /* 0x000fe200078f18ff */
[----:B------:R-:W-:Y:S01]  /*27e0*/  USHF.L.U32 UR25, UR4, 0x4, URZ ;  /* 0x0000000404197899 */ /* 0x000fe2000800063f */
[----:B------:R-:W-:Y:S01]  /*27f0*/  @!P5 LEA.HI.X R3, R3, c[0x0][0x16c], R6, 0x1, P0 ;  /* 0x00005b000303da11 */ /* 0x000fe200000f0c06 */
[----:B------:R-:W-:Y:S01]  /*2800*/  IMAD.MOV.U32 R6, RZ, RZ, R8 ;  /* 0x000000ffff067224 */ /* 0x000fe200078e0008 */
[----:B------:R-:W-:Y:S01]  /*2810*/  LOP3.LUT R13, R19, 0xfffffff8, RZ, 0xc0, !PT ;  /* 0xfffffff8130d7812 */ /* 0x000fe200078ec0ff */
[----:B------:R-:W-:Y:S01]  /*2820*/  USHF.L.U64.HI UR4, UR4, UR10, UR5 ;  /* 0x0000000a04047299 */ /* 0x000fe20008010205 */
[----:B------:R-:W-:Y:S01]  /*2830*/  STL.64 [R1+0x10], R90 ;  /* 0x0000105a01007387 */ /* 0x000fe20000100a00 */
[----:B------:R-:W-:Y:S01]  /*2840*/  LOP3.LUT R12, R18, R12, RZ, 0x3c, !PT ;  /* 0x0000000c120c7212 */ /* 0x000fe200078e3cff */
[----:B------:R-:W-:Y:S01]  /*2850*/  UIADD3 UR21, UR15, 0x1, -UR16 ;  /* 0x000000010f157890 */ /* 0x000fe2000fffe810 */
[----:B------:R-:W-:Y:S01]  /*2860*/  IMAD.IADD R24, R0, 0x1, -R13 ;  /* 0x0000000100187824 */ /* 0x000fe200078e0a0d */
[----:B------:R2:W-:Y:S01]  /*2870*/  @!P5 LDGSTS.E.BYPASS.LTC128B.128 [R223+0x8800], [R2.64] ;  /* 0x0880000002dfdfae */ /* 0x0005e2000b901d52 */
[----:B------:R-:W-:Y:S01]  /*2880*/  IMAD R0, R7, c[0x0][0x1b8], RZ ;  /* 0x00006e0007007a24 */ /* 0x000fe200078e02ff */
[----:B------:R-:W-:-:S02]  /*2890*/  ULDC UR10, c[0x0][0x2e4] ;  /* 0x0000b900000a7ab9 */ /* 0x000fc40000000800 */
[----:B------:R2:W-:Y:S01]  /*28a0*/  @!P5 LDGSTS.E.BYPASS.LTC128B.128 [R223+0x9800], [R2.64+0x80] ;  /* 0x0980008002dfdfae */ /* 0x0005e2000b901d52 */
[----:B------:R-:W-:Y:S01]  /*28b0*/  IMAD R7, R20, c[0x0][0x1bc], R0 ;  /* 0x00006f0014077a24 */ /* 0x000fe200078e0200 */
[----:B------:R-:W-:Y:S01]  /*28c0*/  ULDC UR5, c[0x0][0x2e8] ;  /* 0x0000ba0000057ab9 */ /* 0x000fe20000000800 */
[----:B------:R-:W-:Y:S01]  /*28d0*/  IMAD.SHL.U32 R0, R24, 0x40, RZ ;  /* 0x0000004018007824 */ /* 0x000fe200078e00ff */
[----:B------:R-:W0:Y:S01]  /*28e0*/  LDGDEPBAR ;  /* 0x00000000000079af */ /* 0x000e220000000000 */
[----:B------:R-:W-:Y:S01]  /*28f0*/  IMAD.IADD R7, R9, 0x1, R7 ;  /* 0x0000000109077824 */ /* 0x000fe200078e0207 */
[----:B------:R-:W-:Y:S02]  /*2900*/  UIADD3 UR10, UR15, -UR10, -UR16 ;  /* 0x8000000a0f0a7290 */ /* 0x000fe4000fffe810 */
[----:B------:R-:W-:Y:S01]  /*2910*/  LOP3.LUT R0, R0, 0x1c0, RZ, 0xc0, !PT ;  /* 0x000001c000007812 */ /* 0x000fe200078ec0ff */
[----:B------:R3:W-:Y:S01]  /*2920*/  STL.64 [R1+0x30], R8 ;  /* 0x0000300801007387 */ /* 0x0007e20000100a00 */
[----:B------:R-:W-:Y:S01]  /*2930*/  UIADD3 UR5, UR21, UR5, URZ ;  /* 0x0000000515057290 */ /* 0x000fe2000fffe03f */
[----:B-1----:R-:W-:-:S02]  /*2940*/  IMAD.SHL.U32 R5, R19, 0x40, RZ ;  /* 0x0000004013057824 */ /* 0x002fc400078e00ff */
[----:B------:R1:W-:Y:S03]  /*2950*/  STL.64 [R1+0x38], R6 ;  /* 0x0000380601007387 */ /* 0x0003e60000100a00 */
[----:B------:R-:W-:Y:S01]  /*2960*/  LOP3.LUT R84, R5, 0xfffffe00, RZ, 0xc0, !PT ;  /* 0xfffffe0005547812 */ /* 0x000fe200078ec0ff */
[----:B--2---:R-:W-:Y:S01]  /*2970*/  IMAD.SHL.U32 R2, R25, 0x8, RZ ;  /* 0x0000000819027824 */ /* 0x004fe200078e00ff */
[----:B------:R-:W-:-:S04]  /*2980*/  DEPBAR.LE SB0, 0x0 ;  /* 0x000080000000791a */ /* 0x000fc80000000000 */
[----:B------:R-:W-:Y:S01]  /*2990*/  BAR.SYNC.DEFER_BLOCKING 0x0 ;  /* 0x0000000000007b1d */ /* 0x000fe20000010000 */
[----:B------:R-:W-:Y:S01]  /*29a0*/  LOP3.LUT R4, R0, 0x8, R2, 0xf8, !PT ;  /* 0x0000000800047812 */ /* 0x000fe200078ef802 */
[----:B------:R-:W-:Y:S01]  /*29b0*/  IMAD.WIDE.U32 R2, R21, UR17, R6 ;  /* 0x0000001115027c25 */ /* 0x000fe2000f8e0006 */
[----:B------:R-:W-:-:S03]  /*29c0*/  SHF.R.U32.HI R0, RZ, 0x3, R0 ;  /* 0x00000003ff007819 */ /* 0x000fc60000011600 */
[----:B---3--:R-:W-:Y:S01]  /*29d0*/  IMAD R8, R86, 0x400, R84 ;  /* 0x0000040056087824 */ /* 0x008fe200078e0254 */
[----:B------:R-:W-:Y:S02]  /*29e0*/  LOP3.LUT R85, R4, R0, RZ, 0x3c, !PT ;  /* 0x0000000004557212 */ /* 0x000fe400078e3cff */
[----:B------:R-:W-:Y:S02]  /*29f0*/  IADD3 R0, R3, UR26, RZ ;  /* 0x0000001a03007c10 */ /* 0x000fe4000fffe0ff */
[C---:B------:R-:W-:Y:S02]  /*2a00*/  @!P3 LEA R4, P1, R2.reuse, c[0x0][0x170], 0x1 ;  /* 0x00005c000204ba11 */ /* 0x040fe400078208ff */
[C---:B------:R-:W-:Y:S02]  /*2a10*/  @!P2 IADD3 R3, P0, R2.reuse, UR25, RZ ;  /* 0x000000190203ac10 */ /* 0x040fe4000ff1e0ff */
[----:B------:R-:W-:Y:S02]  /*2a20*/  @!P3 LEA.HI.X R5, R2, c[0x0][0x174], R0, 0x1, P1 ;  /* 0x00005d000205ba11 */ /* 0x000fe400008f0c00 */
[----:B------:R-:W-:Y:S01]  /*2a30*/  @!P2 IADD3.X R2, R0, UR4, RZ, P0, !PT ;  /* 0x000000040002ac10 */ /* 0x000fe200087fe4ff */
[----:B------:R-:W-:Y:S01]  /*2a40*/  IMAD R0, R25, 0x200, R12 ;  /* 0x0000020019007824 */ /* 0x000fe200078e020c */
[----:B-1----:R-:W-:-:S03]  /*2a50*/  @!P2 LEA R6, P0, R3, c[0x0][0x170], 0x1 ;  /* 0x00005c000306aa11 */ /* 0x002fc600078008ff */
[----:B------:R-:W-:Y:S01]  /*2a60*/  IMAD.SHL.U32 R208, R0, 0x2, RZ ;  /* 0x0000000200d07824 */ /* 0x000fe200078e00ff */
[----:B------:R-:W-:Y:S01]  /*2a70*/  @!P2 LEA.HI.X R7, R3, c[0x0][0x174], R2, 0x1, P0 ;  /* 0x00005d000307aa11 */ /* 0x000fe200000f0c02 */
[----:B------:R-:W-:Y:S01]  /*2a80*/  IMAD.IADD R2, R85, 0x1, R8 ;  /* 0x0000000155027824 */ /* 0x000fe200078e0208 */
[----:B------:R-:W-:Y:S01]  /*2a90*/  @P3 STS.128 [R223+0xa000], RZ ;  /* 0x00a000ffdf003388 */ /* 0x000fe20000000c00 */
[----:B------:R-:W-:Y:S01]  /*2aa0*/  IMAD.MOV.U32 R3, RZ, RZ, 0x10 ;  /* 0x00000010ff037424 */ /* 0x000fe200078e00ff */
[----:B------:R-:W-:Y:S01]  /*2ab0*/  IADD3 R219, R208, 0x8020, RZ ;  /* 0x00008020d0db7810 */ /* 0x000fe20007ffe0ff */
[----:B------:R-:W-:Y:S01]  /*2ac0*/  IMAD.SHL.U32 R210, R2, 0x2, RZ ;  /* 0x0000000202d27824 */ /* 0x000fe200078e00ff */
[----:B------:R-:W-:Y:S01]  /*2ad0*/  @P3 STS.128 [R223+0xb000], RZ ;  /* 0x00b000ffdf003388 */ /* 0x000fe20000000c00 */
[----:B------:R-:W-:Y:S01]  /*2ae0*/  IMAD.MOV.U32 R0, RZ, RZ, -0x20 ;  /* 0xffffffe0ff007424 */ /* 0x000fe200078e00ff */
[----:B------:R-:W-:Y:S02]  /*2af0*/  IADD3 R2, R208, 0x8000, RZ ;  /* 0x00008000d0027810 */ /* 0x000fe40007ffe0ff */
        /* <DEDUP_REMOVED lines=13> */
[----:B------:R-:W-:Y:S02]  /*2bd0*/  LDSM.16.M88.4 R16, [R208+0x8000] ;  /* 0x00800000d010783b */ /* 0x000fe40000000200 */
[----:B------:R-:W-:Y:S02]  /*2be0*/  SEL R3, R3, 0xfffffff0, !P1 ;  /* 0xfffffff003037807 */ /* 0x000fe40004800000 */
[----:B----4-:R-:W-:Y:S01]  /*2bf0*/  LDSM.16.M88.4 R20, [R208+0x8800] ;  /* 0x00880000d014783b */ /* 0x010fe20000000200 */
[----:B------:R-:W-:Y:S02]  /*2c00*/  SEL R0, R0, 0x20, P2 ;  /* 0x0000002000007807 */ /* 0x000fe40001000000 */
[----:B------:R-:W-:Y:S01]  /*2c10*/  R2P PR, R26, 0x6 ;  /* 0x000000061a007804 */ /* 0x000fe20000000000 */
[----:B-----5:R-:W2:Y:S01]  /*2c20*/  LDSM.16.M88.4 R12, [R210] ;  /* 0x00000000d20c783b */ /* 0x020ea20000000200 */
[--C-:B------:R-:W-:Y:S02]  /*2c30*/  IMAD R212, R3, 0x2, R210.reuse ;  /* 0x0000000203d47824 */ /* 0x100fe400078e02d2 */
[C---:B------:R-:W-:Y:S01]  /*2c40*/  IMAD R218, R0.reuse, 0x2, R210 ;  /* 0x0000000200da7824 */ /* 0x040fe200078e02d2 */
[----:B------:R-:W0:Y:S01]  /*2c50*/  LDGDEPBAR ;  /* 0x00000000000079af */ /* 0x000e220000000000 */
[----:B------:R-:W-:-:S03]  /*2c60*/  IMAD R217, R0, 0x2, R212 ;  /* 0x0000000200d97824 */ /* 0x000fc600078e02d4 */
[----:B------:R-:W-:Y:S04]  /*2c70*/  LDSM.16.M88.4 R8, [R212+0x2000] ;  /* 0x00200000d408783b */ /* 0x000fe80000000200 */
[----:B------:R-:W-:Y:S01]  /*2c80*/  @P1 IADD3 R219, R2, -0x20, RZ ;  /* 0xffffffe002db1810 */ /* 0x000fe20007ffe0ff */
[----:B------:R-:W-:Y:S01]  /*2c90*/  LDSM.16.M88.4 R24, [R212] ;  /* 0x00000000d418783b */ /* 0x000fe20000000200 */
[----:B------:R-:W-:Y:S02]  /*2ca0*/  IMAD.MOV.U32 R2, RZ, RZ, 0x40 ;  /* 0x00000040ff027424 */ /* 0x000fe400078e00ff */
[C---:B------:R-:W-:Y:S01]  /*2cb0*/  IADD3 R222, R219.reuse, 0x800, RZ ;  /* 0x00000800dbde7810 */ /* 0x040fe20007ffe0ff */
[----:B-1----:R-:W1:Y:S01]  /*2cc0*/  LDSM.16.M88.4 R4, [R210+0x2000] ;  /* 0x00200000d204783b */ /* 0x002e620000000200 */
[----:B------:R-:W-:-:S02]  /*2cd0*/  IADD3 R221, R219, 0x1000, RZ ;  /* 0x00001000dbdd7810 */ /* 0x000fc40007ffe0ff */
[----:B------:R-:W-:Y:S01]  /*2ce0*/  SEL R2, R2, 0xffffffc0, !P2 ;  /* 0xffffffc002027807 */ /* 0x000fe20005000000 */
[----:B------:R-:W3:Y:S01]  /*2cf0*/  LDSM.16.M88.4 R28, [R219] ;  /* 0x00000000db1c783b */ /* 0x000ee20000000200 */
[----:B------:R-:W-:-:S03]  /*2d00*/  IADD3 R220, R219, 0x1800, RZ ;  /* 0x00001800dbdc7810 */ /* 0x000fc60007ffe0ff */
[----:B------:R-:W4:Y:S01]  /*2d10*/  LDSM.16.M88.4 R36, [R219+0x800] ;  /* 0x00080000db24783b */ /* 0x000f220000000200 */
[----:B------:R-:W-:Y:S02]  /*2d20*/  IMAD.IADD R216, R208, 0x1, R2 ;  /* 0x00000001d0d87824 */ /* 0x000fe400078e0202 */
[----:B------:R-:W-:Y:S01]  /*2d30*/  IMAD.IADD R215, R2, 0x1, R219 ;  /* 0x0000000102d77824 */ /* 0x000fe200078e02db */
[----:B------:R-:W-:Y:S02]  /*2d40*/  LOP3.LUT R2, R87, 0xffffffe0, RZ, 0xc0, !PT ;  /* 0xffffffe057027812 */ /* 0x000fe400078ec0ff */
[----:B------:R-:W-:Y:S03]  /*2d50*/  LDSM.16.M88.4 R32, [R216+0x8000] ;  /* 0x00800000d820783b */ /* 0x000fe60000000200 */
[C---:B------:R-:W-:Y:S01]  /*2d60*/  IMAD.IADD R2, R88.reuse, 0x1, -R2 ;  /* 0x0000000158027824 */ /* 0x040fe200078e0a02 */
[----:B------:R-:W-:Y:S01]  /*2d70*/  LDSM.16.M88.4 R56, [R216+0x8800] ;  /* 0x00880000d838783b */ /* 0x000fe20000000200 */
[----:B------:R-:W-:Y:S01]  /*2d80*/  IMAD.SHL.U32 R88, R88, 0x2, RZ ;  /* 0x0000000258587824 */ /* 0x000fe200078e00ff */
[----:B--2---:R-:W-:Y:S04]  /*2d90*/  HMMA.16816.F32.BF16 R64, R12, R16, RZ ;  /* 0x000000100c40723c */ /* 0x004fe800000418ff */
[----:B------:R-:W-:-:S04]  /*2da0*/  LOP3.LUT R92, R88, 0x6, RZ, 0xc0, !PT ;  /* 0x00000006585c7812 */ /* 0x000fc800078ec0ff */
[C---:B------:R-:W-:Y:S08]  /*2db0*/  HMMA.16816.F32.BF16 R60, R12.reuse, R18, RZ ;  /* 0x000000120c3c723c */ /* 0x040ff000000418ff */
[----:B------:R-:W-:Y:S08]  /*2dc0*/  HMMA.16816.F32.BF16 R52, R12, R20, RZ ;  /* 0x000000140c34723c */ /* 0x000ff000000418ff */
[C---:B-1----:R-:W-:Y:S08]  /*2dd0*/  HMMA.16816.F32.BF16 R48, R4.reuse, R16, RZ ;  /* 0x000000100430723c */ /* 0x042ff000000418ff */
[C---:B------:R-:W-:Y:S01]  /*2de0*/  HMMA.16816.F32.BF16 R44, R4.reuse, R18, RZ ;  /* 0x00000012042c723c */ /* 0x040fe200000418ff */
[----:B------:R-:W1:Y:S07]  /*2df0*/  LDSM.16.M88.4 R16, [R218+0x2000] ;  /* 0x00200000da10783b */ /* 0x000e6e0000000200 */
[C---:B------:R-:W-:Y:S08]  /*2e00*/  HMMA.16816.F32.BF16 R40, R4.reuse, R20, RZ ;  /* 0x000000140428723c */ /* 0x040ff000000418ff */
[-C--:B------:R-:W-:Y:S08]  /*2e10*/  HMMA.16816.F32.BF16 R4, R4, R22.reuse, RZ ;  /* 0x000000160404723c */ /* 0x080ff000000418ff */
[----:B------:R-:W-:Y:S01]  /*2e20*/  HMMA.16816.F32.BF16 R72, R12, R22, RZ ;  /* 0x000000160c48723c */ /* 0x000fe200000418ff */
[----:B------:R-:W2:Y:S07]  /*2e30*/  LDSM.16.M88.4 R20, [R218] ;  /* 0x00000000da14783b */ /* 0x000eae0000000200 */
[C---:B---3--:R-:W-:Y:S01]  /*2e40*/  HMMA.16816.F32.BF16 R80, R8.reuse, R28, R48 ;  /* 0x0000001c0850723c */ /* 0x048fe20000041830 */
[----:B------:R-:W-:Y:S07]  /*2e50*/  LDSM.16.M88.4 R48, [R215+0x800] ;  /* 0x00080000d730783b */ /* 0x000fee0000000200 */
[C---:B------:R-:W-:Y:S08]  /*2e60*/  HMMA.16816.F32.BF16 R68, R8.reuse, R30, R44 ;  /* 0x0000001e0844723c */ /* 0x040ff0000004182c */
[C---:B----4-:R-:W-:Y:S08]  /*2e70*/  HMMA.16816.F32.BF16 R76, R8.reuse, R36, R40 ;  /* 0x00000024084c723c */ /* 0x050ff00000041828 */
[----:B------:R-:W-:Y:S01]  /*2e80*/  HMMA.16816.F32.BF16 R44, R8, R38, R4 ;  /* 0x00000026082c723c */ /* 0x000fe20000041804 */
[----:B------:R-:W-:Y:S04]  /*2e90*/  LDSM.16.M88.4 R4, [R217+0x2000] ;  /* 0x00200000d904783b */ /* 0x000fe80000000200 */
[----:B------:R-:W3:Y:S03]  /*2ea0*/  LDSM.16.M88.4 R8, [R215] ;  /* 0x00000000d708783b */ /* 0x000ee60000000200 */
[C---:B------:R-:W-:Y:S08]  /*2eb0*/  HMMA.16816.F32.BF16 R40, R24.reuse, R28, R64 ;  /* 0x0000001c1828723c */ /* 0x040ff00000041840 */
[C---:B------:R-:W-:Y:S01]  /*2ec0*/  HMMA.16816.F32.BF16 R12, R24.reuse, R30, R60 ;  /* 0x0000001e180c723c */ /* 0x040fe2000004183c */
[----:B------:R-:W4:Y:S07]  /*2ed0*/  LDSM.16.M88.4 R28, [R217] ;  /* 0x00000000d91c783b */ /* 0x000f2e0000000200 */
[C---:B------:R-:W-:Y:S08]  /*2ee0*/  HMMA.16816.F32.BF16 R52, R24.reuse, R36, R52 ;  /* 0x000000241834723c */ /* 0x040ff00000041834 */
[----:B------:R-:W-:Y:S01]  /*2ef0*/  HMMA.16816.F32.BF16 R72, R24, R38, R72 ;  /* 0x000000261848723c */ /* 0x000fe20000041848 */
[----:B------:R-:W-:Y:S07]  /*2f00*/  LDSM.16.M88.4 R24, [R208+0x9000] ;  /* 0x00900000d018783b */ /* 0x000fee0000000200 */
[C---:B-1----:R-:W-:Y:S08]  /*2f10*/  HMMA.16816.F32.BF16 R80, R16.reuse, R32, R80 ;  /* 0x000000201050723c */ /* 0x042ff00000041850 */
[C---:B------:R-:W-:Y:S08]  /*2f20*/  HMMA.16816.F32.BF16 R64, R16.reuse, R34, R68 ;  /* 0x000000221040723c */ /* 0x040ff00000041844 */
[C---:B------:R-:W-:Y:S08]  /*2f30*/  HMMA.16816.F32.BF16 R60, R16.reuse, R58, R44 ;  /* 0x0000003a103c723c */ /* 0x040ff0000004182c */
[----:B------:R-:W-:Y:S01]  /*2f40*/  HMMA.16816.F32.BF16 R76, R16, R56, R76 ;  /* 0x00000038104c723c */ /* 0x000fe2000004184c */
[----:B------:R-:W-:Y:S07]  /*2f50*/  LDSM.16.M88.4 R16, [R210+0x4000] ;  /* 0x00400000d210783b */ /* 0x000fee0000000200 */
[C---:B--2---:R-:W-:Y:S01]  /*2f60*/  HMMA.16816.F32.BF16 R44, R20.reuse, R32, R40 ;  /* 0x00000020142c723c */ /* 0x044fe20000041828 */
[----:B------:R-:W-:Y:S07]  /*2f70*/  LDSM.16.M88.4 R40, [R208+0x9800] ;  /* 0x00980000d028783b */ /* 0x000fee0000000200 */
[C---:B------:R-:W-:Y:S01]  /*2f80*/  HMMA.16816.F32.BF16 R36, R20.reuse, R34, R12 ;  /* 0x000000221424723c */ /* 0x040fe2000004180c */
[----:B------:R-:W1:Y:S07]  /*2f90*/  LDSM.16.M88.4 R12, [R210+0x6000] ;  /* 0x00600000d20c783b */ /* 0x000e6e0000000200 */
[C---:B------:R-:W-:Y:S08]  /*2fa0*/  HMMA.16816.F32.BF16 R32, R20.reuse, R56, R52 ;  /* 0x000000381420723c */ /* 0x040ff00000041834 */
[----:B------:R-:W-:Y:S08]  /*2fb0*/  HMMA.16816.F32.BF16 R56, R20, R58, R72 ;  /* 0x0000003a1438723c */ /* 0x000ff00000041848 */
[C---:B---3--:R-:W-:Y:S08]  /*2fc0*/  HMMA.16816.F32.BF16 R72, R4.reuse, R8, R80 ;  /* 0x000000080448723c */ /* 0x048ff00000041850 */
[C---:B------:R-:W-:Y:S08]  /*2fd0*/  HMMA.16816.F32.BF16 R64, R4.reuse, R10, R64 ;  /* 0x0000000a0440723c */ /* 0x040ff00000041840 */
[C---:B------:R-:W-:Y:S08]  /*2fe0*/  HMMA.16816.F32.BF16 R76, R4.reuse, R48, R76 ;  /* 0x00000030044c723c */ /* 0x040ff0000004184c */
[----:B------:R-:W-:Y:S01]  /*2ff0*/  HMMA.16816.F32.BF16 R60, R4, R50, R60 ;  /* 0x00000032043c723c */ /* 0x000fe2000004183c */
[----:B------:R-:W-:Y:S07]  /*3000*/  LDSM.16.M88.4 R4, [R212+0x6000] ;  /* 0x00600000d404783b */ /* 0x000fee0000000200 */
[C---:B----4-:R-:W-:Y:S08]  /*3010*/  HMMA.16816.F32.BF16 R52, R28.reuse, R8, R44 ;  /* 0x000000081c34723c */ /* 0x050ff0000004182c */
[C---:B------:R-:W-:Y:S01]  /*3020*/  HMMA.16816.F32.BF16 R44, R28.reuse, R10, R36 ;  /* 0x0000000a1c2c723c */ /* 0x040fe20000041824 */
[----:B------:R-:W-:Y:S04]  /*3030*/  LDSM.16.M88.4 R36, [R219+0x1800] ;  /* 0x00180000db24783b */ /* 0x000fe80000000200 */
[----:B------:R-:W-:Y:S03]  /*3040*/  LDSM.16.M88.4 R8, [R212+0x4000] ;  /* 0x00400000d408783b */ /* 0x000fe60000000200 */
[C---:B------:R-:W-:Y:S01]  /*3050*/  HMMA.16816.F32.BF16 R20, R28.reuse, R48, R32 ;  /* 0x000000301c14723c */ /* 0x040fe20000041820 */
[----:B------:R-:W2:Y:S07]  /*3060*/  LDSM.16.M88.4 R32, [R219+0x1000] ;  /* 0x00100000db20783b */ /* 0x000eae0000000200 */
[----:B------:R-:W-:Y:S01]  /*3070*/  HMMA.16816.F32.BF16 R56, R28, R50, R56 ;  /* 0x000000321c38723c */ /* 0x000fe20000041838 */
[----:B------:R-:W-:Y:S07]  /*3080*/  LDSM.16.M88.4 R28, [R216+0x9000] ;  /* 0x00900000d81c783b */ /* 0x000fee0000000200 */
[C---:B-1----:R-:W-:Y:S08]  /*3090*/  HMMA.16816.F32.BF16 R72, R12.reuse, R24, R72 ;  /* 0x000000180c48723c */ /* 0x042ff00000041848 */
[C---:B------:R-:W-:Y:S08]  /*30a0*/  HMMA.16816.F32.BF16 R68, R12.reuse, R26, R64 ;  /* 0x0000001a0c44723c */ /* 0x040ff00000041840 */
[C---:B------:R-:W-:Y:S08]  /*30b0*/  HMMA.16816.F32.BF16 R76, R12.reuse, R40, R76 ;  /* 0x000000280c4c723c */ /* 0x040ff0000004184c */
[----:B------:R-:W-:Y:S08]  /*30c0*/  HMMA.16816.F32.BF16 R64, R12, R42, R60 ;  /* 0x0000002a0c40723c */ /* 0x000ff0000004183c */
[C---:B------:R-:W-:Y:S08]  /*30d0*/  HMMA.16816.F32.BF16 R48, R16.reuse, R24, R52 ;  /* 0x000000181030723c */ /* 0x040ff00000041834 */
[C---:B------:R-:W-:Y:S01]  /*30e0*/  HMMA.16816.F32.BF16 R44, R16.reuse, R26, R44 ;  /* 0x0000001a102c723c */ /* 0x040fe2000004182c */
[----:B------:R-:W-:Y:S07]  /*30f0*/  LDSM.16.M88.4 R24, [R218+0x4000] ;  /* 0x00400000da18783b */ /* 0x000fee0000000200 */
[C---:B------:R-:W-:Y:S01]  /*3100*/  HMMA.16816.F32.BF16 R12, R16.reuse, R40, R20 ;  /* 0x00000028100c723c */ /* 0x040fe20000041814 */
[----:B------:R-:W1:Y:S07]  /*3110*/  LDSM.16.M88.4 R20, [R218+0x6000] ;  /* 0x00600000da14783b */ /* 0x000e6e0000000200 */
[----:B------:R-:W-:Y:S01]  /*3120*/  HMMA.16816.F32.BF16 R52, R16, R42, R56 ;  /* 0x0000002a1034723c */ /* 0x000fe20000041838 */
[----:B------:R-:W-:Y:S07]  /*3130*/  LDSM.16.M88.4 R56, [R216+0x9800] ;  /* 0x00980000d838783b */ /* 0x000fee0000000200 */
[C---:B--2---:R-:W-:Y:S08]  /*3140*/  HMMA.16816.F32.BF16 R60, R4.reuse, R32, R72 ;  /* 0x00000020043c723c */ /* 0x044ff00000041848 */
[----:B------:R-:W-:Y:S08]  /*3150*/  HMMA.16816.F32.BF16 R68, R4, R34, R68 ;  /* 0x000000220444723c */ /* 0x000ff00000041844 */
[C---:B------:R-:W-:Y:S08]  /*3160*/  HMMA.16816.F32.BF16 R16, R8.reuse, R32, R48 ;  /* 0x000000200810723c */ /* 0x040ff00000041830 */
[C---:B------:R-:W-:Y:S01]  /*3170*/  HMMA.16816.F32.BF16 R44, R8.reuse, R34, R44 ;  /* 0x00000022082c723c */ /* 0x040fe2000004182c */
[----:B------:R-:W-:Y:S07]  /*3180*/  LDSM.16.M88.4 R32, [R215+0x1000] ;  /* 0x00100000d720783b */ /* 0x000fee0000000200 */
[-C--:B------:R-:W-:Y:S01]  /*3190*/  HMMA.16816.F32.BF16 R40, R8, R36.reuse, R12 ;  /* 0x000000240828723c */ /* 0x080fe2000004180c */
[----:B------:R-:W2:Y:S07]  /*31a0*/  LDSM.16.M88.4 R12, [R217+0x6000] ;  /* 0x00600000d90c783b */ /* 0x000eae0000000200 */
[C---:B------:R-:W-:Y:S08]  /*31b0*/  HMMA.16816.F32.BF16 R72, R4.reuse, R36, R76 ;  /* 0x000000240448723c */ /* 0x040ff0000004184c */
[-C--:B------:R-:W-:Y:S08]  /*31c0*/  HMMA.16816.F32.BF16 R76, R4, R38.reuse, R64 ;  /* 0x00000026044c723c */ /* 0x080ff00000041840 */
[----:B------:R-:W-:Y:S01]  /*31d0*/  HMMA.16816.F32.BF16 R64, R8, R38, R52 ;  /* 0x000000260840723c */ /* 0x000fe20000041834 */
[----:B------:R-:W3:Y:S07]  /*31e0*/  LDSM.16.M88.4 R8, [R217+0x4000] ;  /* 0x00400000d908783b */ /* 0x000eee0000000200 */
[-C--:B-1----:R-:W-:Y:S08]  /*31f0*/  HMMA.16816.F32.BF16 R4, R20, R28.reuse, R60 ;  /* 0x0000001c1404723c */ /* 0x082ff0000004183c */
[----:B------:R-:W-:Y:S07]  /*3200*/  HMMA.16816.F32.BF16 R16, R24, R28, R16 ;  /* 0x0000001c1810723c */ /* 0x000fee0000041810 */
[----:B------:R-:W-:Y:S01]  /*3210*/  SHF.R.S32.HI R28, RZ, 0x1f, R2 ;  /* 0x0000001fff1c7819 */ /* 0x000fe20000011402 */
[----:B------:R-:W-:Y:S03]  /*3220*/  HMMA.16816.F32.BF16 R48, R20, R30, R68 ;  /* 0x0000001e1430723c */ /* 0x000fe60000041844 */
[----:B------:R-:W-:Y:S01]  /*3230*/  LEA.HI R2, R28, R2, RZ, 0x2 ;  /* 0x000000021c027211 */ /* 0x000fe200078f10ff */
[----:B------:R-:W-:-:S03]  /*3240*/  IMAD.U32 R28, RZ, RZ, UR20 ;  /* 0x00000014ff1c7e24 */ /* 0x000fc6000f8e00ff */
[----:B------:R-:W-:Y:S01]  /*3250*/  SHF.R.S32.HI R89, RZ, 0x2, R2 ;  /* 0x00000002ff597819 */ /* 0x000fe20000011402 */
[----:B--2---:R-:W-:Y:S01]  /*3260*/  HMMA.16816.F32.BF16 R36, R12, R32, R4 ;  /* 0x000000200c24723c */ /* 0x004fe20000041804 */
[----:B------:R-:W-:-:S03]  /*3270*/  IMAD.IADD R2, R84, 0x1, R85 ;  /* 0x0000000154027824 */ /* 0x000fc600078e0255 */
[----:B------:R-:W-:Y:S03]  /*3280*/  STL [R1+0x5c], R89 ;  /* 0x00005c5901007387 */ /* 0x000fe60000100800 */
[----:B------:R-:W-:Y:S01]  /*3290*/  LEA R5, R86, UR14, 0x4 ;  /* 0x0000000e56057c11 */ /* 0x000fe2000f8e20ff */
[----:B------:R-:W-:Y:S01]  /*32a0*/  HMMA.16816.F32.BF16 R44, R24, R30, R44 ;  /* 0x0000001e182c723c */ /* 0x000fe2000004182c */
[----:B------:R-:W-:-:S03]  /*32b0*/  IMAD R4, R28, 0x20, R92 ;  /* 0x000000201c047824 */ /* 0x000fc600078e025c */
[----:B------:R-:W-:Y:S02]  /*32c0*/  IMAD.IADD R5, R89, 0x1, R5 ;  /* 0x0000000159057824 */ /* 0x000fe400078e0205 */
[----:B------:R-:W-:Y:S02]  /*32d0*/  IADD3 R6, R4, 0x1, RZ ;  /* 0x0000000104067810 */ /* 0x000fe40007ffe0ff */
[----:B---3--:R-:W-:Y:S01]  /*32e0*/  HMMA.16816.F32.BF16 R28, R8, R32, R16 ;  /* 0x00000020081c723c */ /* 0x008fe20000041810 */
[----:B------:R-:W-:-:S06]  /*32f0*/  IADD3 R7, R5, 0x40, RZ ;  /* 0x0000004005077810 */ /* 0x000fcc0007ffe0ff */
[C---:B------:R-:W-:Y:S01]  /*3300*/  IADD3 R17, R5.reuse, UR10, RZ ;  /* 0x0000000a05117c10 */ /* 0x040fe2000fffe0ff */
[-C--:B------:R-:W-:Y:S01]  /*3310*/  HMMA.16816.F32.BF16 R60, R24, R56.reuse, R40 ;  /* 0x00000038183c723c */ /* 0x080fe20000041828 */
[C---:B------:R-:W-:Y:S02]  /*3320*/  IADD3 R18, R5.reuse, UR5, RZ ;  /* 0x0000000505127c10 */ /* 0x040fe4000fffe0ff */
[C---:B------:R-:W-:Y:S02]  /*3330*/  IADD3 R16, R5.reuse, 0x8, RZ ;  /* 0x0000000805107810 */ /* 0x040fe40007ffe0ff */
[----:B------:R-:W-:Y:S02]  /*3340*/  IADD3 R5, R5, 0x48, RZ ;  /* 0x0000004805057810 */ /* 0x000fe40007ffe0ff */
[----:B------:R-:W-:Y:S01]  /*3350*/  IMNMX R227, RZ, R17, !PT ;  /* 0x00000011ffe37217 */ /* 0x000fe20007800200 */
[----:B------:R-:W-:Y:S01]  /*3360*/  HMMA.16816.F32.BF16 R52, R20, R56, R72 ;  /* 0x000000381434723c */ /* 0x000fe20000041848 */
[----:B------:R-:W-:-:S02]  /*3370*/  IMNMX R231, R18, UR15, PT ;  /* 0x0000000f12e77c17 */ /* 0x000fc4000b800200 */
[C---:B------:R-:W-:Y:S02]  /*3380*/  IADD3 R17, R16.reuse, UR10, RZ ;  /* 0x0000000a10117c10 */ /* 0x040fe4000fffe0ff */
[----:B------:R-:W-:Y:S02]  /*3390*/  IADD3 R16, R16, UR5, RZ ;  /* 0x0000000510107c10 */ /* 0x000fe4000fffe0ff */
[----:B------:R-:W-:Y:S01]  /*33a0*/  IADD3 R18, R7, UR10, RZ ;  /* 0x0000000a07127c10 */ /* 0x000fe2000fffe0ff */
[----:B------:R-:W-:Y:S01]  /*33b0*/  HMMA.16816.F32.BF16 R40, R12, R34, R48 ;  /* 0x000000220c28723c */ /* 0x000fe20000041830 */
[----:B------:R-:W-:Y:S02]  /*33c0*/  IADD3 R19, R5, UR10, RZ ;  /* 0x0000000a05137c10 */ /* 0x000fe4000fffe0ff */
[----:B------:R-:W-:Y:S02]  /*33d0*/  IMNMX R226, RZ, R17, !PT ;  /* 0x00000011ffe27217 */ /* 0x000fe40007800200 */
[----:B------:R-:W-:-:S02]  /*33e0*/  IMNMX R230, R16, UR15, PT ;  /* 0x0000000f10e67c17 */ /* 0x000fc4000b800200 */
[----:B------:R-:W-:Y:S01]  /*33f0*/  IMNMX R225, RZ, R18, !PT ;  /* 0x00000012ffe17217 */ /* 0x000fe20007800200 */
[----:B------:R-:W-:Y:S01]  /*3400*/  HMMA.16816.F32.BF16 R32, R8, R34, R44 ;  /* 0x000000220820723c */ /* 0x000fe2000004182c */
[----:B------:R-:W-:Y:S02]  /*3410*/  IMNMX R224, RZ, R19, !PT ;  /* 0x00000013ffe07217 */ /* 0x000fe40007800200 */
[----:B------:R-:W1:Y:S01]  /*3420*/  LDSM.16.M88.4 R16, [R215+0x1800] ;  /* 0x00180000d710783b */ /* 0x000e620000000200 */
[----:B------:R-:W-:Y:S01]  /*3430*/  ISETP.GE.AND P6, PT, R4, R231, PT ;  /* 0x000000e70400720c */ /* 0x000fe20003fc6270 */
[----:B------:R-:W-:-:S04]  /*3440*/  DEPBAR.LE SB0, 0x0 ;  /* 0x000080000000791a */ /* 0x000fc80000000000 */
[----:B------:R-:W-:Y:S01]  /*3450*/  IADD3 R7, R7, UR5, RZ ;  /* 0x0000000507077c10 */ /* 0x000fe2000fffe0ff */
[-C--:B------:R-:W-:Y:S01]  /*3460*/  HMMA.16816.F32.BF16 R20, R20, R58.reuse, R76 ;  /* 0x0000003a1414723c */ /* 0x080fe2000004184c */
[----:B------:R-:W-:Y:S01]  /*3470*/  IADD3 R5, R5, UR5, RZ ;  /* 0x0000000505057c10 */ /* 0x000fe2000fffe0ff */
[----:B------:R-:W-:Y:S01]  /*3480*/  BAR.SYNC.DEFER_BLOCKING 0x0 ;  /* 0x0000000000007b1d */ /* 0x000fe20000010000 */
[----:B------:R-:W-:Y:S02]  /*3490*/  ISETP.LT.OR P6, PT, R4, R227, P6 ;  /* 0x000000e30400720c */ /* 0x000fe400037c1670 */
[----:B------:R-:W-:Y:S02]  /*34a0*/  IMNMX R229, R7, UR15, PT ;  /* 0x0000000f07e57c17 */ /* 0x000fe4000b800200 */
[----:B------:R-:W-:Y:S01]  /*34b0*/  IMNMX R228, R5, UR15, PT ;  /* 0x0000000f05e47c17 */ /* 0x000fe2000b800200 */
[----:B------:R-:W-:Y:S01]  /*34c0*/  HMMA.16816.F32.BF16 R24, R24, R58, R64 ;  /* 0x0000003a1818723c */ /* 0x000fe20000041840 */
[----:B------:R-:W-:-:S02]  /*34d0*/  FSEL R92, R28, -INF , !P6 ;  /* 0xff8000001c5c7808 */ /* 0x000fc40007000000 */
[CC--:B------:R-:W-:Y:S02]  /*34e0*/  ISETP.GE.AND P4, PT, R6.reuse, R229.reuse, PT ;  /* 0x000000e50600720c */ /* 0x0c0fe40003f86270 */
[-C--:B------:R-:W-:Y:S02]  /*34f0*/  ISETP.GE.AND P2, PT, R6, R228.reuse, PT ;  /* 0x000000e40600720c */ /* 0x080fe40003f46270 */
[C---:B------:R-:W-:Y:S02]  /*3500*/  ISETP.GE.AND P0, PT, R4.reuse, R229, PT ;  /* 0x000000e50400720c */ /* 0x040fe40003f06270 */
[----:B------:R-:W-:Y:S02]  /*3510*/  ISETP.GE.AND P6, PT, R4, R228, PT ;  /* 0x000000e40400720c */ /* 0x000fe40003fc6270 */
[C---:B------:R-:W-:Y:S02]  /*3520*/  ISETP.LT.OR P4, PT, R6.reuse, R225, P4 ;  /* 0x000000e10600720c */ /* 0x040fe40002781670 */
[----:B------:R-:W-:-:S02]  /*3530*/  ISETP.LT.OR P2, PT, R6, R224, P2 ;  /* 0x000000e00600720c */ /* 0x000fc40001741670 */
[C---:B------:R-:W-:Y:S02]  /*3540*/  ISETP.LT.OR P0, PT, R4.reuse, R225, P0 ;  /* 0x000000e10400720c */ /* 0x040fe40000701670 */
[C---:B------:R-:W-:Y:S02]  /*3550*/  ISETP.LT.OR P6, PT, R4.reuse, R224, P6 ;  /* 0x000000e00400720c */ /* 0x040fe400037c1670 */
[----:B------:R-:W-:Y:S02]  /*3560*/  ISETP.GE.AND P1, PT, R4, R230, PT ;  /* 0x000000e60400720c */ /* 0x000fe40003f26270 */
[----:B------:R-:W-:Y:S02]  /*3570*/  FSEL R45, R36, -INF , !P0 ;  /* 0xff800000242d7808 */ /* 0x000fe40004000000 */
[----:B------:R-:W-:Y:S02]  /*3580*/  FSEL R47, R38, -INF , !P6 ;  /* 0xff800000262f7808 */ /* 0x000fe40007000000 */
[----:B------:R-:W-:-:S02]  /*3590*/  FSEL R44, R37, -INF , !P4 ;  /* 0xff800000252c7808 */ /* 0x000fc40006000000 */
[----:B------:R-:W-:Y:S02]  /*35a0*/  FSEL R46, R39, -INF , !P2 ;  /* 0xff800000272e7808 */ /* 0x000fe40005000000 */
[C---:B------:R-:W-:Y:S01]  /*35b0*/  ISETP.GE.AND P5, PT, R6.reuse, R231, PT ;  /* 0x000000e70600720c */ /* 0x040fe20003fa6270 */
[C---:B-1----:R-:W-:Y:S01]  /*35c0*/  HMMA.16816.F32.BF16 R36, R8.reuse, R16, R60 ;  /* 0x000000100824723c */ /* 0x042fe2000004183c */
[----:B------:R-:W-:Y:S02]  /*35d0*/  ISETP.GE.AND P3, PT, R6, R230, PT ;  /* 0x000000e60600720c */ /* 0x000fe40003f66270 */
[CC--:B------:R-:W-:Y:S02]  /*35e0*/  ISETP.LT.OR P1, PT, R4.reuse, R226.reuse, P1 ;  /* 0x000000e20400720c */ /* 0x0c0fe40000f21670 */
[----:B------:R-:W-:Y:S02]  /*35f0*/  IADD3 R5, R4, 0x8, RZ ;  /* 0x0000000804057810 */ /* 0x000fe40007ffe0ff */
[C---:B------:R-:W-:Y:S01]  /*3600*/  ISETP.LT.OR P5, PT, R6.reuse, R227, P5 ;  /* 0x000000e30600720c */ /* 0x040fe20002fa1670 */
[----:B------:R-:W-:Y:S01]  /*3610*/  HMMA.16816.F32.BF16 R8, R8, R18, R24 ;  /* 0x000000120808723c */ /* 0x000fe20000041818 */
[----:B------:R-:W-:-:S02]  /*3620*/  ISETP.LT.OR P3, PT, R6, R226, P3 ;  /* 0x000000e20600720c */ /* 0x000fc40001f61670 */
[----:B------:R-:W-:Y:S02]  /*3630*/  FSEL R93, R30, -INF , !P1 ;  /* 0xff8000001e5d7808 */ /* 0x000fe40004800000 */
[C---:B------:R-:W-:Y:S02]  /*3640*/  ISETP.GE.AND P1, PT, R5.reuse, R231, PT ;  /* 0x000000e70500720c */ /* 0x040fe40003f26270 */
[C---:B------:R-:W-:Y:S02]  /*3650*/  ISETP.GE.AND P0, PT, R5.reuse, R230, PT ;  /* 0x000000e60500720c */ /* 0x040fe40003f06270 */
[C---:B------:R-:W-:Y:S02]  /*3660*/  ISETP.GE.AND P6, PT, R5.reuse, R229, PT ;  /* 0x000000e50500720c */ /* 0x040fe40003fc6270 */
[----:B------:R-:W-:Y:S02]  /*3670*/  ISETP.GE.AND P4, PT, R5, R228, PT ;  /* 0x000000e40500720c */ /* 0x000fe40003f86270 */
[----:B------:R-:W-:-:S02]  /*3680*/  FSEL R76, R29, -INF , !P5 ;  /* 0xff8000001d4c7808 */ /* 0x000fc40006800000 */
[----:B------:R-:W-:Y:S02]  /*3690*/  FSEL R77, R31, -INF , !P3 ;  /* 0xff8000001f4d7808 */ /* 0x000fe40005800000 */
[C---:B------:R-:W-:Y:S01]  /*36a0*/  HMMA.16816.F32.BF16 R28, R12.reuse, R16, R52 ;  /* 0x000000100c1c723c */ /* 0x040fe20000041834 */
[C---:B------:R-:W-:Y:S02]  /*36b0*/  ISETP.LT.OR P1, PT, R5.reuse, R227, P1 ;  /* 0x000000e30500720c */ /* 0x040fe40000f21670 */
[C---:B------:R-:W-:Y:S02]  /*36c0*/  ISETP.LT.OR P0, PT, R5.reuse, R226, P0 ;  /* 0x000000e20500720c */ /* 0x040fe40000701670 */
[C---:B------:R-:W-:Y:S02]  /*36d0*/  ISETP.LT.OR P6, PT, R5.reuse, R225, P6 ;  /* 0x000000e10500720c */ /* 0x040fe400037c1670 */
[----:B------:R-:W-:Y:S01]  /*36e0*/  ISETP.LT.OR P4, PT, R5, R224, P4 ;  /* 0x000000e00500720c */ /* 0x000fe20002781670 */
[----:B------:R-:W-:Y:S01]  /*36f0*/  HMMA.16816.F32.BF16 R12, R12, R18, R20 ;  /* 0x000000120c0c723c */ /* 0x000fe20000041814 */
[----:B------:R-:W-:-:S02]  /*3700*/  IADD3 R6, R4, 0x9, RZ ;  /* 0x0000000904067810 */ /* 0x000fc40007ffe0ff */
[----:B------:R-:W-:Y:S02]  /*3710*/  IADD3 R5, R4, 0x10, RZ ;  /* 0x0000001004057810 */ /* 0x000fe40007ffe0ff */
[----:B------:R-:W-:Y:S02]  /*3720*/  ISETP.GE.AND P3, PT, R6, R229, PT ;  /* 0x000000e50600720c */ /* 0x000fe40003f66270 */
[----:B------:R-:W-:Y:S02]  /*3730*/  FSEL R61, R32, -INF , !P1 ;  /* 0xff800000203d7808 */ /* 0x000fe40004800000 */
[----:B------:R-:W-:Y:S02]  /*3740*/  FSEL R63, R34, -INF , !P0 ;  /* 0xff800000223f7808 */ /* 0x000fe40004000000 */
[C---:B------:R-:W-:Y:S02]  /*3750*/  ISETP.GE.AND P5, PT, R6.reuse, R231, PT ;  /* 0x000000e70600720c */ /* 0x040fe40003fa6270 */
[----:B------:R-:W-:-:S02]  /*3760*/  ISETP.GE.AND P2, PT, R6, R230, PT ;  /* 0x000000e60600720c */ /* 0x000fc40003f46270 */
[C---:B------:R-:W-:Y:S02]  /*3770*/  ISETP.GE.AND P1, PT, R6.reuse, R228, PT ;  /* 0x000000e40600720c */ /* 0x040fe40003f26270 */
        /* <DEDUP_REMOVED lines=12> */
[CC--:B------:R-:W-:Y:S02]  /*3840*/  ISETP.GE.AND P3, PT, R5.reuse, R228.reuse, PT ;  /* 0x000000e40500720c */ /* 0x0c0fe40003f66270 */
[----:B------:R-:W-:Y:S02]  /*3850*/  FSEL R138, R36, -INF , !P0 ;  /* 0xff800000248a7808 */ /* 0x000fe40004000000 */
[----:B------:R-:W-:Y:S02]  /*3860*/  ISETP.GE.AND P0, PT, R6, R228, PT ;  /* 0x000000e40600720c */ /* 0x000fe40003f06270 */
[C---:B------:R-:W-:Y:S02]  /*3870*/  ISETP.LT.OR P6, PT, R5.reuse, R226, P6 ;  /* 0x000000e20500720c */ /* 0x040fe400037c1670 */
[----:B------:R-:W-:-:S02]  /*3880*/  ISETP.LT.OR P4, PT, R5, R225, P4 ;  /* 0x000000e10500720c */ /* 0x000fc40002781670 */
[-C--:B------:R-:W-:Y:S02]  /*3890*/  ISETP.LT.OR P3, PT, R5, R224.reuse, P3 ;  /* 0x000000e00500720c */ /* 0x080fe40001f61670 */
[----:B------:R-:W-:Y:S02]  /*38a0*/  IADD3 R5, R4, 0x18, RZ ;  /* 0x0000001804057810 */ /* 0x000fe40007ffe0ff */
        /* <DEDUP_REMOVED lines=8> */
[----:B------:R-:W-:Y:S02]  /*3930*/  FSEL R21, R30, -INF , !P3 ;  /* 0xff8000001e157808 */ /* 0x000fe40005800000 */
[----:B------:R-:W-:-:S02]  /*3940*/  ISETP.GE.AND P1, PT, R6, R231, PT ;  /* 0x000000e70600720c */ /* 0x000fc40003f26270 */
[C---:B------:R-:W-:Y:S02]  /*3950*/  ISETP.GE.AND P5, PT, R6.reuse, R230, PT ;  /* 0x000000e60600720c */ /* 0x040fe40003fa6270 */
[CC--:B------:R-:W-:Y:S02]  /*3960*/  ISETP.GE.AND P2, PT, R6.reuse, R229.reuse, PT ;  /* 0x000000e50600720c */ /* 0x0c0fe40003f46270 */
[----:B------:R-:W-:Y:S02]  /*3970*/  ISETP.GE.AND P3, PT, R5, R229, PT ;  /* 0x000000e50500720c */ /* 0x000fe40003f66270 */
[----:B------:R-:W-:Y:S02]  /*3980*/  FSEL R15, R15, -INF , !P0 ;  /* 0xff8000000f0f7808 */ /* 0x000fe40004000000 */
[----:B------:R-:W-:Y:S02]  /*3990*/  PLOP3.LUT P0, PT, PT, PT, UP0, 0x80, 0x0 ;  /* 0x000000000000781c */ /* 0x000fe40003f0f008 */
[----:B------:R-:W-:-:S02]  /*39a0*/  ISETP.LT.OR P1, PT, R6, R227, P1 ;  /* 0x000000e30600720c */ /* 0x000fc40000f21670 */
[C---:B------:R-:W-:Y:S02]  /*39b0*/  ISETP.LT.OR P5, PT, R6.reuse, R226, P5 ;  /* 0x000000e20600720c */ /* 0x040fe40002fa1670 */
[-C--:B------:R-:W-:Y:S02]  /*39c0*/  ISETP.LT.OR P2, PT, R6, R225.reuse, P2 ;  /* 0x000000e10600720c */ /* 0x080fe40001741670 */
[----:B------:R-:W-:Y:S02]  /*39d0*/  ISETP.LT.OR P3, PT, R5, R225, P3 ;  /* 0x000000e10500720c */ /* 0x000fe40001f61670 */
[----:B------:R-:W-:Y:S02]  /*39e0*/  FSEL R139, R38, -INF , !P6 ;  /* 0xff800000268b7808 */ /* 0x000fe40007000000 */
        /* <DEDUP_REMOVED lines=9> */
[C---:B------:R-:W-:Y:S02]  /*3a80*/  ISETP.GE.AND P2, PT, R4.reuse, R229, PT ;  /* 0x000000e50400720c */ /* 0x040fe40003f46270 */
[----:B------:R-:W-:Y:S02]  /*3a90*/  ISETP.GE.AND P3, PT, R4, R230, PT ;  /* 0x000000e60400720c */ /* 0x000fe40003f66270 */
[C---:B------:R-:W-:Y:S02]  /*3aa0*/  ISETP.LT.OR P6, PT, R5.reuse, R227, P6 ;  /* 0x000000e30500720c */ /* 0x040fe400037c1670 */
[C---:B------:R-:W-:Y:S02]  /*3ab0*/  ISETP.LT.OR P4, PT, R5.reuse, R226, P4 ;  /* 0x000000e20500720c */ /* 0x040fe40002781670 */
[----:B------:R-:W-:-:S02]  /*3ac0*/  ISETP.LT.OR P1, PT, R5, R224, P1 ;  /* 0x000000e00500720c */ /* 0x000fc40000f21670 */
[C---:B------:R-:W-:Y:S02]  /*3ad0*/  ISETP.LT.OR P5, PT, R4.reuse, R227, P5 ;  /* 0x000000e30400720c */ /* 0x040fe40002fa1670 */
[C---:B------:R-:W-:Y:S02]  /*3ae0*/  ISETP.LT.OR P2, PT, R4.reuse, R225, P2 ;  /* 0x000000e10400720c */ /* 0x040fe40001741670 */
[----:B------:R-:W-:Y:S02]  /*3af0*/  ISETP.LT.OR P3, PT, R4, R226, P3 ;  /* 0x000000e20400720c */ /* 0x000fe40001f61670 */
[----:B------:R-:W-:Y:S02]  /*3b00*/  FSEL R14, R14, -INF , !P1 ;  /* 0xff8000000e0e7808 */ /* 0x000fe40004800000 */
[----:B------:R-:W-:Y:S02]  /*3b10*/  FSEL R13, R13, -INF , !P2 ;  /* 0xff8000000d0d7808 */ /* 0x000fe40005000000 */
[----:B------:R-:W-:-:S02]  /*3b20*/  FSEL R101, R8, -INF , !P6 ;  /* 0xff80000008657808 */ /* 0x000fc40007000000 */
[----:B------:R-:W-:Y:S02]  /*3b30*/  FSEL R102, R10, -INF , !P4 ;  /* 0xff8000000a667808 */ /* 0x000fe40006000000 */
[----:B------:R-:W-:Y:S02]  /*3b40*/  FSEL R100, R9, -INF , !P5 ;  /* 0xff80000009647808 */ /* 0x000fe40006800000 */
[----:B------:R-:W-:Y:S01]  /*3b50*/  FSEL R132, R11, -INF , !P3 ;  /* 0xff8000000b847808 */ /* 0x000fe20005800000 */
[----:B------:R-:W-:Y:S05]  /*3b60*/  @!P0 BRA `(.L_x_1048) ;  /* 0x0000015000008947 */ /* 0x000fea0003800000 */
[----:B------:R-:W-:Y:S01]  /*3b70*/  UIADD3 UR14, UR8, -0x2, URZ ;  /* 0xfffffffe080e7890 */ /* 0x000fe2000fffe03f */
[----:B------:R-:W-:-:S03]  /*3b80*/  IMAD.U32 R8, RZ, RZ, UR23 ;  /* 0x00000017ff087e24 */ /* 0x000fc6000f8e00ff */
[----:B------:R-:W-:Y:S02]  /*3b90*/  USHF.R.S32.HI UR10, URZ, 0x1f, UR14 ;  /* 0x0000001f3f0a7899 */ /* 0x000fe4000801140e */
[----:B------:R-:W-:Y:S01]  /*3ba0*/  UIMAD UR5, UR6, UR14, URZ ;  /* 0x0000000e060572a4 */ /* 0x000fe2000f8e023f */
[----:B------:R-:W-:-:S03]  /*3bb0*/  IMAD.U32 R6, RZ, RZ, UR14 ;  /* 0x0000000eff067e24 */ /* 0x000fc6000f8e00ff */
[----:B------:R-:W-:Y:S01]  /*3bc0*/  UIMAD UR5, UR10, UR7, UR5 ;  /* 0x000000070a0572a4 */ /* 0x000fe2000f8e0205 */
[----:B------:R-:W-:-:S05]  /*3bd0*/  IMAD.WIDE.U32 R6, R6, UR7, R90 ;  /* 0x0000000706067c25 */ /* 0x000fca000f8e005a */
[----:B------:R-:W-:Y:S01]  /*3be0*/  IADD3 R5, R7, UR5, RZ ;  /* 0x0000000507057c10 */ /* 0x000fe2000fffe0ff */
[----:B------:R-:W-:Y:S01]  /*3bf0*/  IMAD.U32 R7, RZ, RZ, UR24 ;  /* 0x00000018ff077e24 */ /* 0x000fe2000f8e00ff */
[----:B------:R-:W-:-:S04]  /*3c00*/  LEA R4, P1, R6, c[0x0][0x168], 0x1 ;  /* 0x00005a0006047a11 */ /* 0x000fc800078208ff */
[----:B------:R-:W-:Y:S02]  /*3c10*/  LEA.HI.X R5, R6, c[0x0][0x16c], R5, 0x1, P1 ;  /* 0x00005b0006057a11 */ /* 0x000fe400008f0c05 */
[----:B------:R-:W-:-:S03]  /*3c20*/  LEA R6, P1, R7, R4, 0x1 ;  /* 0x0000000407067211 */ /* 0x000fc600078208ff */
[----:B------:R-:W-:Y:S01]  /*3c30*/  @!PT LDS RZ, [RZ] ;  /* 0x00000000fffff984 */ /* 0x000fe20000000800 */
[----:B------:R-:W-:Y:S01]  /*3c40*/  @!PT LDS RZ, [RZ] ;  /* 0x00000000fffff984 */ /* 0x000fe20000000800 */
[----:B------:R-:W-:Y:S01]  /*3c50*/  @!PT LDS RZ, [RZ] ;  /* 0x00000000fffff984 */ /* 0x000fe20000000800 */
[----:B------:R1:W-:Y:S01]  /*3c60*/  LDGSTS.E.BYPASS.LTC128B.128 [R223+0x8000], [R4.64] ;  /* 0x0800000004df7fae */ /* 0x0003e2000b901d52 */
[----:B------:R-:W-:-:S03]  /*3c70*/  LEA.HI.X R7, R7, R5, R8, 0x1, P1 ;  /* 0x0000000507077211 */ /* 0x000fc600008f0c08 */
[----:B------:R1:W-:Y:S04]  /*3c80*/  LDGSTS.E.BYPASS.LTC128B.128 [R223+0x9000], [R4.64+0x80] ;  /* 0x0900008004df7fae */ /* 0x0003e8000b901d52 */
[----:B------:R1:W-:Y:S04]  /*3c90*/  LDGSTS.E.BYPASS.LTC128B.128 [R223+0x8800], [R6.64] ;  /* 0x0880000006df7fae */ /* 0x0003e8000b901d52 */
[----:B------:R1:W-:Y:S04]  /*3ca0*/  LDGSTS.E.BYPASS.LTC128B.128 [R223+0x9800], [R6.64+0x80] ;  /* 0x0980008006df7fae */ /* 0x0003e8000b901d52 */
[----:B------:R-:W0:Y:S02]  /*3cb0*/  LDGDEPBAR ;  /* 0x00000000000079af */ /* 0x000e240000000000 */
.L_x_1048:
[----:B-1----:R-:W-:Y:S02]  /*3cc0*/  FMNMX.FTZ R4, R45, R44, !PT ;  /* 0x0000002c2d047209 */ /* 0x002fe40007810000 */
        /* <DEDUP_REMOVED lines=14> */
[----:B------:R-:W1:Y:S03]  /*3db0*/  SHFL.BFLY PT, R6, R4, 0x2, 0x1f ;  /* 0x0c401f0004067f89 */ /* 0x000e6600000e0000 */
        /* <DEDUP_REMOVED lines=25> */
[----:B------:R-:W-:Y:S02]  /*3f50*/  FFMA.FTZ R4, R45, c[0x0][0x23c], -R8 ;  /* 0x00008f002d047a23 */ /* 0x000fe40000010808 */
[----:B------:R2:W-:Y:S01]  /*3f60*/  MUFU.EX2 R243, R9 ;  /* 0x0000000900f37308 */ /* 0x0005e20000000800 */
[----:B-1----:R-:W-:-:S07]  /*3f70*/  FMNMX.FTZ R137, R5, R137, !PT ;  /* 0x0000008905897209 */ /* 0x002fce0007810000 */
[----:B------:R1:W-:Y:S01]  /*3f80*/  MUFU.EX2 R247, R4 ;  /* 0x0000000400f77308 */ /* 0x0003e20000000800 */
[C---:B------:R-:W-:Y:S01]  /*3f90*/  FSETP.NEU.FTZ.AND P1, PT, R137.reuse, -INF , PT ;  /* 0xff8000008900780b */ /* 0x040fe20003f3d000 */
[----:B------:R-:W-:-:S05]  /*3fa0*/  FMUL.FTZ R5, R137, c[0x0][0x23c] ;  /* 0x00008f0089057a20 */ /* 0x000fca0000410000 */
[----:B------:R-:W-:Y:S01]  /*3fb0*/  FSEL R2, R5, RZ, P1 ;  /* 0x000000ff05027208 */ /* 0x000fe20000800000 */
[----:B--2---:R-:W-:-:S04]  /*3fc0*/  FFMA.FTZ R9, R12, c[0x0][0x23c], -R8 ;  /* 0x00008f000c097a23 */ /* 0x004fc80000010808 */
[--C-:B------:R-:W-:Y:S01]  /*3fd0*/  FFMA.FTZ R0, R46, c[0x0][0x23c], -R2.reuse ;  /* 0x00008f002e007a23 */ /* 0x100fe20000010802 */
[----:B------:R-:W-:Y:S01]  /*3fe0*/  MUFU.EX2 R242, R9 ;  /* 0x0000000900f27308 */ /* 0x000fe20000000800 */
[----:B------:R-:W-:Y:S02]  /*3ff0*/  FFMA.FTZ R3, R47, c[0x0][0x23c], -R2 ;  /* 0x00008f002f037a23 */ /* 0x000fe40000010802 */
[----:B-1----:R-:W-:-:S05]  /*4000*/  FFMA.FTZ R4, R44, c[0x0][0x23c], -R8 ;  /* 0x00008f002c047a23 */ /* 0x002fca0000010808 */
[----:B------:R1:W-:Y:S08]  /*4010*/  MUFU.EX2 R238, R0 ;  /* 0x0000000000ee7308 */ /* 0x0003f00000000800 */
[----:B------:R2:W3:Y:S01]  /*4020*/  MUFU.EX2 R240, R3 ;  /* 0x0000000300f07308 */ /* 0x0004e20000000800 */
[----:B-1----:R-:W-:-:S07]  /*4030*/  FFMA.FTZ R0, R42, c[0x0][0x23c], -R2 ;  /* 0x00008f002a007a23 */ /* 0x002fce0000010802 */
[----:B------:R1:W-:Y:S01]  /*4040*/  MUFU.EX2 R246, R4 ;  /* 0x0000000400f67308 */ /* 0x0003e20000000800 */
[----:B--2---:R-:W-:-:S07]  /*4050*/  FMNMX.FTZ R3, R92, R76, !PT ;  /* 0x0000004c5c037209 */ /* 0x004fce0007810000 */
[----:B------:R2:W-:Y:S01]  /*4060*/  MUFU.EX2 R239, R0 ;  /* 0x0000000000ef7308 */ /* 0x0005e20000000800 */
[----:B---3--:R-:W-:Y:S02]  /*4070*/  F2FP.BF16.PACK_AB R5, R238, R240 ;  /* 0x000000f0ee05723e */ /* 0x008fe400000010ff */
[----:B------:R-:W-:-:S04]  /*4080*/  FMNMX.FTZ R3, R61, R3, !PT ;  /* 0x000000033d037209 */ /* 0x000fc80007810000 */
[----:B------:R-:W-:Y:S01]  /*4090*/  FMNMX.FTZ R3, R60, R3, !PT ;  /* 0x000000033c037209 */ /* 0x000fe20007810000 */
[----:B-1----:R-:W-:-:S03]  /*40a0*/  FFMA.FTZ R4, R17, c[0x0][0x23c], -R8 ;  /* 0x00008f0011047a23 */ /* 0x002fc60000010808 */
[----:B------:R-:W-:Y:S01]  /*40b0*/  FMNMX.FTZ R3, R138, R3, !PT ;  /* 0x000000038a037209 */ /* 0x000fe20007810000 */
[----:B------:R1:W-:Y:S03]  /*40c0*/  MUFU.EX2 R245, R4 ;  /* 0x0000000400f57308 */ /* 0x0003e60000000800 */
[----:B------:R-:W-:Y:S01]  /*40d0*/  FMNMX.FTZ R3, R103, R3, !PT ;  /* 0x0000000367037209 */ /* 0x000fe20007810000 */
[----:B--2---:R-:W-:-:S03]  /*40e0*/  FFMA.FTZ R0, R34, c[0x0][0x23c], -R2 ;  /* 0x00008f0022007a23 */ /* 0x004fc60000010802 */
[----:B------:R-:W-:Y:S01]  /*40f0*/  FMNMX.FTZ R3, R101, R3, !PT ;  /* 0x0000000365037209 */ /* 0x000fe20007810000 */
[----:B------:R2:W3:Y:S03]  /*4100*/  MUFU.EX2 R244, R0 ;  /* 0x0000000000f47308 */ /* 0x0004e60000000800 */
[----:B------:R-:W-:-:S05]  /*4110*/  FMNMX.FTZ R3, R100, R3, !PT ;  /* 0x0000000364037209 */ /* 0x000fca0007810000 */
[----:B------:R-:W4:Y:S01]  /*4120*/  SHFL.BFLY PT, R10, R3, 0x2, 0x1f ;  /* 0x0c401f00030a7f89 */ /* 0x000f2200000e0000 */
[----:B-1----:R-:W-:-:S03]  /*4130*/  FFMA.FTZ R4, R32, c[0x0][0x23c], -R8 ;  /* 0x00008f0020047a23 */ /* 0x002fc60000010808 */
[----:B------:R-:W-:Y:S01]  /*4140*/  LDSM.16.MT88.4 R32, [R211+0xb000] ;  /* 0x00b00000d320783b */ /* 0x000fe20000004200 */
[----:B------:R1:W5:Y:S01]  /*4150*/  MUFU.EX2 R252, R4 ;  /* 0x0000000400fc7308 */ /* 0x0003620000000800 */
[--C-:B--2---:R-:W-:Y:S01]  /*4160*/  FFMA.FTZ R0, R20, c[0x0][0x23c], -R8.reuse ;  /* 0x00008f0014007a23 */ /* 0x104fe20000010808 */
[----:B---3--:R-:W-:Y:S01]  /*4170*/  F2FP.BF16.PACK_AB R7, R244, R239 ;  /* 0x000000eff407723e */ /* 0x008fe200000010ff */
[----:B------:R-:W-:-:S05]  /*4180*/  FFMA.FTZ R8, R13, c[0x0][0x23c], -R8 ;  /* 0x00008f000d087a23 */ /* 0x000fca0000010808 */
[----:B------:R2:W3:Y:S08]  /*4190*/  MUFU.EX2 R241, R0 ;  /* 0x0000000000f17308 */ /* 0x0004f00000000800 */
[----:B------:R3:W3:Y:S01]  /*41a0*/  MUFU.EX2 R249, R8 ;  /* 0x0000000800f97308 */ /* 0x0006e20000000800 */
[----:B-1----:R-:W-:Y:S02]  /*41b0*/  F2FP.BF16.PACK_AB R4, R246, R247 ;  /* 0x000000f7f604723e */ /* 0x002fe400000010ff */
[----:B----4-:R-:W-:-:S02]  /*41c0*/  FMNMX.FTZ R3, R3, R10, !PT ;  /* 0x0000000a03037209 */ /* 0x010fc40007810000 */
[----:B-----5:R-:W-:Y:S02]  /*41d0*/  F2FP.BF16.PACK_AB R6, R252, R245 ;  /* 0x000000f5fc06723e */ /* 0x020fe400000010ff */
[----:B--2---:R-:W-:Y:S01]  /*41e0*/  FMNMX.FTZ R0, R93, R77, !PT ;  /* 0x0000004d5d007209 */ /* 0x004fe20007810000 */
[----:B------:R-:W1:Y:S01]  /*41f0*/  SHFL.BFLY PT, R10, R3, 0x1, 0x1f ;  /* 0x0c201f00030a7f89 */ /* 0x000e6200000e0000 */
[----:B---3--:R-:W-:Y:S02]  /*4200*/  F2FP.BF16.PACK_AB R124, R243, R241 ;  /* 0x000000f1f37c723e */ /* 0x008fe400000010ff */
[----:B------:R-:W-:Y:S01]  /*4210*/  FMNMX.FTZ R0, R63, R0, !PT ;  /* 0x000000003f007209 */ /* 0x000fe20007810000 */
[C---:B------:R-:W-:Y:S03]  /*4220*/  HMMA.16816.F32.BF16 R108, R4.reuse, R66, RZ ;  /* 0x00000042046c723c */ /* 0x040fe600000418ff */
[----:B------:R-:W-:Y:S01]  /*4230*/  FMNMX.FTZ R0, R62, R0, !PT ;  /* 0x000000003e007209 */ /* 0x000fe20007810000 */
[----:B------:R-:W-:Y:S01]  /*4240*/  FFMA.FTZ R8, R21, c[0x0][0x23c], -R2 ;  /* 0x00008f0015087a23 */ /* 0x000fe20000010802 */
[----:B------:R-:W-:Y:S01]  /*4250*/  F2FP.BF16.PACK_AB R126, R249, R242 ;  /* 0x000000f2f97e723e */ /* 0x000fe200000010ff */
[----:B------:R-:W-:Y:S01]  /*4260*/  LDSM.16.MT88.4 R20, [R213+0xb800] ;  /* 0x00b80000d514783b */ /* 0x000fe20000004200 */
[----:B------:R-:W-:Y:S01]  /*4270*/  FMNMX.FTZ R0, R139, R0, !PT ;  /* 0x000000008b007209 */ /* 0x000fe20007810000 */
[----:B------:R2:W-:Y:S01]  /*4280*/  MUFU.EX2 R235, R8 ;  /* 0x0000000800eb7308 */ /* 0x0005e20000000800 */
[----:B------:R-:W-:Y:S02]  /*4290*/  HMMA.16816.F32.BF16 R148, R4, R24, RZ ;  /* 0x000000180494723c */ /* 0x000fe400000418ff */
[----:B------:R-:W-:-:S04]  /*42a0*/  FMNMX.FTZ R0, R133, R0, !PT ;  /* 0x0000000085007209 */ /* 0x000fc80007810000 */
[----:B------:R-:W-:Y:S02]  /*42b0*/  FMNMX.FTZ R0, R102, R0, !PT ;  /* 0x0000000066007209 */ /* 0x000fe40007810000 */
[----:B------:R-:W-:Y:S02]  /*42c0*/  HMMA.16816.F32.BF16 R164, R4, R28, RZ ;  /* 0x0000001c04a4723c */ /* 0x000fe400000418ff */
[----:B------:R-:W-:Y:S02]  /*42d0*/  FMNMX.FTZ R0, R132, R0, !PT ;  /* 0x0000000084007209 */ /* 0x000fe40007810000 */
[----:B-1----:R-:W-:-:S03]  /*42e0*/  FMNMX.FTZ R136, R3, R10, !PT ;  /* 0x0000000a03887209 */ /* 0x002fc60007810000 */
[----:B------:R-:W1:Y:S01]  /*42f0*/  SHFL.BFLY PT, R9, R0, 0x2, 0x1f ;  /* 0x0c401f0000097f89 */ /* 0x000e6200000e0000 */
[--C-:B--2---:R-:W-:Y:S01]  /*4300*/  FFMA.FTZ R8, R18, c[0x0][0x23c], -R2.reuse ;  /* 0x00008f0012087a23 */ /* 0x104fe20000010802 */
[----:B------:R-:W-:Y:S01]  /*4310*/  FSETP.NEU.FTZ.AND P1, PT, R136, -INF , PT ;  /* 0xff8000008800780b */ /* 0x000fe20003f3d000 */
[C---:B------:R-:W-:Y:S01]  /*4320*/  HMMA.16816.F32.BF16 R40, R4.reuse, R36, RZ ;  /* 0x000000240428723c */ /* 0x040fe200000418ff */
[----:B------:R-:W-:Y:S01]  /*4330*/  LDSM.16.MT88.4 R16, [R214+0xa800] ;  /* 0x00a80000d610783b */ /* 0x000fe20000004200 */
[----:B------:R2:W3:Y:S06]  /*4340*/  MUFU.EX2 R236, R8 ;  /* 0x0000000800ec7308 */ /* 0x0004ec0000000800 */
[C---:B------:R-:W-:Y:S08]  /*4350*/  HMMA.16816.F32.BF16 R56, R4.reuse, R48, RZ ;  /* 0x000000300438723c */ /* 0x040ff000000418ff */
[C---:B------:R-:W-:Y:S01]  /*4360*/  HMMA.16816.F32.BF16 R72, R4.reuse, R64, RZ ;  /* 0x000000400448723c */ /* 0x040fe200000418ff */
[--C-:B--2---:R-:W-:Y:S01]  /*4370*/  FFMA.FTZ R8, R14, c[0x0][0x23c], -R2.reuse ;  /* 0x00008f000e087a23 */ /* 0x104fe20000010802 */
[----:B---3--:R-:W-:Y:S01]  /*4380*/  F2FP.BF16.PACK_AB R125, R236, R235 ;  /* 0x000000ebec7d723e */ /* 0x008fe200000010ff */
[----:B------:R-:W-:Y:S01]  /*4390*/  FFMA.FTZ R2, R15, c[0x0][0x23c], -R2 ;  /* 0x00008f000f027a23 */ /* 0x000fe20000010802 */
[----:B-1----:R-:W-:Y:S01]  /*43a0*/  FMNMX.FTZ R0, R9, R0, !PT ;  /* 0x0000000009007209 */ /* 0x002fe20007810000 */
[----:B------:R1:W-:Y:S01]  /*43b0*/  MUFU.EX2 R237, R8 ;  /* 0x0000000800ed7308 */ /* 0x0003e20000000800 */
[----:B------:R-:W-:Y:S02]  /*43c0*/  LDSM.16.MT88.4 R12, [R213+0xa800] ;  /* 0x00a80000d50c783b */ /* 0x000fe40000004200 */
[C---:B------:R-:W-:Y:S05]  /*43d0*/  HMMA.16816.F32.BF16 R88, R4.reuse, R32, RZ ;  /* 0x000000200458723c */ /* 0x040fea00000418ff */
[----:B------:R2:W3:Y:S03]  /*43e0*/  MUFU.EX2 R248, R2 ;  /* 0x0000000200f87308 */ /* 0x0004e60000000800 */
[C---:B------:R-:W-:Y:S01]  /*43f0*/  HMMA.16816.F32.BF16 R104, R4.reuse, R52, RZ ;  /* 0x000000340468723c */ /* 0x040fe200000418ff */
[----:B-1----:R-:W1:Y:S07]  /*4400*/  SHFL.BFLY PT, R8, R0, 0x1, 0x1f ;  /* 0x0c201f0000087f89 */ /* 0x002e6e00000e0000 */
[----:B------:R-:W-:Y:S01]  /*4410*/  HMMA.16816.F32.BF16 R120, R4, R68, RZ ;  /* 0x000000440478723c */ /* 0x000fe200000418ff */
[----:B--2---:R-:W-:Y:S01]  /*4420*/  FMUL.FTZ R2, R136, c[0x0][0x23c] ;  /* 0x00008f0088027a20 */ /* 0x004fe20000410000 */
[----:B---3--:R-:W-:-:S06]  /*4430*/  F2FP.BF16.PACK_AB R127, R248, R237 ;  /* 0x000000edf87f723e */ /* 0x008fcc00000010ff */
[----:B------:R-:W-:Y:S01]  /*4440*/  HMMA.16816.F32.BF16 R152, R4, R26, RZ ;  /* 0x0000001a0498723c */ /* 0x000fe200000418ff */
[----:B------:R-:W-:-:S05]  /*4450*/  FSEL R2, R2, RZ, P1 ;  /* 0x000000ff02027208 */ /* 0x000fca0000800000 */
[--C-:B------:R-:W-:Y:S02]  /*4460*/  FFMA.FTZ R3, R92, c[0x0][0x23c], -R2.reuse ;  /* 0x00008f005c037a23 */ /* 0x100fe40000010802 */
[----:B------:R-:W-:Y:S02]  /*4470*/  HMMA.16816.F32.BF16 R168, R4, R30, RZ ;  /* 0x0000001e04a8723c */ /* 0x000fe400000418ff */
[----:B------:R2:W-:Y:S01]  /*4480*/  MUFU.EX2 R234, R3 ;  /* 0x0000000300ea7308 */ /* 0x0005e20000000800 */
[----:B-1----:R-:W-:Y:S01]  /*4490*/  FMNMX.FTZ R135, R0, R8, !PT ;  /* 0x0000000800877209 */ /* 0x002fe20007810000 */
[----:B------:R-:W-:-:S04]  /*44a0*/  FFMA.FTZ R0, R76, c[0x0][0x23c], -R2 ;  /* 0x00008f004c007a23 */ /* 0x000fc80000010802 */
[C---:B------:R-:W-:Y:S01]  /*44b0*/  HMMA.16816.F32.BF16 R44, R4.reuse, R38, RZ ;  /* 0x00000026042c723c */ /* 0x040fe200000418ff */
[----:B------:R-:W-:Y:S01]  /*44c0*/  FSETP.NEU.FTZ.AND P1, PT, R135, -INF , PT ;  /* 0xff8000008700780b */ /* 0x000fe20003f3d000 */
[----:B------:R1:W3:Y:S06]  /*44d0*/  MUFU.EX2 R207, R0 ;  /* 0x0000000000cf7308 */ /* 0x0002ec0000000800 */
[----:B------:R-:W-:Y:S01]  /*44e0*/  HMMA.16816.F32.BF16 R84, R4, R50, RZ ;  /* 0x000000320454723c */ /* 0x000fe200000418ff */
[----:B--2---:R-:W-:-:S04]  /*44f0*/  FFMA.FTZ R3, R61, c[0x0][0x23c], -R2 ;  /* 0x00008f003d037a23 */ /* 0x004fc80000010802 */
[----:B------:R2:W-:Y:S03]  /*4500*/  MUFU.EX2 R232, R3 ;  /* 0x0000000300e87308 */ /* 0x0005e60000000800 */
[----:B------:R-:W-:Y:S01]  /*4510*/  HMMA.16816.F32.BF16 R116, R4, R34, RZ ;  /* 0x000000220474723c */ /* 0x000fe200000418ff */
[----:B-1----:R-:W-:-:S05]  /*4520*/  FMUL.FTZ R0, R135, c[0x0][0x23c] ;  /* 0x00008f0087007a20 */ /* 0x002fca0000410000 */
[----:B------:R-:W-:Y:S02]  /*4530*/  FSEL R0, R0, RZ, P1 ;  /* 0x000000ff00007208 */ /* 0x000fe40000800000 */
[----:B------:R-:W-:Y:S01]  /*4540*/  HMMA.16816.F32.BF16 R128, R4, R54, RZ ;  /* 0x000000360480723c */ /* 0x000fe200000418ff */
[----:B--2---:R-:W-:-:S07]  /*4550*/  FFMA.FTZ R3, R60, c[0x0][0x23c], -R2 ;  /* 0x00008f003c037a23 */ /* 0x004fce0000010802 */
[----:B------:R-:W-:Y:S01]  /*4560*/  HMMA.16816.F32.BF16 R4, R4, R70, RZ ;  /* 0x000000460404723c */ /* 0x000fe200000418ff */
[----:B------:R1:W2:Y:S07]  /*4570*/  MUFU.EX2 R233, R3 ;  /* 0x0000000300e97308 */ /* 0x0002ae0000000800 */
        /* <DEDUP_REMOVED lines=8> */
[----:B------:R1:W4:Y:S07]  /*4600*/  MUFU.EX2 R205, R3 ;  /* 0x0000000300cd7308 */ /* 0x00032e0000000800 */
        /* <DEDUP_REMOVED lines=8> */
[----:B------:R1:W5:Y:S07]  /*4690*/  MUFU.EX2 R204, R3 ;  /* 0x0000000300cc7308 */ /* 0x00036e0000000800 */
        /* <DEDUP_REMOVED lines=8> */
[----:B------:R1:W1:Y:S07]  /*4720*/  MUFU.EX2 R201, R3 ;  /* 0x0000000300c97308 */ /* 0x00026e0000000800 */
[----:B------:R-:W-:Y:S07]  /*4730*/  HMMA.16816.F32.BF16 R124, R124, R22, R4 ;  /* 0x000000167c7c723c */ /* 0x000fee0000041804 */
[----:B---3--:R-:W-:-:S02]  /*4740*/  F2FP.BF16.PACK_AB R4, R207, R234 ;  /* 0x000000eacf04723e */ /* 0x008fc400000010ff */
[----:B--2---:R-:W-:Y:S01]  /*4750*/  F2FP.BF16.PACK_AB R6, R233, R232 ;  /* 0x000000e8e906723e */ /* 0x004fe200000010ff */
[--C-:B-1----:R-:W-:Y:S01]  /*4760*/  FFMA.FTZ R3, R101, c[0x0][0x23c], -R2.reuse ;  /* 0x00008f0065037a23 */ /* 0x102fe20000010802 */
[----:B----4-:R-:W-:Y:S01]  /*4770*/  F2FP.BF16.PACK_AB R5, R205, R206 ;  /* 0x000000cecd05723e */ /* 0x010fe200000010ff */
[----:B------:R-:W-:Y:S01]  /*4780*/  FFMA.FTZ R2, R100, c[0x0][0x23c], -R2 ;  /* 0x00008f0064027a23 */ /* 0x000fe20000010802 */
[----:B-----5:R-:W-:Y:S01]  /*4790*/  F2FP.BF16.PACK_AB R7, R204, R203 ;  /* 0x000000cbcc07723e */ /* 0x020fe200000010ff */
[----:B------:R1:W-:Y:S01]  /*47a0*/  MUFU.EX2 R200, R3 ;  /* 0x0000000300c87308 */ /* 0x0003e20000000800 */
[----:B------:R-:W-:-:S05]  /*47b0*/  F2FP.BF16.PACK_AB R128, R201, R202 ;  /* 0x000000cac980723e */ /* 0x000fca00000010ff */
[C---:B------:R-:W-:Y:S02]  /*47c0*/  HMMA.16816.F32.BF16 R144, R4.reuse, R24, RZ ;  /* 0x000000180490723c */ /* 0x040fe400000418ff */
[----:B------:R2:W3:Y:S06]  /*47d0*/  MUFU.EX2 R251, R2 ;  /* 0x0000000200fb7308 */ /* 0x0004ec0000000800 */
[----:B------:R-:W-:Y:S01]  /*47e0*/  HMMA.16816.F32.BF16 R196, R4, R26, RZ ;  /* 0x0000001a04c4723c */ /* 0x000fe200000418ff */
[----:B-1----:R-:W-:-:S04]  /*47f0*/  FADD.FTZ R3, R206, R205 ;  /* 0x000000cdce037221 */ /* 0x002fc80000010000 */
[----:B------:R-:W-:-:S03]  /*4800*/  FADD.FTZ R3, R203, R3 ;  /* 0x00000003cb037221 */ /* 0x000fc60000010000 */
[C---:B------:R-:W-:Y:S01]  /*4810*/  HMMA.16816.F32.BF16 R160, R4.reuse, R28, RZ ;  /* 0x0000001c04a0723c */ /* 0x040fe200000418ff */
[--C-:B--2---:R-:W-:Y:S01]  /*4820*/  FFMA.FTZ R2, R139, c[0x0][0x23c], -R0.reuse ;  /* 0x00008f008b027a23 */ /* 0x104fe20000010800 */
[----:B---3--:R-:W-:Y:S01]  /*4830*/  F2FP.BF16.PACK_AB R130, R251, R200 ;  /* 0x000000c8fb82723e */ /* 0x008fe200000010ff */
[----:B------:R-:W-:Y:S02]  /*4840*/  FADD.FTZ R3, R204, R3 ;  /* 0x00000003cc037221 */ /* 0x000fe40000010000 */
[----:B------:R1:W2:Y:S03]  /*4850*/  MUFU.EX2 R139, R2 ;  /* 0x00000002008b7308 */ /* 0x0002a60000000800 */
[C---:B------:R-:W-:Y:S08]  /*4860*/  HMMA.16816.F32.BF16 R192, R4.reuse, R30, RZ ;  /* 0x0000001e04c0723c */ /* 0x040ff000000418ff */
[----:B------:R-:W-:Y:S01]  /*4870*/  HMMA.16816.F32.BF16 R8, R4, R64, RZ ;  /* 0x000000400408723c */ /* 0x000fe200000418ff */
[----:B-1----:R-:W-:-:S07]  /*4880*/  FFMA.FTZ R2, R133, c[0x0][0x23c], -R0 ;  /* 0x00008f0085027a23 */ /* 0x002fce0000010800 */
[C---:B------:R-:W-:Y:S01]  /*4890*/  HMMA.16816.F32.BF16 R84, R4.reuse, R32, RZ ;  /* 0x000000200454723c */ /* 0x040fe200000418ff */
[----:B--2---:R-:W-:Y:S01]  /*48a0*/  FADD.FTZ R3, R139, R3 ;  /* 0x000000038b037221 */ /* 0x004fe20000010000 */
[----:B------:R1:W2:Y:S06]  /*48b0*/  MUFU.EX2 R138, R2 ;  /* 0x00000002008a7308 */ /* 0x0002ac0000000800 */
[C---:B------:R-:W-:Y:S08]  /*48c0*/  HMMA.16816.F32.BF16 R28, R4.reuse, R36, RZ ;  /* 0x00000024041c723c */ /* 0x040ff000000418ff */
[----:B------:R-:W-:Y:S01]  /*48d0*/  HMMA.16816.F32.BF16 R188, R4, R38, RZ ;  /* 0x0000002604bc723c */ /* 0x000fe200000418ff */
[--C-:B-1----:R-:W-:Y:S01]  /*48e0*/  FFMA.FTZ R2, R102, c[0x0][0x23c], -R0.reuse ;  /* 0x00008f0066027a23 */ /* 0x102fe20000010800 */
[----:B--2---:R-:W-:Y:S01]  /*48f0*/  F2FP.BF16.PACK_AB R129, R138, R139 ;  /* 0x0000008b8a81723e */ /* 0x004fe200000010ff */
[----:B------:R-:W-:-:S02]  /*4900*/  FFMA.FTZ R0, R132, c[0x0][0x23c], -R0 ;  /* 0x00008f0084007a23 */ /* 0x000fc40000010800 */
[----:B------:R1:W2:Y:S01]  /*4910*/  MUFU.EX2 R133, R2 ;  /* 0x0000000200857308 */ /* 0x0002a20000000800 */
[----:B------:R-:W-:Y:S02]  /*4920*/  FADD.FTZ R3, R138, R3 ;  /* 0x000000038a037221 */ /* 0x000fe40000010000 */
[C---:B------:R-:W-:Y:S05]  /*4930*/  HMMA.16816.F32.BF16 R100, R4.reuse, R52, RZ ;  /* 0x000000340464723c */ /* 0x040fea00000418ff */
[----:B------:R3:W4:Y:S03]  /*4940*/  MUFU.EX2 R250, R0 ;  /* 0x0000000000fa7308 */ /* 0x0007260000000800 */
[----:B------:R-:W-:Y:S01]  /*4950*/  HMMA.16816.F32.BF16 R24, R4, R48, RZ ;  /* 0x000000300418723c */ /* 0x000fe200000418ff */
[----:B-1----:R-:W-:-:S07]  /*4960*/  FADD.FTZ R2, R247, R246 ;  /* 0x000000f6f7027221 */ /* 0x002fce0000010000 */
[C---:B------:R-:W-:Y:S01]  /*4970*/  HMMA.16816.F32.BF16 R184, R4.reuse, R50, RZ ;  /* 0x0000003204b8723c */ /* 0x040fe200000418ff */
[----:B--2---:R-:W-:Y:S02]  /*4980*/  FADD.FTZ R3, R133, R3 ;  /* 0x0000000385037221 */ /* 0x004fe40000010000 */
[----:B------:R-:W-:Y:S02]  /*4990*/  FADD.FTZ R2, R245, R2 ;  /* 0x00000002f5027221 */ /* 0x000fe40000010000 */
[----:B---3--:R-:W-:Y:S01]  /*49a0*/  FADD.FTZ R0, R234, R207 ;  /* 0x000000cfea007221 */ /* 0x008fe20000010000 */
[----:B----4-:R-:W-:Y:S02]  /*49b0*/  F2FP.BF16.PACK_AB R131, R250, R133 ;  /* 0x00000085fa83723e */ /* 0x010fe400000010ff */
[----:B------:R-:W-:Y:S01]  /*49c0*/  HMMA.16816.F32.BF16 R180, R4, R66, RZ ;  /* 0x0000004204b4723c */ /* 0x000fe200000418ff */
[----:B------:R-:W-:Y:S02]  /*49d0*/  FADD.FTZ R2, R252, R2 ;  /* 0x00000002fc027221 */ /* 0x000fe40000010000 */
[----:B------:R-:W-:-:S02]  /*49e0*/  FADD.FTZ R0, R232, R0 ;  /* 0x00000000e8007221 */ /* 0x000fc40000010000 */
[----:B------:R-:W-:Y:S02]  /*49f0*/  FADD.FTZ R2, R241, R2 ;  /* 0x00000002f1027221 */ /* 0x000fe40000010000 */
[----:B------:R-:W-:Y:S01]  /*4a00*/  FADD.FTZ R250, R250, R3 ;  /* 0x00000003fafa7221 */ /* 0x000fe20000010000 */
[----:B------:R-:W-:Y:S01]  /*4a10*/  HMMA.16816.F32.BF16 R176, R4, R34, RZ ;  /* 0x0000002204b0723c */ /* 0x000fe200000418ff */
[----:B------:R-:W-:-:S04]  /*4a20*/  FADD.FTZ R2, R243, R2 ;  /* 0x00000002f3027221 */ /* 0x000fc80000010000 */
[----:B------:R-:W-:-:S03]  /*4a30*/  FADD.FTZ R2, R242, R2 ;  /* 0x00000002f2027221 */ /* 0x000fc60000010000 */
[----:B------:R-:W-:Y:S01]  /*4a40*/  HMMA.16816.F32.BF16 R140, R4, R54, RZ ;  /* 0x00000036048c723c */ /* 0x000fe200000418ff */
[----:B------:R-:W-:-:S07]  /*4a50*/  FADD.FTZ R249, R249, R2 ;  /* 0x00000002f9f97221 */ /* 0x000fce0000010000 */
        /* <DEDUP_REMOVED lines=15> */
[----:B------:R-:W-:-:S04]  /*4b50*/  FADD.FTZ R0, R237, R0 ;  /* 0x00000000ed007221 */ /* 0x000fc80000010000 */
        /* <DEDUP_REMOVED lines=22> */
[----:B------:R-:W1:Y:S01]  /*4cc0*/  S2R R132, SR_TID.X ;  /* 0x0000000000847919 */ /* 0x000e620000002100 */
[----:B------:R-:W-:Y:S02]  /*4cd0*/  UISETP.GT.AND UP0, UPT, UR20, UR9, UPT ;  /* 0x000000091400728c */ /* 0x000fe4000bf04270 */
[----:B------:R-:W-:Y:S01]  /*4ce0*/  UIMAD UR5, UR5, UR17, UR10 ;  /* 0x00000011050572a4 */ /* 0x000fe2000f8e020a */
[----:B-1----:R-:W-:-:S05]  /*4cf0*/  IMAD.SHL.U32 R132, R132, 0x2, RZ ;  /* 0x0000000284847824 */ /* 0x002fca00078e00ff */
[----:B------:R-:W-:Y:S01]  /*4d00*/  LOP3.LUT R132, R132, 0x6, RZ, 0xc0, !PT ;  /* 0x0000000684847812 */ /* 0x000fe200078ec0ff */
[----:B------:R-:W-:Y:S01]  /*4d10*/  BAR.SYNC.DEFER_BLOCKING 0x0 ;  /* 0x0000000000007b1d */ /* 0x000fe20000010000 */
[----:B--2---:R-:W-:-:S05]  /*4d20*/  IMAD.WIDE.U32 R2, R2, UR17, R6 ;  /* 0x0000001102027c25 */ /* 0x004fca000f8e0006 */
[----:B------:R-:W-:Y:S01]  /*4d30*/  IADD3 R0, R3, UR5, RZ ;  /* 0x0000000503007c10 */ /* 0x000fe2000fffe0ff */
[----:B------:R-:W-:Y:S01]  /*4d40*/  IMAD.U32 R3, RZ, RZ, UR25 ;  /* 0x00000019ff037e24 */ /* 0x000fe2000f8e00ff */
[----:B------:R-:W-:-:S04]  /*4d50*/  LEA R20, P0, R2, c[0x0][0x170], 0x1 ;  /* 0x00005c0002147a11 */ /* 0x000fc800078008ff */
[----:B------:R-:W-:Y:S01]  /*4d60*/  LEA.HI.X R21, R2, c[0x0][0x174], R0, 0x1, P0 ;  /* 0x00005d0002157a11 */ /* 0x000fe200000f0c00 */
[----:B------:R-:W-:Y:S01]  /*4d70*/  IMAD.U32 R0, RZ, RZ, UR25 ;  /* 0x00000019ff007e24 */ /* 0x000fe2000f8e00ff */
[----:B------:R-:W-:-:S03]  /*4d80*/  LEA R2, P0, R3, R20, 0x1 ;  /* 0x0000001403027211 */ /* 0x000fc600078008ff */
[----:B------:R-:W-:Y:S01]  /*4d90*/  @!PT LDS RZ, [RZ] ;  /* 0x00000000fffff984 */ /* 0x000fe20000000800 */
[----:B------:R-:W-:Y:S01]  /*4da0*/  @!PT LDS RZ, [RZ] ;  /* 0x00000000fffff984 */ /* 0x000fe20000000800 */
[----:B------:R-:W-:Y:S01]  /*4db0*/  @!PT LDS RZ, [RZ] ;  /* 0x00000000fffff984 */ /* 0x000fe20000000800 */
[----:B------:R1:W-:Y:S01]  /*4dc0*/  LDGSTS.E.BYPASS.LTC128B.128 [R223+0xa000], [R20.64] ;  /* 0x0a00000014df7fae */ /* 0x0003e2000b901d52 */
[----:B------:R-:W-:Y:S01]  /*4dd0*/  LEA.HI.X R3, R0, R21, R4, 0x1, P0 ;  /* 0x0000001500037211 */ /* 0x000fe200000f0c04 */
[----:B------:R-:W-:Y:S02]  /*4de0*/  IMAD.U32 R0, RZ, RZ, UR20 ;  /* 0x00000014ff007e24 */ /* 0x000fe4000f8e00ff */
[----:B------:R1:W-:Y:S02]  /*4df0*/  LDGSTS.E.BYPASS.LTC128B.128 [R223+0xb000], [R20.64+0x80] ;  /* 0x0b00008014df7fae */ /* 0x0003e4000b901d52 */
[----:B------:R-:W-:Y:S02]  /*4e00*/  IMAD R0, R0, 0x20, R132 ;  /* 0x0000002000007824 */ /* 0x000fe400078e0284 */
[----:B------:R2:W-:Y:S03]  /*4e10*/  LDGSTS.E.BYPASS.LTC128B.128 [R223+0xa800], [R2.64] ;  /* 0x0a80000002df7fae */ /* 0x0005e6000b901d52 */
[C---:B------:R-:W-:Y:S01]  /*4e20*/  ISETP.GE.AND P6, PT, R0.reuse, R231, PT ;  /* 0x000000e70000720c */ /* 0x040fe20003fc6270 */
[----:B------:R2:W-:Y:S01]  /*4e30*/  LDGSTS.E.BYPASS.LTC128B.128 [R223+0xb800], [R2.64+0x80] ;  /* 0x0b80008002df7fae */ /* 0x0005e2000b901d52 */
[----:B------:R-:W-:-:S02]  /*4e40*/  ISETP.GE.AND P0, PT, R0, R230, PT ;  /* 0x000000e60000720c */ /* 0x000fc40003f06270 */
[C---:B------:R-:W-:Y:S01]  /*4e50*/  ISETP.LT.OR P6, PT, R0.reuse, R227, P6 ;  /* 0x000000e30000720c */ /* 0x040fe200037c1670 */
[----:B------:R-:W-:Y:S01]  /*4e60*/  LDSM.16.M88.4 R24, [R208+0x8000] ;  /* 0x00800000d018783b */ /* 0x000fe20000000200 */
[C---:B------:R-:W-:Y:S02]  /*4e70*/  ISETP.GE.AND P2, PT, R0.reuse, R229, PT ;  /* 0x000000e50000720c */ /* 0x040fe40003f46270 */
[C---:B------:R-:W-:Y:S01]  /*4e80*/  ISETP.LT.OR P0, PT, R0.reuse, R226, P0 ;  /* 0x000000e20000720c */ /* 0x040fe20000701670 */
[----:B------:R-:W3:Y:S01]  /*4e90*/  LDSM.16.M88.4 R4, [R210+0x2000] ;  /* 0x00200000d204783b */ /* 0x000ee20000000200 */
[----:B------:R-:W-:-:S03]  /*4ea0*/  ISETP.LT.OR P2, PT, R0, R225, P2 ;  /* 0x000000e10000720c */ /* 0x000fc60001741670 */
[----:B------:R-:W4:Y:S04]  /*4eb0*/  LDSM.16.M88.4 R28, [R208+0x8800] ;  /* 0x00880000d01c783b */ /* 0x000f280000000200 */
[----:B------:R-:W5:Y:S04]  /*4ec0*/  LDSM.16.M88.4 R8, [R210] ;  /* 0x00000000d208783b */ /* 0x000f680000000200 */
[----:B------:R-:W-:Y:S04]  /*4ed0*/  LDSM.16.M88.4 R140, [R219] ;  /* 0x00000000db8c783b */ /* 0x000fe80000000200 */
[----:B------:R-:W1:Y:S01]  /*4ee0*/  LDSM.16.M88.4 R12, [R212+0x2000] ;  /* 0x00200000d40c783b */ /* 0x000e620000000200 */
[----:B--2---:R-:W-:-:S03]  /*4ef0*/  IADD3 R2, R0, 0x1, RZ ;  /* 0x0000000100027810 */ /* 0x004fc60007ffe0ff */
[----:B------:R-:W2:Y:S01]  /*4f00*/  LDSM.16.M88.4 R32, [R222] ;  /* 0x00000000de20783b */ /* 0x000ea20000000200 */
[----:B------:R-:W-:Y:S02]  /*4f10*/  IADD3 R3, R0, 0x11, RZ ;  /* 0x0000001100037810 */ /* 0x000fe40007ffe0ff */
[C---:B------:R-:W-:Y:S01]  /*4f20*/  ISETP.GE.AND P5, PT, R2.reuse, R231, PT ;  /* 0x000000e70200720c */ /* 0x040fe20003fa6270 */
[----:B------:R-:W1:Y:S01]  /*4f30*/  LDSM.16.M88.4 R16, [R212] ;  /* 0x00000000d410783b */ /* 0x000e620000000200 */
[C---:B------:R-:W-:Y:S02]  /*4f40*/  ISETP.GE.AND P3, PT, R2.reuse, R230, PT ;  /* 0x000000e60200720c */ /* 0x040fe40003f66270 */
[C---:B------:R-:W-:Y:S01]  /*4f50*/  ISETP.GE.AND P4, PT, R2.reuse, R229, PT ;  /* 0x000000e50200720c */ /* 0x040fe20003f86270 */
[----:B------:R-:W0:Y:S01]  /*4f60*/  LDGDEPBAR ;  /* 0x00000000000079af */ /* 0x000e220000000000 */
[C---:B------:R-:W-:Y:S02]  /*4f70*/  ISETP.GE.AND P1, PT, R2.reuse, R228, PT ;  /* 0x000000e40200720c */ /* 0x040fe40003f26270 */
[----:B------:R-:W-:-:S02]  /*4f80*/  ISETP.LT.OR P5, PT, R2, R227, P5 ;  /* 0x000000e30200720c */ /* 0x000fc40002fa1670 */
[C---:B------:R-:W-:Y:S02]  /*4f90*/  ISETP.LT.OR P3, PT, R2.reuse, R226, P3 ;  /* 0x000000e20200720c */ /* 0x040fe40001f61670 */
[C---:B------:R-:W-:Y:S02]  /*4fa0*/  ISETP.LT.OR P4, PT, R2.reuse, R225, P4 ;  /* 0x000000e10200720c */ /* 0x040fe40002781670 */
[----:B------:R-:W-:Y:S02]  /*4fb0*/  ISETP.LT.OR P1, PT, R2, R224, P1 ;  /* 0x000000e00200720c */ /* 0x000fe40000f21670 */
[----:B------:R-:W-:Y:S01]  /*4fc0*/  IADD3 R2, R0, 0x8, RZ ;  /* 0x0000000800027810 */ /* 0x000fe20007ffe0ff */
[C---:B---3--:R-:W-:Y:S08]  /*4fd0*/  HMMA.16816.F32.BF16 R180, R4.reuse, R24, RZ ;  /* 0x0000001804b4723c */ /* 0x048ff000000418ff */
[C---:B------:R-:W-:Y:S08]  /*4fe0*/  HMMA.16816.F32.BF16 R192, R4.reuse, R26, RZ ;  /* 0x0000001a04c0723c */ /* 0x040ff000000418ff */
[C---:B----4-:R-:W-:Y:S08]  /*4ff0*/  HMMA.16816.F32.BF16 R176, R4.reuse, R28, RZ ;  /* 0x0000001c04b0723c */ /* 0x050ff000000418ff */
[----:B------:R-:W-:Y:S01]  /*5000*/  HMMA.16816.F32.BF16 R184, R4, R30, RZ ;  /* 0x0000001e04b8723c */ /* 0x000fe200000418ff */
[----:B------:R-:W-:Y:S07]  /*5010*/  LDSM.16.M88.4 R4, [R218+0x2000] ;  /* 0x00200000da04783b */ /* 0x000fee0000000200 */
[C---:B-----5:R-:W-:Y:S08]  /*5020*/  HMMA.16816.F32.BF16 R200, R8.reuse, R24, RZ ;  /* 0x0000001808c8723c */ /* 0x060ff000000418ff */
[C---:B------:R-:W-:Y:S01]  /*5030*/  HMMA.16816.F32.BF16 R196, R8.reuse, R26, RZ ;  /* 0x0000001a08c4723c */ /* 0x040fe200000418ff */
[----:B------:R-:W3:Y:S07]  /*5040*/  LDSM.16.M88.4 R24, [R216+0x8000] ;  /* 0x00800000d818783b */ /* 0x000eee0000000200 */
[C---:B------:R-:W-:Y:S08]  /*5050*/  HMMA.16816.F32.BF16 R188, R8.reuse, R28, RZ ;  /* 0x0000001c08bc723c */ /* 0x040ff000000418ff */
[----:B------:R-:W-:Y:S01]  /*5060*/  HMMA.16816.F32.BF16 R8, R8, R30, RZ ;  /* 0x0000001e0808723c */ /* 0x000fe200000418ff */
[----:B------:R-:W4:Y:S07]  /*5070*/  LDSM.16.M88.4 R28, [R216+0x8800] ;  /* 0x00880000d81c783b */ /* 0x000f2e0000000200 */
[C---:B-1----:R-:W-:Y:S08]  /*5080*/  HMMA.16816.F32.BF16 R180, R12.reuse, R140, R180 ;  /* 0x0000008c0cb4723c */ /* 0x042ff000000418b4 */
[C---:B--2---:R-:W-:Y:S08]  /*5090*/  HMMA.16816.F32.BF16 R176, R12.reuse, R32, R176 ;  /* 0x000000200cb0723c */ /* 0x044ff000000418b0 */
[C---:B------:R-:W-:Y:S08]  /*50a0*/  HMMA.16816.F32.BF16 R192, R12.reuse, R142, R192 ;  /* 0x0000008e0cc0723c */ /* 0x040ff000000418c0 */
[----:B------:R-:W-:Y:S08]  /*50b0*/  HMMA.16816.F32.BF16 R12, R12, R34, R184 ;  /* 0x000000220c0c723c */ /* 0x000ff000000418b8 */
[C---:B------:R-:W-:Y:S08]  /*50c0*/  HMMA.16816.F32.BF16 R204, R16.reuse, R140, R200 ;  /* 0x0000008c10cc723c */ /* 0x040ff000000418c8 */
[C---:B------:R-:W-:Y:S08]  /*50d0*/  HMMA.16816.F32.BF16 R200, R16.reuse, R32, R188 ;  /* 0x0000002010c8723c */ /* 0x040ff000000418bc */
[----:B------:R-:W-:Y:S01]  /*50e0*/  HMMA.16816.F32.BF16 R188, R16, R34, R8 ;  /* 0x0000002210bc723c */ /* 0x000fe20000041808 */
[----:B------:R-:W1:Y:S04]  /*50f0*/  LDSM.16.M88.4 R8, [R218] ;  /* 0x00000000da08783b */ /* 0x000e680000000200 */
[----:B------:R-:W-:Y:S03]  /*5100*/  LDSM.16.M88.4 R32, [R215+0x800] ;  /* 0x00080000d720783b */ /* 0x000fe60000000200 */
[----:B---3--:R-:W-:Y:S08]  /*5110*/  HMMA.16816.F32.BF16 R184, R4, R24, R180 ;  /* 0x0000001804b8723c */ /* 0x008ff000000418b4 */
[----:B------:R-:W-:Y:S01]  /*5120*/  HMMA.16816.F32.BF16 R196, R16, R142, R196 ;  /* 0x0000008e10c4723c */ /* 0x000fe200000418c4 */
[----:B------:R-:W-:Y:S04]  /*5130*/  LDSM.16.M88.4 R140, [R215] ;  /* 0x00000000d78c783b */ /* 0x000fe80000000200 */
[----:B------:R-:W2:Y:S03]  /*5140*/  LDSM.16.M88.4 R16, [R217] ;  /* 0x00000000d910783b */ /* 0x000ea60000000200 */
[C---:B----4-:R-:W-:Y:S08]  /*5150*/  HMMA.16816.F32.BF16 R176, R4.reuse, R28, R176 ;  /* 0x0000001c04b0723c */ /* 0x050ff000000418b0 */
[C---:B------:R-:W-:Y:S08]  /*5160*/  HMMA.16816.F32.BF16 R180, R4.reuse, R26, R192 ;  /* 0x0000001a04b4723c */ /* 0x040ff000000418c0 */
[----:B------:R-:W-:Y:S01]  /*5170*/  HMMA.16816.F32.BF16 R12, R4, R30, R12 ;  /* 0x0000001e040c723c */ /* 0x000fe2000004180c */
[----:B------:R-:W3:Y:S07]  /*5180*/  LDSM.16.M88.4 R4, [R217+0x2000] ;  /* 0x00200000d904783b */ /* 0x000eee0000000200 */
[C---:B-1----:R-:W-:Y:S08]  /*5190*/  HMMA.16816.F32.BF16 R192, R8.reuse, R28, R200 ;  /* 0x0000001c08c0723c */ /* 0x042ff000000418c8 */
[C---:B------:R-:W-:Y:S08]  /*51a0*/  HMMA.16816.F32.BF16 R232, R8.reuse, R24, R204 ;  /* 0x0000001808e8723c */ /* 0x040ff000000418cc */
[C---:B------:R-:W-:Y:S01]  /*51b0*/  HMMA.16816.F32.BF16 R200, R8.reuse, R30, R188 ;  /* 0x0000001e08c8723c */ /* 0x040fe200000418bc */
[----:B------:R-:W-:Y:S07]  /*51c0*/  LDSM.16.M88.4 R28, [R208+0x9800] ;  /* 0x00980000d01c783b */ /* 0x000fee0000000200 */
[----:B------:R-:W-:Y:S01]  /*51d0*/  HMMA.16816.F32.BF16 R204, R8, R26, R196 ;  /* 0x0000001a08cc723c */ /* 0x000fe200000418c4 */
[----:B------:R-:W-:Y:S07]  /*51e0*/  LDSM.16.M88.4 R24, [R208+0x9000] ;  /* 0x00900000d018783b */ /* 0x000fee0000000200 */
[----:B--2---:R-:W-:Y:S08]  /*51f0*/  HMMA.16816.F32.BF16 R192, R16, R32, R192 ;  /* 0x0000002010c0723c */ /* 0x004ff000000418c0 */
[C---:B---3--:R-:W-:Y:S08]  /*5200*/  HMMA.16816.F32.BF16 R188, R4.reuse, R142, R180 ;  /* 0x0000008e04bc723c */ /* 0x048ff000000418b4 */
[C---:B------:R-:W-:Y:S08]  /*5210*/  HMMA.16816.F32.BF16 R196, R4.reuse, R140, R184 ;  /* 0x0000008c04c4723c */ /* 0x040ff000000418b8 */
[C---:B------:R-:W-:Y:S08]  /*5220*/  HMMA.16816.F32.BF16 R180, R4.reuse, R32, R176 ;  /* 0x0000002004b4723c */ /* 0x040ff000000418b0 */
[----:B------:R-:W-:Y:S01]  /*5230*/  HMMA.16816.F32.BF16 R8, R4, R34, R12 ;  /* 0x000000220408723c */ /* 0x000fe2000004180c */
[----:B------:R-:W1:Y:S04]  /*5240*/  LDSM.16.M88.4 R4, [R210+0x6000] ;  /* 0x00600000d204783b */ /* 0x000e680000000200 */
[----:B------:R-:W2:Y:S03]  /*5250*/  LDSM.16.M88.4 R12, [R210+0x4000] ;  /* 0x00400000d20c783b */ /* 0x000ea60000000200 */
[C---:B------:R-:W-:Y:S08]  /*5260*/  HMMA.16816.F32.BF16 R176, R16.reuse, R140, R232 ;  /* 0x0000008c10b0723c */ /* 0x040ff000000418e8 */
[C---:B------:R-:W-:Y:S01]  /*5270*/  HMMA.16816.F32.BF16 R184, R16.reuse, R142, R204 ;  /* 0x0000008e10b8723c */ /* 0x040fe200000418cc */
[----:B------:R-:W-:Y:S07]  /*5280*/  LDSM.16.M88.4 R140, [R221] ;  /* 0x00000000dd8c783b */ /* 0x000fee0000000200 */
[----:B------:R-:W-:Y:S01]  /*5290*/  HMMA.16816.F32.BF16 R16, R16, R34, R200 ;  /* 0x000000221010723c */ /* 0x000fe200000418c8 */
[----:B------:R-:W-:Y:S07]  /*52a0*/  LDSM.16.M88.4 R32, [R216+0x9000] ;  /* 0x00900000d820783b */ /* 0x000fee0000000200 */
[C---:B-1----:R-:W-:Y:S08]  /*52b0*/  HMMA.16816.F32.BF16 R196, R4.reuse, R24, R196 ;  /* 0x0000001804c4723c */ /* 0x042ff000000418c4 */
[C---:B------:R-:W-:Y:S08]  /*52c0*/  HMMA.16816.F32.BF16 R232, R4.reuse, R26, R188 ;  /* 0x0000001a04e8723c */ /* 0x040ff000000418bc */
[C---:B------:R-:W-:Y:S08]  /*52d0*/  HMMA.16816.F32.BF16 R204, R4.reuse, R28, R180 ;  /* 0x0000001c04cc723c */ /* 0x040ff000000418b4 */
[----:B------:R-:W-:Y:S01]  /*52e0*/  HMMA.16816.F32.BF16 R200, R4, R30, R8 ;  /* 0x0000001e04c8723c */ /* 0x000fe20000041808 */
[----:B------:R-:W1:Y:S04]  /*52f0*/  LDSM.16.M88.4 R4, [R212+0x6000] ;  /* 0x00600000d404783b */ /* 0x000e680000000200 */
[----:B------:R-:W3:Y:S03]  /*5300*/  LDSM.16.M88.4 R8, [R212+0x4000] ;  /* 0x00400000d408783b */ /* 0x000ee60000000200 */
[C---:B--2---:R-:W-:Y:S08]  /*5310*/  HMMA.16816.F32.BF16 R180, R12.reuse, R24, R176 ;  /* 0x000000180cb4723c */ /* 0x044ff000000418b0 */
[C---:B------:R-:W-:Y:S01]  /*5320*/  HMMA.16816.F32.BF16 R188, R12.reuse, R26, R184 ;  /* 0x0000001a0cbc723c */ /* 0x040fe200000418b8 */
[----:B------:R-:W2:Y:S07]  /*5330*/  LDSM.16.M88.4 R24, [R220] ;  /* 0x00000000dc18783b */ /* 0x000eae0000000200 */
[C---:B------:R-:W-:Y:S08]  /*5340*/  HMMA.16816.F32.BF16 R184, R12.reuse, R28, R192 ;  /* 0x0000001c0cb8723c */ /* 0x040ff000000418c0 */
[----:B------:R-:W-:Y:S01]  /*5350*/  HMMA.16816.F32.BF16 R176, R12, R30, R16 ;  /* 0x0000001e0cb0723c */ /* 0x000fe20000041810 */
[----:B------:R-:W4:Y:S04]  /*5360*/  LDSM.16.M88.4 R12, [R218+0x6000] ;  /* 0x00600000da0c783b */ /* 0x000f280000000200 */
[----:B------:R-:W5:Y:S03]  /*5370*/  LDSM.16.M88.4 R16, [R218+0x4000] ;  /* 0x00400000da10783b */ /* 0x000f660000000200 */
[-C--:B-1----:R-:W-:Y:S08]  /*5380*/  HMMA.16816.F32.BF16 R28, R4, R140.reuse, R196 ;  /* 0x0000008c041c723c */ /* 0x082ff000000418c4 */
[C---:B---3--:R-:W-:Y:S08]  /*5390*/  HMMA.16816.F32.BF16 R180, R8.reuse, R140, R180 ;  /* 0x0000008c08b4723c */ /* 0x048ff000000418b4 */
[C---:B------:R-:W-:Y:S08]  /*53a0*/  HMMA.16816.F32.BF16 R192, R8.reuse, R142, R188 ;  /* 0x0000008e08c0723c */ /* 0x040ff000000418bc */
[----:B--2---:R-:W-:Y:S08]  /*53b0*/  HMMA.16816.F32.BF16 R188, R8, R24, R184 ;  /* 0x0000001808bc723c */ /* 0x004ff000000418b8 */
[----:B----4-:R-:W-:Y:S01]  /*53c0*/  HMMA.16816.F32.BF16 R184, R12, R32, R28 ;  /* 0x000000200cb8723c */ /* 0x010fe2000004181c */
[----:B------:R-:W1:Y:S07]  /*53d0*/  LDSM.16.M88.4 R28, [R216+0x9800] ;  /* 0x00980000d81c783b */ /* 0x000e6e0000000200 */
[C---:B------:R-:W-:Y:S08]  /*53e0*/  HMMA.16816.F32.BF16 R196, R4.reuse, R142, R232 ;  /* 0x0000008e04c4723c */ /* 0x040ff000000418e8 */
[C---:B------:R-:W-:Y:S08]  /*53f0*/  HMMA.16816.F32.BF16 R204, R4.reuse, R24, R204 ;  /* 0x0000001804cc723c */ /* 0x040ff000000418cc */
[-C--:B------:R-:W-:Y:S01]  /*5400*/  HMMA.16816.F32.BF16 R200, R4, R26.reuse, R200 ;  /* 0x0000001a04c8723c */ /* 0x080fe200000418c8 */
[----:B------:R-:W-:Y:S07]  /*5410*/  LDSM.16.M88.4 R4, [R217+0x6000] ;  /* 0x00600000d904783b */ /* 0x000fee0000000200 */
[----:B------:R-:W-:Y:S01]  /*5420*/  HMMA.16816.F32.BF16 R232, R8, R26, R176 ;  /* 0x0000001a08e8723c */ /* 0x000fe200000418b0 */
[----:B------:R-:W-:Y:S04]  /*5430*/  LDSM.16.M88.4 R24, [R215+0x1000] ;  /* 0x00100000d718783b */ /* 0x000fe80000000200 */
[----:B------:R-:W2:Y:S03]  /*5440*/  LDSM.16.M88.4 R8, [R217+0x4000] ;  /* 0x00400000d908783b */ /* 0x000ea60000000200 */
[----:B-----5:R-:W-:Y:S08]  /*5450*/  HMMA.16816.F32.BF16 R140, R16, R32, R180 ;  /* 0x00000020108c723c */ /* 0x020ff000000418b4 */
[-C--:B------:R-:W-:Y:S08]  /*5460*/  HMMA.16816.F32.BF16 R176, R12, R34.reuse, R196 ;  /* 0x000000220cb0723c */ /* 0x080ff000000418c4 */
[----:B------:R-:W-:Y:S08]  /*5470*/  HMMA.16816.F32.BF16 R32, R16, R34, R192 ;  /* 0x000000221020723c */ /* 0x000ff000000418c0 */
[C---:B-1----:R-:W-:Y:S08]  /*5480*/  HMMA.16816.F32.BF16 R192, R12.reuse, R28, R204 ;  /* 0x0000001c0cc0723c */ /* 0x042ff000000418cc */
[----:B------:R-:W-:Y:S01]  /*5490*/  HMMA.16816.F32.BF16 R200, R12, R30, R200 ;  /* 0x0000001e0cc8723c */ /* 0x000fe200000418c8 */
[----:B------:R-:W1:Y:S01]  /*54a0*/  LDSM.16.M88.4 R12, [R215+0x1800] ;  /* 0x00180000d70c783b */ /* 0x000e620000000200 */
[----:B------:R-:W-:-:S06]  /*54b0*/  DEPBAR.LE SB0, 0x0 ;  /* 0x000080000000791a */ /* 0x000fcc0000000000 */
[-C--:B--2---:R-:W-:Y:S08]  /*54c0*/  HMMA.16816.F32.BF16 R140, R8, R24.reuse, R140 ;  /* 0x00000018088c723c */ /* 0x084ff0000004188c */
[----:B------:R-:W-:Y:S08]  /*54d0*/  HMMA.16816.F32.BF16 R184, R4, R24, R184 ;  /* 0x0000001804b8723c */ /* 0x000ff000000418b8 */
[----:B------:R-:W-:Y:S08]  /*54e0*/  HMMA.16816.F32.BF16 R180, R16, R28, R188 ;  /* 0x0000001c10b4723c */ /* 0x000ff000000418bc */
[----:B------:R-:W-:Y:S01]  /*54f0*/  HMMA.16816.F32.BF16 R188, R4, R26, R176 ;  /* 0x0000001a04bc723c */ /* 0x000fe200000418b0 */
[----:B------:R-:W-:Y:S01]  /*5500*/  FSEL R22, R140, -INF , !P6 ;  /* 0xff8000008c167808 */ /* 0x000fe20007000000 */
[----:B------:R-:W-:Y:S01]  /*5510*/  BAR.SYNC.DEFER_BLOCKING 0x0 ;  /* 0x0000000000007b1d */ /* 0x000fe20000010000 */
[----:B------:R-:W-:-:S02]  /*5520*/  ISETP.GE.AND P6, PT, R0, R228, PT ;  /* 0x000000e40000720c */ /* 0x000fc40003fc6270 */
[----:B------:R-:W-:Y:S02]  /*5530*/  FSEL R23, R142, -INF , !P0 ;  /* 0xff8000008e177808 */ /* 0x000fe40004000000 */
[----:B------:R-:W-:Y:S01]  /*5540*/  ISETP.LT.OR P6, PT, R0, R224, P6 ;  /* 0x000000e00000720c */ /* 0x000fe200037c1670 */
[----:B------:R-:W-:Y:S01]  /*5550*/  HMMA.16816.F32.BF16 R176, R8, R26, R32 ;  /* 0x0000001a08b0723c */ /* 0x000fe20000041820 */
[----:B------:R-:W-:Y:S02]  /*5560*/  FSEL R25, R184, -INF , !P2 ;  /* 0xff800000b8197808 */ /* 0x000fe40005000000 */
[----:B------:R-:W-:Y:S02]  /*5570*/  FSEL R29, R186, -INF , !P6 ;  /* 0xff800000ba1d7808 */ /* 0x000fe40007000000 */
[----:B------:R-:W-:Y:S02]  /*5580*/  FSEL R132, R185, -INF , !P4 ;  /* 0xff800000b9847808 */ /* 0x000fe40006000000 */
[----:B------:R-:W-:-:S02]  /*5590*/  ISETP.GE.AND P0, PT, R2, R231, PT ;  /* 0x000000e70200720c */ /* 0x000fc40003f06270 */
[C---:B------:R-:W-:Y:S02]  /*55a0*/  ISETP.GE.AND P2, PT, R2.reuse, R230, PT ;  /* 0x000000e60200720c */ /* 0x040fe40003f46270 */
[C---:B------:R-:W-:Y:S02]  /*55b0*/  ISETP.GE.AND P6, PT, R2.reuse, R229, PT ;  /* 0x000000e50200720c */ /* 0x040fe40003fc6270 */
[----:B------:R-:W-:Y:S02]  /*55c0*/  ISETP.GE.AND P4, PT, R2, R228, PT ;  /* 0x000000e40200720c */ /* 0x000fe40003f86270 */
[----:B------:R-:W-:Y:S02]  /*55d0*/  FSEL R35, R187, -INF , !P1 ;  /* 0xff800000bb237808 */ /* 0x000fe40004800000 */
[----:B------:R-:W-:Y:S01]  /*55e0*/  FSEL R28, R141, -INF , !P5 ;  /* 0xff8000008d1c7808 */ /* 0x000fe20006800000 */
[----:B-1----:R-:W-:Y:S01]  /*55f0*/  HMMA.16816.F32.BF16 R184, R8, R12, R180 ;  /* 0x0000000c08b8723c */ /* 0x002fe200000418b4 */
[----:B------:R-:W-:-:S02]  /*5600*/  FSEL R34, R143, -INF , !P3 ;  /* 0xff8000008f227808 */ /* 0x000fc40005800000 */
[C---:B------:R-:W-:Y:S02]  /*5610*/  ISETP.LT.OR P0, PT, R2.reuse, R227, P0 ;  /* 0x000000e30200720c */ /* 0x040fe40000701670 */
[C---:B------:R-:W-:Y:S02]  /*5620*/  ISETP.LT.OR P2, PT, R2.reuse, R226, P2 ;  /* 0x000000e20200720c */ /* 0x040fe40001741670 */
[C---:B------:R-:W-:Y:S01]  /*5630*/  ISETP.LT.OR P6, PT, R2.reuse, R225, P6 ;  /* 0x000000e10200720c */ /* 0x040fe200037c1670 */
[----:B------:R-:W-:Y:S01]  /*5640*/  HMMA.16816.F32.BF16 R140, R16, R30, R232 ;  /* 0x0000001e108c723c */ /* 0x000fe200000418e8 */
[----:B------:R-:W-:Y:S02]  /*5650*/  ISETP.LT.OR P4, PT, R2, R224, P4 ;  /* 0x000000e00200720c */ /* 0x000fe40002781670 */
[----:B------:R-:W-:Y:S02]  /*5660*/  IADD3 R2, R0, 0x9, RZ ;  /* 0x0000000900027810 */ /* 0x000fe40007ffe0ff */
[----:B------:R-:W-:-:S02]  /*5670*/  FSEL R27, R176, -INF , !P0 ;  /* 0xff800000b01b7808 */ /* 0x000fc40004000000 */
[C---:B------:R-:W-:Y:S01]  /*5680*/  ISETP.GE.AND P5, PT, R2.reuse, R231, PT ;  /* 0x000000e70200720c */ /* 0x040fe20003fa6270 */
[C---:B------:R-:W-:Y:S01]  /*5690*/  HMMA.16816.F32.BF16 R180, R4.reuse, R12, R192 ;  /* 0x0000000c04b4723c */ /* 0x040fe200000418c0 */
[C---:B------:R-:W-:Y:S02]  /*56a0*/  ISETP.GE.AND P3, PT, R2.reuse, R230, PT ;  /* 0x000000e60200720c */ /* 0x040fe40003f66270 */
[C---:B------:R-:W-:Y:S02]  /*56b0*/  ISETP.GE.AND P1, PT, R2.reuse, R229, PT ;  /* 0x000000e50200720c */ /* 0x040fe40003f26270 */
[C---:B------:R-:W-:Y:S02]  /*56c0*/  ISETP.GE.AND P0, PT, R2.reuse, R228, PT ;  /* 0x000000e40200720c */ /* 0x040fe40003f06270 */
[C---:B------:R-:W-:Y:S01]  /*56d0*/  ISETP.LT.OR P5, PT, R2.reuse, R227, P5 ;  /* 0x000000e30200720c */ /* 0x040fe20002fa1670 */
[----:B------:R-:W-:Y:S01]  /*56e0*/  HMMA.16816.F32.BF16 R4, R4, R14, R200 ;  /* 0x0000000e0404723c */ /* 0x000fe200000418c8 */
[----:B------:R-:W-:-:S02]  /*56f0*/  ISETP.LT.OR P3, PT, R2, R226, P3 ;  /* 0x000000e20200720c */ /* 0x000fc40001f61670 */
[C---:B------:R-:W-:Y:S02]  /*5700*/  ISETP.LT.OR P1, PT, R2.reuse, R225, P1 ;  /* 0x000000e10200720c */ /* 0x040fe40000f21670 */
[----:B------:R-:W-:Y:S02]  /*5710*/  ISETP.LT.OR P0, PT, R2, R224, P0 ;  /* 0x000000e00200720c */ /* 0x000fe40000701670 */
[----:B------:R-:W-:Y:S01]  /*5720*/  IADD3 R2, R0, 0x10, RZ ;  /* 0x0000001000027810 */ /* 0x000fe20007ffe0ff */
[----:B------:R-:W-:Y:S01]  /*5730*/  HMMA.16816.F32.BF16 R8, R8, R14, R140 ;  /* 0x0000000e0808723c */ /* 0x000fe2000004188c */
[----:B------:R-:W-:Y:S02]  /*5740*/  FSEL R24, R178, -INF , !P2 ;  /* 0xff800000b2187808 */ /* 0x000fe40005000000 */
        /* <DEDUP_REMOVED lines=21> */
[----:B------:R-:W-:Y:S02]  /*58a0*/  FSEL R179, R182, -INF , !P1 ;  /* 0xff800000b6b37808 */ /* 0x000fe40004800000 */
[C---:B------:R-:W-:Y:S02]  /*58b0*/  ISETP.GE.AND P5, PT, R3.reuse, R230, PT ;  /* 0x000000e60300720c */ /* 0x040fe40003fa6270 */
[CC--:B------:R-:W-:Y:S02]  /*58c0*/  ISETP.GE.AND P3, PT, R3.reuse, R229.reuse, PT ;  /* 0x000000e50300720c */ /* 0x0c0fe40003f66270 */
[----:B------:R-:W-:Y:S02]  /*58d0*/  ISETP.GE.AND P2, PT, R3, R228, PT ;  /* 0x000000e40300720c */ /* 0x000fe40003f46270 */
[----:B------:R-:W-:-:S02]  /*58e0*/  ISETP.GE.AND P1, PT, R2, R229, PT ;  /* 0x000000e50200720c */ /* 0x000fc40003f26270 */
[----:B------:R-:W-:Y:S02]  /*58f0*/  FSEL R185, R6, -INF , !P0 ;  /* 0xff80000006b97808 */ /* 0x000fe40004000000 */
[----:B------:R-:W-:Y:S02]  /*5900*/  PLOP3.LUT P0, PT, PT, PT, UP0, 0x80, 0x0 ;  /* 0x000000000000781c */ /* 0x000fe40003f0f008 */
[C---:B------:R-:W-:Y:S02]  /*5910*/  ISETP.LT.OR P5, PT, R3.reuse, R226, P5 ;  /* 0x000000e20300720c */ /* 0x040fe40002fa1670 */
[CC--:B------:R-:W-:Y:S02]  /*5920*/  ISETP.LT.OR P3, PT, R3.reuse, R225.reuse, P3 ;  /* 0x000000e10300720c */ /* 0x0c0fe40001f61670 */
[----:B------:R-:W-:Y:S02]  /*5930*/  ISETP.LT.OR P2, PT, R3, R224, P2 ;  /* 0x000000e00300720c */ /* 0x000fe40001741670 */
        /* <DEDUP_REMOVED lines=40> */
[----:B------:R-:W-:Y:S02]  /*5bc0*/  LEA R2, P2, R0, c[0x0][0x168], 0x1 ;  /* 0x00005a0000027a11 */ /* 0x000fe400078408ff */
[----:B---3--:R-:W-:Y:S02]  /*5bd0*/  LEA.HI.X R3, R4, R247, R3, 0x5, P1 ;  /* 0x000000f704037211 */ /* 0x008fe400008f2c03 */
[----:B------:R-:W-:Y:S02]  /*5be0*/  IADD3 R4, P1, R2, UR7, RZ ;  /* 0x0000000702047c10 */ /* 0x000fe4000ff3e0ff */
[----:B------:R-:W-:-:S04]  /*5bf0*/  LEA.HI.X R3, R0, c[0x0][0x16c], R3, 0x1, P2 ;  /* 0x00005b0000037a11 */ /* 0x000fc800010f0c03 */
[----:B------:R-:W-:Y:S01]  /*5c00*/  IADD3.X R5, R3, UR6, RZ, P1, !PT ;  /* 0x0000000603057c10 */ /* 0x000fe20008ffe4ff */
        /* <DEDUP_REMOVED lines=8> */
.L_x_1050:
[----:B------:R-:W-:Y:S02]  /*5c90*/  FMNMX.FTZ R0, R136, R22, !PT ;  /* 0x0000001688007209 */ /* 0x000fe40007810000 */
        /* <DEDUP_REMOVED lines=19> */
[----:B------:R-:W-:-:S03]  /*5dd0*/  FMNMX.FTZ R3, R33, R4, !PT ;  /* 0x0000000421037209 */ /* 0x000fc60007810000 */
[----:B------:R-:W2:Y:S01]  /*5de0*/  SHFL.BFLY PT, R6, R2, 0x2, 0x1f ;  /* 0x0c401f0002067f89 */ /* 0x000ea200000e0000 */
[----:B------:R-:W-:Y:S02]  /*5df0*/  FMNMX.FTZ R4, R178, R3, !PT ;  /* 0x00000003b2047209 */ /* 0x000fe40007810000 */
[----:B------:R-:W-:Y:S02]  /*5e00*/  FMNMX.FTZ R3, R137, R29, !PT ;  /* 0x0000001d89037209 */ /* 0x000fe40007810000 */
[----:B------:R-:W-:Y:S02]  /*5e10*/  FMNMX.FTZ R4, R142, R4, !PT ;  /* 0x000000048e047209 */ /* 0x000fe40007810000 */
[----:B------:R-:W-:-:S04]  /*5e20*/  FMNMX.FTZ R3, R35, R3, !PT ;  /* 0x0000000323037209 */ /* 0x000fc80007810000 */
[----:B------:R-:W-:-:S04]  /*5e30*/  FMNMX.FTZ R3, R32, R3, !PT ;  /* 0x0000000320037209 */ /* 0x000fc80007810000 */
[----:B------:R-:W-:Y:S02]  /*5e40*/  FMNMX.FTZ R3, R16, R3, !PT ;  /* 0x0000000310037209 */ /* 0x000fe40007810000 */
[----:B-1----:R-:W-:Y:S02]  /*5e50*/  FMNMX.FTZ R0, R0, R5, !PT ;  /* 0x0000000500007209 */ /* 0x002fe40007810000 */
[----:B------:R-:W-:-:S03]  /*5e60*/  FMNMX.FTZ R5, R140, R4, !PT ;  /* 0x000000048c057209 */ /* 0x000fc60007810000 */
[----:B------:R-:W1:Y:S01]  /*5e70*/  SHFL.BFLY PT, R7, R0, 0x1, 0x1f ;  /* 0x0c201f0000077f89 */ /* 0x000e6200000e0000 */
[----:B------:R-:W-:Y:S02]  /*5e80*/  FMNMX.FTZ R5, R141, R5, !PT ;  /* 0x000000058d057209 */ /* 0x000fe40007810000 */
[----:B--2---:R-:W-:-:S03]  /*5e90*/  FMNMX.FTZ R2, R2, R6, !PT ;  /* 0x0000000602027209 */ /* 0x004fc60007810000 */
[----:B------:R-:W2:Y:S04]  /*5ea0*/  SHFL.BFLY PT, R9, R5, 0x2, 0x1f ;  /* 0x0c401f0005097f89 */ /* 0x000ea800000e0000 */
[----:B------:R-:W3:Y:S01]  /*5eb0*/  SHFL.BFLY PT, R8, R2, 0x1, 0x1f ;  /* 0x0c201f0002087f89 */ /* 0x000ee200000e0000 */
[----:B-1----:R-:W-:Y:S02]  /*5ec0*/  FMNMX.FTZ R207, R0, R7, !PT ;  /* 0x0000000700cf7209 */ /* 0x002fe40007810000 */
[----:B------:R-:W-:Y:S02]  /*5ed0*/  FMNMX.FTZ R0, R179, R3, !PT ;  /* 0x00000003b3007209 */ /* 0x000fe40007810000 */
[C---:B------:R-:W-:Y:S01]  /*5ee0*/  FSETP.NEU.FTZ.AND P4, PT, R207.reuse, -INF , PT ;  /* 0xff800000cf00780b */ /* 0x040fe20003f9d000 */
[----:B------:R-:W-:Y:S01]  /*5ef0*/  FMUL.FTZ R3, R207, c[0x0][0x23c] ;  /* 0x00008f00cf037a20 */ /* 0x000fe20000410000 */
[----:B------:R-:W-:-:S04]  /*5f00*/  FMNMX.FTZ R0, R143, R0, !PT ;  /* 0x000000008f007209 */ /* 0x000fc80007810000 */
[----:B------:R-:W-:Y:S02]  /*5f10*/  FMNMX.FTZ R0, R185, R0, !PT ;  /* 0x00000000b9007209 */ /* 0x000fe40007810000 */
[----:B------:R-:W-:Y:S02]  /*5f20*/  FSEL R3, R3, RZ, P4 ;  /* 0x000000ff03037208 */ /* 0x000fe40002000000 */
[----:B------:R-:W-:Y:S02]  /*5f30*/  FMNMX.FTZ R4, R184, R0, !PT ;  /* 0x00000000b8047209 */ /* 0x000fe40007810000 */
[----:B--2---:R-:W-:Y:S01]  /*5f40*/  FMNMX.FTZ R0, R5, R9, !PT ;  /* 0x0000000905007209 */ /* 0x004fe20007810000 */
[--C-:B------:R-:W-:Y:S01]  /*5f50*/  FFMA.FTZ R12, R12, c[0x0][0x23c], -R3.reuse ;  /* 0x00008f000c0c7a23 */ /* 0x100fe20000010803 */
[----:B---3--:R-:W-:Y:S01]  /*5f60*/  FMNMX.FTZ R206, R2, R8, !PT ;  /* 0x0000000802ce7209 */ /* 0x008fe20007810000 */
[----:B------:R-:W1:Y:S01]  /*5f70*/  SHFL.BFLY PT, R6, R4, 0x2, 0x1f ;  /* 0x0c401f0004067f89 */ /* 0x000e6200000e0000 */
[----:B------:R-:W-:Y:S01]  /*5f80*/  FFMA.FTZ R28, R28, c[0x0][0x23c], -R3 ;  /* 0x00008f001c1c7a23 */ /* 0x000fe20000010803 */
[----:B------:R-:W-:Y:S01]  /*5f90*/  MUFU.EX2 R180, R12 ;  /* 0x0000000c00b47308 */ /* 0x000fe20000000800 */
[C---:B------:R-:W-:Y:S01]  /*5fa0*/  FSETP.NEU.FTZ.AND P3, PT, R206.reuse, -INF , PT ;  /* 0xff800000ce00780b */ /* 0x040fe20003f7d000 */
[----:B------:R-:W2:Y:S01]  /*5fb0*/  SHFL.BFLY PT, R7, R0, 0x1, 0x1f ;  /* 0x0c201f0000077f89 */ /* 0x000ea200000e0000 */
[----:B------:R-:W-:-:S02]  /*5fc0*/  FMUL.FTZ R2, R206, c[0x0][0x23c] ;  /* 0x00008f00ce027a20 */ /* 0x000fc40000410000 */
[--C-:B------:R-:W-:Y:S02]  /*5fd0*/  FFMA.FTZ R22, R22, c[0x0][0x23c], -R3.reuse ;  /* 0x00008f0016167a23 */ /* 0x100fe40000010803 */
[----:B------:R-:W-:Y:S01]  /*5fe0*/  FFMA.FTZ R27, R27, c[0x0][0x23c], -R3 ;  /* 0x00008f001b1b7a23 */ /* 0x000fe20000010803 */
[----:B------:R-:W-:Y:S01]  /*5ff0*/  MUFU.EX2 R189, R28 ;  /* 0x0000001c00bd7308 */ /* 0x000fe20000000800 */
[----:B------:R-:W-:-:S05]  /*6000*/  FSEL R2, R2, RZ, P3 ;  /* 0x000000ff02027208 */ /* 0x000fca0001800000 */
[--C-:B------:R-:W-:Y:S02]  /*6010*/  FFMA.FTZ R24, R24, c[0x0][0x23c], -R2.reuse ;  /* 0x00008f0018187a23 */ /* 0x100fe40000010802 */
[--C-:B------:R-:W-:Y:S01]  /*6020*/  FFMA.FTZ R13, R13, c[0x0][0x23c], -R2.reuse ;  /* 0x00008f000d0d7a23 */ /* 0x100fe20000010802 */
[----:B------:R-:W3:Y:S01]  /*6030*/  MUFU.EX2 R186, R22 ;  /* 0x0000001600ba7308 */ /* 0x000ee20000000800 */
[--C-:B------:R-:W-:Y:S02]  /*6040*/  FFMA.FTZ R23, R23, c[0x0][0x23c], -R2.reuse ;  /* 0x00008f0017177a23 */ /* 0x100fe40000010802 */
[----:B------:R-:W-:Y:S01]  /*6050*/  FFMA.FTZ R34, R34, c[0x0][0x23c], -R2 ;  /* 0x00008f0022227a23 */ /* 0x000fe20000010802 */
[----:B-1----:R-:W-:-:S04]  /*6060*/  FMNMX.FTZ R4, R4, R6, !PT ;  /* 0x0000000604047209 */ /* 0x002fc80007810000 */
[----:B------:R-:W-:Y:S01]  /*6070*/  MUFU.EX2 R10, R24 ;  /* 0x00000018000a7308 */ /* 0x000fe20000000800 */
[----:B--2---:R-:W-:Y:S01]  /*6080*/  FMNMX.FTZ R205, R0, R7, !PT ;  /* 0x0000000700cd7209 */ /* 0x004fe20007810000 */
[----:B------:R-:W1:Y:S03]  /*6090*/  SHFL.BFLY PT, R5, R4, 0x1, 0x1f ;  /* 0x0c201f0004057f89 */ /* 0x000e6600000e0000 */
[C---:B------:R-:W-:Y:S01]  /*60a0*/  FSETP.NEU.FTZ.AND P2, PT, R205.reuse, -INF , PT ;  /* 0xff800000cd00780b */ /* 0x040fe20003f5d000 */
[C---:B------:R-:W-:Y:S02]  /*60b0*/  FMUL.FTZ R0, R205.reuse, c[0x0][0x23c] ;  /* 0x00008f00cd007a20 */ /* 0x040fe40000410000 */
[----:B------:R-:W2:Y:S01]  /*60c0*/  MUFU.EX2 R11, R13 ;  /* 0x0000000d000b7308 */ /* 0x000ea20000000800 */
[----:B------:R-:W-:Y:S02]  /*60d0*/  FSEL R6, R205, RZ, P2 ;  /* 0x000000ffcd067208 */ /* 0x000fe40001000000 */
[----:B------:R-:W-:-:S02]  /*60e0*/  FSEL R0, R0, RZ, P2 ;  /* 0x000000ff00007208 */ /* 0x000fc40001000000 */
[----:B---3--:R-:W-:-:S03]  /*60f0*/  F2FP.BF16.PACK_AB R8, R189, R186 ;  /* 0x000000babd08723e */ /* 0x008fc600000010ff */
[--C-:B------:R-:W-:Y:S01]  /*6100*/  FFMA.FTZ R25, R25, c[0x0][0x23c], -R0.reuse ;  /* 0x00008f0019197a23 */ /* 0x100fe20000010800 */
[----:B------:R-:W-:Y:S01]  /*6110*/  MUFU.EX2 R187, R23 ;  /* 0x0000001700bb7308 */ /* 0x000fe20000000800 */
[--C-:B------:R-:W-:Y:S02]  /*6120*/  FFMA.FTZ R132, R132, c[0x0][0x23c], -R0.reuse ;  /* 0x00008f0084847a23 */ /* 0x100fe40000010800 */
[--C-:B------:R-:W-:Y:S02]  /*6130*/  FFMA.FTZ R26, R26, c[0x0][0x23c], -R0.reuse ;  /* 0x00008f001a1a7a23 */ /* 0x100fe40000010800 */
[----:B------:R-:W-:-:S03]  /*6140*/  FFMA.FTZ R33, R33, c[0x0][0x23c], -R0 ;  /* 0x00008f0021217a23 */ /* 0x000fc60000010800 */
[----:B------:R-:W-:Y:S01]  /*6150*/  MUFU.EX2 R22, R27 ;  /* 0x0000001b00167308 */ /* 0x000fe20000000800 */
[----:B-1----:R-:W-:Y:S02]  /*6160*/  FMNMX.FTZ R204, R4, R5, !PT ;  /* 0x0000000504cc7209 */ /* 0x002fe40007810000 */
[----:B------:R-:W-:Y:S02]  /*6170*/  FSEL R4, R207, RZ, P4 ;  /* 0x000000ffcf047208 */ /* 0x000fe40002000000 */
[C---:B------:R-:W-:Y:S01]  /*6180*/  FSETP.NEU.FTZ.AND P1, PT, R204.reuse, -INF , PT ;  /* 0xff800000cc00780b */ /* 0x040fe20003f3d000 */
[----:B------:R-:W-:Y:S02]  /*6190*/  FMUL.FTZ R12, R204, c[0x0][0x23c] ;  /* 0x00008f00cc0c7a20 */ /* 0x000fe40000410000 */
[----:B------:R-:W-:Y:S01]  /*61a0*/  FADD.FTZ R5, R136, -R4 ;  /* 0x8000000488057221 */ /* 0x000fe20000010000 */
[----:B------:R-:W-:Y:S01]  /*61b0*/  FSEL R4, R206, RZ, P3 ;  /* 0x000000ffce047208 */ /* 0x000fe20001800000 */
[----:B------:R-:W1:Y:S01]  /*61c0*/  MUFU.EX2 R188, R34 ;  /* 0x0000002200bc7308 */ /* 0x000e620000000800 */
[----:B------:R-:W-:Y:S01]  /*61d0*/  FSEL R12, R12, RZ, P1 ;  /* 0x000000ff0c0c7208 */ /* 0x000fe20000800000 */
[----:B------:R-:W-:Y:S01]  /*61e0*/  FMUL.FTZ R5, R5, c[0x0][0x23c] ;  /* 0x00008f0005057a20 */ /* 0x000fe20000410000 */
[----:B--2---:R-:W-:Y:S01]  /*61f0*/  MOV R136, R11 ;  /* 0x0000000b00887202 */ /* 0x004fe20000000f00 */
[----:B------:R-:W-:-:S02]  /*6200*/  FADD.FTZ R4, R135, -R4 ;  /* 0x8000000487047221 */ /* 0x000fc40000010000 */
[--C-:B------:R-:W-:Y:S02]  /*6210*/  FFMA.FTZ R29, R29, c[0x0][0x23c], -R12.reuse ;  /* 0x00008f001d1d7a23 */ /* 0x100fe4000001080c */
[--C-:B------:R-:W-:Y:S01]  /*6220*/  FFMA.FTZ R16, R16, c[0x0][0x23c], -R12.reuse ;  /* 0x00008f0010107a23 */ /* 0x100fe2000001080c */
[----:B------:R-:W-:Y:S01]  /*6230*/  MUFU.EX2 R190, R25 ;  /* 0x0000001900be7308 */ /* 0x000fe20000000800 */
[----:B------:R-:W-:Y:S01]  /*6240*/  FMUL.FTZ R15, R4, c[0x0][0x23c] ;  /* 0x00008f00040f7a20 */ /* 0x000fe20000410000 */
[----:B------:R-:W-:Y:S01]  /*6250*/  FSEL R4, R204, RZ, P1 ;  /* 0x000000ffcc047208 */ /* 0x000fe20000800000 */
[--C-:B------:R-:W-:Y:S02]  /*6260*/  FFMA.FTZ R35, R35, c[0x0][0x23c], -R12.reuse ;  /* 0x00008f0023237a23 */ /* 0x100fe4000001080c */
[----:B------:R-:W-:Y:S02]  /*6270*/  FFMA.FTZ R32, R32, c[0x0][0x23c], -R12 ;  /* 0x00008f0020207a23 */ /* 0x000fe4000001080c */
[----:B------:R-:W-:Y:S01]  /*6280*/  FADD.FTZ R4, R137, -R4 ;  /* 0x8000000489047221 */ /* 0x000fe20000010000 */
[----:B------:R2:W-:Y:S01]  /*6290*/  MUFU.EX2 R246, R29 ;  /* 0x0000001d00f67308 */ /* 0x0005e20000000800 */
[----:B------:R-:W-:-:S02]  /*62a0*/  MOV R137, R10 ;  /* 0x0000000a00897202 */ /* 0x000fc40000000f00 */
[----:B------:R-:W-:Y:S01]  /*62b0*/  FMUL.FTZ R4, R4, c[0x0][0x23c] ;  /* 0x00008f0004047a20 */ /* 0x000fe20000410000 */
[----:B-1----:R-:W-:Y:S02]  /*62c0*/  F2FP.BF16.PACK_AB R9, R188, R187 ;  /* 0x000000bbbc09723e */ /* 0x002fe400000010ff */
[----:B------:R-:W-:Y:S02]  /*62d0*/  F2FP.BF16.PACK_AB R10, R180, R22 ;  /* 0x00000016b40a723e */ /* 0x000fe400000010ff */
[----:B------:R-:W-:Y:S01]  /*62e0*/  MUFU.EX2 R252, R16 ;  /* 0x0000001000fc7308 */ /* 0x000fe20000000800 */
[----:B------:R-:W-:Y:S01]  /*62f0*/  F2FP.BF16.PACK_AB R11, R136, R137 ;  /* 0x00000089880b723e */ /* 0x000fe200000010ff */
[----:B--2---:R-:W1:Y:S06]  /*6300*/  LDSM.16.MT88.4 R28, [R209+0xa000] ;  /* 0x00a00000d11c783b */ /* 0x004e6c0000004200 */
[----:B------:R2:W3:Y:S08]  /*6310*/  MUFU.EX2 R16, R5 ;  /* 0x0000000500107308 */ /* 0x0004f00000000800 */
[----:B------:R-:W-:Y:S01]  /*6320*/  MUFU.EX2 R182, R132 ;  /* 0x0000008400b67308 */ /* 0x000fe20000000800 */
[----:B--2---:R-:W-:-:S07]  /*6330*/  FADD.FTZ R5, R134, -R6 ;  /* 0x8000000686057221 */ /* 0x004fce0000010000 */
[----:B------:R2:W-:Y:S01]  /*6340*/  MUFU.EX2 R183, R26 ;  /* 0x0000001a00b77308 */ /* 0x0005e20000000800 */
[-C--:B---3--:R-:W-:Y:S02]  /*6350*/  FMUL.FTZ R144, R144, R16.reuse ;  /* 0x0000001090907220 */ /* 0x088fe40000410000 */
[----:B------:R-:W-:Y:S02]  /*6360*/  FMUL.FTZ R5, R5, c[0x0][0x23c] ;  /* 0x00008f0005057a20 */ /* 0x000fe40000410000 */
[-C--:B------:R-:W-:Y:S02]  /*6370*/  FMUL.FTZ R145, R145, R16.reuse ;  /* 0x0000001091917220 */ /* 0x080fe40000410000 */
[-C--:B------:R-:W-:Y:S01]  /*6380*/  FMUL.FTZ R156, R156, R16.reuse ;  /* 0x000000109c9c7220 */ /* 0x080fe20000410000 */
[----:B------:R-:W3:Y:S01]  /*6390*/  MUFU.EX2 R23, R33 ;  /* 0x0000002100177308 */ /* 0x000ee20000000800 */
[-C--:B------:R-:W-:Y:S02]  /*63a0*/  FMUL.FTZ R157, R157, R16.reuse ;  /* 0x000000109d9d7220 */ /* 0x080fe40000410000 */
[----:B------:R-:W-:-:S02]  /*63b0*/  FMUL.FTZ R160, R160, R16 ;  /* 0x00000010a0a07220 */ /* 0x000fc40000410000 */
[-C--:B------:R-:W-:Y:S02]  /*63c0*/  FMUL.FTZ R161, R161, R16.reuse ;  /* 0x00000010a1a17220 */ /* 0x080fe40000410000 */
[-C--:B------:R-:W-:Y:S01]  /*63d0*/  FMUL.FTZ R172, R172, R16.reuse ;  /* 0x00000010acac7220 */ /* 0x080fe20000410000 */
[----:B------:R-:W-:Y:S01]  /*63e0*/  MUFU.EX2 R247, R35 ;  /* 0x0000002300f77308 */ /* 0x000fe20000000800 */
[----:B--2---:R-:W2:Y:S01]  /*63f0*/  LDSM.16.MT88.4 R24, [R211+0xa000] ;  /* 0x00a00000d318783b */ /* 0x004ea20000004200 */
[-C--:B------:R-:W-:Y:S02]  /*6400*/  FMUL.FTZ R173, R173, R16.reuse ;  /* 0x00000010adad7220 */ /* 0x080fe40000410000 */
[-C--:B------:R-:W-:Y:S02]  /*6410*/  FMUL.FTZ R36, R36, R16.reuse ;  /* 0x0000001024247220 */ /* 0x080fe40000410000 */
[-C--:B------:R-:W-:Y:S02]  /*6420*/  FMUL.FTZ R37, R37, R16.reuse ;  /* 0x0000001025257220 */ /* 0x080fe40000410000 */
[----:B------:R-:W4:Y:S01]  /*6430*/  MUFU.EX2 R181, R32 ;  /* 0x0000002000b57308 */ /* 0x000f220000000800 */
[----:B---3--:R-:W-:Y:S01]  /*6440*/  F2FP.BF16.PACK_AB R6, R23, R183 ;  /* 0x000000b71706723e */ /* 0x008fe200000010ff */
[----:B------:R-:W-:-:S02]  /*6450*/  FMUL.FTZ R48, R48, R16 ;  /* 0x0000001030307220 */ /* 0x000fc40000410000 */
[-C--:B------:R-:W-:Y:S02]  /*6460*/  FMUL.FTZ R49, R49, R16.reuse ;  /* 0x0000001031317220 */ /* 0x080fe40000410000 */
[-C--:B------:R-:W-:Y:S02]  /*6470*/  FMUL.FTZ R52, R52, R16.reuse ;  /* 0x0000001034347220 */ /* 0x080fe40000410000 */
[----:B------:R-:W3:Y:S01]  /*6480*/  MUFU.EX2 R15, R15 ;  /* 0x0000000f000f7308 */ /* 0x000ee20000000800 */
[-C--:B------:R-:W-:Y:S02]  /*6490*/  FMUL.FTZ R53, R53, R16.reuse ;  /* 0x0000001035357220 */ /* 0x080fe40000410000 */
[-C--:B------:R-:W-:Y:S02]  /*64a0*/  FMUL.FTZ R64, R64, R16.reuse ;  /* 0x0000001040407220 */ /* 0x080fe40000410000 */
[-C--:B------:R-:W-:Y:S02]  /*64b0*/  FMUL.FTZ R65, R65, R16.reuse ;  /* 0x0000001041417220 */ /* 0x080fe40000410000 */
[-C--:B------:R-:W-:Y:S01]  /*64c0*/  FMUL.FTZ R68, R68, R16.reuse ;  /* 0x0000001044447220 */ /* 0x080fe20000410000 */
[----:B------:R5:W1:Y:S01]  /*64d0*/  MUFU.EX2 R14, R5 ;  /* 0x00000005000e7308 */ /* 0x000a620000000800 */
[----:B----4-:R-:W-:Y:S01]  /*64e0*/  F2FP.BF16.PACK_AB R7, R252, R181 ;  /* 0x000000b5fc07723e */ /* 0x010fe200000010ff */
[----:B------:R-:W4:Y:S01]  /*64f0*/  LDSM.16.MT88.4 R32, [R214+0xa000] ;  /* 0x00a00000d620783b */ /* 0x000f220000004200 */
[----:B------:R-:W-:-:S02]  /*6500*/  FMUL.FTZ R69, R69, R16 ;  /* 0x0000001045457220 */ /* 0x000fc40000410000 */
[-C--:B------:R-:W-:Y:S02]  /*6510*/  FMUL.FTZ R80, R80, R16.reuse ;  /* 0x0000001050507220 */ /* 0x080fe40000410000 */
[----:B------:R-:W-:Y:S01]  /*6520*/  FMUL.FTZ R81, R81, R16 ;  /* 0x0000001051517220 */ /* 0x000fe20000410000 */
[----:B------:R2:W2:Y:S01]  /*6530*/  MUFU.EX2 R13, R4 ;  /* 0x00000004000d7308 */ /* 0x0004a20000000800 */
[-C--:B---3--:R-:W-:Y:S02]  /*6540*/  FMUL.FTZ R146, R146, R15.reuse ;  /* 0x0000000f92927220 */ /* 0x088fe40000410000 */
[-C--:B------:R-:W-:Y:S02]  /*6550*/  FMUL.FTZ R147, R147, R15.reuse ;  /* 0x0000000f93937220 */ /* 0x080fe40000410000 */
[-C--:B------:R-:W-:Y:S02]  /*6560*/  FMUL.FTZ R158, R158, R15.reuse ;  /* 0x0000000f9e9e7220 */ /* 0x080fe40000410000 */
[----:B------:R-:W-:Y:S01]  /*6570*/  FMUL.FTZ R159, R159, R15 ;  /* 0x0000000f9f9f7220 */ /* 0x000fe20000410000 */
[----:B-----5:R-:W-:Y:S01]  /*6580*/  F2FP.BF16.PACK_AB R5, R247, R246 ;  /* 0x000000f6f705723e */ /* 0x020fe200000010ff */
[-C--:B-1----:R-:W-:Y:S01]  /*6590*/  FMUL.FTZ R148, R148, R14.reuse ;  /* 0x0000000e94947220 */ /* 0x082fe20000410000 */
[----:B------:R-:W-:Y:S01]  /*65a0*/  HMMA.16816.F32.BF16 R144, R8, R28, R144 ;  /* 0x0000001c0890723c */ /* 0x000fe20000041890 */
[----:B------:R-:W-:-:S02]  /*65b0*/  FMUL.FTZ R149, R149, R14 ;  /* 0x0000000e95957220 */ /* 0x000fc40000410000 */
[-C--:B------:R-:W-:Y:S02]  /*65c0*/  FMUL.FTZ R152, R152, R14.reuse ;  /* 0x0000000e98987220 */ /* 0x080fe40000410000 */
[----:B------:R-:W-:Y:S01]  /*65d0*/  FMUL.FTZ R153, R153, R14 ;  /* 0x0000000e99997220 */ /* 0x000fe20000410000 */
[----:B--2---:R-:W-:Y:S01]  /*65e0*/  F2FP.BF16.PACK_AB R4, R182, R190 ;  /* 0x000000beb604723e */ /* 0x004fe200000010ff */
[-C--:B------:R-:W-:Y:S01]  /*65f0*/  FMUL.FTZ R150, R150, R13.reuse ;  /* 0x0000000d96967220 */ /* 0x080fe20000410000 */
[----:B------:R-:W-:Y:S01]  /*6600*/  HMMA.16816.F32.BF16 R240, R8, R30, R156 ;  /* 0x0000001e08f0723c */ /* 0x000fe2000004189c */
[-C--:B------:R-:W-:Y:S02]  /*6610*/  FMUL.FTZ R151, R151, R13.reuse ;  /* 0x0000000d97977220 */ /* 0x080fe40000410000 */
[-C--:B------:R-:W-:Y:S02]  /*6620*/  FMUL.FTZ R154, R154, R13.reuse ;  /* 0x0000000d9a9a7220 */ /* 0x080fe40000410000 */
[----:B------:R-:W-:-:S02]  /*6630*/  FMUL.FTZ R155, R155, R13 ;  /* 0x0000000d9b9b7220 */ /* 0x000fc40000410000 */
[-C--:B------:R-:W-:Y:S01]  /*6640*/  FMUL.FTZ R162, R162, R15.reuse ;  /* 0x0000000fa2a27220 */ /* 0x080fe20000410000 */
[C---:B------:R-:W-:Y:S01]  /*6650*/  HMMA.16816.F32.BF16 R148, R4.reuse, R28, R148 ;  /* 0x0000001c0494723c */ /* 0x040fe20000041894 */
[----:B------:R-:W-:Y:S01]  /*6660*/  FMUL.FTZ R163, R163, R15 ;  /* 0x0000000fa3a37220 */ /* 0x000fe20000410000 */
[----:B------:R-:W-:Y:S01]  /*6670*/  MOV R156, R187 ;  /* 0x000000bb009c7202 */ /* 0x000fe20000000f00 */
[----:B------:R-:W-:Y:S01]  /*6680*/  FMUL.FTZ R164, R164, R14 ;  /* 0x0000000ea4a47220 */ /* 0x000fe20000410000 */
[----:B------:R-:W-:Y:S01]  /*6690*/  MOV R157, R188 ;  /* 0x000000bc009d7202 */ /* 0x000fe20000000f00 */
[----:B------:R-:W-:Y:S01]  /*66a0*/  FMUL.FTZ R165, R165, R14 ;  /* 0x0000000ea5a57220 */ /* 0x000fe20000410000 */
[----:B------:R-:W-:Y:S01]  /*66b0*/  MOV R159, R190 ;  /* 0x000000be009f7202 */ /* 0x000fe20000000f00 */
[-C--:B------:R-:W-:Y:S01]  /*66c0*/  FMUL.FTZ R166, R166, R13.reuse ;  /* 0x0000000da6a67220 */ /* 0x080fe20000410000 */
[----:B------:R-:W-:Y:S01]  /*66d0*/  HMMA.16816.F32.BF16 R152, R4, R30, R152 ;  /* 0x0000001e0498723c */ /* 0x000fe20000041898 */
[----:B------:R-:W1:Y:S01]  /*66e0*/  LDSM.16.MT88.4 R28, [R213+0xa000] ;  /* 0x00a00000d51c783b */ /* 0x000e620000004200 */
[----:B------:R-:W-:Y:S01]  /*66f0*/  FMUL.FTZ R167, R167, R13 ;  /* 0x0000000da7a77220 */ /* 0x000fe20000410000 */
[----:B------:R-:W-:Y:S01]  /*6700*/  MOV R158, R189 ;  /* 0x000000bd009e7202 */ /* 0x000fe20000000f00 */
[----:B------:R-:W-:-:S02]  /*6710*/  FMUL.FTZ R168, R168, R14 ;  /* 0x0000000ea8a87220 */ /* 0x000fc40000410000 */
[-C--:B------:R-:W-:Y:S02]  /*6720*/  FMUL.FTZ R169, R169, R14.reuse ;  /* 0x0000000ea9a97220 */ /* 0x080fe40000410000 */
[-C--:B------:R-:W-:Y:S01]  /*6730*/  FMUL.FTZ R170, R170, R13.reuse ;  /* 0x0000000daaaa7220 */ /* 0x080fe20000410000 */
[-C--:B------:R-:W-:Y:S01]  /*6740*/  HMMA.16816.F32.BF16 R160, R8, R24.reuse, R160 ;  /* 0x0000001808a0723c */ /* 0x080fe200000418a0 */
[----:B------:R-:W-:Y:S02]  /*6750*/  FMUL.FTZ R171, R171, R13 ;  /* 0x0000000dabab7220 */ /* 0x000fe40000410000 */
[-C--:B------:R-:W-:Y:S02]  /*6760*/  FMUL.FTZ R174, R174, R15.reuse ;  /* 0x0000000faeae7220 */ /* 0x080fe40000410000 */
[----:B------:R-:W-:Y:S02]  /*6770*/  FMUL.FTZ R175, R175, R15 ;  /* 0x0000000fafaf7220 */ /* 0x000fe40000410000 */
[-C--:B------:R-:W-:Y:S01]  /*6780*/  FMUL.FTZ R40, R40, R14.reuse ;  /* 0x0000000e28287220 */ /* 0x080fe20000410000 */
[----:B------:R-:W-:Y:S01]  /*6790*/  HMMA.16816.F32.BF16 R164, R4, R24, R164 ;  /* 0x0000001804a4723c */ /* 0x000fe200000418a4 */
[----:B------:R-:W-:-:S02]  /*67a0*/  FMUL.FTZ R41, R41, R14 ;  /* 0x0000000e29297220 */ /* 0x000fc40000410000 */
[-C--:B------:R-:W-:Y:S02]  /*67b0*/  FMUL.FTZ R42, R42, R13.reuse ;  /* 0x0000000d2a2a7220 */ /* 0x080fe40000410000 */
[-C--:B------:R-:W-:Y:S02]  /*67c0*/  FMUL.FTZ R43, R43, R13.reuse ;  /* 0x0000000d2b2b7220 */ /* 0x080fe40000410000 */
[-C--:B------:R-:W-:Y:S01]  /*67d0*/  FMUL.FTZ R44, R44, R14.reuse ;  /* 0x0000000e2c2c7220 */ /* 0x080fe20000410000 */
[----:B------:R-:W-:Y:S01]  /*67e0*/  HMMA.16816.F32.BF16 R168, R4, R26, R168 ;  /* 0x0000001a04a8723c */ /* 0x000fe200000418a8 */
[----:B------:R-:W-:Y:S02]  /*67f0*/  FMUL.FTZ R45, R45, R14 ;  /* 0x0000000e2d2d7220 */ /* 0x000fe40000410000 */
[-C--:B------:R-:W-:Y:S02]  /*6800*/  FMUL.FTZ R46, R46, R13.reuse ;  /* 0x0000000d2e2e7220 */ /* 0x080fe40000410000 */
[----:B------:R-:W-:-:S02]  /*6810*/  FMUL.FTZ R47, R47, R13 ;  /* 0x0000000d2f2f7220 */ /* 0x000fc40000410000 */
[-C--:B------:R-:W-:Y:S01]  /*6820*/  FMUL.FTZ R56, R56, R14.reuse ;  /* 0x0000000e38387220 */ /* 0x080fe20000410000 */
[----:B------:R-:W-:Y:S01]  /*6830*/  HMMA.16816.F32.BF16 R196, R8, R26, R172 ;  /* 0x0000001a08c4723c */ /* 0x000fe200000418ac */
[-C--:B------:R-:W-:Y:S01]  /*6840*/  FMUL.FTZ R57, R57, R14.reuse ;  /* 0x0000000e39397220 */ /* 0x080fe20000410000 */
[----:B------:R-:W2:Y:S01]  /*6850*/  LDSM.16.MT88.4 R24, [R209+0xb000] ;  /* 0x00b00000d118783b */ /* 0x000ea20000004200 */
[-C--:B------:R-:W-:Y:S02]  /*6860*/  FMUL.FTZ R58, R58, R13.reuse ;  /* 0x0000000d3a3a7220 */ /* 0x080fe40000410000 */
[-C--:B------:R-:W-:Y:S02]  /*6870*/  FMUL.FTZ R59, R59, R13.reuse ;  /* 0x0000000d3b3b7220 */ /* 0x080fe40000410000 */
[-C--:B------:R-:W-:Y:S01]  /*6880*/  FMUL.FTZ R60, R60, R14.reuse ;  /* 0x0000000e3c3c7220 */ /* 0x080fe20000410000 */
[C---:B----4-:R-:W-:Y:S01]  /*6890*/  HMMA.16816.F32.BF16 R236, R4.reuse, R32, R40 ;  /* 0x0000002004ec723c */ /* 0x050fe20000041828 */
[----:B------:R-:W-:Y:S01]  /*68a0*/  LDSM.16.MT88.4 R40, [R213+0xb000] ;  /* 0x00b00000d528783b */ /* 0x000fe20000004200 */
[----:B------:R-:W-:Y:S01]  /*68b0*/  FMUL.FTZ R61, R61, R14 ;  /* 0x0000000e3d3d7220 */ /* 0x000fe20000410000 */
[----:B------:R-:W-:Y:S01]  /*68c0*/  MOV R174, R186 ;  /* 0x000000ba00ae7202 */ /* 0x000fe20000000f00 */
[----:B------:R-:W-:Y:S01]  /*68d0*/  FMUL.FTZ R72, R72, R14 ;  /* 0x0000000e48487220 */ /* 0x000fe20000410000 */
[----:B------:R-:W-:Y:S01]  /*68e0*/  MOV R172, R182 ;  /* 0x000000b600ac7202 */ /* 0x000fe20000000f00 */
[-C--:B------:R-:W-:Y:S01]  /*68f0*/  FMUL.FTZ R62, R62, R13.reuse ;  /* 0x0000000d3e3e7220 */ /* 0x080fe20000410000 */
[----:B------:R-:W-:Y:S01]  /*6900*/  MOV R175, R180 ;  /* 0x000000b400af7202 */ /* 0x000fe20000000f00 */
[----:B------:R-:W-:Y:S01]  /*6910*/  HMMA.16816.F32.BF16 R232, R4, R34, R44 ;  /* 0x0000002204e8723c */ /* 0x000fe2000004182c */
[----:B------:R-:W3:Y:S01]  /*6920*/  LDSM.16.MT88.4 R44, [R211+0xb000] ;  /* 0x00b00000d32c783b */ /* 0x000ee20000004200 */
[----:B------:R-:W-:Y:S01]  /*6930*/  FMUL.FTZ R63, R63, R13 ;  /* 0x0000000d3f3f7220 */ /* 0x000fe20000410000 */
[----:B------:R-:W-:Y:S01]  /*6940*/  MOV R173, R183 ;  /* 0x000000b700ad7202 */ /* 0x000fe20000000f00 */
[----:B------:R-:W-:-:S02]  /*6950*/  FMUL.FTZ R73, R73, R14 ;  /* 0x0000000e49497220 */ /* 0x000fc40000410000 */
[-C--:B------:R-:W-:Y:S02]  /*6960*/  FMUL.FTZ R76, R76, R14.reuse ;  /* 0x0000000e4c4c7220 */ /* 0x080fe40000410000 */
[C---:B-1----:R-:W-:Y:S01]  /*6970*/  HMMA.16816.F32.BF16 R200, R4.reuse, R28, R56 ;  /* 0x0000001c04c8723c */ /* 0x042fe20000041838 */
[----:B------:R-:W1:Y:S01]  /*6980*/  LDSM.16.MT88.4 R56, [R214+0xb000] ;  /* 0x00b00000d638783b */ /* 0x000e620000004200 */
[----:B------:R-:W-:Y:S02]  /*6990*/  FMUL.FTZ R77, R77, R14 ;  /* 0x0000000e4d4d7220 */ /* 0x000fe40000410000 */
[-C--:B------:R-:W-:Y:S02]  /*69a0*/  FMUL.FTZ R74, R74, R13.reuse ;  /* 0x0000000d4a4a7220 */ /* 0x080fe40000410000 */
[-C--:B------:R-:W-:Y:S02]  /*69b0*/  FMUL.FTZ R75, R75, R13.reuse ;  /* 0x0000000d4b4b7220 */ /* 0x080fe40000410000 */
[-C--:B------:R-:W-:Y:S01]  /*69c0*/  FMUL.FTZ R78, R78, R13.reuse ;  /* 0x0000000d4e4e7220 */ /* 0x080fe20000410000 */
[----:B------:R-:W-:Y:S01]  /*69d0*/  HMMA.16816.F32.BF16 R60, R4, R30, R60 ;  /* 0x0000001e043c723c */ /* 0x000fe2000004183c */
[----:B------:R-:W-:-:S02]  /*69e0*/  FMUL.FTZ R79, R79, R13 ;  /* 0x0000000d4f4f7220 */ /* 0x000fc40000410000 */
[-C--:B------:R-:W-:Y:S02]  /*69f0*/  FMUL.FTZ R88, R88, R14.reuse ;  /* 0x0000000e58587220 */ /* 0x080fe40000410000 */
[-C--:B------:R-:W-:Y:S02]  /*6a00*/  FMUL.FTZ R89, R89, R14.reuse ;  /* 0x0000000e59597220 */ /* 0x080fe40000410000 */
[-C--:B------:R-:W-:Y:S02]  /*6a10*/  FMUL.FTZ R90, R90, R13.reuse ;  /* 0x0000000d5a5a7220 */ /* 0x080fe40000410000 */
[----:B------:R-:W-:Y:S01]  /*6a20*/  FMUL.FTZ R91, R91, R13 ;  /* 0x0000000d5b5b7220 */ /* 0x000fe20000410000 */
[----:B--2---:R-:W-:Y:S01]  /*6a30*/  HMMA.16816.F32.BF16 R72, R4, R24, R72 ;  /* 0x000000180448723c */ /* 0x004fe20000041848 */
[-C--:B------:R-:W-:Y:S02]  /*6a40*/  FMUL.FTZ R92, R92, R14.reuse ;  /* 0x0000000e5c5c7220 */ /* 0x080fe40000410000 */
[----:B------:R-:W-:-:S02]  /*6a50*/  FMUL.FTZ R93, R93, R14 ;  /* 0x0000000e5d5d7220 */ /* 0x000fc40000410000 */
[-C--:B------:R-:W-:Y:S02]  /*6a60*/  FMUL.FTZ R94, R94, R13.reuse ;  /* 0x0000000d5e5e7220 */ /* 0x080fe40000410000 */
[-C--:B------:R-:W-:Y:S01]  /*6a70*/  FMUL.FTZ R95, R95, R13.reuse ;  /* 0x0000000d5f5f7220 */ /* 0x080fe20000410000 */
[C---:B------:R-:W-:Y:S01]  /*6a80*/  HMMA.16816.F32.BF16 R76, R4.reuse, R26, R76 ;  /* 0x0000001a044c723c */ /* 0x040fe2000004184c */
[-C--:B------:R-:W-:Y:S02]  /*6a90*/  FMUL.FTZ R104, R104, R14.reuse ;  /* 0x0000000e68687220 */ /* 0x080fe40000410000 */
[-C--:B------:R-:W-:Y:S02]  /*6aa0*/  FMUL.FTZ R105, R105, R14.reuse ;  /* 0x0000000e69697220 */ /* 0x080fe40000410000 */
[-C--:B------:R-:W-:Y:S02]  /*6ab0*/  FMUL.FTZ R106, R106, R13.reuse ;  /* 0x0000000d6a6a7220 */ /* 0x080fe40000410000 */
[----:B------:R-:W-:Y:S01]  /*6ac0*/  FMUL.FTZ R107, R107, R13 ;  /* 0x0000000d6b6b7220 */ /* 0x000fe20000410000 */
[----:B---3--:R-:W-:Y:S01]  /*6ad0*/  HMMA.16816.F32.BF16 R88, R4, R44, R88 ;  /* 0x0000002c0458723c */ /* 0x008fe20000041858 */
[----:B------:R-:W-:-:S02]  /*6ae0*/  FMUL.FTZ R108, R108, R14 ;  /* 0x0000000e6c6c7220 */ /* 0x000fc40000410000 */
[-C--:B------:R-:W-:Y:S02]  /*6af0*/  FMUL.FTZ R109, R109, R14.reuse ;  /* 0x0000000e6d6d7220 */ /* 0x080fe40000410000 */
[-C--:B------:R-:W-:Y:S02]  /*6b00*/  FMUL.FTZ R120, R120, R14.reuse ;  /* 0x0000000e78787220 */ /* 0x080fe40000410000 */
[-C--:B------:R-:W-:Y:S01]  /*6b10*/  FMUL.FTZ R121, R121, R14.reuse ;  /* 0x0000000e79797220 */ /* 0x080fe20000410000 */
[----:B------:R-:W-:Y:S01]  /*6b20*/  HMMA.16816.F32.BF16 R92, R4, R46, R92 ;  /* 0x0000002e045c723c */ /* 0x000fe2000004185c */
[-C--:B------:R-:W-:Y:S02]  /*6b30*/  FMUL.FTZ R110, R110, R13.reuse ;  /* 0x0000000d6e6e7220 */ /* 0x080fe40000410000 */
[----:B------:R-:W-:Y:S02]  /*6b40*/  FMUL.FTZ R111, R111, R13 ;  /* 0x0000000d6f6f7220 */ /* 0x000fe40000410000 */
[----:B------:R-:W-:-:S02]  /*6b50*/  FMUL.FTZ R124, R124, R14 ;  /* 0x0000000e7c7c7220 */ /* 0x000fc40000410000 */
[----:B------:R-:W-:Y:S01]  /*6b60*/  FMUL.FTZ R125, R125, R14 ;  /* 0x0000000e7d7d7220 */ /* 0x000fe20000410000 */
[C---:B-1----:R-:W-:Y:S01]  /*6b70*/  HMMA.16816.F32.BF16 R104, R4.reuse, R56, R104 ;  /* 0x000000380468723c */ /* 0x042fe20000041868 */
[-C--:B------:R-:W-:Y:S02]  /*6b80*/  FMUL.FTZ R122, R122, R13.reuse ;  /* 0x0000000d7a7a7220 */ /* 0x080fe40000410000 */
[-C--:B------:R-:W-:Y:S02]  /*6b90*/  FMUL.FTZ R123, R123, R13.reuse ;  /* 0x0000000d7b7b7220 */ /* 0x080fe40000410000 */
[-C--:B------:R-:W-:Y:S02]  /*6ba0*/  FMUL.FTZ R126, R126, R13.reuse ;  /* 0x0000000d7e7e7220 */ /* 0x080fe40000410000 */
[----:B------:R-:W-:Y:S01]  /*6bb0*/  FMUL.FTZ R127, R127, R13 ;  /* 0x0000000d7f7f7220 */ /* 0x000fe20000410000 */
[----:B------:R-:W-:Y:S01]  /*6bc0*/  HMMA.16816.F32.BF16 R108, R4, R58, R108 ;  /* 0x0000003a046c723c */ /* 0x000fe2000004186c */
[----:B------:R-:W-:-:S02]  /*6bd0*/  FMUL.FTZ R38, R38, R15 ;  /* 0x0000000f26267220 */ /* 0x000fc40000410000 */
[-C--:B------:R-:W-:Y:S02]  /*6be0*/  FMUL.FTZ R39, R39, R15.reuse ;  /* 0x0000000f27277220 */ /* 0x080fe40000410000 */
[-C--:B------:R-:W-:Y:S02]  /*6bf0*/  FMUL.FTZ R50, R50, R15.reuse ;  /* 0x0000000f32327220 */ /* 0x080fe40000410000 */
[-C--:B------:R-:W-:Y:S01]  /*6c00*/  FMUL.FTZ R51, R51, R15.reuse ;  /* 0x0000000f33337220 */ /* 0x080fe20000410000 */
[----:B------:R-:W-:Y:S01]  /*6c10*/  HMMA.16816.F32.BF16 R120, R4, R40, R120 ;  /* 0x000000280478723c */ /* 0x000fe20000041878 */
[-C--:B------:R-:W-:Y:S02]  /*6c20*/  FMUL.FTZ R54, R54, R15.reuse ;  /* 0x0000000f36367220 */ /* 0x080fe40000410000 */
[-C--:B------:R-:W-:Y:S02]  /*6c30*/  FMUL.FTZ R55, R55, R15.reuse ;  /* 0x0000000f37377220 */ /* 0x080fe40000410000 */
[----:B------:R-:W-:-:S02]  /*6c40*/  FMUL.FTZ R66, R66, R15 ;  /* 0x0000000f42427220 */ /* 0x000fc40000410000 */
[-C--:B------:R-:W-:Y:S01]  /*6c50*/  FMUL.FTZ R67, R67, R15.reuse ;  /* 0x0000000f43437220 */ /* 0x080fe20000410000 */
[----:B------:R-:W-:Y:S01]  /*6c60*/  HMMA.16816.F32.BF16 R192, R4, R42, R124 ;  /* 0x0000002a04c0723c */ /* 0x000fe2000004187c */
[-C--:B------:R-:W-:Y:S02]  /*6c70*/  FMUL.FTZ R70, R70, R15.reuse ;  /* 0x0000000f46467220 */ /* 0x080fe40000410000 */
[-C--:B------:R-:W-:Y:S02]  /*6c80*/  FMUL.FTZ R71, R71, R15.reuse ;  /* 0x0000000f47477220 */ /* 0x080fe40000410000 */
[-C--:B------:R-:W-:Y:S02]  /*6c90*/  FMUL.FTZ R82, R82, R15.reuse ;  /* 0x0000000f52527220 */ /* 0x080fe40000410000 */
[--C-:B------:R-:W-:Y:S01]  /*6ca0*/  FFMA.FTZ R4, R176, c[0x0][0x23c], -R3.reuse ;  /* 0x00008f00b0047a23 */ /* 0x100fe20000010803 */
[----:B------:R-:W-:Y:S01]  /*6cb0*/  MOV R5, R22 ;  /* 0x0000001600057202 */ /* 0x000fe20000000f00 */
[----:B------:R-:W-:Y:S01]  /*6cc0*/  FMUL.FTZ R83, R83, R15 ;  /* 0x0000000f53537220 */ /* 0x000fe20000410000 */
[----:B------:R-:W-:Y:S01]  /*6cd0*/  MOV R6, R172 ;  /* 0x000000ac00067202 */ /* 0x000fe20000000f00 */
[----:B------:R1:W-:Y:S01]  /*6ce0*/  MUFU.EX2 R187, R4 ;  /* 0x0000000400bb7308 */ /* 0x0003e20000000800 */
[-C--:B------:R-:W-:Y:S01]  /*6cf0*/  FMUL.FTZ R84, R84, R16.reuse ;  /* 0x0000001054547220 */ /* 0x080fe20000410000 */
[----:B------:R-:W-:Y:S01]  /*6d00*/  MOV R7, R157 ;  /* 0x0000009d00077202 */ /* 0x000fe20000000f00 */
[----:B------:R-:W-:Y:S01]  /*6d10*/  FMUL.FTZ R85, R85, R16 ;  /* 0x0000001055557220 */ /* 0x000fe20000410000 */
[----:B------:R-:W-:Y:S01]  /*6d20*/  MOV R127, R181 ;  /* 0x000000b5007f7202 */ /* 0x000fe20000000f00 */
        /* <DEDUP_REMOVED lines=10> */
[----:B------:R-:W-:Y:S01]  /*6dd0*/  FMUL.FTZ R99, R99, R15 ;  /* 0x0000000f63637220 */ /* 0x000fe20000410000 */
[----:B------:R-:W2:Y:S01]  /*6de0*/  LDSM.16.MT88.4 R156, [R209+0xa800] ;  /* 0x00a80000d19c783b */ /* 0x000ea20000004200 */
[----:B-1----:R-:W-:-:S02]  /*6df0*/  FFMA.FTZ R4, R133, c[0x0][0x23c], -R3 ;  /* 0x00008f0085047a23 */ /* 0x002fc40000010803 */
[-C--:B------:R-:W-:Y:S01]  /*6e00*/  FMUL.FTZ R100, R100, R16.reuse ;  /* 0x0000001064647220 */ /* 0x080fe20000410000 */
[----:B------:R-:W1:Y:S01]  /*6e10*/  LDSM.16.MT88.4 R48, [R214+0xa800] ;  /* 0x00a80000d630783b */ /* 0x000e620000004200 */
[----:B------:R3:W4:Y:S01]  /*6e20*/  MUFU.EX2 R244, R4 ;  /* 0x0000000400f47308 */ /* 0x0007220000000800 */
[-C--:B------:R-:W-:Y:S01]  /*6e30*/  FMUL.FTZ R101, R101, R16.reuse ;  /* 0x0000001065657220 */ /* 0x080fe20000410000 */
[C---:B------:R-:W-:Y:S01]  /*6e40*/  HMMA.16816.F32.BF16 R52, R8.reuse, R28, R52 ;  /* 0x0000001c0834723c */ /* 0x040fe20000041834 */
[-C--:B------:R-:W-:Y:S02]  /*6e50*/  FMUL.FTZ R102, R102, R15.reuse ;  /* 0x0000000f66667220 */ /* 0x080fe40000410000 */
[-C--:B------:R-:W-:Y:S02]  /*6e60*/  FMUL.FTZ R103, R103, R15.reuse ;  /* 0x0000000f67677220 */ /* 0x080fe40000410000 */
[-C--:B------:R-:W-:Y:S02]  /*6e70*/  FMUL.FTZ R112, R112, R16.reuse ;  /* 0x0000001070707220 */ /* 0x080fe40000410000 */
[----:B------:R-:W-:Y:S01]  /*6e80*/  FMUL.FTZ R113, R113, R16 ;  /* 0x0000001071717220 */ /* 0x000fe20000410000 */
[----:B------:R-:W-:Y:S01]  /*6e90*/  HMMA.16816.F32.BF16 R180, R8, R30, R64 ;  /* 0x0000001e08b4723c */ /* 0x000fe20000041840 */
[-C--:B------:R-:W-:Y:S01]  /*6ea0*/  FMUL.FTZ R114, R114, R15.reuse ;  /* 0x0000000f72727220 */ /* 0x080fe20000410000 */
[----:B------:R-:W5:Y:S01]  /*6eb0*/  LDSM.16.MT88.4 R64, [R213+0xa800] ;  /* 0x00a80000d540783b */ /* 0x000f620000004200 */
[----:B------:R-:W-:-:S02]  /*6ec0*/  FMUL.FTZ R115, R115, R15 ;  /* 0x0000000f73737220 */ /* 0x000fc40000410000 */
[-C--:B------:R-:W-:Y:S02]  /*6ed0*/  FMUL.FTZ R116, R116, R16.reuse ;  /* 0x0000001074747220 */ /* 0x080fe40000410000 */
[--C-:B---3--:R-:W-:Y:S01]  /*6ee0*/  FFMA.FTZ R4, R17, c[0x0][0x23c], -R3.reuse ;  /* 0x00008f0011047a23 */ /* 0x108fe20000010803 */
[C---:B------:R-:W-:Y:S01]  /*6ef0*/  HMMA.16816.F32.BF16 R68, R8.reuse, R24, R68 ;  /* 0x000000180844723c */ /* 0x040fe20000041844 */
[----:B------:R-:W-:Y:S02]  /*6f00*/  FFMA.FTZ R3, R18, c[0x0][0x23c], -R3 ;  /* 0x00008f0012037a23 */ /* 0x000fe40000010803 */
[-C--:B------:R-:W-:Y:S01]  /*6f10*/  FMUL.FTZ R117, R117, R16.reuse ;  /* 0x0000001075757220 */ /* 0x080fe20000410000 */
[----:B------:R-:W-:Y:S01]  /*6f20*/  MUFU.EX2 R245, R4 ;  /* 0x0000000400f57308 */ /* 0x000fe20000000800 */
[-C--:B------:R-:W-:Y:S02]  /*6f30*/  FMUL.FTZ R118, R118, R15.reuse ;  /* 0x0000000f76767220 */ /* 0x080fe40000410000 */
[-C--:B------:R-:W-:Y:S01]  /*6f40*/  FMUL.FTZ R119, R119, R15.reuse ;  /* 0x0000000f77777220 */ /* 0x080fe20000410000 */
[----:B------:R-:W-:Y:S01]  /*6f50*/  HMMA.16816.F32.BF16 R132, R8, R26, R80 ;  /* 0x0000001a0884723c */ /* 0x000fe20000041850 */
[-C--:B------:R-:W-:Y:S01]  /*6f60*/  FMUL.FTZ R128, R128, R16.reuse ;  /* 0x0000001080807220 */ /* 0x080fe20000410000 */
[----:B------:R-:W3:Y:S01]  /*6f70*/  LDSM.16.MT88.4 R80, [R209+0xb800] ;  /* 0x00b80000d150783b */ /* 0x000ee20000004200 */
[----:B------:R-:W-:Y:S01]  /*6f80*/  FMUL.FTZ R129, R129, R16 ;  /* 0x0000001081817220 */ /* 0x000fe20000410000 */
[----:B------:R1:W-:Y:S01]  /*6f90*/  MUFU.EX2 R186, R3 ;  /* 0x0000000300ba7308 */ /* 0x0003e20000000800 */
[----:B------:R-:W-:-:S02]  /*6fa0*/  FMUL.FTZ R130, R130, R15 ;  /* 0x0000000f82827220 */ /* 0x000fc40000410000 */
[----:B------:R-:W-:Y:S01]  /*6fb0*/  FMUL.FTZ R131, R131, R15 ;  /* 0x0000000f83837220 */ /* 0x000fe20000410000 */
[C---:B------:R-:W-:Y:S08]  /*6fc0*/  HMMA.16816.F32.BF16 R84, R8.reuse, R44, R84 ;  /* 0x0000002c0854723c */ /* 0x040ff00000041854 */
[----:B------:R-:W-:Y:S01]  /*6fd0*/  HMMA.16816.F32.BF16 R32, R8, R46, R96 ;  /* 0x0000002e0820723c */ /* 0x000fe20000041860 */
[----:B------:R-:W2:Y:S01]  /*6fe0*/  LDSM.16.MT88.4 R96, [R211+0xb800] ;  /* 0x00b80000d360783b */ /* 0x000ea20000004200 */
[----:B-1----:R-:W-:-:S04]  /*6ff0*/  FFMA.FTZ R3, R177, c[0x0][0x23c], -R2 ;  /* 0x00008f00b1037a23 */ /* 0x002fc80000010802 */
[----:B------:R1:W-:Y:S02]  /*7000*/  MUFU.EX2 R176, R3 ;  /* 0x0000000300b07308 */ /* 0x0003e40000000800 */
[C---:B------:R-:W-:Y:S08]  /*7010*/  HMMA.16816.F32.BF16 R100, R8.reuse, R56, R100 ;  /* 0x000000380864723c */ /* 0x040ff00000041864 */
[----:B------:R-:W-:Y:S01]  /*7020*/  HMMA.16816.F32.BF16 R28, R8, R58, R112 ;  /* 0x0000003a081c723c */ /* 0x000fe20000041870 */
[----:B------:R-:W2:Y:S01]  /*7030*/  LDSM.16.MT88.4 R112, [R214+0xb800] ;  /* 0x00b80000d670783b */ /* 0x000ea20000004200 */
[----:B-1----:R-:W-:-:S06]  /*7040*/  FFMA.FTZ R3, R139, c[0x0][0x23c], -R2 ;  /* 0x00008f008b037a23 */ /* 0x002fcc0000010802 */
[C---:B------:R-:W-:Y:S01]  /*7050*/  HMMA.16816.F32.BF16 R116, R8.reuse, R40, R116 ;  /* 0x000000280874723c */ /* 0x040fe20000041874 */
[----:B------:R1:W1:Y:S07]  /*7060*/  MUFU.EX2 R139, R3 ;  /* 0x00000003008b7308 */ /* 0x00026e0000000800 */
[----:B------:R-:W-:Y:S07]  /*7070*/  HMMA.16816.F32.BF16 R24, R8, R42, R128 ;  /* 0x0000002a0818723c */ /* 0x000fee0000041880 */
[----:B------:R-:W-:-:S02]  /*7080*/  MOV R11, R7 ;  /* 0x00000007000b7202 */ /* 0x000fc40000000f00 */
[----:B------:R-:W-:Y:S01]  /*7090*/  MOV R10, R124 ;  /* 0x0000007c000a7202 */ /* 0x000fe20000000f00 */
[--C-:B-1----:R-:W-:Y:S01]  /*70a0*/  FFMA.FTZ R3, R19, c[0x0][0x23c], -R2.reuse ;  /* 0x00008f0013037a23 */ /* 0x102fe20000010802 */
[----:B----4-:R-:W-:Y:S01]  /*70b0*/  F2FP.BF16.PACK_AB R128, R244, R187 ;  /* 0x000000bbf480723e */ /* 0x010fe200000010ff */
[----:B------:R-:W-:Y:S01]  /*70c0*/  FFMA.FTZ R2, R138, c[0x0][0x23c], -R2 ;  /* 0x00008f008a027a23 */ /* 0x000fe20000010802 */
[----:B------:R-:W-:Y:S01]  /*70d0*/  F2FP.BF16.PACK_AB R129, R139, R176 ;  /* 0x000000b08b81723e */ /* 0x000fe200000010ff */
[----:B------:R1:W-:Y:S01]  /*70e0*/  MUFU.EX2 R177, R3 ;  /* 0x0000000300b17308 */ /* 0x0003e20000000800 */
[----:B------:R-:W-:-:S07]  /*70f0*/  F2FP.BF16.PACK_AB R130, R186, R245 ;  /* 0x000000f5ba82723e */ /* 0x000fce00000010ff */
[----:B------:R4:W2:Y:S01]  /*7100*/  MUFU.EX2 R138, R2 ;  /* 0x00000002008a7308 */ /* 0x0008a20000000800 */
[----:B-1----:R-:W-:-:S05]  /*7110*/  MOV R3, R126 ;  /* 0x0000007e00037202 */ /* 0x002fca0000000f00 */
[----:B------:R-:W-:Y:S02]  /*7120*/  FFMA.FTZ R3, R250, R15, R3 ;  /* 0x0000000ffa037223 */ /* 0x000fe40000010003 */
[--C-:B----4-:R-:W-:Y:S01]  /*7130*/  FFMA.FTZ R2, R178, c[0x0][0x23c], -R0.reuse ;  /* 0x00008f00b2027a23 */ /* 0x110fe20000010800 */
[----:B------:R-:W-:Y:S01]  /*7140*/  MOV R178, R23 ;  /* 0x0000001700b27202 */ /* 0x000fe20000000f00 */
[----:B------:R-:W-:Y:S01]  /*7150*/  FADD.FTZ R3, R11, R3 ;  /* 0x000000030b037221 */ /* 0x000fe20000010000 */
[----:B--2---:R-:W-:Y:S01]  /*7160*/  F2FP.BF16.PACK_AB R131, R138, R177 ;  /* 0x000000b18a83723e */ /* 0x004fe200000010ff */
[----:B------:R1:W-:Y:S06]  /*7170*/  MUFU.EX2 R23, R2 ;  /* 0x0000000200177308 */ /* 0x0003ec0000000800 */
[C---:B------:R-:W-:Y:S08]  /*7180*/  HMMA.16816.F32.BF16 R144, R128.reuse, R156, R144 ;  /* 0x0000009c8090723c */ /* 0x040ff00000041890 */
[----:B------:R-:W-:Y:S01]  /*7190*/  HMMA.16816.F32.BF16 R36, R128, R48, R36 ;  /* 0x000000308024723c */ /* 0x000fe20000041824 */
[----:B-1----:R-:W-:Y:S01]  /*71a0*/  FFMA.FTZ R2, R142, c[0x0][0x23c], -R0 ;  /* 0x00008f008e027a23 */ /* 0x002fe20000010800 */
[----:B------:R-:W-:-:S03]  /*71b0*/  MOV R142, R136 ;  /* 0x00000088008e7202 */ /* 0x000fc60000000f00 */
[----:B------:R1:W2:Y:S03]  /*71c0*/  MUFU.EX2 R136, R2 ;  /* 0x0000000200887308 */ /* 0x0002a60000000800 */
[C---:B-----5:R-:W-:Y:S08]  /*71d0*/  HMMA.16816.F32.BF16 R52, R128.reuse, R64, R52 ;  /* 0x000000408034723c */ /* 0x060ff00000041834 */
[----:B---3--:R-:W-:Y:S01]  /*71e0*/  HMMA.16816.F32.BF16 R68, R128, R80, R68 ;  /* 0x000000508044723c */ /* 0x008fe20000041844 */
[--C-:B-1----:R-:W-:Y:S01]  /*71f0*/  FFMA.FTZ R2, R140, c[0x0][0x23c], -R0.reuse ;  /* 0x00008f008c027a23 */ /* 0x102fe20000010800 */
[----:B------:R-:W-:Y:S01]  /*7200*/  MOV R140, R175 ;  /* 0x000000af008c7202 */ /* 0x000fe20000000f00 */
[----:B------:R-:W-:Y:S01]  /*7210*/  FFMA.FTZ R0, R141, c[0x0][0x23c], -R0 ;  /* 0x00008f008d007a23 */ /* 0x000fe20000010800 */
[----:B------:R-:W-:-:S04]  /*7220*/  MOV R175, R137 ;  /* 0x0000008900af7202 */ /* 0x000fc80000000f00 */
[C---:B------:R-:W-:Y:S01]  /*7230*/  HMMA.16816.F32.BF16 R84, R128.reuse, R96, R84 ;  /* 0x000000608054723c */ /* 0x040fe20000041854 */
[----:B------:R1:W-:Y:S01]  /*7240*/  MUFU.EX2 R137, R2 ;  /* 0x0000000200897308 */ /* 0x0003e20000000800 */
[----:B------:R-:W-:Y:S02]  /*7250*/  MOV R141, R127 ;  /* 0x0000007f008d7202 */ /* 0x000fe40000000f00 */
[----:B------:R-:W-:Y:S02]  /*7260*/  MOV R127, R174 ;  /* 0x000000ae007f7202 */ /* 0x000fe40000000f00 */
[----:B--2---:R-:W-:Y:S02]  /*7270*/  F2FP.BF16.PACK_AB R124, R136, R23 ;  /* 0x00000017887c723e */ /* 0x004fe400000010ff */
[----:B------:R-:W-:Y:S01]  /*7280*/  HMMA.16816.F32.BF16 R100, R128, R112, R100 ;  /* 0x000000708064723c */ /* 0x000fe20000041864 */
[----:B------:R2:W3:Y:S01]  /*7290*/  MUFU.EX2 R22, R0 ;  /* 0x0000000000167308 */ /* 0x0004e20000000800 */
[--C-:B-1----:R-:W-:Y:S01]  /*72a0*/  FFMA.FTZ R2, R184, c[0x0][0x23c], -R12.reuse ;  /* 0x00008f00b8027a23 */ /* 0x102fe2000001080c */
[----:B------:R-:W-:Y:S01]  /*72b0*/  MOV R184, R6 ;  /* 0x0000000600b87202 */ /* 0x000fe20000000f00 */
[----:B--2---:R-:W-:Y:S01]  /*72c0*/  FFMA.FTZ R0, R179, c[0x0][0x23c], -R12 ;  /* 0x00008f00b3007a23 */ /* 0x004fe2000001080c */
[----:B------:R-:W-:-:S02]  /*72d0*/  MOV R179, R173 ;  /* 0x000000ad00b37202 */ /* 0x000fc40000000f00 */
[----:B---3--:R-:W-:Y:S02]  /*72e0*/  F2FP.BF16.PACK_AB R126, R22, R137 ;  /* 0x00000089167e723e */ /* 0x008fe400000010ff */
[----:B------:R1:W-:Y:S02]  /*72f0*/  MUFU.EX2 R19, R0 ;  /* 0x0000000000137308 */ /* 0x0003e40000000800 */
[----:B-1----:R-:W-:Y:S01]  /*7300*/  FFMA.FTZ R0, R143, c[0x0][0x23c], -R12 ;  /* 0x00008f008f007a23 */ /* 0x002fe2000001080c */
[----:B------:R-:W-:Y:S02]  /*7310*/  MOV R143, R175 ;  /* 0x000000af008f7202 */ /* 0x000fe40000000f00 */
[----:B------:R-:W1:Y:S03]  /*7320*/  LDSM.16.MT88.4 R172, [R211+0xa800] ;  /* 0x00a80000d3ac783b */ /* 0x000e660000004200 */
[----:B------:R2:W3:Y:S01]  /*7330*/  MUFU.EX2 R18, R0 ;  /* 0x0000000000127308 */ /* 0x0004e20000000800 */
[----:B------:R-:W-:-:S04]  /*7340*/  FADD.FTZ R3, R143, R3 ;  /* 0x000000038f037221 */ /* 0x000fc80000010000 */
[----:B------:R-:W-:-:S04]  /*7350*/  FADD.FTZ R3, R142, R3 ;  /* 0x000000038e037221 */ /* 0x000fc80000010000 */
[----:B------:R-:W-:-:S04]  /*7360*/  FADD.FTZ R3, R176, R3 ;  /* 0x00000003b0037221 */ /* 0x000fc80000010000 */
[----:B------:R-:W-:Y:S02]  /*7370*/  FADD.FTZ R3, R139, R3 ;  /* 0x000000038b037221 */ /* 0x000fe40000010000 */
[----:B--2---:R-:W-:Y:S01]  /*7380*/  FFMA.FTZ R0, R185, c[0x0][0x23c], -R12 ;  /* 0x00008f00b9007a23 */ /* 0x004fe2000001080c */
[----:B------:R-:W-:Y:S01]  /*7390*/  MOV R185, R5 ;  /* 0x0000000500b97202 */ /* 0x000fe20000000f00 */
[----:B------:R2:W-:Y:S01]  /*73a0*/  MUFU.EX2 R12, R2 ;  /* 0x00000002000c7308 */ /* 0x0005e20000000800 */
[----:B------:R-:W4:Y:S01]  /*73b0*/  LDSM.16.MT88.4 R4, [R213+0xb800] ;  /* 0x00b80000d504783b */ /* 0x000f220000004200 */
[----:B------:R-:W-:-:S04]  /*73c0*/  FADD.FTZ R3, R177, R3 ;  /* 0x00000003b1037221 */ /* 0x000fc80000010000 */
[----:B------:R-:W-:Y:S02]  /*73d0*/  FADD.FTZ R250, R138, R3 ;  /* 0x000000038afa7221 */ /* 0x000fe40000010000 */
[----:B------:R5:W3:Y:S01]  /*73e0*/  MUFU.EX2 R17, R0 ;  /* 0x0000000000117308 */ /* 0x000ae20000000800 */
[----:B--2---:R-:W-:-:S05]  /*73f0*/  MOV R2, R127 ;  /* 0x0000007f00027202 */ /* 0x004fca0000000f00 */
[----:B------:R-:W-:Y:S01]  /*7400*/  FFMA.FTZ R8, R251, R16, R2 ;  /* 0x00000010fb087223 */ /* 0x000fe20000010002 */
[----:B-1----:R-:W-:Y:S01]  /*7410*/  HMMA.16816.F32.BF16 R160, R128, R172, R160 ;  /* 0x000000ac80a0723c */ /* 0x002fe200000418a0 */
[----:B-----5:R-:W-:Y:S02]  /*7420*/  MOV R0, R125 ;  /* 0x0000007d00007202 */ /* 0x020fe40000000f00 */
[----:B---3--:R-:W-:Y:S02]  /*7430*/  F2FP.BF16.PACK_AB R125, R18, R19 ;  /* 0x00000013127d723e */ /* 0x008fe400000010ff */
[----:B------:R-:W-:Y:S01]  /*7440*/  F2FP.BF16.PACK_AB R127, R12, R17 ;  /* 0x000000110c7f723e */ /* 0x000fe200000010ff */
[----:B------:R-:W-:Y:S02]  /*7450*/  FFMA.FTZ R2, R249, R14, R0 ;  /* 0x0000000ef9027223 */ /* 0x000fe40000010000 */
[----:B------:R-:W-:Y:S02]  /*7460*/  FFMA.FTZ R0, R248, R13, R246 ;  /* 0x0000000df8007223 */ /* 0x000fe400000100f6 */
[----:B------:R-:W-:-:S02]  /*7470*/  FADD.FTZ R2, R184, R2 ;  /* 0x00000002b8027221 */ /* 0x000fc40000010000 */
[----:B------:R-:W-:Y:S01]  /*7480*/  FADD.FTZ R0, R247, R0 ;  /* 0x00000000f7007221 */ /* 0x000fe20000010000 */
[C---:B------:R-:W-:Y:S01]  /*7490*/  HMMA.16816.F32.BF16 R148, R124.reuse, R156, R148 ;  /* 0x0000009c7c94723c */ /* 0x040fe20000041894 */
[----:B------:R-:W-:Y:S02]  /*74a0*/  FADD.FTZ R2, R179, R2 ;  /* 0x00000002b3027221 */ /* 0x000fe40000010000 */
[----:B------:R-:W-:Y:S02]  /*74b0*/  FADD.FTZ R0, R141, R0 ;  /* 0x000000008d007221 */ /* 0x000fe40000010000 */
[----:B------:R-:W-:Y:S02]  /*74c0*/  FADD.FTZ R2, R178, R2 ;  /* 0x00000002b2027221 */ /* 0x000fe40000010000 */
[----:B------:R-:W-:Y:S01]  /*74d0*/  FADD.FTZ R0, R252, R0 ;  /* 0x00000000fc007221 */ /* 0x000fe20000010000 */
[----:B----4-:R-:W-:Y:S01]  /*74e0*/  HMMA.16816.F32.BF16 R120, R124, R4, R120 ;  /* 0x000000047c78723c */ /* 0x010fe20000041878 */
[----:B------:R-:W-:-:S02]  /*74f0*/  FADD.FTZ R2, R23, R2 ;  /* 0x0000000217027221 */ /* 0x000fc40000010000 */
[----:B------:R-:W-:Y:S02]  /*7500*/  FADD.FTZ R0, R19, R0 ;  /* 0x0000000013007221 */ /* 0x000fe40000010000 */
[----:B------:R-:W-:Y:S01]  /*7510*/  FADD.FTZ R2, R136, R2 ;  /* 0x0000000288027221 */ /* 0x000fe20000010000 */
[----:B------:R-:W-:Y:S01]  /*7520*/  MOV R136, R207 ;  /* 0x000000cf00887202 */ /* 0x000fe20000000f00 */
[----:B------:R-:W-:Y:S01]  /*7530*/  FADD.FTZ R0, R18, R0 ;  /* 0x0000000012007221 */ /* 0x000fe20000010000 */
[----:B------:R-:W-:Y:S01]  /*7540*/  HMMA.16816.F32.BF16 R116, R128, R4, R116 ;  /* 0x000000048074723c */ /* 0x000fe20000041874 */
[----:B------:R-:W-:Y:S01]  /*7550*/  FADD.FTZ R2, R137, R2 ;  /* 0x0000000289027221 */ /* 0x000fe20000010000 */
[----:B------:R-:W-:Y:S01]  /*7560*/  MOV R137, R204 ;  /* 0x000000cc00897202 */ /* 0x000fe20000000f00 */
[----:B------:R-:W-:Y:S02]  /*7570*/  FADD.FTZ R0, R17, R0 ;  /* 0x0000000011007221 */ /* 0x000fe40000010000 */
[----:B------:R-:W-:-:S02]  /*7580*/  FADD.FTZ R249, R22, R2 ;  /* 0x0000000216f97221 */ /* 0x000fc40000010000 */
[----:B------:R-:W-:Y:S01]  /*7590*/  FADD.FTZ R4, R10, R8 ;  /* 0x000000080a047221 */ /* 0x000fe20000010000 */
[----:B------:R-:W-:Y:S01]  /*75a0*/  HMMA.16816.F32.BF16 R152, R124, R158, R152 ;  /* 0x0000009e7c98723c */ /* 0x000fe20000041898 */
[----:B------:R-:W-:Y:S02]  /*75b0*/  FADD.FTZ R248, R12, R0 ;  /* 0x000000000cf87221 */ /* 0x000fe40000010000 */
[----:B------:R-:W-:-:S04]  /*75c0*/  FADD.FTZ R4, R185, R4 ;  /* 0x00000004b9047221 */ /* 0x000fc80000010000 */
[----:B------:R-:W-:Y:S01]  /*75d0*/  FADD.FTZ R4, R140, R4 ;  /* 0x000000048c047221 */ /* 0x000fe20000010000 */
[----:B------:R-:W-:Y:S03]  /*75e0*/  HMMA.16816.F32.BF16 R164, R124, R172, R164 ;  /* 0x000000ac7ca4723c */ /* 0x000fe600000418a4 */
[----:B------:R-:W-:-:S04]  /*75f0*/  FADD.FTZ R4, R187, R4 ;  /* 0x00000004bb047221 */ /* 0x000fc80000010000 */
[----:B------:R-:W-:Y:S01]  /*7600*/  FADD.FTZ R4, R244, R4 ;  /* 0x00000004f4047221 */ /* 0x000fe20000010000 */
[----:B------:R-:W-:Y:S03]  /*7610*/  HMMA.16816.F32.BF16 R168, R124, R174, R168 ;  /* 0x000000ae7ca8723c */ /* 0x000fe600000418a8 */
        /* <DEDUP_REMOVED lines=17> */
[----:B------:R-:W-:Y:S01]  /*7730*/  MOV R135, R206 ;  /* 0x000000ce00877202 */ /* 0x000fe20000000f00 */
[----:B------:R-:W-:Y:S01]  /*7740*/  HMMA.16816.F32.BF16 R96, R128, R98, R32 ;  /* 0x000000628060723c */ /* 0x000fe20000041820 */
[----:B------:R-:W-:-:S07]  /*7750*/  MOV R134, R205 ;  /* 0x000000cd00867202 */ /* 0x000fce0000000f00 */
[----:B------:R-:W-:Y:S08]  /*7760*/  HMMA.16816.F32.BF16 R112, R128, R114, R28 ;  /* 0x000000728070723c */ /* 0x000ff0000004181c */
[-C--:B------:R-:W-:Y:S08]  /*7770*/  HMMA.16816.F32.BF16 R124, R124, R6.reuse, R192 ;  /* 0x000000067c7c723c */ /* 0x080ff000000418c0 */
[----:B------:R-:W-:Y:S01]  /*7780*/  HMMA.16816.F32.BF16 R128, R128, R6, R24 ;  /* 0x000000068080723c */ /* 0x000fe20000041818 */
[----:B------:R-:W-:Y:S07]  /*7790*/  @!P0 BRA `(.L_x_1049) ;  /* 0x0000815000008947 */ /* 0x000fee0003800000 */
[----:B------:R-:W2:Y:S01]  /*77a0*/  LDL.64 R140, [R1+0x30] ;  /* 0x00003000018c7983 */ /* 0x000ea20000100a00 */
[----:B------:R-:W-:Y:S01]  /*77b0*/  UIADD3 UR4, UR8, -0x2, URZ ;  /* 0xfffffffe08047890 */ /* 0x000fe2000fffe03f */
[----:B------:R-:W-:-:S04]  /*77c0*/  DEPBAR.LE SB0, 0x0 ;  /* 0x000080000000791a */ /* 0x000fc80000000000 */
[----:B------:R-:W-:Y:S01]  /*77d0*/  UMOV UR14, 0x6 ;  /* 0x00000006000e7882 */ /* 0x000fe20000000000 */
[----:B------:R-:W-:Y:S01]  /*77e0*/  IMAD.U32 R0, RZ, RZ, UR4 ;  /* 0x00000004ff007e24 */ /* 0x000fe2000f8e00ff */
[----:B------:R-:W-:Y:S02]  /*77f0*/  ULDC.64 UR4, c[0x0][0x1a0] ;  /* 0x0000680000047ab9 */ /* 0x000fe40000000a00 */
[----:B------:R-:W-:Y:S02]  /*7800*/  USHF.L.U32 UR10, UR4, 0x6, URZ ;  /* 0x00000006040a7899 */ /* 0x000fe4000800063f */
[----:B------:R-:W-:Y:S02]  /*7810*/  USHF.L.U64.HI UR14, UR4, UR14, UR5 ;  /* 0x0000000e040e7299 */ /* 0x000fe40008010205 */
[----:B------:R-:W-:Y:S02]  /*7820*/  UIADD3 UR20, UR8, -0x3, URZ ;  /* 0xfffffffd08147890 */ /* 0x000fe4000fffe03f */
[----:B------:R-:W-:-:S02]  /*7830*/  IMAD.U32 R238, RZ, RZ, UR10 ;  /* 0x0000000affee7e24 */ /* 0x000fc4000f8e00ff */
[----:B------:R-:W-:Y:S01]  /*7840*/  UISETP.GT.AND UP0, UPT, UR20, UR9, UPT ;  /* 0x000000091400728c */ /* 0x000fe2000bf04270 */
[----:B------:R-:W-:Y:S01]  /*7850*/  BAR.SYNC.DEFER_BLOCKING 0x0 ;  /* 0x0000000000007b1d */ /* 0x000fe20000010000 */
[----:B--2---:R-:W-:-:S04]  /*7860*/  IMAD.MOV.U32 R2, RZ, RZ, R140 ;  /* 0x000000ffff027224 */ /* 0x004fc800078e008c */
[----:B------:R-:W-:Y:S02]  /*7870*/  IMAD R0, R0, UR17, R2 ;  /* 0x0000001100007c24 */ /* 0x000fe4000f8e0202 */
[----:B------:R-:W-:-:S03]  /*7880*/  IMAD.U32 R2, RZ, RZ, UR14 ;  /* 0x0000000eff027e24 */ /* 0x000fc6000f8e00ff */
[----:B------:R-:W-:-:S04]  /*7890*/  LEA R0, R0, c[0x0][0x170], 0x1 ;  /* 0x00005c0000007a11 */ /* 0x000fc800078e08ff */
[----:B------:R-:W-:Y:S02]  /*78a0*/  IADD3 R232, P2, R0, -UR10, RZ ;  /* 0x8000000a00e87c10 */ /* 0x000fe4000ff5e0ff */
[----:B------:R-:W-:Y:S02]  /*78b0*/  IADD3 R234, P1, P0, -R238, UR17, R0 ;  /* 0x00000011eeea7c10 */ /* 0x000fe4000f83e100 */
[----:B------:R-:W-:Y:S02]  /*78c0*/  IADD3.X R233, R21, ~UR14, RZ, P2, !PT ;  /* 0x8000000e15e97c10 */ /* 0x000fe400097fe4ff */
[----:B------:R-:W-:Y:S02]  /*78d0*/  IADD3.X R235, ~R2, UR13, R21, P1, P0 ;  /* 0x0000000d02eb7c10 */ /* 0x000fe40008fe0515 */
[----:B------:R-:W-:Y:S01]  /*78e0*/  PLOP3.LUT P0, PT, PT, PT, UP0, 0x80, 0x0 ;  /* 0x000000000000781c */ /* 0x000fe20003f0f008 */
[----:B------:R-:W-:Y:S01]  /*78f0*/  @!PT LDS RZ, [RZ] ;  /* 0x00000000fffff984 */ /* 0x000fe20000000800 */
[----:B------:R-:W-:Y:S01]  /*7900*/  @!PT LDS RZ, [RZ] ;  /* 0x00000000fffff984 */ /* 0x000fe20000000800 */
[----:B------:R-:W-:Y:S01]  /*7910*/  @!PT LDS RZ, [RZ] ;  /* 0x00000000fffff984 */ /* 0x000fe20000000800 */
[----:B------:R1:W-:Y:S04]  /*7920*/  LDGSTS.E.BYPASS.LTC128B.128 [R223+0xa000], [R232.64] ;  /* 0x0a000000e8df7fae */ /* 0x0003e8000b901d52 */
[----:B------:R1:W-:Y:S04]  /*7930*/  LDGSTS.E.BYPASS.LTC128B.128 [R223+0xb000], [R232.64+0x80] ;  /* 0x0b000080e8df7fae */ /* 0x0003e8000b901d52 */
[----:B------:R1:W-:Y:S04]  /*7940*/  LDGSTS.E.BYPASS.LTC128B.128 [R223+0xa800], [R234.64] ;  /* 0x0a800000eadf7fae */ /* 0x0003e8000b901d52 */
[----:B------:R1:W-:Y:S04]  /*7950*/  LDGSTS.E.BYPASS.LTC128B.128 [R223+0xb800], [R234.64+0x80] ;  /* 0x0b800080eadf7fae */ /* 0x0003e8000b901d52 */
[----:B------:R-:W-:Y:S04]  /*7960*/  LDSM.16.M88.4 R20, [R208+0x8000] ;  /* 0x00800000d014783b */ /* 0x000fe80000000200 */
[----:B------:R-:W2:Y:S04]  /*7970*/  LDSM.16.M88.4 R8, [R210+0x2000] ;  /* 0x00200000d208783b */ /* 0x000ea80000000200 */
[----:B------:R-:W3:Y:S04]  /*7980*/  LDSM.16.M88.4 R16, [R208+0x8800] ;  /* 0x00880000d010783b */ /* 0x000ee80000000200 */
[----:B------:R-:W4:Y:S04]  /*7990*/  LDSM.16.M88.4 R12, [R210] ;  /* 0x00000000d20c783b */ /* 0x000f280000000200 */
[----:B------:R-:W-:Y:S04]  /*79a0*/  LDSM.16.M88.4 R28, [R219] ;  /* 0x00000000db1c783b */ /* 0x000fe80000000200 */
[----:B------:R-:W5:Y:S04]  /*79b0*/  LDSM.16.M88.4 R4, [R212+0x2000] ;  /* 0x00200000d404783b */ /* 0x000f680000000200 */
[----:B------:R-:W1:Y:S04]  /*79c0*/  LDSM.16.M88.4 R24, [R222] ;  /* 0x00000000de18783b */ /* 0x000e680000000200 */
[----:B------:R-:W0:Y:S01]  /*79d0*/  LDGDEPBAR ;  /* 0x00000000000079af */ /* 0x000e220000000000 */
[C---:B--2---:R-:W-:Y:S08]  /*79e0*/  HMMA.16816.F32.BF16 R176, R8.reuse, R20, RZ ;  /* 0x0000001408b0723c */ /* 0x044ff000000418ff */
[C---:B---3--:R-:W-:Y:S08]  /*79f0*/  HMMA.16816.F32.BF16 R136, R8.reuse, R16, RZ ;  /* 0x000000100888723c */ /* 0x048ff000000418ff */
[C---:B------:R-:W-:Y:S08]  /*7a00*/  HMMA.16816.F32.BF16 R140, R8.reuse, R22, RZ ;  /* 0x00000016088c723c */ /* 0x040ff000000418ff */
[----:B------:R-:W-:Y:S01]  /*7a10*/  HMMA.16816.F32.BF16 R32, R8, R18, RZ ;  /* 0x000000120820723c */ /* 0x000fe200000418ff */
[----:B------:R-:W2:Y:S07]  /*7a20*/  LDSM.16.M88.4 R8, [R212] ;  /* 0x00000000d408783b */ /* 0x000eae0000000200 */
[C---:B----4-:R-:W-:Y:S08]  /*7a30*/  HMMA.16816.F32.BF16 R184, R12.reuse, R20, RZ ;  /* 0x000000140cb8723c */ /* 0x050ff000000418ff */
[----:B------:R-:W-:Y:S08]  /*7a40*/  HMMA.16816.F32.BF16 R196, R12, R22, RZ ;  /* 0x000000160cc4723c */ /* 0x000ff000000418ff */
[----:B-----5:R-:W-:Y:S08]  /*7a50*/  HMMA.16816.F32.BF16 R192, R4, R28, R176 ;  /* 0x0000001c04c0723c */ /* 0x020ff000000418b0 */
[C---:B------:R-:W-:Y:S08]  /*7a60*/  HMMA.16816.F32.BF16 R180, R12.reuse, R16, RZ ;  /* 0x000000100cb4723c */ /* 0x040ff000000418ff */
[----:B------:R-:W-:Y:S01]  /*7a70*/  HMMA.16816.F32.BF16 R132, R12, R18, RZ ;  /* 0x000000120c84723c */ /* 0x000fe200000418ff */
[----:B------:R-:W-:Y:S04]  /*7a80*/  LDSM.16.M88.4 R16, [R216+0x8000] ;  /* 0x00800000d810783b */ /* 0x000fe80000000200 */
[----:B------:R-:W-:Y:S03]  /*7a90*/  LDSM.16.M88.4 R12, [R216+0x8800] ;  /* 0x00880000d80c783b */ /* 0x000fe60000000200 */
[C---:B-1----:R-:W-:Y:S08]  /*7aa0*/  HMMA.16816.F32.BF16 R176, R4.reuse, R24, R136 ;  /* 0x0000001804b0723c */ /* 0x042ff00000041888 */
[C---:B------:R-:W-:Y:S08]  /*7ab0*/  HMMA.16816.F32.BF16 R188, R4.reuse, R30, R140 ;  /* 0x0000001e04bc723c */ /* 0x040ff0000004188c */
[----:B------:R-:W-:Y:S01]  /*7ac0*/  HMMA.16816.F32.BF16 R20, R4, R26, R32 ;  /* 0x0000001a0414723c */ /* 0x000fe20000041820 */
[----:B------:R-:W1:Y:S07]  /*7ad0*/  LDSM.16.M88.4 R4, [R218+0x2000] ;  /* 0x00200000da04783b */ /* 0x000e6e0000000200 */
[C---:B--2---:R-:W-:Y:S08]  /*7ae0*/  HMMA.16816.F32.BF16 R200, R8.reuse, R28, R184 ;  /* 0x0000001c08c8723c */ /* 0x044ff000000418b8 */
[C---:B------:R-:W-:Y:S08]  /*7af0*/  HMMA.16816.F32.BF16 R180, R8.reuse, R24, R180 ;  /* 0x0000001808b4723c */ /* 0x040ff000000418b4 */
[C---:B------:R-:W-:Y:S01]  /*7b00*/  HMMA.16816.F32.BF16 R140, R8.reuse, R30, R196 ;  /* 0x0000001e088c723c */ /* 0x040fe200000418c4 */
[----:B------:R-:W-:Y:S07]  /*7b10*/  LDSM.16.M88.4 R28, [R215] ;  /* 0x00000000d71c783b */ /* 0x000fee0000000200 */
[----:B------:R-:W-:Y:S01]  /*7b20*/  HMMA.16816.F32.BF16 R32, R8, R26, R132 ;  /* 0x0000001a0820723c */ /* 0x000fe20000041884 */
[----:B------:R-:W2:Y:S07]  /*7b30*/  LDSM.16.M88.4 R8, [R218] ;  /* 0x00000000da08783b */ /* 0x000eae0000000200 */
[C---:B-1----:R-:W-:Y:S08]  /*7b40*/  HMMA.16816.F32.BF16 R136, R4.reuse, R16, R192 ;  /* 0x000000100488723c */ /* 0x042ff000000418c0 */
[C---:B------:R-:W-:Y:S08]  /*7b50*/  HMMA.16816.F32.BF16 R184, R4.reuse, R12, R176 ;  /* 0x0000000c04b8723c */ /* 0x040ff000000418b0 */
[C---:B------:R-:W-:Y:S08]  /*7b60*/  HMMA.16816.F32.BF16 R132, R4.reuse, R18, R188 ;  /* 0x000000120484723c */ /* 0x040ff000000418bc */
[----:B------:R-:W-:Y:S01]  /*7b70*/  HMMA.16816.F32.BF16 R24, R4, R14, R20 ;  /* 0x0000000e0418723c */ /* 0x000fe20000041814 */
[----:B------:R-:W1:Y:S04]  /*7b80*/  LDSM.16.M88.4 R4, [R217+0x2000] ;  /* 0x00200000d904783b */ /* 0x000e680000000200 */
[----:B------:R-:W3:Y:S03]  /*7b90*/  LDSM.16.M88.4 R20, [R215+0x800] ;  /* 0x00080000d714783b */ /* 0x000ee60000000200 */
[C---:B--2---:R-:W-:Y:S08]  /*7ba0*/  HMMA.16816.F32.BF16 R192, R8.reuse, R18, R140 ;  /* 0x0000001208c0723c */ /* 0x044ff0000004188c */
[C---:B------:R-:W-:Y:S08]  /*7bb0*/  HMMA.16816.F32.BF16 R188, R8.reuse, R12, R180 ;  /* 0x0000000c08bc723c */ /* 0x040ff000000418b4 */
[C---:B------:R-:W-:Y:S01]  /*7bc0*/  HMMA.16816.F32.BF16 R200, R8.reuse, R16, R200 ;  /* 0x0000001008c8723c */ /* 0x040fe200000418c8 */
[----:B------:R-:W-:Y:S07]  /*7bd0*/  LDSM.16.M88.4 R16, [R208+0x9000] ;  /* 0x00900000d010783b */ /* 0x000fee0000000200 */
[----:B------:R-:W-:Y:S01]  /*7be0*/  HMMA.16816.F32.BF16 R180, R8, R14, R32 ;  /* 0x0000000e08b4723c */ /* 0x000fe20000041820 */
[----:B------:R-:W2:Y:S04]  /*7bf0*/  LDSM.16.M88.4 R8, [R217] ;  /* 0x00000000d908783b */ /* 0x000ea80000000200 */
[----:B------:R-:W-:Y:S03]  /*7c00*/  LDSM.16.M88.4 R12, [R210+0x4000] ;  /* 0x00400000d20c783b */ /* 0x000fe60000000200 */
[C---:B-1----:R-:W-:Y:S08]  /*7c10*/  HMMA.16816.F32.BF16 R176, R4.reuse, R28, R136 ;  /* 0x0000001c04b0723c */ /* 0x042ff00000041888 */
[C---:B------:R-:W-:Y:S08]  /*7c20*/  HMMA.16816.F32.BF16 R140, R4.reuse, R30, R132 ;  /* 0x0000001e048c723c */ /* 0x040ff00000041884 */
[C---:B---3--:R-:W-:Y:S08]  /*7c30*/  HMMA.16816.F32.BF16 R136, R4.reuse, R20, R184 ;  /* 0x000000140488723c */ /* 0x048ff000000418b8 */
[-C--:B------:R-:W-:Y:S01]  /*7c40*/  HMMA.16816.F32.BF16 R132, R4, R22.reuse, R24 ;  /* 0x000000160484723c */ /* 0x080fe20000041818 */
[----:B------:R-:W1:Y:S04]  /*7c50*/  LDSM.16.M88.4 R4, [R210+0x6000] ;  /* 0x00600000d204783b */ /* 0x000e680000000200 */
[----:B------:R-:W3:Y:S03]  /*7c60*/  LDSM.16.M88.4 R24, [R208+0x9800] ;  /* 0x00980000d018783b */ /* 0x000ee60000000200 */
[C---:B--2---:R-:W-:Y:S08]  /*7c70*/  HMMA.16816.F32.BF16 R184, R8.reuse, R22, R180 ;  /* 0x0000001608b8723c */ /* 0x044ff000000418b4 */
[C---:B------:R-:W-:Y:S01]  /*7c80*/  HMMA.16816.F32.BF16 R188, R8.reuse, R20, R188 ;  /* 0x0000001408bc723c */ /* 0x040fe200000418bc */
[----:B------:R-:W-:Y:S07]  /*7c90*/  LDSM.16.M88.4 R20, [R221] ;  /* 0x00000000dd14783b */ /* 0x000fee0000000200 */
[C---:B------:R-:W-:Y:S08]  /*7ca0*/  HMMA.16816.F32.BF16 R32, R8.reuse, R28, R200 ;  /* 0x0000001c0820723c */ /* 0x040ff000000418c8 */
[----:B------:R-:W-:Y:S01]  /*7cb0*/  HMMA.16816.F32.BF16 R192, R8, R30, R192 ;  /* 0x0000001e08c0723c */ /* 0x000fe200000418c0 */
[----:B------:R-:W-:Y:S04]  /*7cc0*/  LDSM.16.M88.4 R28, [R220] ;  /* 0x00000000dc1c783b */ /* 0x000fe80000000200 */
[----:B------:R-:W2:Y:S03]  /*7cd0*/  LDSM.16.M88.4 R8, [R212+0x4000] ;  /* 0x00400000d408783b */ /* 0x000ea60000000200 */
[C---:B-1----:R-:W-:Y:S08]  /*7ce0*/  HMMA.16816.F32.BF16 R180, R4.reuse, R16, R176 ;  /* 0x0000001004b4723c */ /* 0x042ff000000418b0 */
[C---:B------:R-:W-:Y:S08]  /*7cf0*/  HMMA.16816.F32.BF16 R176, R4.reuse, R18, R140 ;  /* 0x0000001204b0723c */ /* 0x040ff0000004188c */
[C---:B---3--:R-:W-:Y:S08]  /*7d00*/  HMMA.16816.F32.BF16 R136, R4.reuse, R24, R136 ;  /* 0x000000180488723c */ /* 0x048ff00000041888 */
[----:B------:R-:W-:Y:S01]  /*7d10*/  HMMA.16816.F32.BF16 R132, R4, R26, R132 ;  /* 0x0000001a0484723c */ /* 0x000fe20000041884 */
[----:B------:R-:W1:Y:S07]  /*7d20*/  LDSM.16.M88.4 R4, [R212+0x6000] ;  /* 0x00600000d404783b */ /* 0x000e6e0000000200 */
[C---:B------:R-:W-:Y:S08]  /*7d30*/  HMMA.16816.F32.BF16 R32, R12.reuse, R16, R32 ;  /* 0x000000100c20723c */ /* 0x040ff00000041820 */
[C---:B------:R-:W-:Y:S01]  /*7d40*/  HMMA.16816.F32.BF16 R140, R12.reuse, R18, R192 ;  /* 0x000000120c8c723c */ /* 0x040fe200000418c0 */
[----:B------:R-:W-:Y:S07]  /*7d50*/  LDSM.16.M88.4 R16, [R216+0x9000] ;  /* 0x00900000d810783b */ /* 0x000fee0000000200 */
[C---:B------:R-:W-:Y:S08]  /*7d60*/  HMMA.16816.F32.BF16 R192, R12.reuse, R24, R188 ;  /* 0x000000180cc0723c */ /* 0x040ff000000418bc */
[----:B------:R-:W-:Y:S01]  /*7d70*/  HMMA.16816.F32.BF16 R188, R12, R26, R184 ;  /* 0x0000001a0cbc723c */ /* 0x000fe200000418b8 */
[----:B------:R-:W-:Y:S04]  /*7d80*/  LDSM.16.M88.4 R24, [R216+0x9800] ;  /* 0x00980000d818783b */ /* 0x000fe80000000200 */
[----:B------:R-:W3:Y:S03]  /*7d90*/  LDSM.16.M88.4 R12, [R218+0x4000] ;  /* 0x00400000da0c783b */ /* 0x000ee60000000200 */
[-C--:B--2---:R-:W-:Y:S08]  /*7da0*/  HMMA.16816.F32.BF16 R32, R8, R20.reuse, R32 ;  /* 0x000000140820723c */ /* 0x084ff00000041820 */
[C---:B-1----:R-:W-:Y:S08]  /*7db0*/  HMMA.16816.F32.BF16 R184, R4.reuse, R20, R180 ;  /* 0x0000001404b8723c */ /* 0x042ff000000418b4 */
[C---:B------:R-:W-:Y:S08]  /*7dc0*/  HMMA.16816.F32.BF16 R180, R4.reuse, R22, R176 ;  /* 0x0000001604b4723c */ /* 0x040ff000000418b0 */
[C---:B------:R-:W-:Y:S08]  /*7dd0*/  HMMA.16816.F32.BF16 R176, R4.reuse, R28, R136 ;  /* 0x0000001c04b0723c */ /* 0x040ff00000041888 */
[----:B------:R-:W-:Y:S01]  /*7de0*/  HMMA.16816.F32.BF16 R132, R4, R30, R132 ;  /* 0x0000001e0484723c */ /* 0x000fe20000041884 */
[----:B------:R-:W1:Y:S07]  /*7df0*/  LDSM.16.M88.4 R4, [R218+0x6000] ;  /* 0x00600000da04783b */ /* 0x000e6e0000000200 */
[C---:B------:R-:W-:Y:S08]  /*7e00*/  HMMA.16816.F32.BF16 R20, R8.reuse, R22, R140 ;  /* 0x000000160814723c */ /* 0x040ff0000004188c */
[C---:B------:R-:W-:Y:S08]  /*7e10*/  HMMA.16816.F32.BF16 R136, R8.reuse, R28, R192 ;  /* 0x0000001c0888723c */ /* 0x040ff000000418c0 */
[----:B------:R-:W-:Y:S01]  /*7e20*/  HMMA.16816.F32.BF16 R188, R8, R30, R188 ;  /* 0x0000001e08bc723c */ /* 0x000fe200000418bc */
[----:B------:R-:W-:Y:S11]  /*7e30*/  LDSM.16.M88.4 R8, [R217+0x4000] ;  /* 0x00400000d908783b */ /* 0x000ff60000000200 */
[----:B------:R-:W-:Y:S04]  /*7e40*/  @!UPT UIADD3 URZ, URZ, URZ, URZ ;  /* 0x0000003f3f3ff290 */ /* 0x000fe8000fffe03f */
[----:B---3--:R-:W-:Y:S08]  /*7e50*/  HMMA.16816.F32.BF16 R28, R12, R24, R136 ;  /* 0x000000180c1c723c */ /* 0x008ff00000041888 */
[----:B-1----:R-:W-:Y:S08]  /*7e60*/  HMMA.16816.F32.BF16 R140, R4, R26, R132 ;  /* 0x0000001a048c723c */ /* 0x002ff00000041884 */
[-C--:B------:R-:W-:Y:S08]  /*7e70*/  HMMA.16816.F32.BF16 R132, R12, R16.reuse, R32 ;  /* 0x000000100c84723c */ /* 0x080ff00000041820 */
[C---:B------:R-:W-:Y:S08]  /*7e80*/  HMMA.16816.F32.BF16 R184, R4.reuse, R16, R184 ;  /* 0x0000001004b8723c */ /* 0x040ff000000418b8 */
[C---:B------:R-:W-:Y:S08]  /*7e90*/  HMMA.16816.F32.BF16 R180, R4.reuse, R18, R180 ;  /* 0x0000001204b4723c */ /* 0x040ff000000418b4 */
[----:B------:R-:W-:Y:S01]  /*7ea0*/  HMMA.16816.F32.BF16 R176, R4, R24, R176 ;  /* 0x0000001804b0723c */ /* 0x000fe200000418b0 */
[----:B------:R-:W-:Y:S07]  /*7eb0*/  LDSM.16.M88.4 R4, [R217+0x6000] ;  /* 0x00600000d904783b */ /* 0x000fee0000000200 */
[----:B------:R-:W-:Y:S01]  /*7ec0*/  HMMA.16816.F32.BF16 R32, R12, R18, R20 ;  /* 0x000000120c20723c */ /* 0x000fe20000041814 */
[----:B------:R-:W1:Y:S04]  /*7ed0*/  LDSM.16.M88.4 R20, [R215+0x1000] ;  /* 0x00100000d714783b */ /* 0x000e680000000200 */
[----:B------:R-:W2:Y:S01]  /*7ee0*/  LDSM.16.M88.4 R16, [R215+0x1800] ;  /* 0x00180000d710783b */ /* 0x000ea20000000200 */
[----:B------:R-:W-:-:S04]  /*7ef0*/  DEPBAR.LE SB0, 0x0 ;  /* 0x000080000000791a */ /* 0x000fc80000000000 */
[----:B------:R-:W-:Y:S08]  /*7f00*/  HMMA.16816.F32.BF16 R12, R12, R26, R188 ;  /* 0x0000001a0c0c723c */ /* 0x000ff000000418bc */
[C---:B-1----:R-:W-:Y:S08]  /*7f10*/  HMMA.16816.F32.BF16 R184, R4.reuse, R20, R184 ;  /* 0x0000001404b8723c */ /* 0x042ff000000418b8 */
[----:B------:R-:W-:Y:S08]  /*7f20*/  HMMA.16816.F32.BF16 R180, R4, R22, R180 ;  /* 0x0000001604b4723c */ /* 0x000ff000000418b4 */
[C---:B------:R-:W-:Y:S08]  /*7f30*/  HMMA.16816.F32.BF16 R132, R8.reuse, R20, R132 ;  /* 0x000000140884723c */ /* 0x040ff00000041884 */
[----:B------:R-:W-:Y:S08]  /*7f40*/  HMMA.16816.F32.BF16 R32, R8, R22, R32 ;  /* 0x000000160820723c */ /* 0x000ff00000041820 */
[C---:B--2---:R-:W-:Y:S08]  /*7f50*/  HMMA.16816.F32.BF16 R24, R4.reuse, R16, R176 ;  /* 0x000000100418723c */ /* 0x044ff000000418b0 */
[----:B------:R-:W-:Y:S08]  /*7f60*/  HMMA.16816.F32.BF16 R140, R4, R18, R140 ;  /* 0x00000012048c723c */ /* 0x000ff0000004188c */
[C---:B------:R-:W-:Y:S08]  /*7f70*/  HMMA.16816.F32.BF16 R28, R8.reuse, R16, R28 ;  /* 0x00000010081c723c */ /* 0x040ff0000004181c */
[----:B------:R-:W-:Y:S01]  /*7f80*/  HMMA.16816.F32.BF16 R20, R8, R18, R12 ;  /* 0x000000120814723c */ /* 0x000fe2000004180c */
[----:B------:R-:W-:Y:S06]  /*7f90*/  BAR.SYNC.DEFER_BLOCKING 0x0 ;  /* 0x0000000000007b1d */ /* 0x000fec0000010000 */
[----:B------:R-:W-:Y:S05]  /*7fa0*/  @!P0 BRA `(.L_x_1051) ;  /* 0x000001a000008947 */ /* 0x000fea0003800000 */
[----:B------:R-:W2:Y:S04]  /*7fb0*/  LDL.64 R240, [R1+0x18] ;  /* 0x0000180001f07983 */ /* 0x000ea80000100a00 */
[----:B------:R-:W3:Y:S01]  /*7fc0*/  LDL.64 R242, [R1+0x10] ;  /* 0x0000100001f27983 */ /* 0x000ee20000100a00 */
[----:B------:R-:W-:-:S02]  /*7fd0*/  UIADD3 UR16, UR8, -0x4, URZ ;  /* 0xfffffffc08107890 */ /* 0x000fc4000fffe03f */
[----:B------:R-:W-:Y:S02]  /*7fe0*/  ULDC.64 UR4, c[0x0][0x198] ;  /* 0x0000660000047ab9 */ /* 0x000fe40000000a00 */
[----:B------:R-:W-:Y:S02]  /*7ff0*/  USHF.R.S32.HI UR15, URZ, 0x1f, UR16 ;  /* 0x0000001f3f0f7899 */ /* 0x000fe40008011410 */
        /* <DEDUP_REMOVED lines=21> */
.L_x_1051:
[----:B------:R-:W2:Y:S01]  /*8150*/  S2R R252, SR_TID.X ;  /* 0x0000000000fc7919 */ /* 0x000ea20000002100 */
[----:B------:R-:W-:-:S02]  /*8160*/  MOV R0, UR20 ;  /* 0x0000001400007c02 */ /* 0x000fc40008000f00 */
[----:B--2---:R-:W-:-:S04]  /*8170*/  SHF.L.U32 R252, R252, 0x1, RZ ;  /* 0x00000001fcfc7819 */ /* 0x004fc800000006ff */
[----:B------:R-:W-:-:S04]  /*8180*/  LOP3.LUT R252, R252, 0x6, RZ, 0xc0, !PT ;  /* 0x00000006fcfc7812 */ /* 0x000fc800078ec0ff */
[----:B------:R-:W-:-:S04]  /*8190*/  LEA R0, R0, R252, 0x5 ;  /* 0x000000fc00007211 */ /* 0x000fc800078e28ff */
[C---:B------:R-:W-:Y:S02]  /*81a0*/  IADD3 R7, R0.reuse, 0x1, RZ ;  /* 0x0000000100077810 */ /* 0x040fe40007ffe0ff */
[CC--:B------:R-:W-:Y:S02]  /*81b0*/  ISETP.GE.AND P2, PT, R0.reuse, R231.reuse, PT ;  /* 0x000000e70000720c */ /* 0x0c0fe40003f46270 */
[C---:B------:R-:W-:Y:S02]  /*81c0*/  ISETP.GE.AND P1, PT, R7.reuse, R231, PT ;  /* 0x000000e70700720c */ /* 0x040fe40003f26270 */
[CC--:B------:R-:W-:Y:S02]  /*81d0*/  ISETP.LT.OR P2, PT, R0.reuse, R227.reuse, P2 ;  /* 0x000000e30000720c */ /* 0x0c0fe40001741670 */
[----:B------:R-:W-:Y:S02]  /*81e0*/  ISETP.LT.OR P1, PT, R7, R227, P1 ;  /* 0x000000e30700720c */ /* 0x000fe40000f21670 */
[----:B------:R-:W-:-:S02]  /*81f0*/  IADD3 R6, R0, 0x8, RZ ;  /* 0x0000000800067810 */ /* 0x000fc40007ffe0ff */
[C---:B-1----:R-:W-:Y:S02]  /*8200*/  IADD3 R5, R0.reuse, 0x9, RZ ;  /* 0x0000000900057810 */ /* 0x042fe40007ffe0ff */
[----:B------:R-:W-:Y:S02]  /*8210*/  IADD3 R4, R0, 0x10, RZ ;  /* 0x0000001000047810 */ /* 0x000fe40007ffe0ff */
[----:B------:R-:W-:Y:S02]  /*8220*/  FSEL R8, R132, -INF , !P2 ;  /* 0xff80000084087808 */ /* 0x000fe40005000000 */
[----:B------:R-:W-:Y:S02]  /*8230*/  FSEL R9, R133, -INF , !P1 ;  /* 0xff80000085097808 */ /* 0x000fe40004800000 */
[C---:B------:R-:W-:Y:S02]  /*8240*/  ISETP.GE.AND P3, PT, R0.reuse, R230, PT ;  /* 0x000000e60000720c */ /* 0x040fe40003f66270 */
[----:B------:R-:W-:-:S02]  /*8250*/  ISETP.GE.AND P5, PT, R0, R229, PT ;  /* 0x000000e50000720c */ /* 0x000fc40003fa6270 */
[----:B------:R-:W-:Y:S02]  /*8260*/  ISETP.GE.AND P4, PT, R0, R228, PT ;  /* 0x000000e40000720c */ /* 0x000fe40003f86270 */
[-C--:B------:R-:W-:Y:S02]  /*8270*/  ISETP.GE.AND P6, PT, R6, R231.reuse, PT ;  /* 0x000000e70600720c */ /* 0x080fe40003fc6270 */
[-C--:B------:R-:W-:Y:S02]  /*8280*/  ISETP.GE.AND P2, PT, R5, R231.reuse, PT ;  /* 0x000000e70500720c */ /* 0x080fe40003f46270 */
[----:B------:R-:W-:Y:S02]  /*8290*/  ISETP.GE.AND P1, PT, R4, R231, PT ;  /* 0x000000e70400720c */ /* 0x000fe40003f26270 */
[C---:B------:R-:W-:Y:S02]  /*82a0*/  IADD3 R3, R0.reuse, 0x11, RZ ;  /* 0x0000001100037810 */ /* 0x040fe40007ffe0ff */
[----:B------:R-:W-:-:S02]  /*82b0*/  IADD3 R2, R0, 0x18, RZ ;  /* 0x0000001800027810 */ /* 0x000fc40007ffe0ff */
[C---:B------:R-:W-:Y:S02]  /*82c0*/  ISETP.LT.OR P3, PT, R0.reuse, R226, P3 ;  /* 0x000000e20000720c */ /* 0x040fe40001f61670 */
[C---:B------:R-:W-:Y:S02]  /*82d0*/  ISETP.LT.OR P5, PT, R0.reuse, R225, P5 ;  /* 0x000000e10000720c */ /* 0x040fe40002fa1670 */
[----:B------:R-:W-:Y:S02]  /*82e0*/  ISETP.LT.OR P4, PT, R0, R224, P4 ;  /* 0x000000e00000720c */ /* 0x000fe40002781670 */
[-C--:B------:R-:W-:Y:S02]  /*82f0*/  ISETP.LT.OR P6, PT, R6, R227.reuse, P6 ;  /* 0x000000e30600720c */ /* 0x080fe400037c1670 */
[-C--:B------:R-:W-:Y:S02]  /*8300*/  ISETP.LT.OR P2, PT, R5, R227.reuse, P2 ;  /* 0x000000e30500720c */ /* 0x080fe40001741670 */
[----:B------:R-:W-:-:S02]  /*8310*/  ISETP.LT.OR P1, PT, R4, R227, P1 ;  /* 0x000000e30400720c */ /* 0x000fc40000f21670 */
[----:B------:R-:W-:Y:S02]  /*8320*/  IADD3 R0, R0, 0x19, RZ ;  /* 0x0000001900007810 */ /* 0x000fe40007ffe0ff */
[----:B------:R-:W-:Y:S02]  /*8330*/  FSEL R12, R32, -INF , !P6 ;  /* 0xff800000200c7808 */ /* 0x000fe40007000000 */
[----:B------:R-:W-:Y:S02]  /*8340*/  FSEL R11, R33, -INF , !P2 ;  /* 0xff800000210b7808 */ /* 0x000fe40005000000 */
[----:B------:R-:W-:Y:S02]  /*8350*/  FSEL R178, R28, -INF , !P1 ;  /* 0xff8000001cb27808 */ /* 0x000fe40004800000 */
[-C--:B------:R-:W-:Y:S02]  /*8360*/  ISETP.GE.AND P6, PT, R3, R231.reuse, PT ;  /* 0x000000e70300720c */ /* 0x080fe40003fc6270 */
[----:B------:R-:W-:-:S02]  /*8370*/  ISETP.GE.AND P2, PT, R2, R231, PT ;  /* 0x000000e70200720c */ /* 0x000fc40003f46270 */
[----:B------:R-:W-:Y:S02]  /*8380*/  ISETP.GE.AND P1, PT, R0, R231, PT ;  /* 0x000000e70000720c */ /* 0x000fe40003f26270 */
[----:B------:R-:W-:Y:S02]  /*8390*/  FMNMX.FTZ R10, R207, R8, !PT ;  /* 0x00000008cf0a7209 */ /* 0x000fe40007810000 */
[-C--:B------:R-:W-:Y:S02]  /*83a0*/  ISETP.LT.OR P6, PT, R3, R227.reuse, P6 ;  /* 0x000000e30300720c */ /* 0x080fe400037c1670 */
[-C--:B------:R-:W-:Y:S02]  /*83b0*/  ISETP.LT.OR P2, PT, R2, R227.reuse, P2 ;  /* 0x000000e30200720c */ /* 0x080fe40001741670 */
[----:B------:R-:W-:Y:S02]  /*83c0*/  ISETP.LT.OR P1, PT, R0, R227, P1 ;  /* 0x000000e30000720c */ /* 0x000fe40000f21670 */
[----:B------:R-:W-:-:S02]  /*83d0*/  FMNMX.FTZ R10, R9, R10, !PT ;  /* 0x0000000a090a7209 */ /* 0x000fc40007810000 */
[----:B------:R-:W-:Y:S02]  /*83e0*/  FSEL R179, R29, -INF , !P6 ;  /* 0xff8000001db37808 */ /* 0x000fe40007000000 */
[----:B------:R-:W-:Y:S02]  /*83f0*/  FSEL R188, R20, -INF , !P2 ;  /* 0xff80000014bc7808 */ /* 0x000fe40005000000 */
[----:B------:R-:W-:Y:S02]  /*8400*/  FSEL R189, R21, -INF , !P1 ;  /* 0xff80000015bd7808 */ /* 0x000fe40004800000 */
[----:B------:R-:W-:Y:S02]  /*8410*/  FMNMX.FTZ R13, R12, R10, !PT ;  /* 0x0000000a0c0d7209 */ /* 0x000fe40007810000 */
[C---:B------:R-:W-:Y:S02]  /*8420*/  ISETP.GE.AND P6, PT, R7.reuse, R230, PT ;  /* 0x000000e60700720c */ /* 0x040fe40003fc6270 */
[----:B------:R-:W-:-:S02]  /*8430*/  ISETP.GE.AND P2, PT, R7, R229, PT ;  /* 0x000000e50700720c */ /* 0x000fc40003f46270 */
[----:B------:R-:W-:Y:S02]  /*8440*/  ISETP.GE.AND P1, PT, R7, R228, PT ;  /* 0x000000e40700720c */ /* 0x000fe40003f26270 */
[----:B------:R-:W-:Y:S02]  /*8450*/  FMNMX.FTZ R14, R11, R13, !PT ;  /* 0x0000000d0b0e7209 */ /* 0x000fe40007810000 */
[C---:B------:R-:W-:Y:S02]  /*8460*/  ISETP.LT.OR P6, PT, R7.reuse, R226, P6 ;  /* 0x000000e20700720c */ /* 0x040fe400037c1670 */
        /* <DEDUP_REMOVED lines=8> */
[----:B------:R-:W-:-:S02]  /*84f0*/  FMNMX.FTZ R14, R178, R14, !PT ;  /* 0x0000000eb20e7209 */ /* 0x000fc40007810000 */
[C---:B------:R-:W-:Y:S02]  /*8500*/  ISETP.LT.OR P3, PT, R6.reuse, R226, P3 ;  /* 0x000000e20600720c */ /* 0x040fe40001f61670 */
[C---:B------:R-:W-:Y:S02]  /*8510*/  ISETP.LT.OR P5, PT, R6.reuse, R225, P5 ;  /* 0x000000e10600720c */ /* 0x040fe40002fa1670 */
[----:B------:R-:W-:Y:S02]  /*8520*/  ISETP.LT.OR P4, PT, R6, R224, P4 ;  /* 0x000000e00600720c */ /* 0x000fe40002781670 */
[----:B------:R-:W-:Y:S02]  /*8530*/  FMNMX.FTZ R6, R179, R14, !PT ;  /* 0x0000000eb3067209 */ /* 0x000fe40007810000 */
[----:B------:R-:W-:Y:S02]  /*8540*/  FSEL R16, R135, -INF , !P6 ;  /* 0xff80000087107808 */ /* 0x000fe40007000000 */
[----:B------:R-:W-:-:S02]  /*8550*/  FMNMX.FTZ R6, R188, R6, !PT ;  /* 0x00000006bc067209 */ /* 0x000fc40007810000 */
[----:B------:R-:W-:Y:S02]  /*8560*/  FSEL R19, R185, -INF , !P2 ;  /* 0xff800000b9137808 */ /* 0x000fe40005000000 */
[----:B------:R-:W-:Y:S02]  /*8570*/  FMNMX.FTZ R6, R189, R6, !PT ;  /* 0x00000006bd067209 */ /* 0x000fe40007810000 */
[-C--:B------:R-:W-:Y:S02]  /*8580*/  ISETP.GE.AND P6, PT, R5, R230.reuse, PT ;  /* 0x000000e60500720c */ /* 0x080fe40003fc6270 */
[----:B------:R-:W-:Y:S01]  /*8590*/  ISETP.GE.AND P2, PT, R4, R230, PT ;  /* 0x000000e60400720c */ /* 0x000fe20003f46270 */
[----:B------:R-:W1:Y:S01]  /*85a0*/  SHFL.BFLY PT, R21, R6, 0x2, 0x1f ;  /* 0x0c401f0006157f89 */ /* 0x000e6200000e0000 */
[----:B------:R-:W-:Y:S02]  /*85b0*/  FSEL R20, R187, -INF , !P1 ;  /* 0xff800000bb147808 */ /* 0x000fe40004800000 */
[----:B------:R-:W-:-:S02]  /*85c0*/  ISETP.LT.OR P6, PT, R5, R226, P6 ;  /* 0x000000e20500720c */ /* 0x000fc400037c1670 */
[----:B------:R-:W-:Y:S02]  /*85d0*/  FSEL R15, R34, -INF , !P3 ;  /* 0xff800000220f7808 */ /* 0x000fe40005800000 */
[----:B------:R-:W-:Y:S02]  /*85e0*/  ISETP.LT.OR P2, PT, R4, R226, P2 ;  /* 0x000000e20400720c */ /* 0x000fe40001741670 */
[C---:B------:R-:W-:Y:S02]  /*85f0*/  ISETP.GE.AND P1, PT, R5.reuse, R229, PT ;  /* 0x000000e50500720c */ /* 0x040fe40003f26270 */
[----:B------:R-:W-:Y:S02]  /*8600*/  ISETP.GE.AND P3, PT, R5, R228, PT ;  /* 0x000000e40500720c */ /* 0x000fe40003f66270 */
[----:B------:R-:W-:Y:S02]  /*8610*/  FMNMX.FTZ R14, R206, R7, !PT ;  /* 0x00000007ce0e7209 */ /* 0x000fe40007810000 */
[----:B------:R-:W-:-:S02]  /*8620*/  FSEL R18, R35, -INF , !P6 ;  /* 0xff80000023127808 */ /* 0x000fc40007000000 */
[----:B------:R-:W-:Y:S01]  /*8630*/  FSEL R177, R30, -INF , !P2 ;  /* 0xff8000001eb17808 */ /* 0x000fe20005000000 */
[----:B------:R-:W-:Y:S01]  /*8640*/  LDSM.16.MT88.4 R32, [R213+0xb000] ;  /* 0x00b00000d520783b */ /* 0x000fe20000004200 */
[-C--:B------:R-:W-:Y:S02]  /*8650*/  ISETP.GE.AND P6, PT, R3, R230.reuse, PT ;  /* 0x000000e60300720c */ /* 0x080fe40003fc6270 */
[----:B------:R-:W-:Y:S02]  /*8660*/  ISETP.GE.AND P2, PT, R2, R230, PT ;  /* 0x000000e60200720c */ /* 0x000fe40003f46270 */
[C---:B------:R-:W-:Y:S02]  /*8670*/  ISETP.LT.OR P1, PT, R5.reuse, R225, P1 ;  /* 0x000000e10500720c */ /* 0x040fe40000f21670 */
[----:B------:R-:W-:Y:S02]  /*8680*/  ISETP.LT.OR P3, PT, R5, R224, P3 ;  /* 0x000000e00500720c */ /* 0x000fe40001f61670 */
[----:B------:R-:W-:-:S02]  /*8690*/  FMNMX.FTZ R5, R16, R14, !PT ;  /* 0x0000000e10057209 */ /* 0x000fc40007810000 */
[-C--:B------:R-:W-:Y:S02]  /*86a0*/  ISETP.LT.OR P6, PT, R3, R226.reuse, P6 ;  /* 0x000000e20300720c */ /* 0x080fe400037c1670 */
[----:B------:R-:W-:Y:S02]  /*86b0*/  ISETP.LT.OR P2, PT, R2, R226, P2 ;  /* 0x000000e20200720c */ /* 0x000fe40001741670 */
[----:B------:R-:W-:Y:S02]  /*86c0*/  FMNMX.FTZ R5, R15, R5, !PT ;  /* 0x000000050f057209 */ /* 0x000fe40007810000 */
[----:B------:R-:W-:Y:S02]  /*86d0*/  FSEL R176, R31, -INF , !P6 ;  /* 0xff8000001fb07808 */ /* 0x000fe40007000000 */
[----:B------:R-:W-:Y:S01]  /*86e0*/  FSEL R133, R22, -INF , !P2 ;  /* 0xff80000016857808 */ /* 0x000fe20005000000 */
[----:B------:R-:W-:Y:S01]  /*86f0*/  LDSM.16.MT88.4 R28, [R214+0xa000] ;  /* 0x00a00000d61c783b */ /* 0x000fe20000004200 */
[----:B------:R-:W-:-:S02]  /*8700*/  ISETP.GE.AND P6, PT, R4, R229, PT ;  /* 0x000000e50400720c */ /* 0x000fc40003fc6270 */
[----:B------:R-:W-:Y:S02]  /*8710*/  ISETP.GE.AND P2, PT, R4, R228, PT ;  /* 0x000000e40400720c */ /* 0x000fe40003f46270 */
[----:B------:R-:W-:Y:S02]  /*8720*/  FMNMX.FTZ R5, R18, R5, !PT ;  /* 0x0000000512057209 */ /* 0x000fe40007810000 */
[----:B------:R-:W-:Y:S02]  /*8730*/  FSEL R17, R180, -INF , !P5 ;  /* 0xff800000b4117808 */ /* 0x000fe40006800000 */
[----:B------:R-:W-:Y:S02]  /*8740*/  ISETP.GE.AND P5, PT, R0, R230, PT ;  /* 0x000000e60000720c */ /* 0x000fe40003fa6270 */
[C---:B------:R-:W-:Y:S02]  /*8750*/  ISETP.LT.OR P6, PT, R4.reuse, R225, P6 ;  /* 0x000000e10400720c */ /* 0x040fe400037c1670 */
[----:B------:R-:W-:-:S02]  /*8760*/  ISETP.LT.OR P2, PT, R4, R224, P2 ;  /* 0x000000e00400720c */ /* 0x000fc40001741670 */
[----:B------:R-:W-:Y:S02]  /*8770*/  FMNMX.FTZ R14, R177, R5, !PT ;  /* 0x00000005b10e7209 */ /* 0x000fe40007810000 */
[----:B------:R-:W-:Y:S02]  /*8780*/  FMNMX.FTZ R4, R205, R10, !PT ;  /* 0x0000000acd047209 */ /* 0x000fe40007810000 */
[----:B-1----:R-:W-:Y:S02]  /*8790*/  FMNMX.FTZ R5, R6, R21, !PT ;  /* 0x0000001506057209 */ /* 0x002fe40007810000 */
[----:B------:R-:W-:Y:S02]  /*87a0*/  ISETP.LT.OR P5, PT, R0, R226, P5 ;  /* 0x000000e20000720c */ /* 0x000fe40002fa1670 */
[----:B------:R-:W-:Y:S02]  /*87b0*/  FMNMX.FTZ R6, R176, R14, !PT ;  /* 0x0000000eb0067209 */ /* 0x000fe40007810000 */
[----:B------:R-:W-:-:S02]  /*87c0*/  FMNMX.FTZ R4, R19, R4, !PT ;  /* 0x0000000413047209 */ /* 0x000fc40007810000 */
[----:B------:R-:W-:Y:S02]  /*87d0*/  FSEL R139, R23, -INF , !P5 ;  /* 0xff800000178b7808 */ /* 0x000fe40006800000 */
[----:B------:R-:W-:Y:S02]  /*87e0*/  FMNMX.FTZ R21, R133, R6, !PT ;  /* 0x0000000685157209 */ /* 0x000fe40007810000 */
[----:B------:R-:W-:Y:S02]  /*87f0*/  FSEL R14, R181, -INF , !P1 ;  /* 0xff800000b50e7808 */ /* 0x000fe40004800000 */
[----:B------:R-:W-:Y:S02]  /*8800*/  ISETP.GE.AND P5, PT, R3, R229, PT ;  /* 0x000000e50300720c */ /* 0x000fe40003fa6270 */
[----:B------:R-:W-:Y:S02]  /*8810*/  FMNMX.FTZ R6, R17, R4, !PT ;  /* 0x0000000411067209 */ /* 0x000fe40007810000 */
[----:B------:R-:W-:-:S02]  /*8820*/  ISETP.GE.AND P1, PT, R3, R228, PT ;  /* 0x000000e40300720c */ /* 0x000fc40003f26270 */
[C---:B------:R-:W-:Y:S02]  /*8830*/  ISETP.LT.OR P5, PT, R3.reuse, R225, P5 ;  /* 0x000000e10300720c */ /* 0x040fe40002fa1670 */
[----:B------:R-:W-:Y:S02]  /*8840*/  FSEL R132, R24, -INF , !P6 ;  /* 0xff80000018847808 */ /* 0x000fe40007000000 */
[----:B------:R-:W-:Y:S01]  /*8850*/  FMNMX.FTZ R6, R14, R6, !PT ;  /* 0x000000060e067209 */ /* 0x000fe20007810000 */
[----:B------:R-:W-:Y:S01]  /*8860*/  SHFL.BFLY PT, R24, R5, 0x1, 0x1f ;  /* 0x0c201f0005187f89 */ /* 0x000fe200000e0000 */
[----:B------:R-:W-:Y:S02]  /*8870*/  ISETP.LT.OR P1, PT, R3, R224, P1 ;  /* 0x000000e00300720c */ /* 0x000fe40000f21670 */
[----:B------:R-:W-:Y:S02]  /*8880*/  FMNMX.FTZ R4, R139, R21, !PT ;  /* 0x000000158b047209 */ /* 0x000fe40007810000 */
[----:B------:R-:W-:-:S02]  /*8890*/  FSEL R138, R25, -INF , !P5 ;  /* 0xff800000198a7808 */ /* 0x000fc40006800000 */
[----:B------:R-:W-:Y:S01]  /*88a0*/  FMNMX.FTZ R3, R132, R6, !PT ;  /* 0x0000000684037209 */ /* 0x000fe20007810000 */
[----:B------:R-:W1:Y:S01]  /*88b0*/  SHFL.BFLY PT, R23, R4, 0x2, 0x1f ;  /* 0x0c401f0004177f89 */ /* 0x000e6200000e0000 */
[----:B------:R-:W-:Y:S02]  /*88c0*/  FMNMX.FTZ R21, R204, R13, !PT ;  /* 0x0000000dcc157209 */ /* 0x000fe40007810000 */
[----:B------:R-:W-:Y:S02]  /*88d0*/  FMNMX.FTZ R22, R138, R3, !PT ;  /* 0x000000038a167209 */ /* 0x000fe40007810000 */
[----:B------:R-:W-:Y:S02]  /*88e0*/  FSEL R6, R182, -INF , !P4 ;  /* 0xff800000b6067808 */ /* 0x000fe40006000000 */
[----:B------:R-:W-:Y:S02]  /*88f0*/  FMNMX.FTZ R3, R20, R21, !PT ;  /* 0x0000001514037209 */ /* 0x000fe40007810000 */
[----:B------:R-:W-:-:S02]  /*8900*/  ISETP.GE.AND P6, PT, R2, R229, PT ;  /* 0x000000e50200720c */ /* 0x000fc40003fc6270 */
[----:B------:R-:W-:Y:S02]  /*8910*/  ISETP.GE.AND P4, PT, R2, R228, PT ;  /* 0x000000e40200720c */ /* 0x000fe40003f86270 */
[----:B------:R-:W-:Y:S02]  /*8920*/  FSEL R21, R183, -INF , !P3 ;  /* 0xff800000b7157808 */ /* 0x000fe40005800000 */
[----:B------:R-:W-:Y:S02]  /*8930*/  FMNMX.FTZ R3, R6, R3, !PT ;  /* 0x0000000306037209 */ /* 0x000fe40007810000 */
[C---:B------:R-:W-:Y:S02]  /*8940*/  ISETP.LT.OR P6, PT, R2.reuse, R225, P6 ;  /* 0x000000e10200720c */ /* 0x040fe400037c1670 */
[----:B------:R-:W-:Y:S02]  /*8950*/  ISETP.LT.OR P4, PT, R2, R224, P4 ;  /* 0x000000e00200720c */ /* 0x000fe40002781670 */
[----:B------:R-:W-:-:S02]  /*8960*/  FSEL R181, R26, -INF , !P2 ;  /* 0xff8000001ab57808 */ /* 0x000fc40005000000 */
[----:B------:R-:W-:Y:S02]  /*8970*/  FMNMX.FTZ R2, R21, R3, !PT ;  /* 0x0000000315027209 */ /* 0x000fe40007810000 */
[----:B------:R-:W-:Y:S02]  /*8980*/  FSEL R185, R27, -INF , !P1 ;  /* 0xff8000001bb97808 */ /* 0x000fe40004800000 */
[C---:B------:R-:W-:Y:S02]  /*8990*/  ISETP.GE.AND P5, PT, R0.reuse, R229, PT ;  /* 0x000000e50000720c */ /* 0x040fe40003fa6270 */
[C---:B------:R-:W-:Y:S02]  /*89a0*/  ISETP.GE.AND P1, PT, R0.reuse, R228, PT ;  /* 0x000000e40000720c */ /* 0x040fe40003f26270 */
[----:B------:R-:W-:Y:S02]  /*89b0*/  FMNMX.FTZ R2, R181, R2, !PT ;  /* 0x00000002b5027209 */ /* 0x000fe40007810000 */
[----:B------:R-:W-:-:S02]  /*89c0*/  ISETP.LT.OR P5, PT, R0, R225, P5 ;  /* 0x000000e10000720c */ /* 0x000fc40002fa1670 */
[----:B------:R-:W-:Y:S02]  /*89d0*/  ISETP.LT.OR P1, PT, R0, R224, P1 ;  /* 0x000000e00000720c */ /* 0x000fe40000f21670 */
[----:B------:R-:W-:Y:S02]  /*89e0*/  FSEL R187, R142, -INF , !P4 ;  /* 0xff8000008ebb7808 */ /* 0x000fe40006000000 */
[----:B------:R-:W-:Y:S02]  /*89f0*/  FMNMX.FTZ R0, R185, R2, !PT ;  /* 0x00000002b9007209 */ /* 0x000fe40007810000 */
[----:B------:R-:W-:Y:S02]  /*8a00*/  FSEL R186, R143, -INF , !P1 ;  /* 0xff8000008fba7808 */ /* 0x000fe40004800000 */
[----:B------:R-:W-:Y:S02]  /*8a10*/  FMNMX.FTZ R0, R187, R0, !PT ;  /* 0x00000000bb007209 */ /* 0x000fe40007810000 */
[----:B------:R-:W-:-:S02]  /*8a20*/  FSEL R140, R140, -INF , !P6 ;  /* 0xff8000008c8c7808 */ /* 0x000fc40007000000 */
[----:B------:R-:W-:Y:S02]  /*8a30*/  FMNMX.FTZ R0, R186, R0, !PT ;  /* 0x00000000ba007209 */ /* 0x000fe40007810000 */
[----:B-1----:R-:W-:Y:S02]  /*8a40*/  FMNMX.FTZ R135, R4, R23, !PT ;  /* 0x0000001704877209 */ /* 0x002fe40007810000 */
[----:B------:R-:W-:Y:S01]  /*8a50*/  FSEL R141, R141, -INF , !P5 ;  /* 0xff8000008d8d7808 */ /* 0x000fe20006800000 */
[----:B------:R-:W1:Y:S01]  /*8a60*/  SHFL.BFLY PT, R137, R0, 0x2, 0x1f ;  /* 0x0c401f0000897f89 */ /* 0x000e6200000e0000 */
[----:B------:R-:W-:Y:S02]  /*8a70*/  FMNMX.FTZ R22, R140, R22, !PT ;  /* 0x000000168c167209 */ /* 0x000fe40007810000 */
[----:B------:R-:W-:Y:S01]  /*8a80*/  FMNMX.FTZ R136, R5, R24, !PT ;  /* 0x0000001805887209 */ /* 0x000fe20007810000 */
[----:B------:R-:W2:Y:S01]  /*8a90*/  SHFL.BFLY PT, R4, R135, 0x1, 0x1f ;  /* 0x0c201f0087047f89 */ /* 0x000ea200000e0000 */
[----:B------:R-:W-:-:S02]  /*8aa0*/  FMNMX.FTZ R134, R141, R22, !PT ;  /* 0x000000168d867209 */ /* 0x000fc40007810000 */
[C---:B------:R-:W-:Y:S01]  /*8ab0*/  FSETP.NEU.FTZ.AND P4, PT, R136.reuse, -INF , PT ;  /* 0xff8000008800780b */ /* 0x040fe20003f9d000 */
[----:B------:R-:W-:Y:S01]  /*8ac0*/  FMUL.FTZ R3, R136, c[0x0][0x23c] ;  /* 0x00008f0088037a20 */ /* 0x000fe20000410000 */
[----:B------:R-:W-:Y:S04]  /*8ad0*/  LDSM.16.MT88.4 R24, [R209+0xa000] ;  /* 0x00a00000d118783b */ /* 0x000fe80000004200 */
[----:B------:R-:W3:Y:S01]  /*8ae0*/  SHFL.BFLY PT, R22, R134, 0x2, 0x1f ;  /* 0x0c401f0086167f89 */ /* 0x000ee200000e0000 */
[----:B------:R-:W-:-:S05]  /*8af0*/  FSEL R3, R3, RZ, P4 ;  /* 0x000000ff03037208 */ /* 0x000fca0002000000 */
[--C-:B------:R-:W-:Y:S02]  /*8b00*/  FFMA.FTZ R12, R12, c[0x0][0x23c], -R3.reuse ;  /* 0x00008f000c0c7a23 */ /* 0x100fe40000010803 */
[--C-:B------:R-:W-:Y:S02]  /*8b10*/  FFMA.FTZ R8, R8, c[0x0][0x23c], -R3.reuse ;  /* 0x00008f0008087a23 */ /* 0x100fe40000010803 */
[----:B------:R4:W-:Y:S01]  /*8b20*/  MUFU.EX2 R202, R12 ;  /* 0x0000000c00ca7308 */ /* 0x0009e20000000800 */
[----:B-1----:R-:W-:Y:S01]  /*8b30*/  FMNMX.FTZ R137, R137, R0, !PT ;  /* 0x0000000089897209 */ /* 0x002fe20007810000 */
[--C-:B------:R-:W-:Y:S02]  /*8b40*/  FFMA.FTZ R9, R9, c[0x0][0x23c], -R3.reuse ;  /* 0x00008f0009097a23 */ /* 0x100fe40000010803 */
[----:B------:R-:W-:Y:S01]  /*8b50*/  FFMA.FTZ R11, R11, c[0x0][0x23c], -R3 ;  /* 0x00008f000b0b7a23 */ /* 0x000fe20000010803 */
[----:B--2---:R-:W-:Y:S02]  /*8b60*/  FMNMX.FTZ R135, R135, R4, !PT ;  /* 0x0000000487877209 */ /* 0x004fe40007810000 */
[----:B------:R-:W1:Y:S01]  /*8b70*/  SHFL.BFLY PT, R4, R137, 0x1, 0x1f ;  /* 0x0c201f0089047f89 */ /* 0x000e6200000e0000 */
[----:B------:R-:W-:Y:S01]  /*8b80*/  MUFU.EX2 R236, R8 ;  /* 0x0000000800ec7308 */ /* 0x000fe20000000800 */
[C---:B------:R-:W-:Y:S01]  /*8b90*/  FSETP.NEU.FTZ.AND P3, PT, R135.reuse, -INF , PT ;  /* 0xff8000008700780b */ /* 0x040fe20003f7d000 */
[----:B------:R-:W-:Y:S01]  /*8ba0*/  FMUL.FTZ R2, R135, c[0x0][0x23c] ;  /* 0x00008f0087027a20 */ /* 0x000fe20000410000 */
[----:B---3--:R-:W-:-:S04]  /*8bb0*/  FMNMX.FTZ R134, R22, R134, !PT ;  /* 0x0000008616867209 */ /* 0x008fc80007810000 */
[----:B------:R-:W-:Y:S01]  /*8bc0*/  FSEL R2, R2, RZ, P3 ;  /* 0x000000ff02027208 */ /* 0x000fe20001800000 */
[----:B------:R-:W2:Y:S01]  /*8bd0*/  MUFU.EX2 R203, R9 ;  /* 0x0000000900cb7308 */ /* 0x000ea20000000800 */
[----:B------:R-:W3:Y:S03]  /*8be0*/  SHFL.BFLY PT, R5, R134, 0x1, 0x1f ;  /* 0x0c201f0086057f89 */ /* 0x000ee600000e0000 */
[--C-:B------:R-:W-:Y:S02]  /*8bf0*/  FFMA.FTZ R15, R15, c[0x0][0x23c], -R2.reuse ;  /* 0x00008f000f0f7a23 */ /* 0x100fe40000010802 */
[--C-:B------:R-:W-:Y:S02]  /*8c00*/  FFMA.FTZ R16, R16, c[0x0][0x23c], -R2.reuse ;  /* 0x00008f0010107a23 */ /* 0x100fe40000010802 */
[----:B------:R5:W-:Y:S01]  /*8c10*/  MUFU.EX2 R200, R15 ;  /* 0x0000000f00c87308 */ /* 0x000be20000000800 */
[----:B------:R-:W-:-:S02]  /*8c20*/  FFMA.FTZ R7, R7, c[0x0][0x23c], -R2 ;  /* 0x00008f0007077a23 */ /* 0x000fc40000010802 */
[----:B------:R-:W-:Y:S01]  /*8c30*/  FFMA.FTZ R18, R18, c[0x0][0x23c], -R2 ;  /* 0x00008f0012127a23 */ /* 0x000fe20000010802 */
[----:B-1----:R-:W-:Y:S02]  /*8c40*/  FMNMX.FTZ R137, R137, R4, !PT ;  /* 0x0000000489897209 */ /* 0x002fe40007810000 */
[----:B------:R-:W-:Y:S02]  /*8c50*/  FSEL R4, R136, RZ, P4 ;  /* 0x000000ff88047208 */ /* 0x000fe40002000000 */
[----:B------:R-:W-:Y:S01]  /*8c60*/  MUFU.EX2 R194, R16 ;  /* 0x0000001000c27308 */ /* 0x000fe20000000800 */
[C---:B------:R-:W-:Y:S01]  /*8c70*/  FSETP.NEU.FTZ.AND P1, PT, R137.reuse, -INF , PT ;  /* 0xff8000008900780b */ /* 0x040fe20003f3d000 */
[----:B----4-:R-:W-:Y:S01]  /*8c80*/  FMUL.FTZ R12, R137, c[0x0][0x23c] ;  /* 0x00008f00890c7a20 */ /* 0x010fe20000410000 */
[----:B--2---:R-:W-:-:S04]  /*8c90*/  F2FP.BF16.PACK_AB R8, R203, R236 ;  /* 0x000000eccb08723e */ /* 0x004fc800000010ff */
[----:B------:R-:W-:Y:S01]  /*8ca0*/  FSEL R12, R12, RZ, P1 ;  /* 0x000000ff0c0c7208 */ /* 0x000fe20000800000 */
[----:B------:R-:W-:Y:S01]  /*8cb0*/  MUFU.EX2 R237, R11 ;  /* 0x0000000b00ed7308 */ /* 0x000fe20000000800 */
[----:B---3--:R-:W-:Y:S01]  /*8cc0*/  FMNMX.FTZ R134, R134, R5, !PT ;  /* 0x0000000586867209 */ /* 0x008fe20007810000 */
[----:B------:R-:W-:Y:S01]  /*8cd0*/  FADD.FTZ R5, R207, -R4 ;  /* 0x80000004cf057221 */ /* 0x000fe20000010000 */
[----:B------:R-:W-:Y:S01]  /*8ce0*/  FSEL R4, R135, RZ, P3 ;  /* 0x000000ff87047208 */ /* 0x000fe20001800000 */
[--C-:B------:R-:W-:Y:S01]  /*8cf0*/  FFMA.FTZ R20, R20, c[0x0][0x23c], -R12.reuse ;  /* 0x00008f0014147a23 */ /* 0x100fe2000001080c */
[----:B------:R-:W-:Y:S01]  /*8d00*/  FSETP.NEU.FTZ.AND P2, PT, R134, -INF , PT ;  /* 0xff8000008600780b */ /* 0x000fe20003f5d000 */
[--C-:B------:R-:W-:Y:S02]  /*8d10*/  FFMA.FTZ R21, R21, c[0x0][0x23c], -R12.reuse ;  /* 0x00008f0015157a23 */ /* 0x100fe4000001080c */
[----:B------:R-:W-:Y:S01]  /*8d20*/  FFMA.FTZ R6, R6, c[0x0][0x23c], -R12 ;  /* 0x00008f0006067a23 */ /* 0x000fe2000001080c */
[----:B------:R-:W-:Y:S01]  /*8d30*/  MUFU.EX2 R184, R20 ;  /* 0x0000001400b87308 */ /* 0x000fe20000000800 */
[----:B------:R-:W-:-:S02]  /*8d40*/  FADD.FTZ R4, R206, -R4 ;  /* 0x80000004ce047221 */ /* 0x000fc40000010000 */
[----:B------:R-:W-:Y:S02]  /*8d50*/  FMUL.FTZ R0, R134, c[0x0][0x23c] ;  /* 0x00008f0086007a20 */ /* 0x000fe40000410000 */
[----:B-----5:R-:W-:Y:S01]  /*8d60*/  FMUL.FTZ R15, R4, c[0x0][0x23c] ;  /* 0x00008f00040f7a20 */ /* 0x020fe20000410000 */
[----:B------:R-:W-:Y:S01]  /*8d70*/  FSEL R4, R137, RZ, P1 ;  /* 0x000000ff89047208 */ /* 0x000fe20000800000 */
[----:B------:R-:W-:Y:S01]  /*8d80*/  FMUL.FTZ R5, R5, c[0x0][0x23c] ;  /* 0x00008f0005057a20 */ /* 0x000fe20000410000 */
[----:B------:R1:W-:Y:S01]  /*8d90*/  MUFU.EX2 R180, R21 ;  /* 0x0000001500b47308 */ /* 0x0003e20000000800 */
[----:B------:R-:W-:Y:S01]  /*8da0*/  FSEL R0, R0, RZ, P2 ;  /* 0x000000ff00007208 */ /* 0x000fe20001000000 */
[----:B------:R-:W-:Y:S02]  /*8db0*/  FFMA.FTZ R13, R13, c[0x0][0x23c], -R12 ;  /* 0x00008f000d0d7a23 */ /* 0x000fe4000001080c */
[----:B------:R-:W-:Y:S02]  /*8dc0*/  FADD.FTZ R4, R204, -R4 ;  /* 0x80000004cc047221 */ /* 0x000fe40000010000 */
[----:B------:R-:W-:-:S02]  /*8dd0*/  FFMA.FTZ R14, R14, c[0x0][0x23c], -R0 ;  /* 0x00008f000e0e7a23 */ /* 0x000fc40000010800 */
[----:B------:R2:W-:Y:S01]  /*8de0*/  MUFU.EX2 R183, R6 ;  /* 0x0000000600b77308 */ /* 0x0005e20000000800 */
[--C-:B------:R-:W-:Y:S02]  /*8df0*/  FFMA.FTZ R10, R10, c[0x0][0x23c], -R0.reuse ;  /* 0x00008f000a0a7a23 */ /* 0x100fe40000010800 */
[--C-:B------:R-:W-:Y:S02]  /*8e00*/  FFMA.FTZ R19, R19, c[0x0][0x23c], -R0.reuse ;  /* 0x00008f0013137a23 */ /* 0x100fe40000010800 */
[----:B------:R-:W-:Y:S02]  /*8e10*/  FFMA.FTZ R17, R17, c[0x0][0x23c], -R0 ;  /* 0x00008f0011117a23 */ /* 0x000fe40000010800 */
[----:B------:R-:W-:Y:S01]  /*8e20*/  FMUL.FTZ R4, R4, c[0x0][0x23c] ;  /* 0x00008f0004047a20 */ /* 0x000fe20000410000 */
[----:B-1----:R-:W1:Y:S01]  /*8e30*/  LDSM.16.MT88.4 R20, [R211+0xa000] ;  /* 0x00a00000d314783b */ /* 0x002e620000004200 */
[----:B------:R3:W4:Y:S01]  /*8e40*/  MUFU.EX2 R16, R5 ;  /* 0x0000000500107308 */ /* 0x0007220000000800 */
[----:B--2---:R-:W-:-:S07]  /*8e50*/  FSEL R6, R134, RZ, P2 ;  /* 0x000000ff86067208 */ /* 0x004fce0001000000 */
[----:B------:R-:W-:Y:S01]  /*8e60*/  MUFU.EX2 R193, R14 ;  /* 0x0000000e00c17308 */ /* 0x000fe20000000800 */
[----:B---3--:R-:W-:-:S07]  /*8e70*/  FADD.FTZ R5, R205, -R6 ;  /* 0x80000006cd057221 */ /* 0x008fce0000010000 */
[----:B------:R-:W-:Y:S01]  /*8e80*/  MUFU.EX2 R182, R13 ;  /* 0x0000000d00b67308 */ /* 0x000fe20000000800 */
[-C--:B----4-:R-:W-:Y:S02]  /*8e90*/  FMUL.FTZ R144, R144, R16.reuse ;  /* 0x0000001090907220 */ /* 0x090fe40000410000 */
[----:B------:R-:W-:Y:S02]  /*8ea0*/  FMUL.FTZ R5, R5, c[0x0][0x23c] ;  /* 0x00008f0005057a20 */ /* 0x000fe40000410000 */
[-C--:B------:R-:W-:Y:S02]  /*8eb0*/  FMUL.FTZ R145, R145, R16.reuse ;  /* 0x0000001091917220 */ /* 0x080fe40000410000 */
[-C--:B------:R-:W-:Y:S01]  /*8ec0*/  FMUL.FTZ R156, R156, R16.reuse ;  /* 0x000000109c9c7220 */ /* 0x080fe20000410000 */
[----:B------:R-:W2:Y:S01]  /*8ed0*/  MUFU.EX2 R195, R7 ;  /* 0x0000000700c37308 */ /* 0x000ea20000000800 */
[-C--:B------:R-:W-:Y:S02]  /*8ee0*/  FMUL.FTZ R157, R157, R16.reuse ;  /* 0x000000109d9d7220 */ /* 0x080fe40000410000 */
[----:B------:R-:W-:-:S02]  /*8ef0*/  FMUL.FTZ R172, R172, R16 ;  /* 0x00000010acac7220 */ /* 0x000fc40000410000 */
[-C--:B------:R-:W-:Y:S02]  /*8f00*/  FMUL.FTZ R173, R173, R16.reuse ;  /* 0x00000010adad7220 */ /* 0x080fe40000410000 */
[-C--:B------:R-:W-:Y:S01]  /*8f10*/  FMUL.FTZ R160, R160, R16.reuse ;  /* 0x00000010a0a07220 */ /* 0x080fe20000410000 */
[----:B------:R-:W3:Y:S01]  /*8f20*/  MUFU.EX2 R201, R18 ;  /* 0x0000001200c97308 */ /* 0x000ee20000000800 */
[-C--:B------:R-:W-:Y:S02]  /*8f30*/  FMUL.FTZ R161, R161, R16.reuse ;  /* 0x00000010a1a17220 */ /* 0x080fe40000410000 */
[-C--:B------:R-:W-:Y:S02]  /*8f40*/  FMUL.FTZ R36, R36, R16.reuse ;  /* 0x0000001024247220 */ /* 0x080fe40000410000 */
[-C--:B------:R-:W-:Y:S02]  /*8f50*/  FMUL.FTZ R37, R37, R16.reuse ;  /* 0x0000001025257220 */ /* 0x080fe40000410000 */
[-C--:B------:R-:W-:Y:S01]  /*8f60*/  FMUL.FTZ R64, R64, R16.reuse ;  /* 0x0000001040407220 */ /* 0x080fe20000410000 */
[----:B------:R4:W-:Y:S01]  /*8f70*/  MUFU.EX2 R191, R10 ;  /* 0x0000000a00bf7308 */ /* 0x0009e20000000800 */
[----:B--2---:R-:W-:Y:S01]  /*8f80*/  F2FP.BF16.PACK_AB R9, R194, R195 ;  /* 0x000000c3c209723e */ /* 0x004fe200000010ff */
[-C--:B------:R-:W-:Y:S01]  /*8f90*/  FMUL.FTZ R65, R65, R16.reuse ;  /* 0x0000001041417220 */ /* 0x080fe20000410000 */
[----:B------:R-:W-:Y:S01]  /*8fa0*/  F2FP.BF16.PACK_AB R7, R180, R183 ;  /* 0x000000b7b407723e */ /* 0x000fe200000010ff */
[----:B------:R-:W-:-:S02]  /*8fb0*/  FMUL.FTZ R80, R80, R16 ;  /* 0x0000001050507220 */ /* 0x000fc40000410000 */
[----:B------:R-:W-:Y:S02]  /*8fc0*/  FMUL.FTZ R81, R81, R16 ;  /* 0x0000001051517220 */ /* 0x000fe40000410000 */
[----:B------:R-:W-:Y:S01]  /*8fd0*/  MUFU.EX2 R190, R19 ;  /* 0x0000001300be7308 */ /* 0x000fe20000000800 */
[----:B---3--:R-:W-:Y:S01]  /*8fe0*/  F2FP.BF16.PACK_AB R11, R201, R200 ;  /* 0x000000c8c90b723e */ /* 0x008fe200000010ff */
[-C--:B------:R-:W-:Y:S02]  /*8ff0*/  FMUL.FTZ R68, R68, R16.reuse ;  /* 0x0000001044447220 */ /* 0x080fe40000410000 */
[-C--:B------:R-:W-:Y:S02]  /*9000*/  FMUL.FTZ R69, R69, R16.reuse ;  /* 0x0000001045457220 */ /* 0x080fe40000410000 */
[----:B------:R-:W-:Y:S02]  /*9010*/  FMUL.FTZ R52, R52, R16 ;  /* 0x0000001034347220 */ /* 0x000fe40000410000 */
[----:B------:R-:W2:Y:S01]  /*9020*/  MUFU.EX2 R192, R17 ;  /* 0x0000001100c07308 */ /* 0x000ea20000000800 */
[----:B----4-:R-:W-:Y:S01]  /*9030*/  F2FP.BF16.PACK_AB R10, R237, R202 ;  /* 0x000000caed0a723e */ /* 0x010fe200000010ff */
[----:B------:R-:W-:-:S02]  /*9040*/  FMUL.FTZ R53, R53, R16 ;  /* 0x0000001035357220 */ /* 0x000fc40000410000 */
[-C--:B------:R-:W-:Y:S02]  /*9050*/  FMUL.FTZ R96, R96, R16.reuse ;  /* 0x0000001060607220 */ /* 0x080fe40000410000 */
[-C--:B------:R-:W-:Y:S02]  /*9060*/  FMUL.FTZ R97, R97, R16.reuse ;  /* 0x0000001061617220 */ /* 0x080fe40000410000 */
[----:B------:R-:W3:Y:S01]  /*9070*/  MUFU.EX2 R15, R15 ;  /* 0x0000000f000f7308 */ /* 0x000ee20000000800 */
[-C--:B------:R-:W-:Y:S02]  /*9080*/  FMUL.FTZ R48, R48, R16.reuse ;  /* 0x0000001030307220 */ /* 0x080fe40000410000 */
[-C--:B------:R-:W-:Y:S02]  /*9090*/  FMUL.FTZ R49, R49, R16.reuse ;  /* 0x0000001031317220 */ /* 0x080fe40000410000 */
[-C--:B------:R-:W-:Y:S02]  /*90a0*/  FMUL.FTZ R116, R116, R16.reuse ;  /* 0x0000001074747220 */ /* 0x080fe40000410000 */
[----:B------:R-:W-:Y:S01]  /*90b0*/  FMUL.FTZ R117, R117, R16 ;  /* 0x0000001075757220 */ /* 0x000fe20000410000 */
[----:B------:R4:W5:Y:S01]  /*90c0*/  MUFU.EX2 R14, R5 ;  /* 0x00000005000e7308 */ /* 0x0009620000000800 */
[----:B--2---:R-:W-:Y:S01]  /*90d0*/  F2FP.BF16.PACK_AB R6, R193, R192 ;  /* 0x000000c0c106723e */ /* 0x004fe200000010ff */
[----:B------:R-:W-:-:S02]  /*90e0*/  FMUL.FTZ R128, R128, R16 ;  /* 0x0000001080807220 */ /* 0x000fc40000410000 */
[-C--:B------:R-:W-:Y:S02]  /*90f0*/  FMUL.FTZ R129, R129, R16.reuse ;  /* 0x0000001081817220 */ /* 0x080fe40000410000 */
[----:B------:R-:W-:Y:S02]  /*9100*/  FMUL.FTZ R84, R84, R16 ;  /* 0x0000001054547220 */ /* 0x000fe40000410000 */
[----:B------:R2:W1:Y:S01]  /*9110*/  MUFU.EX2 R13, R4 ;  /* 0x00000004000d7308 */ /* 0x0004620000000800 */
[-C--:B---3--:R-:W-:Y:S02]  /*9120*/  FMUL.FTZ R146, R146, R15.reuse ;  /* 0x0000000f92927220 */ /* 0x088fe40000410000 */
[-C--:B------:R-:W-:Y:S02]  /*9130*/  FMUL.FTZ R147, R147, R15.reuse ;  /* 0x0000000f93937220 */ /* 0x080fe40000410000 */
[-C--:B------:R-:W-:Y:S02]  /*9140*/  FMUL.FTZ R158, R158, R15.reuse ;  /* 0x0000000f9e9e7220 */ /* 0x080fe40000410000 */
[----:B------:R-:W-:Y:S01]  /*9150*/  FMUL.FTZ R159, R159, R15 ;  /* 0x0000000f9f9f7220 */ /* 0x000fe20000410000 */
[----:B----4-:R-:W-:Y:S01]  /*9160*/  F2FP.BF16.PACK_AB R5, R184, R182 ;  /* 0x000000b6b805723e */ /* 0x010fe200000010ff */
[-C--:B-----5:R-:W-:Y:S01]  /*9170*/  FMUL.FTZ R148, R148, R14.reuse ;  /* 0x0000000e94947220 */ /* 0x0a0fe20000410000 */
[----:B------:R-:W-:Y:S01]  /*9180*/  HMMA.16816.F32.BF16 R144, R8, R24, R144 ;  /* 0x000000180890723c */ /* 0x000fe20000041890 */
[----:B------:R-:W-:-:S02]  /*9190*/  FMUL.FTZ R149, R149, R14 ;  /* 0x0000000e95957220 */ /* 0x000fc40000410000 */
[-C--:B------:R-:W-:Y:S02]  /*91a0*/  FMUL.FTZ R152, R152, R14.reuse ;  /* 0x0000000e98987220 */ /* 0x080fe40000410000 */
[----:B------:R-:W-:Y:S01]  /*91b0*/  FMUL.FTZ R153, R153, R14 ;  /* 0x0000000e99997220 */ /* 0x000fe20000410000 */
[----:B--2---:R-:W-:Y:S01]  /*91c0*/  F2FP.BF16.PACK_AB R4, R190, R191 ;  /* 0x000000bfbe04723e */ /* 0x004fe200000010ff */
[-C--:B-1----:R-:W-:Y:S01]  /*91d0*/  FMUL.FTZ R150, R150, R13.reuse ;  /* 0x0000000d96967220 */ /* 0x082fe20000410000 */
[----:B------:R-:W-:Y:S01]  /*91e0*/  HMMA.16816.F32.BF16 R196, R8, R26, R156 ;  /* 0x0000001a08c4723c */ /* 0x000fe2000004189c */
[-C--:B------:R-:W-:Y:S02]  /*91f0*/  FMUL.FTZ R151, R151, R13.reuse ;  /* 0x0000000d97977220 */ /* 0x080fe40000410000 */
[-C--:B------:R-:W-:Y:S02]  /*9200*/  FMUL.FTZ R154, R154, R13.reuse ;  /* 0x0000000d9a9a7220 */ /* 0x080fe40000410000 */
[----:B------:R-:W-:-:S02]  /*9210*/  FMUL.FTZ R155, R155, R13 ;  /* 0x0000000d9b9b7220 */ /* 0x000fc40000410000 */
[-C--:B------:R-:W-:Y:S01]  /*9220*/  FMUL.FTZ R174, R174, R15.reuse ;  /* 0x0000000faeae7220 */ /* 0x080fe20000410000 */
[C---:B------:R-:W-:Y:S01]  /*9230*/  HMMA.16816.F32.BF16 R148, R4.reuse, R24, R148 ;  /* 0x000000180494723c */ /* 0x040fe20000041894 */
[-C--:B------:R-:W-:Y:S02]  /*9240*/  FMUL.FTZ R175, R175, R15.reuse ;  /* 0x0000000fafaf7220 */ /* 0x080fe40000410000 */
        /* <DEDUP_REMOVED lines=18> */
[----:B------:R-:W-:Y:S01]  /*9370*/  MOV R17, R199 ;  /* 0x000000c700117202 */ /* 0x000fe20000000f00 */
[----:B------:R-:W-:-:S02]  /*9380*/  FMUL.FTZ R40, R40, R14 ;  /* 0x0000000e28287220 */ /* 0x000fc40000410000 */
[-C--:B------:R-:W-:Y:S02]  /*9390*/  FMUL.FTZ R41, R41, R14.reuse ;  /* 0x0000000e29297220 */ /* 0x080fe40000410000 */
[-C--:B------:R-:W-:Y:S01]  /*93a0*/  FMUL.FTZ R42, R42, R13.reuse ;  /* 0x0000000d2a2a7220 */ /* 0x080fe20000410000 */
[C---:B------:R-:W-:Y:S01]  /*93b0*/  HMMA.16816.F32.BF16 R164, R4.reuse, R20, R164 ;  /* 0x0000001404a4723c */ /* 0x040fe200000418a4 */
[-C--:B------:R-:W-:Y:S02]  /*93c0*/  FMUL.FTZ R43, R43, R13.reuse ;  /* 0x0000000d2b2b7220 */ /* 0x080fe40000410000 */
[-C--:B------:R-:W-:Y:S02]  /*93d0*/  FMUL.FTZ R44, R44, R14.reuse ;  /* 0x0000000e2c2c7220 */ /* 0x080fe40000410000 */
[----:B------:R-:W-:Y:S02]  /*93e0*/  FMUL.FTZ R45, R45, R14 ;  /* 0x0000000e2d2d7220 */ /* 0x000fe40000410000 */
[-C--:B------:R-:W-:Y:S01]  /*93f0*/  FMUL.FTZ R46, R46, R13.reuse ;  /* 0x0000000d2e2e7220 */ /* 0x080fe20000410000 */
[----:B------:R-:W-:Y:S01]  /*9400*/  HMMA.16816.F32.BF16 R168, R4, R22, R168 ;  /* 0x0000001604a8723c */ /* 0x000fe200000418a8 */
[----:B------:R-:W-:Y:S01]  /*9410*/  MOV R158, R24 ;  /* 0x00000018009e7202 */ /* 0x000fe20000000f00 */
[----:B------:R-:W-:Y:S01]  /*9420*/  FMUL.FTZ R47, R47, R13 ;  /* 0x0000000d2f2f7220 */ /* 0x000fe20000410000 */
[----:B------:R-:W-:Y:S01]  /*9430*/  MOV R157, R25 ;  /* 0x00000019009d7202 */ /* 0x000fe20000000f00 */
[----:B------:R-:W-:Y:S01]  /*9440*/  FMUL.FTZ R56, R56, R14 ;  /* 0x0000000e38387220 */ /* 0x000fe20000410000 */
[----:B------:R-:W-:Y:S01]  /*9450*/  MOV R156, R26 ;  /* 0x0000001a009c7202 */ /* 0x000fe20000000f00 */
[----:B------:R-:W-:Y:S01]  /*9460*/  FMUL.FTZ R57, R57, R14 ;  /* 0x0000000e39397220 */ /* 0x000fe20000410000 */
[----:B------:R-:W-:Y:S01]  /*9470*/  MOV R143, R27 ;  /* 0x0000001b008f7202 */ /* 0x000fe20000000f00 */
[----:B------:R-:W-:Y:S01]  /*9480*/  HMMA.16816.F32.BF16 R20, R8, R28, R36 ;  /* 0x0000001c0814723c */ /* 0x000fe20000041824 */
[----:B------:R-:W1:Y:S01]  /*9490*/  LDSM.16.MT88.4 R36, [R211+0xb000] ;  /* 0x00b00000d324783b */ /* 0x000e620000004200 */
[----:B------:R-:W-:-:S02]  /*94a0*/  FMUL.FTZ R58, R58, R13 ;  /* 0x0000000d3a3a7220 */ /* 0x000fc40000410000 */
[-C--:B------:R-:W-:Y:S02]  /*94b0*/  FMUL.FTZ R59, R59, R13.reuse ;  /* 0x0000000d3b3b7220 */ /* 0x080fe40000410000 */
[-C--:B------:R-:W-:Y:S02]  /*94c0*/  FMUL.FTZ R60, R60, R14.reuse ;  /* 0x0000000e3c3c7220 */ /* 0x080fe40000410000 */
[----:B------:R-:W-:Y:S01]  /*94d0*/  HMMA.16816.F32.BF16 R24, R4, R28, R40 ;  /* 0x0000001c0418723c */ /* 0x000fe20000041828 */
[----:B------:R-:W2:Y:S01]  /*94e0*/  LDSM.16.MT88.4 R40, [R214+0xb000] ;  /* 0x00b00000d628783b */ /* 0x000ea20000004200 */
[-C--:B------:R-:W-:Y:S02]  /*94f0*/  FMUL.FTZ R61, R61, R14.reuse ;  /* 0x0000000e3d3d7220 */ /* 0x080fe40000410000 */
[----:B------:R-:W-:Y:S02]  /*9500*/  FMUL.FTZ R72, R72, R14 ;  /* 0x0000000e48487220 */ /* 0x000fe40000410000 */
[----:B------:R-:W-:-:S02]  /*9510*/  FMUL.FTZ R62, R62, R13 ;  /* 0x0000000d3e3e7220 */ /* 0x000fc40000410000 */
[-C--:B------:R-:W-:Y:S01]  /*9520*/  FMUL.FTZ R63, R63, R13.reuse ;  /* 0x0000000d3f3f7220 */ /* 0x080fe20000410000 */
[----:B------:R-:W-:Y:S01]  /*9530*/  HMMA.16816.F32.BF16 R44, R4, R30, R44 ;  /* 0x0000001e042c723c */ /* 0x000fe2000004182c */
[-C--:B------:R-:W-:Y:S02]  /*9540*/  FMUL.FTZ R73, R73, R14.reuse ;  /* 0x0000000e49497220 */ /* 0x080fe40000410000 */
[-C--:B------:R-:W-:Y:S02]  /*9550*/  FMUL.FTZ R76, R76, R14.reuse ;  /* 0x0000000e4c4c7220 */ /* 0x080fe40000410000 */
[----:B------:R-:W-:Y:S02]  /*9560*/  FMUL.FTZ R77, R77, R14 ;  /* 0x0000000e4d4d7220 */ /* 0x000fe40000410000 */
        /* <DEDUP_REMOVED lines=9> */
[----:B------:R-:W3:Y:S01]  /*9600*/  LDSM.16.MT88.4 R20, [R213+0xa000] ;  /* 0x00a00000d514783b */ /* 0x000ee20000004200 */
[----:B------:R-:W-:Y:S01]  /*9610*/  MOV R175, R25 ;  /* 0x0000001900af7202 */ /* 0x000fe20000000f00 */
[----:B------:R-:W-:Y:S01]  /*9620*/  FMUL.FTZ R88, R88, R14 ;  /* 0x0000000e58587220 */ /* 0x000fe20000410000 */
[----:B------:R-:W-:Y:S01]  /*9630*/  MOV R29, R26 ;  /* 0x0000001a001d7202 */ /* 0x000fe20000000f00 */
[----:B------:R-:W-:Y:S01]  /*9640*/  FMUL.FTZ R89, R89, R14 ;  /* 0x0000000e59597220 */ /* 0x000fe20000410000 */
[----:B------:R-:W-:Y:S01]  /*9650*/  MOV R28, R27 ;  /* 0x0000001b001c7202 */ /* 0x000fe20000000f00 */
[-C--:B------:R-:W-:Y:S01]  /*9660*/  FMUL.FTZ R90, R90, R13.reuse ;  /* 0x0000000d5a5a7220 */ /* 0x080fe20000410000 */
[----:B------:R-:W4:Y:S01]  /*9670*/  LDSM.16.MT88.4 R24, [R209+0xb000] ;  /* 0x00b00000d118783b */ /* 0x000f220000004200 */
[----:B------:R-:W-:-:S02]  /*9680*/  FMUL.FTZ R91, R91, R13 ;  /* 0x0000000d5b5b7220 */ /* 0x000fc40000410000 */
[-C--:B------:R-:W-:Y:S02]  /*9690*/  FMUL.FTZ R92, R92, R14.reuse ;  /* 0x0000000e5c5c7220 */ /* 0x080fe40000410000 */
[-C--:B------:R-:W-:Y:S02]  /*96a0*/  FMUL.FTZ R93, R93, R14.reuse ;  /* 0x0000000e5d5d7220 */ /* 0x080fe40000410000 */
[-C--:B------:R-:W-:Y:S01]  /*96b0*/  FMUL.FTZ R94, R94, R13.reuse ;  /* 0x0000000d5e5e7220 */ /* 0x080fe20000410000 */
[----:B-1----:R-:W-:Y:S01]  /*96c0*/  HMMA.16816.F32.BF16 R88, R4, R36, R88 ;  /* 0x000000240458723c */ /* 0x002fe20000041858 */
[----:B------:R-:W-:Y:S02]  /*96d0*/  FMUL.FTZ R95, R95, R13 ;  /* 0x0000000d5f5f7220 */ /* 0x000fe40000410000 */
[-C--:B------:R-:W-:Y:S02]  /*96e0*/  FMUL.FTZ R104, R104, R14.reuse ;  /* 0x0000000e68687220 */ /* 0x080fe40000410000 */
[----:B------:R-:W-:-:S02]  /*96f0*/  FMUL.FTZ R105, R105, R14 ;  /* 0x0000000e69697220 */ /* 0x000fc40000410000 */
[-C--:B------:R-:W-:Y:S01]  /*9700*/  FMUL.FTZ R106, R106, R13.reuse ;  /* 0x0000000d6a6a7220 */ /* 0x080fe20000410000 */
[C---:B------:R-:W-:Y:S01]  /*9710*/  HMMA.16816.F32.BF16 R92, R4.reuse, R38, R92 ;  /* 0x00000026045c723c */ /* 0x040fe2000004185c */
[----:B------:R-:W-:Y:S02]  /*9720*/  FMUL.FTZ R107, R107, R13 ;  /* 0x0000000d6b6b7220 */ /* 0x000fe40000410000 */
[-C--:B------:R-:W-:Y:S02]  /*9730*/  FMUL.FTZ R108, R108, R14.reuse ;  /* 0x0000000e6c6c7220 */ /* 0x080fe40000410000 */
[-C--:B------:R-:W-:Y:S02]  /*9740*/  FMUL.FTZ R109, R109, R14.reuse ;  /* 0x0000000e6d6d7220 */ /* 0x080fe40000410000 */
[-C--:B------:R-:W-:Y:S01]  /*9750*/  FMUL.FTZ R120, R120, R14.reuse ;  /* 0x0000000e78787220 */ /* 0x080fe20000410000 */
[----:B--2---:R-:W-:Y:S01]  /*9760*/  HMMA.16816.F32.BF16 R104, R4, R40, R104 ;  /* 0x000000280468723c */ /* 0x004fe20000041868 */
[----:B------:R-:W-:-:S02]  /*9770*/  FMUL.FTZ R121, R121, R14 ;  /* 0x0000000e79797220 */ /* 0x000fc40000410000 */
[-C--:B------:R-:W-:Y:S02]  /*9780*/  FMUL.FTZ R110, R110, R13.reuse ;  /* 0x0000000d6e6e7220 */ /* 0x080fe40000410000 */
[-C--:B------:R-:W-:Y:S02]  /*9790*/  FMUL.FTZ R111, R111, R13.reuse ;  /* 0x0000000d6f6f7220 */ /* 0x080fe40000410000 */
[-C--:B------:R-:W-:Y:S02]  /*97a0*/  FMUL.FTZ R124, R124, R14.reuse ;  /* 0x0000000e7c7c7220 */ /* 0x080fe40000410000 */
[----:B------:R-:W-:Y:S01]  /*97b0*/  FMUL.FTZ R125, R125, R14 ;  /* 0x0000000e7d7d7220 */ /* 0x000fe20000410000 */
[----:B---3--:R-:W-:Y:S01]  /*97c0*/  HMMA.16816.F32.BF16 R56, R4, R20, R56 ;  /* 0x000000140438723c */ /* 0x008fe20000041838 */
[-C--:B------:R-:W-:Y:S02]  /*97d0*/  FMUL.FTZ R122, R122, R13.reuse ;  /* 0x0000000d7a7a7220 */ /* 0x080fe40000410000 */
[----:B------:R-:W-:-:S02]  /*97e0*/  FMUL.FTZ R123, R123, R13 ;  /* 0x0000000d7b7b7220 */ /* 0x000fc40000410000 */
[-C--:B------:R-:W-:Y:S02]  /*97f0*/  FMUL.FTZ R126, R126, R13.reuse ;  /* 0x0000000d7e7e7220 */ /* 0x080fe40000410000 */
[----:B------:R-:W-:Y:S01]  /*9800*/  FMUL.FTZ R127, R127, R13 ;  /* 0x0000000d7f7f7220 */ /* 0x000fe20000410000 */
[C---:B------:R-:W-:Y:S01]  /*9810*/  HMMA.16816.F32.BF16 R60, R4.reuse, R22, R60 ;  /* 0x00000016043c723c */ /* 0x040fe2000004183c */
[-C--:B------:R-:W-:Y:S02]  /*9820*/  FMUL.FTZ R66, R66, R15.reuse ;  /* 0x0000000f42427220 */ /* 0x080fe40000410000 */
[-C--:B------:R-:W-:Y:S02]  /*9830*/  FMUL.FTZ R67, R67, R15.reuse ;  /* 0x0000000f43437220 */ /* 0x080fe40000410000 */
[-C--:B------:R-:W-:Y:S02]  /*9840*/  FMUL.FTZ R82, R82, R15.reuse ;  /* 0x0000000f52527220 */ /* 0x080fe40000410000 */
[-C--:B------:R-:W-:Y:S01]  /*9850*/  FMUL.FTZ R83, R83, R15.reuse ;  /* 0x0000000f53537220 */ /* 0x080fe20000410000 */
[----:B----4-:R-:W-:Y:S01]  /*9860*/  HMMA.16816.F32.BF16 R72, R4, R24, R72 ;  /* 0x000000180448723c */ /* 0x010fe20000041848 */
        /* <DEDUP_REMOVED lines=23> */
[----:B------:R-:W-:Y:S01]  /*99e0*/  FFMA.FTZ R4, R178, c[0x0][0x23c], -R3 ;  /* 0x00008f00b2047a23 */ /* 0x000fe20000010803 */
[C---:B------:R-:W-:Y:S01]  /*99f0*/  HMMA.16816.F32.BF16 R204, R8.reuse, R22, R64 ;  /* 0x0000001608cc723c */ /* 0x040fe20000041840 */
[----:B------:R-:W-:Y:S01]  /*9a00*/  MOV R5, R157 ;  /* 0x0000009d00057202 */ /* 0x000fe20000000f00 */
[----:B------:R-:W-:Y:S01]  /*9a10*/  FMUL.FTZ R112, R112, R16 ;  /* 0x0000001070707220 */ /* 0x000fe20000410000 */
[----:B------:R-:W-:Y:S01]  /*9a20*/  MOV R6, R156 ;  /* 0x0000009c00067202 */ /* 0x000fe20000000f00 */
[----:B------:R-:W-:Y:S01]  /*9a30*/  FMUL.FTZ R113, R113, R16 ;  /* 0x0000001071717220 */ /* 0x000fe20000410000 */
[----:B------:R-:W-:Y:S01]  /*9a40*/  MOV R7, R143 ;  /* 0x0000008f00077202 */ /* 0x000fe20000000f00 */
[-C--:B------:R-:W-:Y:S01]  /*9a50*/  FMUL.FTZ R114, R114, R15.reuse ;  /* 0x0000000f72727220 */ /* 0x080fe20000410000 */
[----:B------:R-:W-:Y:S01]  /*9a60*/  MOV R64, R196 ;  /* 0x000000c400407202 */ /* 0x000fe20000000f00 */
[----:B------:R-:W-:Y:S01]  /*9a70*/  HMMA.16816.F32.BF16 R68, R8, R24, R68 ;  /* 0x000000180844723c */ /* 0x000fe20000041844 */
[----:B------:R-:W-:Y:S01]  /*9a80*/  MOV R67, R28 ;  /* 0x0000001c00437202 */ /* 0x000fe20000000f00 */
[----:B------:R-:W-:Y:S01]  /*9a90*/  FMUL.FTZ R115, R115, R15 ;  /* 0x0000000f73737220 */ /* 0x000fe20000410000 */
[----:B------:R-:W-:-:S02]  /*9aa0*/  MOV R65, R175 ;  /* 0x000000af00417202 */ /* 0x000fc40000000f00 */
[----:B------:R-:W-:-:S03]  /*9ab0*/  MOV R66, R29 ;  /* 0x0000001d00427202 */ /* 0x000fc60000000f00 */
[C---:B------:R-:W-:Y:S01]  /*9ac0*/  HMMA.16816.F32.BF16 R196, R8.reuse, R26, R80 ;  /* 0x0000001a08c4723c */ /* 0x040fe20000041850 */
[----:B------:R1:W-:Y:S06]  /*9ad0*/  MUFU.EX2 R26, R4 ;  /* 0x00000004001a7308 */ /* 0x0003ec0000000800 */
[----:B------:R-:W-:Y:S01]  /*9ae0*/  MOV R80, R174 ;  /* 0x000000ae00507202 */ /* 0x000fe20000000f00 */
[----:B------:R-:W-:Y:S01]  /*9af0*/  HMMA.16816.F32.BF16 R52, R8, R20, R52 ;  /* 0x000000140834723c */ /* 0x000fe20000041834 */
[----:B------:R-:W-:Y:S02]  /*9b00*/  MOV R81, R173 ;  /* 0x000000ad00517202 */ /* 0x000fe40000000f00 */
[----:B------:R-:W-:-:S02]  /*9b10*/  MOV R82, R172 ;  /* 0x000000ac00527202 */ /* 0x000fc40000000f00 */
[----:B------:R-:W2:Y:S01]  /*9b20*/  LDSM.16.MT88.4 R172, [R211+0xa800] ;  /* 0x00a80000d3ac783b */ /* 0x000ea20000004200 */
[----:B------:R-:W-:Y:S02]  /*9b30*/  MOV R83, R159 ;  /* 0x0000009f00537202 */ /* 0x000fe40000000f00 */
[C---:B------:R-:W-:Y:S01]  /*9b40*/  HMMA.16816.F32.BF16 R240, R8.reuse, R30, R48 ;  /* 0x0000001e08f0723c */ /* 0x040fe20000041830 */
[--C-:B-1----:R-:W-:Y:S01]  /*9b50*/  FFMA.FTZ R4, R179, c[0x0][0x23c], -R3.reuse ;  /* 0x00008f00b3047a23 */ /* 0x102fe20000010803 */
[----:B------:R-:W-:Y:S03]  /*9b60*/  LDSM.16.MT88.4 R48, [R214+0xa800] ;  /* 0x00a80000d630783b */ /* 0x000fe60000004200 */
[----:B------:R1:W3:Y:S03]  /*9b70*/  MUFU.EX2 R28, R4 ;  /* 0x00000004001c7308 */ /* 0x0002e60000000800 */
[C---:B------:R-:W-:Y:S08]  /*9b80*/  HMMA.16816.F32.BF16 R116, R8.reuse, R32, R116 ;  /* 0x000000200874723c */ /* 0x040ff00000041874 */
[----:B------:R-:W-:Y:S01]  /*9b90*/  HMMA.16816.F32.BF16 R32, R8, R34, R128 ;  /* 0x000000220820723c */ /* 0x000fe20000041880 */
[----:B-1----:R-:W-:-:S02]  /*9ba0*/  FFMA.FTZ R4, R188, c[0x0][0x23c], -R3 ;  /* 0x00008f00bc047a23 */ /* 0x002fc40000010803 */
[----:B------:R-:W-:-:S04]  /*9bb0*/  FFMA.FTZ R3, R189, c[0x0][0x23c], -R3 ;  /* 0x00008f00bd037a23 */ /* 0x000fc80000010803 */
[----:B---3--:R-:W-:Y:S01]  /*9bc0*/  F2FP.BF16.PACK_AB R128, R28, R26 ;  /* 0x0000001a1c80723e */ /* 0x008fe200000010ff */
[----:B------:R1:W-:Y:S01]  /*9bd0*/  MUFU.EX2 R29, R4 ;  /* 0x00000004001d7308 */ /* 0x0003e20000000800 */
[C---:B------:R-:W-:Y:S07]  /*9be0*/  HMMA.16816.F32.BF16 R84, R8.reuse, R36, R84 ;  /* 0x000000240854723c */ /* 0x040fee0000041854 */
[----:B------:R3:W4:Y:S01]  /*9bf0*/  MUFU.EX2 R27, R3 ;  /* 0x00000003001b7308 */ /* 0x0007220000000800 */
[----:B------:R-:W-:Y:S01]  /*9c00*/  HMMA.16816.F32.BF16 R100, R8, R40, R100 ;  /* 0x000000280864723c */ /* 0x000fe20000041864 */
[----:B-1----:R-:W-:-:S02]  /*9c10*/  MOV R4, R158 ;  /* 0x0000009e00047202 */ /* 0x002fc40000000f00 */
[----:B------:R-:W1:Y:S01]  /*9c20*/  LDSM.16.MT88.4 R156, [R209+0xa800] ;  /* 0x00a80000d19c783b */ /* 0x000e620000004200 */
[----:B---3--:R-:W-:Y:S01]  /*9c30*/  FFMA.FTZ R3, R177, c[0x0][0x23c], -R2 ;  /* 0x00008f00b1037a23 */ /* 0x008fe20000010802 */
[----:B----4-:R-:W-:-:S03]  /*9c40*/  F2FP.BF16.PACK_AB R130, R27, R29 ;  /* 0x0000001d1b82723e */ /* 0x010fc600000010ff */
[----:B------:R3:W-:Y:S02]  /*9c50*/  MUFU.EX2 R22, R3 ;  /* 0x0000000300167308 */ /* 0x0007e40000000800 */
[----:B---3--:R-:W-:Y:S02]  /*9c60*/  FFMA.FTZ R3, R176, c[0x0][0x23c], -R2 ;  /* 0x00008f00b0037a23 */ /* 0x008fe40000010802 */
[----:B------:R-:W-:Y:S04]  /*9c70*/  HMMA.16816.F32.BF16 R176, R8, R38, R96 ;  /* 0x0000002608b0723c */ /* 0x000fe80000041860 */
[----:B------:R3:W4:Y:S03]  /*9c80*/  MUFU.EX2 R24, R3 ;  /* 0x0000000300187308 */ /* 0x0007260000000800 */
[----:B------:R-:W-:-:S02]  /*9c90*/  MOV R98, R18 ;  /* 0x0000001200627202 */ /* 0x000fc40000000f00 */
[----:B------:R-:W-:Y:S02]  /*9ca0*/  MOV R99, R17 ;  /* 0x0000001100637202 */ /* 0x000fe40000000f00 */
[----:B------:R-:W-:Y:S02]  /*9cb0*/  MOV R97, R19 ;  /* 0x0000001300617202 */ /* 0x000fe40000000f00 */
[----:B------:R-:W-:Y:S01]  /*9cc0*/  MOV R96, R142 ;  /* 0x0000008e00607202 */ /* 0x000fe20000000f00 */
[--C-:B---3--:R-:W-:Y:S01]  /*9cd0*/  FFMA.FTZ R3, R133, c[0x0][0x23c], -R2.reuse ;  /* 0x00008f0085037a23 */ /* 0x108fe20000010802 */
[----:B----4-:R-:W-:Y:S01]  /*9ce0*/  F2FP.BF16.PACK_AB R129, R24, R22 ;  /* 0x000000161881723e */ /* 0x010fe200000010ff */
[----:B------:R-:W-:Y:S02]  /*9cf0*/  FFMA.FTZ R2, R139, c[0x0][0x23c], -R2 ;  /* 0x00008f008b027a23 */ /* 0x000fe40000010802 */
[----:B------:R-:W-:Y:S08]  /*9d00*/  MUFU.EX2 R25, R3 ;  /* 0x0000000300197308 */ /* 0x000ff00000000800 */
[----:B------:R3:W4:Y:S02]  /*9d10*/  MUFU.EX2 R23, R2 ;  /* 0x0000000200177308 */ /* 0x0007240000000800 */
[----:B---3--:R-:W-:Y:S01]  /*9d20*/  FFMA.FTZ R2, R132, c[0x0][0x23c], -R0 ;  /* 0x00008f0084027a23 */ /* 0x008fe20000010800 */
[----:B----4-:R-:W-:-:S05]  /*9d30*/  F2FP.BF16.PACK_AB R131, R23, R25 ;  /* 0x000000191783723e */ /* 0x010fca00000010ff */
[----:B------:R3:W-:Y:S02]  /*9d40*/  MUFU.EX2 R20, R2 ;  /* 0x0000000200147308 */ /* 0x0007e40000000800 */
[C---:B--2---:R-:W-:Y:S08]  /*9d50*/  HMMA.16816.F32.BF16 R160, R128.reuse, R172, R160 ;  /* 0x000000ac80a0723c */ /* 0x044ff000000418a0 */
[----:B-1----:R-:W-:Y:S01]  /*9d60*/  HMMA.16816.F32.BF16 R144, R128, R156, R144 ;  /* 0x0000009c8090723c */ /* 0x002fe20000041890 */
[----:B---3--:R-:W-:-:S04]  /*9d70*/  FFMA.FTZ R2, R138, c[0x0][0x23c], -R0 ;  /* 0x00008f008a027a23 */ /* 0x008fc80000010800 */
[----:B------:R1:W2:Y:S03]  /*9d80*/  MUFU.EX2 R21, R2 ;  /* 0x0000000200157308 */ /* 0x0002a60000000800 */
[----:B------:R-:W-:Y:S01]  /*9d90*/  HMMA.16816.F32.BF16 R36, R128, R48, R80 ;  /* 0x000000308024723c */ /* 0x000fe20000041850 */
[----:B------:R-:W3:Y:S01]  /*9da0*/  LDSM.16.MT88.4 R80, [R209+0xb800] ;  /* 0x00b80000d150783b */ /* 0x000ee20000004200 */
[--C-:B-1----:R-:W-:Y:S01]  /*9db0*/  FFMA.FTZ R2, R140, c[0x0][0x23c], -R0.reuse ;  /* 0x00008f008c027a23 */ /* 0x102fe20000010800 */
[----:B--2---:R-:W-:Y:S01]  /*9dc0*/  F2FP.BF16.PACK_AB R124, R21, R20 ;  /* 0x00000014157c723e */ /* 0x004fe200000010ff */
[----:B------:R-:W-:Y:S02]  /*9dd0*/  FFMA.FTZ R0, R141, c[0x0][0x23c], -R0 ;  /* 0x00008f008d007a23 */ /* 0x000fe40000010800 */
[----:B------:R-:W-:Y:S02]  /*9de0*/  MUFU.EX2 R19, R2 ;  /* 0x0000000200137308 */ /* 0x000fe40000000800 */
[----:B------:R-:W-:Y:S01]  /*9df0*/  HMMA.16816.F32.BF16 R140, R8, R42, R112 ;  /* 0x0000002a088c723c */ /* 0x000fe20000041870 */
[----:B------:R-:W1:Y:S05]  /*9e00*/  LDSM.16.MT88.4 R112, [R214+0xb800] ;  /* 0x00b80000d670783b */ /* 0x000e6a0000004200 */
[----:B------:R2:W4:Y:S01]  /*9e10*/  MUFU.EX2 R18, R0 ;  /* 0x0000000000127308 */ /* 0x0005220000000800 */
[----:B------:R-:W-:-:S02]  /*9e20*/  FFMA.FTZ R11, R251, R16, R236 ;  /* 0x00000010fb0b7223 */ /* 0x000fc400000100ec */
[----:B------:R-:W-:Y:S02]  /*9e30*/  FFMA.FTZ R8, R250, R15, R195 ;  /* 0x0000000ffa087223 */ /* 0x000fe400000100c3 */
[----:B------:R-:W-:Y:S02]  /*9e40*/  FADD.FTZ R11, R203, R11 ;  /* 0x0000000bcb0b7221 */ /* 0x000fe40000010000 */
[----:B------:R-:W-:Y:S01]  /*9e50*/  FADD.FTZ R10, R194, R8 ;  /* 0x00000008c20a7221 */ /* 0x000fe20000010000 */
[----:B---3--:R-:W-:Y:S01]  /*9e60*/  HMMA.16816.F32.BF16 R68, R128, R80, R68 ;  /* 0x000000508044723c */ /* 0x008fe20000041844 */
[----:B--2---:R-:W-:Y:S01]  /*9e70*/  FFMA.FTZ R0, R181, c[0x0][0x23c], -R12 ;  /* 0x00008f00b5007a23 */ /* 0x004fe2000001080c */
[----:B----4-:R-:W-:-:S03]  /*9e80*/  F2FP.BF16.PACK_AB R126, R18, R19 ;  /* 0x00000013127e723e */ /* 0x010fc600000010ff */
[----:B------:R2:W-:Y:S03]  /*9e90*/  MUFU.EX2 R17, R0 ;  /* 0x0000000000117308 */ /* 0x0005e60000000800 */
[----:B-1----:R-:W-:Y:S01]  /*9ea0*/  HMMA.16816.F32.BF16 R100, R128, R112, R100 ;  /* 0x000000708064723c */ /* 0x002fe20000041864 */
[----:B--2---:R-:W-:-:S04]  /*9eb0*/  FFMA.FTZ R0, R185, c[0x0][0x23c], -R12 ;  /* 0x00008f00b9007a23 */ /* 0x004fc8000001080c */
[----:B------:R1:W2:Y:S02]  /*9ec0*/  MUFU.EX2 R3, R0 ;  /* 0x0000000000037308 */ /* 0x0002a40000000800 */
[----:B-1----:R-:W-:Y:S01]  /*9ed0*/  FFMA.FTZ R0, R187, c[0x0][0x23c], -R12 ;  /* 0x00008f00bb007a23 */ /* 0x002fe2000001080c */
[----:B--2---:R-:W-:-:S05]  /*9ee0*/  F2FP.BF16.PACK_AB R125, R3, R17 ;  /* 0x00000011037d723e */ /* 0x004fca00000010ff */
[----:B------:R1:W-:Y:S02]  /*9ef0*/  MUFU.EX2 R2, R0 ;  /* 0x0000000000027308 */ /* 0x0003e40000000800 */
[----:B-1----:R-:W-:-:S06]  /*9f00*/  FFMA.FTZ R0, R186, c[0x0][0x23c], -R12 ;  /* 0x00008f00ba007a23 */ /* 0x002fcc000001080c */
[----:B------:R-:W1:Y:S02]  /*9f10*/  MUFU.EX2 R0, R0 ;  /* 0x0000000000007308 */ /* 0x000e640000000800 */
[----:B-1----:R-:W-:-:S07]  /*9f20*/  F2FP.BF16.PACK_AB R127, R0, R2 ;  /* 0x00000002007f723e */ /* 0x002fce00000010ff */
[C---:B------:R-:W-:Y:S08]  /*9f30*/  HMMA.16816.F32.BF16 R164, R124.reuse, R172, R164 ;  /* 0x000000ac7ca4723c */ /* 0x040ff000000418a4 */
[-C--:B------:R-:W-:Y:S08]  /*9f40*/  HMMA.16816.F32.BF16 R168, R124, R174.reuse, R168 ;  /* 0x000000ae7ca8723c */ /* 0x080ff000000418a8 */
[----:B------:R-:W-:Y:S01]  /*9f50*/  HMMA.16816.F32.BF16 R172, R128, R174, R4 ;  /* 0x000000ae80ac723c */ /* 0x000fe20000041804 */
[----:B------:R-:W1:Y:S07]  /*9f60*/  LDSM.16.MT88.4 R4, [R213+0xb800] ;  /* 0x00b80000d504783b */ /* 0x000e6e0000004200 */
[C---:B------:R-:W-:Y:S08]  /*9f70*/  HMMA.16816.F32.BF16 R148, R124.reuse, R156, R148 ;  /* 0x0000009c7c94723c */ /* 0x040ff00000041894 */
[-C--:B------:R-:W-:Y:S08]  /*9f80*/  HMMA.16816.F32.BF16 R152, R124, R158.reuse, R152 ;  /* 0x0000009e7c98723c */ /* 0x080ff00000041898 */
[----:B------:R-:W-:Y:S01]  /*9f90*/  HMMA.16816.F32.BF16 R156, R128, R158, R96 ;  /* 0x0000009e809c723c */ /* 0x000fe20000041860 */
[----:B------:R-:W-:Y:S07]  /*9fa0*/  LDSM.16.MT88.4 R96, [R211+0xb800] ;  /* 0x00b80000d360783b */ /* 0x000fee0000004200 */
[C---:B------:R-:W-:Y:S01]  /*9fb0*/  HMMA.16816.F32.BF16 R40, R124.reuse, R48, R64 ;  /* 0x000000307c28723c */ /* 0x040fe20000041840 */
[----:B------:R-:W2:Y:S07]  /*9fc0*/  LDSM.16.MT88.4 R64, [R213+0xa800] ;  /* 0x00a80000d540783b */ /* 0x000eae0000004200 */
[C---:B------:R-:W-:Y:S08]  /*9fd0*/  HMMA.16816.F32.BF16 R44, R124.reuse, R50, R44 ;  /* 0x000000327c2c723c */ /* 0x040ff0000004182c */
[-C--:B-1----:R-:W-:Y:S08]  /*9fe0*/  HMMA.16816.F32.BF16 R120, R124, R4.reuse, R120 ;  /* 0x000000047c78723c */ /* 0x082ff00000041878 */
[----:B------:R-:W-:Y:S07]  /*9ff0*/  HMMA.16816.F32.BF16 R116, R128, R4, R116 ;  /* 0x000000048074723c */ /* 0x000fee0000041874 */
[----:B------:R-:W-:Y:S01]  /*a000*/  FFMA.FTZ R5, R249, R14, R191 ;  /* 0x0000000ef9057223 */ /* 0x000fe200000100bf */
[----:B------:R-:W-:Y:S01]  /*a010*/  HMMA.16816.F32.BF16 R72, R124, R80, R72 ;  /* 0x000000507c48723c */ /* 0x000fe20000041848 */
[----:B------:R-:W-:-:S02]  /*a020*/  FFMA.FTZ R4, R248, R13, R182 ;  /* 0x0000000df8047223 */ /* 0x000fc400000100b6 */
[----:B------:R-:W-:Y:S02]  /*a030*/  FADD.FTZ R9, R190, R5 ;  /* 0x00000005be097221 */ /* 0x000fe40000010000 */
[----:B------:R-:W-:Y:S02]  /*a040*/  FADD.FTZ R8, R184, R4 ;  /* 0x00000004b8087221 */ /* 0x000fe40000010000 */
[----:B------:R-:W-:Y:S01]  /*a050*/  FADD.FTZ R5, R200, R10 ;  /* 0x0000000ac8057221 */ /* 0x000fe20000010000 */
[----:B------:R-:W-:Y:S01]  /*a060*/  HMMA.16816.F32.BF16 R76, R124, R82, R76 ;  /* 0x000000527c4c723c */ /* 0x000fe2000004184c */
[----:B------:R-:W-:-:S07]  /*a070*/  FADD.FTZ R4, R192, R9 ;  /* 0x00000009c0047221 */ /* 0x000fce0000010000 */
[C---:B--2---:R-:W-:Y:S08]  /*a080*/  HMMA.16816.F32.BF16 R56, R124.reuse, R64, R56 ;  /* 0x000000407c38723c */ /* 0x044ff00000041838 */
        /* <DEDUP_REMOVED lines=36> */
[----:B------:R-:W-:Y:S05]  /*a2d0*/  @!P0 BRA `(.L_x_1049) ;  /* 0x0000561000008947 */ /* 0x000fea0003800000 */
[----:B------:R-:W2:Y:S04]  /*a2e0*/  LDL.64 R188, [R1+0x30] ;  /* 0x0000300001bc7983 */ /* 0x000ea80000100a00 */
[----:B------:R-:W3:Y:S01]  /*a2f0*/  LDL.64 R30, [R1+0x10] ;  /* 0x00001000011e7983 */ /* 0x000ee20000100a00 */
[----:B------:R-:W-:Y:S01]  /*a300*/  UIADD3 UR4, UR8, -0x2, URZ ;  /* 0xfffffffe08047890 */ /* 0x000fe2000fffe03f */
[----:B------:R-:W-:-:S04]  /*a310*/  DEPBAR.LE SB0, 0x0 ;  /* 0x000080000000791a */ /* 0x000fc80000000000 */
[----:B------:R-:W-:Y:S01]  /*a320*/  UIADD3 UR5, UP0, -UR10, 0x80, URZ ;  /* 0x000000800a057890 */ /* 0x000fe2000ff1e13f */
[----:B------:R-:W-:Y:S01]  /*a330*/  IMAD.U32 R0, RZ, RZ, UR4 ;  /* 0x00000004ff007e24 */ /* 0x000fe2000f8e00ff */
[----:B------:R-:W-:Y:S02]  /*a340*/  UIADD3 UR20, UR8, -0x4, URZ ;  /* 0xfffffffc08147890 */ /* 0x000fe4000fffe03f */
[----:B------:R-:W-:Y:S02]  /*a350*/  UIADD3.X UR4, URZ, ~UR14, URZ, UP0, !UPT ;  /* 0x8000000e3f047290 */ /* 0x000fe400087fe43f */
[----:B------:R-:W-:Y:S01]  /*a360*/  UISETP.GT.AND UP0, UPT, UR20, UR9, UPT ;  /* 0x000000091400728c */ /* 0x000fe2000bf04270 */
[----:B------:R-:W-:Y:S01]  /*a370*/  BAR.SYNC.DEFER_BLOCKING 0x0 ;  /* 0x0000000000007b1d */ /* 0x000fe20000010000 */
[----:B--2---:R-:W-:-:S04]  /*a380*/  IMAD.MOV.U32 R2, RZ, RZ, R188 ;  /* 0x000000ffff027224 */ /* 0x004fc800078e00bc */
[----:B------:R-:W-:Y:S02]  /*a390*/  IMAD R0, R0, UR17, R2 ;  /* 0x0000001100007c24 */ /* 0x000fe4000f8e0202 */
[----:B---3--:R-:W-:Y:S02]  /*a3a0*/  IMAD.MOV.U32 R132, RZ, RZ, R30 ;  /* 0x000000ffff847224 */ /* 0x008fe400078e001e */
[----:B------:R-:W-:Y:S01]  /*a3b0*/  IMAD.MOV.U32 R133, RZ, RZ, R31 ;  /* 0x000000ffff857224 */ /* 0x000fe200078e001f */
[----:B------:R-:W-:-:S04]  /*a3c0*/  LEA R0, R0, c[0x0][0x170], 0x1 ;  /* 0x00005c0000007a11 */ /* 0x000fc800078e08ff */
[----:B------:R-:W-:Y:S02]  /*a3d0*/  IADD3 R2, -R238, UR17, R0 ;  /* 0x00000011ee027c10 */ /* 0x000fe4000fffe100 */
[----:B------:R-:W-:Y:S02]  /*a3e0*/  IADD3 R0, R0, -UR10, RZ ;  /* 0x8000000a00007c10 */ /* 0x000fe4000fffe0ff */
[----:B------:R-:W-:Y:S02]  /*a3f0*/  IADD3 R138, P1, R2, -UR10, RZ ;  /* 0x8000000a028a7c10 */ /* 0x000fe4000ff3e0ff */
[C---:B------:R-:W-:Y:S02]  /*a400*/  IADD3 R6, P3, R0.reuse, -UR10, RZ ;  /* 0x8000000a00067c10 */ /* 0x040fe4000ff7e0ff */
[----:B------:R-:W-:Y:S02]  /*a410*/  IADD3 R4, P2, R0, UR5, RZ ;  /* 0x0000000500047c10 */ /* 0x000fe4000ff5e0ff */
[----:B------:R-:W-:-:S02]  /*a420*/  IADD3 R2, P0, R2, UR5, RZ ;  /* 0x0000000502027c10 */ /* 0x000fc4000ff1e0ff */
[C---:B------:R-:W-:Y:S02]  /*a430*/  IADD3.X R7, R233.reuse, ~UR14, RZ, P3, !PT ;  /* 0x8000000ee9077c10 */ /* 0x040fe40009ffe4ff */
[----:B------:R-:W-:Y:S02]  /*a440*/  IADD3.X R5, R233, UR4, RZ, P2, !PT ;  /* 0x00000004e9057c10 */ /* 0x000fe400097fe4ff */
[C---:B------:R-:W-:Y:S01]  /*a450*/  IADD3.X R139, R235.reuse, ~UR14, RZ, P1, !PT ;  /* 0x8000000eeb8b7c10 */ /* 0x040fe20008ffe4ff */
[----:B------:R-:W-:Y:S01]  /*a460*/  @!PT LDS RZ, [RZ] ;  /* 0x00000000fffff984 */ /* 0x000fe20000000800 */
[----:B------:R-:W-:Y:S01]  /*a470*/  @!PT LDS RZ, [RZ] ;  /* 0x00000000fffff984 */ /* 0x000fe20000000800 */
[----:B------:R-:W-:Y:S01]  /*a480*/  @!PT LDS RZ, [RZ] ;  /* 0x00000000fffff984 */ /* 0x000fe20000000800 */
[----:B------:R1:W-:Y:S01]  /*a490*/  LDGSTS.E.BYPASS.LTC128B.128 [R223+0xa000], [R6.64] ;  /* 0x0a00000006df7fae */ /* 0x0003e2000b901d52 */
[----:B------:R-:W-:Y:S02]  /*a4a0*/  IADD3.X R3, R235, UR4, RZ, P0, !PT ;  /* 0x00000004eb037c10 */ /* 0x000fe400087fe4ff */
[----:B------:R-:W-:Y:S01]  /*a4b0*/  PLOP3.LUT P0, PT, PT, PT, UP0, 0x80, 0x0 ;  /* 0x000000000000781c */ /* 0x000fe20003f0f008 */
[----:B------:R1:W-:Y:S04]  /*a4c0*/  LDGSTS.E.BYPASS.LTC128B.128 [R223+0xb000], [R4.64] ;  /* 0x0b00000004df7fae */ /* 0x0003e8000b901d52 */
[----:B------:R2:W-:Y:S04]  /*a4d0*/  LDGSTS.E.BYPASS.LTC128B.128 [R223+0xa800], [R138.64] ;  /* 0x0a8000008adf7fae */ /* 0x0005e8000b901d52 */
[----:B------:R2:W-:Y:S04]  /*a4e0*/  LDGSTS.E.BYPASS.LTC128B.128 [R223+0xb800], [R2.64] ;  /* 0x0b80000002df7fae */ /* 0x0005e8000b901d52 */
[----:B------:R-:W-:Y:S04]  /*a4f0*/  LDSM.16.M88.4 R20, [R208+0x8000] ;  /* 0x00800000d014783b */ /* 0x000fe80000000200 */
[----:B------:R-:W3:Y:S04]  /*a500*/  LDSM.16.M88.4 R8, [R210+0x2000] ;  /* 0x00200000d208783b */ /* 0x000ee80000000200 */
[----:B------:R-:W4:Y:S04]  /*a510*/  LDSM.16.M88.4 R16, [R208+0x8800] ;  /* 0x00880000d010783b */ /* 0x000f280000000200 */
[----:B------:R-:W-:Y:S04]  /*a520*/  STL.64 [R1], R6 ;  /* 0x0000000601007387 */ /* 0x000fe80000100a00 */
[----:B------:R-:W5:Y:S04]  /*a530*/  LDSM.16.M88.4 R12, [R210] ;  /* 0x00000000d20c783b */ /* 0x000f680000000200 */
[----:B------:R-:W-:Y:S04]  /*a540*/  LDSM.16.M88.4 R28, [R219] ;  /* 0x00000000db1c783b */ /* 0x000fe80000000200 */
[----:B-1----:R-:W1:Y:S04]  /*a550*/  LDSM.16.M88.4 R4, [R212+0x2000] ;  /* 0x00200000d404783b */ /* 0x002e680000000200 */
[----:B------:R-:W1:Y:S04]  /*a560*/  LDSM.16.M88.4 R24, [R222] ;  /* 0x00000000de18783b */ /* 0x000e680000000200 */
[----:B------:R-:W0:Y:S01]  /*a570*/  LDGDEPBAR ;  /* 0x00000000000079af */ /* 0x000e220000000000 */
[C---:B---3--:R-:W-:Y:S08]  /*a580*/  HMMA.16816.F32.BF16 R184, R8.reuse, R20, RZ ;  /* 0x0000001408b8723c */ /* 0x048ff000000418ff */
[C---:B----4-:R-:W-:Y:S08]  /*a590*/  HMMA.16816.F32.BF16 R176, R8.reuse, R16, RZ ;  /* 0x0000001008b0723c */ /* 0x050ff000000418ff */
[C---:B------:R-:W-:Y:S08]  /*a5a0*/  HMMA.16816.F32.BF16 R180, R8.reuse, R22, RZ ;  /* 0x0000001608b4723c */ /* 0x040ff000000418ff */
[----:B------:R-:W-:Y:S01]  /*a5b0*/  HMMA.16816.F32.BF16 R32, R8, R18, RZ ;  /* 0x000000120820723c */ /* 0x000fe200000418ff */
[----:B------:R-:W3:Y:S07]  /*a5c0*/  LDSM.16.M88.4 R8, [R212] ;  /* 0x00000000d408783b */ /* 0x000eee0000000200 */
[C---:B-----5:R-:W-:Y:S08]  /*a5d0*/  HMMA.16816.F32.BF16 R192, R12.reuse, R20, RZ ;  /* 0x000000140cc0723c */ /* 0x060ff000000418ff */
[----:B------:R-:W-:Y:S08]  /*a5e0*/  HMMA.16816.F32.BF16 R204, R12, R22, RZ ;  /* 0x000000160ccc723c */ /* 0x000ff000000418ff */
[----:B-1----:R-:W-:Y:S08]  /*a5f0*/  HMMA.16816.F32.BF16 R200, R4, R28, R184 ;  /* 0x0000001c04c8723c */ /* 0x002ff000000418b8 */
[C---:B------:R-:W-:Y:S08]  /*a600*/  HMMA.16816.F32.BF16 R188, R12.reuse, R16, RZ ;  /* 0x000000100cbc723c */ /* 0x040ff000000418ff */
[----:B------:R-:W-:Y:S01]  /*a610*/  HMMA.16816.F32.BF16 R140, R12, R18, RZ ;  /* 0x000000120c8c723c */ /* 0x000fe200000418ff */
[----:B------:R-:W-:Y:S04]  /*a620*/  LDSM.16.M88.4 R16, [R216+0x8000] ;  /* 0x00800000d810783b */ /* 0x000fe80000000200 */
[----:B------:R-:W-:Y:S03]  /*a630*/  LDSM.16.M88.4 R12, [R216+0x8800] ;  /* 0x00880000d80c783b */ /* 0x000fe60000000200 */
[C---:B------:R-:W-:Y:S08]  /*a640*/  HMMA.16816.F32.BF16 R184, R4.reuse, R24, R176 ;  /* 0x0000001804b8723c */ /* 0x040ff000000418b0 */
[C---:B------:R-:W-:Y:S08]  /*a650*/  HMMA.16816.F32.BF16 R196, R4.reuse, R30, R180 ;  /* 0x0000001e04c4723c */ /* 0x040ff000000418b4 */
[----:B------:R-:W-:Y:S01]  /*a660*/  HMMA.16816.F32.BF16 R20, R4, R26, R32 ;  /* 0x0000001a0414723c */ /* 0x000fe20000041820 */
[----:B------:R-:W1:Y:S07]  /*a670*/  LDSM.16.M88.4 R4, [R218+0x2000] ;  /* 0x00200000da04783b */ /* 0x000e6e0000000200 */
[C---:B---3--:R-:W-:Y:S08]  /*a680*/  HMMA.16816.F32.BF16 R232, R8.reuse, R28, R192 ;  /* 0x0000001c08e8723c */ /* 0x048ff000000418c0 */
[C---:B------:R-:W-:Y:S08]  /*a690*/  HMMA.16816.F32.BF16 R188, R8.reuse, R24, R188 ;  /* 0x0000001808bc723c */ /* 0x040ff000000418bc */
[C---:B------:R-:W-:Y:S01]  /*a6a0*/  HMMA.16816.F32.BF16 R180, R8.reuse, R30, R204 ;  /* 0x0000001e08b4723c */ /* 0x040fe200000418cc */
[----:B------:R-:W-:Y:S07]  /*a6b0*/  LDSM.16.M88.4 R28, [R215] ;  /* 0x00000000d71c783b */ /* 0x000fee0000000200 */
[----:B------:R-:W-:Y:S01]  /*a6c0*/  HMMA.16816.F32.BF16 R32, R8, R26, R140 ;  /* 0x0000001a0820723c */ /* 0x000fe2000004188c */
[----:B------:R-:W3:Y:S07]  /*a6d0*/  LDSM.16.M88.4 R8, [R218] ;  /* 0x00000000da08783b */ /* 0x000eee0000000200 */
[C---:B-1----:R-:W-:Y:S08]  /*a6e0*/  HMMA.16816.F32.BF16 R176, R4.reuse, R16, R200 ;  /* 0x0000001004b0723c */ /* 0x042ff000000418c8 */
[C---:B------:R-:W-:Y:S08]  /*a6f0*/  HMMA.16816.F32.BF16 R192, R4.reuse, R12, R184 ;  /* 0x0000000c04c0723c */ /* 0x040ff000000418b8 */
[C---:B------:R-:W-:Y:S08]  /*a700*/  HMMA.16816.F32.BF16 R140, R4.reuse, R18, R196 ;  /* 0x00000012048c723c */ /* 0x040ff000000418c4 */
[----:B------:R-:W-:Y:S01]  /*a710*/  HMMA.16816.F32.BF16 R24, R4, R14, R20 ;  /* 0x0000000e0418723c */ /* 0x000fe20000041814 */
[----:B------:R-:W1:Y:S04]  /*a720*/  LDSM.16.M88.4 R4, [R217+0x2000] ;  /* 0x00200000d904783b */ /* 0x000e680000000200 */
[----:B------:R-:W4:Y:S03]  /*a730*/  LDSM.16.M88.4 R20, [R215+0x800] ;  /* 0x00080000d714783b */ /* 0x000f260000000200 */
[C---:B---3--:R-:W-:Y:S08]  /*a740*/  HMMA.16816.F32.BF16 R200, R8.reuse, R18, R180 ;  /* 0x0000001208c8723c */ /* 0x048ff000000418b4 */
[C---:B------:R-:W-:Y:S08]  /*a750*/  HMMA.16816.F32.BF16 R196, R8.reuse, R12, R188 ;  /* 0x0000000c08c4723c */ /* 0x040ff000000418bc */
[C---:B------:R-:W-:Y:S01]  /*a760*/  HMMA.16816.F32.BF16 R232, R8.reuse, R16, R232 ;  /* 0x0000001008e8723c */ /* 0x040fe200000418e8 */
[----:B------:R-:W-:Y:S07]  /*a770*/  LDSM.16.M88.4 R16, [R208+0x9000] ;  /* 0x00900000d010783b */ /* 0x000fee0000000200 */
[----:B------:R-:W-:Y:S01]  /*a780*/  HMMA.16816.F32.BF16 R188, R8, R14, R32 ;  /* 0x0000000e08bc723c */ /* 0x000fe20000041820 */
[----:B------:R-:W3:Y:S04]  /*a790*/  LDSM.16.M88.4 R8, [R217] ;  /* 0x00000000d908783b */ /* 0x000ee80000000200 */
[----:B------:R-:W-:Y:S03]  /*a7a0*/  LDSM.16.M88.4 R12, [R210+0x4000] ;  /* 0x00400000d20c783b */ /* 0x000fe60000000200 */
[C---:B-1----:R-:W-:Y:S08]  /*a7b0*/  HMMA.16816.F32.BF16 R184, R4.reuse, R28, R176 ;  /* 0x0000001c04b8723c */ /* 0x042ff000000418b0 */
[C---:B------:R-:W-:Y:S08]  /*a7c0*/  HMMA.16816.F32.BF16 R180, R4.reuse, R30, R140 ;  /* 0x0000001e04b4723c */ /* 0x040ff0000004188c */
[C---:B----4-:R-:W-:Y:S08]  /*a7d0*/  HMMA.16816.F32.BF16 R176, R4.reuse, R20, R192 ;  /* 0x0000001404b0723c */ /* 0x050ff000000418c0 */
[-C--:B------:R-:W-:Y:S01]  /*a7e0*/  HMMA.16816.F32.BF16 R140, R4, R22.reuse, R24 ;  /* 0x00000016048c723c */ /* 0x080fe20000041818 */
[----:B------:R-:W1:Y:S04]  /*a7f0*/  LDSM.16.M88.4 R4, [R210+0x6000] ;  /* 0x00600000d204783b */ /* 0x000e680000000200 */
[----:B------:R-:W4:Y:S03]  /*a800*/  LDSM.16.M88.4 R24, [R208+0x9800] ;  /* 0x00980000d018783b */ /* 0x000f260000000200 */
[C---:B---3--:R-:W-:Y:S08]  /*a810*/  HMMA.16816.F32.BF16 R192, R8.reuse, R22, R188 ;  /* 0x0000001608c0723c */ /* 0x048ff000000418bc */
[C---:B------:R-:W-:Y:S01]  /*a820*/  HMMA.16816.F32.BF16 R196, R8.reuse, R20, R196 ;  /* 0x0000001408c4723c */ /* 0x040fe200000418c4 */
[----:B------:R-:W-:Y:S07]  /*a830*/  LDSM.16.M88.4 R20, [R221] ;  /* 0x00000000dd14783b */ /* 0x000fee0000000200 */
[C---:B------:R-:W-:Y:S07]  /*a840*/  HMMA.16816.F32.BF16 R32, R8.reuse, R28, R232 ;  /* 0x0000001c0820723c */ /* 0x040fee00000418e8 */
[----:B------:R-:W-:Y:S01]  /*a850*/  IMAD.MOV.U32 R234, RZ, RZ, R132 ;  /* 0x000000ffffea7224 */ /* 0x000fe200078e0084 */
[----:B------:R-:W-:Y:S01]  /*a860*/  HMMA.16816.F32.BF16 R200, R8, R30, R200 ;  /* 0x0000001e08c8723c */ /* 0x000fe200000418c8 */
[----:B------:R-:W-:Y:S01]  /*a870*/  LDSM.16.M88.4 R28, [R220] ;  /* 0x00000000dc1c783b */ /* 0x000fe20000000200 */
[----:B------:R-:W-:-:S03]  /*a880*/  IMAD.MOV.U32 R235, RZ, RZ, R133 ;  /* 0x000000ffffeb7224 */ /* 0x000fc600078e0085 */
[----:B------:R-:W3:Y:S03]  /*a890*/  LDSM.16.M88.4 R8, [R212+0x4000] ;  /* 0x00400000d408783b */ /* 0x000ee60000000200 */
[C---:B-1----:R-:W-:Y:S08]  /*a8a0*/  HMMA.16816.F32.BF16 R188, R4.reuse, R16, R184 ;  /* 0x0000001004bc723c */ /* 0x042ff000000418b8 */
[C---:B------:R-:W-:Y:S08]  /*a8b0*/  HMMA.16816.F32.BF16 R184, R4.reuse, R18, R180 ;  /* 0x0000001204b8723c */ /* 0x040ff000000418b4 */
[C---:B----4-:R-:W-:Y:S08]  /*a8c0*/  HMMA.16816.F32.BF16 R176, R4.reuse, R24, R176 ;  /* 0x0000001804b0723c */ /* 0x050ff000000418b0 */
        /* <DEDUP_REMOVED lines=8> */
[----:B------:R-:W4:Y:S03]  /*a950*/  LDSM.16.M88.4 R12, [R218+0x4000] ;  /* 0x00400000da0c783b */ /* 0x000f260000000200 */
[-C--:B---3--:R-:W-:Y:S08]  /*a960*/  HMMA.16816.F32.BF16 R32, R8, R20.reuse, R32 ;  /* 0x000000140820723c */ /* 0x088ff00000041820 */
        /* <DEDUP_REMOVED lines=10> */
[----:B----4-:R-:W-:Y:S08]  /*aa10*/  HMMA.16816.F32.BF16 R28, R12, R24, R176 ;  /* 0x000000180c1c723c */ /* 0x010ff000000418b0 */
        /* <DEDUP_REMOVED lines=8> */
[----:B------:R-:W3:Y:S01]  /*aaa0*/  LDSM.16.M88.4 R16, [R215+0x1800] ;  /* 0x00180000d710783b */ /* 0x000ee20000000200 */
[----:B------:R-:W-:-:S04]  /*aab0*/  DEPBAR.LE SB0, 0x0 ;  /* 0x000080000000791a */ /* 0x000fc80000000000 */
[----:B------:R-:W-:Y:S08]  /*aac0*/  HMMA.16816.F32.BF16 R12, R12, R26, R196 ;  /* 0x0000001a0c0c723c */ /* 0x000ff000000418c4 */
[C---:B-1----:R-:W-:Y:S08]  /*aad0*/  HMMA.16816.F32.BF16 R192, R4.reuse, R20, R192 ;  /* 0x0000001404c0723c */ /* 0x042ff000000418c0 */
[----:B------:R-:W-:Y:S08]  /*aae0*/  HMMA.16816.F32.BF16 R188, R4, R22, R188 ;  /* 0x0000001604bc723c */ /* 0x000ff000000418bc */
[C---:B------:R-:W-:Y:S08]  /*aaf0*/  HMMA.16816.F32.BF16 R140, R8.reuse, R20, R140 ;  /* 0x00000014088c723c */ /* 0x040ff0000004188c */
[----:B------:R-:W-:Y:S08]  /*ab00*/  HMMA.16816.F32.BF16 R32, R8, R22, R32 ;  /* 0x000000160820723c */ /* 0x000ff00000041820 */
[C---:B---3--:R-:W-:Y:S08]  /*ab10*/  HMMA.16816.F32.BF16 R184, R4.reuse, R16, R184 ;  /* 0x0000001004b8723c */ /* 0x048ff000000418b8 */
[----:B------:R-:W-:Y:S08]  /*ab20*/  HMMA.16816.F32.BF16 R180, R4, R18, R180 ;  /* 0x0000001204b4723c */ /* 0x000ff000000418b4 */
[C---:B------:R-:W-:Y:S08]  /*ab30*/  HMMA.16816.F32.BF16 R28, R8.reuse, R16, R28 ;  /* 0x00000010081c723c */ /* 0x040ff0000004181c */
[----:B------:R-:W-:Y:S01]  /*ab40*/  HMMA.16816.F32.BF16 R20, R8, R18, R12 ;  /* 0x000000120814723c */ /* 0x000fe2000004180c */
[----:B------:R-:W-:Y:S06]  /*ab50*/  BAR.SYNC.DEFER_BLOCKING 0x0 ;  /* 0x0000000000007b1d */ /* 0x000fec0000010000 */
[----:B------:R-:W-:Y:S05]  /*ab60*/  @!P0 BRA `(.L_x_1052) ;  /* 0x0000019000008947 */ /* 0x000fea0003800000 */
[----:B--2---:R-:W2:Y:S01]  /*ab70*/  LDL.64 R132, [R1+0x18] ;  /* 0x0000180001847983 */ /* 0x004ea20000100a00 */
        /* <DEDUP_REMOVED lines=12> */
[----:B------:R-:W-:Y:S02]  /*ac40*/  LEA.HI.X R3, R4, R235, R3, 0x5, P1 ;  /* 0x000000eb04037211 */ /* 0x000fe400008f2c03 */
        /* <DEDUP_REMOVED lines=11> */
.L_x_1052:
[----:B--2---:R-:W-:-:S04]  /*ad00*/  MOV R0, UR20 ;  /* 0x0000001400007c02 */ /* 0x004fc80008000f00 */
        /* <DEDUP_REMOVED lines=43> */
[C---:B------:R-:W-:Y:S02]  /*afc0*/  ISETP.GE.AND P1, PT, R7.reuse, R228, PT ;  /* 0x000000e40700720c */ /* 0x040fe40003f26270 */
        /* <DEDUP_REMOVED lines=54> */
[----:B------:R-:W-:Y:S01]  /*b330*/  FMNMX.FTZ R6, R141, R9, !PT ;  /* 0x000000098d067209 */ /* 0x000fe20007810000 */
[----:B------:R-:W-:Y:S01]  /*b340*/  SHFL.BFLY PT, R25, R5, 0x1, 0x1f ;  /* 0x0c201f0005197f89 */ /* 0x000fe200000e0000 */
[----:B------:R-:W-:-:S02]  /*b350*/  FMNMX.FTZ R4, R19, R4, !PT ;  /* 0x0000000413047209 */ /* 0x000fc40007810000 */
[----:B------:R-:W-:Y:S02]  /*b360*/  FSEL R140, R23, -INF , !P5 ;  /* 0xff800000178c7808 */ /* 0x000fe40006800000 */
[----:B------:R-:W-:Y:S02]  /*b370*/  FMNMX.FTZ R9, R133, R6, !PT ;  /* 0x0000000685097209 */ /* 0x000fe40007810000 */
[----:B------:R-:W-:Y:S02]  /*b380*/  FSEL R13, R189, -INF , !P1 ;  /* 0xff800000bd0d7808 */ /* 0x000fe40004800000 */
[C---:B------:R-:W-:Y:S02]  /*b390*/  ISETP.GE.AND P5, PT, R3.reuse, R229, PT ;  /* 0x000000e50300720c */ /* 0x040fe40003fa6270 */
[----:B------:R-:W-:Y:S02]  /*b3a0*/  FMNMX.FTZ R6, R12, R4, !PT ;  /* 0x000000040c067209 */ /* 0x000fe40007810000 */
[----:B------:R-:W-:-:S02]  /*b3b0*/  ISETP.GE.AND P1, PT, R3, R228, PT ;  /* 0x000000e40300720c */ /* 0x000fc40003f26270 */
[----:B------:R-:W-:Y:S02]  /*b3c0*/  FSEL R132, R184, -INF , !P6 ;  /* 0xff800000b8847808 */ /* 0x000fe40007000000 */
[----:B------:R-:W-:Y:S02]  /*b3d0*/  ISETP.LT.OR P5, PT, R3, R225, P5 ;  /* 0x000000e10300720c */ /* 0x000fe40002fa1670 */
[----:B------:R-:W-:Y:S02]  /*b3e0*/  ISETP.GE.AND P6, PT, R2, R229, PT ;  /* 0x000000e50200720c */ /* 0x000fe40003fc6270 */
[----:B------:R-:W-:Y:S02]  /*b3f0*/  FMNMX.FTZ R6, R13, R6, !PT ;  /* 0x000000060d067209 */ /* 0x000fe40007810000 */
[----:B------:R-:W-:Y:S02]  /*b400*/  FMNMX.FTZ R4, R140, R9, !PT ;  /* 0x000000098c047209 */ /* 0x000fe40007810000 */
[----:B------:R-:W-:-:S02]  /*b410*/  ISETP.LT.OR P1, PT, R3, R224, P1 ;  /* 0x000000e00300720c */ /* 0x000fc40000f21670 */
[----:B------:R-:W-:Y:S01]  /*b420*/  FSEL R176, R185, -INF , !P5 ;  /* 0xff800000b9b07808 */ /* 0x000fe20006800000 */
[----:B------:R-:W1:Y:S01]  /*b430*/  SHFL.BFLY PT, R23, R4, 0x2, 0x1f ;  /* 0x0c401f0004177f89 */ /* 0x000e6200000e0000 */
[----:B------:R-:W-:Y:S02]  /*b440*/  ISETP.LT.OR P6, PT, R2, R225, P6 ;  /* 0x000000e10200720c */ /* 0x000fe400037c1670 */
[----:B------:R-:W-:Y:S02]  /*b450*/  FMNMX.FTZ R3, R132, R6, !PT ;  /* 0x0000000684037209 */ /* 0x000fe40007810000 */
[----:B------:R-:W-:Y:S02]  /*b460*/  FMNMX.FTZ R6, R137, R11, !PT ;  /* 0x0000000b89067209 */ /* 0x000fe40007810000 */
[----:B------:R-:W-:Y:S02]  /*b470*/  FSEL R177, R180, -INF , !P6 ;  /* 0xff800000b4b17808 */ /* 0x000fe40007000000 */
[----:B------:R-:W-:-:S02]  /*b480*/  FMNMX.FTZ R22, R176, R3, !PT ;  /* 0x00000003b0167209 */ /* 0x000fc40007810000 */
[----:B------:R-:W-:Y:S02]  /*b490*/  FSEL R9, R190, -INF , !P4 ;  /* 0xff800000be097808 */ /* 0x000fe40006000000 */
[----:B------:R-:W-:Y:S02]  /*b4a0*/  FMNMX.FTZ R3, R21, R6, !PT ;  /* 0x0000000615037209 */ /* 0x000fe40007810000 */
[----:B------:R-:W-:Y:S02]  /*b4b0*/  ISETP.GE.AND P5, PT, R0, R229, PT ;  /* 0x000000e50000720c */ /* 0x000fe40003fa6270 */
[----:B------:R-:W-:Y:S02]  /*b4c0*/  FMNMX.FTZ R6, R177, R22, !PT ;  /* 0x00000016b1067209 */ /* 0x000fe40007810000 */
[----:B------:R-:W-:Y:S02]  /*b4d0*/  FSEL R22, R191, -INF , !P3 ;  /* 0xff800000bf167808 */ /* 0x000fe40005800000 */
[----:B------:R-:W-:-:S02]  /*b4e0*/  FMNMX.FTZ R3, R9, R3, !PT ;  /* 0x0000000309037209 */ /* 0x000fc40007810000 */
[----:B------:R-:W-:Y:S02]  /*b4f0*/  ISETP.LT.OR P5, PT, R0, R225, P5 ;  /* 0x000000e10000720c */ /* 0x000fe40002fa1670 */
[----:B------:R-:W-:Y:S02]  /*b500*/  ISETP.GE.AND P4, PT, R2, R228, PT ;  /* 0x000000e40200720c */ /* 0x000fe40003f86270 */
[----:B------:R-:W-:Y:S02]  /*b510*/  FSEL R180, R186, -INF , !P2 ;  /* 0xff800000bab47808 */ /* 0x000fe40005000000 */
[----:B------:R-:W-:Y:S02]  /*b520*/  FMNMX.FTZ R3, R22, R3, !PT ;  /* 0x0000000316037209 */ /* 0x000fe40007810000 */
[----:B------:R-:W-:Y:S02]  /*b530*/  FSEL R181, R181, -INF , !P5 ;  /* 0xff800000b5b57808 */ /* 0x000fe40006800000 */
[----:B------:R-:W-:-:S02]  /*b540*/  FSEL R187, R187, -INF , !P1 ;  /* 0xff800000bbbb7808 */ /* 0x000fc40004800000 */
[----:B------:R-:W-:Y:S02]  /*b550*/  ISETP.GE.AND P1, PT, R0, R228, PT ;  /* 0x000000e40000720c */ /* 0x000fe40003f26270 */
[----:B------:R-:W-:Y:S02]  /*b560*/  ISETP.LT.OR P4, PT, R2, R224, P4 ;  /* 0x000000e00200720c */ /* 0x000fe40002781670 */
[----:B------:R-:W-:Y:S02]  /*b570*/  FMNMX.FTZ R3, R180, R3, !PT ;  /* 0x00000003b4037209 */ /* 0x000fe40007810000 */
[----:B------:R-:W-:Y:S02]  /*b580*/  FMNMX.FTZ R6, R181, R6, !PT ;  /* 0x00000006b5067209 */ /* 0x000fe40007810000 */
[----:B------:R-:W-:Y:S02]  /*b590*/  ISETP.LT.OR P1, PT, R0, R224, P1 ;  /* 0x000000e00000720c */ /* 0x000fe40000f21670 */
[----:B------:R-:W-:Y:S01]  /*b5a0*/  FSEL R186, R182, -INF , !P4 ;  /* 0xff800000b6ba7808 */ /* 0x000fe20006000000 */
[----:B------:R-:W2:Y:S01]  /*b5b0*/  SHFL.BFLY PT, R24, R6, 0x2, 0x1f ;  /* 0x0c401f0006187f89 */ /* 0x000ea200000e0000 */
[----:B------:R-:W-:-:S02]  /*b5c0*/  FMNMX.FTZ R0, R187, R3, !PT ;  /* 0x00000003bb007209 */ /* 0x000fc40007810000 */
[----:B------:R-:W-:Y:S02]  /*b5d0*/  FSEL R185, R183, -INF , !P1 ;  /* 0xff800000b7b97808 */ /* 0x000fe40004800000 */
[----:B------:R-:W-:Y:S02]  /*b5e0*/  FMNMX.FTZ R0, R186, R0, !PT ;  /* 0x00000000ba007209 */ /* 0x000fe40007810000 */
[----:B-1----:R-:W-:Y:S02]  /*b5f0*/  FMNMX.FTZ R2, R4, R23, !PT ;  /* 0x0000001704027209 */ /* 0x002fe40007810000 */
[----:B------:R-:W-:Y:S02]  /*b600*/  FMNMX.FTZ R4, R185, R0, !PT ;  /* 0x00000000b9047209 */ /* 0x000fe40007810000 */
[----:B------:R-:W-:Y:S01]  /*b610*/  FMNMX.FTZ R207, R5, R25, !PT ;  /* 0x0000001905cf7209 */ /* 0x000fe20007810000 */
[----:B------:R-:W1:Y:S03]  /*b620*/  SHFL.BFLY PT, R23, R2, 0x1, 0x1f ;  /* 0x0c201f0002177f89 */ /* 0x000e6600000e0000 */
[C---:B------:R-:W-:Y:S01]  /*b630*/  FSETP.NEU.FTZ.AND P4, PT, R207.reuse, -INF , PT ;  /* 0xff800000cf00780b */ /* 0x040fe20003f9d000 */
[----:B------:R-:W3:Y:S01]  /*b640*/  SHFL.BFLY PT, R5, R4, 0x2, 0x1f ;  /* 0x0c401f0004057f89 */ /* 0x000ee200000e0000 */
[----:B------:R-:W-:-:S05]  /*b650*/  FMUL.FTZ R3, R207, c[0x0][0x23c] ;  /* 0x00008f00cf037a20 */ /* 0x000fca0000410000 */
[----:B------:R-:W-:Y:S02]  /*b660*/  FSEL R3, R3, RZ, P4 ;  /* 0x000000ff03037208 */ /* 0x000fe40002000000 */
[----:B--2---:R-:W-:Y:S02]  /*b670*/  FMNMX.FTZ R0, R6, R24, !PT ;  /* 0x0000001806007209 */ /* 0x004fe40007810000 */
[----:B------:R-:W-:Y:S01]  /*b680*/  LDSM.16.MT88.4 R24, [R209+0xa000] ;  /* 0x00a00000d118783b */ /* 0x000fe20000004200 */
[--C-:B------:R-:W-:Y:S02]  /*b690*/  FFMA.FTZ R16, R16, c[0x0][0x23c], -R3.reuse ;  /* 0x00008f0010107a23 */ /* 0x100fe40000010803 */
[--C-:B------:R-:W-:Y:S01]  /*b6a0*/  FFMA.FTZ R8, R8, c[0x0][0x23c], -R3.reuse ;  /* 0x00008f0008087a23 */ /* 0x100fe20000010803 */
[----:B------:R-:W2:Y:S01]  /*b6b0*/  SHFL.BFLY PT, R6, R0, 0x1, 0x1f ;  /* 0x0c201f0000067f89 */ /* 0x000ea200000e0000 */
[----:B------:R-:W-:Y:S01]  /*b6c0*/  MUFU.EX2 R233, R16 ;  /* 0x0000001000e97308 */ /* 0x000fe20000000800 */
[----:B------:R-:W-:-:S02]  /*b6d0*/  FFMA.FTZ R18, R18, c[0x0][0x23c], -R3 ;  /* 0x00008f0012127a23 */ /* 0x000fc40000010803 */
[----:B------:R-:W-:Y:S01]  /*b6e0*/  FFMA.FTZ R17, R17, c[0x0][0x23c], -R3 ;  /* 0x00008f0011117a23 */ /* 0x000fe20000010803 */
[----:B-1----:R-:W-:-:S04]  /*b6f0*/  FMNMX.FTZ R206, R2, R23, !PT ;  /* 0x0000001702ce7209 */ /* 0x002fc80007810000 */
[----:B------:R-:W-:Y:S01]  /*b700*/  MUFU.EX2 R232, R8 ;  /* 0x0000000800e87308 */ /* 0x000fe20000000800 */
[----:B---3--:R-:W-:Y:S01]  /*b710*/  FMNMX.FTZ R4, R4, R5, !PT ;  /* 0x0000000504047209 */ /* 0x008fe20007810000 */
[C---:B------:R-:W-:Y:S01]  /*b720*/  FMUL.FTZ R2, R206.reuse, c[0x0][0x23c] ;  /* 0x00008f00ce027a20 */ /* 0x040fe20000410000 */
[----:B------:R-:W-:-:S03]  /*b730*/  FSETP.NEU.FTZ.AND P3, PT, R206, -INF , PT ;  /* 0xff800000ce00780b */ /* 0x000fc60003f7d000 */
[----:B------:R-:W1:Y:S01]  /*b740*/  SHFL.BFLY PT, R5, R4, 0x1, 0x1f ;  /* 0x0c201f0004057f89 */ /* 0x000e6200000e0000 */
[----:B------:R-:W-:Y:S01]  /*b750*/  FSEL R2, R2, RZ, P3 ;  /* 0x000000ff02027208 */ /* 0x000fe20001800000 */
[----:B------:R-:W3:Y:S04]  /*b760*/  MUFU.EX2 R203, R18 ;  /* 0x0000001200cb7308 */ /* 0x000ee80000000800 */
[--C-:B------:R-:W-:Y:S02]  /*b770*/  FFMA.FTZ R20, R20, c[0x0][0x23c], -R2.reuse ;  /* 0x00008f0014147a23 */ /* 0x100fe40000010802 */
[--C-:B------:R-:W-:Y:S01]  /*b780*/  FFMA.FTZ R15, R15, c[0x0][0x23c], -R2.reuse ;  /* 0x00008f000f0f7a23 */ /* 0x100fe20000010802 */
[----:B--2---:R-:W-:Y:S01]  /*b790*/  FMNMX.FTZ R205, R0, R6, !PT ;  /* 0x0000000600cd7209 */ /* 0x004fe20007810000 */
[----:B------:R-:W-:Y:S01]  /*b7a0*/  MUFU.EX2 R201, R20 ;  /* 0x0000001400c97308 */ /* 0x000fe20000000800 */
[----:B------:R-:W-:-:S02]  /*b7b0*/  FFMA.FTZ R14, R14, c[0x0][0x23c], -R2 ;  /* 0x00008f000e0e7a23 */ /* 0x000fc40000010802 */
[C---:B------:R-:W-:Y:S01]  /*b7c0*/  FSETP.NEU.FTZ.AND P2, PT, R205.reuse, -INF , PT ;  /* 0xff800000cd00780b */ /* 0x040fe20003f5d000 */
[----:B------:R-:W-:Y:S02]  /*b7d0*/  FMUL.FTZ R0, R205, c[0x0][0x23c] ;  /* 0x00008f00cd007a20 */ /* 0x000fe40000410000 */
[----:B------:R-:W-:Y:S01]  /*b7e0*/  FFMA.FTZ R7, R7, c[0x0][0x23c], -R2 ;  /* 0x00008f0007077a23 */ /* 0x000fe20000010802 */
[----:B------:R-:W-:Y:S01]  /*b7f0*/  FSEL R6, R205, RZ, P2 ;  /* 0x000000ffcd067208 */ /* 0x000fe20001000000 */
[----:B------:R-:W-:Y:S01]  /*b800*/  MUFU.EX2 R198, R15 ;  /* 0x0000000f00c67308 */ /* 0x000fe20000000800 */
[----:B------:R-:W-:Y:S02]  /*b810*/  FSEL R0, R0, RZ, P2 ;  /* 0x000000ff00007208 */ /* 0x000fe40001000000 */
[----:B---3--:R-:W-:Y:S02]  /*b820*/  F2FP.BF16.PACK_AB R8, R203, R232 ;  /* 0x000000e8cb08723e */ /* 0x008fe400000010ff */
[----:B-1----:R-:W-:Y:S01]  /*b830*/  FMNMX.FTZ R204, R4, R5, !PT ;  /* 0x0000000504cc7209 */ /* 0x002fe20007810000 */
[----:B------:R-:W-:-:S02]  /*b840*/  FFMA.FTZ R12, R12, c[0x0][0x23c], -R0 ;  /* 0x00008f000c0c7a23 */ /* 0x000fc40000010800 */
[----:B------:R-:W-:Y:S01]  /*b850*/  MUFU.EX2 R200, R14 ;  /* 0x0000000e00c87308 */ /* 0x000fe20000000800 */
[--C-:B------:R-:W-:Y:S01]  /*b860*/  FFMA.FTZ R13, R13, c[0x0][0x23c], -R0.reuse ;  /* 0x00008f000d0d7a23 */ /* 0x100fe20000010800 */
[C---:B------:R-:W-:Y:S01]  /*b870*/  FSETP.NEU.FTZ.AND P1, PT, R204.reuse, -INF , PT ;  /* 0xff800000cc00780b */ /* 0x040fe20003f3d000 */
[----:B------:R-:W-:Y:S02]  /*b880*/  FMUL.FTZ R4, R204, c[0x0][0x23c] ;  /* 0x00008f00cc047a20 */ /* 0x000fe40000410000 */
[--C-:B------:R-:W-:Y:S02]  /*b890*/  FFMA.FTZ R10, R10, c[0x0][0x23c], -R0.reuse ;  /* 0x00008f000a0a7a23 */ /* 0x100fe40000010800 */
[----:B------:R-:W-:Y:S01]  /*b8a0*/  FFMA.FTZ R19, R19, c[0x0][0x23c], -R0 ;  /* 0x00008f0013137a23 */ /* 0x000fe20000010800 */
[----:B------:R1:W-:Y:S08]  /*b8b0*/  MUFU.EX2 R190, R12 ;  /* 0x0000000c00be7308 */ /* 0x0003f00000000800 */
[----:B------:R-:W-:Y:S01]  /*b8c0*/  MUFU.EX2 R191, R13 ;  /* 0x0000000d00bf7308 */ /* 0x000fe20000000800 */
[----:B-1----:R-:W-:-:S07]  /*b8d0*/  FSEL R12, R4, RZ, P1 ;  /* 0x000000ff040c7208 */ /* 0x002fce0000800000 */
[----:B------:R-:W-:Y:S01]  /*b8e0*/  MUFU.EX2 R202, R17 ;  /* 0x0000001100ca7308 */ /* 0x000fe20000000800 */
[----:B------:R-:W-:Y:S01]  /*b8f0*/  FSEL R4, R207, RZ, P4 ;  /* 0x000000ffcf047208 */ /* 0x000fe20002000000 */
[----:B------:R-:W-:-:S04]  /*b900*/  FFMA.FTZ R21, R21, c[0x0][0x23c], -R12 ;  /* 0x00008f0015157a23 */ /* 0x000fc8000001080c */
[----:B------:R-:W-:Y:S01]  /*b910*/  FADD.FTZ R5, R136, -R4 ;  /* 0x8000000488057221 */ /* 0x000fe20000010000 */
[----:B------:R-:W-:Y:S01]  /*b920*/  FSEL R4, R206, RZ, P3 ;  /* 0x000000ffce047208 */ /* 0x000fe20001800000 */
[----:B------:R-:W-:Y:S01]  /*b930*/  FFMA.FTZ R22, R22, c[0x0][0x23c], -R12 ;  /* 0x00008f0016167a23 */ /* 0x000fe2000001080c */
[----:B------:R-:W-:Y:S01]  /*b940*/  MUFU.EX2 R184, R21 ;  /* 0x0000001500b87308 */ /* 0x000fe20000000800 */
[----:B------:R-:W-:Y:S02]  /*b950*/  FMUL.FTZ R5, R5, c[0x0][0x23c] ;  /* 0x00008f0005057a20 */ /* 0x000fe40000410000 */
[----:B------:R-:W-:Y:S02]  /*b960*/  FADD.FTZ R4, R135, -R4 ;  /* 0x8000000487047221 */ /* 0x000fe40000010000 */
[--C-:B------:R-:W-:Y:S02]  /*b970*/  FFMA.FTZ R11, R11, c[0x0][0x23c], -R12.reuse ;  /* 0x00008f000b0b7a23 */ /* 0x100fe4000001080c */
[----:B------:R-:W-:Y:S01]  /*b980*/  FMUL.FTZ R15, R4, c[0x0][0x23c] ;  /* 0x00008f00040f7a20 */ /* 0x000fe20000410000 */
[----:B------:R1:W-:Y:S01]  /*b990*/  MUFU.EX2 R136, R22 ;  /* 0x0000001600887308 */ /* 0x0003e20000000800 */
[----:B------:R-:W-:Y:S01]  /*b9a0*/  FSEL R4, R204, RZ, P1 ;  /* 0x000000ffcc047208 */ /* 0x000fe20000800000 */
[----:B------:R-:W-:-:S04]  /*b9b0*/  FFMA.FTZ R9, R9, c[0x0][0x23c], -R12 ;  /* 0x00008f0009097a23 */ /* 0x000fc8000001080c */
[----:B------:R-:W-:Y:S02]  /*b9c0*/  FADD.FTZ R4, R137, -R4 ;  /* 0x8000000489047221 */ /* 0x000fe40000010000 */
[----:B------:R2:W3:Y:S02]  /*b9d0*/  MUFU.EX2 R16, R5 ;  /* 0x0000000500107308 */ /* 0x0004e40000000800 */
[----:B------:R-:W-:Y:S01]  /*b9e0*/  FMUL.FTZ R4, R4, c[0x0][0x23c] ;  /* 0x00008f0004047a20 */ /* 0x000fe20000410000 */
[----:B-1----:R-:W1:Y:S05]  /*b9f0*/  LDSM.16.MT88.4 R20, [R211+0xa000] ;  /* 0x00a00000d314783b */ /* 0x002e6a0000004200 */
[----:B------:R-:W4:Y:S01]  /*ba00*/  MUFU.EX2 R199, R7 ;  /* 0x0000000700c77308 */ /* 0x000f220000000800 */
[----:B--2---:R-:W-:-:S07]  /*ba10*/  FADD.FTZ R5, R134, -R6 ;  /* 0x8000000686057221 */ /* 0x004fce0000010000 */
[----:B------:R2:W-:Y:S01]  /*ba20*/  MUFU.EX2 R189, R10 ;  /* 0x0000000a00bd7308 */ /* 0x0005e20000000800 */
[----:B---3--:R-:W-:Y:S01]  /*ba30*/  FMUL.FTZ R144, R144, R16 ;  /* 0x0000001090907220 */ /* 0x008fe20000410000 */
[----:B------:R-:W-:Y:S01]  /*ba40*/  F2FP.BF16.PACK_AB R6, R191, R190 ;  /* 0x000000bebf06723e */ /* 0x000fe200000010ff */
[----:B------:R-:W-:Y:S02]  /*ba50*/  FMUL.FTZ R5, R5, c[0x0][0x23c] ;  /* 0x00008f0005057a20 */ /* 0x000fe40000410000 */
[-C--:B------:R-:W-:Y:S02]  /*ba60*/  FMUL.FTZ R145, R145, R16.reuse ;  /* 0x0000001091917220 */ /* 0x080fe40000410000 */
[-C--:B------:R-:W-:Y:S01]  /*ba70*/  FMUL.FTZ R156, R156, R16.reuse ;  /* 0x000000109c9c7220 */ /* 0x080fe20000410000 */
[----:B------:R-:W-:Y:S01]  /*ba80*/  MUFU.EX2 R188, R19 ;  /* 0x0000001300bc7308 */ /* 0x000fe20000000800 */
[-C--:B------:R-:W-:Y:S02]  /*ba90*/  FMUL.FTZ R157, R157, R16.reuse ;  /* 0x000000109d9d7220 */ /* 0x080fe40000410000 */
[----:B------:R-:W-:-:S02]  /*baa0*/  FMUL.FTZ R172, R172, R16 ;  /* 0x00000010acac7220 */ /* 0x000fc40000410000 */
[-C--:B------:R-:W-:Y:S02]  /*bab0*/  FMUL.FTZ R173, R173, R16.reuse ;  /* 0x00000010adad7220 */ /* 0x080fe40000410000 */
[----:B------:R-:W-:Y:S01]  /*bac0*/  FMUL.FTZ R160, R160, R16 ;  /* 0x00000010a0a07220 */ /* 0x000fe20000410000 */
[----:B------:R3:W-:Y:S01]  /*bad0*/  MUFU.EX2 R182, R11 ;  /* 0x0000000b00b67308 */ /* 0x0007e20000000800 */
[----:B--2---:R-:W-:Y:S01]  /*bae0*/  F2FP.BF16.PACK_AB R10, R233, R202 ;  /* 0x000000cae90a723e */ /* 0x004fe200000010ff */
[-C--:B------:R-:W-:Y:S02]  /*baf0*/  FMUL.FTZ R161, R161, R16.reuse ;  /* 0x00000010a1a17220 */ /* 0x080fe40000410000 */
[-C--:B------:R-:W-:Y:S02]  /*bb00*/  FMUL.FTZ R36, R36, R16.reuse ;  /* 0x0000001024247220 */ /* 0x080fe40000410000 */
[-C--:B------:R-:W-:Y:S02]  /*bb10*/  FMUL.FTZ R37, R37, R16.reuse ;  /* 0x0000001025257220 */ /* 0x080fe40000410000 */
[----:B------:R4:W2:Y:S01]  /*bb20*/  MUFU.EX2 R183, R9 ;  /* 0x0000000900b77308 */ /* 0x0008a20000000800 */
[----:B------:R-:W-:-:S02]  /*bb30*/  FMUL.FTZ R80, R80, R16 ;  /* 0x0000001050507220 */ /* 0x000fc40000410000 */
[-C--:B------:R-:W-:Y:S02]  /*bb40*/  FMUL.FTZ R81, R81, R16.reuse ;  /* 0x0000001051517220 */ /* 0x080fe40000410000 */
[-C--:B------:R-:W-:Y:S02]  /*bb50*/  FMUL.FTZ R64, R64, R16.reuse ;  /* 0x0000001040407220 */ /* 0x080fe40000410000 */
[----:B------:R-:W-:Y:S01]  /*bb60*/  FMUL.FTZ R65, R65, R16 ;  /* 0x0000001041417220 */ /* 0x000fe20000410000 */
[----:B------:R-:W5:Y:S01]  /*bb70*/  MUFU.EX2 R15, R15 ;  /* 0x0000000f000f7308 */ /* 0x000f620000000800 */
[----:B---3--:R-:W-:Y:S01]  /*bb80*/  F2FP.BF16.PACK_AB R11, R201, R200 ;  /* 0x000000c8c90b723e */ /* 0x008fe200000010ff */
[-C--:B------:R-:W-:Y:S02]  /*bb90*/  FMUL.FTZ R68, R68, R16.reuse ;  /* 0x0000001044447220 */ /* 0x080fe40000410000 */
[-C--:B------:R-:W-:Y:S02]  /*bba0*/  FMUL.FTZ R69, R69, R16.reuse ;  /* 0x0000001045457220 */ /* 0x080fe40000410000 */
[----:B------:R-:W-:-:S02]  /*bbb0*/  FMUL.FTZ R52, R52, R16 ;  /* 0x0000001034347220 */ /* 0x000fc40000410000 */
[----:B------:R3:W1:Y:S01]  /*bbc0*/  MUFU.EX2 R14, R5 ;  /* 0x00000005000e7308 */ /* 0x0006620000000800 */
[----:B----4-:R-:W-:Y:S01]  /*bbd0*/  F2FP.BF16.PACK_AB R9, R198, R199 ;  /* 0x000000c7c609723e */ /* 0x010fe200000010ff */
[-C--:B------:R-:W-:Y:S01]  /*bbe0*/  FMUL.FTZ R53, R53, R16.reuse ;  /* 0x0000001035357220 */ /* 0x080fe20000410000 */
[----:B--2---:R-:W-:Y:S01]  /*bbf0*/  F2FP.BF16.PACK_AB R7, R136, R183 ;  /* 0x000000b78807723e */ /* 0x004fe200000010ff */
[-C--:B------:R-:W-:Y:S02]  /*bc00*/  FMUL.FTZ R96, R96, R16.reuse ;  /* 0x0000001060607220 */ /* 0x080fe40000410000 */
[----:B------:R-:W-:Y:S02]  /*bc10*/  FMUL.FTZ R97, R97, R16 ;  /* 0x0000001061617220 */ /* 0x000fe40000410000 */
[----:B------:R2:W4:Y:S01]  /*bc20*/  MUFU.EX2 R13, R4 ;  /* 0x00000004000d7308 */ /* 0x0005220000000800 */
[-C--:B-----5:R-:W-:Y:S02]  /*bc30*/  FMUL.FTZ R146, R146, R15.reuse ;  /* 0x0000000f92927220 */ /* 0x0a0fe40000410000 */
[----:B------:R-:W-:-:S02]  /*bc40*/  FMUL.FTZ R147, R147, R15 ;  /* 0x0000000f93937220 */ /* 0x000fc40000410000 */
[-C--:B------:R-:W-:Y:S02]  /*bc50*/  FMUL.FTZ R158, R158, R15.reuse ;  /* 0x0000000f9e9e7220 */ /* 0x080fe40000410000 */
[----:B------:R-:W-:Y:S01]  /*bc60*/  FMUL.FTZ R159, R159, R15 ;  /* 0x0000000f9f9f7220 */ /* 0x000fe20000410000 */
[----:B---3--:R-:W-:Y:S01]  /*bc70*/  F2FP.BF16.PACK_AB R5, R184, R182 ;  /* 0x000000b6b805723e */ /* 0x008fe200000010ff */
[-C--:B-1----:R-:W-:Y:S01]  /*bc80*/  FMUL.FTZ R148, R148, R14.reuse ;  /* 0x0000000e94947220 */ /* 0x082fe20000410000 */
[C---:B------:R-:W-:Y:S01]  /*bc90*/  HMMA.16816.F32.BF16 R144, R8.reuse, R24, R144 ;  /* 0x000000180890723c */ /* 0x040fe20000041890 */
[-C--:B------:R-:W-:Y:S02]  /*bca0*/  FMUL.FTZ R149, R149, R14.reuse ;  /* 0x0000000e95957220 */ /* 0x080fe40000410000 */
[-C--:B------:R-:W-:Y:S02]  /*bcb0*/  FMUL.FTZ R152, R152, R14.reuse ;  /* 0x0000000e98987220 */ /* 0x080fe40000410000 */
[----:B------:R-:W-:Y:S01]  /*bcc0*/  FMUL.FTZ R153, R153, R14 ;  /* 0x0000000e99997220 */ /* 0x000fe20000410000 */
[----:B--2---:R-:W-:Y:S01]  /*bcd0*/  F2FP.BF16.PACK_AB R4, R188, R189 ;  /* 0x000000bdbc04723e */ /* 0x004fe200000010ff */
[-C--:B----4-:R-:W-:Y:S01]  /*bce0*/  FMUL.FTZ R150, R150, R13.reuse ;  /* 0x0000000d96967220 */ /* 0x090fe20000410000 */
[----:B------:R-:W-:Y:S01]  /*bcf0*/  HMMA.16816.F32.BF16 R236, R8, R26, R156 ;  /* 0x0000001a08ec723c */ /* 0x000fe2000004189c */
[----:B------:R-:W-:-:S02]  /*bd00*/  FMUL.FTZ R151, R151, R13 ;  /* 0x0000000d97977220 */ /* 0x000fc40000410000 */
[-C--:B------:R-:W-:Y:S02]  /*bd10*/  FMUL.FTZ R154, R154, R13.reuse ;  /* 0x0000000d9a9a7220 */ /* 0x080fe40000410000 */
[----:B------:R-:W-:Y:S02]  /*bd20*/  FMUL.FTZ R155, R155, R13 ;  /* 0x0000000d9b9b7220 */ /* 0x000fe40000410000 */
        /* <DEDUP_REMOVED lines=124> */
[----:B------:R-:W-:Y:S01]  /*c4f0*/  FFMA.FTZ R4, R178, c[0x0][0x23c], -R3 ;  /* 0x00008f00b2047a23 */ /* 0x000fe20000010803 */
[C---:B------:R-:W-:Y:S01]  /*c500*/  HMMA.16816.F32.BF16 R192, R8.reuse, R26, R80 ;  /* 0x0000001a08c0723c */ /* 0x040fe20000041850 */
[----:B------:R-:W-:Y:S01]  /*c510*/  MOV R5, R143 ;  /* 0x0000008f00057202 */ /* 0x000fe20000000f00 */
[----:B------:R-:W-:Y:S01]  /*c520*/  IMAD.MOV.U32 R6, RZ, RZ, R137 ;  /* 0x000000ffff067224 */ /* 0x000fe200078e0089 */
[----:B------:R1:W-:Y:S01]  /*c530*/  MUFU.EX2 R26, R4 ;  /* 0x00000004001a7308 */ /* 0x0003e20000000800 */
[----:B------:R-:W-:Y:S01]  /*c540*/  MOV R7, R135 ;  /* 0x0000008700077202 */ /* 0x000fe20000000f00 */
[----:B------:R-:W-:Y:S01]  /*c550*/  FMUL.FTZ R85, R85, R16 ;  /* 0x0000001055557220 */ /* 0x000fe20000410000 */
[----:B------:R-:W-:Y:S01]  /*c560*/  MOV R137, R204 ;  /* 0x000000cc00897202 */ /* 0x000fe20000000f00 */
[-C--:B------:R-:W-:Y:S01]  /*c570*/  FMUL.FTZ R86, R86, R15.reuse ;  /* 0x0000000f56567220 */ /* 0x080fe20000410000 */
[C---:B------:R-:W-:Y:S01]  /*c580*/  HMMA.16816.F32.BF16 R236, R8.reuse, R22, R64 ;  /* 0x0000001608ec723c */ /* 0x040fe20000041840 */
[----:B------:R-:W-:Y:S01]  /*c590*/  MOV R80, R172 ;  /* 0x000000ac00507202 */ /* 0x000fe20000000f00 */
[----:B------:R-:W-:Y:S01]  /*c5a0*/  FMUL.FTZ R87, R87, R15 ;  /* 0x0000000f57577220 */ /* 0x000fe20000410000 */
[----:B------:R-:W-:Y:S01]  /*c5b0*/  MOV R81, R159 ;  /* 0x0000009f00517202 */ /* 0x000fe20000000f00 */
[----:B------:R-:W-:Y:S01]  /*c5c0*/  FMUL.FTZ R100, R100, R16 ;  /* 0x0000001064647220 */ /* 0x000fe20000410000 */
[----:B------:R-:W-:Y:S01]  /*c5d0*/  MOV R82, R158 ;  /* 0x0000009e00527202 */ /* 0x000fe20000000f00 */
[----:B------:R-:W-:Y:S01]  /*c5e0*/  FMUL.FTZ R101, R101, R16 ;  /* 0x0000001065657220 */ /* 0x000fe20000410000 */
[----:B------:R-:W-:Y:S01]  /*c5f0*/  MOV R67, R28 ;  /* 0x0000001c00437202 */ /* 0x000fe20000000f00 */
[C---:B------:R-:W-:Y:S01]  /*c600*/  HMMA.16816.F32.BF16 R68, R8.reuse, R24, R68 ;  /* 0x000000180844723c */ /* 0x040fe20000041844 */
[----:B------:R-:W-:Y:S01]  /*c610*/  IMAD.MOV.U32 R64, RZ, RZ, R174 ;  /* 0x000000ffff407224 */ /* 0x000fe200078e00ae */
[----:B------:R-:W-:Y:S01]  /*c620*/  MOV R65, R173 ;  /* 0x000000ad00417202 */ /* 0x000fe20000000f00 */
[----:B-1----:R-:W-:Y:S01]  /*c630*/  FFMA.FTZ R4, R179, c[0x0][0x23c], -R3 ;  /* 0x00008f00b3047a23 */ /* 0x002fe20000010803 */
[----:B------:R-:W1:Y:S01]  /*c640*/  LDSM.16.MT88.4 R172, [R211+0xa800] ;  /* 0x00a80000d3ac783b */ /* 0x000e620000004200 */
[----:B------:R-:W-:Y:S01]  /*c650*/  MOV R66, R29 ;  /* 0x0000001d00427202 */ /* 0x000fe20000000f00 */
[----:B------:R-:W-:Y:S01]  /*c660*/  FMUL.FTZ R102, R102, R15 ;  /* 0x0000000f66667220 */ /* 0x000fe20000410000 */
[----:B------:R2:W3:Y:S01]  /*c670*/  MUFU.EX2 R28, R4 ;  /* 0x00000004001c7308 */ /* 0x0004e20000000800 */
[----:B------:R-:W-:Y:S01]  /*c680*/  HMMA.16816.F32.BF16 R52, R8, R20, R52 ;  /* 0x000000140834723c */ /* 0x000fe20000041834 */
[----:B------:R-:W-:Y:S01]  /*c690*/  MOV R83, R157 ;  /* 0x0000009d00537202 */ /* 0x000fe20000000f00 */
[----:B------:R-:W-:-:S02]  /*c6a0*/  FMUL.FTZ R103, R103, R15 ;  /* 0x0000000f67677220 */ /* 0x000fc40000410000 */
[-C--:B------:R-:W-:Y:S02]  /*c6b0*/  FMUL.FTZ R112, R112, R16.reuse ;  /* 0x0000001070707220 */ /* 0x080fe40000410000 */
[----:B------:R-:W-:Y:S02]  /*c6c0*/  FMUL.FTZ R113, R113, R16 ;  /* 0x0000001071717220 */ /* 0x000fe40000410000 */
[----:B------:R-:W-:Y:S01]  /*c6d0*/  HMMA.16816.F32.BF16 R240, R8, R30, R48 ;  /* 0x0000001e08f0723c */ /* 0x000fe20000041830 */
[----:B------:R-:W-:Y:S01]  /*c6e0*/  LDSM.16.MT88.4 R48, [R214+0xa800] ;  /* 0x00a80000d630783b */ /* 0x000fe20000004200 */
[-C--:B------:R-:W-:Y:S02]  /*c6f0*/  FMUL.FTZ R114, R114, R15.reuse ;  /* 0x0000000f72727220 */ /* 0x080fe40000410000 */
[----:B------:R-:W-:Y:S02]  /*c700*/  FMUL.FTZ R115, R115, R15 ;  /* 0x0000000f73737220 */ /* 0x000fe40000410000 */
[----:B--2---:R-:W-:-:S02]  /*c710*/  FFMA.FTZ R4, R196, c[0x0][0x23c], -R3 ;  /* 0x00008f00c4047a23 */ /* 0x004fc40000010803 */
[C---:B------:R-:W-:Y:S01]  /*c720*/  HMMA.16816.F32.BF16 R116, R8.reuse, R32, R116 ;  /* 0x000000200874723c */ /* 0x040fe20000041874 */
[----:B------:R-:W-:Y:S01]  /*c730*/  FFMA.FTZ R3, R197, c[0x0][0x23c], -R3 ;  /* 0x00008f00c5037a23 */ /* 0x000fe20000010803 */
[----:B------:R2:W-:Y:S06]  /*c740*/  MUFU.EX2 R29, R4 ;  /* 0x00000004001d7308 */ /* 0x0005ec0000000800 */
[C---:B------:R-:W-:Y:S02]  /*c750*/  HMMA.16816.F32.BF16 R32, R8.reuse, R34, R128 ;  /* 0x000000220820723c */ /* 0x040fe40000041880 */
[----:B------:R4:W5:Y:S05]  /*c760*/  MUFU.EX2 R27, R3 ;  /* 0x00000003001b7308 */ /* 0x00096a0000000800 */
[----:B---3--:R-:W-:Y:S01]  /*c770*/  F2FP.BF16.PACK_AB R128, R28, R26 ;  /* 0x0000001a1c80723e */ /* 0x008fe200000010ff */
[----:B------:R-:W-:Y:S01]  /*c780*/  HMMA.16816.F32.BF16 R84, R8, R36, R84 ;  /* 0x000000240854723c */ /* 0x000fe20000041854 */
[----:B--2---:R-:W-:-:S02]  /*c790*/  MOV R4, R156 ;  /* 0x0000009c00047202 */ /* 0x004fc40000000f00 */
[----:B------:R-:W2:Y:S05]  /*c7a0*/  LDSM.16.MT88.4 R156, [R209+0xa800] ;  /* 0x00a80000d19c783b */ /* 0x000eaa0000004200 */
[----:B------:R-:W-:Y:S01]  /*c7b0*/  HMMA.16816.F32.BF16 R100, R8, R40, R100 ;  /* 0x000000280864723c */ /* 0x000fe20000041864 */
[----:B----4-:R-:W-:Y:S01]  /*c7c0*/  FFMA.FTZ R3, R142, c[0x0][0x23c], -R2 ;  /* 0x00008f008e037a23 */ /* 0x010fe20000010802 */
[----:B-----5:R-:W-:-:S03]  /*c7d0*/  F2FP.BF16.PACK_AB R130, R27, R29 ;  /* 0x0000001d1b82723e */ /* 0x020fc600000010ff */
[----:B------:R3:W-:Y:S02]  /*c7e0*/  MUFU.EX2 R22, R3 ;  /* 0x0000000300167308 */ /* 0x0007e40000000800 */
[----:B---3--:R-:W-:-:S06]  /*c7f0*/  FFMA.FTZ R3, R141, c[0x0][0x23c], -R2 ;  /* 0x00008f008d037a23 */ /* 0x008fcc0000010802 */
[----:B------:R3:W4:Y:S02]  /*c800*/  MUFU.EX2 R24, R3 ;  /* 0x0000000300187308 */ /* 0x0007240000000800 */
[--C-:B---3--:R-:W-:Y:S01]  /*c810*/  FFMA.FTZ R3, R133, c[0x0][0x23c], -R2.reuse ;  /* 0x00008f0085037a23 */ /* 0x108fe20000010802 */
[----:B----4-:R-:W-:Y:S01]  /*c820*/  F2FP.BF16.PACK_AB R129, R24, R22 ;  /* 0x000000161881723e */ /* 0x010fe200000010ff */
[----:B------:R-:W-:Y:S02]  /*c830*/  FFMA.FTZ R2, R140, c[0x0][0x23c], -R2 ;  /* 0x00008f008c027a23 */ /* 0x000fe40000010802 */
[----:B------:R-:W-:Y:S02]  /*c840*/  HMMA.16816.F32.BF16 R140, R8, R38, R96 ;  /* 0x00000026088c723c */ /* 0x000fe40000041860 */
[----:B------:R-:W-:Y:S05]  /*c850*/  MUFU.EX2 R25, R3 ;  /* 0x0000000300197308 */ /* 0x000fea0000000800 */
[----:B------:R-:W-:-:S03]  /*c860*/  MOV R98, R18 ;  /* 0x0000001200627202 */ /* 0x000fc60000000f00 */
[----:B------:R3:W4:Y:S01]  /*c870*/  MUFU.EX2 R23, R2 ;  /* 0x0000000200177308 */ /* 0x0007220000000800 */
[----:B------:R-:W-:Y:S02]  /*c880*/  MOV R99, R17 ;  /* 0x0000001100637202 */ /* 0x000fe40000000f00 */
[----:B------:R-:W-:Y:S02]  /*c890*/  MOV R97, R19 ;  /* 0x0000001300617202 */ /* 0x000fe40000000f00 */
[----:B------:R-:W-:Y:S01]  /*c8a0*/  MOV R96, R134 ;  /* 0x0000008600607202 */ /* 0x000fe20000000f00 */
[----:B---3--:R-:W-:Y:S01]  /*c8b0*/  FFMA.FTZ R2, R132, c[0x0][0x23c], -R0 ;  /* 0x00008f0084027a23 */ /* 0x008fe20000010800 */
[----:B----4-:R-:W-:Y:S01]  /*c8c0*/  F2FP.BF16.PACK_AB R131, R23, R25 ;  /* 0x000000191783723e */ /* 0x010fe200000010ff */
[----:B------:R-:W-:Y:S01]  /*c8d0*/  HMMA.16816.F32.BF16 R132, R8, R42, R112 ;  /* 0x0000002a0884723c */ /* 0x000fe20000041870 */
[----:B------:R-:W3:Y:S01]  /*c8e0*/  LDSM.16.MT88.4 R112, [R214+0xb800] ;  /* 0x00b80000d670783b */ /* 0x000ee20000004200 */
[----:B------:R4:W-:Y:S05]  /*c8f0*/  MUFU.EX2 R20, R2 ;  /* 0x0000000200147308 */ /* 0x0009ea0000000800 */
[----:B------:R-:W-:Y:S01]  /*c900*/  FFMA.FTZ R11, R251, R16, R232 ;  /* 0x00000010fb0b7223 */ /* 0x000fe200000100e8 */
[----:B-1----:R-:W-:Y:S01]  /*c910*/  HMMA.16816.F32.BF16 R160, R128, R172, R160 ;  /* 0x000000ac80a0723c */ /* 0x002fe200000418a0 */
[----:B------:R-:W-:-:S02]  /*c920*/  FFMA.FTZ R8, R250, R15, R199 ;  /* 0x0000000ffa087223 */ /* 0x000fc400000100c7 */
[----:B------:R-:W-:Y:S02]  /*c930*/  FADD.FTZ R11, R203, R11 ;  /* 0x0000000bcb0b7221 */ /* 0x000fe40000010000 */
[----:B------:R-:W-:-:S03]  /*c940*/  FADD.FTZ R10, R198, R8 ;  /* 0x00000008c60a7221 */ /* 0x000fc60000010000 */
[----:B--2---:R-:W-:Y:S01]  /*c950*/  HMMA.16816.F32.BF16 R144, R128, R156, R144 ;  /* 0x0000009c8090723c */ /* 0x004fe20000041890 */
[----:B----4-:R-:W-:-:S04]  /*c960*/  FFMA.FTZ R2, R176, c[0x0][0x23c], -R0 ;  /* 0x00008f00b0027a23 */ /* 0x010fc80000010800 */
[----:B------:R1:W2:Y:S03]  /*c970*/  MUFU.EX2 R21, R2 ;  /* 0x0000000200157308 */ /* 0x0002a60000000800 */
[----:B------:R-:W-:Y:S01]  /*c980*/  HMMA.16816.F32.BF16 R36, R128, R48, R80 ;  /* 0x000000308024723c */ /* 0x000fe20000041850 */
[----:B------:R-:W4:Y:S01]  /*c990*/  LDSM.16.MT88.4 R80, [R209+0xb800] ;  /* 0x00b80000d150783b */ /* 0x000f220000004200 */
[--C-:B-1----:R-:W-:Y:S01]  /*c9a0*/  FFMA.FTZ R2, R177, c[0x0][0x23c], -R0.reuse ;  /* 0x00008f00b1027a23 */ /* 0x102fe20000010800 */
[----:B--2---:R-:W-:Y:S01]  /*c9b0*/  F2FP.BF16.PACK_AB R124, R21, R20 ;  /* 0x00000014157c723e */ /* 0x004fe200000010ff */
[----:B------:R-:W-:-:S04]  /*c9c0*/  FFMA.FTZ R0, R181, c[0x0][0x23c], -R0 ;  /* 0x00008f00b5007a23 */ /* 0x000fc80000010800 */
[C---:B---3--:R-:W-:Y:S01]  /*c9d0*/  HMMA.16816.F32.BF16 R100, R128.reuse, R112, R100 ;  /* 0x000000708064723c */ /* 0x048fe20000041864 */
[----:B------:R-:W-:Y:S08]  /*c9e0*/  MUFU.EX2 R19, R2 ;  /* 0x0000000200137308 */ /* 0x000ff00000000800 */
[----:B------:R1:W2:Y:S01]  /*c9f0*/  MUFU.EX2 R18, R0 ;  /* 0x0000000000127308 */ /* 0x0002a20000000800 */
[----:B----4-:R-:W-:Y:S01]  /*ca00*/  HMMA.16816.F32.BF16 R68, R128, R80, R68 ;  /* 0x000000508044723c */ /* 0x010fe20000041844 */
        /* <DEDUP_REMOVED lines=44> */
[----:B------:R-:W-:Y:S07]  /*ccd0*/  HMMA.16816.F32.BF16 R112, R128, R114, R132 ;  /* 0x000000728070723c */ /* 0x000fee0000041884 */
[----:B------:R-:W-:Y:S01]  /*cce0*/  MOV R135, R206 ;  /* 0x000000ce00877202 */ /* 0x000fe20000000f00 */
[----:B------:R-:W-:Y:S01]  /*ccf0*/  HMMA.16816.F32.BF16 R124, R124, R6, R244 ;  /* 0x000000067c7c723c */ /* 0x000fe200000418f4 */
[----:B------:R-:W-:-:S07]  /*cd00*/  MOV R134, R205 ;  /* 0x000000cd00867202 */ /* 0x000fce0000000f00 */
[----:B------:R-:W-:Y:S07]  /*cd10*/  HMMA.16816.F32.BF16 R128, R128, R6, R32 ;  /* 0x000000068080723c */ /* 0x000fee0000041820 */
[----:B------:R-:W-:Y:S02]  /*cd20*/  FADD.FTZ R6, R202, R11 ;  /* 0x0000000bca067221 */ /* 0x000fe40000010000 */
[----:B------:R-:W-:Y:S02]  /*cd30*/  FADD.FTZ R7, R183, R8 ;  /* 0x00000008b7077221 */ /* 0x000fe40000010000 */
[----:B------:R-:W-:-:S02]  /*cd40*/  FADD.FTZ R251, R233, R6 ;  /* 0x00000006e9fb7221 */ /* 0x000fc40000010000 */
[----:B------:R-:W-:Y:S02]  /*cd50*/  FADD.FTZ R6, R201, R5 ;  /* 0x00000005c9067221 */ /* 0x000fe40000010000 */
[----:B------:R-:W-:Y:S02]  /*cd60*/  FADD.FTZ R5, R191, R4 ;  /* 0x00000004bf057221 */ /* 0x000fe40000010000 */
[----:B------:R-:W-:Y:S01]  /*cd70*/  FADD.FTZ R4, R136, R7 ;  /* 0x0000000788047221 */ /* 0x000fe20000010000 */
[----:B------:R-:W-:Y:S01]  /*cd80*/  MOV R136, R207 ;  /* 0x000000cf00887202 */ /* 0x000fe20000000f00 */
        /* <DEDUP_REMOVED lines=16> */
[----:B------:R-:W-:Y:S05]  /*ce90*/  @!P0 BRA `(.L_x_1049) ;  /* 0x00002a5000008947 */ /* 0x000fea0003800000 */
[----:B------:R-:W2:Y:S01]  /*cea0*/  LDL.64 R178, [R1+0x30] ;  /* 0x0000300001b27983 */ /* 0x000ea20000100a00 */
[----:B------:R-:W-:Y:S01]  /*ceb0*/  UIADD3 UR4, UR8, -0x2, URZ ;  /* 0xfffffffe08047890 */ /* 0x000fe2000fffe03f */
[----:B------:R-:W-:-:S04]  /*cec0*/  DEPBAR.LE SB0, 0x0 ;  /* 0x000080000000791a */ /* 0x000fc80000000000 */
[----:B------:R-:W3:Y:S01]  /*ced0*/  LDL.LU.64 R30, [R1] ;  /* 0x00000000011e7983 */ /* 0x000ee20000300a00 */
[----:B------:R-:W-:Y:S01]  /*cee0*/  IMAD.U32 R0, RZ, RZ, UR4 ;  /* 0x00000004ff007e24 */ /* 0x000fe2000f8e00ff */
[----:B------:R-:W-:Y:S02]  /*cef0*/  ULDC.64 UR4, c[0x0][0x1a0] ;  /* 0x0000680000047ab9 */ /* 0x000fe40000000a00 */
[----:B------:R-:W-:Y:S01]  /*cf00*/  BAR.SYNC.DEFER_BLOCKING 0x0 ;  /* 0x0000000000007b1d */ /* 0x000fe20000010000 */
[----:B------:R-:W-:Y:S01]  /*cf10*/  USHF.L.U32 UR15, UR4, 0x6, URZ ;  /* 0x00000006040f7899 */ /* 0x000fe2000800063f */
[----:B------:R-:W-:Y:S01]  /*cf20*/  IADD3 R4, P1, R138, -UR10, RZ ;  /* 0x8000000a8a047c10 */ /* 0x000fe2000ff3e0ff */
[----:B------:R-:W-:Y:S02]  /*cf30*/  UIADD3 UR20, UR8, -0x5, URZ ;  /* 0xfffffffb08147890 */ /* 0x000fe4000fffe03f */
[----:B------:R-:W-:Y:S01]  /*cf40*/  UIADD3 UR15, UP0, -UR15, 0x80, URZ ;  /* 0x000000800f0f7890 */ /* 0x000fe2000ff1e13f */
[----:B------:R-:W-:Y:S01]  /*cf50*/  IADD3.X R5, R139, ~UR14, RZ, P1, !PT ;  /* 0x8000000e8b057c10 */ /* 0x000fe20008ffe4ff */
[----:B------:R-:W-:-:S02]  /*cf60*/  UMOV UR16, 0x6 ;  /* 0x0000000600107882 */ /* 0x000fc40000000000 */
[----:B------:R-:W-:-:S04]  /*cf70*/  USHF.L.U64.HI UR5, UR4, UR16, UR5 ;  /* 0x0000001004057299 */ /* 0x000fc80008010205 */
[----:B------:R-:W-:Y:S02]  /*cf80*/  UIADD3.X UR5, URZ, ~UR5, URZ, UP0, !UPT ;  /* 0x800000053f057290 */ /* 0x000fe400087fe43f */
[----:B------:R-:W-:Y:S01]  /*cf90*/  UISETP.GT.AND UP0, UPT, UR20, UR9, UPT ;  /* 0x000000091400728c */ /* 0x000fe2000bf04270 */
[----:B--2---:R-:W-:-:S04]  /*cfa0*/  IMAD.MOV.U32 R2, RZ, RZ, R178 ;  /* 0x000000ffff027224 */ /* 0x004fc800078e00b2 */
[----:B------:R-:W-:Y:S01]  /*cfb0*/  IMAD R0, R0, UR17, R2 ;  /* 0x0000001100007c24 */ /* 0x000fe2000f8e0202 */
[----:B------:R-:W-:-:S04]  /*cfc0*/  IADD3 R2, P0, R138, UR15, RZ ;  /* 0x0000000f8a027c10 */ /* 0x000fc8000ff1e0ff */
[----:B------:R-:W-:Y:S02]  /*cfd0*/  LEA R6, R0, c[0x0][0x170], 0x1 ;  /* 0x00005c0000067a11 */ /* 0x000fe400078e08ff */
[----:B------:R-:W-:Y:S02]  /*cfe0*/  IADD3.X R3, R139, UR5, RZ, P0, !PT ;  /* 0x000000058b037c10 */ /* 0x000fe400087fe4ff */
[----:B------:R-:W-:Y:S02]  /*cff0*/  IADD3 R6, R6, -UR10, RZ ;  /* 0x8000000a06067c10 */ /* 0x000fe4000fffe0ff */
[----:B------:R-:W-:Y:S02]  /*d000*/  PLOP3.LUT P0, PT, PT, PT, UP0, 0x80, 0x0 ;  /* 0x000000000000781c */ /* 0x000fe40003f0f008 */
[----:B------:R-:W-:-:S04]  /*d010*/  IADD3 R6, R6, -UR10, RZ ;  /* 0x8000000a06067c10 */ /* 0x000fc8000fffe0ff */
[C---:B------:R-:W-:Y:S02]  /*d020*/  IADD3 R8, P3, R6.reuse, -UR10, RZ ;  /* 0x8000000a06087c10 */ /* 0x040fe4000ff7e0ff */
[----:B------:R-:W-:Y:S02]  /*d030*/  IADD3 R6, P2, R6, UR15, RZ ;  /* 0x0000000f06067c10 */ /* 0x000fe4000ff5e0ff */
[C---:B---3--:R-:W-:Y:S02]  /*d040*/  IADD3.X R9, R31.reuse, ~UR14, RZ, P3, !PT ;  /* 0x8000000e1f097c10 */ /* 0x048fe40009ffe4ff */
[----:B------:R-:W-:-:S03]  /*d050*/  IADD3.X R7, R31, UR5, RZ, P2, !PT ;  /* 0x000000051f077c10 */ /* 0x000fc600097fe4ff */
[----:B------:R-:W-:Y:S01]  /*d060*/  @!PT LDS RZ, [RZ] ;  /* 0x00000000fffff984 */ /* 0x000fe20000000800 */
[----:B------:R-:W-:Y:S01]  /*d070*/  @!PT LDS RZ, [RZ] ;  /* 0x00000000fffff984 */ /* 0x000fe20000000800 */
[----:B------:R-:W-:Y:S01]  /*d080*/  @!PT LDS RZ, [RZ] ;  /* 0x00000000fffff984 */ /* 0x000fe20000000800 */
[----:B------:R1:W-:Y:S04]  /*d090*/  LDGSTS.E.BYPASS.LTC128B.128 [R223+0xa000], [R8.64] ;  /* 0x0a00000008df7fae */ /* 0x0003e8000b901d52 */
[----:B------:R2:W-:Y:S04]  /*d0a0*/  LDGSTS.E.BYPASS.LTC128B.128 [R223+0xb000], [R6.64] ;  /* 0x0b00000006df7fae */ /* 0x0005e8000b901d52 */
[----:B------:R2:W-:Y:S04]  /*d0b0*/  LDGSTS.E.BYPASS.LTC128B.128 [R223+0xa800], [R4.64] ;  /* 0x0a80000004df7fae */ /* 0x0005e8000b901d52 */
[----:B------:R3:W-:Y:S04]  /*d0c0*/  LDGSTS.E.BYPASS.LTC128B.128 [R223+0xb800], [R2.64] ;  /* 0x0b80000002df7fae */ /* 0x0007e8000b901d52 */
[----:B------:R-:W-:Y:S04]  /*d0d0*/  LDSM.16.M88.4 R24, [R208+0x8000] ;  /* 0x00800000d018783b */ /* 0x000fe80000000200 */
[----:B------:R-:W-:Y:S04]  /*d0e0*/  LDSM.16.M88.4 R20, [R208+0x8800] ;  /* 0x00880000d014783b */ /* 0x000fe80000000200 */
[----:B------:R-:W4:Y:S04]  /*d0f0*/  LDSM.16.M88.4 R12, [R210] ;  /* 0x00000000d20c783b */ /* 0x000f280000000200 */
[----:B-1----:R-:W1:Y:S04]  /*d100*/  LDSM.16.M88.4 R8, [R210+0x2000] ;  /* 0x00200000d208783b */ /* 0x002e680000000200 */
[----:B------:R-:W-:Y:S04]  /*d110*/  LDSM.16.M88.4 R32, [R219] ;  /* 0x00000000db20783b */ /* 0x000fe80000000200 */
[----:B--2---:R-:W2:Y:S04]  /*d120*/  LDSM.16.M88.4 R4, [R212+0x2000] ;  /* 0x00200000d404783b */ /* 0x004ea80000000200 */
[----:B------:R-:W5:Y:S04]  /*d130*/  LDSM.16.M88.4 R28, [R222] ;  /* 0x00000000de1c783b */ /* 0x000f680000000200 */
[----:B------:R-:W2:Y:S04]  /*d140*/  LDSM.16.M88.4 R16, [R212] ;  /* 0x00000000d410783b */ /* 0x000ea80000000200 */
[----:B------:R-:W0:Y:S01]  /*d150*/  LDGDEPBAR ;  /* 0x00000000000079af */ /* 0x000e220000000000 */
[----:B----4-:R-:W-:Y:S08]  /*d160*/  HMMA.16816.F32.BF16 R184, R12, R20, RZ ;  /* 0x000000140cb8723c */ /* 0x010ff000000418ff */
[C---:B-1----:R-:W-:Y:S08]  /*d170*/  HMMA.16816.F32.BF16 R140, R8.reuse, R24, RZ ;  /* 0x00000018088c723c */ /* 0x042ff000000418ff */
[C---:B------:R-:W-:Y:S08]  /*d180*/  HMMA.16816.F32.BF16 R132, R8.reuse, R20, RZ ;  /* 0x000000140884723c */ /* 0x040ff000000418ff */
[C---:B------:R-:W-:Y:S08]  /*d190*/  HMMA.16816.F32.BF16 R136, R8.reuse, R26, RZ ;  /* 0x0000001a0888723c */ /* 0x040ff000000418ff */
[-C--:B------:R-:W-:Y:S08]  /*d1a0*/  HMMA.16816.F32.BF16 R8, R8, R22.reuse, RZ ;  /* 0x000000160808723c */ /* 0x080ff000000418ff */
[----:B------:R-:W-:Y:S08]  /*d1b0*/  HMMA.16816.F32.BF16 R180, R12, R22, RZ ;  /* 0x000000160cb4723c */ /* 0x000ff000000418ff */
[----:B--2---:R-:W-:Y:S08]  /*d1c0*/  HMMA.16816.F32.BF16 R176, R4, R32, R140 ;  /* 0x0000002004b0723c */ /* 0x004ff0000004188c */
[C---:B------:R-:W-:Y:S08]  /*d1d0*/  HMMA.16816.F32.BF16 R188, R12.reuse, R24, RZ ;  /* 0x000000180cbc723c */ /* 0x040ff000000418ff */
[----:B------:R-:W-:Y:S01]  /*d1e0*/  HMMA.16816.F32.BF16 R192, R12, R26, RZ ;  /* 0x0000001a0cc0723c */ /* 0x000fe200000418ff */
[----:B------:R-:W-:Y:S04]  /*d1f0*/  LDSM.16.M88.4 R12, [R216+0x8000] ;  /* 0x00800000d80c783b */ /* 0x000fe80000000200 */
[----:B------:R-:W-:Y:S03]  /*d200*/  LDSM.16.M88.4 R24, [R216+0x8800] ;  /* 0x00880000d818783b */ /* 0x000fe60000000200 */
[C---:B-----5:R-:W-:Y:S08]  /*d210*/  HMMA.16816.F32.BF16 R140, R4.reuse, R28, R132 ;  /* 0x0000001c048c723c */ /* 0x060ff00000041884 */
[C---:B------:R-:W-:Y:S08]  /*d220*/  HMMA.16816.F32.BF16 R136, R4.reuse, R34, R136 ;  /* 0x000000220488723c */ /* 0x040ff00000041888 */
[----:B------:R-:W-:Y:S01]  /*d230*/  HMMA.16816.F32.BF16 R20, R4, R30, R8 ;  /* 0x0000001e0414723c */ /* 0x000fe20000041808 */
[----:B------:R-:W1:Y:S04]  /*d240*/  LDSM.16.M88.4 R4, [R218+0x2000] ;  /* 0x00200000da04783b */ /* 0x000e680000000200 */
[----:B------:R-:W2:Y:S03]  /*d250*/  LDSM.16.M88.4 R8, [R218] ;  /* 0x00000000da08783b */ /* 0x000ea60000000200 */
[C---:B------:R-:W-:Y:S08]  /*d260*/  HMMA.16816.F32.BF16 R132, R16.reuse, R32, R188 ;  /* 0x000000201084723c */ /* 0x040ff000000418bc */
[C---:B------:R-:W-:Y:S08]  /*d270*/  HMMA.16816.F32.BF16 R196, R16.reuse, R28, R184 ;  /* 0x0000001c10c4723c */ /* 0x040ff000000418b8 */
[C---:B------:R-:W-:Y:S08]  /*d280*/  HMMA.16816.F32.BF16 R184, R16.reuse, R34, R192 ;  /* 0x0000002210b8723c */ /* 0x040ff000000418c0 */
[----:B------:R-:W-:Y:S01]  /*d290*/  HMMA.16816.F32.BF16 R32, R16, R30, R180 ;  /* 0x0000001e1020723c */ /* 0x000fe200000418b4 */
[----:B------:R-:W-:Y:S04]  /*d2a0*/  LDSM.16.M88.4 R16, [R217] ;  /* 0x00000000d910783b */ /* 0x000fe80000000200 */
[----:B------:R-:W-:Y:S03]  /*d2b0*/  LDSM.16.M88.4 R28, [R215+0x800] ;  /* 0x00080000d71c783b */ /* 0x000fe60000000200 */
[C---:B-1----:R-:W-:Y:S08]  /*d2c0*/  HMMA.16816.F32.BF16 R180, R4.reuse, R12, R176 ;  /* 0x0000000c04b4723c */ /* 0x042ff000000418b0 */
[C---:B------:R-:W-:Y:S08]  /*d2d0*/  HMMA.16816.F32.BF16 R192, R4.reuse, R24, R140 ;  /* 0x0000001804c0723c */ /* 0x040ff0000004188c */
[C---:B------:R-:W-:Y:S08]  /*d2e0*/  HMMA.16816.F32.BF16 R188, R4.reuse, R14, R136 ;  /* 0x0000000e04bc723c */ /* 0x040ff00000041888 */
[----:B------:R-:W-:Y:S01]  /*d2f0*/  HMMA.16816.F32.BF16 R176, R4, R26, R20 ;  /* 0x0000001a04b0723c */ /* 0x000fe20000041814 */
[----:B------:R-:W1:Y:S04]  /*d300*/  LDSM.16.M88.4 R4, [R217+0x2000] ;  /* 0x00200000d904783b */ /* 0x000e680000000200 */
[----:B------:R-:W4:Y:S03]  /*d310*/  LDSM.16.M88.4 R20, [R215] ;  /* 0x00000000d714783b */ /* 0x000f260000000200 */
[C---:B--2---:R-:W-:Y:S08]  /*d320*/  HMMA.16816.F32.BF16 R140, R8.reuse, R12, R132 ;  /* 0x0000000c088c723c */ /* 0x044ff00000041884 */
[C---:B------:R-:W-:Y:S01]  /*d330*/  HMMA.16816.F32.BF16 R132, R8.reuse, R14, R184 ;  /* 0x0000000e0884723c */ /* 0x040fe200000418b8 */
[----:B------:R-:W-:Y:S07]  /*d340*/  LDSM.16.M88.4 R12, [R210+0x6000] ;  /* 0x00600000d20c783b */ /* 0x000fee0000000200 */
[C---:B------:R-:W-:Y:S08]  /*d350*/  HMMA.16816.F32.BF16 R136, R8.reuse, R24, R196 ;  /* 0x000000180888723c */ /* 0x040ff000000418c4 */
[----:B------:R-:W-:Y:S01]  /*d360*/  HMMA.16816.F32.BF16 R32, R8, R26, R32 ;  /* 0x0000001a0820723c */ /* 0x000fe20000041820 */
[----:B------:R-:W2:Y:S04]  /*d370*/  LDSM.16.M88.4 R24, [R208+0x9000] ;  /* 0x00900000d018783b */ /* 0x000ea80000000200 */
[----:B------:R-:W-:Y:S03]  /*d380*/  LDSM.16.M88.4 R8, [R210+0x4000] ;  /* 0x00400000d208783b */ /* 0x000fe60000000200 */
[C---:B-1----:R-:W-:Y:S08]  /*d390*/  HMMA.16816.F32.BF16 R196, R4.reuse, R28, R192 ;  /* 0x0000001c04c4723c */ /* 0x042ff000000418c0 */
[C---:B----4-:R-:W-:Y:S08]  /*d3a0*/  HMMA.16816.F32.BF16 R200, R4.reuse, R22, R188 ;  /* 0x0000001604c8723c */ /* 0x050ff000000418bc */
[-C--:B------:R-:W-:Y:S08]  /*d3b0*/  HMMA.16816.F32.BF16 R180, R4, R20.reuse, R180 ;  /* 0x0000001404b4723c */ /* 0x080ff000000418b4 */
[C---:B------:R-:W-:Y:S08]  /*d3c0*/  HMMA.16816.F32.BF16 R188, R16.reuse, R20, R140 ;  /* 0x0000001410bc723c */ /* 0x040ff0000004188c */
[----:B------:R-:W-:Y:S01]  /*d3d0*/  HMMA.16816.F32.BF16 R184, R16, R22, R132 ;  /* 0x0000001610b8723c */ /* 0x000fe20000041884 */
[----:B------:R-:W1:Y:S04]  /*d3e0*/  LDSM.16.M88.4 R20, [R208+0x9800] ;  /* 0x00980000d014783b */ /* 0x000e680000000200 */
[----:B------:R-:W-:Y:S03]  /*d3f0*/  LDSM.16.M88.4 R132, [R221] ;  /* 0x00000000dd84783b */ /* 0x000fe60000000200 */
[-C--:B------:R-:W-:Y:S01]  /*d400*/  HMMA.16816.F32.BF16 R192, R4, R30.reuse, R176 ;  /* 0x0000001e04c0723c */ /* 0x080fe200000418b0 */
[----:B------:R-:W4:Y:S07]  /*d410*/  LDSM.16.M88.4 R4, [R212+0x6000] ;  /* 0x00600000d404783b */ /* 0x000f2e0000000200 */
[C---:B------:R-:W-:Y:S01]  /*d420*/  HMMA.16816.F32.BF16 R140, R16.reuse, R30, R32 ;  /* 0x0000001e108c723c */ /* 0x040fe20000041820 */
[----:B------:R-:W5:Y:S07]  /*d430*/  LDSM.16.M88.4 R32, [R220] ;  /* 0x00000000dc20783b */ /* 0x000f6e0000000200 */
[----:B------:R-:W-:Y:S01]  /*d440*/  HMMA.16816.F32.BF16 R176, R16, R28, R136 ;  /* 0x0000001c10b0723c */ /* 0x000fe20000041888 */
[----:B------:R-:W3:Y:S07]  /*d450*/  LDSM.16.M88.4 R16, [R212+0x4000] ;  /* 0x00400000d410783b */ /* 0x000eee0000000200 */
[C---:B--2---:R-:W-:Y:S08]  /*d460*/  HMMA.16816.F32.BF16 R136, R12.reuse, R24, R180 ;  /* 0x000000180c88723c */ /* 0x044ff000000418b4 */
[C---:B------:R-:W-:Y:S08]  /*d470*/  HMMA.16816.F32.BF16 R28, R12.reuse, R26, R200 ;  /* 0x0000001a0c1c723c */ /* 0x040ff000000418c8 */
[C---:B-1----:R-:W-:Y:S08]  /*d480*/  HMMA.16816.F32.BF16 R180, R12.reuse, R20, R196 ;  /* 0x000000140cb4723c */ /* 0x042ff000000418c4 */
[----:B------:R-:W-:Y:S08]  /*d490*/  HMMA.16816.F32.BF16 R12, R12, R22, R192 ;  /* 0x000000160c0c723c */ /* 0x000ff000000418c0 */
[C---:B------:R-:W-:Y:S08]  /*d4a0*/  HMMA.16816.F32.BF16 R192, R8.reuse, R26, R184 ;  /* 0x0000001a08c0723c */ /* 0x040ff000000418b8 */
[C---:B------:R-:W-:Y:S01]  /*d4b0*/  HMMA.16816.F32.BF16 R196, R8.reuse, R24, R188 ;  /* 0x0000001808c4723c */ /* 0x040fe200000418bc */
[----:B------:R-:W-:Y:S07]  /*d4c0*/  LDSM.16.M88.4 R24, [R216+0x9000] ;  /* 0x00900000d818783b */ /* 0x000fee0000000200 */
[C---:B------:R-:W-:Y:S08]  /*d4d0*/  HMMA.16816.F32.BF16 R184, R8.reuse, R22, R140 ;  /* 0x0000001608b8723c */ /* 0x040ff0000004188c */
[----:B------:R-:W-:Y:S08]  /*d4e0*/  HMMA.16816.F32.BF16 R188, R8, R20, R176 ;  /* 0x0000001408bc723c */ /* 0x000ff000000418b0 */
[C---:B----4-:R-:W-:Y:S08]  /*d4f0*/  HMMA.16816.F32.BF16 R140, R4.reuse, R132, R136 ;  /* 0x00000084048c723c */ /* 0x050ff00000041888 */
[C---:B------:R-:W-:Y:S01]  /*d500*/  HMMA.16816.F32.BF16 R136, R4.reuse, R134, R28 ;  /* 0x000000860488723c */ /* 0x040fe2000004181c */
[----:B------:R-:W-:Y:S07]  /*d510*/  LDSM.16.M88.4 R28, [R216+0x9800] ;  /* 0x00980000d81c783b */ /* 0x000fee0000000200 */
[C---:B-----5:R-:W-:Y:S08]  /*d520*/  HMMA.16816.F32.BF16 R20, R4.reuse, R32, R180 ;  /* 0x000000200414723c */ /* 0x060ff000000418b4 */
[----:B------:R-:W-:Y:S01]  /*d530*/  HMMA.16816.F32.BF16 R8, R4, R34, R12 ;  /* 0x000000220408723c */ /* 0x000fe2000004180c */
[----:B------:R-:W1:Y:S04]  /*d540*/  LDSM.16.M88.4 R4, [R218+0x6000] ;  /* 0x00600000da04783b */ /* 0x000e680000000200 */
[----:B------:R-:W2:Y:S03]  /*d550*/  LDSM.16.M88.4 R12, [R218+0x4000] ;  /* 0x00400000da0c783b */ /* 0x000ea60000000200 */
[C---:B---3--:R-:W-:Y:S08]  /*d560*/  HMMA.16816.F32.BF16 R176, R16.reuse, R132, R196 ;  /* 0x0000008410b0723c */ /* 0x048ff000000418c4 */
[C---:B------:R-:W-:Y:S08]  /*d570*/  HMMA.16816.F32.BF16 R196, R16.reuse, R134, R192 ;  /* 0x0000008610c4723c */ /* 0x040ff000000418c0 */
[C---:B------:R-:W-:Y:S08]  /*d580*/  HMMA.16816.F32.BF16 R192, R16.reuse, R32, R188 ;  /* 0x0000002010c0723c */ /* 0x040ff000000418bc */
[----:B------:R-:W-:Y:S01]  /*d590*/  HMMA.16816.F32.BF16 R188, R16, R34, R184 ;  /* 0x0000002210bc723c */ /* 0x000fe200000418b8 */
[----:B------:R-:W-:Y:S07]  /*d5a0*/  LDSM.16.M88.4 R16, [R215+0x1800] ;  /* 0x00180000d710783b */ /* 0x000fee0000000200 */
[C---:B-1----:R-:W-:Y:S08]  /*d5b0*/  HMMA.16816.F32.BF16 R184, R4.reuse, R24, R140 ;  /* 0x0000001804b8723c */ /* 0x042ff0000004188c */
[C---:B------:R-:W-:Y:S01]  /*d5c0*/  HMMA.16816.F32.BF16 R140, R4.reuse, R28, R20 ;  /* 0x0000001c048c723c */ /* 0x040fe20000041814 */
[----:B------:R-:W-:Y:S07]  /*d5d0*/  LDSM.16.M88.4 R20, [R215+0x1000] ;  /* 0x00100000d714783b */ /* 0x000fee0000000200 */
[C---:B------:R-:W-:Y:S01]  /*d5e0*/  HMMA.16816.F32.BF16 R132, R4.reuse, R30, R8 ;  /* 0x0000001e0484723c */ /* 0x040fe20000041808 */
[----:B------:R-:W1:Y:S07]  /*d5f0*/  LDSM.16.M88.4 R8, [R217+0x4000] ;  /* 0x00400000d908783b */ /* 0x000e6e0000000200 */
[----:B------:R-:W-:Y:S01]  /*d600*/  HMMA.16816.F32.BF16 R180, R4, R26, R136 ;  /* 0x0000001a04b4723c */ /* 0x000fe20000041888 */
[----:B------:R-:W3:Y:S01]  /*d610*/  LDSM.16.M88.4 R4, [R217+0x6000] ;  /* 0x00600000d904783b */ /* 0x000ee20000000200 */
[----:B------:R-:W-:-:S06]  /*d620*/  DEPBAR.LE SB0, 0x0 ;  /* 0x000080000000791a */ /* 0x000fcc0000000000 */
[C---:B--2---:R-:W-:Y:S08]  /*d630*/  HMMA.16816.F32.BF16 R32, R12.reuse, R24, R176 ;  /* 0x000000180c20723c */ /* 0x044ff000000418b0 */
[C---:B------:R-:W-:Y:S08]  /*d640*/  HMMA.16816.F32.BF16 R136, R12.reuse, R26, R196 ;  /* 0x0000001a0c88723c */ /* 0x040ff000000418c4 */
[C---:B------:R-:W-:Y:S08]  /*d650*/  HMMA.16816.F32.BF16 R24, R12.reuse, R28, R192 ;  /* 0x0000001c0c18723c */ /* 0x040ff000000418c0 */
[----:B------:R-:W-:Y:S08]  /*d660*/  HMMA.16816.F32.BF16 R12, R12, R30, R188 ;  /* 0x0000001e0c0c723c */ /* 0x000ff000000418bc */
[C---:B-1----:R-:W-:Y:S08]  /*d670*/  HMMA.16816.F32.BF16 R28, R8.reuse, R20, R32 ;  /* 0x00000014081c723c */ /* 0x042ff00000041820 */
[----:B------:R-:W-:Y:S08]  /*d680*/  HMMA.16816.F32.BF16 R32, R8, R16, R24 ;  /* 0x000000100820723c */ /* 0x000ff00000041818 */
[C---:B---3--:R-:W-:Y:S08]  /*d690*/  HMMA.16816.F32.BF16 R184, R4.reuse, R20, R184 ;  /* 0x0000001404b8723c */ /* 0x048ff000000418b8 */
[C---:B------:R-:W-:Y:S08]  /*d6a0*/  HMMA.16816.F32.BF16 R180, R4.reuse, R22, R180 ;  /* 0x0000001604b4723c */ /* 0x040ff000000418b4 */
[C---:B------:R-:W-:Y:S08]  /*d6b0*/  HMMA.16816.F32.BF16 R192, R4.reuse, R16, R140 ;  /* 0x0000001004c0723c */ /* 0x040ff0000004188c */
[----:B------:R-:W-:Y:S08]  /*d6c0*/  HMMA.16816.F32.BF16 R188, R4, R18, R132 ;  /* 0x0000001204bc723c */ /* 0x000ff00000041884 */
[C---:B------:R-:W-:Y:S08]  /*d6d0*/  HMMA.16816.F32.BF16 R136, R8.reuse, R22, R136 ;  /* 0x000000160888723c */ /* 0x040ff00000041888 */
[----:B------:R-:W-:Y:S01]  /*d6e0*/  HMMA.16816.F32.BF16 R24, R8, R18, R12 ;  /* 0x000000120818723c */ /* 0x000fe2000004180c */
[----:B------:R-:W-:Y:S06]  /*d6f0*/  BAR.SYNC.DEFER_BLOCKING 0x0 ;  /* 0x0000000000007b1d */ /* 0x000fec0000010000 */
[----:B------:R-:W-:Y:S05]  /*d700*/  @!P0 BRA `(.L_x_1053) ;  /* 0x0000019000008947 */ /* 0x000fea0003800000 */
[----:B------:R-:W2:Y:S01]  /*d710*/  LDL.64 R246, [R1+0x18] ;  /* 0x0000180001f67983 */ /* 0x000ea20000100a00 */
        /* <DEDUP_REMOVED lines=24> */
.L_x_1053:
[----:B------:R-:W-:-:S04]  /*d8a0*/  MOV R0, UR20 ;  /* 0x0000001400007c02 */ /* 0x000fc80008000f00 */
[----:B------:R-:W-:-:S04]  /*d8b0*/  LEA R0, R0, R252, 0x5 ;  /* 0x000000fc00007211 */ /* 0x000fc800078e28ff */
[C---:B------:R-:W-:Y:S02]  /*d8c0*/  ISETP.GE.AND P5, PT, R0.reuse, R231, PT ;  /* 0x000000e70000720c */ /* 0x040fe40003fa6270 */
[C---:B-1----:R-:W-:Y:S02]  /*d8d0*/  IADD3 R2, R0.reuse, 0x1, RZ ;  /* 0x0000000100027810 */ /* 0x042fe40007ffe0ff */
        /* <DEDUP_REMOVED lines=10> */
[C---:B------:R-:W-:Y:S02]  /*d980*/  ISETP.LT.OR P6, PT, R2.reuse, R226, P6 ;  /* 0x000000e20200720c */ /* 0x040fe400037c1670 */
[CC--:B------:R-:W-:Y:S02]  /*d990*/  ISETP.LT.OR P4, PT, R2.reuse, R225.reuse, P4 ;  /* 0x000000e10200720c */ /* 0x0c0fe40002781670 */
        /* <DEDUP_REMOVED lines=21> */
[C---:B------:R-:W-:Y:S01]  /*daf0*/  ISETP.GE.AND P6, PT, R2.reuse, R231, PT ;  /* 0x000000e70200720c */ /* 0x040fe20003fc6270 */
[----:B------:R-:W-:Y:S01]  /*db00*/  LDSM.16.MT88.4 R28, [R211+0xa000] ;  /* 0x00a00000d31c783b */ /* 0x000fe20000004200 */
[----:B------:R-:W-:-:S02]  /*db10*/  ISETP.LT.OR P0, PT, R2, R226, P0 ;  /* 0x000000e20200720c */ /* 0x000fc40000701670 */
[----:B------:R-:W-:Y:S02]  /*db20*/  IADD3 R4, R0, 0x10, RZ ;  /* 0x0000001000047810 */ /* 0x000fe40007ffe0ff */
[----:B------:R-:W-:Y:S02]  /*db30*/  FMNMX.FTZ R5, R207, R6, !PT ;  /* 0x00000006cf057209 */ /* 0x000fe40007810000 */
[----:B------:R-:W-:Y:S02]  /*db40*/  FSEL R19, R185, -INF , !P4 ;  /* 0xff800000b9137808 */ /* 0x000fe40006000000 */
[----:B------:R-:W-:Y:S02]  /*db50*/  FSEL R9, R136, -INF , !P1 ;  /* 0xff80000088097808 */ /* 0x000fe40004800000 */
[C---:B------:R-:W-:Y:S02]  /*db60*/  ISETP.GE.AND P4, PT, R2.reuse, R229, PT ;  /* 0x000000e50200720c */ /* 0x040fe40003f86270 */
[----:B------:R-:W-:-:S02]  /*db70*/  ISETP.GE.AND P1, PT, R2, R228, PT ;  /* 0x000000e40200720c */ /* 0x000fc40003f26270 */
[----:B------:R-:W-:Y:S02]  /*db80*/  ISETP.LT.OR P6, PT, R2, R227, P6 ;  /* 0x000000e30200720c */ /* 0x000fe400037c1670 */
[----:B------:R-:W-:Y:S02]  /*db90*/  FSEL R17, R139, -INF , !P0 ;  /* 0xff8000008b117808 */ /* 0x000fe40004000000 */
[----:B------:R-:W-:Y:S02]  /*dba0*/  IADD3 R3, R0, 0x11, RZ ;  /* 0x0000001100037810 */ /* 0x000fe40007ffe0ff */
[----:B------:R-:W-:Y:S02]  /*dbb0*/  ISETP.GE.AND P0, PT, R4, R231, PT ;  /* 0x000000e70400720c */ /* 0x000fe40003f06270 */
[----:B------:R-:W-:Y:S02]  /*dbc0*/  FMNMX.FTZ R5, R10, R5, !PT ;  /* 0x000000050a057209 */ /* 0x000fe40007810000 */
[----:B------:R-:W-:-:S02]  /*dbd0*/  ISETP.LT.OR P4, PT, R2, R225, P4 ;  /* 0x000000e10200720c */ /* 0x000fc40002781670 */
[----:B------:R-:W-:Y:S02]  /*dbe0*/  ISETP.LT.OR P1, PT, R2, R224, P1 ;  /* 0x000000e00200720c */ /* 0x000fe40000f21670 */
[----:B------:R-:W-:Y:S02]  /*dbf0*/  FSEL R7, R137, -INF , !P6 ;  /* 0xff80000089077808 */ /* 0x000fe40007000000 */
[----:B------:R-:W-:Y:S02]  /*dc00*/  IADD3 R2, R0, 0x18, RZ ;  /* 0x0000001800027810 */ /* 0x000fe40007ffe0ff */
[----:B------:R-:W-:Y:S02]  /*dc10*/  ISETP.GE.AND P6, PT, R3, R231, PT ;  /* 0x000000e70300720c */ /* 0x000fe40003fc6270 */
[----:B------:R-:W-:Y:S02]  /*dc20*/  ISETP.LT.OR P0, PT, R4, R227, P0 ;  /* 0x000000e30400720c */ /* 0x000fe40000701670 */
[----:B------:R-:W-:-:S02]  /*dc30*/  FMNMX.FTZ R5, R9, R5, !PT ;  /* 0x0000000509057209 */ /* 0x000fc40007810000 */
[----:B------:R-:W-:Y:S02]  /*dc40*/  FSEL R14, R138, -INF , !P3 ;  /* 0xff8000008a0e7808 */ /* 0x000fe40005800000 */
[----:B------:R-:W-:Y:S02]  /*dc50*/  IADD3 R0, R0, 0x19, RZ ;  /* 0x0000001900007810 */ /* 0x000fe40007ffe0ff */
[----:B------:R-:W-:Y:S02]  /*dc60*/  ISETP.GE.AND P3, PT, R2, R231, PT ;  /* 0x000000e70200720c */ /* 0x000fe40003f66270 */
[----:B------:R-:W-:Y:S02]  /*dc70*/  ISETP.LT.OR P6, PT, R3, R227, P6 ;  /* 0x000000e30300720c */ /* 0x000fe400037c1670 */
[----:B------:R-:W-:Y:S02]  /*dc80*/  FSEL R139, R32, -INF , !P0 ;  /* 0xff800000208b7808 */ /* 0x000fe40004000000 */
[----:B------:R-:W-:-:S02]  /*dc90*/  FMNMX.FTZ R5, R7, R5, !PT ;  /* 0x0000000507057209 */ /* 0x000fc40007810000 */
[----:B------:R-:W-:Y:S02]  /*dca0*/  ISETP.GE.AND P0, PT, R0, R231, PT ;  /* 0x000000e70000720c */ /* 0x000fe40003f06270 */
[----:B------:R-:W-:Y:S02]  /*dcb0*/  ISETP.LT.OR P3, PT, R2, R227, P3 ;  /* 0x000000e30200720c */ /* 0x000fe40001f61670 */
[----:B------:R-:W-:Y:S02]  /*dcc0*/  FSEL R138, R33, -INF , !P6 ;  /* 0xff800000218a7808 */ /* 0x000fe40007000000 */
[----:B------:R-:W-:Y:S02]  /*dcd0*/  FMNMX.FTZ R5, R139, R5, !PT ;  /* 0x000000058b057209 */ /* 0x000fe40007810000 */
[----:B------:R-:W-:Y:S02]  /*dce0*/  ISETP.LT.OR P0, PT, R0, R227, P0 ;  /* 0x000000e30000720c */ /* 0x000fe40000701670 */
[----:B------:R-:W-:-:S02]  /*dcf0*/  FSEL R132, R24, -INF , !P3 ;  /* 0xff80000018847808 */ /* 0x000fc40005800000 */
[----:B------:R-:W-:Y:S02]  /*dd00*/  FMNMX.FTZ R5, R138, R5, !PT ;  /* 0x000000058a057209 */ /* 0x000fe40007810000 */
[----:B------:R-:W-:Y:S02]  /*dd10*/  FSEL R176, R25, -INF , !P0 ;  /* 0xff80000019b07808 */ /* 0x000fe40004000000 */
[----:B------:R-:W-:Y:S02]  /*dd20*/  FMNMX.FTZ R5, R132, R5, !PT ;  /* 0x0000000584057209 */ /* 0x000fe40007810000 */
[----:B------:R-:W-:Y:S02]  /*dd30*/  FMNMX.FTZ R12, R206, R8, !PT ;  /* 0x00000008ce0c7209 */ /* 0x000fe40007810000 */
[----:B------:R-:W-:Y:S02]  /*dd40*/  FMNMX.FTZ R5, R176, R5, !PT ;  /* 0x00000005b0057209 */ /* 0x000fe40007810000 */
[----:B------:R-:W-:-:S02]  /*dd50*/  ISETP.GE.AND P3, PT, R3, R230, PT ;  /* 0x000000e60300720c */ /* 0x000fc40003f66270 */
[-C--:B------:R-:W-:Y:S01]  /*dd60*/  ISETP.GE.AND P0, PT, R2, R230.reuse, PT ;  /* 0x000000e60200720c */ /* 0x080fe20003f06270 */
[----:B------:R-:W1:Y:S01]  /*dd70*/  SHFL.BFLY PT, R22, R5, 0x2, 0x1f ;  /* 0x0c401f0005167f89 */ /* 0x000e6200000e0000 */
[----:B------:R-:W-:Y:S02]  /*dd80*/  ISETP.GE.AND P6, PT, R4, R230, PT ;  /* 0x000000e60400720c */ /* 0x000fe40003fc6270 */
[----:B------:R-:W-:Y:S02]  /*dd90*/  FMNMX.FTZ R12, R18, R12, !PT ;  /* 0x0000000c120c7209 */ /* 0x000fe40007810000 */
[-C--:B------:R-:W-:Y:S02]  /*dda0*/  ISETP.LT.OR P3, PT, R3, R226.reuse, P3 ;  /* 0x000000e20300720c */ /* 0x080fe40001f61670 */
[-C--:B------:R-:W-:Y:S02]  /*ddb0*/  ISETP.LT.OR P0, PT, R2, R226.reuse, P0 ;  /* 0x000000e20200720c */ /* 0x080fe40000701670 */
[----:B------:R-:W-:-:S02]  /*ddc0*/  ISETP.LT.OR P6, PT, R4, R226, P6 ;  /* 0x000000e20400720c */ /* 0x000fc400037c1670 */
[----:B------:R-:W-:Y:S02]  /*ddd0*/  FMNMX.FTZ R12, R14, R12, !PT ;  /* 0x0000000c0e0c7209 */ /* 0x000fe40007810000 */
[----:B------:R-:W-:Y:S02]  /*dde0*/  FSEL R143, R35, -INF , !P3 ;  /* 0xff800000238f7808 */ /* 0x000fe40005800000 */
[----:B------:R-:W-:Y:S02]  /*ddf0*/  FSEL R140, R26, -INF , !P0 ;  /* 0xff8000001a8c7808 */ /* 0x000fe40004000000 */
[C---:B------:R-:W-:Y:S02]  /*de00*/  ISETP.GE.AND P3, PT, R4.reuse, R229, PT ;  /* 0x000000e50400720c */ /* 0x040fe40003f66270 */
[----:B------:R-:W-:Y:S02]  /*de10*/  ISETP.GE.AND P0, PT, R4, R228, PT ;  /* 0x000000e40400720c */ /* 0x000fe40003f06270 */
[----:B------:R-:W-:-:S02]  /*de20*/  FSEL R141, R34, -INF , !P6 ;  /* 0xff800000228d7808 */ /* 0x000fc40007000000 */
[----:B------:R-:W-:Y:S02]  /*de30*/  FMNMX.FTZ R12, R17, R12, !PT ;  /* 0x0000000c110c7209 */ /* 0x000fe40007810000 */
[----:B------:R-:W-:Y:S02]  /*de40*/  ISETP.GE.AND P6, PT, R0, R230, PT ;  /* 0x000000e60000720c */ /* 0x000fe40003fc6270 */
[C---:B------:R-:W-:Y:S02]  /*de50*/  ISETP.LT.OR P3, PT, R4.reuse, R225, P3 ;  /* 0x000000e10400720c */ /* 0x040fe40001f61670 */
[----:B------:R-:W-:Y:S02]  /*de60*/  ISETP.LT.OR P0, PT, R4, R224, P0 ;  /* 0x000000e00400720c */ /* 0x000fe40000701670 */
[----:B------:R-:W-:Y:S02]  /*de70*/  FMNMX.FTZ R4, R141, R12, !PT ;  /* 0x0000000c8d047209 */ /* 0x000fe40007810000 */
[----:B------:R-:W-:-:S02]  /*de80*/  FMNMX.FTZ R12, R205, R11, !PT ;  /* 0x0000000bcd0c7209 */ /* 0x000fc40007810000 */
[----:B------:R-:W-:Y:S02]  /*de90*/  ISETP.LT.OR P6, PT, R0, R226, P6 ;  /* 0x000000e20000720c */ /* 0x000fe400037c1670 */
[----:B------:R-:W-:Y:S02]  /*dea0*/  FMNMX.FTZ R21, R143, R4, !PT ;  /* 0x000000048f157209 */ /* 0x000fe40007810000 */
[----:B------:R-:W-:Y:S02]  /*deb0*/  FSEL R13, R180, -INF , !P5 ;  /* 0xff800000b40d7808 */ /* 0x000fe40006800000 */
[----:B------:R-:W-:Y:S02]  /*dec0*/  FMNMX.FTZ R4, R19, R12, !PT ;  /* 0x0000000c13047209 */ /* 0x000fe40007810000 */
[----:B------:R-:W-:Y:S02]  /*ded0*/  FSEL R177, R27, -INF , !P6 ;  /* 0xff8000001bb17808 */ /* 0x000fe40007000000 */
[----:B------:R-:W-:-:S02]  /*dee0*/  FSEL R16, R181, -INF , !P4 ;  /* 0xff800000b5107808 */ /* 0x000fc40006000000 */
[C---:B------:R-:W-:Y:S02]  /*def0*/  ISETP.GE.AND P6, PT, R3.reuse, R229, PT ;  /* 0x000000e50300720c */ /* 0x040fe40003fc6270 */
[----:B------:R-:W-:Y:S02]  /*df00*/  ISETP.GE.AND P4, PT, R3, R228, PT ;  /* 0x000000e40300720c */ /* 0x000fe40003f86270 */
[----:B------:R-:W-:Y:S02]  /*df10*/  FMNMX.FTZ R12, R13, R4, !PT ;  /* 0x000000040d0c7209 */ /* 0x000fe40007810000 */
[C---:B------:R-:W-:Y:S02]  /*df20*/  ISETP.LT.OR P6, PT, R3.reuse, R225, P6 ;  /* 0x000000e10300720c */ /* 0x040fe400037c1670 */
[----:B------:R-:W-:Y:S02]  /*df30*/  ISETP.LT.OR P4, PT, R3, R224, P4 ;  /* 0x000000e00300720c */ /* 0x000fe40002781670 */
[----:B-1----:R-:W-:-:S02]  /*df40*/  FMNMX.FTZ R3, R5, R22, !PT ;  /* 0x0000001605037209 */ /* 0x002fc40007810000 */
[----:B------:R-:W-:Y:S02]  /*df50*/  FMNMX.FTZ R21, R140, R21, !PT ;  /* 0x000000158c157209 */ /* 0x000fe40007810000 */
[----:B------:R-:W-:Y:S01]  /*df60*/  FSEL R133, R192, -INF , !P3 ;  /* 0xff800000c0857808 */ /* 0x000fe20005800000 */
[----:B------:R-:W1:Y:S01]  /*df70*/  SHFL.BFLY PT, R23, R3, 0x1, 0x1f ;  /* 0x0c201f0003177f89 */ /* 0x000e6200000e0000 */
[----:B------:R-:W-:Y:S02]  /*df80*/  FMNMX.FTZ R5, R16, R12, !PT ;  /* 0x0000000c10057209 */ /* 0x000fe40007810000 */
[----:B------:R-:W-:Y:S02]  /*df90*/  FMNMX.FTZ R4, R177, R21, !PT ;  /* 0x00000015b1047209 */ /* 0x000fe40007810000 */
[----:B------:R-:W-:Y:S02]  /*dfa0*/  FSEL R142, R193, -INF , !P6 ;  /* 0xff800000c18e7808 */ /* 0x000fe40007000000 */
[----:B------:R-:W-:Y:S01]  /*dfb0*/  FMNMX.FTZ R5, R133, R5, !PT ;  /* 0x0000000585057209 */ /* 0x000fe20007810000 */
[----:B------:R-:W2:Y:S01]  /*dfc0*/  SHFL.BFLY PT, R22, R4, 0x2, 0x1f ;  /* 0x0c401f0004167f89 */ /* 0x000ea200000e0000 */
[----:B------:R-:W-:-:S02]  /*dfd0*/  FMNMX.FTZ R21, R204, R15, !PT ;  /* 0x0000000fcc157209 */ /* 0x000fc40007810000 */
[----:B------:R-:W-:Y:S02]  /*dfe0*/  FMNMX.FTZ R12, R142, R5, !PT ;  /* 0x000000058e0c7209 */ /* 0x000fe40007810000 */
[----:B------:R-:W-:Y:S02]  /*dff0*/  FSEL R5, R182, -INF , !P2 ;  /* 0xff800000b6057808 */ /* 0x000fe40005000000 */
[----:B------:R-:W-:Y:S02]  /*e000*/  FMNMX.FTZ R21, R20, R21, !PT ;  /* 0x0000001514157209 */ /* 0x000fe40007810000 */
[C---:B------:R-:W-:Y:S02]  /*e010*/  ISETP.GE.AND P5, PT, R2.reuse, R229, PT ;  /* 0x000000e50200720c */ /* 0x040fe40003fa6270 */
[----:B------:R-:W-:Y:S02]  /*e020*/  ISETP.GE.AND P2, PT, R2, R228, PT ;  /* 0x000000e40200720c */ /* 0x000fe40003f46270 */
[----:B------:R-:W-:-:S02]  /*e030*/  FSEL R24, R183, -INF , !P1 ;  /* 0xff800000b7187808 */ /* 0x000fc40004800000 */
[----:B------:R-:W-:Y:S02]  /*e040*/  FMNMX.FTZ R21, R5, R21, !PT ;  /* 0x0000001505157209 */ /* 0x000fe40007810000 */
[C---:B------:R-:W-:Y:S02]  /*e050*/  ISETP.LT.OR P5, PT, R2.reuse, R225, P5 ;  /* 0x000000e10200720c */ /* 0x040fe40002fa1670 */
[----:B------:R-:W-:Y:S02]  /*e060*/  ISETP.LT.OR P2, PT, R2, R224, P2 ;  /* 0x000000e00200720c */ /* 0x000fe40001741670 */
[----:B------:R-:W-:Y:S02]  /*e070*/  FSEL R179, R194, -INF , !P0 ;  /* 0xff800000c2b37808 */ /* 0x000fe40004000000 */
[----:B------:R-:W-:Y:S02]  /*e080*/  FMNMX.FTZ R2, R24, R21, !PT ;  /* 0x0000001518027209 */ /* 0x000fe40007810000 */
[----:B------:R-:W-:-:S02]  /*e090*/  ISETP.GE.AND P3, PT, R0, R229, PT ;  /* 0x000000e50000720c */ /* 0x000fc40003f66270 */
[C---:B------:R-:W-:Y:S02]  /*e0a0*/  ISETP.GE.AND P0, PT, R0.reuse, R228, PT ;  /* 0x000000e40000720c */ /* 0x040fe40003f06270 */
[----:B------:R-:W-:Y:S02]  /*e0b0*/  FSEL R181, R195, -INF , !P4 ;  /* 0xff800000c3b57808 */ /* 0x000fe40006000000 */
[----:B------:R-:W-:Y:S02]  /*e0c0*/  FMNMX.FTZ R2, R179, R2, !PT ;  /* 0x00000002b3027209 */ /* 0x000fe40007810000 */
[C---:B------:R-:W-:Y:S02]  /*e0d0*/  ISETP.LT.OR P3, PT, R0.reuse, R225, P3 ;  /* 0x000000e10000720c */ /* 0x040fe40001f61670 */
[----:B------:R-:W-:Y:S02]  /*e0e0*/  ISETP.LT.OR P0, PT, R0, R224, P0 ;  /* 0x000000e00000720c */ /* 0x000fe40000701670 */
[----:B------:R-:W-:-:S02]  /*e0f0*/  FSEL R183, R190, -INF , !P2 ;  /* 0xff800000beb77808 */ /* 0x000fc40005000000 */
[----:B------:R-:W-:Y:S02]  /*e100*/  FMNMX.FTZ R0, R181, R2, !PT ;  /* 0x00000002b5007209 */ /* 0x000fe40007810000 */
[----:B------:R-:W-:Y:S02]  /*e110*/  FSEL R182, R191, -INF , !P0 ;  /* 0xff800000bfb67808 */ /* 0x000fe40004000000 */
[----:B------:R-:W-:Y:S02]  /*e120*/  FMNMX.FTZ R0, R183, R0, !PT ;  /* 0x00000000b7007209 */ /* 0x000fe40007810000 */
[----:B------:R-:W-:Y:S02]  /*e130*/  FSEL R178, R188, -INF , !P5 ;  /* 0xff800000bcb27808 */ /* 0x000fe40006800000 */
[----:B------:R-:W-:Y:S02]  /*e140*/  FMNMX.FTZ R0, R182, R0, !PT ;  /* 0x00000000b6007209 */ /* 0x000fe40007810000 */
[----:B------:R-:W-:-:S02]  /*e150*/  FSEL R180, R189, -INF , !P3 ;  /* 0xff800000bdb47808 */ /* 0x000fc40005800000 */
[----:B------:R-:W-:Y:S01]  /*e160*/  FMNMX.FTZ R12, R178, R12, !PT ;  /* 0x0000000cb20c7209 */ /* 0x000fe20007810000 */
[----:B------:R-:W3:Y:S01]  /*e170*/  SHFL.BFLY PT, R2, R0, 0x2, 0x1f ;  /* 0x0c401f0000027f89 */ /* 0x000ee200000e0000 */
[----:B-1----:R-:W-:Y:S02]  /*e180*/  FMNMX.FTZ R136, R3, R23, !PT ;  /* 0x0000001703887209 */ /* 0x002fe40007810000 */
[----:B------:R-:W-:Y:S02]  /*e190*/  FMNMX.FTZ R134, R180, R12, !PT ;  /* 0x0000000cb4867209 */ /* 0x000fe40007810000 */
[C---:B------:R-:W-:Y:S01]  /*e1a0*/  FSETP.NEU.FTZ.AND P3, PT, R136.reuse, -INF , PT ;  /* 0xff8000008800780b */ /* 0x040fe20003f7d000 */
[----:B------:R-:W-:Y:S01]  /*e1b0*/  FMUL.FTZ R12, R136, c[0x0][0x23c] ;  /* 0x00008f00880c7a20 */ /* 0x000fe20000410000 */
[----:B--2---:R-:W-:Y:S01]  /*e1c0*/  FMNMX.FTZ R4, R4, R22, !PT ;  /* 0x0000001604047209 */ /* 0x004fe20007810000 */
[----:B------:R-:W1:Y:S03]  /*e1d0*/  SHFL.BFLY PT, R21, R134, 0x2, 0x1f ;  /* 0x0c401f0086157f89 */ /* 0x000e6600000e0000 */
[----:B------:R-:W-:Y:S01]  /*e1e0*/  FSEL R12, R12, RZ, P3 ;  /* 0x000000ff0c0c7208 */ /* 0x000fe20001800000 */
[----:B------:R-:W2:Y:S04]  /*e1f0*/  SHFL.BFLY PT, R135, R4, 0x1, 0x1f ;  /* 0x0c201f0004877f89 */ /* 0x000ea800000e0000 */
[----:B------:R-:W-:-:S02]  /*e200*/  FFMA.FTZ R6, R6, c[0x0][0x23c], -R12 ;  /* 0x00008f0006067a23 */ /* 0x000fc4000001080c */
[--C-:B------:R-:W-:Y:S02]  /*e210*/  FFMA.FTZ R7, R7, c[0x0][0x23c], -R12.reuse ;  /* 0x00008f0007077a23 */ /* 0x100fe4000001080c */
[----:B------:R4:W-:Y:S01]  /*e220*/  MUFU.EX2 R202, R6 ;  /* 0x0000000600ca7308 */ /* 0x0009e20000000800 */
[--C-:B------:R-:W-:Y:S02]  /*e230*/  FFMA.FTZ R10, R10, c[0x0][0x23c], -R12.reuse ;  /* 0x00008f000a0a7a23 */ /* 0x100fe4000001080c */
[----:B------:R-:W-:Y:S01]  /*e240*/  FFMA.FTZ R9, R9, c[0x0][0x23c], -R12 ;  /* 0x00008f0009097a23 */ /* 0x000fe2000001080c */
[----:B---3--:R-:W-:-:S04]  /*e250*/  FMNMX.FTZ R0, R2, R0, !PT ;  /* 0x0000000002007209 */ /* 0x008fc80007810000 */
[----:B------:R-:W-:Y:S01]  /*e260*/  MUFU.EX2 R203, R7 ;  /* 0x0000000700cb7308 */ /* 0x000fe20000000800 */
[----:B------:R-:W3:Y:S01]  /*e270*/  SHFL.BFLY PT, R137, R0, 0x1, 0x1f ;  /* 0x0c201f0000897f89 */ /* 0x000ee200000e0000 */
[----:B-1----:R-:W-:Y:S02]  /*e280*/  FMNMX.FTZ R134, R21, R134, !PT ;  /* 0x0000008615867209 */ /* 0x002fe40007810000 */
[----:B--2---:R-:W-:-:S03]  /*e290*/  FMNMX.FTZ R135, R4, R135, !PT ;  /* 0x0000008704877209 */ /* 0x004fc60007810000 */
[----:B----4-:R-:W1:Y:S01]  /*e2a0*/  SHFL.BFLY PT, R6, R134, 0x1, 0x1f ;  /* 0x0c201f0086067f89 */ /* 0x010e6200000e0000 */
[----:B------:R-:W-:Y:S01]  /*e2b0*/  FSEL R4, R136, RZ, P3 ;  /* 0x000000ff88047208 */ /* 0x000fe20001800000 */
[----:B------:R-:W-:Y:S01]  /*e2c0*/  MUFU.EX2 R201, R10 ;  /* 0x0000000a00c97308 */ /* 0x000fe20000000800 */
[C---:B------:R-:W-:Y:S01]  /*e2d0*/  FSETP.NEU.FTZ.AND P2, PT, R135.reuse, -INF , PT ;  /* 0xff8000008700780b */ /* 0x040fe20003f5d000 */
[----:B------:R-:W-:-:S05]  /*e2e0*/  FMUL.FTZ R3, R135, c[0x0][0x23c] ;  /* 0x00008f0087037a20 */ /* 0x000fca0000410000 */
[----:B------:R-:W-:Y:S01]  /*e2f0*/  FSEL R3, R3, RZ, P2 ;  /* 0x000000ff03037208 */ /* 0x000fe20001000000 */
[----:B------:R-:W2:Y:S04]  /*e300*/  MUFU.EX2 R200, R9 ;  /* 0x0000000900c87308 */ /* 0x000ea80000000800 */
[--C-:B------:R-:W-:Y:S01]  /*e310*/  FFMA.FTZ R14, R14, c[0x0][0x23c], -R3.reuse ;  /* 0x00008f000e0e7a23 */ /* 0x100fe20000010803 */
[----:B---3--:R-:W-:Y:S01]  /*e320*/  FMNMX.FTZ R137, R0, R137, !PT ;  /* 0x0000008900897209 */ /* 0x008fe20007810000 */
[--C-:B------:R-:W-:Y:S02]  /*e330*/  FFMA.FTZ R8, R8, c[0x0][0x23c], -R3.reuse ;  /* 0x00008f0008087a23 */ /* 0x100fe40000010803 */
[----:B------:R-:W-:Y:S01]  /*e340*/  MUFU.EX2 R198, R14 ;  /* 0x0000000e00c67308 */ /* 0x000fe20000000800 */
[----:B------:R-:W-:Y:S01]  /*e350*/  FFMA.FTZ R18, R18, c[0x0][0x23c], -R3 ;  /* 0x00008f0012127a23 */ /* 0x000fe20000010803 */
[C---:B------:R-:W-:Y:S01]  /*e360*/  FSETP.NEU.FTZ.AND P0, PT, R137.reuse, -INF , PT ;  /* 0xff8000008900780b */ /* 0x040fe20003f1d000 */
[----:B------:R-:W-:-:S02]  /*e370*/  FMUL.FTZ R0, R137, c[0x0][0x23c] ;  /* 0x00008f0089007a20 */ /* 0x000fc40000410000 */
[----:B------:R-:W-:Y:S01]  /*e380*/  FFMA.FTZ R17, R17, c[0x0][0x23c], -R3 ;  /* 0x00008f0011117a23 */ /* 0x000fe20000010803 */
[----:B-1----:R-:W-:Y:S01]  /*e390*/  FMNMX.FTZ R134, R134, R6, !PT ;  /* 0x0000000686867209 */ /* 0x002fe20007810000 */
[----:B------:R-:W-:Y:S01]  /*e3a0*/  FADD.FTZ R6, R207, -R4 ;  /* 0x80000004cf067221 */ /* 0x000fe20000010000 */
[----:B------:R-:W-:Y:S01]  /*e3b0*/  FSEL R0, R0, RZ, P0 ;  /* 0x000000ff00007208 */ /* 0x000fe20000000000 */
[----:B------:R1:W-:Y:S01]  /*e3c0*/  MUFU.EX2 R197, R8 ;  /* 0x0000000800c57308 */ /* 0x0003e20000000800 */
[----:B------:R-:W-:Y:S01]  /*e3d0*/  FSEL R4, R135, RZ, P2 ;  /* 0x000000ff87047208 */ /* 0x000fe20001000000 */
[C---:B------:R-:W-:Y:S01]  /*e3e0*/  FMUL.FTZ R2, R134.reuse, c[0x0][0x23c] ;  /* 0x00008f0086027a20 */ /* 0x040fe20000410000 */
[----:B------:R-:W-:Y:S01]  /*e3f0*/  FSETP.NEU.FTZ.AND P1, PT, R134, -INF , PT ;  /* 0xff8000008600780b */ /* 0x000fe20003f3d000 */
[--C-:B------:R-:W-:Y:S01]  /*e400*/  FFMA.FTZ R24, R24, c[0x0][0x23c], -R0.reuse ;  /* 0x00008f0018187a23 */ /* 0x100fe20000010800 */
[----:B--2---:R-:W-:Y:S01]  /*e410*/  F2FP.BF16.PACK_AB R10, R203, R200 ;  /* 0x000000c8cb0a723e */ /* 0x004fe200000010ff */
[--C-:B------:R-:W-:Y:S01]  /*e420*/  FFMA.FTZ R15, R15, c[0x0][0x23c], -R0.reuse ;  /* 0x00008f000f0f7a23 */ /* 0x100fe20000010800 */
[----:B------:R-:W-:Y:S01]  /*e430*/  FSEL R2, R2, RZ, P1 ;  /* 0x000000ff02027208 */ /* 0x000fe20000800000 */
[----:B------:R-:W-:Y:S01]  /*e440*/  FFMA.FTZ R5, R5, c[0x0][0x23c], -R0 ;  /* 0x00008f0005057a23 */ /* 0x000fe20000010800 */
[----:B------:R2:W-:Y:S01]  /*e450*/  MUFU.EX2 R188, R24 ;  /* 0x0000001800bc7308 */ /* 0x0005e20000000800 */
[----:B------:R-:W-:-:S02]  /*e460*/  FADD.FTZ R4, R206, -R4 ;  /* 0x80000004ce047221 */ /* 0x000fc40000010000 */
[--C-:B------:R-:W-:Y:S02]  /*e470*/  FFMA.FTZ R13, R13, c[0x0][0x23c], -R2.reuse ;  /* 0x00008f000d0d7a23 */ /* 0x100fe40000010802 */
[--C-:B------:R-:W-:Y:S02]  /*e480*/  FFMA.FTZ R11, R11, c[0x0][0x23c], -R2.reuse ;  /* 0x00008f000b0b7a23 */ /* 0x100fe40000010802 */
[--C-:B------:R-:W-:Y:S01]  /*e490*/  FFMA.FTZ R19, R19, c[0x0][0x23c], -R2.reuse ;  /* 0x00008f0013137a23 */ /* 0x100fe20000010802 */
[----:B------:R3:W-:Y:S01]  /*e4a0*/  MUFU.EX2 R189, R15 ;  /* 0x0000000f00bd7308 */ /* 0x0007e20000000800 */
[----:B------:R-:W-:Y:S01]  /*e4b0*/  FFMA.FTZ R16, R16, c[0x0][0x23c], -R2 ;  /* 0x00008f0010107a23 */ /* 0x000fe20000010802 */
[----:B-1----:R-:W-:Y:S01]  /*e4c0*/  F2FP.BF16.PACK_AB R8, R201, R202 ;  /* 0x000000cac908723e */ /* 0x002fe200000010ff */
[----:B------:R-:W-:Y:S02]  /*e4d0*/  FFMA.FTZ R20, R20, c[0x0][0x23c], -R0 ;  /* 0x00008f0014147a23 */ /* 0x000fe40000010800 */
[----:B------:R-:W-:Y:S01]  /*e4e0*/  FMUL.FTZ R6, R6, c[0x0][0x23c] ;  /* 0x00008f0006067a20 */ /* 0x000fe20000410000 */
[----:B--2---:R-:W1:Y:S02]  /*e4f0*/  LDSM.16.MT88.4 R24, [R214+0xa000] ;  /* 0x00a00000d618783b */ /* 0x004e640000004200 */
[----:B------:R2:W4:Y:S01]  /*e500*/  MUFU.EX2 R190, R5 ;  /* 0x0000000500be7308 */ /* 0x0005220000000800 */
[----:B---3--:R-:W-:Y:S01]  /*e510*/  FMUL.FTZ R15, R4, c[0x0][0x23c] ;  /* 0x00008f00040f7a20 */ /* 0x008fe20000410000 */
[----:B------:R-:W-:-:S06]  /*e520*/  FSEL R4, R137, RZ, P0 ;  /* 0x000000ff89047208 */ /* 0x000fcc0000000000 */
[----:B------:R-:W-:Y:S01]  /*e530*/  MUFU.EX2 R194, R13 ;  /* 0x0000000d00c27308 */ /* 0x000fe20000000800 */
[----:B------:R-:W-:Y:S01]  /*e540*/  FADD.FTZ R4, R204, -R4 ;  /* 0x80000004cc047221 */ /* 0x000fe20000010000 */
[----:B--2---:R-:W-:-:S03]  /*e550*/  FSEL R5, R134, RZ, P1 ;  /* 0x000000ff86057208 */ /* 0x004fc60000800000 */
[----:B------:R-:W-:-:S03]  /*e560*/  FMUL.FTZ R4, R4, c[0x0][0x23c] ;  /* 0x00008f0004047a20 */ /* 0x000fc60000410000 */
[----:B------:R-:W-:Y:S01]  /*e570*/  MUFU.EX2 R193, R11 ;  /* 0x0000000b00c17308 */ /* 0x000fe20000000800 */
[----:B----4-:R-:W-:Y:S01]  /*e580*/  F2FP.BF16.PACK_AB R7, R188, R190 ;  /* 0x000000bebc07723e */ /* 0x010fe200000010ff */
[----:B------:R-:W-:-:S04]  /*e590*/  FADD.FTZ R5, R205, -R5 ;  /* 0x80000005cd057221 */ /* 0x000fc80000010000 */
[----:B------:R-:W-:Y:S02]  /*e5a0*/  FMUL.FTZ R5, R5, c[0x0][0x23c] ;  /* 0x00008f0005057a20 */ /* 0x000fe40000410000 */
[----:B------:R-:W-:Y:S08]  /*e5b0*/  MUFU.EX2 R192, R19 ;  /* 0x0000001300c07308 */ /* 0x000ff00000000800 */
[----:B------:R-:W-:Y:S08]  /*e5c0*/  MUFU.EX2 R195, R16 ;  /* 0x0000001000c37308 */ /* 0x000ff00000000800 */
[----:B------:R2:W3:Y:S08]  /*e5d0*/  MUFU.EX2 R191, R20 ;  /* 0x0000001400bf7308 */ /* 0x0004f00000000800 */
[----:B------:R3:W4:Y:S08]  /*e5e0*/  MUFU.EX2 R14, R5 ;  /* 0x00000005000e7308 */ /* 0x0007300000000800 */
[----:B------:R5:W1:Y:S01]  /*e5f0*/  MUFU.EX2 R13, R4 ;  /* 0x00000004000d7308 */ /* 0x000a620000000800 */
[----:B--2---:R-:W2:Y:S07]  /*e600*/  LDSM.16.MT88.4 R20, [R209+0xa000] ;  /* 0x00a00000d114783b */ /* 0x004eae0000004200 */
[----:B------:R1:W1:Y:S01]  /*e610*/  MUFU.EX2 R16, R6 ;  /* 0x0000000600107308 */ /* 0x0002620000000800 */
[----:B---3--:R-:W-:Y:S01]  /*e620*/  F2FP.BF16.PACK_AB R5, R191, R189 ;  /* 0x000000bdbf05723e */ /* 0x008fe200000010ff */
[----:B----4-:R-:W-:-:S02]  /*e630*/  FMUL.FTZ R40, R40, R14 ;  /* 0x0000000e28287220 */ /* 0x010fc40000410000 */
[-C--:B------:R-:W-:Y:S02]  /*e640*/  FMUL.FTZ R41, R41, R14.reuse ;  /* 0x0000000e29297220 */ /* 0x080fe40000410000 */
[-C--:B------:R-:W-:Y:S01]  /*e650*/  FMUL.FTZ R148, R148, R14.reuse ;  /* 0x0000000e94947220 */ /* 0x080fe20000410000 */
[----:B-----5:R-:W-:Y:S01]  /*e660*/  F2FP.BF16.PACK_AB R4, R192, R193 ;  /* 0x000000c1c004723e */ /* 0x020fe200000010ff */
[-C--:B-1----:R-:W-:Y:S01]  /*e670*/  FMUL.FTZ R42, R42, R13.reuse ;  /* 0x0000000d2a2a7220 */ /* 0x082fe20000410000 */
[----:B------:R-:W1:Y:S01]  /*e680*/  MUFU.EX2 R196, R18 ;  /* 0x0000001200c47308 */ /* 0x000e620000000800 */
[-C--:B------:R-:W-:Y:S02]  /*e690*/  FMUL.FTZ R43, R43, R13.reuse ;  /* 0x0000000d2b2b7220 */ /* 0x080fe40000410000 */
[----:B------:R-:W-:Y:S02]  /*e6a0*/  FMUL.FTZ R149, R149, R14 ;  /* 0x0000000e95957220 */ /* 0x000fe40000410000 */
[----:B------:R-:W-:Y:S01]  /*e6b0*/  FMUL.FTZ R150, R150, R13 ;  /* 0x0000000d96967220 */ /* 0x000fe20000410000 */
[----:B------:R-:W-:Y:S01]  /*e6c0*/  F2FP.BF16.PACK_AB R6, R195, R194 ;  /* 0x000000c2c306723e */ /* 0x000fe200000010ff */
[-C--:B------:R-:W-:Y:S01]  /*e6d0*/  FMUL.FTZ R172, R172, R16.reuse ;  /* 0x00000010acac7220 */ /* 0x080fe20000410000 */
[----:B------:R-:W3:Y:S01]  /*e6e0*/  MUFU.EX2 R199, R17 ;  /* 0x0000001100c77308 */ /* 0x000ee20000000800 */
[----:B------:R-:W-:-:S02]  /*e6f0*/  FMUL.FTZ R173, R173, R16 ;  /* 0x00000010adad7220 */ /* 0x000fc40000410000 */
[-C--:B------:R-:W-:Y:S02]  /*e700*/  FMUL.FTZ R144, R144, R16.reuse ;  /* 0x0000001090907220 */ /* 0x080fe40000410000 */
[C---:B------:R-:W-:Y:S01]  /*e710*/  HMMA.16816.F32.BF16 R32, R4.reuse, R24, R40 ;  /* 0x000000180420723c */ /* 0x040fe20000041828 */
[----:B------:R-:W-:Y:S01]  /*e720*/  FMUL.FTZ R145, R145, R16 ;  /* 0x0000001091917220 */ /* 0x000fe20000410000 */
[----:B------:R-:W-:Y:S01]  /*e730*/  LDSM.16.MT88.4 R40, [R214+0xb000] ;  /* 0x00b00000d628783b */ /* 0x000fe20000004200 */
[----:B------:R-:W4:Y:S01]  /*e740*/  MUFU.EX2 R15, R15 ;  /* 0x0000000f000f7308 */ /* 0x000f220000000800 */
[----:B-1----:R-:W-:Y:S01]  /*e750*/  F2FP.BF16.PACK_AB R9, R196, R197 ;  /* 0x000000c5c409723e */ /* 0x002fe200000010ff */
[-C--:B------:R-:W-:Y:S02]  /*e760*/  FMUL.FTZ R151, R151, R13.reuse ;  /* 0x0000000d97977220 */ /* 0x080fe40000410000 */
[-C--:B------:R-:W-:Y:S02]  /*e770*/  FMUL.FTZ R152, R152, R14.reuse ;  /* 0x0000000e98987220 */ /* 0x080fe40000410000 */
[----:B------:R-:W-:Y:S01]  /*e780*/  FMUL.FTZ R153, R153, R14 ;  /* 0x0000000e99997220 */ /* 0x000fe20000410000 */
[----:B---3--:R-:W-:Y:S01]  /*e790*/  F2FP.BF16.PACK_AB R11, R199, R198 ;  /* 0x000000c6c70b723e */ /* 0x008fe200000010ff */
[-C--:B------:R-:W-:Y:S01]  /*e7a0*/  FMUL.FTZ R154, R154, R13.reuse ;  /* 0x0000000d9a9a7220 */ /* 0x080fe20000410000 */
[----:B--2---:R-:W-:Y:S01]  /*e7b0*/  HMMA.16816.F32.BF16 R148, R4, R20, R148 ;  /* 0x000000140494723c */ /* 0x004fe20000041894 */
[----:B------:R-:W-:-:S02]  /*e7c0*/  FMUL.FTZ R155, R155, R13 ;  /* 0x0000000d9b9b7220 */ /* 0x000fc40000410000 */
[-C--:B------:R-:W-:Y:S02]  /*e7d0*/  FMUL.FTZ R156, R156, R16.reuse ;  /* 0x000000109c9c7220 */ /* 0x080fe40000410000 */
[----:B------:R-:W-:Y:S02]  /*e7e0*/  FMUL.FTZ R157, R157, R16 ;  /* 0x000000109d9d7220 */ /* 0x000fe40000410000 */
[-C--:B----4-:R-:W-:Y:S01]  /*e7f0*/  FMUL.FTZ R174, R174, R15.reuse ;  /* 0x0000000faeae7220 */ /* 0x090fe20000410000 */
        /* <DEDUP_REMOVED lines=10> */
[C---:B------:R-:W-:Y:S01]  /*e8a0*/  HMMA.16816.F32.BF16 R144, R8.reuse, R20, R144 ;  /* 0x000000140890723c */ /* 0x040fe20000041890 */
[----:B------:R-:W-:Y:S01]  /*e8b0*/  FMUL.FTZ R163, R163, R15 ;  /* 0x0000000fa3a37220 */ /* 0x000fe20000410000 */
[----:B------:R-:W-:Y:S01]  /*e8c0*/  MOV R175, R32 ;  /* 0x0000002000af7202 */ /* 0x000fe20000000f00 */
[-C--:B------:R-:W-:Y:S01]  /*e8d0*/  FMUL.FTZ R164, R164, R14.reuse ;  /* 0x0000000ea4a47220 */ /* 0x080fe20000410000 */
[----:B------:R-:W-:Y:S01]  /*e8e0*/  MOV R174, R33 ;  /* 0x0000002100ae7202 */ /* 0x000fe20000000f00 */
[----:B------:R-:W-:Y:S01]  /*e8f0*/  FMUL.FTZ R165, R165, R14 ;  /* 0x0000000ea5a57220 */ /* 0x000fe20000410000 */
[----:B------:R-:W-:Y:S01]  /*e900*/  MOV R173, R34 ;  /* 0x0000002200ad7202 */ /* 0x000fe20000000f00 */
[-C--:B------:R-:W-:Y:S01]  /*e910*/  FMUL.FTZ R166, R166, R13.reuse ;  /* 0x0000000da6a67220 */ /* 0x080fe20000410000 */
[----:B------:R-:W-:Y:S01]  /*e920*/  HMMA.16816.F32.BF16 R232, R8, R22, R156 ;  /* 0x0000001608e8723c */ /* 0x000fe2000004189c */
[----:B------:R-:W-:Y:S01]  /*e930*/  FMUL.FTZ R167, R167, R13 ;  /* 0x0000000da7a77220 */ /* 0x000fe20000410000 */
[----:B------:R-:W-:Y:S01]  /*e940*/  MOV R172, R35 ;  /* 0x0000002300ac7202 */ /* 0x000fe20000000f00 */
[-C--:B------:R-:W-:Y:S01]  /*e950*/  FMUL.FTZ R168, R168, R14.reuse ;  /* 0x0000000ea8a87220 */ /* 0x080fe20000410000 */
[----:B------:R-:W1:Y:S01]  /*e960*/  LDSM.16.MT88.4 R20, [R213+0xa000] ;  /* 0x00a00000d514783b */ /* 0x000e620000004200 */
[----:B------:R-:W-:-:S02]  /*e970*/  FMUL.FTZ R169, R169, R14 ;  /* 0x0000000ea9a97220 */ /* 0x000fc40000410000 */
[-C--:B------:R-:W-:Y:S01]  /*e980*/  FMUL.FTZ R170, R170, R13.reuse ;  /* 0x0000000daaaa7220 */ /* 0x080fe20000410000 */
[-C--:B------:R-:W-:Y:S01]  /*e990*/  HMMA.16816.F32.BF16 R160, R8, R28.reuse, R160 ;  /* 0x0000001c08a0723c */ /* 0x080fe200000418a0 */
[-C--:B------:R-:W-:Y:S01]  /*e9a0*/  FMUL.FTZ R171, R171, R13.reuse ;  /* 0x0000000dabab7220 */ /* 0x080fe20000410000 */
[----:B------:R-:W-:Y:S01]  /*e9b0*/  LDSM.16.MT88.4 R32, [R211+0xb000] ;  /* 0x00b00000d320783b */ /* 0x000fe20000004200 */
[-C--:B------:R-:W-:Y:S02]  /*e9c0*/  FMUL.FTZ R44, R44, R14.reuse ;  /* 0x0000000e2c2c7220 */ /* 0x080fe40000410000 */
[----:B------:R-:W-:Y:S02]  /*e9d0*/  FMUL.FTZ R45, R45, R14 ;  /* 0x0000000e2d2d7220 */ /* 0x000fe40000410000 */
[-C--:B------:R-:W-:Y:S01]  /*e9e0*/  FMUL.FTZ R46, R46, R13.reuse ;  /* 0x0000000d2e2e7220 */ /* 0x080fe20000410000 */
[----:B------:R-:W-:Y:S01]  /*e9f0*/  HMMA.16816.F32.BF16 R164, R4, R28, R164 ;  /* 0x0000001c04a4723c */ /* 0x000fe200000418a4 */
[----:B------:R-:W-:-:S02]  /*ea00*/  FMUL.FTZ R47, R47, R13 ;  /* 0x0000000d2f2f7220 */ /* 0x000fc40000410000 */
[-C--:B------:R-:W-:Y:S02]  /*ea10*/  FMUL.FTZ R56, R56, R14.reuse ;  /* 0x0000000e38387220 */ /* 0x080fe40000410000 */
[----:B------:R-:W-:Y:S02]  /*ea20*/  FMUL.FTZ R57, R57, R14 ;  /* 0x0000000e39397220 */ /* 0x000fe40000410000 */
[-C--:B------:R-:W-:Y:S01]  /*ea30*/  FMUL.FTZ R58, R58, R13.reuse ;  /* 0x0000000d3a3a7220 */ /* 0x080fe20000410000 */
[C---:B------:R-:W-:Y:S01]  /*ea40*/  HMMA.16816.F32.BF16 R168, R4.reuse, R30, R168 ;  /* 0x0000001e04a8723c */ /* 0x040fe200000418a8 */
[----:B------:R-:W2:Y:S01]  /*ea50*/  LDSM.16.MT88.4 R28, [R209+0xb000] ;  /* 0x00b00000d11c783b */ /* 0x000ea20000004200 */
[----:B------:R-:W-:Y:S01]  /*ea60*/  FMUL.FTZ R59, R59, R13 ;  /* 0x0000000d3b3b7220 */ /* 0x000fe20000410000 */
[----:B------:R-:W-:Y:S01]  /*ea70*/  MOV R159, R232 ;  /* 0x000000e8009f7202 */ /* 0x000fe20000000f00 */
[-C--:B------:R-:W-:Y:S01]  /*ea80*/  FMUL.FTZ R60, R60, R14.reuse ;  /* 0x0000000e3c3c7220 */ /* 0x080fe20000410000 */
[----:B------:R-:W-:Y:S01]  /*ea90*/  MOV R158, R233 ;  /* 0x000000e9009e7202 */ /* 0x000fe20000000f00 */
[----:B------:R-:W-:Y:S01]  /*eaa0*/  FMUL.FTZ R61, R61, R14 ;  /* 0x0000000e3d3d7220 */ /* 0x000fe20000410000 */
[----:B------:R-:W-:Y:S01]  /*eab0*/  MOV R157, R234 ;  /* 0x000000ea009d7202 */ /* 0x000fe20000000f00 */
[----:B------:R-:W-:Y:S01]  /*eac0*/  HMMA.16816.F32.BF16 R244, R4, R26, R44 ;  /* 0x0000001a04f4723c */ /* 0x000fe2000004182c */
[----:B------:R-:W3:Y:S01]  /*ead0*/  LDSM.16.MT88.4 R44, [R213+0xb000] ;  /* 0x00b00000d52c783b */ /* 0x000ee20000004200 */
[----:B------:R-:W-:Y:S01]  /*eae0*/  FMUL.FTZ R62, R62, R13 ;  /* 0x0000000d3e3e7220 */ /* 0x000fe20000410000 */
[----:B------:R-:W-:Y:S01]  /*eaf0*/  MOV R156, R235 ;  /* 0x000000eb009c7202 */ /* 0x000fe20000000f00 */
[----:B------:R-:W-:-:S02]  /*eb00*/  FMUL.FTZ R63, R63, R13 ;  /* 0x0000000d3f3f7220 */ /* 0x000fc40000410000 */
[-C--:B------:R-:W-:Y:S02]  /*eb10*/  FMUL.FTZ R72, R72, R14.reuse ;  /* 0x0000000e48487220 */ /* 0x080fe40000410000 */
[-C--:B------:R-:W-:Y:S02]  /*eb20*/  FMUL.FTZ R73, R73, R14.reuse ;  /* 0x0000000e49497220 */ /* 0x080fe40000410000 */
[-C--:B------:R-:W-:Y:S02]  /*eb30*/  FMUL.FTZ R74, R74, R13.reuse ;  /* 0x0000000d4a4a7220 */ /* 0x080fe40000410000 */
[----:B------:R-:W-:Y:S01]  /*eb40*/  FMUL.FTZ R75, R75, R13 ;  /* 0x0000000d4b4b7220 */ /* 0x000fe20000410000 */
[----:B-1----:R-:W-:Y:S01]  /*eb50*/  HMMA.16816.F32.BF16 R56, R4, R20, R56 ;  /* 0x000000140438723c */ /* 0x002fe20000041838 */
[-C--:B------:R-:W-:Y:S02]  /*eb60*/  FMUL.FTZ R76, R76, R14.reuse ;  /* 0x0000000e4c4c7220 */ /* 0x080fe40000410000 */
[----:B------:R-:W-:-:S02]  /*eb70*/  FMUL.FTZ R77, R77, R14 ;  /* 0x0000000e4d4d7220 */ /* 0x000fc40000410000 */
[-C--:B------:R-:W-:Y:S02]  /*eb80*/  FMUL.FTZ R88, R88, R14.reuse ;  /* 0x0000000e58587220 */ /* 0x080fe40000410000 */
[-C--:B------:R-:W-:Y:S01]  /*eb90*/  FMUL.FTZ R78, R78, R13.reuse ;  /* 0x0000000d4e4e7220 */ /* 0x080fe20000410000 */
[----:B------:R-:W-:Y:S01]  /*eba0*/  HMMA.16816.F32.BF16 R60, R4, R22, R60 ;  /* 0x00000016043c723c */ /* 0x000fe2000004183c */
[----:B------:R-:W-:Y:S02]  /*ebb0*/  FMUL.FTZ R79, R79, R13 ;  /* 0x0000000d4f4f7220 */ /* 0x000fe40000410000 */
[-C--:B------:R-:W-:Y:S02]  /*ebc0*/  FMUL.FTZ R89, R89, R14.reuse ;  /* 0x0000000e59597220 */ /* 0x080fe40000410000 */
[-C--:B------:R-:W-:Y:S02]  /*ebd0*/  FMUL.FTZ R92, R92, R14.reuse ;  /* 0x0000000e5c5c7220 */ /* 0x080fe40000410000 */
[----:B------:R-:W-:-:S02]  /*ebe0*/  FMUL.FTZ R93, R93, R14 ;  /* 0x0000000e5d5d7220 */ /* 0x000fc40000410000 */
[-C--:B------:R-:W-:Y:S02]  /*ebf0*/  FMUL.FTZ R90, R90, R13.reuse ;  /* 0x0000000d5a5a7220 */ /* 0x080fe40000410000 */
[-C--:B------:R-:W-:Y:S01]  /*ec00*/  FMUL.FTZ R91, R91, R13.reuse ;  /* 0x0000000d5b5b7220 */ /* 0x080fe20000410000 */
[C---:B--2---:R-:W-:Y:S01]  /*ec10*/  HMMA.16816.F32.BF16 R72, R4.reuse, R28, R72 ;  /* 0x0000001c0448723c */ /* 0x044fe20000041848 */
        /* <DEDUP_REMOVED lines=21> */
[----:B------:R-:W-:Y:S02]  /*ed70*/  FMUL.FTZ R127, R127, R13 ;  /* 0x0000000d7f7f7220 */ /* 0x000fe40000410000 */
[-C--:B------:R-:W-:Y:S02]  /*ed80*/  FMUL.FTZ R36, R36, R16.reuse ;  /* 0x0000001024247220 */ /* 0x080fe40000410000 */
[-C--:B------:R-:W-:Y:S01]  /*ed90*/  FMUL.FTZ R37, R37, R16.reuse ;  /* 0x0000001025257220 */ /* 0x080fe20000410000 */
[----:B------:R-:W-:Y:S01]  /*eda0*/  HMMA.16816.F32.BF16 R108, R4, R42, R108 ;  /* 0x0000002a046c723c */ /* 0x000fe2000004186c */
[-C--:B------:R-:W-:Y:S02]  /*edb0*/  FMUL.FTZ R38, R38, R15.reuse ;  /* 0x0000000f26267220 */ /* 0x080fe40000410000 */
[----:B------:R-:W-:Y:S02]  /*edc0*/  FMUL.FTZ R39, R39, R15 ;  /* 0x0000000f27277220 */ /* 0x000fe40000410000 */
[----:B------:R-:W-:-:S02]  /*edd0*/  FMUL.FTZ R48, R48, R16 ;  /* 0x0000001030307220 */ /* 0x000fc40000410000 */
[-C--:B------:R-:W-:Y:S01]  /*ede0*/  FMUL.FTZ R49, R49, R16.reuse ;  /* 0x0000001031317220 */ /* 0x080fe20000410000 */
[C---:B---3--:R-:W-:Y:S01]  /*edf0*/  HMMA.16816.F32.BF16 R120, R4.reuse, R44, R120 ;  /* 0x0000002c0478723c */ /* 0x048fe20000041878 */
        /* <DEDUP_REMOVED lines=8> */
[----:B------:R-:W-:Y:S01]  /*ee80*/  FFMA.FTZ R4, R139, c[0x0][0x23c], -R12 ;  /* 0x00008f008b047a23 */ /* 0x000fe2000001080c */
[----:B------:R-:W-:Y:S01]  /*ee90*/  HMMA.16816.F32.BF16 R36, R8, R24, R36 ;  /* 0x000000180824723c */ /* 0x000fe20000041824 */
[----:B------:R-:W-:Y:S02]  /*eea0*/  FMUL.FTZ R65, R65, R16 ;  /* 0x0000001041417220 */ /* 0x000fe40000410000 */
[----:B------:R1:W-:Y:S01]  /*eeb0*/  MUFU.EX2 R25, R4 ;  /* 0x0000000400197308 */ /* 0x0003e20000000800 */
[-C--:B------:R-:W-:Y:S02]  /*eec0*/  FMUL.FTZ R66, R66, R15.reuse ;  /* 0x0000000f42427220 */ /* 0x080fe40000410000 */
[----:B------:R-:W-:-:S02]  /*eed0*/  FMUL.FTZ R67, R67, R15 ;  /* 0x0000000f43437220 */ /* 0x000fc40000410000 */
[C---:B------:R-:W-:Y:S01]  /*eee0*/  HMMA.16816.F32.BF16 R232, R8.reuse, R26, R48 ;  /* 0x0000001a08e8723c */ /* 0x040fe20000041830 */
[-C--:B------:R-:W-:Y:S02]  /*eef0*/  FMUL.FTZ R68, R68, R16.reuse ;  /* 0x0000001044447220 */ /* 0x080fe40000410000 */
[----:B------:R-:W-:Y:S02]  /*ef00*/  FMUL.FTZ R69, R69, R16 ;  /* 0x0000001045457220 */ /* 0x000fe40000410000 */
[----:B------:R-:W-:Y:S02]  /*ef10*/  FMUL.FTZ R70, R70, R15 ;  /* 0x0000000f46467220 */ /* 0x000fe40000410000 */
[----:B------:R-:W-:Y:S01]  /*ef20*/  MOV R48, R159 ;  /* 0x0000009f00307202 */ /* 0x000fe20000000f00 */
[C---:B------:R-:W-:Y:S01]  /*ef30*/  HMMA.16816.F32.BF16 R52, R8.reuse, R20, R52 ;  /* 0x000000140834723c */ /* 0x040fe20000041834 */
[----:B------:R-:W-:Y:S01]  /*ef40*/  MOV R49, R158 ;  /* 0x0000009e00317202 */ /* 0x000fe20000000f00 */
[----:B------:R-:W-:Y:S01]  /*ef50*/  FMUL.FTZ R71, R71, R15 ;  /* 0x0000000f47477220 */ /* 0x000fe20000410000 */
[----:B------:R-:W-:Y:S01]  /*ef60*/  MOV R50, R157 ;  /* 0x0000009d00327202 */ /* 0x000fe20000000f00 */
[----:B-1----:R-:W-:Y:S01]  /*ef70*/  FFMA.FTZ R4, R138, c[0x0][0x23c], -R12 ;  /* 0x00008f008a047a23 */ /* 0x002fe2000001080c */
[----:B------:R-:W-:Y:S01]  /*ef80*/  MOV R51, R156 ;  /* 0x0000009c00337202 */ /* 0x000fe20000000f00 */
[-C--:B------:R-:W-:Y:S01]  /*ef90*/  FMUL.FTZ R80, R80, R16.reuse ;  /* 0x0000001050507220 */ /* 0x080fe20000410000 */
[----:B------:R-:W1:Y:S01]  /*efa0*/  LDSM.16.MT88.4 R156, [R209+0xa800] ;  /* 0x00a80000d19c783b */ /* 0x000e620000004200 */
[----:B------:R2:W3:Y:S01]  /*efb0*/  MUFU.EX2 R27, R4 ;  /* 0x00000004001b7308 */ /* 0x0004e20000000800 */
[----:B------:R-:W-:Y:S01]  /*efc0*/  HMMA.16816.F32.BF16 R204, R8, R22, R64 ;  /* 0x0000001608cc723c */ /* 0x000fe20000041840 */
[----:B------:R-:W-:Y:S01]  /*efd0*/  FMUL.FTZ R81, R81, R16 ;  /* 0x0000001051517220 */ /* 0x000fe20000410000 */
[----:B------:R-:W4:Y:S01]  /*efe0*/  LDSM.16.MT88.4 R64, [R213+0xa800] ;  /* 0x00a80000d540783b */ /* 0x000f220000004200 */
[----:B------:R-:W-:-:S02]  /*eff0*/  FMUL.FTZ R82, R82, R15 ;  /* 0x0000000f52527220 */ /* 0x000fc40000410000 */
[-C--:B------:R-:W-:Y:S02]  /*f000*/  FMUL.FTZ R83, R83, R15.reuse ;  /* 0x0000000f53537220 */ /* 0x080fe40000410000 */
[-C--:B------:R-:W-:Y:S01]  /*f010*/  FMUL.FTZ R128, R128, R16.reuse ;  /* 0x0000001080807220 */ /* 0x080fe20000410000 */
[C---:B------:R-:W-:Y:S01]  /*f020*/  HMMA.16816.F32.BF16 R68, R8.reuse, R28, R68 ;  /* 0x0000001c0844723c */ /* 0x040fe20000041844 */
[-C--:B------:R-:W-:Y:S02]  /*f030*/  FMUL.FTZ R129, R129, R16.reuse ;  /* 0x0000001081817220 */ /* 0x080fe40000410000 */
[-C--:B------:R-:W-:Y:S02]  /*f040*/  FMUL.FTZ R130, R130, R15.reuse ;  /* 0x0000000f82827220 */ /* 0x080fe40000410000 */
[----:B------:R-:W-:Y:S02]  /*f050*/  FMUL.FTZ R131, R131, R15 ;  /* 0x0000000f83837220 */ /* 0x000fe40000410000 */
[----:B--2---:R-:W-:Y:S01]  /*f060*/  FFMA.FTZ R4, R132, c[0x0][0x23c], -R12 ;  /* 0x00008f0084047a23 */ /* 0x004fe2000001080c */
[----:B------:R-:W-:Y:S01]  /*f070*/  HMMA.16816.F32.BF16 R184, R8, R30, R80 ;  /* 0x0000001e08b8723c */ /* 0x000fe20000041850 */
[-C--:B------:R-:W-:Y:S01]  /*f080*/  FMUL.FTZ R84, R84, R16.reuse ;  /* 0x0000001054547220 */ /* 0x080fe20000410000 */
[----:B------:R-:W-:Y:S01]  /*f090*/  LDSM.16.MT88.4 R80, [R209+0xb800] ;  /* 0x00b80000d150783b */ /* 0x000fe20000004200 */
[----:B------:R2:W-:Y:S01]  /*f0a0*/  MUFU.EX2 R132, R4 ;  /* 0x0000000400847308 */ /* 0x0005e20000000800 */
[----:B------:R-:W-:-:S02]  /*f0b0*/  FMUL.FTZ R85, R85, R16 ;  /* 0x0000001055557220 */ /* 0x000fc40000410000 */
[-C--:B------:R-:W-:Y:S02]  /*f0c0*/  FMUL.FTZ R86, R86, R15.reuse ;  /* 0x0000000f56567220 */ /* 0x080fe40000410000 */
[C---:B------:R-:W-:Y:S01]  /*f0d0*/  HMMA.16816.F32.BF16 R28, R8.reuse, R46, R128 ;  /* 0x0000002e081c723c */ /* 0x040fe20000041880 */
[-C--:B------:R-:W-:Y:S02]  /*f0e0*/  FMUL.FTZ R87, R87, R15.reuse ;  /* 0x0000000f57577220 */ /* 0x080fe40000410000 */
[-C--:B------:R-:W-:Y:S02]  /*f0f0*/  FMUL.FTZ R96, R96, R16.reuse ;  /* 0x0000001060607220 */ /* 0x080fe40000410000 */
[-C--:B------:R-:W-:Y:S02]  /*f100*/  FMUL.FTZ R97, R97, R16.reuse ;  /* 0x0000001061617220 */ /* 0x080fe40000410000 */
[----:B------:R-:W-:Y:S01]  /*f110*/  FMUL.FTZ R98, R98, R15 ;  /* 0x0000000f62627220 */ /* 0x000fe20000410000 */
[----:B---3--:R-:W-:Y:S01]  /*f120*/  F2FP.BF16.PACK_AB R128, R27, R25 ;  /* 0x000000191b80723e */ /* 0x008fe200000010ff */
[----:B------:R-:W-:Y:S01]  /*f130*/  FMUL.FTZ R99, R99, R15 ;  /* 0x0000000f63637220 */ /* 0x000fe20000410000 */
[----:B------:R-:W-:Y:S01]  /*f140*/  HMMA.16816.F32.BF16 R84, R8, R32, R84 ;  /* 0x000000200854723c */ /* 0x000fe20000041854 */
[----:B--2---:R-:W-:Y:S01]  /*f150*/  FFMA.FTZ R4, R176, c[0x0][0x23c], -R12 ;  /* 0x00008f00b0047a23 */ /* 0x004fe2000001080c */
[----:B------:R-:W-:Y:S01]  /*f160*/  MOV R176, R175 ;  /* 0x000000af00b07202 */ /* 0x000fe20000000f00 */
[----:B------:R-:W-:-:S02]  /*f170*/  FMUL.FTZ R112, R112, R16 ;  /* 0x0000001070707220 */ /* 0x000fc40000410000 */
[----:B------:R-:W2:Y:S01]  /*f180*/  MUFU.EX2 R26, R4 ;  /* 0x00000004001a7308 */ /* 0x000ea20000000800 */
[-C--:B------:R-:W-:Y:S02]  /*f190*/  FMUL.FTZ R113, R113, R16.reuse ;  /* 0x0000001071717220 */ /* 0x080fe40000410000 */
[-C--:B------:R-:W-:Y:S02]  /*f1a0*/  FMUL.FTZ R114, R114, R15.reuse ;  /* 0x0000000f72727220 */ /* 0x080fe40000410000 */
[-C--:B------:R-:W-:Y:S02]  /*f1b0*/  FMUL.FTZ R115, R115, R15.reuse ;  /* 0x0000000f73737220 */ /* 0x080fe40000410000 */
[-C--:B------:R-:W-:Y:S02]  /*f1c0*/  FMUL.FTZ R116, R116, R16.reuse ;  /* 0x0000001074747220 */ /* 0x080fe40000410000 */
[----:B------:R-:W-:Y:S02]  /*f1d0*/  FMUL.FTZ R117, R117, R16 ;  /* 0x0000001075757220 */ /* 0x000fe40000410000 */
[----:B------:R-:W-:-:S02]  /*f1e0*/  FMUL.FTZ R118, R118, R15 ;  /* 0x0000000f76767220 */ /* 0x000fc40000410000 */
[-C--:B------:R-:W-:Y:S02]  /*f1f0*/  FMUL.FTZ R119, R119, R15.reuse ;  /* 0x0000000f77777220 */ /* 0x080fe40000410000 */
[----:B------:R-:W-:Y:S01]  /*f200*/  FMUL.FTZ R100, R100, R16 ;  /* 0x0000001064647220 */ /* 0x000fe20000410000 */
[----:B--2---:R-:W-:Y:S01]  /*f210*/  F2FP.BF16.PACK_AB R130, R26, R132 ;  /* 0x000000841a82723e */ /* 0x004fe200000010ff */
[----:B------:R-:W-:Y:S02]  /*f220*/  FFMA.FTZ R4, R141, c[0x0][0x23c], -R3 ;  /* 0x00008f008d047a23 */ /* 0x000fe40000010803 */
[----:B------:R-:W-:Y:S01]  /*f230*/  FMUL.FTZ R101, R101, R16 ;  /* 0x0000001065657220 */ /* 0x000fe20000410000 */
[----:B------:R-:W-:Y:S01]  /*f240*/  HMMA.16816.F32.BF16 R116, R8, R44, R116 ;  /* 0x0000002c0874723c */ /* 0x000fe20000041874 */
[----:B------:R2:W-:Y:S01]  /*f250*/  MUFU.EX2 R21, R4 ;  /* 0x0000000400157308 */ /* 0x0005e20000000800 */
[-C--:B------:R-:W-:Y:S02]  /*f260*/  FMUL.FTZ R102, R102, R15.reuse ;  /* 0x0000000f66667220 */ /* 0x080fe40000410000 */
[----:B------:R-:W-:-:S07]  /*f270*/  FMUL.FTZ R103, R103, R15 ;  /* 0x0000000f67677220 */ /* 0x000fce0000410000 */
[----:B------:R-:W-:Y:S01]  /*f280*/  HMMA.16816.F32.BF16 R100, R8, R40, R100 ;  /* 0x000000280864723c */ /* 0x000fe20000041864 */
[----:B--2---:R-:W-:-:S04]  /*f290*/  FFMA.FTZ R4, R143, c[0x0][0x23c], -R3 ;  /* 0x00008f008f047a23 */ /* 0x004fc80000010803 */
[----:B------:R2:W3:Y:S02]  /*f2a0*/  MUFU.EX2 R23, R4 ;  /* 0x0000000400177308 */ /* 0x0004e40000000800 */
[--C-:B--2---:R-:W-:Y:S01]  /*f2b0*/  FFMA.FTZ R4, R140, c[0x0][0x23c], -R3.reuse ;  /* 0x00008f008c047a23 */ /* 0x104fe20000010803 */
[----:B---3--:R-:W-:Y:S01]  /*f2c0*/  F2FP.BF16.PACK_AB R129, R23, R21 ;  /* 0x000000151781723e */ /* 0x008fe200000010ff */
[----:B------:R-:W-:Y:S01]  /*f2d0*/  FFMA.FTZ R3, R177, c[0x0][0x23c], -R3 ;  /* 0x00008f00b1037a23 */ /* 0x000fe20000010803 */
[----:B------:R-:W-:-:S03]  /*f2e0*/  MOV R177, R174 ;  /* 0x000000ae00b17202 */ /* 0x000fc60000000f00 */
[----:B------:R2:W-:Y:S08]  /*f2f0*/  MUFU.EX2 R24, R4 ;  /* 0x0000000400187308 */ /* 0x0005f00000000800 */
[----:B------:R3:W5:Y:S01]  /*f300*/  MUFU.EX2 R22, R3 ;  /* 0x0000000300167308 */ /* 0x0007620000000800 */
[----:B--2---:R-:W2:Y:S01]  /*f310*/  LDSM.16.MT88.4 R4, [R213+0xb800] ;  /* 0x00b80000d504783b */ /* 0x004ea20000004200 */
[----:B---3--:R-:W-:Y:S01]  /*f320*/  FFMA.FTZ R3, R133, c[0x0][0x23c], -R2 ;  /* 0x00008f0085037a23 */ /* 0x008fe20000010802 */
[----:B-----5:R-:W-:-:S05]  /*f330*/  F2FP.BF16.PACK_AB R131, R22, R24 ;  /* 0x000000181683723e */ /* 0x020fca00000010ff */
[----:B------:R3:W-:Y:S02]  /*f340*/  MUFU.EX2 R20, R3 ;  /* 0x0000000300147308 */ /* 0x0007e40000000800 */
[C---:B-1----:R-:W-:Y:S08]  /*f350*/  HMMA.16816.F32.BF16 R144, R128.reuse, R156, R144 ;  /* 0x0000009c8090723c */ /* 0x042ff00000041890 */
[----:B----4-:R-:W-:Y:S01]  /*f360*/  HMMA.16816.F32.BF16 R52, R128, R64, R52 ;  /* 0x000000408034723c */ /* 0x010fe20000041834 */
[----:B---3--:R-:W-:-:S04]  /*f370*/  FFMA.FTZ R3, R142, c[0x0][0x23c], -R2 ;  /* 0x00008f008e037a23 */ /* 0x008fc80000010802 */
[----:B------:R1:W3:Y:S03]  /*f380*/  MUFU.EX2 R19, R3 ;  /* 0x0000000300137308 */ /* 0x0002e60000000800 */
[C---:B------:R-:W-:Y:S01]  /*f390*/  HMMA.16816.F32.BF16 R140, R8.reuse, R34, R96 ;  /* 0x00000022088c723c */ /* 0x040fe20000041860 */
[----:B------:R-:W4:Y:S07]  /*f3a0*/  LDSM.16.MT88.4 R96, [R211+0xb800] ;  /* 0x00b80000d360783b */ /* 0x000f2e0000004200 */
[----:B------:R-:W-:Y:S01]  /*f3b0*/  HMMA.16816.F32.BF16 R32, R8, R42, R112 ;  /* 0x0000002a0820723c */ /* 0x000fe20000041870 */
[----:B------:R-:W5:Y:S01]  /*f3c0*/  LDSM.16.MT88.4 R112, [R214+0xb800] ;  /* 0x00b80000d670783b */ /* 0x000f620000004200 */
[--C-:B-1----:R-:W-:Y:S01]  /*f3d0*/  FFMA.FTZ R3, R178, c[0x0][0x23c], -R2.reuse ;  /* 0x00008f00b2037a23 */ /* 0x102fe20000010802 */
[----:B---3--:R-:W-:Y:S01]  /*f3e0*/  F2FP.BF16.PACK_AB R124, R19, R20 ;  /* 0x00000014137c723e */ /* 0x008fe200000010ff */
[----:B------:R-:W-:Y:S01]  /*f3f0*/  FFMA.FTZ R2, R180, c[0x0][0x23c], -R2 ;  /* 0x00008f00b4027a23 */ /* 0x000fe20000010802 */
[----:B------:R-:W-:Y:S01]  /*f400*/  MOV R178, R173 ;  /* 0x000000ad00b27202 */ /* 0x000fe20000000f00 */
[----:B------:R-:W-:Y:S01]  /*f410*/  MUFU.EX2 R18, R3 ;  /* 0x0000000300127308 */ /* 0x000fe20000000800 */
[----:B------:R-:W-:Y:S01]  /*f420*/  FFMA.FTZ R11, R251, R16, R202 ;  /* 0x00000010fb0b7223 */ /* 0x000fe200000100ca */
[----:B--2---:R-:W-:Y:S01]  /*f430*/  HMMA.16816.F32.BF16 R116, R128, R4, R116 ;  /* 0x000000048074723c */ /* 0x004fe20000041874 */
[----:B------:R-:W-:-:S02]  /*f440*/  FFMA.FTZ R8, R250, R15, R197 ;  /* 0x0000000ffa087223 */ /* 0x000fc400000100c5 */
[----:B------:R-:W-:Y:S02]  /*f450*/  FADD.FTZ R11, R201, R11 ;  /* 0x0000000bc90b7221 */ /* 0x000fe40000010000 */
[----:B------:R-:W-:Y:S01]  /*f460*/  FADD.FTZ R10, R196, R8 ;  /* 0x00000008c40a7221 */ /* 0x000fe20000010000 */
[----:B------:R1:W2:Y:S02]  /*f470*/  MUFU.EX2 R17, R2 ;  /* 0x0000000200117308 */ /* 0x0002a40000000800 */
[C---:B------:R-:W-:Y:S08]  /*f480*/  HMMA.16816.F32.BF16 R68, R128.reuse, R80, R68 ;  /* 0x000000508044723c */ /* 0x040ff00000041844 */
[----:B----4-:R-:W-:Y:S01]  /*f490*/  HMMA.16816.F32.BF16 R84, R128, R96, R84 ;  /* 0x000000608054723c */ /* 0x010fe20000041854 */
[----:B-1----:R-:W-:Y:S01]  /*f4a0*/  FFMA.FTZ R2, R179, c[0x0][0x23c], -R0 ;  /* 0x00008f00b3027a23 */ /* 0x002fe20000010800 */
[----:B--2---:R-:W-:-:S02]  /*f4b0*/  F2FP.BF16.PACK_AB R126, R17, R18 ;  /* 0x00000012117e723e */ /* 0x004fc400000010ff */
[----:B------:R-:W-:Y:S01]  /*f4c0*/  MOV R179, R172 ;  /* 0x000000ac00b37202 */ /* 0x000fe20000000f00 */
[----:B------:R1:W-:Y:S01]  /*f4d0*/  MUFU.EX2 R12, R2 ;  /* 0x00000002000c7308 */ /* 0x0003e20000000800 */
[----:B------:R-:W2:Y:S02]  /*f4e0*/  LDSM.16.MT88.4 R172, [R211+0xa800] ;  /* 0x00a80000d3ac783b */ /* 0x000ea40000004200 */
[----:B-----5:R-:W-:Y:S01]  /*f4f0*/  HMMA.16816.F32.BF16 R100, R128, R112, R100 ;  /* 0x000000708064723c */ /* 0x020fe20000041864 */
[----:B-1----:R-:W-:-:S04]  /*f500*/  FFMA.FTZ R2, R181, c[0x0][0x23c], -R0 ;  /* 0x00008f00b5027a23 */ /* 0x002fc80000010800 */
[----:B------:R1:W3:Y:S02]  /*f510*/  MUFU.EX2 R3, R2 ;  /* 0x0000000200037308 */ /* 0x0002e40000000800 */
[--C-:B-1----:R-:W-:Y:S01]  /*f520*/  FFMA.FTZ R2, R183, c[0x0][0x23c], -R0.reuse ;  /* 0x00008f00b7027a23 */ /* 0x102fe20000010800 */
[----:B---3--:R-:W-:Y:S01]  /*f530*/  F2FP.BF16.PACK_AB R125, R3, R12 ;  /* 0x0000000c037d723e */ /* 0x008fe200000010ff */
[----:B------:R-:W-:Y:S01]  /*f540*/  FFMA.FTZ R0, R182, c[0x0][0x23c], -R0 ;  /* 0x00008f00b6007a23 */ /* 0x000fe20000010800 */
[----:B--2---:R-:W-:Y:S03]  /*f550*/  HMMA.16816.F32.BF16 R160, R128, R172, R160 ;  /* 0x000000ac80a0723c */ /* 0x004fe600000418a0 */
[----:B------:R-:W-:Y:S08]  /*f560*/  MUFU.EX2 R2, R2 ;  /* 0x0000000200027308 */ /* 0x000ff00000000800 */
[----:B------:R-:W1:Y:S02]  /*f570*/  MUFU.EX2 R0, R0 ;  /* 0x0000000000007308 */ /* 0x000e640000000800 */
[----:B-1----:R-:W-:-:S07]  /*f580*/  F2FP.BF16.PACK_AB R127, R0, R2 ;  /* 0x00000002007f723e */ /* 0x002fce00000010ff */
[C---:B------:R-:W-:Y:S08]  /*f590*/  HMMA.16816.F32.BF16 R148, R124.reuse, R156, R148 ;  /* 0x0000009c7c94723c */ /* 0x040ff00000041894 */
[-C--:B------:R-:W-:Y:S08]  /*f5a0*/  HMMA.16816.F32.BF16 R152, R124, R158.reuse, R152 ;  /* 0x0000009e7c98723c */ /* 0x080ff00000041898 */
[----:B------:R-:W-:Y:S01]  /*f5b0*/  HMMA.16816.F32.BF16 R156, R128, R158, R48 ;  /* 0x0000009e809c723c */ /* 0x000fe20000041830 */
[----:B------:R-:W1:Y:S07]  /*f5c0*/  LDSM.16.MT88.4 R48, [R214+0xa800] ;  /* 0x00a80000d630783b */ /* 0x000e6e0000004200 */
[C---:B------:R-:W-:Y:S07]  /*f5d0*/  HMMA.16816.F32.BF16 R120, R124.reuse, R4, R120 ;  /* 0x000000047c78723c */ /* 0x040fee0000041878 */
        /* <DEDUP_REMOVED lines=49> */
.L_x_1049:
[----:B------:R-:W-:-:S06]  /*f8f0*/  UISETP.GT.AND UP0, UPT, UR20, UR9, UPT ;  /* 0x000000091400728c */ /* 0x000fcc000bf04270 */
[----:B------:R-:W-:-:S13]  /*f900*/  PLOP3.LUT P0, PT, PT, PT, UP0, 0x80, 0x0 ;  /* 0x000000000000781c */ /* 0x000fda0003f0f008 */
[----:B------:R-:W-:Y:S05]  /*f910*/  @!P0 BRA `(.L_x_1054) ;  /* 0x00002a5000008947 */ /* 0x000fea0003800000 */
[----:B------:R-:W2:Y:S01]  /*f920*/  LDL.LU.64 R6, [R1+0x38] ;  /* 0x0000380001067983 */ /* 0x000ea20000300a00 */
[----:B------:R-:W-:Y:S01]  /*f930*/  UMOV UR8, 0x4 ;  /* 0x0000000400087882 */ /* 0x000fe20000000000 */
[----:B------:R-:W-:Y:S01]  /*f940*/  MOV R132, R135 ;  /* 0x0000008700847202 */ /* 0x000fe20000000f00 */
[----:B------:R-:W-:Y:S01]  /*f950*/  ULDC.64 UR4, c[0x0][0x1a0] ;  /* 0x0000680000047ab9 */ /* 0x000fe20000000a00 */
[----:B------:R-:W2:Y:S01]  /*f960*/  LDL.LU.64 R4, [R1+0x30] ;  /* 0x0000300001047983 */ /* 0x000ea20000300a00 */
[----:B------:R-:W-:Y:S01]  /*f970*/  USHF.L.U64.HI UR5, UR4, UR8, UR5 ;  /* 0x0000000804057299 */ /* 0x000fe20008010205 */
[----:B------:R-:W-:Y:S01]  /*f980*/  MOV R3, R136 ;  /* 0x0000008800037202 */ /* 0x000fe20000000f00 */
[----:B------:R-:W-:Y:S01]  /*f990*/  USHF.L.U32 UR4, UR4, 0x4, URZ ;  /* 0x0000000404047899 */ /* 0x000fe2000800063f */
[----:B------:R-:W-:Y:S01]  /*f9a0*/  IMAD.MOV.U32 R139, RZ, RZ, R137 ;  /* 0x000000ffff8b7224 */ /* 0x000fe200078e0089 */
[----:B------:R-:W-:Y:S02]  /*f9b0*/  MOV R138, R134 ;  /* 0x00000086008a7202 */ /* 0x000fe40000000f00 */
[----:B------:R-:W-:-:S02]  /*f9c0*/  USHF.L.U64.HI UR10, UR4, 0x1, UR5 ;  /* 0x00000001040a7899 */ /* 0x000fc40008010205 */
[----:B------:R-:W-:Y:S01]  /*f9d0*/  USHF.L.U32 UR14, UR4, 0x1, URZ ;  /* 0x00000001040e7899 */ /* 0x000fe2000800063f */
[----:B--2---:R-:W-:-:S05]  /*f9e0*/  IMAD.MOV.U32 R5, RZ, RZ, R7 ;  /* 0x000000ffff057224 */ /* 0x004fca00078e0007 */
[----:B------:R1:W-:Y:S01]  /*f9f0*/  STL.64 [R1], R4 ;  /* 0x0000000401007387 */ /* 0x0003e20000100a00 */
[----:B------:R-:W-:Y:S05]  /*fa00*/  BRA `(.L_x_1055) ;  /* 0x000001b000007947 */ /* 0x000fea0003800000 */
.L_x_1057:
        /* <DEDUP_REMOVED lines=16> */
[----:B------:R-:W-:Y:S04]  /*fb10*/  LEA.HI.X R135, R0, c[0x0][0x16c], R2, 0x1, P1 ;  /* 0x00005b0000877a11 */ /* 0x000fe800008f0c02 */
        /* <DEDUP_REMOVED lines=10> */
.L_x_1055:
[----:B-1----:R-:W2:Y:S01]  /*fbc0*/  LDL.64 R4, [R1] ;  /* 0x0000000001047983 */ /* 0x002ea20000100a00 */
[----:B------:R-:W-:Y:S04]  /*fbd0*/  DEPBAR.LE SB0, 0x0 ;  /* 0x000080000000791a */ /* 0x000fe80000000000 */
[----:B------:R-:W-:Y:S01]  /*fbe0*/  BAR.SYNC.DEFER_BLOCKING 0x0 ;  /* 0x0000000000007b1d */ /* 0x000fe20000010000 */
[----:B------:R-:W-:Y:S04]  /*fbf0*/  UIADD3 UR8, UR20, -0x1, URZ ;  /* 0xffffffff14087890 */ /* 0x000fe8000fffe03f */
[----:B------:R-:W-:Y:S02]  /*fc00*/  USHF.R.S32.HI UR5, URZ, 0x1f, UR8 ;  /* 0x0000001f3f057899 */ /* 0x000fe40008011408 */
[----:B------:R-:W-:Y:S01]  /*fc10*/  UIMAD UR4, UR13, UR8, URZ ;  /* 0x000000080d0472a4 */ /* 0x000fe2000f8e023f */
[----:B------:R-:W-:Y:S01]  /*fc20*/  IMAD.U32 R6, RZ, RZ, UR8 ;  /* 0x00000008ff067e24 */ /* 0x000fe2000f8e00ff */
        /* <DEDUP_REMOVED lines=12> */
[----:B------:R-:W-:Y:S02]  /*fcf0*/  PLOP3.LUT P0, PT, PT, PT, UP0, 0x80, 0x0 ;  /* 0x000000000000781c */ /* 0x000fe40003f0f008 */
[----:B------:R1:W-:Y:S05]  /*fd00*/  LDGSTS.E.BYPASS.LTC128B.128 [R223+0xb000], [R4.64+0x80] ;  /* 0x0b00008004df7fae */ /* 0x0003ea000b901d52 */
[----:B------:R1:W-:Y:S05]  /*fd10*/  LDGSTS.E.BYPASS.LTC128B.128 [R223+0xa800], [R6.64] ;  /* 0x0a80000006df7fae */ /* 0x0003ea000b901d52 */
[----:B------:R1:W-:Y:S05]  /*fd20*/  LDGSTS.E.BYPASS.LTC128B.128 [R223+0xb800], [R6.64+0x80] ;  /* 0x0b80008006df7fae */ /* 0x0003ea000b901d52 */
[----:B------:R-:W-:Y:S05]  /*fd30*/  LDSM.16.M88.4 R32, [R210] ;  /* 0x00000000d220783b */ /* 0x000fea0000000200 */
[----:B------:R-:W1:Y:S05]  /*fd40*/  LDSM.16.M88.4 R16, [R208+0x8000] ;  /* 0x00800000d010783b */ /* 0x000e6a0000000200 */
[----:B------:R-:W2:Y:S05]  /*fd50*/  LDSM.16.M88.4 R28, [R210+0x2000] ;  /* 0x00200000d21c783b */ /* 0x000eaa0000000200 */
[----:B------:R-:W3:Y:S05]  /*fd60*/  LDSM.16.M88.4 R140, [R208+0x8800] ;  /* 0x00880000d08c783b */ /* 0x000eea0000000200 */
[----:B------:R-:W0:Y:S05]  /*fd70*/  LDGDEPBAR ;  /* 0x00000000000079af */ /* 0x000e2a0000000000 */
[----:B------:R-:W-:Y:S05]  /*fd80*/  LDSM.16.M88.4 R176, [R212] ;  /* 0x00000000d4b0783b */ /* 0x000fea0000000200 */
[----:B------:R-:W4:Y:S05]  /*fd90*/  LDSM.16.M88.4 R180, [R219] ;  /* 0x00000000dbb4783b */ /* 0x000f2a0000000200 */
[----:B------:R-:W5:Y:S05]  /*fda0*/  LDSM.16.M88.4 R184, [R212+0x2000] ;  /* 0x00200000d4b8783b */ /* 0x000f6a0000000200 */
[----:B------:R-:W4:Y:S01]  /*fdb0*/  LDSM.16.M88.4 R188, [R222] ;  /* 0x00000000debc783b */ /* 0x000f220000000200 */
[-C--:B-1----:R-:W-:Y:S04]  /*fdc0*/  HMMA.16816.F32.BF16 R4, R32, R16.reuse, RZ ;  /* 0x000000102004723c */ /* 0x082fe800000418ff */
[----:B------:R-:W-:Y:S05]  /*fdd0*/  LDSM.16.M88.4 R192, [R218] ;  /* 0x00000000dac0783b */ /* 0x000fea0000000200 */
[----:B------:R-:W1:Y:S01]  /*fde0*/  LDSM.16.M88.4 R196, [R216+0x8000] ;  /* 0x00800000d8c4783b */ /* 0x000e620000000200 */
[C---:B--2---:R-:W-:Y:S04]  /*fdf0*/  HMMA.16816.F32.BF16 R8, R28.reuse, R16, RZ ;  /* 0x000000101c08723c */ /* 0x044fe800000418ff */
[----:B------:R-:W2:Y:S04]  /*fe00*/  LDSM.16.M88.4 R200, [R218+0x2000] ;  /* 0x00200000dac8783b */ /* 0x000ea80000000200 */
        /* <DEDUP_REMOVED lines=86> */
.L_x_1056:
[----:B------:R-:W2:Y:S01]  /*10370*/  S2R R2, SR_TID.X ;  /* 0x0000000000027919 */ /* 0x000ea20000002100 */
[----:B------:R-:W-:Y:S01]  /*10380*/  MOV R0, UR8 ;  /* 0x0000000800007c02 */ /* 0x000fe20008000f00 */
[----:B------:R-:W-:Y:S02]  /*10390*/  UISETP.GT.AND UP0, UPT, UR8, UR9, UPT ;  /* 0x000000090800728c */ /* 0x000fe4000bf04270 */
[----:B------:R-:W-:Y:S04]  /*103a0*/  UMOV UR20, UR8 ;  /* 0x0000000800147c82 */ /* 0x000fe80008000000 */
[----:B------:R-:W-:Y:S01]  /*103b0*/  LDSM.16.MT88.4 R184, [R211+0xa000] ;  /* 0x00a00000d3b8783b */ /* 0x000fe20000004200 */
[----:B--2---:R-:W-:Y:S04]  /*103c0*/  SHF.L.U32 R2, R2, 0x1, RZ ;  /* 0x0000000102027819 */ /* 0x004fe800000006ff */
[----:B------:R-:W-:Y:S04]  /*103d0*/  LOP3.LUT R2, R2, 0x6, RZ, 0xc0, !PT ;  /* 0x0000000602027812 */ /* 0x000fe800078ec0ff */
[----:B------:R-:W-:Y:S04]  /*103e0*/  LEA R0, R0, R2, 0x5 ;  /* 0x0000000200007211 */ /* 0x000fe800078e28ff */
[C---:B------:R-:W-:Y:S02]  /*103f0*/  IADD3 R133, R0.reuse, 0x1, RZ ;  /* 0x0000000100857810 */ /* 0x040fe40007ffe0ff */
[CC--:B------:R-:W-:Y:S02]  /*10400*/  ISETP.GE.AND P1, PT, R0.reuse, R226.reuse, PT ;  /* 0x000000e20000720c */ /* 0x0c0fe40003f26270 */
[CC--:B------:R-:W-:Y:S02]  /*10410*/  ISETP.GE.AND P2, PT, R133.reuse, R227.reuse, PT ;  /* 0x000000e38500720c */ /* 0x0c0fe40003f46270 */
[C---:B------:R-:W-:Y:S02]  /*10420*/  ISETP.GE.AND P0, PT, R133.reuse, R226, PT ;  /* 0x000000e28500720c */ /* 0x040fe40003f06270 */
[C---:B------:R-:W-:Y:S02]  /*10430*/  ISETP.GE.AND P3, PT, R0.reuse, R227, PT ;  /* 0x000000e30000720c */ /* 0x040fe40003f66270 */
[-C--:B------:R-:W-:Y:S02]  /*10440*/  ISETP.GE.OR P1, PT, R0, R230.reuse, !P1 ;  /* 0x000000e60000720c */ /* 0x080fe40004f26670 */
[CC--:B------:R-:W-:Y:S02]  /*10450*/  ISETP.GE.OR P2, PT, R133.reuse, R231.reuse, !P2 ;  /* 0x000000e78500720c */ /* 0x0c0fe40005746670 */
[----:B------:R-:W-:Y:S02]  /*10460*/  ISETP.GE.OR P0, PT, R133, R230, !P0 ;  /* 0x000000e68500720c */ /* 0x000fe40004706670 */
[----:B------:R-:W-:Y:S02]  /*10470*/  FSEL R143, R6, -INF , !P1 ;  /* 0xff800000068f7808 */ /* 0x000fe40004800000 */
[C---:B------:R-:W-:Y:S02]  /*10480*/  IADD3 R6, R0.reuse, 0x8, RZ ;  /* 0x0000000800067810 */ /* 0x040fe40007ffe0ff */
[----:B------:R-:W-:Y:S02]  /*10490*/  ISETP.GE.OR P3, PT, R0, R231, !P3 ;  /* 0x000000e70000720c */ /* 0x000fe40005f66670 */
[----:B------:R-:W-:Y:S02]  /*104a0*/  FSEL R176, R7, -INF , !P0 ;  /* 0xff80000007b07808 */ /* 0x000fe40004000000 */
[----:B-1----:R-:W-:Y:S02]  /*104b0*/  FSEL R137, R4, -INF , !P3 ;  /* 0xff80000004897808 */ /* 0x002fe40005800000 */
[C---:B------:R-:W-:Y:S02]  /*104c0*/  IADD3 R4, R0.reuse, 0x10, RZ ;  /* 0x0000001000047810 */ /* 0x040fe40007ffe0ff */
[----:B------:R-:W-:Y:S02]  /*104d0*/  FSEL R142, R5, -INF , !P2 ;  /* 0xff800000058e7808 */ /* 0x000fe40005000000 */
[----:B------:R-:W-:Y:S02]  /*104e0*/  IADD3 R5, R0, 0x9, RZ ;  /* 0x0000000900057810 */ /* 0x000fe40007ffe0ff */
[-C--:B------:R-:W-:Y:S02]  /*104f0*/  ISETP.GE.AND P0, PT, R6, R227.reuse, PT ;  /* 0x000000e30600720c */ /* 0x080fe40003f06270 */
[----:B------:R-:W-:Y:S02]  /*10500*/  ISETP.GE.AND P5, PT, R5, R227, PT ;  /* 0x000000e30500720c */ /* 0x000fe40003fa6270 */
[----:B------:R-:W-:Y:S02]  /*10510*/  FMNMX.FTZ R134, R137, R3, !PT ;  /* 0x0000000389867209 */ /* 0x000fe40007810000 */
[----:B------:R-:W-:Y:S02]  /*10520*/  ISETP.GE.AND P3, PT, R4, R227, PT ;  /* 0x000000e30400720c */ /* 0x000fe40003f66270 */
[-C--:B------:R-:W-:Y:S02]  /*10530*/  ISETP.GE.OR P0, PT, R6, R231.reuse, !P0 ;  /* 0x000000e70600720c */ /* 0x080fe40004706670 */
[----:B------:R-:W-:Y:S02]  /*10540*/  IADD3 R2, R0, 0x11, RZ ;  /* 0x0000001100027810 */ /* 0x000fe40007ffe0ff */
[-C--:B------:R-:W-:Y:S02]  /*10550*/  ISETP.GE.OR P5, PT, R5, R231.reuse, !P5 ;  /* 0x000000e70500720c */ /* 0x080fe40006fa6670 */
[----:B------:R-:W-:Y:S02]  /*10560*/  FSEL R16, R16, -INF , !P0 ;  /* 0xff80000010107808 */ /* 0x000fe40004000000 */
[----:B------:R-:W-:Y:S02]  /*10570*/  ISETP.GE.OR P3, PT, R4, R231, !P3 ;  /* 0x000000e70400720c */ /* 0x000fe40005f66670 */
[----:B------:R-:W-:Y:S02]  /*10580*/  FMNMX.FTZ R134, R142, R134, !PT ;  /* 0x000000868e867209 */ /* 0x000fe40007810000 */
[----:B------:R-:W-:Y:S02]  /*10590*/  IADD3 R7, R0, 0x18, RZ ;  /* 0x0000001800077810 */ /* 0x000fe40007ffe0ff */
[----:B------:R-:W-:Y:S02]  /*105a0*/  ISETP.GE.AND P6, PT, R2, R227, PT ;  /* 0x000000e30200720c */ /* 0x000fe40003fc6270 */
[----:B------:R-:W-:Y:S02]  /*105b0*/  FSEL R17, R17, -INF , !P5 ;  /* 0xff80000011117808 */ /* 0x000fe40006800000 */
[----:B------:R-:W-:Y:S02]  /*105c0*/  FSEL R189, R20, -INF , !P3 ;  /* 0xff80000014bd7808 */ /* 0x000fe40005800000 */
[----:B------:R-:W-:Y:S02]  /*105d0*/  FMNMX.FTZ R20, R16, R134, !PT ;  /* 0x0000008610147209 */ /* 0x000fe40007810000 */
[C---:B------:R-:W-:Y:S02]  /*105e0*/  ISETP.GE.AND P2, PT, R0.reuse, R225, PT ;  /* 0x000000e10000720c */ /* 0x040fe40003f46270 */
[----:B------:R-:W-:Y:S02]  /*105f0*/  ISETP.GE.AND P4, PT, R0, R224, PT ;  /* 0x000000e00000720c */ /* 0x000fe40003f86270 */
[----:B------:R-:W-:Y:S02]  /*10600*/  ISETP.GE.AND P5, PT, R7, R227, PT ;  /* 0x000000e30700720c */ /* 0x000fe40003fa6270 */
[----:B------:R-:W-:Y:S02]  /*10610*/  ISETP.GE.OR P6, PT, R2, R231, !P6 ;  /* 0x000000e70200720c */ /* 0x000fe400077c6670 */
[----:B------:R-:W-:Y:S02]  /*10620*/  FMNMX.FTZ R20, R17, R20, !PT ;  /* 0x0000001411147209 */ /* 0x000fe40007810000 */
[C---:B------:R-:W-:Y:S02]  /*10630*/  ISETP.GE.OR P2, PT, R0.reuse, R229, !P2 ;  /* 0x000000e50000720c */ /* 0x040fe40005746670 */
[C---:B------:R-:W-:Y:S02]  /*10640*/  ISETP.GE.OR P4, PT, R0.reuse, R228, !P4 ;  /* 0x000000e40000720c */ /* 0x040fe40006786670 */
[----:B------:R-:W-:Y:S02]  /*10650*/  IADD3 R0, R0, 0x19, RZ ;  /* 0x0000001900007810 */ /* 0x000fe40007ffe0ff */
[----:B------:R-:W-:Y:S02]  /*10660*/  FSEL R190, R21, -INF , !P6 ;  /* 0xff80000015be7808 */ /* 0x000fe40007000000 */
[----:B------:R-:W-:Y:S02]  /*10670*/  ISETP.GE.OR P5, PT, R7, R231, !P5 ;  /* 0x000000e70700720c */ /* 0x000fe40006fa6670 */
[----:B------:R-:W-:Y:S02]  /*10680*/  ISETP.GE.AND P3, PT, R0, R227, PT ;  /* 0x000000e30000720c */ /* 0x000fe40003f66270 */
[----:B------:R-:W-:Y:S02]  /*10690*/  FMNMX.FTZ R136, R189, R20, !PT ;  /* 0x00000014bd887209 */ /* 0x000fe40007810000 */
[----:B------:R-:W-:Y:S02]  /*106a0*/  ISETP.GE.AND P1, PT, R6, R226, PT ;  /* 0x000000e20600720c */ /* 0x000fe40003f26270 */
[----:B------:R-:W-:Y:S02]  /*106b0*/  FSEL R193, R32, -INF , !P5 ;  /* 0xff80000020c17808 */ /* 0x000fe40006800000 */
[----:B------:R-:W-:Y:S02]  /*106c0*/  ISETP.GE.OR P3, PT, R0, R231, !P3 ;  /* 0x000000e70000720c */ /* 0x000fe40005f66670 */
[----:B------:R-:W-:Y:S02]  /*106d0*/  FMNMX.FTZ R136, R190, R136, !PT ;  /* 0x00000088be887209 */ /* 0x000fe40007810000 */
[----:B------:R-:W-:Y:S02]  /*106e0*/  ISETP.GE.OR P1, PT, R6, R230, !P1 ;  /* 0x000000e60600720c */ /* 0x000fe40004f26670 */
[----:B------:R-:W-:Y:S02]  /*106f0*/  FMNMX.FTZ R20, R143, R132, !PT ;  /* 0x000000848f147209 */ /* 0x000fe40007810000 */
[----:B------:R-:W-:Y:S02]  /*10700*/  FSEL R198, R33, -INF , !P3 ;  /* 0xff80000021c67808 */ /* 0x000fe40005800000 */
[----:B------:R-:W-:Y:S02]  /*10710*/  FMNMX.FTZ R136, R193, R136, !PT ;  /* 0x00000088c1887209 */ /* 0x000fe40007810000 */
[----:B------:R-:W-:Y:S02]  /*10720*/  FMNMX.FTZ R20, R176, R20, !PT ;  /* 0x00000014b0147209 */ /* 0x000fe40007810000 */
[----:B------:R-:W-:Y:S02]  /*10730*/  FSEL R18, R18, -INF , !P1 ;  /* 0xff80000012127808 */ /* 0x000fe40004800000 */
[----:B------:R-:W-:Y:S02]  /*10740*/  FMNMX.FTZ R136, R198, R136, !PT ;  /* 0x00000088c6887209 */ /* 0x000fe40007810000 */
[----:B------:R-:W-:Y:S02]  /*10750*/  FMNMX.FTZ R135, R18, R20, !PT ;  /* 0x0000001412877209 */ /* 0x000fe40007810000 */
[CC--:B------:R-:W-:Y:S01]  /*10760*/  ISETP.GE.AND P0, PT, R5.reuse, R226.reuse, PT ;  /* 0x000000e20500720c */ /* 0x0c0fe20003f06270 */
[----:B------:R-:W1:Y:S01]  /*10770*/  SHFL.BFLY PT, R20, R136, 0x2, 0x1f ;  /* 0x0c401f0088147f89 */ /* 0x000e6200000e0000 */
[C---:B------:R-:W-:Y:S02]  /*10780*/  ISETP.GE.AND P5, PT, R4.reuse, R226, PT ;  /* 0x000000e20400720c */ /* 0x040fe40003fa6270 */
[-C--:B------:R-:W-:Y:S02]  /*10790*/  ISETP.GE.OR P0, PT, R5, R230.reuse, !P0 ;  /* 0x000000e60500720c */ /* 0x080fe40004706670 */
[----:B------:R-:W-:Y:S02]  /*107a0*/  ISETP.GE.OR P5, PT, R4, R230, !P5 ;  /* 0x000000e60400720c */ /* 0x000fe40006fa6670 */
[----:B------:R-:W-:Y:S02]  /*107b0*/  FSEL R19, R19, -INF , !P0 ;  /* 0xff80000013137808 */ /* 0x000fe40004000000 */
[-C--:B------:R-:W-:Y:S02]  /*107c0*/  ISETP.GE.AND P3, PT, R2, R226.reuse, PT ;  /* 0x000000e20200720c */ /* 0x080fe40003f66270 */
[----:B------:R-:W-:Y:S02]  /*107d0*/  FSEL R191, R22, -INF , !P5 ;  /* 0xff80000016bf7808 */ /* 0x000fe40006800000 */
[----:B------:R-:W-:Y:S02]  /*107e0*/  ISETP.GE.AND P1, PT, R7, R226, PT ;  /* 0x000000e20700720c */ /* 0x000fe40003f26270 */
[-C--:B------:R-:W-:Y:S02]  /*107f0*/  ISETP.GE.OR P3, PT, R2, R230.reuse, !P3 ;  /* 0x000000e60200720c */ /* 0x080fe40005f66670 */
[----:B------:R-:W-:Y:S02]  /*10800*/  FMNMX.FTZ R135, R19, R135, !PT ;  /* 0x0000008713877209 */ /* 0x000fe40007810000 */
[----:B------:R-:W-:Y:S02]  /*10810*/  FSEL R192, R23, -INF , !P3 ;  /* 0xff80000017c07808 */ /* 0x000fe40005800000 */
[----:B------:R-:W-:Y:S02]  /*10820*/  ISETP.GE.OR P1, PT, R7, R230, !P1 ;  /* 0x000000e60700720c */ /* 0x000fe40004f26670 */
[----:B------:R-:W-:Y:S02]  /*10830*/  ISETP.GE.AND P0, PT, R0, R226, PT ;  /* 0x000000e20000720c */ /* 0x000fe40003f06270 */
[----:B------:R-:W-:Y:S02]  /*10840*/  FMNMX.FTZ R135, R191, R135, !PT ;  /* 0x00000087bf877209 */ /* 0x000fe40007810000 */
[----:B------:R-:W-:Y:S02]  /*10850*/  FSEL R200, R34, -INF , !P1 ;  /* 0xff80000022c87808 */ /* 0x000fe40004800000 */
[----:B------:R-:W-:Y:S02]  /*10860*/  ISETP.GE.OR P0, PT, R0, R230, !P0 ;  /* 0x000000e60000720c */ /* 0x000fe40004706670 */
[----:B------:R-:W-:Y:S02]  /*10870*/  FMNMX.FTZ R135, R192, R135, !PT ;  /* 0x00000087c0877209 */ /* 0x000fe40007810000 */
[C---:B------:R-:W-:Y:S02]  /*10880*/  ISETP.GE.AND P6, PT, R5.reuse, R225, PT ;  /* 0x000000e10500720c */ /* 0x040fe40003fc6270 */
[----:B------:R-:W-:Y:S02]  /*10890*/  FSEL R8, R8, -INF , !P2 ;  /* 0xff80000008087808 */ /* 0x000fe40005000000 */
[----:B------:R-:W-:Y:S02]  /*108a0*/  ISETP.GE.AND P2, PT, R5, R224, PT ;  /* 0x000000e00500720c */ /* 0x000fe40003f46270 */
[----:B-1----:R-:W-:Y:S02]  /*108b0*/  FMNMX.FTZ R136, R136, R20, !PT ;  /* 0x0000001488887209 */ /* 0x002fe40007810000 */
[----:B------:R-:W-:Y:S01]  /*108c0*/  FSEL R201, R35, -INF , !P0 ;  /* 0xff80000023c97808 */ /* 0x000fe20004000000 */
[----:B------:R-:W-:Y:S01]  /*108d0*/  LDSM.16.MT88.4 R20, [R209+0xa000] ;  /* 0x00a00000d114783b */ /* 0x000fe20000004200 */
[----:B------:R-:W-:Y:S02]  /*108e0*/  FMNMX.FTZ R135, R200, R135, !PT ;  /* 0x00000087c8877209 */ /* 0x000fe40007810000 */
[C---:B------:R-:W-:Y:S02]  /*108f0*/  ISETP.GE.OR P6, PT, R5.reuse, R229, !P6 ;  /* 0x000000e50500720c */ /* 0x040fe400077c6670 */
[----:B------:R-:W-:Y:S02]  /*10900*/  ISETP.GE.OR P2, PT, R5, R228, !P2 ;  /* 0x000000e40500720c */ /* 0x000fe40005746670 */
[C---:B------:R-:W-:Y:S01]  /*10910*/  ISETP.GE.AND P0, PT, R6.reuse, R225, PT ;  /* 0x000000e10600720c */ /* 0x040fe20003f06270 */
[----:B------:R-:W1:Y:S01]  /*10920*/  SHFL.BFLY PT, R5, R136, 0x1, 0x1f ;  /* 0x0c201f0088057f89 */ /* 0x000e6200000e0000 */
[C---:B------:R-:W-:Y:S02]  /*10930*/  ISETP.GE.AND P3, PT, R6.reuse, R224, PT ;  /* 0x000000e00600720c */ /* 0x040fe40003f66270 */
[----:B------:R-:W-:Y:S02]  /*10940*/  FMNMX.FTZ R135, R201, R135, !PT ;  /* 0x00000087c9877209 */ /* 0x000fe40007810000 */
[C---:B------:R-:W-:Y:S02]  /*10950*/  ISETP.GE.OR P0, PT, R6.reuse, R229, !P0 ;  /* 0x000000e50600720c */ /* 0x040fe40004706670 */
[----:B------:R-:W-:Y:S02]  /*10960*/  ISETP.GE.OR P3, PT, R6, R228, !P3 ;  /* 0x000000e40600720c */ /* 0x000fe40005f66670 */
[----:B------:R-:W2:Y:S01]  /*10970*/  SHFL.BFLY PT, R6, R135, 0x2, 0x1f ;  /* 0x0c401f0087067f89 */ /* 0x000ea200000e0000 */
[C---:B------:R-:W-:Y:S02]  /*10980*/  ISETP.GE.AND P5, PT, R133.reuse, R225, PT ;  /* 0x000000e18500720c */ /* 0x040fe40003fa6270 */
[C---:B------:R-:W-:Y:S02]  /*10990*/  ISETP.GE.AND P1, PT, R133.reuse, R224, PT ;  /* 0x000000e08500720c */ /* 0x040fe40003f26270 */
[----:B------:R-:W-:Y:S02]  /*109a0*/  FSEL R14, R14, -INF , !P3 ;  /* 0xff8000000e0e7808 */ /* 0x000fe40005800000 */
[C---:B------:R-:W-:Y:S02]  /*109b0*/  ISETP.GE.OR P5, PT, R133.reuse, R229, !P5 ;  /* 0x000000e58500720c */ /* 0x040fe40006fa6670 */
[----:B------:R-:W-:Y:S02]  /*109c0*/  ISETP.GE.OR P1, PT, R133, R228, !P1 ;  /* 0x000000e48500720c */ /* 0x000fe40004f26670 */
[----:B------:R-:W-:Y:S02]  /*109d0*/  FSEL R10, R10, -INF , !P4 ;  /* 0xff8000000a0a7808 */ /* 0x000fe40006000000 */
[----:B------:R-:W-:Y:S02]  /*109e0*/  ISETP.GE.AND P4, PT, R2, R225, PT ;  /* 0x000000e10200720c */ /* 0x000fe40003f86270 */
[----:B-1----:R-:W-:Y:S02]  /*109f0*/  FMNMX.FTZ R136, R136, R5, !PT ;  /* 0x0000000588887209 */ /* 0x002fe40007810000 */
[----:B------:R-:W-:Y:S02]  /*10a00*/  FSEL R12, R12, -INF , !P0 ;  /* 0xff8000000c0c7808 */ /* 0x000fe40004000000 */
[C---:B------:R-:W-:Y:S01]  /*10a10*/  FSETP.NEU.FTZ.AND P3, PT, R136.reuse, -INF , PT ;  /* 0xff8000008800780b */ /* 0x040fe20003f7d000 */
[----:B------:R-:W-:Y:S01]  /*10a20*/  FMUL.FTZ R141, R136, c[0x0][0x23c] ;  /* 0x00008f00888d7a20 */ /* 0x000fe20000410000 */
[C---:B------:R-:W-:Y:S02]  /*10a30*/  ISETP.GE.AND P0, PT, R2.reuse, R224, PT ;  /* 0x000000e00200720c */ /* 0x040fe40003f06270 */
[----:B------:R-:W-:Y:S02]  /*10a40*/  FSEL R9, R9, -INF , !P5 ;  /* 0xff80000009097808 */ /* 0x000fe40006800000 */
[----:B--2---:R-:W-:Y:S02]  /*10a50*/  FMNMX.FTZ R135, R135, R6, !PT ;  /* 0x0000000687877209 */ /* 0x004fe40007810000 */
[----:B------:R-:W-:Y:S02]  /*10a60*/  FSEL R141, R141, RZ, P3 ;  /* 0x000000ff8d8d7208 */ /* 0x000fe40001800000 */
[----:B------:R-:W-:Y:S01]  /*10a70*/  FSEL R11, R11, -INF , !P1 ;  /* 0xff8000000b0b7808 */ /* 0x000fe20004800000 */
[----:B------:R-:W1:Y:S01]  /*10a80*/  SHFL.BFLY PT, R6, R135, 0x1, 0x1f ;  /* 0x0c201f0087067f89 */ /* 0x000e6200000e0000 */
[----:B------:R-:W-:Y:S01]  /*10a90*/  ISETP.GE.OR P4, PT, R2, R229, !P4 ;  /* 0x000000e50200720c */ /* 0x000fe20006786670 */
[--C-:B------:R-:W-:Y:S01]  /*10aa0*/  FFMA.FTZ R142, R142, c[0x0][0x23c], -R141.reuse ;  /* 0x00008f008e8e7a23 */ /* 0x100fe2000001088d */
[----:B------:R-:W-:Y:S01]  /*10ab0*/  ISETP.GE.AND P5, PT, R4, R225, PT ;  /* 0x000000e10400720c */ /* 0x000fe20003fa6270 */
[--C-:B------:R-:W-:Y:S01]  /*10ac0*/  FFMA.FTZ R137, R137, c[0x0][0x23c], -R141.reuse ;  /* 0x00008f0089897a23 */ /* 0x100fe2000001088d */
[----:B------:R-:W-:Y:S01]  /*10ad0*/  ISETP.GE.OR P0, PT, R2, R228, !P0 ;  /* 0x000000e40200720c */ /* 0x000fe20004706670 */
[----:B------:R2:W-:Y:S01]  /*10ae0*/  MUFU.EX2 R246, R142 ;  /* 0x0000008e00f67308 */ /* 0x0005e20000000800 */
[----:B------:R-:W-:Y:S01]  /*10af0*/  FMNMX.FTZ R2, R10, R139, !PT ;  /* 0x0000008b0a027209 */ /* 0x000fe20007810000 */
[--C-:B------:R-:W-:Y:S01]  /*10b00*/  FFMA.FTZ R16, R16, c[0x0][0x23c], -R141.reuse ;  /* 0x00008f0010107a23 */ /* 0x100fe2000001088d */
[C---:B------:R-:W-:Y:S01]  /*10b10*/  ISETP.GE.AND P1, PT, R4.reuse, R224, PT ;  /* 0x000000e00400720c */ /* 0x040fe20003f26270 */
[----:B------:R-:W-:Y:S01]  /*10b20*/  FFMA.FTZ R17, R17, c[0x0][0x23c], -R141 ;  /* 0x00008f0011117a23 */ /* 0x000fe2000001088d */
[----:B------:R-:W-:Y:S02]  /*10b30*/  FMNMX.FTZ R2, R11, R2, !PT ;  /* 0x000000020b027209 */ /* 0x000fe40007810000 */
[C---:B------:R-:W-:Y:S02]  /*10b40*/  ISETP.GE.OR P5, PT, R4.reuse, R229, !P5 ;  /* 0x000000e50400720c */ /* 0x040fe40006fa6670 */
[----:B------:R-:W-:Y:S01]  /*10b50*/  ISETP.GE.OR P1, PT, R4, R228, !P1 ;  /* 0x000000e40400720c */ /* 0x000fe20004f26670 */
[----:B------:R-:W-:Y:S01]  /*10b60*/  MUFU.EX2 R247, R137 ;  /* 0x0000008900f77308 */ /* 0x000fe20000000800 */
[----:B------:R-:W-:Y:S02]  /*10b70*/  FSEL R199, R24, -INF , !P5 ;  /* 0xff80000018c77808 */ /* 0x000fe40006800000 */
[----:B------:R-:W-:Y:S02]  /*10b80*/  FSEL R15, R15, -INF , !P2 ;  /* 0xff8000000f0f7808 */ /* 0x000fe40005000000 */
[----:B------:R-:W-:Y:S02]  /*10b90*/  FMNMX.FTZ R2, R14, R2, !PT ;  /* 0x000000020e027209 */ /* 0x000fe40007810000 */
[C---:B------:R-:W-:Y:S02]  /*10ba0*/  ISETP.GE.AND P5, PT, R0.reuse, R225, PT ;  /* 0x000000e10000720c */ /* 0x040fe40003fa6270 */
[-C--:B------:R-:W-:Y:S01]  /*10bb0*/  ISETP.GE.AND P2, PT, R0, R224.reuse, PT ;  /* 0x000000e00000720c */ /* 0x080fe20003f46270 */
[----:B------:R-:W-:Y:S01]  /*10bc0*/  MUFU.EX2 R244, R16 ;  /* 0x0000001000f47308 */ /* 0x000fe20000000800 */
[----:B------:R-:W-:Y:S02]  /*10bd0*/  FSEL R202, R25, -INF , !P4 ;  /* 0xff80000019ca7808 */ /* 0x000fe40006000000 */
[----:B------:R-:W-:Y:S02]  /*10be0*/  ISETP.GE.AND P4, PT, R7, R224, PT ;  /* 0x000000e00700720c */ /* 0x000fe40003f86270 */
[----:B------:R-:W-:Y:S02]  /*10bf0*/  FSEL R205, R26, -INF , !P1 ;  /* 0xff8000001acd7808 */ /* 0x000fe40004800000 */
[C---:B------:R-:W-:Y:S02]  /*10c00*/  ISETP.GE.OR P2, PT, R0.reuse, R228, !P2 ;  /* 0x000000e40000720c */ /* 0x040fe40005746670 */
[----:B------:R-:W-:Y:S01]  /*10c10*/  ISETP.GE.OR P5, PT, R0, R229, !P5 ;  /* 0x000000e50000720c */ /* 0x000fe20006fa6670 */
[----:B------:R-:W3:Y:S01]  /*10c20*/  MUFU.EX2 R245, R17 ;  /* 0x0000001100f57308 */ /* 0x000ee20000000800 */
[----:B------:R-:W-:Y:S02]  /*10c30*/  FMNMX.FTZ R0, R15, R2, !PT ;  /* 0x000000020f007209 */ /* 0x000fe40007810000 */
[----:B------:R-:W-:Y:S02]  /*10c40*/  ISETP.GE.OR P4, PT, R7, R228, !P4 ;  /* 0x000000e40700720c */ /* 0x000fe40006786670 */
[----:B------:R-:W-:Y:S02]  /*10c50*/  FSEL R206, R27, -INF , !P0 ;  /* 0xff8000001bce7808 */ /* 0x000fe40004000000 */
[----:B------:R-:W-:Y:S02]  /*10c60*/  FMNMX.FTZ R0, R205, R0, !PT ;  /* 0x00000000cd007209 */ /* 0x000fe40007810000 */
[----:B------:R-:W-:Y:S02]  /*10c70*/  FSEL R207, R30, -INF , !P4 ;  /* 0xff8000001ecf7808 */ /* 0x000fe40006000000 */
[----:B------:R-:W-:Y:S02]  /*10c80*/  FMNMX.FTZ R0, R206, R0, !PT ;  /* 0x00000000ce007209 */ /* 0x000fe40007810000 */
[----:B-1----:R-:W-:Y:S02]  /*10c90*/  FMNMX.FTZ R135, R135, R6, !PT ;  /* 0x0000000687877209 */ /* 0x002fe40007810000 */
[----:B------:R-:W-:Y:S02]  /*10ca0*/  FSEL R140, R31, -INF , !P2 ;  /* 0xff8000001f8c7808 */ /* 0x000fe40005000000 */
[----:B------:R-:W-:Y:S01]  /*10cb0*/  FMNMX.FTZ R0, R207, R0, !PT ;  /* 0x00000000cf007209 */ /* 0x000fe20007810000 */
[C---:B------:R-:W-:Y:S01]  /*10cc0*/  FMUL.FTZ R2, R135.reuse, c[0x0][0x23c] ;  /* 0x00008f0087027a20 */ /* 0x040fe20000410000 */
[----:B------:R-:W-:Y:S02]  /*10cd0*/  FSETP.NEU.FTZ.AND P2, PT, R135, -INF , PT ;  /* 0xff8000008700780b */ /* 0x000fe40003f5d000 */
[----:B------:R-:W-:Y:S02]  /*10ce0*/  FMNMX.FTZ R0, R140, R0, !PT ;  /* 0x000000008c007209 */ /* 0x000fe40007810000 */
[----:B--2---:R-:W-:Y:S02]  /*10cf0*/  FSEL R142, R2, RZ, P2 ;  /* 0x000000ff028e7208 */ /* 0x004fe40001000000 */
[----:B------:R-:W-:Y:S01]  /*10d00*/  FMNMX.FTZ R134, R8, R138, !PT ;  /* 0x0000008a08867209 */ /* 0x000fe20007810000 */
[----:B------:R-:W1:Y:S01]  /*10d10*/  SHFL.BFLY PT, R2, R0, 0x2, 0x1f ;  /* 0x0c401f0000027f89 */ /* 0x000e6200000e0000 */
[----:B------:R-:W-:Y:S01]  /*10d20*/  FSEL R13, R13, -INF , !P6 ;  /* 0xff8000000d0d7808 */ /* 0x000fe20007000000 */
[--C-:B------:R-:W-:Y:S01]  /*10d30*/  FFMA.FTZ R143, R143, c[0x0][0x23c], -R142.reuse ;  /* 0x00008f008f8f7a23 */ /* 0x100fe2000001088e */
[----:B------:R-:W-:Y:S01]  /*10d40*/  FMNMX.FTZ R134, R9, R134, !PT ;  /* 0x0000008609867209 */ /* 0x000fe20007810000 */
[--C-:B------:R-:W-:Y:S01]  /*10d50*/  FFMA.FTZ R18, R18, c[0x0][0x23c], -R142.reuse ;  /* 0x00008f0012127a23 */ /* 0x100fe2000001088e */
[----:B------:R-:W-:Y:S01]  /*10d60*/  ISETP.GE.AND P6, PT, R7, R225, PT ;  /* 0x000000e10700720c */ /* 0x000fe20003fc6270 */
[----:B------:R-:W-:Y:S01]  /*10d70*/  MUFU.EX2 R242, R143 ;  /* 0x0000008f00f27308 */ /* 0x000fe20000000800 */
[----:B------:R-:W-:Y:S01]  /*10d80*/  FMNMX.FTZ R134, R12, R134, !PT ;  /* 0x000000860c867209 */ /* 0x000fe20007810000 */
[--C-:B------:R-:W-:Y:S01]  /*10d90*/  FFMA.FTZ R19, R19, c[0x0][0x23c], -R142.reuse ;  /* 0x00008f0013137a23 */ /* 0x100fe2000001088e */
[----:B------:R-:W-:Y:S01]  /*10da0*/  ISETP.GE.OR P6, PT, R7, R229, !P6 ;  /* 0x000000e50700720c */ /* 0x000fe200077c6670 */
[----:B------:R-:W-:Y:S01]  /*10db0*/  FFMA.FTZ R176, R176, c[0x0][0x23c], -R142 ;  /* 0x00008f00b0b07a23 */ /* 0x000fe2000001088e */
[----:B------:R-:W-:Y:S02]  /*10dc0*/  FMNMX.FTZ R134, R13, R134, !PT ;  /* 0x000000860d867209 */ /* 0x000fe40007810000 */
[----:B------:R-:W-:Y:S02]  /*10dd0*/  FSEL R204, R28, -INF , !P6 ;  /* 0xff8000001ccc7808 */ /* 0x000fe40007000000 */
[----:B------:R-:W-:Y:S01]  /*10de0*/  FMNMX.FTZ R134, R199, R134, !PT ;  /* 0x00000086c7867209 */ /* 0x000fe20007810000 */
[----:B------:R-:W-:Y:S01]  /*10df0*/  MUFU.EX2 R240, R18 ;  /* 0x0000001200f07308 */ /* 0x000fe20000000800 */
[----:B------:R-:W-:Y:S02]  /*10e00*/  FSEL R203, R29, -INF , !P5 ;  /* 0xff8000001dcb7808 */ /* 0x000fe40006800000 */
[----:B------:R-:W-:Y:S02]  /*10e10*/  FMNMX.FTZ R134, R202, R134, !PT ;  /* 0x00000086ca867209 */ /* 0x000fe40007810000 */
[----:B---3--:R-:W-:Y:S02]  /*10e20*/  F2FP.BF16.PACK_AB R178, R245, R244 ;  /* 0x000000f4f5b2723e */ /* 0x008fe400000010ff */
[----:B------:R-:W-:Y:S02]  /*10e30*/  FMNMX.FTZ R134, R204, R134, !PT ;  /* 0x00000086cc867209 */ /* 0x000fe40007810000 */
[----:B-1----:R-:W-:Y:S01]  /*10e40*/  FMNMX.FTZ R0, R0, R2, !PT ;  /* 0x0000000200007209 */ /* 0x002fe20007810000 */
[----:B------:R-:W1:Y:S01]  /*10e50*/  MUFU.EX2 R241, R19 ;  /* 0x0000001300f17308 */ /* 0x000e620000000800 */
[----:B------:R-:W-:Y:S03]  /*10e60*/  FMNMX.FTZ R134, R203, R134, !PT ;  /* 0x00000086cb867209 */ /* 0x000fe60007810000 */
[----:B------:R-:W2:Y:S06]  /*10e70*/  SHFL.BFLY PT, R2, R0, 0x1, 0x1f ;  /* 0x0c201f0000027f89 */ /* 0x000eac00000e0000 */
[----:B------:R3:W4:Y:S02]  /*10e80*/  MUFU.EX2 R243, R176 ;  /* 0x000000b000f37308 */ /* 0x0007240000000800 */
[----:B------:R-:W5:Y:S01]  /*10e90*/  SHFL.BFLY PT, R4, R134, 0x2, 0x1f ;  /* 0x0c401f0086047f89 */ /* 0x000f6200000e0000 */
[----:B-1----:R-:W-:Y:S02]  /*10ea0*/  F2FP.BF16.PACK_AB R179, R241, R240 ;  /* 0x000000f0f1b3723e */ /* 0x002fe400000010ff */
[----:B--2---:R-:W-:Y:S02]  /*10eb0*/  FMNMX.FTZ R137, R0, R2, !PT ;  /* 0x0000000200897209 */ /* 0x004fe40007810000 */
[----:B------:R-:W-:Y:S02]  /*10ec0*/  FSEL R0, R136, RZ, P3 ;  /* 0x000000ff88007208 */ /* 0x000fe40001800000 */
[----:B------:R-:W-:Y:S01]  /*10ed0*/  FSEL R2, R135, RZ, P2 ;  /* 0x000000ff87027208 */ /* 0x000fe20001000000 */
[C---:B------:R-:W-:Y:S01]  /*10ee0*/  FMUL.FTZ R188, R137.reuse, c[0x0][0x23c] ;  /* 0x00008f0089bc7a20 */ /* 0x040fe20000410000 */
[----:B------:R-:W-:Y:S01]  /*10ef0*/  FSETP.NEU.FTZ.AND P0, PT, R137, -INF , PT ;  /* 0xff8000008900780b */ /* 0x000fe20003f1d000 */
[----:B------:R-:W-:Y:S01]  /*10f00*/  FADD.FTZ R0, -R0, R3 ;  /* 0x0000000300007221 */ /* 0x000fe20000010100 */
[----:B-----5:R-:W-:Y:S02]  /*10f10*/  FMNMX.FTZ R134, R134, R4, !PT ;  /* 0x0000000486867209 */ /* 0x020fe40007810000 */
[----:B------:R-:W-:Y:S01]  /*10f20*/  FSEL R188, R188, RZ, P0 ;  /* 0x000000ffbcbc7208 */ /* 0x000fe20000000000 */
[----:B------:R-:W-:Y:S01]  /*10f30*/  FMUL.FTZ R0, R0, c[0x0][0x23c] ;  /* 0x00008f0000007a20 */ /* 0x000fe20000410000 */
[----:B---3--:R-:W-:Y:S01]  /*10f40*/  F2FP.BF16.PACK_AB R176, R246, R247 ;  /* 0x000000f7f6b0723e */ /* 0x008fe200000010ff */
[----:B------:R-:W1:Y:S01]  /*10f50*/  SHFL.BFLY PT, R4, R134, 0x1, 0x1f ;  /* 0x0c201f0086047f89 */ /* 0x000e6200000e0000 */
[----:B----4-:R-:W-:Y:S01]  /*10f60*/  F2FP.BF16.PACK_AB R177, R243, R242 ;  /* 0x000000f2f3b1723e */ /* 0x010fe200000010ff */
[----:B------:R2:W3:Y:S01]  /*10f70*/  MUFU.EX2 R133, R0 ;  /* 0x0000000000857308 */ /* 0x0004e20000000800 */
[--C-:B------:R-:W-:Y:S02]  /*10f80*/  FFMA.FTZ R10, R10, c[0x0][0x23c], -R188.reuse ;  /* 0x00008f000a0a7a23 */ /* 0x100fe400000108bc */
[--C-:B------:R-:W-:Y:S02]  /*10f90*/  FFMA.FTZ R11, R11, c[0x0][0x23c], -R188.reuse ;  /* 0x00008f000b0b7a23 */ /* 0x100fe400000108bc */
[--C-:B------:R-:W-:Y:S02]  /*10fa0*/  FFMA.FTZ R14, R14, c[0x0][0x23c], -R188.reuse ;  /* 0x00008f000e0e7a23 */ /* 0x100fe400000108bc */
[----:B------:R-:W-:Y:S03]  /*10fb0*/  FFMA.FTZ R15, R15, c[0x0][0x23c], -R188 ;  /* 0x00008f000f0f7a23 */ /* 0x000fe600000108bc */
[----:B------:R-:W-:Y:S10]  /*10fc0*/  MUFU.EX2 R232, R10 ;  /* 0x0000000a00e87308 */ /* 0x000ff40000000800 */
[----:B------:R-:W4:Y:S01]  /*10fd0*/  MUFU.EX2 R233, R11 ;  /* 0x0000000b00e97308 */ /* 0x000f220000000800 */
[----:B-1----:R-:W-:Y:S01]  /*10fe0*/  FMNMX.FTZ R134, R134, R4, !PT ;  /* 0x0000000486867209 */ /* 0x002fe20007810000 */
[----:B--2---:R-:W-:Y:S03]  /*10ff0*/  FADD.FTZ R0, -R2, R132 ;  /* 0x0000008402007221 */ /* 0x004fe60000010100 */
[C---:B------:R-:W-:Y:S01]  /*11000*/  FSETP.NEU.FTZ.AND P1, PT, R134.reuse, -INF , PT ;  /* 0xff8000008600780b */ /* 0x040fe20003f3d000 */
[----:B------:R-:W-:Y:S02]  /*11010*/  FMUL.FTZ R143, R134, c[0x0][0x23c] ;  /* 0x00008f00868f7a20 */ /* 0x000fe40000410000 */
[----:B------:R-:W-:Y:S01]  /*11020*/  FMUL.FTZ R0, R0, c[0x0][0x23c] ;  /* 0x00008f0000007a20 */ /* 0x000fe20000410000 */
[----:B------:R-:W-:Y:S01]  /*11030*/  FSEL R2, R134, RZ, P1 ;  /* 0x000000ff86027208 */ /* 0x000fe20000800000 */
[----:B------:R-:W-:Y:S01]  /*11040*/  MUFU.EX2 R234, R14 ;  /* 0x0000000e00ea7308 */ /* 0x000fe20000000800 */
[----:B------:R-:W-:Y:S01]  /*11050*/  FSEL R143, R143, RZ, P1 ;  /* 0x000000ff8f8f7208 */ /* 0x000fe20000800000 */
[C---:B---3--:R-:W-:Y:S02]  /*11060*/  FMUL.FTZ R4, R133.reuse, R144 ;  /* 0x0000009085047220 */ /* 0x048fe40000410000 */
[----:B------:R-:W-:Y:S02]  /*11070*/  FMUL.FTZ R5, R133, R145 ;  /* 0x0000009185057220 */ /* 0x000fe40000410000 */
[--C-:B------:R-:W-:Y:S02]  /*11080*/  FFMA.FTZ R8, R8, c[0x0][0x23c], -R143.reuse ;  /* 0x00008f0008087a23 */ /* 0x100fe4000001088f */
[--C-:B------:R-:W-:Y:S02]  /*11090*/  FFMA.FTZ R9, R9, c[0x0][0x23c], -R143.reuse ;  /* 0x00008f0009097a23 */ /* 0x100fe4000001088f */
[----:B------:R1:W2:Y:S01]  /*110a0*/  MUFU.EX2 R132, R0 ;  /* 0x0000000000847308 */ /* 0x0002a20000000800 */
[--C-:B------:R-:W-:Y:S02]  /*110b0*/  FFMA.FTZ R12, R12, c[0x0][0x23c], -R143.reuse ;  /* 0x00008f000c0c7a23 */ /* 0x100fe4000001088f */
[----:B------:R-:W-:Y:S01]  /*110c0*/  FFMA.FTZ R13, R13, c[0x0][0x23c], -R143 ;  /* 0x00008f000d0d7a23 */ /* 0x000fe2000001088f */
[----:B----4-:R-:W-:Y:S01]  /*110d0*/  F2FP.BF16.PACK_AB R181, R233, R232 ;  /* 0x000000e8e9b5723e */ /* 0x010fe200000010ff */
        /* <DEDUP_REMOVED lines=8> */
[C---:B------:R-:W-:Y:S01]  /*11160*/  FMUL.FTZ R49, R133.reuse, R49 ;  /* 0x0000003185317220 */ /* 0x040fe20000410000 */
[----:B------:R-:W3:Y:S01]  /*11170*/  MUFU.EX2 R238, R9 ;  /* 0x0000000900ee7308 */ /* 0x000ee20000000800 */
[C---:B------:R-:W-:Y:S02]  /*11180*/  FMUL.FTZ R52, R133.reuse, R52 ;  /* 0x0000003485347220 */ /* 0x040fe40000410000 */
[----:B------:R-:W-:Y:S02]  /*11190*/  FMUL.FTZ R53, R133, R53 ;  /* 0x0000003585357220 */ /* 0x000fe40000410000 */
[----:B-1----:R-:W-:Y:S01]  /*111a0*/  FADD.FTZ R0, -R2, R138 ;  /* 0x0000008a02007221 */ /* 0x002fe20000010100 */
[----:B------:R-:W-:Y:S01]  /*111b0*/  FSEL R2, R137, RZ, P0 ;  /* 0x000000ff89027208 */ /* 0x000fe20000000000 */
[----:B--2---:R-:W-:Y:S01]  /*111c0*/  FMUL.FTZ R6, R132, R146 ;  /* 0x0000009284067220 */ /* 0x004fe20000410000 */
[----:B------:R-:W-:Y:S01]  /*111d0*/  PLOP3.LUT P0, PT, PT, PT, UP0, 0x80, 0x0 ;  /* 0x000000000000781c */ /* 0x000fe20003f0f008 */
[----:B------:R-:W-:Y:S01]  /*111e0*/  FMUL.FTZ R0, R0, c[0x0][0x23c] ;  /* 0x00008f0000007a20 */ /* 0x000fe20000410000 */
[----:B------:R-:W-:Y:S01]  /*111f0*/  MUFU.EX2 R237, R12 ;  /* 0x0000000c00ed7308 */ /* 0x000fe20000000800 */
[C---:B------:R-:W-:Y:S02]  /*11200*/  FMUL.FTZ R7, R132.reuse, R147 ;  /* 0x0000009384077220 */ /* 0x040fe40000410000 */
[----:B------:R-:W1:Y:S01]  /*11210*/  LDSM.16.MT88.4 R144, [R214+0xa000] ;  /* 0x00a00000d690783b */ /* 0x000e620000004200 */
[C---:B------:R-:W-:Y:S02]  /*11220*/  FMUL.FTZ R18, R132.reuse, R158 ;  /* 0x0000009e84127220 */ /* 0x040fe40000410000 */
[C---:B------:R-:W-:Y:S02]  /*11230*/  FMUL.FTZ R19, R132.reuse, R159 ;  /* 0x0000009f84137220 */ /* 0x040fe40000410000 */
[-C--:B------:R-:W-:Y:S01]  /*11240*/  HMMA.16816.F32.BF16 R4, R176, R20.reuse, R4 ;  /* 0x00000014b004723c */ /* 0x080fe20000041804 */
[C---:B------:R-:W-:Y:S01]  /*11250*/  FMUL.FTZ R34, R132.reuse, R174 ;  /* 0x000000ae84227220 */ /* 0x040fe20000410000 */
[----:B------:R2:W4:Y:S01]  /*11260*/  MUFU.EX2 R3, R0 ;  /* 0x0000000000037308 */ /* 0x0005220000000800 */
[----:B------:R-:W-:Y:S01]  /*11270*/  LDSM.16.MT88.4 R156, [R209+0xa800] ;  /* 0x00a80000d19c783b */ /* 0x000fe20000004200 */
[----:B------:R-:W-:Y:S01]  /*11280*/  FMUL.FTZ R35, R132, R175 ;  /* 0x000000af84237220 */ /* 0x000fe20000410000 */
[----:B---3--:R-:W-:Y:S01]  /*11290*/  F2FP.BF16.PACK_AB R180, R238, R236 ;  /* 0x000000eceeb4723e */ /* 0x008fe200000010ff */
[C---:B------:R-:W-:Y:S02]  /*112a0*/  FMUL.FTZ R38, R132.reuse, R38 ;  /* 0x0000002684267220 */ /* 0x040fe40000410000 */
[C---:B------:R-:W-:Y:S03]  /*112b0*/  FMUL.FTZ R39, R132.reuse, R39 ;  /* 0x0000002784277220 */ /* 0x040fe60000410000 */
[----:B------:R-:W-:Y:S01]  /*112c0*/  LDSM.16.MT88.4 R172, [R211+0xa800] ;  /* 0x00a80000d3ac783b */ /* 0x000fe20000004200 */
[----:B------:R-:W3:Y:S01]  /*112d0*/  MUFU.EX2 R239, R13 ;  /* 0x0000000d00ef7308 */ /* 0x000ee20000000800 */
[C---:B------:R-:W-:Y:S02]  /*112e0*/  FMUL.FTZ R50, R132.reuse, R50 ;  /* 0x0000003284327220 */ /* 0x040fe40000410000 */
[C---:B------:R-:W-:Y:S02]  /*112f0*/  FMUL.FTZ R51, R132.reuse, R51 ;  /* 0x0000003384337220 */ /* 0x040fe40000410000 */
[C---:B------:R-:W-:Y:S02]  /*11300*/  FMUL.FTZ R54, R132.reuse, R54 ;  /* 0x0000003684367220 */ /* 0x040fe40000410000 */
[C---:B------:R-:W-:Y:S02]  /*11310*/  FMUL.FTZ R55, R132.reuse, R55 ;  /* 0x0000003784377220 */ /* 0x040fe40000410000 */
[C---:B------:R-:W-:Y:S01]  /*11320*/  FMUL.FTZ R64, R133.reuse, R64 ;  /* 0x0000004085407220 */ /* 0x040fe20000410000 */
[----:B------:R-:W5:Y:S01]  /*11330*/  MUFU.EX2 R235, R15 ;  /* 0x0000000f00eb7308 */ /* 0x000f620000000800 */
[----:B------:R-:W-:Y:S02]  /*11340*/  FMUL.FTZ R65, R133, R65 ;  /* 0x0000004185417220 */ /* 0x000fe40000410000 */
[----:B------:R-:W-:Y:S02]  /*11350*/  FMUL.FTZ R66, R132, R66 ;  /* 0x0000004284427220 */ /* 0x000fe40000410000 */
[----:B--2---:R-:W-:Y:S02]  /*11360*/  FADD.FTZ R0, -R2, R139 ;  /* 0x0000008b02007221 */ /* 0x004fe40000010100 */
[--C-:B------:R-:W-:Y:S02]  /*11370*/  FFMA.FTZ R2, R189, c[0x0][0x23c], -R141.reuse ;  /* 0x00008f00bd027a23 */ /* 0x100fe4000001088d */
[----:B------:R-:W-:Y:S02]  /*11380*/  FMUL.FTZ R0, R0, c[0x0][0x23c] ;  /* 0x00008f0000007a20 */ /* 0x000fe40000410000 */
[----:B------:R2:W-:Y:S01]  /*11390*/  MUFU.EX2 R197, R2 ;  /* 0x0000000200c57308 */ /* 0x0005e20000000800 */
[C---:B----4-:R-:W-:Y:S02]  /*113a0*/  FMUL.FTZ R8, R3.reuse, R148 ;  /* 0x0000009403087220 */ /* 0x050fe40000410000 */
[----:B------:R-:W-:Y:S01]  /*113b0*/  FMUL.FTZ R9, R3, R149 ;  /* 0x0000009503097220 */ /* 0x000fe20000410000 */
[----:B---3--:R-:W-:Y:S01]  /*113c0*/  F2FP.BF16.PACK_AB R182, R239, R237 ;  /* 0x000000edefb6723e */ /* 0x008fe200000010ff */
[C---:B------:R-:W-:Y:S02]  /*113d0*/  FMUL.FTZ R12, R3.reuse, R152 ;  /* 0x00000098030c7220 */ /* 0x040fe40000410000 */
[C---:B------:R-:W-:Y:S02]  /*113e0*/  FMUL.FTZ R13, R3.reuse, R153 ;  /* 0x00000099030d7220 */ /* 0x040fe40000410000 */
[C---:B------:R-:W-:Y:S01]  /*113f0*/  FMUL.FTZ R24, R3.reuse, R164 ;  /* 0x000000a403187220 */ /* 0x040fe20000410000 */
[----:B------:R-:W3:Y:S01]  /*11400*/  MUFU.EX2 R0, R0 ;  /* 0x0000000000007308 */ /* 0x000ee20000000800 */
[----:B------:R-:W-:Y:S01]  /*11410*/  FMUL.FTZ R25, R3, R165 ;  /* 0x000000a503197220 */ /* 0x000fe20000410000 */
[----:B-----5:R-:W-:Y:S01]  /*11420*/  F2FP.BF16.PACK_AB R183, R235, R234 ;  /* 0x000000eaebb7723e */ /* 0x020fe200000010ff */
[C---:B------:R-:W-:Y:S02]  /*11430*/  FMUL.FTZ R40, R3.reuse, R40 ;  /* 0x0000002803287220 */ /* 0x040fe40000410000 */
[C---:B------:R-:W-:Y:S02]  /*11440*/  FMUL.FTZ R41, R3.reuse, R41 ;  /* 0x0000002903297220 */ /* 0x040fe40000410000 */
[C---:B------:R-:W-:Y:S02]  /*11450*/  FMUL.FTZ R44, R3.reuse, R44 ;  /* 0x0000002c032c7220 */ /* 0x040fe40000410000 */
[C---:B------:R-:W-:Y:S02]  /*11460*/  FMUL.FTZ R45, R3.reuse, R45 ;  /* 0x0000002d032d7220 */ /* 0x040fe40000410000 */
[C---:B------:R-:W-:Y:S02]  /*11470*/  FMUL.FTZ R56, R3.reuse, R56 ;  /* 0x0000003803387220 */ /* 0x040fe40000410000 */
[--C-:B--2---:R-:W-:Y:S02]  /*11480*/  FFMA.FTZ R2, R190, c[0x0][0x23c], -R141.reuse ;  /* 0x00008f00be027a23 */ /* 0x104fe4000001088d */
[C---:B------:R-:W-:Y:S02]  /*11490*/  FMUL.FTZ R57, R3.reuse, R57 ;  /* 0x0000003903397220 */ /* 0x040fe40000410000 */
[----:B------:R2:W-:Y:S01]  /*114a0*/  MUFU.EX2 R196, R2 ;  /* 0x0000000200c47308 */ /* 0x0005e20000000800 */
[C---:B------:R-:W-:Y:S02]  /*114b0*/  FMUL.FTZ R60, R3.reuse, R60 ;  /* 0x0000003c033c7220 */ /* 0x040fe40000410000 */
[----:B------:R-:W-:Y:S02]  /*114c0*/  FMUL.FTZ R61, R3, R61 ;  /* 0x0000003d033d7220 */ /* 0x000fe40000410000 */
[----:B------:R-:W-:Y:S02]  /*114d0*/  FMUL.FTZ R67, R132, R67 ;  /* 0x0000004384437220 */ /* 0x000fe40000410000 */
[C---:B---3--:R-:W-:Y:S02]  /*114e0*/  FMUL.FTZ R10, R0.reuse, R150 ;  /* 0x00000096000a7220 */ /* 0x048fe40000410000 */
[C---:B------:R-:W-:Y:S02]  /*114f0*/  FMUL.FTZ R11, R0.reuse, R151 ;  /* 0x00000097000b7220 */ /* 0x040fe40000410000 */
[----:B------:R-:W3:Y:S01]  /*11500*/  LDSM.16.MT88.4 R148, [R213+0xa000] ;  /* 0x00a00000d594783b */ /* 0x000ee20000004200 */
[C---:B------:R-:W-:Y:S02]  /*11510*/  FMUL.FTZ R14, R0.reuse, R154 ;  /* 0x0000009a000e7220 */ /* 0x040fe40000410000 */
[C---:B------:R-:W-:Y:S02]  /*11520*/  FMUL.FTZ R15, R0.reuse, R155 ;  /* 0x0000009b000f7220 */ /* 0x040fe40000410000 */
[C---:B------:R-:W-:Y:S01]  /*11530*/  HMMA.16816.F32.BF16 R8, R180.reuse, R20, R8 ;  /* 0x00000014b408723c */ /* 0x040fe20000041808 */
[C---:B------:R-:W-:Y:S02]  /*11540*/  FMUL.FTZ R26, R0.reuse, R166 ;  /* 0x000000a6001a7220 */ /* 0x040fe40000410000 */
[C---:B------:R-:W-:Y:S02]  /*11550*/  FMUL.FTZ R27, R0.reuse, R167 ;  /* 0x000000a7001b7220 */ /* 0x040fe40000410000 */
[C---:B------:R-:W-:Y:S02]  /*11560*/  FMUL.FTZ R42, R0.reuse, R42 ;  /* 0x0000002a002a7220 */ /* 0x040fe40000410000 */
[----:B------:R-:W-:Y:S01]  /*11570*/  FMUL.FTZ R20, R133, R160 ;  /* 0x000000a085147220 */ /* 0x000fe20000410000 */
[-C--:B------:R-:W-:Y:S01]  /*11580*/  HMMA.16816.F32.BF16 R12, R180, R22.reuse, R12 ;  /* 0x00000016b40c723c */ /* 0x080fe2000004180c */
[--C-:B--2---:R-:W-:Y:S03]  /*11590*/  FFMA.FTZ R2, R191, c[0x0][0x23c], -R142.reuse ;  /* 0x00008f00bf027a23 */ /* 0x104fe6000001088e */
[----:B------:R-:W-:Y:S01]  /*115a0*/  FMUL.FTZ R21, R133, R161 ;  /* 0x000000a185157220 */ /* 0x000fe20000410000 */
[----:B------:R2:W-:Y:S01]  /*115b0*/  MUFU.EX2 R195, R2 ;  /* 0x0000000200c37308 */ /* 0x0005e20000000800 */
[C---:B------:R-:W-:Y:S02]  /*115c0*/  FMUL.FTZ R43, R0.reuse, R43 ;  /* 0x0000002b002b7220 */ /* 0x040fe40000410000 */
[C---:B------:R-:W-:Y:S01]  /*115d0*/  HMMA.16816.F32.BF16 R16, R176.reuse, R22, R16 ;  /* 0x00000016b010723c */ /* 0x040fe20000041810 */
[C---:B------:R-:W-:Y:S03]  /*115e0*/  FMUL.FTZ R28, R3.reuse, R168 ;  /* 0x000000a8031c7220 */ /* 0x040fe60000410000 */
[----:B------:R-:W-:Y:S02]  /*115f0*/  FMUL.FTZ R29, R3, R169 ;  /* 0x000000a9031d7220 */ /* 0x000fe40000410000 */
[----:B------:R-:W-:Y:S02]  /*11600*/  FMUL.FTZ R30, R0, R170 ;  /* 0x000000aa001e7220 */ /* 0x000fe40000410000 */
[C---:B------:R-:W-:Y:S04]  /*11610*/  FMUL.FTZ R22, R132.reuse, R162 ;  /* 0x000000a284167220 */ /* 0x040fe80000410000 */
[----:B------:R-:W-:Y:S02]  /*11620*/  FMUL.FTZ R23, R132, R163 ;  /* 0x000000a384177220 */ /* 0x000fe40000410000 */
[C---:B------:R-:W-:Y:S02]  /*11630*/  FMUL.FTZ R46, R0.reuse, R46 ;  /* 0x0000002e002e7220 */ /* 0x040fe40000410000 */
[C---:B------:R-:W-:Y:S02]  /*11640*/  FMUL.FTZ R47, R0.reuse, R47 ;  /* 0x0000002f002f7220 */ /* 0x040fe40000410000 */
[C---:B------:R-:W-:Y:S01]  /*11650*/  FMUL.FTZ R58, R0.reuse, R58 ;  /* 0x0000003a003a7220 */ /* 0x040fe20000410000 */
[-C--:B------:R-:W-:Y:S01]  /*11660*/  HMMA.16816.F32.BF16 R20, R176, R184.reuse, R20 ;  /* 0x000000b8b014723c */ /* 0x080fe20000041814 */
[----:B------:R-:W-:Y:S02]  /*11670*/  FMUL.FTZ R59, R0, R59 ;  /* 0x0000003b003b7220 */ /* 0x000fe40000410000 */
[--C-:B--2---:R-:W-:Y:S02]  /*11680*/  FFMA.FTZ R2, R192, c[0x0][0x23c], -R142.reuse ;  /* 0x00008f00c0027a23 */ /* 0x104fe4000001088e */
[C---:B------:R-:W-:Y:S02]  /*11690*/  FMUL.FTZ R62, R0.reuse, R62 ;  /* 0x0000003e003e7220 */ /* 0x040fe40000410000 */
[----:B------:R2:W4:Y:S01]  /*116a0*/  MUFU.EX2 R194, R2 ;  /* 0x0000000200c27308 */ /* 0x0005220000000800 */
[C---:B------:R-:W-:Y:S01]  /*116b0*/  HMMA.16816.F32.BF16 R24, R180.reuse, R184, R24 ;  /* 0x000000b8b418723c */ /* 0x040fe20000041818 */
[C---:B------:R-:W-:Y:S03]  /*116c0*/  FMUL.FTZ R31, R0.reuse, R171 ;  /* 0x000000ab001f7220 */ /* 0x040fe60000410000 */
[----:B------:R-:W-:Y:S02]  /*116d0*/  FMUL.FTZ R63, R0, R63 ;  /* 0x0000003f003f7220 */ /* 0x000fe40000410000 */
[C---:B------:R-:W-:Y:S02]  /*116e0*/  FMUL.FTZ R68, R133.reuse, R68 ;  /* 0x0000004485447220 */ /* 0x040fe40000410000 */
[-C--:B------:R-:W-:Y:S01]  /*116f0*/  HMMA.16816.F32.BF16 R28, R180, R186.reuse, R28 ;  /* 0x000000bab41c723c */ /* 0x080fe2000004181c */
[----:B------:R-:W-:Y:S03]  /*11700*/  FMUL.FTZ R69, R133, R69 ;  /* 0x0000004585457220 */ /* 0x000fe60000410000 */
[C---:B------:R-:W-:Y:S02]  /*11710*/  FMUL.FTZ R70, R132.reuse, R70 ;  /* 0x0000004684467220 */ /* 0x040fe40000410000 */
[----:B------:R-:W-:Y:S02]  /*11720*/  FMUL.FTZ R71, R132, R71 ;  /* 0x0000004784477220 */ /* 0x000fe40000410000 */
[C---:B------:R-:W-:Y:S01]  /*11730*/  HMMA.16816.F32.BF16 R32, R176.reuse, R186, R32 ;  /* 0x000000bab020723c */ /* 0x040fe20000041820 */
[C---:B------:R-:W-:Y:S03]  /*11740*/  FMUL.FTZ R72, R3.reuse, R72 ;  /* 0x0000004803487220 */ /* 0x040fe60000410000 */
[----:B------:R-:W-:Y:S02]  /*11750*/  FMUL.FTZ R73, R3, R73 ;  /* 0x0000004903497220 */ /* 0x000fe40000410000 */
[C---:B------:R-:W-:Y:S02]  /*11760*/  FMUL.FTZ R74, R0.reuse, R74 ;  /* 0x0000004a004a7220 */ /* 0x040fe40000410000 */
[-C--:B-1----:R-:W-:Y:S01]  /*11770*/  HMMA.16816.F32.BF16 R36, R176, R144.reuse, R36 ;  /* 0x00000090b024723c */ /* 0x082fe20000041824 */
[----:B--2---:R-:W-:Y:S03]  /*11780*/  FFMA.FTZ R2, R193, c[0x0][0x23c], -R141 ;  /* 0x00008f00c1027a23 */ /* 0x004fe6000001088d */
[C---:B------:R-:W-:Y:S01]  /*11790*/  FMUL.FTZ R75, R0.reuse, R75 ;  /* 0x0000004b004b7220 */ /* 0x040fe20000410000 */
[----:B------:R1:W-:Y:S01]  /*117a0*/  MUFU.EX2 R193, R2 ;  /* 0x0000000200c17308 */ /* 0x0003e20000000800 */
[C---:B------:R-:W-:Y:S02]  /*117b0*/  FMUL.FTZ R76, R3.reuse, R76 ;  /* 0x0000004c034c7220 */ /* 0x040fe40000410000 */
[C---:B------:R-:W-:Y:S01]  /*117c0*/  HMMA.16816.F32.BF16 R40, R180.reuse, R144, R40 ;  /* 0x00000090b428723c */ /* 0x040fe20000041828 */
[----:B------:R-:W-:Y:S03]  /*117d0*/  FMUL.FTZ R77, R3, R77 ;  /* 0x0000004d034d7220 */ /* 0x000fe60000410000 */
[C---:B------:R-:W-:Y:S02]  /*117e0*/  FMUL.FTZ R78, R0.reuse, R78 ;  /* 0x0000004e004e7220 */ /* 0x040fe40000410000 */
[----:B------:R-:W-:Y:S02]  /*117f0*/  FMUL.FTZ R79, R0, R79 ;  /* 0x0000004f004f7220 */ /* 0x000fe40000410000 */
[-C--:B------:R-:W-:Y:S01]  /*11800*/  HMMA.16816.F32.BF16 R44, R180, R146.reuse, R44 ;  /* 0x00000092b42c723c */ /* 0x080fe2000004182c */
[C---:B------:R-:W-:Y:S03]  /*11810*/  FMUL.FTZ R80, R133.reuse, R80 ;  /* 0x0000005085507220 */ /* 0x040fe60000410000 */
[C---:B------:R-:W-:Y:S02]  /*11820*/  FMUL.FTZ R81, R133.reuse, R81 ;  /* 0x0000005185517220 */ /* 0x040fe40000410000 */
[C---:B------:R-:W-:Y:S02]  /*11830*/  FMUL.FTZ R82, R132.reuse, R82 ;  /* 0x0000005284527220 */ /* 0x040fe40000410000 */
[C---:B------:R-:W-:Y:S01]  /*11840*/  HMMA.16816.F32.BF16 R48, R176.reuse, R146, R48 ;  /* 0x00000092b030723c */ /* 0x040fe20000041830 */
[----:B------:R-:W2:Y:S03]  /*11850*/  LDSM.16.MT88.4 R144, [R209+0xb000] ;  /* 0x00b00000d190783b */ /* 0x000ea60000004200 */
[----:B------:R-:W-:Y:S02]  /*11860*/  FMUL.FTZ R83, R132, R83 ;  /* 0x0000005384537220 */ /* 0x000fe40000410000 */
[--C-:B-1----:R-:W-:Y:S02]  /*11870*/  FFMA.FTZ R2, R200, c[0x0][0x23c], -R142.reuse ;  /* 0x00008f00c8027a23 */ /* 0x102fe4000001088e */
[-C--:B---3--:R-:W-:Y:S01]  /*11880*/  HMMA.16816.F32.BF16 R52, R176, R148.reuse, R52 ;  /* 0x00000094b034723c */ /* 0x088fe20000041834 */
[C---:B------:R-:W-:Y:S01]  /*11890*/  FMUL.FTZ R84, R133.reuse, R84 ;  /* 0x0000005485547220 */ /* 0x040fe20000410000 */
[----:B------:R1:W-:Y:S02]  /*118a0*/  MUFU.EX2 R191, R2 ;  /* 0x0000000200bf7308 */ /* 0x0003e40000000800 */
[----:B------:R-:W-:Y:S02]  /*118b0*/  FMUL.FTZ R85, R133, R85 ;  /* 0x0000005585557220 */ /* 0x000fe40000410000 */
[C---:B------:R-:W-:Y:S02]  /*118c0*/  FMUL.FTZ R86, R132.reuse, R86 ;  /* 0x0000005684567220 */ /* 0x040fe40000410000 */
[C---:B------:R-:W-:Y:S01]  /*118d0*/  HMMA.16816.F32.BF16 R56, R180.reuse, R148, R56 ;  /* 0x00000094b438723c */ /* 0x040fe20000041838 */
[----:B------:R-:W-:Y:S03]  /*118e0*/  FMUL.FTZ R87, R132, R87 ;  /* 0x0000005784577220 */ /* 0x000fe60000410000 */
[C---:B------:R-:W-:Y:S02]  /*118f0*/  FMUL.FTZ R88, R3.reuse, R88 ;  /* 0x0000005803587220 */ /* 0x040fe40000410000 */
[C---:B------:R-:W-:Y:S02]  /*11900*/  FMUL.FTZ R89, R3.reuse, R89 ;  /* 0x0000005903597220 */ /* 0x040fe40000410000 */
[-C--:B------:R-:W-:Y:S01]  /*11910*/  HMMA.16816.F32.BF16 R60, R180, R150.reuse, R60 ;  /* 0x00000096b43c723c */ /* 0x080fe2000004183c */
[C---:B------:R-:W-:Y:S03]  /*11920*/  FMUL.FTZ R90, R0.reuse, R90 ;  /* 0x0000005a005a7220 */ /* 0x040fe60000410000 */
[C---:B------:R-:W-:Y:S02]  /*11930*/  FMUL.FTZ R91, R0.reuse, R91 ;  /* 0x0000005b005b7220 */ /* 0x040fe40000410000 */
[----:B------:R-:W-:Y:S02]  /*11940*/  FMUL.FTZ R92, R3, R92 ;  /* 0x0000005c035c7220 */ /* 0x000fe40000410000 */
[C---:B------:R-:W-:Y:S01]  /*11950*/  HMMA.16816.F32.BF16 R64, R176.reuse, R150, R64 ;  /* 0x00000096b040723c */ /* 0x040fe20000041840 */
[----:B------:R-:W3:Y:S03]  /*11960*/  LDSM.16.MT88.4 R148, [R211+0xb000] ;  /* 0x00b00000d394783b */ /* 0x000ee60000004200 */
[--C-:B-1----:R-:W-:Y:S02]  /*11970*/  FFMA.FTZ R2, R199, c[0x0][0x23c], -R143.reuse ;  /* 0x00008f00c7027a23 */ /* 0x102fe4000001088f */
[----:B------:R-:W-:Y:S02]  /*11980*/  FMUL.FTZ R93, R3, R93 ;  /* 0x0000005d035d7220 */ /* 0x000fe40000410000 */
[----:B------:R1:W-:Y:S01]  /*11990*/  MUFU.EX2 R189, R2 ;  /* 0x0000000200bd7308 */ /* 0x0003e20000000800 */
[-C--:B--2---:R-:W-:Y:S03]  /*119a0*/  HMMA.16816.F32.BF16 R68, R176, R144.reuse, R68 ;  /* 0x00000090b044723c */ /* 0x084fe60000041844 */
        /* <DEDUP_REMOVED lines=9> */
[----:B------:R-:W-:Y:S02]  /*11a40*/  FMUL.FTZ R101, R133, R101 ;  /* 0x0000006585657220 */ /* 0x000fe40000410000 */
[----:B------:R-:W-:Y:S02]  /*11a50*/  FMUL.FTZ R102, R132, R102 ;  /* 0x0000006684667220 */ /* 0x000fe40000410000 */
[C---:B------:R-:W-:Y:S01]  /*11a60*/  HMMA.16816.F32.BF16 R80, R176.reuse, R146, R80 ;  /* 0x00000092b050723c */ /* 0x040fe20000041850 */
[--C-:B-1----:R-:W-:Y:S01]  /*11a70*/  FFMA.FTZ R2, R202, c[0x0][0x23c], -R143.reuse ;  /* 0x00008f00ca027a23 */ /* 0x102fe2000001088f */
[----:B------:R-:W1:Y:S02]  /*11a80*/  LDSM.16.MT88.4 R144, [R214+0xb000] ;  /* 0x00b00000d690783b */ /* 0x000e640000004200 */
[----:B------:R-:W-:Y:S01]  /*11a90*/  FMUL.FTZ R103, R132, R103 ;  /* 0x0000006784677220 */ /* 0x000fe20000410000 */
[----:B------:R2:W-:Y:S01]  /*11aa0*/  MUFU.EX2 R187, R2 ;  /* 0x0000000200bb7308 */ /* 0x0005e20000000800 */
[C---:B------:R-:W-:Y:S02]  /*11ab0*/  FMUL.FTZ R104, R3.reuse, R104 ;  /* 0x0000006803687220 */ /* 0x040fe40000410000 */
[-C--:B---3--:R-:W-:Y:S01]  /*11ac0*/  HMMA.16816.F32.BF16 R84, R176, R148.reuse, R84 ;  /* 0x00000094b054723c */ /* 0x088fe20000041854 */
[C---:B------:R-:W-:Y:S03]  /*11ad0*/  FMUL.FTZ R105, R3.reuse, R105 ;  /* 0x0000006903697220 */ /* 0x040fe60000410000 */
[C---:B------:R-:W-:Y:S02]  /*11ae0*/  FMUL.FTZ R106, R0.reuse, R106 ;  /* 0x0000006a006a7220 */ /* 0x040fe40000410000 */
[C---:B------:R-:W-:Y:S02]  /*11af0*/  FMUL.FTZ R107, R0.reuse, R107 ;  /* 0x0000006b006b7220 */ /* 0x040fe40000410000 */
[C---:B------:R-:W-:Y:S01]  /*11b00*/  HMMA.16816.F32.BF16 R88, R180.reuse, R148, R88 ;  /* 0x00000094b458723c */ /* 0x040fe20000041858 */
[C---:B------:R-:W-:Y:S03]  /*11b10*/  FMUL.FTZ R108, R3.reuse, R108 ;  /* 0x0000006c036c7220 */ /* 0x040fe60000410000 */
[----:B------:R-:W-:Y:S02]  /*11b20*/  FMUL.FTZ R109, R3, R109 ;  /* 0x0000006d036d7220 */ /* 0x000fe40000410000 */
[C---:B------:R-:W-:Y:S02]  /*11b30*/  FMUL.FTZ R110, R0.reuse, R110 ;  /* 0x0000006e006e7220 */ /* 0x040fe40000410000 */
[-C--:B------:R-:W-:Y:S01]  /*11b40*/  HMMA.16816.F32.BF16 R92, R180, R150.reuse, R92 ;  /* 0x00000096b45c723c */ /* 0x080fe2000004185c */
[----:B------:R-:W-:Y:S03]  /*11b50*/  FMUL.FTZ R111, R0, R111 ;  /* 0x0000006f006f7220 */ /* 0x000fe60000410000 */
[C---:B------:R-:W-:Y:S02]  /*11b60*/  FMUL.FTZ R112, R133.reuse, R112 ;  /* 0x0000007085707220 */ /* 0x040fe40000410000 */
[----:B--2---:R-:W-:Y:S02]  /*11b70*/  FFMA.FTZ R2, R204, c[0x0][0x23c], -R143 ;  /* 0x00008f00cc027a23 */ /* 0x004fe4000001088f */
[C---:B------:R-:W-:Y:S01]  /*11b80*/  HMMA.16816.F32.BF16 R96, R176.reuse, R150, R96 ;  /* 0x00000096b060723c */ /* 0x040fe20000041860 */
[----:B------:R-:W2:Y:S01]  /*11b90*/  LDSM.16.MT88.4 R148, [R213+0xb000] ;  /* 0x00b00000d594783b */ /* 0x000ea20000004200 */
[----:B------:R3:W-:Y:S02]  /*11ba0*/  MUFU.EX2 R186, R2 ;  /* 0x0000000200ba7308 */ /* 0x0007e40000000800 */
[C---:B------:R-:W-:Y:S02]  /*11bb0*/  FMUL.FTZ R113, R133.reuse, R113 ;  /* 0x0000007185717220 */ /* 0x040fe40000410000 */
[C---:B------:R-:W-:Y:S02]  /*11bc0*/  FMUL.FTZ R114, R132.reuse, R114 ;  /* 0x0000007284727220 */ /* 0x040fe40000410000 */
[C---:B------:R-:W-:Y:S01]  /*11bd0*/  FMUL.FTZ R115, R132.reuse, R115 ;  /* 0x0000007384737220 */ /* 0x040fe20000410000 */
[-C--:B-1----:R-:W-:Y:S03]  /*11be0*/  HMMA.16816.F32.BF16 R100, R176, R144.reuse, R100 ;  /* 0x00000090b064723c */ /* 0x082fe60000041864 */
[C---:B------:R-:W-:Y:S02]  /*11bf0*/  FMUL.FTZ R116, R133.reuse, R116 ;  /* 0x0000007485747220 */ /* 0x040fe40000410000 */
[----:B------:R-:W-:Y:S02]  /*11c00*/  FMUL.FTZ R117, R133, R117 ;  /* 0x0000007585757220 */ /* 0x000fe40000410000 */
[C---:B------:R-:W-:Y:S01]  /*11c10*/  FMUL.FTZ R118, R132.reuse, R118 ;  /* 0x0000007684767220 */ /* 0x040fe20000410000 */
[C---:B------:R-:W-:Y:S01]  /*11c20*/  HMMA.16816.F32.BF16 R104, R180.reuse, R144, R104 ;  /* 0x00000090b468723c */ /* 0x040fe20000041868 */
[----:B------:R-:W-:Y:S03]  /*11c30*/  FMUL.FTZ R119, R132, R119 ;  /* 0x0000007784777220 */ /* 0x000fe60000410000 */
[----:B------:R-:W-:Y:S02]  /*11c40*/  FFMA.FTZ R141, R198, c[0x0][0x23c], -R141 ;  /* 0x00008f00c68d7a23 */ /* 0x000fe4000001088d */
[----:B------:R-:W-:Y:S02]  /*11c50*/  FFMA.FTZ R142, R201, c[0x0][0x23c], -R142 ;  /* 0x00008f00c98e7a23 */ /* 0x000fe4000001088e */
[-C--:B------:R-:W-:Y:S01]  /*11c60*/  HMMA.16816.F32.BF16 R108, R180, R146.reuse, R108 ;  /* 0x00000092b46c723c */ /* 0x080fe2000004186c */
[--C-:B---3--:R-:W-:Y:S01]  /*11c70*/  FFMA.FTZ R2, R205, c[0x0][0x23c], -R188.reuse ;  /* 0x00008f00cd027a23 */ /* 0x108fe200000108bc */
[----:B------:R4:W1:Y:S02]  /*11c80*/  MUFU.EX2 R192, R141 ;  /* 0x0000008d00c07308 */ /* 0x0008640000000800 */
[----:B------:R-:W-:Y:S02]  /*11c90*/  FFMA.FTZ R143, R203, c[0x0][0x23c], -R143 ;  /* 0x00008f00cb8f7a23 */ /* 0x000fe4000001088f */
[C---:B------:R-:W-:Y:S02]  /*11ca0*/  FMUL.FTZ R120, R3.reuse, R120 ;  /* 0x0000007803787220 */ /* 0x040fe40000410000 */
[C---:B------:R-:W-:Y:S01]  /*11cb0*/  HMMA.16816.F32.BF16 R112, R176.reuse, R146, R112 ;  /* 0x00000092b070723c */ /* 0x040fe20000041870 */
[C---:B------:R-:W-:Y:S03]  /*11cc0*/  FMUL.FTZ R121, R3.reuse, R121 ;  /* 0x0000007903797220 */ /* 0x040fe60000410000 */
[----:B------:R3:W-:Y:S01]  /*11cd0*/  MUFU.EX2 R184, R2 ;  /* 0x0000000200b87308 */ /* 0x0007e20000000800 */
[C---:B------:R-:W-:Y:S02]  /*11ce0*/  FMUL.FTZ R122, R0.reuse, R122 ;  /* 0x0000007a007a7220 */ /* 0x040fe40000410000 */
[C---:B------:R-:W-:Y:S01]  /*11cf0*/  FMUL.FTZ R123, R0.reuse, R123 ;  /* 0x0000007b007b7220 */ /* 0x040fe20000410000 */
[-C--:B--2---:R-:W-:Y:S01]  /*11d00*/  HMMA.16816.F32.BF16 R116, R176, R148.reuse, R116 ;  /* 0x00000094b074723c */ /* 0x084fe20000041874 */
[C---:B------:R-:W-:Y:S03]  /*11d10*/  FMUL.FTZ R124, R3.reuse, R124 ;  /* 0x0000007c037c7220 */ /* 0x040fe60000410000 */
[----:B------:R-:W-:Y:S02]  /*11d20*/  FMUL.FTZ R125, R3, R125 ;  /* 0x0000007d037d7220 */ /* 0x000fe40000410000 */
[----:B------:R1:W2:Y:S01]  /*11d30*/  MUFU.EX2 R190, R142 ;  /* 0x0000008e00be7308 */ /* 0x0002a20000000800 */
[C---:B------:R-:W-:Y:S01]  /*11d40*/  FMUL.FTZ R126, R0.reuse, R126 ;  /* 0x0000007e007e7220 */ /* 0x040fe20000410000 */
[C---:B------:R-:W-:Y:S01]  /*11d50*/  HMMA.16816.F32.BF16 R120, R180.reuse, R148, R120 ;  /* 0x00000094b478723c */ /* 0x040fe20000041878 */
[----:B------:R-:W-:Y:S03]  /*11d60*/  FMUL.FTZ R127, R0, R127 ;  /* 0x0000007f007f7220 */ /* 0x000fe60000410000 */
[----:B----4-:R-:W-:Y:S01]  /*11d70*/  F2FP.BF16.PACK_AB R141, R194, R195 ;  /* 0x000000c3c28d723e */ /* 0x010fe200000010ff */
[C---:B------:R-:W-:Y:S02]  /*11d80*/  FMUL.FTZ R128, R133.reuse, R128 ;  /* 0x0000008085807220 */ /* 0x040fe40000410000 */
[----:B------:R-:W-:Y:S01]  /*11d90*/  FMUL.FTZ R129, R133, R129 ;  /* 0x0000008185817220 */ /* 0x000fe20000410000 */
[-C--:B------:R-:W-:Y:S01]  /*11da0*/  HMMA.16816.F32.BF16 R124, R180, R150.reuse, R124 ;  /* 0x00000096b47c723c */ /* 0x080fe2000004187c */
[----:B------:R2:W4:Y:S03]  /*11db0*/  MUFU.EX2 R185, R143 ;  /* 0x0000008f00b97308 */ /* 0x0005260000000800 */
[----:B---3--:R-:W-:Y:S02]  /*11dc0*/  FFMA.FTZ R2, R206, c[0x0][0x23c], -R188 ;  /* 0x00008f00ce027a23 */ /* 0x008fe400000108bc */
[C---:B------:R-:W-:Y:S02]  /*11dd0*/  FMUL.FTZ R130, R132.reuse, R130 ;  /* 0x0000008284827220 */ /* 0x040fe40000410000 */
[C---:B------:R-:W-:Y:S03]  /*11de0*/  FMUL.FTZ R131, R132.reuse, R131 ;  /* 0x0000008384837220 */ /* 0x040fe60000410000 */
[----:B------:R3:W5:Y:S01]  /*11df0*/  MUFU.EX2 R139, R2 ;  /* 0x00000002008b7308 */ /* 0x0007620000000800 */
[----:B------:R-:W-:Y:S01]  /*11e00*/  FFMA.FTZ R132, R132, R250, R242 ;  /* 0x000000fa84847223 */ /* 0x000fe200000100f2 */
[----:B-1----:R-:W-:Y:S02]  /*11e10*/  F2FP.BF16.PACK_AB R142, R192, R193 ;  /* 0x000000c1c08e723e */ /* 0x002fe400000010ff */
[----:B------:R-:W-:Y:S01]  /*11e20*/  HMMA.16816.F32.BF16 R128, R176, R150, R128 ;  /* 0x00000096b080723c */ /* 0x000fe20000041880 */
[----:B------:R-:W-:Y:S02]  /*11e30*/  FFMA.FTZ R3, R3, R249, R236 ;  /* 0x000000f903037223 */ /* 0x000fe400000100ec */
[----:B------:R-:W-:Y:S04]  /*11e40*/  FFMA.FTZ R0, R0, R248, R232 ;  /* 0x000000f800007223 */ /* 0x000fe800000100e8 */
[----:B------:R-:W-:Y:S02]  /*11e50*/  F2FP.BF16.PACK_AB R176, R187, R189 ;  /* 0x000000bdbbb0723e */ /* 0x000fe400000010ff */
[----:B--2---:R-:W-:Y:S03]  /*11e60*/  F2FP.BF16.PACK_AB R143, R190, R191 ;  /* 0x000000bfbe8f723e */ /* 0x004fe600000010ff */
[----:B----4-:R-:W-:Y:S01]  /*11e70*/  F2FP.BF16.PACK_AB R178, R185, R186 ;  /* 0x000000bab9b2723e */ /* 0x010fe200000010ff */
[--C-:B---3--:R-:W-:Y:S01]  /*11e80*/  FFMA.FTZ R2, R207, c[0x0][0x23c], -R188.reuse ;  /* 0x00008f00cf027a23 */ /* 0x108fe200000108bc */
[----:B-----5:R-:W-:Y:S01]  /*11e90*/  F2FP.BF16.PACK_AB R177, R139, R184 ;  /* 0x000000b88bb1723e */ /* 0x020fe200000010ff */
[----:B------:R-:W-:Y:S01]  /*11ea0*/  FFMA.FTZ R188, R140, c[0x0][0x23c], -R188 ;  /* 0x00008f008cbc7a23 */ /* 0x000fe200000108bc */
[----:B------:R-:W-:Y:S01]  /*11eb0*/  F2FP.BF16.PACK_AB R140, R196, R197 ;  /* 0x000000c5c48c723e */ /* 0x000fe200000010ff */
[----:B------:R1:W-:Y:S06]  /*11ec0*/  MUFU.EX2 R138, R2 ;  /* 0x00000002008a7308 */ /* 0x0003ec0000000800 */
[-C--:B------:R-:W-:Y:S01]  /*11ed0*/  HMMA.16816.F32.BF16 R144, R140, R156.reuse, R4 ;  /* 0x0000009c8c90723c */ /* 0x080fe20000041804 */
[----:B------:R-:W2:Y:S03]  /*11ee0*/  LDSM.16.MT88.4 R4, [R214+0xa800] ;  /* 0x00a80000d604783b */ /* 0x000ea60000004200 */
[----:B------:R-:W3:Y:S01]  /*11ef0*/  MUFU.EX2 R188, R188 ;  /* 0x000000bc00bc7308 */ /* 0x000ee20000000800 */
[----:B-1----:R-:W-:Y:S01]  /*11f00*/  FADD.FTZ R2, R243, R132 ;  /* 0x00000084f3027221 */ /* 0x002fe20000010000 */
[----:B------:R-:W-:Y:S03]  /*11f10*/  MOV R132, R135 ;  /* 0x0000008700847202 */ /* 0x000fe60000000f00 */
[----:B------:R-:W-:Y:S04]  /*11f20*/  FADD.FTZ R2, R240, R2 ;  /* 0x00000002f0027221 */ /* 0x000fe80000010000 */
[----:B------:R-:W-:Y:S01]  /*11f30*/  FADD.FTZ R2, R241, R2 ;  /* 0x00000002f1027221 */ /* 0x000fe20000010000 */
[----:B---3--:R-:W-:Y:S03]  /*11f40*/  F2FP.BF16.PACK_AB R179, R188, R138 ;  /* 0x0000008abcb3723e */ /* 0x008fe600000010ff */
[----:B------:R-:W-:Y:S04]  /*11f50*/  FADD.FTZ R2, R195, R2 ;  /* 0x00000002c3027221 */ /* 0x000fe80000010000 */
[C---:B------:R-:W-:Y:S01]  /*11f60*/  HMMA.16816.F32.BF16 R148, R176.reuse, R156, R8 ;  /* 0x0000009cb094723c */ /* 0x040fe20000041808 */
[----:B------:R-:W1:Y:S07]  /*11f70*/  LDSM.16.MT88.4 R8, [R213+0xa800] ;  /* 0x00a80000d508783b */ /* 0x000e6e0000004200 */
[-C--:B------:R-:W-:Y:S01]  /*11f80*/  HMMA.16816.F32.BF16 R152, R176, R158.reuse, R12 ;  /* 0x0000009eb098723c */ /* 0x080fe2000004180c */
[----:B------:R-:W3:Y:S07]  /*11f90*/  LDSM.16.MT88.4 R12, [R209+0xb800] ;  /* 0x00b80000d10c783b */ /* 0x000eee0000004200 */
[C---:B------:R-:W-:Y:S01]  /*11fa0*/  HMMA.16816.F32.BF16 R156, R140.reuse, R158, R16 ;  /* 0x0000009e8c9c723c */ /* 0x040fe20000041810 */
[----:B------:R-:W4:Y:S07]  /*11fb0*/  LDSM.16.MT88.4 R16, [R211+0xb800] ;  /* 0x00b80000d310783b */ /* 0x000f2e0000004200 */
[-C--:B------:R-:W-:Y:S01]  /*11fc0*/  HMMA.16816.F32.BF16 R160, R140, R172.reuse, R20 ;  /* 0x000000ac8ca0723c */ /* 0x080fe20000041814 */
[----:B------:R-:W5:Y:S07]  /*11fd0*/  LDSM.16.MT88.4 R20, [R214+0xb800] ;  /* 0x00b80000d614783b */ /* 0x000f6e0000004200 */
[C---:B------:R-:W-:Y:S01]  /*11fe0*/  HMMA.16816.F32.BF16 R164, R176.reuse, R172, R24 ;  /* 0x000000acb0a4723c */ /* 0x040fe20000041818 */
[----:B------:R-:W1:Y:S07]  /*11ff0*/  LDSM.16.MT88.4 R24, [R213+0xb800] ;  /* 0x00b80000d518783b */ /* 0x000e6e0000004200 */
        /* <DEDUP_REMOVED lines=14> */
[----:B------:R-:W-:Y:S03]  /*120e0*/  FFMA.FTZ R6, R133, R251, R247 ;  /* 0x000000fb85067223 */ /* 0x000fe600000100f7 */
[----:B------:R-:W-:Y:S02]  /*120f0*/  FADD.FTZ R0, R184, R0 ;  /* 0x00000000b8007221 */ /* 0x000fe40000010000 */
[----:B------:R-:W-:Y:S02]  /*12100*/  FADD.FTZ R6, R246, R6 ;  /* 0x00000006f6067221 */ /* 0x000fe40000010000 */
[C---:B------:R-:W-:Y:S01]  /*12110*/  HMMA.16816.F32.BF16 R56, R176.reuse, R8, R56 ;  /* 0x00000008b038723c */ /* 0x040fe20000041838 */
[----:B------:R-:W-:Y:S03]  /*12120*/  FADD.FTZ R0, R139, R0 ;  /* 0x000000008b007221 */ /* 0x000fe60000010000 */
[----:B------:R-:W-:Y:S01]  /*12130*/  MOV R139, R137 ;  /* 0x00000089008b7202 */ /* 0x000fe20000000f00 */
[----:B------:R-:W-:Y:S02]  /*12140*/  FADD.FTZ R3, R244, R6 ;  /* 0x00000006f4037221 */ /* 0x000fe40000010000 */
[----:B------:R-:W-:Y:S01]  /*12150*/  FADD.FTZ R0, R138, R0 ;  /* 0x000000008a007221 */ /* 0x000fe20000010000 */
[-C--:B------:R-:W-:Y:S01]  /*12160*/  HMMA.16816.F32.BF16 R60, R176, R10.reuse, R60 ;  /* 0x0000000ab03c723c */ /* 0x080fe2000004183c */
[----:B------:R-:W-:Y:S03]  /*12170*/  FADD.FTZ R3, R245, R3 ;  /* 0x00000003f5037221 */ /* 0x000fe60000010000 */
[----:B------:R-:W-:Y:S01]  /*12180*/  FADD.FTZ R248, R188, R0 ;  /* 0x00000000bcf87221 */ /* 0x000fe20000010000 */
[----:B------:R-:W-:Y:S01]  /*12190*/  MOV R138, R134 ;  /* 0x00000086008a7202 */ /* 0x000fe20000000f00 */
[----:B------:R-:W-:Y:S02]  /*121a0*/  FADD.FTZ R3, R197, R3 ;  /* 0x00000003c5037221 */ /* 0x000fe40000010000 */
[C---:B------:R-:W-:Y:S04]  /*121b0*/  HMMA.16816.F32.BF16 R64, R140.reuse, R10, R64 ;  /* 0x0000000a8c40723c */ /* 0x040fe80000041840 */
        /* <DEDUP_REMOVED lines=9> */
[----:B------:R-:W-:Y:S01]  /*12250*/  FADD.FTZ R250, R190, R3 ;  /* 0x00000003befa7221 */ /* 0x000fe20000010000 */
[----:B------:R-:W-:Y:S01]  /*12260*/  MOV R3, R136 ;  /* 0x0000008800037202 */ /* 0x000fe20000000f00 */
[-C--:B------:R-:W-:Y:S01]  /*12270*/  HMMA.16816.F32.BF16 R76, R176, R14.reuse, R76 ;  /* 0x0000000eb04c723c */ /* 0x080fe2000004184c */
[----:B------:R-:W-:Y:S07]  /*12280*/  FADD.FTZ R249, R185, R2 ;  /* 0x00000002b9f97221 */ /* 0x000fee0000010000 */
[C---:B------:R-:W-:Y:S08]  /*12290*/  HMMA.16816.F32.BF16 R80, R140.reuse, R14, R80 ;  /* 0x0000000e8c50723c */ /* 0x040ff00000041850 */
[-C--:B----4-:R-:W-:Y:S08]  /*122a0*/  HMMA.16816.F32.BF16 R84, R140, R16.reuse, R84 ;  /* 0x000000108c54723c */ /* 0x090ff00000041854 */
[C---:B------:R-:W-:Y:S08]  /*122b0*/  HMMA.16816.F32.BF16 R88, R176.reuse, R16, R88 ;  /* 0x00000010b058723c */ /* 0x040ff00000041858 */
[-C--:B------:R-:W-:Y:S08]  /*122c0*/  HMMA.16816.F32.BF16 R92, R176, R18.reuse, R92 ;  /* 0x00000012b05c723c */ /* 0x080ff0000004185c */
[C---:B------:R-:W-:Y:S08]  /*122d0*/  HMMA.16816.F32.BF16 R96, R140.reuse, R18, R96 ;  /* 0x000000128c60723c */ /* 0x040ff00000041860 */
[-C--:B-----5:R-:W-:Y:S08]  /*122e0*/  HMMA.16816.F32.BF16 R100, R140, R20.reuse, R100 ;  /* 0x000000148c64723c */ /* 0x0a0ff00000041864 */
        /* <DEDUP_REMOVED lines=8> */
.L_x_1054:
[----:B------:R-:W1:Y:S01]  /*12370*/  SHFL.BFLY PT, R0, R251, 0x2, 0x1f ;  /* 0x0c401f00fb007f89 */ /* 0x000e6200000e0000 */
[----:B------:R-:W2:Y:S01]  /*12380*/  S2UR UR6, SR_CTAID.Y ;  /* 0x00000000000679c3 */ /* 0x000ea20000002600 */
[----:B------:R-:W-:Y:S01]  /*12390*/  UISETP.NE.AND UP4, UPT, UR11, -0x1, UPT ;  /* 0xffffffff0b00788c */ /* 0x000fe2000bf85270 */
[----:B------:R-:W-:Y:S01]  /*123a0*/  BSSY B0, `(.L_x_1058) ;  /* 0x00001b1000007945 */ /* 0x000fe20003800000 */
[----:B------:R-:W3:Y:S01]  /*123b0*/  SHFL.BFLY PT, R3, R250, 0x2, 0x1f ;  /* 0x0c401f00fa037f89 */ /* 0x000ee200000e0000 */
[----:B------:R-:W-:-:S02]  /*123c0*/  ULDC.64 UR4, c[0x0][0x1e8] ;  /* 0x00007a0000047ab9 */ /* 0x000fc40000000a00 */
[----:B------:R-:W-:Y:S01]  /*123d0*/  ULDC.U8 UR9, c[0x0][0x329] ;  /* 0x0000ca4000097ab9 */ /* 0x000fe20000000000 */
[----:B------:R-:W4:Y:S01]  /*123e0*/  SHFL.BFLY PT, R2, R249, 0x2, 0x1f ;  /* 0x0c401f00f9027f89 */ /* 0x000f2200000e0000 */
[----:B------:R-:W-:Y:S01]  /*123f0*/  UISETP.NE.AND UP1, UPT, UR9, URZ, UPT ;  /* 0x0000003f0900728c */ /* 0x000fe2000bf25270 */
[----:B------:R-:W5:Y:S01]  /*12400*/  S2UR UR10, SR_CTAID.Z ;  /* 0x00000000000a79c3 */ /* 0x000f620000002700 */
[----:B------:R-:W-:Y:S01]  /*12410*/  ULDC UR8, c[0x0][0x214] ;  /* 0x0000850000087ab9 */ /* 0x000fe20000000800 */
[----:B------:R-:W5:Y:S01]  /*12420*/  SHFL.BFLY PT, R4, R248, 0x2, 0x1f ;  /* 0x0c401f00f8047f89 */ /* 0x000f6200000e0000 */
[----:B------:R-:W-:Y:S02]  /*12430*/  @UP4 UIMAD.WIDE.U32 UR14, UR11, UR4, URZ ;  /* 0x000000040b0e42a5 */ /* 0x000fe4000f8e003f */
[----:B------:R-:W-:Y:S01]  /*12440*/  UMOV UR22, URZ ;  /* 0x0000003f00167c82 */ /* 0x000fe20008000000 */
[----:B------:R-:W5:Y:S01]  /*12450*/  S2R R141, SR_TID.X ;  /* 0x00000000008d7919 */ /* 0x000f620000002100 */
[----:B------:R-:W-:-:S02]  /*12460*/  @UP4 UIMAD UR7, UR11, UR5, UR15 ;  /* 0x000000050b0742a4 */ /* 0x000fc4000f8e020f */
[----:B------:R-:W-:Y:S02]  /*12470*/  UMOV UR23, URZ ;  /* 0x0000003f00177c82 */ /* 0x000fe40008000000 */
[----:B------:R-:W-:Y:S02]  /*12480*/  ULDC.64 UR4, c[0x0][0x1e0] ;  /* 0x0000780000047ab9 */ /* 0x000fe40000000a00 */
[----:B------:R-:W-:Y:S01]  /*12490*/  @UP1 ULDC UR15, c[0x0][0x210] ;  /* 0x00008400000f1ab9 */ /* 0x000fe20000000800 */
[----:B-1----:R-:W-:Y:S01]  /*124a0*/  FADD.FTZ R251, R0, R251 ;  /* 0x000000fb00fb7221 */ /* 0x002fe20000010000 */
[----:B--2---:R-:W-:Y:S02]  /*124b0*/  @!UP4 USHF.R.S32.HI UR13, URZ, 0x1f, UR6 ;  /* 0x0000001f3f0dc899 */ /* 0x004fe40008011406 */
[----:B------:R-:W-:Y:S01]  /*124c0*/  @!UP4 UIMAD.WIDE.U32 UR20, UR6, UR4, URZ ;  /* 0x000000040614c2a5 */ /* 0x000fe2000f8e003f */
[----:B---3--:R-:W-:Y:S01]  /*124d0*/  FADD.FTZ R250, R3, R250 ;  /* 0x000000fa03fa7221 */ /* 0x008fe20000010000 */
[----:B------:R-:W1:Y:S01]  /*124e0*/  SHFL.BFLY PT, R0, R251, 0x1, 0x1f ;  /* 0x0c201f00fb007f89 */ /* 0x000e6200000e0000 */
[----:B------:R-:W-:Y:S01]  /*124f0*/  @!UP4 UIMAD UR13, UR13, UR4, URZ ;  /* 0x000000040d0dc2a4 */ /* 0x000fe2000f8e023f */
[----:B----4-:R-:W-:-:S02]  /*12500*/  FADD.FTZ R249, R2, R249 ;  /* 0x000000f902f97221 */ /* 0x010fc40000010000 */
[----:B------:R-:W2:Y:S01]  /*12510*/  SHFL.BFLY PT, R3, R250, 0x1, 0x1f ;  /* 0x0c201f00fa037f89 */ /* 0x000ea200000e0000 */
[----:B------:R-:W-:Y:S01]  /*12520*/  ULDC.U8 UR4, c[0x0][0x328] ;  /* 0x0000ca0000047ab9 */ /* 0x000fe20000000000 */
[----:B-----5:R-:W-:Y:S01]  /*12530*/  FADD.FTZ R248, R4, R248 ;  /* 0x000000f804f87221 */ /* 0x020fe20000010000 */
[----:B------:R-:W-:Y:S01]  /*12540*/  UISETP.NE.AND UP3, UPT, UR4, URZ, UPT ;  /* 0x0000003f0400728c */ /* 0x000fe2000bf65270 */
[----:B------:R-:W3:Y:S01]  /*12550*/  SHFL.BFLY PT, R4, R249, 0x1, 0x1f ;  /* 0x0c201f00f9047f89 */ /* 0x000ee200000e0000 */
[----:B------:R-:W-:Y:S02]  /*12560*/  @!UP4 UIMAD UR13, UR6, UR5, UR13 ;  /* 0x00000005060dc2a4 */ /* 0x000fe4000f8e020d */
[----:B------:R-:W-:Y:S01]  /*12570*/  UISETP.NE.OR UP2, UPT, UR9, URZ, !UP3 ;  /* 0x0000003f0900728c */ /* 0x000fe2000df45670 */
[----:B------:R-:W4:Y:S01]  /*12580*/  SHFL.BFLY PT, R2, R248, 0x1, 0x1f ;  /* 0x0c201f00f8027f89 */ /* 0x000f2200000e0000 */
[----:B------:R-:W5:Y:S01]  /*12590*/  S2UR UR9, SR_CTAID.X ;  /* 0x00000000000979c3 */ /* 0x000f620000002500 */
[----:B------:R-:W-:-:S02]  /*125a0*/  ULDC UR5, c[0x0][0x234] ;  /* 0x00008d0000057ab9 */ /* 0x000fc40000000800 */
[----:B------:R-:W-:Y:S02]  /*125b0*/  @UP1 UIMAD UR15, UR15, UR8, URZ ;  /* 0x000000080f0f12a4 */ /* 0x000fe4000f8e023f */
[----:B------:R-:W-:Y:S02]  /*125c0*/  UISETP.NE.OR UP0, UPT, UR11, -0x1, UP2 ;  /* 0xffffffff0b00788c */ /* 0x000fe40009705670 */
[----:B------:R-:W-:Y:S02]  /*125d0*/  @!UP1 USEL UR15, UR8, UR5, !UP3 ;  /* 0x00000005080f9287 */ /* 0x000fe4000d800000 */
[----:B------:R-:W-:Y:S01]  /*125e0*/  ULDC UR4, c[0x0][0x1c0] ;  /* 0x0000700000047ab9 */ /* 0x000fe20000000800 */
[----:B-1----:R-:W-:Y:S01]  /*125f0*/  FADD.FTZ R251, R251, R0 ;  /* 0x00000000fbfb7221 */ /* 0x002fe20000010000 */
[----:B------:R-:W-:Y:S01]  /*12600*/  MOV R0, 0x3f800000 ;  /* 0x3f80000000007802 */ /* 0x000fe20000000f00 */
[----:B------:R-:W-:Y:S01]  /*12610*/  @UP1 UMOV UR16, 0x1 ;  /* 0x0000000100101882 */ /* 0x000fe20000000000 */
[----:B--2---:R-:W-:-:S02]  /*12620*/  FADD.FTZ R250, R250, R3 ;  /* 0x00000003fafa7221 */ /* 0x004fc40000010000 */
[----:B------:R-:W-:Y:S01]  /*12630*/  FSETP.NE.FTZ.AND P5, PT, R251, RZ, PT ;  /* 0x000000fffb00720b */ /* 0x000fe20003fb5000 */
[----:B------:R-:W-:Y:S01]  /*12640*/  @!UP1 UIMAD UR16, UR15, UR4, URZ ;  /* 0x000000040f1092a4 */ /* 0x000fe2000f8e023f */
[----:B------:R-:W-:Y:S01]  /*12650*/  MOV R3, 0x3f800000 ;  /* 0x3f80000000037802 */ /* 0x000fe20000000f00 */
[----:B------:R-:W-:Y:S01]  /*12660*/  @UP1 ULDC UR17, c[0x0][0x210] ;  /* 0x0000840000111ab9 */ /* 0x000fe20000000800 */
[----:B---3--:R-:W-:Y:S01]  /*12670*/  FADD.FTZ R249, R249, R4 ;  /* 0x00000004f9f97221 */ /* 0x008fe20000010000 */
[----:B------:R-:W-:Y:S01]  /*12680*/  FSETP.NE.FTZ.AND P4, PT, R250, RZ, PT ;  /* 0x000000fffa00720b */ /* 0x000fe20003f95000 */
[----:B------:R-:W-:Y:S01]  /*12690*/  UIMAD UR4, UR6, UR16, URZ ;  /* 0x00000010060472a4 */ /* 0x000fe2000f8e023f */
[----:B----4-:R-:W-:Y:S02]  /*126a0*/  FADD.FTZ R248, R248, R2 ;  /* 0x00000002f8f87221 */ /* 0x010fe40000010000 */
[----:B------:R-:W-:Y:S01]  /*126b0*/  FSETP.NE.FTZ.AND P3, PT, R249, RZ, PT ;  /* 0x000000fff900720b */ /* 0x000fe20003f75000 */
[----:B------:R-:W-:Y:S01]  /*126c0*/  @!UP1 UMOV UR17, 0x1 ;  /* 0x0000000100119882 */ /* 0x000fe20000000000 */
[----:B------:R-:W-:Y:S01]  /*126d0*/  MOV R2, 0x3f800000 ;  /* 0x3f80000000027802 */ /* 0x000fe20000000f00 */
[----:B------:R-:W-:Y:S01]  /*126e0*/  @!UP0 UIMAD UR11, UR6, UR8, URZ ;  /* 0x00000008060b82a4 */ /* 0x000fe2000f8e023f */
[----:B------:R-:W1:Y:S01]  /*126f0*/  @P5 MUFU.RCP R0, R251 ;  /* 0x000000fb00005308 */ /* 0x000e620000001000 */
[----:B------:R-:W-:Y:S01]  /*12700*/  FSETP.NE.FTZ.AND P0, PT, R248, RZ, PT ;  /* 0x000000fff800720b */ /* 0x000fe20003f15000 */
[----:B-----5:R-:W-:-:S02]  /*12710*/  UIMAD UR9, UR9, UR17, URZ ;  /* 0x00000011090972a4 */ /* 0x020fc4000f8e023f */
[----:B------:R-:W-:Y:S02]  /*12720*/  USEL UR4, UR4, URZ, UP2 ;  /* 0x0000003f04047287 */ /* 0x000fe40009000000 */
[----:B------:R-:W-:Y:S02]  /*12730*/  USHF.L.U32 UR9, UR9, 0x7, URZ ;  /* 0x0000000709097899 */ /* 0x000fe4000800063f */
[----:B------:R-:W2:Y:S01]  /*12740*/  @P4 MUFU.RCP R3, R250 ;  /* 0x000000fa00034308 */ /* 0x000ea20000001000 */
[----:B------:R-:W-:Y:S02]  /*12750*/  UIMAD UR15, UR10, UR15, UR4 ;  /* 0x0000000f0a0f72a4 */ /* 0x000fe4000f8e0204 */
[----:B------:R-:W-:Y:S02]  /*12760*/  @!UP2 UMOV UR22, UR11 ;  /* 0x0000000b0016ac82 */ /* 0x000fe40008000000 */
[----:B------:R-:W-:Y:S02]  /*12770*/  USHF.R.S32.HI UR4, URZ, 0x1f, UR9 ;  /* 0x0000001f3f047899 */ /* 0x000fe40008011409 */
[----:B------:R-:W-:Y:S01]  /*12780*/  @!UP2 USHF.R.S32.HI UR23, URZ, 0x1f, UR11 ;  /* 0x0000001f3f17a899 */ /* 0x000fe2000801140b */
[----:B------:R-:W3:Y:S01]  /*12790*/  @P3 MUFU.RCP R2, R249 ;  /* 0x000000f900023308 */ /* 0x000ee20000001000 */
[C---:B-1----:R-:W-:Y:S01]  /*127a0*/  FMUL.FTZ R144, R0.reuse, R144 ;  /* 0x0000009000907220 */ /* 0x042fe20000410000 */
[----:B------:R-:W-:Y:S01]  /*127b0*/  USHF.R.S32.HI UR5, URZ, 0x1f, UR15 ;  /* 0x0000001f3f057899 */ /* 0x000fe2000801140f */
[C---:B------:R-:W-:Y:S01]  /*127c0*/  FMUL.FTZ R6, R0.reuse, R145 ;  /* 0x0000009100067220 */ /* 0x040fe20000410000 */
[----:B------:R-:W-:Y:S01]  /*127d0*/  UIADD3 UR9, UP1, UP0, UR9, UR22, UR15 ;  /* 0x0000001609097290 */ /* 0x000fe2000f83e00f */
        /* <DEDUP_REMOVED lines=8> */
[C---:B------:R-:W-:Y:S01]  /*12860*/  FMUL.FTZ R172, R0.reuse, R172 ;  /* 0x000000ac00ac7220 */ /* 0x040fe20000410000 */
[----:B------:R-:W-:Y:S01]  /*12870*/  @!UP4 UMOV UR14, UR20 ;  /* 0x00000014000ecc82 */ /* 0x000fe20008000000 */
        /* <DEDUP_REMOVED lines=31> */
[----:B------:R-:W-:Y:S01]  /*12a70*/  FMUL.FTZ R129, R0, R129 ;  /* 0x0000008100817220 */ /* 0x000fe20000410000 */
[----:B------:R-:W-:Y:S01]  /*12a80*/  MOV R0, 0x3f800000 ;  /* 0x3f80000000007802 */ /* 0x000fe20000000f00 */
[----:B--2---:R-:W-:-:S02]  /*12a90*/  FMUL.FTZ R64, R3, R55 ;  /* 0x0000003703407220 */ /* 0x004fc40000410000 */
[----:B---3--:R-:W-:Y:S01]  /*12aa0*/  FMUL.FTZ R55, R2, R73 ;  /* 0x0000004902377220 */ /* 0x008fe20000410000 */
[----:B------:R-:W-:Y:S01]  /*12ab0*/  SHF.R.S32.HI R73, RZ, 0x1f, R141 ;  /* 0x0000001fff497819 */ /* 0x000fe2000001148d */
[C---:B------:R-:W-:Y:S01]  /*12ac0*/  FMUL.FTZ R21, R3.reuse, R39 ;  /* 0x0000002703157220 */ /* 0x040fe20000410000 */
[----:B------:R-:W1:Y:S01]  /*12ad0*/  @P0 MUFU.RCP R0, R248 ;  /* 0x000000f800000308 */ /* 0x000e620000001000 */
[----:B------:R-:W-:Y:S01]  /*12ae0*/  FMUL.FTZ R32, R3, R51 ;  /* 0x0000003303207220 */ /* 0x000fe20000410000 */
[----:B------:R-:W-:Y:S01]  /*12af0*/  LEA.HI R31, R73, R141, RZ, 0x2 ;  /* 0x0000008d491f7211 */ /* 0x000fe200078f10ff */
[----:B------:R-:W-:Y:S01]  /*12b00*/  FMUL.FTZ R37, R3, R67 ;  /* 0x0000004303257220 */ /* 0x000fe20000410000 */
[----:B------:R-:W-:Y:S01]  /*12b10*/  LEA.HI R84, R73, R141, RZ, 0x5 ;  /* 0x0000008d49547211 */ /* 0x000fe200078f28ff */
        /* <DEDUP_REMOVED lines=20> */
[----:B------:R-:W-:Y:S01]  /*12c60*/  FMUL.FTZ R71, R3, R71 ;  /* 0x0000004703477220 */ /* 0x000fe20000410000 */
[----:B------:R-:W-:Y:S01]  /*12c70*/  F2FP.BF16.PACK_AB R33, R117, R116 ;  /* 0x000000747521723e */ /* 0x000fe200000010ff */
[----:B------:R-:W-:-:S02]  /*12c80*/  FMUL.FTZ R82, R3, R82 ;  /* 0x0000005203527220 */ /* 0x000fc40000410000 */
[C---:B------:R-:W-:Y:S02]  /*12c90*/  FMUL.FTZ R52, R3.reuse, R83 ;  /* 0x0000005303347220 */ /* 0x040fe40000410000 */
        /* <DEDUP_REMOVED lines=11> */
[----:B------:R-:W-:Y:S01]  /*12d50*/  F2FP.BF16.PACK_AB R36, R115, R114 ;  /* 0x000000727324723e */ /* 0x000fe200000010ff */
[----:B------:R-:W-:-:S02]  /*12d60*/  FMUL.FTZ R130, R3, R130 ;  /* 0x0000008203827220 */ /* 0x000fc40000410000 */
[----:B------:R-:W-:Y:S01]  /*12d70*/  FMUL.FTZ R131, R3, R131 ;  /* 0x0000008303837220 */ /* 0x000fe20000410000 */
[----:B------:R-:W-:Y:S01]  /*12d80*/  SHF.R.S32.HI R3, RZ, 0x1f, R31 ;  /* 0x0000001fff037819 */ /* 0x000fe2000001141f */
[C---:B------:R-:W-:Y:S01]  /*12d90*/  FMUL.FTZ R148, R2.reuse, R148 ;  /* 0x0000009402947220 */ /* 0x040fe20000410000 */
[----:B------:R-:W-:Y:S01]  /*12da0*/  F2FP.BF16.PACK_AB R32, R119, R118 ;  /* 0x000000767720723e */ /* 0x000fe200000010ff */
        /* <DEDUP_REMOVED lines=48> */
[----:B------:R-:W-:Y:S01]  /*130b0*/  SHF.R.S32.HI R2, RZ, 0x2, R31 ;  /* 0x00000002ff027819 */ /* 0x000fe2000001141f */
[C---:B-1----:R-:W-:Y:S02]  /*130c0*/  FMUL.FTZ R59, R0.reuse, R59 ;  /* 0x0000003b003b7220 */ /* 0x042fe40000410000 */
[C---:B------:R-:W-:Y:S01]  /*130d0*/  FMUL.FTZ R58, R0.reuse, R58 ;  /* 0x0000003a003a7220 */ /* 0x040fe20000410000 */
[----:B------:R-:W-:Y:S01]  /*130e0*/  LEA.HI R3, R3, R2, RZ, 0x3 ;  /* 0x0000000203037211 */ /* 0x000fe200078f18ff */
[C---:B------:R-:W-:Y:S02]  /*130f0*/  FMUL.FTZ R26, R0.reuse, R42 ;  /* 0x0000002a001a7220 */ /* 0x040fe40000410000 */
        /* <DEDUP_REMOVED lines=90> */
[----:B-----5:R-:W-:-:S03]  /*136a0*/  IADD3 R8, R5, R2, RZ ;  /* 0x0000000205087210 */ /* 0x020fc60007ffe0ff */
        /* <DEDUP_REMOVED lines=128> */
.L_x_1059:
[----:B---34-:R-:W-:Y:S05]  /*13eb0*/  BSYNC B0 ;  /* 0x0000000000007941 */ /* 0x018fea0003800000 */
.L_x_1058:
[----:B--2---:R-:W2:Y:S04]  /*13ec0*/  LDL.LU.64 R12, [R1+0x28] ;  /* 0x00002800010c7983 */ /* 0x004ea80000300a00 */
[----:B------:R-:W3:Y:S01]  /*13ed0*/  S2R R8, SR_CTAID.Z ;  /* 0x0000000000087919 */ /* 0x000ee20000002700 */
[----:B------:R-:W-:Y:S02]  /*13ee0*/  USHF.R.S32.HI UR6, URZ, 0x1f, UR10 ;  /* 0x0000001f3f067899 */ /* 0x000fe4000801140a */
[----:B------:R-:W-:Y:S01]  /*13ef0*/  ULDC.64 UR4, c[0x0][0x1f0] ;  /* 0x00007c0000047ab9 */ /* 0x000fe20000000a00 */
[----:B------:R-:W4:Y:S04]  /*13f00*/  LDL.LU.64 R4, [R1+0x20] ;  /* 0x0000200001047983 */ /* 0x000f280000300a00 */
[----:B------:R1:W5:Y:S01]  /*13f10*/  LDL.64 R10, [R1+0x8] ;  /* 0x00000800010a7983 */ /* 0x0003620000100a00 */
[----:B------:R-:W-:Y:S01]  /*13f20*/  UIMAD UR4, UR6, UR4, URZ ;  /* 0x00000004060472a4 */ /* 0x000fe2000f8e023f */
[----:B------:R-:W-:Y:S03]  /*13f30*/  BSSY B0, `(.L_x_1060) ;  /* 0x0000011000007945 */ /* 0x000fe60003800000 */
[----:B------:R-:W-:Y:S01]  /*13f40*/  UIMAD UR4, UR10, UR5, UR4 ;  /* 0x000000050a0472a4 */ /* 0x000fe2000f8e0204 */
[----:B--2---:R-:W-:-:S04]  /*13f50*/  IADD3 R2, P0, R12, UR14, RZ ;  /* 0x0000000e0c027c10 */ /* 0x004fc8000ff1e0ff */
[----:B------:R-:W-:Y:S02]  /*13f60*/  IADD3.X R3, R13, UR7, RZ, P0, !PT ;  /* 0x000000070d037c10 */ /* 0x000fe400087fe4ff */
[----:B----4-:R-:W-:-:S03]  /*13f70*/  ISETP.GE.AND P0, PT, R4, UR12, PT ;  /* 0x0000000c04007c0c */ /* 0x010fc6000bf06270 */
[----:B---3--:R-:W-:-:S05]  /*13f80*/  IMAD.WIDE.U32 R8, R8, c[0x0][0x1f0], R2 ;  /* 0x00007c0008087a25 */ /* 0x008fca00078e0002 */
        /* <DEDUP_REMOVED lines=11> */
.L_x_1061:
[----:B-1----:R-:W-:Y:S05]  /*14040*/  BSYNC B0 ;  /* 0x0000000000007941 */ /* 0x002fea0003800000 */
.L_x_1060:
[----:B------:R-:W2:Y:S01]  /*14050*/  LDL.LU R0, [R1+0x40] ;  /* 0x0000400001007983 */ /* 0x000ea20000300800 */
[----:B------:R-:W-:Y:S01]  /*14060*/  BSSY B0, `(.L_x_1062) ;  /* 0x000000f000007945 */ /* 0x000fe20003800000 */
[----:B--2---:R-:W-:-:S13]  /*14070*/  ISETP.GE.AND P0, PT, R0, UR12, PT ;  /* 0x0000000c00007c0c */ /* 0x004fda000bf06270 */
        /* <DEDUP_REMOVED lines=13> */
.L_x_1063:
[----:B------:R-:W-:Y:S05]  /*14150*/  BSYNC B0 ;  /* 0x0000000000007941 */ /* 0x000fea0003800000 */
.L_x_1062:
        /* <DEDUP_REMOVED lines=16> */
.L_x_1065:
[----:B------:R-:W-:Y:S05]  /*14260*/  BSYNC B0 ;  /* 0x0000000000007941 */ /* 0x000fea0003800000 */
.L_x_1064:
        /* <DEDUP_REMOVED lines=16> */
.L_x_1067:
[----:B------:R-:W-:Y:S05]  /*14370*/  BSYNC B0 ;  /* 0x0000000000007941 */ /* 0x000fea0003800000 */
.L_x_1066:
        /* <DEDUP_REMOVED lines=16> */
.L_x_1069:
[----:B------:R-:W-:Y:S05]  /*14480*/  BSYNC B0 ;  /* 0x0000000000007941 */ /* 0x000fea0003800000 */
.L_x_1068:
        /* <DEDUP_REMOVED lines=16> */
.L_x_1071:
[----:B------:R-:W-:Y:S05]  /*14590*/  BSYNC B0 ;  /* 0x0000000000007941 */ /* 0x000fea0003800000 */
.L_x_1070:
        /* <DEDUP_REMOVED lines=16> */
.L_x_1073:
[----:B------:R-:W-:Y:S05]  /*146a0*/  BSYNC B0 ;  /* 0x0000000000007941 */ /* 0x000fea0003800000 */
.L_x_1072:
        /* <DEDUP_REMOVED lines=16> */
.L_x_1074:
        /* <DEDUP_REMOVED lines=13> */
.L_x_2390:


//--------------------- .text._ZN5flash16flash_fwd_kernelI23Flash_fwd_kernel_traitsILi128ELi128ELi32ELi4ELb0ELb0EN7cutlass10bfloat16_tE19Flash_kernel_traitsILi128ELi128ELi32ELi4ES3_EELb0ELb0ELb1ELb0ELb0ELb0ELb0ELb0EEEvNS_16Flash_fwd_paramsE --------------------------
	.section	.text._ZN5flash16flash_fwd_kernelI23Flash_fwd_kernel_traitsILi128ELi128ELi32ELi4ELb0ELb0EN7cutlass10bfloat16_tE19Flash_kernel_traitsILi128ELi128ELi32ELi4ES3_EELb0ELb0ELb1ELb0ELb0ELb0ELb0ELb0EEEvNS_16Flash_fwd_paramsE,"ax",@progbits
	.sectioninfo	@"SHI_REGISTERS=255"
	.align	128
        .global         _ZN5flash16flash_fwd_kernelI23Flash_fwd_kernel_traitsILi128ELi128ELi32ELi4ELb0ELb0EN7cutlass10bfloat16_tE19Flash_kernel_traitsILi128ELi128ELi32ELi4ES3_EELb0ELb0ELb1ELb0ELb0ELb0ELb0ELb0EEEvNS_16Flash_fwd_paramsE
        .type           _ZN5flash16flash_fwd_kernelI23Flash_fwd_kernel_traitsILi128ELi128ELi32ELi4ELb0ELb0EN7cutlass10bfloat16_tE19Flash_kernel_traitsILi128ELi128ELi32ELi4ES3_EELb0ELb0ELb1ELb0ELb0ELb0ELb0ELb0EEEvNS_16Flash_fwd_paramsE,@function
        .size           _ZN5flash16flash_fwd_kernelI23Flash_fwd_kernel_traitsILi128ELi128ELi32ELi4ELb0ELb0EN7cutlass10bfloat16_tE19Flash_kernel_traitsILi128ELi128ELi32ELi4ES3_EELb0ELb0ELb1ELb0ELb0ELb0ELb0ELb0EEEvNS_16Flash_fwd_paramsE,(.L_x_2391 - _ZN5flash16flash_fwd_kernelI23Flash_fwd_kernel_traitsILi128ELi128ELi32ELi4ELb0ELb0EN7cutlass10bfloat16_tE19Flash_kernel_traitsILi128ELi128ELi32ELi4ES3_EELb0ELb0ELb1ELb0ELb0ELb0ELb0ELb0EEEvNS_16Flash_fwd_paramsE)
        .other          _ZN5flash16flash_fwd_kernelI23Flash_fwd_kernel_traitsILi128ELi128ELi32ELi4ELb0ELb0EN7cutlass10bfloat16_tE19Flash_kernel_traitsILi128ELi128ELi32ELi4ES3_EELb0ELb0ELb1ELb0ELb0ELb0ELb0ELb0EEEvNS_16Flash_fwd_paramsE,@"STO_CUDA_ENTRY STV_DEFAULT"
_ZN5flash16flash_fwd_kernelI23Flash_fwd_kernel_traitsILi128ELi128ELi32ELi4ELb0ELb0EN7cutlass10bfloat16_tE19Flash_kernel_traitsILi128ELi128ELi32ELi4ES3_EELb0ELb0ELb1ELb0ELb0ELb0ELb0ELb0EEEvNS_16Flash_fwd_paramsE:
.text._ZN5flash16flash_fwd_kernelI23Flash_fwd_kernel_traitsILi128ELi128ELi32ELi4ELb0ELb0EN7cutlass10bfloat16_tE19Flash_kernel_traitsILi128ELi128ELi32ELi4ES3_EELb0ELb0ELb1ELb0ELb0ELb0ELb0ELb0EEEvNS_16Flash_fwd_paramsE:
        /* <DEDUP_REMOVED lines=56> */
.L_x_1075:
[----:B------:R-:W-:Y:S02]  /*0380*/  ULDC UR7, c[0x0][0x218] ;  /* 0x0000860000077ab9 */ /* 0x000fe40000000800 */
.L_x_1076:
        /* <DEDUP_REMOVED lines=49> */
[----:B------:R-:W-:Y:S01]  /*06a0*/  ULDC.64 UR4, c[0x0][0x1e0] ;  /* 0x0000780000047ab9 */ /* 0x000fe20000000a00 */
[----:B------:R-:W-:Y:S01]  /*06b0*/  LEA.HI R8, R8, R20, RZ, 0x3 ;  /* 0x0000001408087211 */ /* 0x000fe200078f18ff */
[----:B------:R-:W-:Y:S01]  /*06c0*/  USHF.R.S32.HI UR19, URZ, 0x1f, UR9 ;  /* 0x0000001f3f137899 */ /* 0x000fe20008011409 */
[----:B------:R-:W2:Y:S01]  /*06d0*/  S2R R6, SR_CTAID.X ;  /* 0x0000000000067919 */ /* 0x000ea20000002500 */
[----:B------:R-:W-:Y:S01]  /*06e0*/  ULDC UR8, c[0x0][0x234] ;  /* 0x00008d0000087ab9 */ /* 0x000fe20000000800 */
[----:B------:R-:W-:Y:S01]  /*06f0*/  LOP3.LUT R0, R8, 0xfffffff8, RZ, 0xc0, !PT ;  /* 0xfffffff808007812 */ /* 0x000fe200078ec0ff */
[----:B------:R-:W-:Y:S01]  /*0700*/  ULDC UR7, c[0x0][0x1c0] ;  /* 0x0000700000077ab9 */ /* 0x000fe20000000800 */
        /* <DEDUP_REMOVED lines=14> */
[----:B------:R-:W-:Y:S02]  /*07f0*/  ULDC.U8 UR4, c[0x0][0x328] ;  /* 0x0000ca0000047ab9 */ /* 0x000fe40000000000 */
[----:B------:R-:W-:Y:S01]  /*0800*/  UISETP.NE.AND UP2, UPT, UR4, URZ, UPT ;  /* 0x0000003f0400728c */ /* 0x000fe2000bf45270 */
[----:B--2---:R-:W-:Y:S01]  /*0810*/  IMAD.WIDE R6, R6, 0x80, R8 ;  /* 0x0000008006067825 */ /* 0x004fe200078e0208 */
[----:B------:R-:W-:-:S02]  /*0820*/  ULDC UR10, c[0x0][0x214] ;  /* 0x00008500000a7ab9 */ /* 0x000fc40000000800 */
[----:B------:R-:W-:Y:S02]  /*0830*/  ULDC.64 UR4, c[0x0][0x1f0] ;  /* 0x00007c0000047ab9 */ /* 0x000fe40000000a00 */
[----:B------:R-:W-:Y:S02]  /*0840*/  UIMAD UR4, UR19, UR4, URZ ;  /* 0x00000004130472a4 */ /* 0x000fe4000f8e023f */
[----:B------:R-:W-:Y:S02]  /*0850*/  UISETP.NE.OR UP3, UPT, UR13, URZ, !UP2 ;  /* 0x0000003f0d00728c */ /* 0x000fe4000d765670 */
[----:B------:R-:W-:Y:S02]  /*0860*/  @UP0 UMOV UR19, UR12 ;  /* 0x0000000c00130c82 */ /* 0x000fe40008000000 */
[----:B------:R-:W-:Y:S02]  /*0870*/  @UP1 ULDC UR12, c[0x0][0x210] ;  /* 0x00008400000c1ab9 */ /* 0x000fe40000000800 */
[----:B------:R-:W-:-:S02]  /*0880*/  @UP1 UIMAD UR12, UR12, UR10, URZ ;  /* 0x0000000a0c0c12a4 */ /* 0x000fc4000f8e023f */
[----:B------:R-:W-:Y:S02]  /*0890*/  @!UP1 USEL UR12, UR10, UR8, !UP2 ;  /* 0x000000080a0c9287 */ /* 0x000fe4000d000000 */
        /* <DEDUP_REMOVED lines=16> */
[----:B------:R-:W-:Y:S02]  /*09a0*/  UIMAD UR18, UR18, UR21, URZ ;  /* 0x00000015121272a4 */ /* 0x000fe4000f8e023f */
[----:B------:R-:W-:Y:S02]  /*09b0*/  UMOV UR24, URZ ;  /* 0x0000003f00187c82 */ /* 0x000fe40008000000 */
[----:B------:R-:W-:Y:S02]  /*09c0*/  @!UP3 UMOV UR24, UR22 ;  /* 0x000000160018bc82 */ /* 0x000fe40008000000 */
[----:B------:R-:W-:Y:S02]  /*09d0*/  UIMAD UR4, UR9, UR5, UR4 ;  /* 0x00000005090472a4 */ /* 0x000fe4000f8e0204 */
[----:B------:R-:W-:-:S02]  /*09e0*/  UMOV UR25, URZ ;  /* 0x0000003f00197c82 */ /* 0x000fc40008000000 */
[----:B------:R-:W-:Y:S02]  /*09f0*/  USHF.R.S32.HI UR7, URZ, 0x1f, UR12 ;  /* 0x0000001f3f077899 */ /* 0x000fe4000801140c */
        /* <DEDUP_REMOVED lines=17> */
.L_x_1079:
[----:B------:R-:W-:Y:S05]  /*0b10*/  BSYNC B0 ;  /* 0x0000000000007941 */ /* 0x000fea0003800000 */
.L_x_1078:
        /* <DEDUP_REMOVED lines=18> */
.L_x_1081:
[----:B------:R-:W-:Y:S05]  /*0c40*/  BSYNC B0 ;  /* 0x0000000000007941 */ /* 0x000fea0003800000 */
.L_x_1080:
        /* <DEDUP_REMOVED lines=18> */
.L_x_1083:
[----:B------:R-:W-:Y:S05]  /*0d70*/  BSYNC B0 ;  /* 0x0000000000007941 */ /* 0x000fea0003800000 */
.L_x_1082:
        /* <DEDUP_REMOVED lines=18> */
.L_x_1085:
[----:B------:R-:W-:Y:S05]  /*0ea0*/  BSYNC B0 ;  /* 0x0000000000007941 */ /* 0x000fea0003800000 */
.L_x_1084:
        /* <DEDUP_REMOVED lines=18> */
.L_x_1087:
[----:B------:R-:W-:Y:S05]  /*0fd0*/  BSYNC B0 ;  /* 0x0000000000007941 */ /* 0x000fea0003800000 */
.L_x_1086:
        /* <DEDUP_REMOVED lines=18> */
.L_x_1089:
[----:B------:R-:W-:Y:S05]  /*1100*/  BSYNC B0 ;  /* 0x0000000000007941 */ /* 0x000fea0003800000 */
.L_x_1088:
        /* <DEDUP_REMOVED lines=18> */
.L_x_1091:
[----:B------:R-:W-:Y:S05]  /*1230*/  BSYNC B0 ;  /* 0x0000000000007941 */ /* 0x000fea0003800000 */
.L_x_1090:
        /* <DEDUP_REMOVED lines=18> */
.L_x_1093:
[----:B------:R-:W-:Y:S05]  /*1360*/  BSYNC B0 ;  /* 0x0000000000007941 */ /* 0x000fea0003800000 */
.L_x_1092:
        /* <DEDUP_REMOVED lines=67> */
.L_x_1077:
        /* <DEDUP_REMOVED lines=33> */
.L_x_1094:
        /* <DEDUP_REMOVED lines=46> */
.L_x_1095:
[----:B------:R-:W-:Y:S01]  /*1c90*/  SHF.R.S32.HI R15, RZ, 0x1f, R20 ;  /* 0x0000001fff0f7819 */ /* 0x000fe20000011414 */
[----:B------:R-:W1:Y:S01]  /*1ca0*/  S2R R6, SR_CTAID.X ;  /* 0x0000000000067919 */ /* 0x000e620000002500 */
[----:B------:R-:W-:Y:S01]  /*1cb0*/  UIADD3 UR6, -UR18, UR20, URZ ;  /* 0x0000001412067290 */ /* 0x000fe2000fffe13f */
[----:B------:R-:W-:Y:S01]  /*1cc0*/  BSSY B0, `(.L_x_1096) ;  /* 0x000005d000007945 */ /* 0x000fe20003800000 */
[CC--:B------:R-:W-:Y:S01]  /*1cd0*/  LEA.HI R0, R15.reuse, R20.reuse, RZ, 0x3 ;  /* 0x000000140f007211 */ /* 0x0c0fe200078f18ff */
[----:B------:R-:W2:Y:S01]  /*1ce0*/  S2R R12, SR_CTAID.Z ;  /* 0x00000000000c7919 */ /* 0x000ea20000002700 */
[----:B------:R-:W-:Y:S01]  /*1cf0*/  LEA.HI R16, R15, R20, RZ, 0x4 ;  /* 0x000000140f107211 */ /* 0x000fe200078f20ff */
[----:B------:R-:W-:Y:S01]  /*1d00*/  ULDC.64 UR4, c[0x0][0x1a8] ;  /* 0x00006a0000047ab9 */ /* 0x000fe20000000a00 */
[----:B------:R-:W-:Y:S01]  /*1d10*/  SHF.R.S32.HI R10, RZ, 0x3, R0 ;  /* 0x00000003ff0a7819 */ /* 0x000fe20000011400 */
[----:B------:R-:W-:Y:S01]  /*1d20*/  UIMAD UR4, UR21, UR4, URZ ;  /* 0x00000004150472a4 */ /* 0x000fe2000f8e023f */
        /* <DEDUP_REMOVED lines=8> */
[----:B------:R-:W-:Y:S01]  /*1db0*/  IMAD.SHL.U32 R90, R17, 0x8, RZ ;  /* 0x00000008115a7824 */ /* 0x000fe200078e00ff */
[----:B------:R-:W-:Y:S01]  /*1dc0*/  UIMAD UR4, UR9, UR5, UR4 ;  /* 0x00000005090472a4 */ /* 0x000fe2000f8e0204 */
[----:B------:R-:W-:Y:S01]  /*1dd0*/  IMAD R14, R11, c[0x0][0x1a0], RZ ;  /* 0x000068000b0e7a24 */ /* 0x000fe200078e02ff */
[----:B------:R-:W-:-:S02]  /*1de0*/  SHF.R.S32.HI R4, RZ, 0x1f, R0 ;  /* 0x0000001fff047819 */ /* 0x000fc40000011400 */
[----:B------:R-:W-:Y:S01]  /*1df0*/  LOP3.LUT R3, R2, 0x38, R90, 0xf8, !PT ;  /* 0x0000003802037812 */ /* 0x000fe200078ef85a */
[----:B-1----:R-:W-:Y:S01]  /*1e00*/  IMAD.WIDE R30, R6, 0x80, R10 ;  /* 0x00000080061e7825 */ /* 0x002fe200078e020a */
[----:B------:R-:W-:Y:S02]  /*1e10*/  SHF.R.U32.HI R2, RZ, 0x3, R2 ;  /* 0x00000003ff027819 */ /* 0x000fe40000011602 */
[----:B------:R-:W-:Y:S01]  /*1e20*/  LEA.HI R19, R4, R0, RZ, 0x3 ;  /* 0x0000000004137211 */ /* 0x000fe200078f18ff */
[----:B------:R-:W-:Y:S01]  /*1e30*/  IMAD.SHL.U32 R4, R5, 0x8, RZ ;  /* 0x0000000805047824 */ /* 0x000fe200078e00ff */
[----:B------:R-:W-:Y:S01]  /*1e40*/  LOP3.LUT R3, R3, R2, RZ, 0x3c, !PT ;  /* 0x0000000203037212 */ /* 0x000fe200078e3cff */
[----:B------:R1:W-:Y:S01]  /*1e50*/  STL.64 [R1+0x28], R30 ;  /* 0x0000281e01007387 */ /* 0x0003e20000100a00 */
        /* <DEDUP_REMOVED lines=9> */
[----:B------:R1:W-:Y:S02]  /*1ef0*/  STL.64 [R1+0x20], R90 ;  /* 0x0000205a01007387 */ /* 0x0003e40000100a00 */
        /* <DEDUP_REMOVED lines=15> */
[C---:B------:R-:W-:Y:S02]  /*1ff0*/  IMAD R5, R8.reuse, c[0x0][0x1bc], R0 ;  /* 0x00006f0008057a24 */ /* 0x040fe400078e0200 */
        /* <DEDUP_REMOVED lines=41> */
.L_x_1097:
[----:B------:R-:W-:Y:S05]  /*2290*/  BSYNC B0 ;  /* 0x0000000000007941 */ /* 0x000fea0003800000 */
.L_x_1096:
        /* <DEDUP_REMOVED lines=29> */
.L_x_1099:
[----:B------:R-:W-:Y:S05]  /*2470*/  BSYNC B0 ;  /* 0x0000000000007941 */ /* 0x000fea0003800000 */
.L_x_1098:
        /* <DEDUP_REMOVED lines=29> */
.L_x_1101:
[----:B------:R-:W-:Y:S05]  /*2650*/  BSYNC B0 ;  /* 0x0000000000007941 */ /* 0x000fea0003800000 */
.L_x_1100:
        /* <DEDUP_REMOVED lines=29> */
.L_x_1103:
[----:B------:R-:W-:Y:S05]  /*2830*/  BSYNC B0 ;  /* 0x0000000000007941 */ /* 0x000fea0003800000 */
.L_x_1102:
        /* <DEDUP_REMOVED lines=29> */
.L_x_1105:
[----:B------:R-:W-:Y:S05]  /*2a10*/  BSYNC B0 ;  /* 0x0000000000007941 */ /* 0x000fea0003800000 */
.L_x_1104:
        /* <DEDUP_REMOVED lines=29> */
.L_x_1107:
[----:B------:R-:W-:Y:S05]  /*2bf0*/  BSYNC B0 ;  /* 0x0000000000007941 */ /* 0x000fea0003800000 */
.L_x_1106:
[----:B------:R-:W-:Y:S01]  /*2c00*/  IADD3 R2, R10, 0x60, RZ ;  /* 0x000000600a027810 */ /* 0x000fe20007ffe0ff */
[----:B------:R-:W-:Y:S03]  /*2c10*/  BSSY B0, `(.L_x_1108) ;  /* 0x000001d000007945 */ /* 0x000fe60003800000 */
[----:B------:R-:W-:Y:S01]  /*2c20*/  ISETP.GE.AND P0, PT, R2, UR6, PT ;  /* 0x0000000602007c0c */ /* 0x000fe2000bf06270 */
[----:B------:R3:W-:-:S12]  /*2c30*/  STL [R1+0x50], R2 ;  /* 0x0000500201007387 */ /* 0x0007d80000100800 */
[----:B------:R-:W-:Y:S05]  /*2c40*/  @P0 BRA `(.L_x_1109) ;  /* 0x0000019000000947 */ /* 0x000fea0003800000 */
[----:B------:R-:W-:Y:S02]  /*2c50*/  IADD3 R5, P0, R30, 0x60, RZ ;  /* 0x000000601e057810 */ /* 0x000fe40007f1e0ff */
[----:B------:R-:W-:Y:S02]  /*2c60*/  ISETP.GE.AND P1, PT, R90, c[0x0][0x220], PT ;  /* 0x000088005a007a0c */ /* 0x000fe40003f26270 */
[----:B------:R-:W-:Y:S01]  /*2c70*/  MOV R3, R9 ;  /* 0x0000000900037202 */ /* 0x000fe20000000f00 */
[----:B---3--:R-:W-:Y:S01]  /*2c80*/  IMAD.X R2, RZ, RZ, R31, P0 ;  /* 0x000000ffff027224 */ /* 0x008fe200000e061f */
        /* <DEDUP_REMOVED lines=21> */
.L_x_1109:
[----:B------:R-:W-:Y:S05]  /*2de0*/  BSYNC B0 ;  /* 0x0000000000007941 */ /* 0x000fea0003800000 */
.L_x_1108:
[----:B---3--:R-:W-:Y:S01]  /*2df0*/  IADD3 R2, R10, 0x70, RZ ;  /* 0x000000700a027810 */ /* 0x008fe20007ffe0ff */
        /* <DEDUP_REMOVED lines=8> */
[----:B------:R-:W-:Y:S02]  /*2e80*/  IADD3 R5, P0, R30, 0x70, RZ ;  /* 0x000000701e057810 */ /* 0x000fe40007f1e0ff */
[----:B------:R-:W-:Y:S02]  /*2e90*/  ISETP.GE.AND P1, PT, R90, c[0x0][0x220], PT ;  /* 0x000088005a007a0c */ /* 0x000fe40003f26270 */
[----:B------:R-:W-:Y:S01]  /*2ea0*/  MOV R3, R9 ;  /* 0x0000000900037202 */ /* 0x000fe20000000f00 */
[----:B---3--:R-:W-:Y:S01]  /*2eb0*/  IMAD.X R2, RZ, RZ, R31, P0 ;  /* 0x000000ffff027224 */ /* 0x008fe200000e061f */
        /* <DEDUP_REMOVED lines=21> */
.L_x_1111:
[----:B------:R-:W-:Y:S05]  /*3010*/  BSYNC B0 ;  /* 0x0000000000007941 */ /* 0x000fea0003800000 */
.L_x_1110:
        /* <DEDUP_REMOVED lines=11> */
[----:B--23--:R-:W-:Y:S01]  /*30d0*/  IMAD.WIDE.U32 R2, R87, UR21, R88 ;  /* 0x0000001557027c25 */ /* 0x00cfe2000f8e0058 */
        /* <DEDUP_REMOVED lines=20> */
.L_x_1113:
[----:B------:R-:W-:Y:S05]  /*3220*/  BSYNC B0 ;  /* 0x0000000000007941 */ /* 0x000fea0003800000 */
.L_x_1112:
[----:B------:R-:W-:Y:S01]  /*3230*/  ISETP.GE.AND P0, PT, R14, UR14, PT ;  /* 0x0000000e0e007c0c */ /* 0x000fe2000bf06270 */
[----:B------:R-:W-:Y:S01]  /*3240*/  ULDC UR9, c[0x0][0x19c] ;  /* 0x0000670000097ab9 */ /* 0x000fe20000000800 */
[----:B------:R-:W-:Y:S01]  /*3250*/  BSSY B0, `(.L_x_1114) ;  /* 0x000001a000007945 */ /* 0x000fe20003800000 */
[----:B------:R-:W-:Y:S02]  /*3260*/  ULDC.64 UR4, c[0x0][0x1a0] ;  /* 0x0000680000047ab9 */ /* 0x000fe40000000a00 */
[----:B------:R-:W-:Y:S02]  /*3270*/  USHF.L.U32 UR10, UR22, 0x4, URZ ;  /* 0x00000004160a7899 */ /* 0x000fe4000800063f */
[----:B------:R-:W-:Y:S02]  /*3280*/  USHF.L.U64.HI UR9, UR22, UR13, UR9 ;  /* 0x0000000d16097299 */ /* 0x000fe40008010209 */
[----:B------:R-:W-:Y:S02]  /*3290*/  USHF.L.U64.HI UR11, UR4, UR11, UR5 ;  /* 0x0000000b040b7299 */ /* 0x000fe40008010205 */
[----:B------:R-:W-:-:S02]  /*32a0*/  USHF.L.U32 UR12, UR4, 0x5, URZ ;  /* 0x00000005040c7899 */ /* 0x000fc4000800063f */
[----:B------:R-:W-:Y:S05]  /*32b0*/  @P0 BRA `(.L_x_1115) ;  /* 0x0000013000000947 */ /* 0x000fea0003800000 */
[----:B------:R-:W-:Y:S02]  /*32c0*/  ISETP.GE.AND P1, PT, R90, c[0x0][0x220], PT ;  /* 0x000088005a007a0c */ /* 0x000fe40003f26270 */
[----:B------:R-:W-:Y:S02]  /*32d0*/  IADD3 R5, P2, R2, UR10, RZ ;  /* 0x0000000a02057c10 */ /* 0x000fe4000ff5e0ff */
[----:B------:R-:W-:Y:S02]  /*32e0*/  ISETP.GE.AND P0, PT, R252, c[0x0][0x220], PT ;  /* 0x00008800fc007a0c */ /* 0x000fe40003f06270 */
[----:B------:R-:W-:-:S07]  /*32f0*/  IADD3.X R8, R8, UR9, RZ, P2, !PT ;  /* 0x0000000908087c10 */ /* 0x000fce00097fe4ff */
        /* <DEDUP_REMOVED lines=15> */
.L_x_1115:
[----:B------:R-:W-:Y:S05]  /*33f0*/  BSYNC B0 ;  /* 0x0000000000007941 */ /* 0x000fea0003800000 */
.L_x_1114:
[----:B------:R-:W0:Y:S01]  /*3400*/  LDGDEPBAR ;  /* 0x00000000000079af */ /* 0x000e220000000000 */
[----:B------:R-:W-:Y:S01]  /*3410*/  ISETP.GE.AND P0, PT, R10, UR14, PT ;  /* 0x0000000e0a007c0c */ /* 0x000fe2000bf06270 */
[----:B--2---:R-:W-:Y:S01]  /*3420*/  IMAD.MOV.U32 R6, RZ, RZ, R24 ;  /* 0x000000ffff067224 */ /* 0x004fe200078e0018 */
[----:B------:R-:W-:Y:S01]  /*3430*/  SHF.R.S32.HI R5, RZ, 0x1f, R15 ;  /* 0x0000001fff057819 */ /* 0x000fe2000001140f */
[----:B------:R-:W-:Y:S01]  /*3440*/  IMAD.MOV.U32 R7, RZ, RZ, R25 ;  /* 0x000000ffff077224 */ /* 0x000fe200078e0019 */
[----:B------:R-:W-:Y:S01]  /*3450*/  UIMAD UR5, UR11, UR21, URZ ;  /* 0x000000150b0572a4 */ /* 0x000fe2000f8e023f */
[----:B------:R-:W-:Y:S01]  /*3460*/  IMAD.MOV.U32 R6, RZ, RZ, R22 ;  /* 0x000000ffff067224 */ /* 0x000fe200078e0016 */
[----:B------:R-:W-:Y:S01]  /*3470*/  LEA.HI R5, R5, R15, RZ, 0x2 ;  /* 0x0000000f05057211 */ /* 0x000fe200078f10ff */
[----:B---3--:R-:W-:Y:S01]  /*3480*/  IMAD.U32 R2, RZ, RZ, UR21 ;  /* 0x00000015ff027e24 */ /* 0x008fe2000f8e00ff */
[----:B------:R-:W-:Y:S01]  /*3490*/  UIMAD UR5, UR25, UR12, UR5 ;  /* 0x0000000c190572a4 */ /* 0x000fe2000f8e0205 */
[----:B------:R-:W-:Y:S01]  /*34a0*/  IMAD.SHL.U32 R20, R20, 0x2, RZ ;  /* 0x0000000214147824 */ /* 0x000fe200078e00ff */
[----:B------:R-:W-:Y:S01]  /*34b0*/  SHF.R.S32.HI R93, RZ, 0x2, R5 ;  /* 0x00000002ff5d7819 */ /* 0x000fe20000011405 */
[----:B------:R2:W-:Y:S01]  /*34c0*/  STL.64 [R1+0x18], R6 ;  /* 0x0000180601007387 */ /* 0x0005e20000100a00 */
[----:B------:R-:W-:Y:S01]  /*34d0*/  IMAD.WIDE.U32 R2, R2, UR12, R6 ;  /* 0x0000000c02027c25 */ /* 0x000fe2000f8e0006 */
[----:B------:R-:W-:Y:S01]  /*34e0*/  BSSY B0, `(.L_x_1116) ;  /* 0x000001a000007945 */ /* 0x000fe20003800000 */
[----:B------:R-:W-:Y:S01]  /*34f0*/  LOP3.LUT R92, R20, 0x6, RZ, 0xc0, !PT ;  /* 0x00000006145c7812 */ /* 0x000fe200078ec0ff */
[----:B------:R2:W-:Y:S02]  /*3500*/  STL [R1+0x48], R93 ;  /* 0x0000485d01007387 */ /* 0x0005e40000100800 */
        /* <DEDUP_REMOVED lines=23> */
.L_x_1117:
[----:B------:R-:W-:Y:S05]  /*3680*/  BSYNC B0 ;  /* 0x0000000000007941 */ /* 0x000fea0003800000 */
.L_x_1116:
        /* <DEDUP_REMOVED lines=27> */
.L_x_1119:
[----:B------:R-:W-:Y:S05]  /*3840*/  BSYNC B0 ;  /* 0x0000000000007941 */ /* 0x000fea0003800000 */
.L_x_1118:
[----:B--2---:R-:W-:Y:S01]  /*3850*/  SHF.R.S32.HI R7, RZ, 0x4, R16 ;  /* 0x00000004ff077819 */ /* 0x004fe20000011410 */
[C---:B------:R-:W-:Y:S01]  /*3860*/  IMAD.SHL.U32 R6, R17.reuse, 0x40, RZ ;  /* 0x0000004011067824 */ /* 0x040fe200078e00ff */
[----:B------:R-:W-:Y:S01]  /*3870*/  R2P PR, R17, 0x6 ;  /* 0x0000000611007804 */ /* 0x000fe20000000000 */
[----:B-1----:R-:W-:Y:S01]  /*3880*/  IMAD.SHL.U32 R3, R18, 0x40, RZ ;  /* 0x0000004012037824 */ /* 0x002fe200078e00ff */
        /* <DEDUP_REMOVED lines=28> */
[----:B------:R-:W-:Y:S01]  /*3a50*/  LDSM.16.M88.4 R28, [R208+0x8800] ;  /* 0x00880000d01c783b */ /* 0x000fe20000000200 */
        /* <DEDUP_REMOVED lines=10> */
[----:B------:R-:W5:Y:S01]  /*3b00*/  LDSM.16.M88.4 R12, [R210] ;  /* 0x00000000d20c783b */ /* 0x000f620000000200 */
[----:B------:R-:W-:Y:S01]  /*3b10*/  SEL R2, R2, 0xffffffc0, !P2 ;  /* 0xffffffc002027807 */ /* 0x000fe20005000000 */
[----:B------:R-:W-:Y:S01]  /*3b20*/  IMAD.IADD R3, R93, 0x1, R3 ;  /* 0x000000015d037824 */ /* 0x000fe200078e0203 */
[C---:B------:R-:W-:Y:S01]  /*3b30*/  IADD3 R221, R219.reuse, 0x1000, RZ ;  /* 0x00001000dbdd7810 */ /* 0x040fe20007ffe0ff */
[----:B------:R-:W-:Y:S01]  /*3b40*/  LDSM.16.M88.4 R16, [R212+0x2000] ;  /* 0x00200000d410783b */ /* 0x000fe20000000200 */
[----:B------:R-:W-:Y:S01]  /*3b50*/  IADD3 R220, R219, 0x1800, RZ ;  /* 0x00001800dbdc7810 */ /* 0x000fe20007ffe0ff */
[----:B------:R-:W-:Y:S01]  /*3b60*/  IMAD.IADD R217, R208, 0x1, R2 ;  /* 0x00000001d0d97824 */ /* 0x000fe200078e0202 */
[----:B------:R-:W-:Y:S01]  /*3b70*/  IADD3 R7, R3, 0x8, RZ ;  /* 0x0000000803077810 */ /* 0x000fe20007ffe0ff */
[----:B------:R-:W3:Y:S01]  /*3b80*/  LDSM.16.M88.4 R36, [R219+0x800] ;  /* 0x00080000db24783b */ /* 0x000ee20000000200 */
[----:B------:R-:W-:Y:S01]  /*3b90*/  IMAD.IADD R215, R2, 0x1, R219 ;  /* 0x0000000102d77824 */ /* 0x000fe200078e02db */
[----:B------:R-:W-:-:S02]  /*3ba0*/  SHF.R.S32.HI R2, RZ, 0x1f, R84 ;  /* 0x0000001fff027819 */ /* 0x000fc40000011454 */
[----:B------:R-:W4:Y:S01]  /*3bb0*/  LDSM.16.M88.4 R32, [R219] ;  /* 0x00000000db20783b */ /* 0x000f220000000200 */
[----:B------:R-:W-:Y:S02]  /*3bc0*/  IADD3 R6, R3, 0x40, RZ ;  /* 0x0000004003067810 */ /* 0x000fe40007ffe0ff */
[----:B------:R-:W-:Y:S01]  /*3bd0*/  LEA.HI R2, R2, R84, RZ, 0x2 ;  /* 0x0000005402027211 */ /* 0x000fe200078f10ff */
[----:B------:R-:W3:Y:S03]  /*3be0*/  LDSM.16.M88.4 R24, [R212] ;  /* 0x00000000d418783b */ /* 0x000ee60000000200 */
[----:B------:R-:W-:Y:S01]  /*3bf0*/  LOP3.LUT R5, R2, 0xfffffffc, RZ, 0xc0, !PT ;  /* 0xfffffffc02057812 */ /* 0x000fe200078ec0ff */
[----:B------:R-:W-:Y:S01]  /*3c00*/  LDSM.16.M88.4 R56, [R217+0x8800] ;  /* 0x00880000d938783b */ /* 0x000fe20000000200 */
[----:B------:R-:W-:-:S03]  /*3c10*/  IMAD.U32 R2, RZ, RZ, UR21 ;  /* 0x00000015ff027e24 */ /* 0x000fc6000f8e00ff */
[----:B------:R-:W-:Y:S01]  /*3c20*/  LDSM.16.M88.4 R40, [R217+0x8000] ;  /* 0x00800000d928783b */ /* 0x000fe20000000200 */
[----:B------:R-:W-:Y:S02]  /*3c30*/  IMAD.IADD R5, R84, 0x1, -R5 ;  /* 0x0000000154057824 */ /* 0x000fe400078e0a05 */
[----:B------:R-:W-:-:S03]  /*3c40*/  IMAD R2, R2, 0x20, R92 ;  /* 0x0000002002027824 */ /* 0x000fc600078e025c */
[----:B------:R4:W-:Y:S01]  /*3c50*/  STL [R1+0x54], R5 ;  /* 0x0000540501007387 */ /* 0x0009e20000100800 */
[C---:B-1----:R-:W-:Y:S08]  /*3c60*/  HMMA.16816.F32.BF16 R48, R8.reuse, R28, RZ ;  /* 0x0000001c0830723c */ /* 0x042ff000000418ff */
[C---:B--2---:R-:W-:Y:S08]  /*3c70*/  HMMA.16816.F32.BF16 R60, R8.reuse, R22, RZ ;  /* 0x00000016083c723c */ /* 0x044ff000000418ff */
[----:B------:R-:W-:Y:S01]  /*3c80*/  HMMA.16816.F32.BF16 R52, R8, R20, RZ ;  /* 0x000000140834723c */ /* 0x000fe200000418ff */
[----:B----4-:R-:W-:-:S07]  /*3c90*/  IADD3 R5, R3, 0x48, RZ ;  /* 0x0000004803057810 */ /* 0x010fce0007ffe0ff */
[C---:B-----5:R-:W-:Y:S08]  /*3ca0*/  HMMA.16816.F32.BF16 R64, R12.reuse, R20, RZ ;  /* 0x000000140c40723c */ /* 0x060ff000000418ff */
[----:B------:R-:W-:Y:S01]  /*3cb0*/  HMMA.16816.F32.BF16 R68, R12, R22, RZ ;  /* 0x000000160c44723c */ /* 0x000fe200000418ff */
[----:B------:R-:W1:Y:S07]  /*3cc0*/  LDSM.16.M88.4 R20, [R218+0x2000] ;  /* 0x00200000da14783b */ /* 0x000e6e0000000200 */
[----:B------:R-:W-:Y:S08]  /*3cd0*/  HMMA.16816.F32.BF16 R44, R8, R30, RZ ;  /* 0x0000001e082c723c */ /* 0x000ff000000418ff */
[C---:B------:R-:W-:Y:S08]  /*3ce0*/  HMMA.16816.F32.BF16 R8, R12.reuse, R28, RZ ;  /* 0x0000001c0c08723c */ /* 0x040ff000000418ff */
[----:B------:R-:W-:Y:S01]  /*3cf0*/  HMMA.16816.F32.BF16 R28, R12, R30, RZ ;  /* 0x0000001e0c1c723c */ /* 0x000fe200000418ff */
[----:B------:R-:W2:Y:S07]  /*3d00*/  LDSM.16.M88.4 R12, [R218] ;  /* 0x00000000da0c783b */ /* 0x000eae0000000200 */
[C---:B---3--:R-:W-:Y:S08]  /*3d10*/  HMMA.16816.F32.BF16 R72, R16.reuse, R36, R48 ;  /* 0x000000241048723c */ /* 0x048ff00000041830 */
[C---:B------:R-:W-:Y:S08]  /*3d20*/  HMMA.16816.F32.BF16 R60, R16.reuse, R34, R60 ;  /* 0x00000022103c723c */ /* 0x040ff0000004183c */
[C---:B------:R-:W-:Y:S08]  /*3d30*/  HMMA.16816.F32.BF16 R76, R16.reuse, R32, R52 ;  /* 0x00000020104c723c */ /* 0x040ff00000041834 */
[----:B------:R-:W-:Y:S08]  /*3d40*/  HMMA.16816.F32.BF16 R52, R16, R38, R44 ;  /* 0x000000261034723c */ /* 0x000ff0000004182c */
[C---:B------:R-:W-:Y:S08]  /*3d50*/  HMMA.16816.F32.BF16 R48, R24.reuse, R32, R64 ;  /* 0x000000201830723c */ /* 0x040ff00000041840 */
[C---:B------:R-:W-:Y:S01]  /*3d60*/  HMMA.16816.F32.BF16 R44, R24.reuse, R36, R8 ;  /* 0x00000024182c723c */ /* 0x040fe20000041808 */
[----:B------:R-:W-:Y:S07]  /*3d70*/  LDSM.16.M88.4 R8, [R216+0x2000] ;  /* 0x00200000d808783b */ /* 0x000fee0000000200 */
[C---:B------:R-:W-:Y:S01]  /*3d80*/  HMMA.16816.F32.BF16 R16, R24.reuse, R34, R68 ;  /* 0x000000221810723c */ /* 0x040fe20000041844 */
[----:B------:R-:W3:Y:S07]  /*3d90*/  LDSM.16.M88.4 R32, [R215] ;  /* 0x00000000d720783b */ /* 0x000eee0000000200 */
[----:B------:R-:W-:Y:S01]  /*3da0*/  HMMA.16816.F32.BF16 R68, R24, R38, R28 ;  /* 0x000000261844723c */ /* 0x000fe2000004181c */
[----:B------:R-:W4:Y:S04]  /*3db0*/  LDSM.16.M88.4 R24, [R216] ;  /* 0x00000000d818783b */ /* 0x000f280000000200 */
[----:B------:R-:W5:Y:S03]  /*3dc0*/  LDSM.16.M88.4 R28, [R215+0x800] ;  /* 0x00080000d71c783b */ /* 0x000f660000000200 */
[C---:B-1----:R-:W-:Y:S08]  /*3dd0*/  HMMA.16816.F32.BF16 R80, R20.reuse, R56, R72 ;  /* 0x000000381450723c */ /* 0x042ff00000041848 */
[C---:B------:R-:W-:Y:S08]  /*3de0*/  HMMA.16816.F32.BF16 R72, R20.reuse, R42, R60 ;  /* 0x0000002a1448723c */ /* 0x040ff0000004183c */
[-C--:B------:R-:W-:Y:S08]  /*3df0*/  HMMA.16816.F32.BF16 R76, R20, R40.reuse, R76 ;  /* 0x00000028144c723c */ /* 0x080ff0000004184c */
[----:B--2---:R-:W-:Y:S01]  /*3e00*/  HMMA.16816.F32.BF16 R60, R12, R40, R48 ;  /* 0x000000280c3c723c */ /* 0x004fe20000041830 */
[----:B------:R-:W-:Y:S07]  /*3e10*/  LDSM.16.M88.4 R48, [R208+0x9800] ;  /* 0x00980000d030783b */ /* 0x000fee0000000200 */
[----:B------:R-:W-:Y:S01]  /*3e20*/  HMMA.16816.F32.BF16 R64, R20, R58, R52 ;  /* 0x0000003a1440723c */ /* 0x000fe20000041834 */
[----:B------:R-:W-:Y:S04]  /*3e30*/  LDSM.16.M88.4 R52, [R208+0x9000] ;  /* 0x00900000d034783b */ /* 0x000fe80000000200 */
[----:B------:R-:W1:Y:S03]  /*3e40*/  LDSM.16.M88.4 R20, [R210+0x6000] ;  /* 0x00600000d214783b */ /* 0x000e660000000200 */
[C---:B------:R-:W-:Y:S08]  /*3e50*/  HMMA.16816.F32.BF16 R36, R12.reuse, R56, R44 ;  /* 0x000000380c24723c */ /* 0x040ff0000004182c */
[C---:B------:R-:W-:Y:S08]  /*3e60*/  HMMA.16816.F32.BF16 R44, R12.reuse, R58, R68 ;  /* 0x0000003a0c2c723c */ /* 0x040ff00000041844 */
[----:B------:R-:W-:Y:S01]  /*3e70*/  HMMA.16816.F32.BF16 R40, R12, R42, R16 ;  /* 0x0000002a0c28723c */ /* 0x000fe20000041810 */
[----:B------:R-:W2:Y:S07]  /*3e80*/  LDSM.16.M88.4 R16, [R210+0x4000] ;  /* 0x00400000d210783b */ /* 0x000eae0000000200 */
[C---:B---3--:R-:W-:Y:S08]  /*3e90*/  HMMA.16816.F32.BF16 R56, R8.reuse, R34, R72 ;  /* 0x000000220838723c */ /* 0x048ff00000041848 */
[-C--:B------:R-:W-:Y:S08]  /*3ea0*/  HMMA.16816.F32.BF16 R12, R8, R32.reuse, R76 ;  /* 0x00000020080c723c */ /* 0x080ff0000004184c */
[----:B----4-:R-:W-:Y:S08]  /*3eb0*/  HMMA.16816.F32.BF16 R68, R24, R32, R60 ;  /* 0x000000201844723c */ /* 0x010ff0000004183c */
[C---:B-----5:R-:W-:Y:S08]  /*3ec0*/  HMMA.16816.F32.BF16 R76, R8.reuse, R28, R80 ;  /* 0x0000001c084c723c */ /* 0x060ff00000041850 */
[----:B------:R-:W-:Y:S01]  /*3ed0*/  HMMA.16816.F32.BF16 R72, R8, R30, R64 ;  /* 0x0000001e0848723c */ /* 0x000fe20000041840 */
[----:B------:R-:W-:Y:S07]  /*3ee0*/  LDSM.16.M88.4 R8, [R212+0x6000] ;  /* 0x00600000d408783b */ /* 0x000fee0000000200 */
[C---:B------:R-:W-:Y:S01]  /*3ef0*/  HMMA.16816.F32.BF16 R60, R24.reuse, R28, R36 ;  /* 0x0000001c183c723c */ /* 0x040fe20000041824 */
[----:B------:R-:W3:Y:S07]  /*3f00*/  LDSM.16.M88.4 R36, [R219+0x1000] ;  /* 0x00100000db24783b */ /* 0x000eee0000000200 */
[C---:B------:R-:W-:Y:S08]  /*3f10*/  HMMA.16816.F32.BF16 R44, R24.reuse, R30, R44 ;  /* 0x0000001e182c723c */ /* 0x040ff0000004182c */
[----:B------:R-:W-:Y:S01]  /*3f20*/  HMMA.16816.F32.BF16 R64, R24, R34, R40 ;  /* 0x000000221840723c */ /* 0x000fe20000041828 */
[----:B------:R-:W4:Y:S07]  /*3f30*/  LDSM.16.M88.4 R32, [R219+0x1800] ;  /* 0x00180000db20783b */ /* 0x000f2e0000000200 */
[C---:B-1----:R-:W-:Y:S08]  /*3f40*/  HMMA.16816.F32.BF16 R28, R20.reuse, R54, R56 ;  /* 0x00000036141c723c */ /* 0x042ff00000041838 */
[C---:B------:R-:W-:Y:S01]  /*3f50*/  HMMA.16816.F32.BF16 R40, R20.reuse, R52, R12 ;  /* 0x000000341428723c */ /* 0x040fe2000004180c */
[----:B------:R-:W1:Y:S07]  /*3f60*/  LDSM.16.M88.4 R12, [R212+0x4000] ;  /* 0x00400000d40c783b */ /* 0x000e6e0000000200 */
[C---:B------:R-:W-:Y:S08]  /*3f70*/  HMMA.16816.F32.BF16 R24, R20.reuse, R48, R76 ;  /* 0x000000301418723c */ /* 0x040ff0000004184c */
[----:B------:R-:W-:Y:S08]  /*3f80*/  HMMA.16816.F32.BF16 R20, R20, R50, R72 ;  /* 0x000000321414723c */ /* 0x000ff00000041848 */
[C---:B--2---:R-:W-:Y:S08]  /*3f90*/  HMMA.16816.F32.BF16 R56, R16.reuse, R52, R68 ;  /* 0x000000341038723c */ /* 0x044ff00000041844 */
[C---:B------:R-:W-:Y:S08]  /*3fa0*/  HMMA.16816.F32.BF16 R52, R16.reuse, R54, R64 ;  /* 0x000000361034723c */ /* 0x040ff00000041840 */
[C---:B------:R-:W-:Y:S08]  /*3fb0*/  HMMA.16816.F32.BF16 R60, R16.reuse, R48, R60 ;  /* 0x00000030103c723c */ /* 0x040ff0000004183c */
[----:B------:R-:W-:Y:S01]  /*3fc0*/  HMMA.16816.F32.BF16 R68, R16, R50, R44 ;  /* 0x000000321044723c */ /* 0x000fe2000004182c */
[----:B------:R-:W-:Y:S07]  /*3fd0*/  LDSM.16.M88.4 R16, [R218+0x6000] ;  /* 0x00600000da10783b */ /* 0x000fee0000000200 */
[C---:B---3--:R-:W-:Y:S01]  /*3fe0*/  HMMA.16816.F32.BF16 R72, R8.reuse, R38, R28 ;  /* 0x000000260848723c */ /* 0x048fe2000004181c */
[----:B------:R-:W2:Y:S07]  /*3ff0*/  LDSM.16.M88.4 R28, [R217+0x9000] ;  /* 0x00900000d91c783b */ /* 0x000eae0000000200 */
[C---:B------:R-:W-:Y:S01]  /*4000*/  HMMA.16816.F32.BF16 R64, R8.reuse, R36, R40 ;  /* 0x000000240840723c */ /* 0x040fe20000041828 */
[----:B------:R-:W-:Y:S07]  /*4010*/  LDSM.16.M88.4 R40, [R217+0x9800] ;  /* 0x00980000d928783b */ /* 0x000fee0000000200 */
[C---:B----4-:R-:W-:Y:S01]  /*4020*/  HMMA.16816.F32.BF16 R80, R8.reuse, R34, R20 ;  /* 0x000000220850723c */ /* 0x050fe20000041814 */
[----:B------:R-:W3:Y:S07]  /*4030*/  LDSM.16.M88.4 R20, [R218+0x4000] ;  /* 0x00400000da14783b */ /* 0x000eee0000000200 */
[----:B------:R-:W-:Y:S01]  /*4040*/  HMMA.16816.F32.BF16 R76, R8, R32, R24 ;  /* 0x00000020084c723c */ /* 0x000fe20000041818 */
[----:B------:R-:W-:Y:S04]  /*4050*/  LDSM.16.M88.4 R24, [R216+0x6000] ;  /* 0x00600000d818783b */ /* 0x000fe80000000200 */
[----:B------:R-:W-:Y:S03]  /*4060*/  LDSM.16.M88.4 R8, [R216+0x4000] ;  /* 0x00400000d808783b */ /* 0x000fe60000000200 */
[C---:B-1----:R-:W-:Y:S08]  /*4070*/  HMMA.16816.F32.BF16 R48, R12.reuse, R36, R56 ;  /* 0x000000240c30723c */ /* 0x042ff00000041838 */
[C---:B------:R-:W-:Y:S01]  /*4080*/  HMMA.16816.F32.BF16 R52, R12.reuse, R38, R52 ;  /* 0x000000260c34723c */ /* 0x040fe20000041834 */
[----:B------:R-:W1:Y:S07]  /*4090*/  LDSM.16.M88.4 R36, [R215+0x1000] ;  /* 0x00100000d724783b */ /* 0x000e6e0000000200 */
[C---:B------:R-:W-:Y:S08]  /*40a0*/  HMMA.16816.F32.BF16 R44, R12.reuse, R32, R60 ;  /* 0x000000200c2c723c */ /* 0x040ff0000004183c */
[----:B------:R-:W-:Y:S08]  /*40b0*/  HMMA.16816.F32.BF16 R68, R12, R34, R68 ;  /* 0x000000220c44723c */ /* 0x000ff00000041844 */
[-C--:B--2---:R-:W-:Y:S08]  /*40c0*/  HMMA.16816.F32.BF16 R12, R16, R28.reuse, R64 ;  /* 0x0000001c100c723c */ /* 0x084ff00000041840 */
[C---:B---3--:R-:W-:Y:S08]  /*40d0*/  HMMA.16816.F32.BF16 R32, R20.reuse, R28, R48 ;  /* 0x0000001c1420723c */ /* 0x048ff00000041830 */
[----:B------:R-:W-:Y:S08]  /*40e0*/  HMMA.16816.F32.BF16 R60, R20, R40, R44 ;  /* 0x00000028143c723c */ /* 0x000ff0000004182c */
[----:B-1----:R-:W-:Y:S07]  /*40f0*/  HMMA.16816.F32.BF16 R44, R24, R36, R12 ;  /* 0x00000024182c723c */ /* 0x002fee000004180c */
        /* <DEDUP_REMOVED lines=14> */
[----:B------:R-:W-:Y:S01]  /*41e0*/  ISETP.GE.AND P4, PT, R2, R231, PT ;  /* 0x000000e70200720c */ /* 0x000fe20003f86270 */
[----:B------:R-:W-:-:S04]  /*41f0*/  DEPBAR.LE SB0, 0x0 ;  /* 0x000080000000791a */ /* 0x000fc80000000000 */
[----:B------:R-:W-:Y:S01]  /*4200*/  IADD3 R6, R6, UR4, RZ ;  /* 0x0000000406067c10 */ /* 0x000fe2000fffe0ff */
[----:B------:R-:W-:Y:S01]  /*4210*/  HMMA.16816.F32.BF16 R56, R16, R40, R76 ;  /* 0x000000281038723c */ /* 0x000fe2000004184c */
[----:B------:R-:W-:Y:S02]  /*4220*/  IADD3 R5, R5, UR4, RZ ;  /* 0x0000000405057c10 */ /* 0x000fe4000fffe0ff */
[C---:B------:R-:W-:Y:S02]  /*4230*/  ISETP.LT.OR P4, PT, R2.reuse, R227, P4 ;  /* 0x000000e30200720c */ /* 0x040fe40002781670 */
[----:B------:R-:W-:Y:S02]  /*4240*/  IADD3 R3, R2, 0x1, RZ ;  /* 0x0000000102037810 */ /* 0x000fe40007ffe0ff */
[----:B------:R-:W-:Y:S01]  /*4250*/  IMNMX R229, R6, UR19, PT ;  /* 0x0000001306e57c17 */ /* 0x000fe2000b800200 */
[----:B------:R-:W-:Y:S01]  /*4260*/  HMMA.16816.F32.BF16 R32, R24, R38, R48 ;  /* 0x000000261820723c */ /* 0x000fe20000041830 */
[----:B------:R-:W-:-:S02]  /*4270*/  IMNMX R228, R5, UR19, PT ;  /* 0x0000001305e47c17 */ /* 0x000fc4000b800200 */
[----:B------:R-:W-:Y:S02]  /*4280*/  IADD3 R7, R7, UR4, RZ ;  /* 0x0000000407077c10 */ /* 0x000fe4000fffe0ff */
[CC--:B------:R-:W-:Y:S02]  /*4290*/  ISETP.GE.AND P2, PT, R3.reuse, R229.reuse, PT ;  /* 0x000000e50300720c */ /* 0x0c0fe40003f46270 */
[----:B------:R-:W-:Y:S01]  /*42a0*/  FSEL R77, R28, -INF , !P4 ;  /* 0xff8000001c4d7808 */ /* 0x000fe20006000000 */
[----:B------:R-:W-:Y:S01]  /*42b0*/  HMMA.16816.F32.BF16 R36, R8, R38, R52 ;  /* 0x000000260824723c */ /* 0x000fe20000041834 */
[-C--:B------:R-:W-:Y:S02]  /*42c0*/  ISETP.GE.AND P0, PT, R3, R228.reuse, PT ;  /* 0x000000e40300720c */ /* 0x080fe40003f06270 */
[C---:B------:R-:W-:Y:S02]  /*42d0*/  ISETP.GE.AND P1, PT, R2.reuse, R229, PT ;  /* 0x000000e50200720c */ /* 0x040fe40003f26270 */
[----:B------:R-:W-:-:S02]  /*42e0*/  ISETP.GE.AND P4, PT, R2, R228, PT ;  /* 0x000000e40200720c */ /* 0x000fc40003f86270 */
[----:B------:R-:W-:Y:S01]  /*42f0*/  IMNMX R230, R7, UR19, PT ;  /* 0x0000001307e67c17 */ /* 0x000fe2000b800200 */
[-C--:B------:R-:W-:Y:S01]  /*4300*/  HMMA.16816.F32.BF16 R16, R16, R42.reuse, R80 ;  /* 0x0000002a1010723c */ /* 0x080fe20000041850 */
[CC--:B------:R-:W-:Y:S02]  /*4310*/  ISETP.LT.OR P2, PT, R3.reuse, R225.reuse, P2 ;  /* 0x000000e10300720c */ /* 0x0c0fe40001741670 */
[CC--:B------:R-:W-:Y:S02]  /*4320*/  ISETP.LT.OR P0, PT, R3.reuse, R224.reuse, P0 ;  /* 0x000000e00300720c */ /* 0x0c0fe40000701670 */
[C---:B------:R-:W-:Y:S02]  /*4330*/  ISETP.LT.OR P1, PT, R2.reuse, R225, P1 ;  /* 0x000000e10200720c */ /* 0x040fe40000f21670 */
[----:B------:R-:W-:Y:S01]  /*4340*/  ISETP.LT.OR P4, PT, R2, R224, P4 ;  /* 0x000000e00200720c */ /* 0x000fe20002781670 */
[----:B------:R-:W-:Y:S01]  /*4350*/  HMMA.16816.F32.BF16 R20, R20, R42, R68 ;  /* 0x0000002a1414723c */ /* 0x000fe20000041844 */
[----:B------:R-:W-:-:S02]  /*4360*/  ISETP.GE.AND P6, PT, R3, R231, PT ;  /* 0x000000e70300720c */ /* 0x000fc40003fc6270 */
[-C--:B------:R-:W-:Y:S02]  /*4370*/  ISETP.GE.AND P5, PT, R3, R230.reuse, PT ;  /* 0x000000e60300720c */ /* 0x080fe40003fa6270 */
[----:B------:R-:W-:Y:S02]  /*4380*/  ISETP.GE.AND P3, PT, R2, R230, PT ;  /* 0x000000e60200720c */ /* 0x000fe40003f66270 */
[----:B------:R-:W-:Y:S02]  /*4390*/  FSEL R41, R44, -INF , !P1 ;  /* 0xff8000002c297808 */ /* 0x000fe40004800000 */
[----:B------:R-:W-:Y:S02]  /*43a0*/  FSEL R49, R46, -INF , !P4 ;  /* 0xff8000002e317808 */ /* 0x000fe40006000000 */
[----:B------:R-:W-:Y:S02]  /*43b0*/  FSEL R40, R45, -INF , !P2 ;  /* 0xff8000002d287808 */ /* 0x000fe40005000000 */
[----:B------:R-:W-:-:S02]  /*43c0*/  FSEL R48, R47, -INF , !P0 ;  /* 0xff8000002f307808 */ /* 0x000fc40004000000 */
[C---:B-1----:R-:W-:Y:S01]  /*43d0*/  HMMA.16816.F32.BF16 R44, R8.reuse, R12, R60 ;  /* 0x0000000c082c723c */ /* 0x042fe2000004183c */
[----:B------:R-:W-:Y:S01]  /*43e0*/  BAR.SYNC.DEFER_BLOCKING 0x0 ;  /* 0x0000000000007b1d */ /* 0x000fe20000010000 */
[C---:B------:R-:W-:Y:S02]  /*43f0*/  ISETP.LT.OR P6, PT, R3.reuse, R227, P6 ;  /* 0x000000e30300720c */ /* 0x040fe400037c1670 */
[-C--:B------:R-:W-:Y:S02]  /*4400*/  ISETP.LT.OR P5, PT, R3, R226.reuse, P5 ;  /* 0x000000e20300720c */ /* 0x080fe40002fa1670 */
[C---:B------:R-:W-:Y:S02]  /*4410*/  ISETP.LT.OR P3, PT, R2.reuse, R226, P3 ;  /* 0x000000e20200720c */ /* 0x040fe40001f61670 */
[C---:B------:R-:W-:Y:S01]  /*4420*/  IADD3 R3, R2.reuse, 0x8, RZ ;  /* 0x0000000802037810 */ /* 0x040fe20007ffe0ff */
[----:B------:R-:W-:Y:S01]  /*4430*/  HMMA.16816.F32.BF16 R8, R8, R14, R20 ;  /* 0x0000000e0808723c */ /* 0x000fe20000041814 */
[----:B------:R-:W-:-:S02]  /*4440*/  IADD3 R5, R2, 0x9, RZ ;  /* 0x0000000902057810 */ /* 0x000fc40007ffe0ff */
[----:B------:R-:W-:Y:S02]  /*4450*/  FSEL R79, R30, -INF , !P3 ;  /* 0xff8000001e4f7808 */ /* 0x000fe40005800000 */
[C---:B------:R-:W-:Y:S02]  /*4460*/  ISETP.GE.AND P3, PT, R3.reuse, R231, PT ;  /* 0x000000e70300720c */ /* 0x040fe40003f66270 */
[C---:B------:R-:W-:Y:S02]  /*4470*/  ISETP.GE.AND P1, PT, R3.reuse, R230, PT ;  /* 0x000000e60300720c */ /* 0x040fe40003f26270 */
[CC--:B------:R-:W-:Y:S02]  /*4480*/  ISETP.GE.AND P4, PT, R3.reuse, R229.reuse, PT ;  /* 0x000000e50300720c */ /* 0x0c0fe40003f86270 */
[----:B------:R-:W-:Y:S02]  /*4490*/  ISETP.GE.AND P2, PT, R3, R228, PT ;  /* 0x000000e40300720c */ /* 0x000fe40003f46270 */
[----:B------:R-:W-:-:S02]  /*44a0*/  ISETP.GE.AND P0, PT, R5, R229, PT ;  /* 0x000000e50500720c */ /* 0x000fc40003f06270 */
[----:B------:R-:W-:Y:S02]  /*44b0*/  FSEL R76, R29, -INF , !P6 ;  /* 0xff8000001d4c7808 */ /* 0x000fe40007000000 */
[----:B------:R-:W-:Y:S02]  /*44c0*/  FSEL R78, R31, -INF , !P5 ;  /* 0xff8000001f4e7808 */ /* 0x000fe40006800000 */
[C---:B------:R-:W-:Y:S01]  /*44d0*/  HMMA.16816.F32.BF16 R28, R24.reuse, R12, R56 ;  /* 0x0000000c181c723c */ /* 0x040fe20000041838 */
[C---:B------:R-:W-:Y:S02]  /*44e0*/  ISETP.LT.OR P3, PT, R3.reuse, R227, P3 ;  /* 0x000000e30300720c */ /* 0x040fe40001f61670 */
[C---:B------:R-:W-:Y:S02]  /*44f0*/  ISETP.LT.OR P1, PT, R3.reuse, R226, P1 ;  /* 0x000000e20300720c */ /* 0x040fe40000f21670 */
[CC--:B------:R-:W-:Y:S02]  /*4500*/  ISETP.LT.OR P4, PT, R3.reuse, R225.reuse, P4 ;  /* 0x000000e10300720c */ /* 0x0c0fe40002781670 */
[----:B------:R-:W-:Y:S01]  /*4510*/  ISETP.LT.OR P2, PT, R3, R224, P2 ;  /* 0x000000e00300720c */ /* 0x000fe20001741670 */
[----:B------:R-:W-:Y:S01]  /*4520*/  HMMA.16816.F32.BF16 R24, R24, R14, R16 ;  /* 0x0000000e1818723c */ /* 0x000fe20000041810 */
[----:B------:R-:W-:-:S02]  /*4530*/  ISETP.LT.OR P0, PT, R5, R225, P0 ;  /* 0x000000e10500720c */ /* 0x000fc40000701670 */
[----:B------:R-:W-:Y:S02]  /*4540*/  IADD3 R3, R2, 0x10, RZ ;  /* 0x0000001002037810 */ /* 0x000fe40007ffe0ff */
[----:B------:R-:W-:Y:S02]  /*4550*/  FSEL R61, R36, -INF , !P3 ;  /* 0xff800000243d7808 */ /* 0x000fe40005800000 */
[----:B------:R-:W-:Y:S02]  /*4560*/  FSEL R63, R38, -INF , !P1 ;  /* 0xff800000263f7808 */ /* 0x000fe40004800000 */
[----:B------:R-:W-:Y:S02]  /*4570*/  FSEL R32, R32, -INF , !P4 ;  /* 0xff80000020207808 */ /* 0x000fe40006000000 */
[----:B------:R-:W-:Y:S02]  /*4580*/  FSEL R34, R34, -INF , !P2 ;  /* 0xff80000022227808 */ /* 0x000fe40005000000 */
[----:B------:R-:W-:-:S02]  /*4590*/  FSEL R33, R33, -INF , !P0 ;  /* 0xff80000021217808 */ /* 0x000fc40004000000 */
[CC--:B------:R-:W-:Y:S02]  /*45a0*/  ISETP.GE.AND P6, PT, R5.reuse, R231.reuse, PT ;  /* 0x000000e70500720c */ /* 0x0c0fe40003fc6270 */
[C---:B------:R-:W-:Y:S02]  /*45b0*/  ISETP.GE.AND P5, PT, R5.reuse, R230, PT ;  /* 0x000000e60500720c */ /* 0x040fe40003fa6270 */
[----:B------:R-:W-:Y:S02]  /*45c0*/  ISETP.GE.AND P3, PT, R5, R228, PT ;  /* 0x000000e40500720c */ /* 0x000fe40003f66270 */
[C---:B------:R-:W-:Y:S02]  /*45d0*/  ISETP.GE.AND P1, PT, R3.reuse, R231, PT ;  /* 0x000000e70300720c */ /* 0x040fe40003f26270 */
[C---:B------:R-:W-:Y:S02]  /*45e0*/  ISETP.GE.AND P4, PT, R3.reuse, R230, PT ;  /* 0x000000e60300720c */ /* 0x040fe40003f86270 */
[----:B------:R-:W-:-:S02]  /*45f0*/  ISETP.GE.AND P2, PT, R3, R229, PT ;  /* 0x000000e50300720c */ /* 0x000fc40003f46270 */
[----:B------:R-:W-:Y:S02]  /*4600*/  ISETP.GE.AND P0, PT, R3, R228, PT ;  /* 0x000000e40300720c */ /* 0x000fe40003f06270 */
[CC--:B------:R-:W-:Y:S02]  /*4610*/  ISETP.LT.OR P6, PT, R5.reuse, R227.reuse, P6 ;  /* 0x000000e30500720c */ /* 0x0c0fe400037c1670 */
[C---:B------:R-:W-:Y:S02]  /*4620*/  ISETP.LT.OR P5, PT, R5.reuse, R226, P5 ;  /* 0x000000e20500720c */ /* 0x040fe40002fa1670 */
[----:B------:R-:W-:Y:S02]  /*4630*/  ISETP.LT.OR P3, PT, R5, R224, P3 ;  /* 0x000000e00500720c */ /* 0x000fe40001f61670 */
        /* <DEDUP_REMOVED lines=20> */
[----:B------:R-:W-:Y:S02]  /*4780*/  IADD3 R2, R2, 0x19, RZ ;  /* 0x0000001902027810 */ /* 0x000fe40007ffe0ff */
[----:B------:R-:W-:Y:S02]  /*4790*/  ISETP.LT.OR P0, PT, R3, R225, P0 ;  /* 0x000000e10300720c */ /* 0x000fe40000701670 */
[----:B------:R-:W-:Y:S02]  /*47a0*/  FSEL R131, R46, -INF , !P4 ;  /* 0xff8000002e837808 */ /* 0x000fe40006000000 */
[----:B------:R-:W-:Y:S02]  /*47b0*/  FSEL R16, R24, -INF , !P0 ;  /* 0xff80000018107808 */ /* 0x000fe40004000000 */
[----:B------:R-:W-:Y:S02]  /*47c0*/  ISETP.GE.AND P0, PT, R2, R228, PT ;  /* 0x000000e40200720c */ /* 0x000fe40003f06270 */
[----:B------:R-:W-:-:S02]  /*47d0*/  FSEL R28, R28, -INF , !P2 ;  /* 0xff8000001c1c7808 */ /* 0x000fc40005000000 */
[----:B------:R-:W-:Y:S02]  /*47e0*/  ISETP.LT.OR P0, PT, R2, R224, P0 ;  /* 0x000000e00200720c */ /* 0x000fe40000701670 */
[----:B------:R-:W-:Y:S02]  /*47f0*/  FSEL R118, R45, -INF , !P5 ;  /* 0xff8000002d767808 */ /* 0x000fe40006800000 */
[----:B------:R-:W-:Y:S02]  /*4800*/  FSEL R17, R27, -INF , !P0 ;  /* 0xff8000001b117808 */ /* 0x000fe40004000000 */
[----:B------:R-:W-:Y:S02]  /*4810*/  PLOP3.LUT P0, PT, PT, PT, UP0, 0x80, 0x0 ;  /* 0x000000000000781c */ /* 0x000fe40003f0f008 */
        /* <DEDUP_REMOVED lines=9> */
[CC--:B------:R-:W-:Y:S02]  /*48b0*/  ISETP.LT.OR P4, PT, R3.reuse, R227.reuse, P4 ;  /* 0x000000e30300720c */ /* 0x0c0fe40002781670 */
[C---:B------:R-:W-:Y:S02]  /*48c0*/  ISETP.LT.OR P2, PT, R3.reuse, R226, P2 ;  /* 0x000000e20300720c */ /* 0x040fe40001741670 */
[----:B------:R-:W-:Y:S02]  /*48d0*/  ISETP.LT.OR P5, PT, R3, R224, P5 ;  /* 0x000000e00300720c */ /* 0x000fe40002fa1670 */
[C---:B------:R-:W-:Y:S02]  /*48e0*/  ISETP.LT.OR P3, PT, R2.reuse, R227, P3 ;  /* 0x000000e30200720c */ /* 0x040fe40001f61670 */
[----:B------:R-:W-:-:S02]  /*48f0*/  ISETP.LT.OR P1, PT, R2, R226, P1 ;  /* 0x000000e20200720c */ /* 0x000fc40000f21670 */
[----:B------:R-:W-:Y:S02]  /*4900*/  ISETP.LT.OR P6, PT, R2, R225, P6 ;  /* 0x000000e10200720c */ /* 0x000fe400037c1670 */
[----:B------:R-:W-:Y:S02]  /*4910*/  LOP3.LUT R2, R85, R86, RZ, 0xfc, !PT ;  /* 0x0000005655027212 */ /* 0x000fe400078efcff */
[----:B------:R-:W-:Y:S02]  /*4920*/  FSEL R18, R26, -INF , !P5 ;  /* 0xff8000001a127808 */ /* 0x000fe40006800000 */
[----:B------:R-:W-:Y:S02]  /*4930*/  FSEL R15, R25, -INF , !P6 ;  /* 0xff800000190f7808 */ /* 0x000fe40007000000 */
[----:B------:R-:W-:Y:S02]  /*4940*/  FSEL R117, R8, -INF , !P4 ;  /* 0xff80000008757808 */ /* 0x000fe40006000000 */
[----:B------:R-:W-:-:S02]  /*4950*/  FSEL R119, R10, -INF , !P2 ;  /* 0xff8000000a777808 */ /* 0x000fc40005000000 */
[----:B------:R-:W-:Y:S02]  /*4960*/  FSEL R116, R9, -INF , !P3 ;  /* 0xff80000009747808 */ /* 0x000fe40005800000 */
        /* <DEDUP_REMOVED lines=14> */
[----:B------:R-:W-:Y:S02]  /*4a50*/  @!P2 LEA R8, P1, R6, c[0x0][0x168], 0x1 ;  /* 0x00005a000608aa11 */ /* 0x000fe400078208ff */
[----:B------:R-:W-:-:S02]  /*4a60*/  @!P3 LEA R10, P4, R3, c[0x0][0x168], 0x1 ;  /* 0x00005a00030aba11 */ /* 0x000fc400078808ff */
[----:B------:R-:W-:Y:S02]  /*4a70*/  IADD3.X R7, R5, UR9, RZ, P5, !PT ;  /* 0x0000000905077c10 */ /* 0x000fe4000affe4ff */
        /* <DEDUP_REMOVED lines=25> */
.L_x_1122:
[----:B------:R-:W-:Y:S05]  /*4c10*/  BSYNC B0 ;  /* 0x0000000000007941 */ /* 0x000fea0003800000 */
.L_x_1121:
[----:B------:R-:W0:Y:S02]  /*4c20*/  LDGDEPBAR ;  /* 0x00000000000079af */ /* 0x000e240000000000 */
.L_x_1120:
        /* <DEDUP_REMOVED lines=37> */
[----:B------:R-:W-:-:S05]  /*4e80*/  FMUL.FTZ R3, R134, c[0x0][0x23c] ;  /* 0x00008f0086037a20 */ /* 0x000fca0000410000 */
[----:B------:R-:W-:-:S05]  /*4e90*/  FSEL R3, R3, RZ, P1 ;  /* 0x000000ff03037208 */ /* 0x000fca0000800000 */
[--C-:B------:R-:W-:Y:S02]  /*4ea0*/  FFMA.FTZ R6, R41, c[0x0][0x23c], -R3.reuse ;  /* 0x00008f0029067a23 */ /* 0x100fe40000010803 */
[--C-:B-1----:R-:W-:Y:S02]  /*4eb0*/  FFMA.FTZ R8, R28, c[0x0][0x23c], -R3.reuse ;  /* 0x00008f001c087a23 */ /* 0x102fe40000010803 */
[----:B------:R1:W-:Y:S01]  /*4ec0*/  MUFU.EX2 R250, R6 ;  /* 0x0000000600fa7308 */ /* 0x0003e20000000800 */
[--C-:B------:R-:W-:Y:S01]  /*4ed0*/  FFMA.FTZ R9, R14, c[0x0][0x23c], -R3.reuse ;  /* 0x00008f000e097a23 */ /* 0x100fe20000010803 */
[----:B--2---:R-:W-:Y:S01]  /*4ee0*/  FMNMX.FTZ R137, R5, R137, !PT ;  /* 0x0000008905897209 */ /* 0x004fe20007810000 */
[----:B------:R-:W-:-:S05]  /*4ef0*/  FFMA.FTZ R5, R32, c[0x0][0x23c], -R3 ;  /* 0x00008f0020057a23 */ /* 0x000fca0000010803 */
[----:B------:R-:W-:Y:S01]  /*4f00*/  MUFU.EX2 R244, R8 ;  /* 0x0000000800f47308 */ /* 0x000fe20000000800 */
[----:B------:R-:W-:Y:S01]  /*4f10*/  FSETP.NEU.FTZ.AND P1, PT, R137, -INF , PT ;  /* 0xff8000008900780b */ /* 0x000fe20003f3d000 */
[----:B-1----:R-:W-:-:S06]  /*4f20*/  FFMA.FTZ R6, R40, c[0x0][0x23c], -R3 ;  /* 0x00008f0028067a23 */ /* 0x002fcc0000010803 */
[----:B------:R1:W2:Y:S08]  /*4f30*/  MUFU.EX2 R246, R9 ;  /* 0x0000000900f67308 */ /* 0x0002b00000000800 */
[----:B------:R3:W-:Y:S01]  /*4f40*/  MUFU.EX2 R249, R6 ;  /* 0x0000000600f97308 */ /* 0x0007e20000000800 */
[----:B-1----:R-:W-:-:S07]  /*4f50*/  FFMA.FTZ R9, R16, c[0x0][0x23c], -R3 ;  /* 0x00008f0010097a23 */ /* 0x002fce0000010803 */
[----:B------:R1:W-:Y:S01]  /*4f60*/  MUFU.EX2 R248, R5 ;  /* 0x0000000500f87308 */ /* 0x0003e20000000800 */
[----:B--2---:R-:W-:Y:S01]  /*4f70*/  F2FP.BF16.PACK_AB R124, R246, R244 ;  /* 0x000000f4f67c723e */ /* 0x004fe200000010ff */
[----:B---3--:R-:W-:-:S06]  /*4f80*/  FMUL.FTZ R6, R137, c[0x0][0x23c] ;  /* 0x00008f0089067a20 */ /* 0x008fcc0000410000 */
[----:B------:R2:W-:Y:S01]  /*4f90*/  MUFU.EX2 R245, R9 ;  /* 0x0000000900f57308 */ /* 0x0005e20000000800 */
[----:B------:R-:W-:Y:S01]  /*4fa0*/  FSEL R2, R6, RZ, P1 ;  /* 0x000000ff06027208 */ /* 0x000fe20000800000 */
[----:B-1----:R-:W-:-:S04]  /*4fb0*/  FFMA.FTZ R5, R33, c[0x0][0x23c], -R3 ;  /* 0x00008f0021057a23 */ /* 0x002fc80000010803 */
[--C-:B------:R-:W-:Y:S02]  /*4fc0*/  FFMA.FTZ R0, R48, c[0x0][0x23c], -R2.reuse ;  /* 0x00008f0030007a23 */ /* 0x100fe40000010802 */
[----:B------:R-:W-:Y:S01]  /*4fd0*/  FFMA.FTZ R3, R15, c[0x0][0x23c], -R3 ;  /* 0x00008f000f037a23 */ /* 0x000fe20000010803 */
[----:B------:R-:W1:Y:S01]  /*4fe0*/  MUFU.EX2 R251, R5 ;  /* 0x0000000500fb7308 */ /* 0x000e620000000800 */
[--C-:B------:R-:W-:Y:S01]  /*4ff0*/  FFMA.FTZ R4, R49, c[0x0][0x23c], -R2.reuse ;  /* 0x00008f0031047a23 */ /* 0x100fe20000010802 */
[----:B------:R-:W-:Y:S01]  /*5000*/  LDSM.16.MT88.4 R12, [R214+0xa800] ;  /* 0x00a80000d60c783b */ /* 0x000fe20000004200 */
[----:B--2---:R-:W-:-:S03]  /*5010*/  FFMA.FTZ R9, R30, c[0x0][0x23c], -R2 ;  /* 0x00008f001e097a23 */ /* 0x004fc60000010802 */
[----:B------:R-:W2:Y:S02]  /*5020*/  LDSM.16.MT88.4 R48, [R213+0xa000] ;  /* 0x00a00000d530783b */ /* 0x000ea40000004200 */
[----:B------:R3:W-:Y:S02]  /*5030*/  MUFU.EX2 R240, R0 ;  /* 0x0000000000f07308 */ /* 0x0007e40000000800 */
[----:B------:R-:W-:Y:S06]  /*5040*/  LDSM.16.MT88.4 R28, [R213+0xb800] ;  /* 0x00b80000d51c783b */ /* 0x000fec0000004200 */
[----:B------:R-:W-:Y:S01]  /*5050*/  MUFU.EX2 R236, R9 ;  /* 0x0000000900ec7308 */ /* 0x000fe20000000800 */
[----:B-1----:R-:W-:Y:S01]  /*5060*/  F2FP.BF16.PACK_AB R6, R251, R248 ;  /* 0x000000f8fb06723e */ /* 0x002fe200000010ff */
[----:B---3--:R-:W-:-:S06]  /*5070*/  FFMA.FTZ R0, R34, c[0x0][0x23c], -R2 ;  /* 0x00008f0022007a23 */ /* 0x008fcc0000010802 */
[----:B------:R-:W1:Y:S08]  /*5080*/  MUFU.EX2 R243, R3 ;  /* 0x0000000300f37308 */ /* 0x000e700000000800 */
[----:B------:R3:W-:Y:S08]  /*5090*/  MUFU.EX2 R241, R0 ;  /* 0x0000000000f17308 */ /* 0x0007f00000000800 */
[----:B------:R4:W5:Y:S01]  /*50a0*/  MUFU.EX2 R242, R4 ;  /* 0x0000000400f27308 */ /* 0x0009620000000800 */
[----:B-1----:R-:W-:Y:S01]  /*50b0*/  F2FP.BF16.PACK_AB R126, R243, R245 ;  /* 0x000000f5f37e723e */ /* 0x002fe200000010ff */
[----:B---3--:R-:W-:-:S02]  /*50c0*/  FFMA.FTZ R0, R35, c[0x0][0x23c], -R2 ;  /* 0x00008f0023007a23 */ /* 0x008fc40000010802 */
[----:B------:R-:W-:Y:S04]  /*50d0*/  LDSM.16.MT88.4 R32, [R211+0xb000] ;  /* 0x00b00000d320783b */ /* 0x000fe80000004200 */
[----:B------:R1:W3:Y:S01]  /*50e0*/  MUFU.EX2 R247, R0 ;  /* 0x0000000000f77308 */ /* 0x0002e20000000800 */
[----:B----4-:R-:W-:Y:S02]  /*50f0*/  F2FP.BF16.PACK_AB R4, R249, R250 ;  /* 0x000000faf904723e */ /* 0x010fe400000010ff */
[----:B-----5:R-:W-:Y:S02]  /*5100*/  F2FP.BF16.PACK_AB R5, R240, R242 ;  /* 0x000000f2f005723e */ /* 0x020fe400000010ff */
[----:B-1----:R-:W-:Y:S02]  /*5110*/  FMNMX.FTZ R0, R77, R76, !PT ;  /* 0x0000004c4d007209 */ /* 0x002fe40007810000 */
[----:B---3--:R-:W-:-:S02]  /*5120*/  F2FP.BF16.PACK_AB R7, R247, R241 ;  /* 0x000000f1f707723e */ /* 0x008fc400000010ff */
        /* <DEDUP_REMOVED lines=15> */
[----:B--2---:R-:W-:Y:S01]  /*5220*/  HMMA.16816.F32.BF16 R56, R4, R48, RZ ;  /* 0x000000300438723c */ /* 0x004fe200000418ff */
[----:B------:R-:W-:-:S04]  /*5230*/  FMNMX.FTZ R0, R129, R0, !PT ;  /* 0x0000000081007209 */ /* 0x000fc80007810000 */
[----:B------:R-:W-:-:S03]  /*5240*/  FMNMX.FTZ R0, R119, R0, !PT ;  /* 0x0000000077007209 */ /* 0x000fc60007810000 */
[C---:B------:R-:W-:Y:S01]  /*5250*/  HMMA.16816.F32.BF16 R72, R4.reuse, R52, RZ ;  /* 0x000000340448723c */ /* 0x040fe200000418ff */
        /* <DEDUP_REMOVED lines=12> */
[----:B------:R2:W-:Y:S01]  /*5320*/  MUFU.EX2 R238, R8 ;  /* 0x0000000800ee7308 */ /* 0x0005e20000000800 */
[----:B-1----:R-:W-:Y:S01]  /*5330*/  FMNMX.FTZ R0, R9, R0, !PT ;  /* 0x0000000009007209 */ /* 0x002fe20007810000 */
[----:B------:R-:W-:Y:S01]  /*5340*/  LDSM.16.MT88.4 R16, [R213+0xa800] ;  /* 0x00a80000d510783b */ /* 0x000fe20000004200 */
[----:B------:R-:W-:Y:S01]  /*5350*/  HMMA.16816.F32.BF16 R152, R4, R26, RZ ;  /* 0x0000001a0498723c */ /* 0x000fe200000418ff */
[----:B----4-:R-:W-:-:S04]  /*5360*/  FMNMX.FTZ R136, R3, R10, !PT ;  /* 0x0000000a03887209 */ /* 0x010fc80007810000 */
[----:B------:R1:W3:Y:S01]  /*5370*/  MUFU.EX2 R239, R2 ;  /* 0x0000000200ef7308 */ /* 0x0002e20000000800 */
[C---:B------:R-:W-:Y:S02]  /*5380*/  FSETP.NEU.FTZ.AND P1, PT, R136.reuse, -INF , PT ;  /* 0xff8000008800780b */ /* 0x040fe40003f3d000 */
[C---:B------:R-:W-:Y:S01]  /*5390*/  HMMA.16816.F32.BF16 R168, R4.reuse, R22, RZ ;  /* 0x0000001604a8723c */ /* 0x040fe200000418ff */
[----:B--2---:R-:W2:Y:S07]  /*53a0*/  SHFL.BFLY PT, R8, R0, 0x1, 0x1f ;  /* 0x0c201f0000087f89 */ /* 0x004eae00000e0000 */
[----:B------:R-:W-:Y:S01]  /*53b0*/  HMMA.16816.F32.BF16 R44, R4, R38, RZ ;  /* 0x00000026042c723c */ /* 0x000fe200000418ff */
[----:B-1----:R-:W-:Y:S01]  /*53c0*/  FMUL.FTZ R2, R136, c[0x0][0x23c] ;  /* 0x00008f0088027a20 */ /* 0x002fe20000410000 */
[----:B---3--:R-:W-:-:S06]  /*53d0*/  F2FP.BF16.PACK_AB R127, R239, R238 ;  /* 0x000000eeef7f723e */ /* 0x008fcc00000010ff */
[----:B------:R-:W-:Y:S01]  /*53e0*/  HMMA.16816.F32.BF16 R84, R4, R50, RZ ;  /* 0x000000320454723c */ /* 0x000fe200000418ff */
[----:B------:R-:W-:-:S05]  /*53f0*/  FSEL R2, R2, RZ, P1 ;  /* 0x000000ff02027208 */ /* 0x000fca0000800000 */
[--C-:B------:R-:W-:Y:S02]  /*5400*/  FFMA.FTZ R3, R77, c[0x0][0x23c], -R2.reuse ;  /* 0x00008f004d037a23 */ /* 0x100fe40000010802 */
[----:B------:R-:W-:Y:S02]  /*5410*/  HMMA.16816.F32.BF16 R100, R4, R34, RZ ;  /* 0x000000220464723c */ /* 0x000fe400000418ff */
[----:B------:R1:W-:Y:S01]  /*5420*/  MUFU.EX2 R235, R3 ;  /* 0x0000000300eb7308 */ /* 0x0003e20000000800 */
[----:B--2---:R-:W-:Y:S01]  /*5430*/  FMNMX.FTZ R135, R0, R8, !PT ;  /* 0x0000000800877209 */ /* 0x004fe20007810000 */
[----:B------:R-:W-:-:S04]  /*5440*/  FFMA.FTZ R0, R76, c[0x0][0x23c], -R2 ;  /* 0x00008f004c007a23 */ /* 0x000fc80000010802 */
[C---:B------:R-:W-:Y:S01]  /*5450*/  HMMA.16816.F32.BF16 R108, R4.reuse, R66, RZ ;  /* 0x00000042046c723c */ /* 0x040fe200000418ff */
[----:B------:R-:W-:Y:S01]  /*5460*/  FSETP.NEU.FTZ.AND P1, PT, R135, -INF , PT ;  /* 0xff8000008700780b */ /* 0x000fe20003f3d000 */
[----:B------:R2:W3:Y:S06]  /*5470*/  MUFU.EX2 R232, R0 ;  /* 0x0000000000e87308 */ /* 0x0004ec0000000800 */
[----:B------:R-:W-:Y:S01]  /*5480*/  HMMA.16816.F32.BF16 R4, R4, R70, RZ ;  /* 0x000000460404723c */ /* 0x000fe200000418ff */
[----:B-1----:R-:W-:-:S04]  /*5490*/  FFMA.FTZ R3, R61, c[0x0][0x23c], -R2 ;  /* 0x00008f003d037a23 */ /* 0x002fc80000010802 */
[----:B------:R1:W-:Y:S03]  /*54a0*/  MUFU.EX2 R233, R3 ;  /* 0x0000000300e97308 */ /* 0x0003e60000000800 */
[----:B------:R-:W-:Y:S01]  /*54b0*/  HMMA.16816.F32.BF16 R148, R124, R156, R148 ;  /* 0x0000009c7c94723c */ /* 0x000fe20000041894 */
[----:B--2---:R-:W-:-:S05]  /*54c0*/  FMUL.FTZ R0, R135, c[0x0][0x23c] ;  /* 0x00008f0087007a20 */ /* 0x004fca0000410000 */
[----:B------:R-:W-:Y:S02]  /*54d0*/  FSEL R0, R0, RZ, P1 ;  /* 0x000000ff00007208 */ /* 0x000fe40000800000 */
[----:B------:R-:W-:Y:S01]  /*54e0*/  HMMA.16816.F32.BF16 R164, R124, R172, R164 ;  /* 0x000000ac7ca4723c */ /* 0x000fe200000418a4 */
[----:B-1----:R-:W-:-:S07]  /*54f0*/  FFMA.FTZ R3, R60, c[0x0][0x23c], -R2 ;  /* 0x00008f003c037a23 */ /* 0x002fce0000010802 */
[C---:B------:R-:W-:Y:S01]  /*5500*/  HMMA.16816.F32.BF16 R40, R124.reuse, R12, R40 ;  /* 0x0000000c7c28723c */ /* 0x040fe20000041828 */
        /* <DEDUP_REMOVED lines=23> */
[----:B------:R-:W-:Y:S07]  /*5680*/  HMMA.16816.F32.BF16 R124, R124, R30, R4 ;  /* 0x0000001e7c7c723c */ /* 0x000fee0000041804 */
[----:B---3--:R-:W-:-:S02]  /*5690*/  F2FP.BF16.PACK_AB R4, R232, R235 ;  /* 0x000000ebe804723e */ /* 0x008fc400000010ff */
[----:B--2---:R-:W-:Y:S02]  /*56a0*/  F2FP.BF16.PACK_AB R6, R234, R233 ;  /* 0x000000e9ea06723e */ /* 0x004fe400000010ff */
[----:B----4-:R-:W-:Y:S02]  /*56b0*/  F2FP.BF16.PACK_AB R5, R206, R207 ;  /* 0x000000cfce05723e */ /* 0x010fe400000010ff */
[----:B-----5:R-:W-:Y:S01]  /*56c0*/  F2FP.BF16.PACK_AB R7, R205, R204 ;  /* 0x000000cccd07723e */ /* 0x020fe200000010ff */
[----:B-1----:R-:W-:-:S04]  /*56d0*/  FFMA.FTZ R3, R118, c[0x0][0x23c], -R2 ;  /* 0x00008f0076037a23 */ /* 0x002fc80000010802 */
[----:B------:R1:W-:Y:S02]  /*56e0*/  MUFU.EX2 R202, R3 ;  /* 0x0000000300ca7308 */ /* 0x0003e40000000800 */
[C---:B------:R-:W-:Y:S08]  /*56f0*/  HMMA.16816.F32.BF16 R144, R4.reuse, R24, RZ ;  /* 0x000000180490723c */ /* 0x040ff000000418ff */
[----:B------:R-:W-:Y:S01]  /*5700*/  HMMA.16816.F32.BF16 R196, R4, R26, RZ ;  /* 0x0000001a04c4723c */ /* 0x000fe200000418ff */
[----:B-1----:R-:W-:-:S02]  /*5710*/  FFMA.FTZ R3, R117, c[0x0][0x23c], -R2 ;  /* 0x00008f0075037a23 */ /* 0x002fc40000010802 */
[----:B------:R-:W-:-:S05]  /*5720*/  FFMA.FTZ R2, R116, c[0x0][0x23c], -R2 ;  /* 0x00008f0074027a23 */ /* 0x000fca0000010802 */
[C---:B------:R-:W-:Y:S01]  /*5730*/  HMMA.16816.F32.BF16 R160, R4.reuse, R20, RZ ;  /* 0x0000001404a0723c */ /* 0x040fe200000418ff */
[----:B------:R1:W-:Y:S07]  /*5740*/  MUFU.EX2 R201, R3 ;  /* 0x0000000300c97308 */ /* 0x0003ee0000000800 */
[C---:B------:R-:W-:Y:S01]  /*5750*/  HMMA.16816.F32.BF16 R192, R4.reuse, R22, RZ ;  /* 0x0000001604c0723c */ /* 0x040fe200000418ff */
[----:B------:R2:W3:Y:S07]  /*5760*/  MUFU.EX2 R200, R2 ;  /* 0x0000000200c87308 */ /* 0x0004ee0000000800 */
        /* <DEDUP_REMOVED lines=10> */
[----:B-1----:R-:W-:-:S02]  /*5810*/  FFMA.FTZ R2, R129, c[0x0][0x23c], -R0 ;  /* 0x00008f0081027a23 */ /* 0x002fc40000010800 */
[----:B--2---:R-:W-:-:S05]  /*5820*/  FADD.FTZ R3, R139, R3 ;  /* 0x000000038b037221 */ /* 0x004fca0000010000 */
[C---:B------:R-:W-:Y:S01]  /*5830*/  HMMA.16816.F32.BF16 R20, R4.reuse, R48, RZ ;  /* 0x000000300414723c */ /* 0x040fe200000418ff */
[----:B------:R1:W2:Y:S07]  /*5840*/  MUFU.EX2 R138, R2 ;  /* 0x00000002008a7308 */ /* 0x0002ae0000000800 */
[C---:B------:R-:W-:Y:S08]  /*5850*/  HMMA.16816.F32.BF16 R184, R4.reuse, R50, RZ ;  /* 0x0000003204b8723c */ /* 0x040ff000000418ff */
[----:B------:R-:W-:Y:S01]  /*5860*/  HMMA.16816.F32.BF16 R8, R4, R52, RZ ;  /* 0x000000340408723c */ /* 0x000fe200000418ff */
[--C-:B-1----:R-:W-:Y:S01]  /*5870*/  FFMA.FTZ R2, R119, c[0x0][0x23c], -R0.reuse ;  /* 0x00008f0077027a23 */ /* 0x102fe20000010800 */
[----:B--2---:R-:W-:Y:S01]  /*5880*/  F2FP.BF16.PACK_AB R129, R138, R139 ;  /* 0x0000008b8a81723e */ /* 0x004fe200000010ff */
[----:B------:R-:W-:Y:S01]  /*5890*/  FFMA.FTZ R0, R128, c[0x0][0x23c], -R0 ;  /* 0x00008f0080007a23 */ /* 0x000fe20000010800 */
[----:B------:R-:W-:Y:S01]  /*58a0*/  F2FP.BF16.PACK_AB R128, R202, R203 ;  /* 0x000000cbca80723e */ /* 0x000fe200000010ff */
[----:B------:R1:W2:Y:S01]  /*58b0*/  MUFU.EX2 R133, R2 ;  /* 0x0000000200857308 */ /* 0x0002a20000000800 */
[----:B------:R-:W-:-:S02]  /*58c0*/  FADD.FTZ R3, R138, R3 ;  /* 0x000000038a037221 */ /* 0x000fc40000010000 */
[C---:B------:R-:W-:Y:S05]  /*58d0*/  HMMA.16816.F32.BF16 R180, R4.reuse, R54, RZ ;  /* 0x0000003604b4723c */ /* 0x040fea00000418ff */
[----:B------:R3:W4:Y:S03]  /*58e0*/  MUFU.EX2 R132, R0 ;  /* 0x0000000000847308 */ /* 0x0007260000000800 */
[----:B------:R-:W-:Y:S01]  /*58f0*/  HMMA.16816.F32.BF16 R100, R4, R64, RZ ;  /* 0x000000400464723c */ /* 0x000fe200000418ff */
[----:B-1----:R-:W-:Y:S02]  /*5900*/  FADD.FTZ R2, R250, R249 ;  /* 0x000000f9fa027221 */ /* 0x002fe40000010000 */
[----:B--2---:R-:W-:-:S05]  /*5910*/  FADD.FTZ R3, R133, R3 ;  /* 0x0000000385037221 */ /* 0x004fca0000010000 */
[----:B------:R-:W-:Y:S01]  /*5920*/  HMMA.16816.F32.BF16 R140, R4, R66, RZ ;  /* 0x00000042048c723c */ /* 0x000fe200000418ff */
[----:B------:R-:W-:Y:S02]  /*5930*/  FADD.FTZ R2, R248, R2 ;  /* 0x00000002f8027221 */ /* 0x000fe40000010000 */
[----:B---3--:R-:W-:Y:S01]  /*5940*/  FADD.FTZ R0, R235, R232 ;  /* 0x000000e8eb007221 */ /* 0x008fe20000010000 */
[----:B----4-:R-:W-:Y:S01]  /*5950*/  F2FP.BF16.PACK_AB R131, R132, R133 ;  /* 0x000000858483723e */ /* 0x010fe200000010ff */
[----:B------:R-:W-:-:S03]  /*5960*/  FADD.FTZ R2, R251, R2 ;  /* 0x00000002fb027221 */ /* 0x000fc60000010000 */
[C---:B------:R-:W-:Y:S01]  /*5970*/  HMMA.16816.F32.BF16 R116, R4.reuse, R68, RZ ;  /* 0x000000440474723c */ /* 0x040fe200000418ff */
[----:B------:R-:W-:Y:S02]  /*5980*/  FADD.FTZ R0, R233, R0 ;  /* 0x00000000e9007221 */ /* 0x000fe40000010000 */
[----:B------:R-:W-:Y:S02]  /*5990*/  FADD.FTZ R2, R244, R2 ;  /* 0x00000002f4027221 */ /* 0x000fe40000010000 */
[----:B------:R-:W-:Y:S02]  /*59a0*/  FADD.FTZ R132, R132, R3 ;  /* 0x0000000384847221 */ /* 0x000fe40000010000 */
[----:B------:R-:W-:Y:S01]  /*59b0*/  FADD.FTZ R2, R246, R2 ;  /* 0x00000002f6027221 */ /* 0x000fe20000010000 */
[----:B------:R-:W-:Y:S03]  /*59c0*/  HMMA.16816.F32.BF16 R32, R4, R70, RZ ;  /* 0x000000460420723c */ /* 0x000fe600000418ff */
[----:B------:R-:W-:-:S04]  /*59d0*/  FADD.FTZ R2, R245, R2 ;  /* 0x00000002f5027221 */ /* 0x000fc80000010000 */
        /* <DEDUP_REMOVED lines=11> */
[C---:B------:R-:W-:Y:S01]  /*5a90*/  HMMA.16816.F32.BF16 R68, R128.reuse, R80, R8 ;  /* 0x000000508044723c */ /* 0x040fe20000041808 */
[----:B------:R-:W-:Y:S02]  /*5aa0*/  FADD.FTZ R240, R200, R4 ;  /* 0x00000004c8f07221 */ /* 0x000fe40000010000 */
[----:B------:R-:W-:Y:S02]  /*5ab0*/  FADD.FTZ R0, R238, R0 ;  /* 0x00000000ee007221 */ /* 0x000fe40000010000 */
[----:B------:R-:W-:Y:S01]  /*5ac0*/  FADD.FTZ R243, R243, R2 ;  /* 0x00000002f3f37221 */ /* 0x000fe20000010000 */
[----:B------:R1:W-:Y:S01]  /*5ad0*/  STL [R1+0xc], R240 ;  /* 0x00000cf001007387 */ /* 0x0003e20000100800 */
[----:B------:R-:W-:Y:S01]  /*5ae0*/  FADD.FTZ R133, R239, R0 ;  /* 0x00000000ef857221 */ /* 0x000fe20000010000 */
[C---:B------:R-:W-:Y:S04]  /*5af0*/  HMMA.16816.F32.BF16 R84, R128.reuse, R96, R84 ;  /* 0x000000608054723c */ /* 0x040fe80000041854 */
[----:B------:R1:W-:Y:S04]  /*5b00*/  STL [R1], R133 ;  /* 0x0000008501007387 */ /* 0x0003e80000100800 */
        /* <DEDUP_REMOVED lines=15> */
[----:B-1----:R-:W2:Y:S01]  /*5c00*/  LDL.64 R26, [R1+0x20] ;  /* 0x00002000011a7983 */ /* 0x002ea20000100a00 */
[----:B------:R-:W-:-:S04]  /*5c10*/  DEPBAR.LE SB0, 0x0 ;  /* 0x000080000000791a */ /* 0x000fc80000000000 */
[----:B------:R-:W3:Y:S01]  /*5c20*/  LDL.64 R6, [R1+0x18] ;  /* 0x0000180001067983 */ /* 0x000ee20000100a00 */
[----:B------:R-:W-:-:S03]  /*5c30*/  UIADD3 UR21, UR7, -0x2, URZ ;  /* 0xfffffffe07157890 */ /* 0x000fc6000fffe03f */
[----:B------:R-:W-:Y:S01]  /*5c40*/  BAR.SYNC.DEFER_BLOCKING 0x0 ;  /* 0x0000000000007b1d */ /* 0x000fe20000010000 */
[----:B------:R-:W-:Y:S01]  /*5c50*/  ISETP.GE.AND P2, PT, R252, c[0x0][0x220], PT ;  /* 0x00008800fc007a0c */ /* 0x000fe20003f46270 */
[----:B------:R-:W-:Y:S01]  /*5c60*/  USHF.R.S32.HI UR5, URZ, 0x1f, UR21 ;  /* 0x0000001f3f057899 */ /* 0x000fe20008011415 */
[----:B------:R-:W-:Y:S01]  /*5c70*/  IMAD.U32 R2, RZ, RZ, UR21 ;  /* 0x00000015ff027e24 */ /* 0x000fe2000f8e00ff */
[----:B------:R-:W-:Y:S02]  /*5c80*/  UIMAD UR4, UR11, UR21, URZ ;  /* 0x000000150b0472a4 */ /* 0x000fe4000f8e023f */
[----:B------:R-:W1:Y:S01]  /*5c90*/  S2R R249, SR_TID.X ;  /* 0x0000000000f97919 */ /* 0x000e620000002100 */
[----:B------:R-:W-:Y:S02]  /*5ca0*/  UISETP.GT.AND UP0, UPT, UR21, UR8, UPT ;  /* 0x000000081500728c */ /* 0x000fe4000bf04270 */
[----:B------:R-:W-:Y:S01]  /*5cb0*/  UIMAD UR4, UR5, UR12, UR4 ;  /* 0x0000000c050472a4 */ /* 0x000fe2000f8e0204 */
[----:B-1----:R-:W-:-:S05]  /*5cc0*/  IMAD.SHL.U32 R249, R249, 0x2, RZ ;  /* 0x00000002f9f97824 */ /* 0x002fca00078e00ff */
[----:B------:R-:W-:Y:S02]  /*5cd0*/  LOP3.LUT R249, R249, 0x6, RZ, 0xc0, !PT ;  /* 0x00000006f9f97812 */ /* 0x000fe400078ec0ff */
[----:B--2---:R-:W-:Y:S01]  /*5ce0*/  ISETP.GE.AND P3, PT, R26, c[0x0][0x220], PT ;  /* 0x000088001a007a0c */ /* 0x004fe20003f66270 */
[----:B---3--:R-:W-:-:S05]  /*5cf0*/  IMAD.WIDE.U32 R2, R2, UR12, R6 ;  /* 0x0000000c02027c25 */ /* 0x008fca000f8e0006 */
[----:B------:R-:W-:Y:S02]  /*5d00*/  IADD3 R3, R3, UR4, RZ ;  /* 0x0000000403037c10 */ /* 0x000fe4000fffe0ff */
[----:B------:R-:W-:-:S05]  /*5d10*/  IADD3 R0, P0, R2, UR14, RZ ;  /* 0x0000000e02007c10 */ /* 0x000fca000ff1e0ff */
[----:B------:R-:W-:Y:S01]  /*5d20*/  @P3 STS.128 [R223+0xa000], RZ ;  /* 0x00a000ffdf003388 */ /* 0x000fe20000000c00 */
[C---:B------:R-:W-:Y:S02]  /*5d30*/  @!P3 LEA R10, P5, R2.reuse, c[0x0][0x170], 0x1 ;  /* 0x00005c00020aba11 */ /* 0x040fe400078a08ff */
[----:B------:R-:W-:Y:S02]  /*5d40*/  @!P2 LEA R6, P1, R2, c[0x0][0x170], 0x1 ;  /* 0x00005c000206aa11 */ /* 0x000fe400078208ff */
[----:B------:R-:W-:Y:S02]  /*5d50*/  IADD3.X R5, R3, UR13, RZ, P0, !PT ;  /* 0x0000000d03057c10 */ /* 0x000fe400087fe4ff */
[----:B------:R-:W-:Y:S02]  /*5d60*/  @!P3 LEA R8, P4, R0, c[0x0][0x170], 0x1 ;  /* 0x00005c000008ba11 */ /* 0x000fe400078808ff */
[----:B------:R-:W-:Y:S02]  /*5d70*/  @!P3 LEA.HI.X R11, R2, c[0x0][0x174], R3, 0x1, P5 ;  /* 0x00005d00020bba11 */ /* 0x000fe400028f0c03 */
[----:B------:R-:W-:-:S02]  /*5d80*/  @!P2 LEA R4, P0, R0, c[0x0][0x170], 0x1 ;  /* 0x00005c000004aa11 */ /* 0x000fc400078008ff */
[----:B------:R-:W-:Y:S01]  /*5d90*/  @!P2 LEA.HI.X R7, R2, c[0x0][0x174], R3, 0x1, P1 ;  /* 0x00005d000207aa11 */ /* 0x000fe200008f0c03 */
[----:B------:R-:W-:Y:S01]  /*5da0*/  @!PT LDS RZ, [RZ] ;  /* 0x00000000fffff984 */ /* 0x000fe20000000800 */
[----:B------:R-:W-:Y:S01]  /*5db0*/  @!PT LDS RZ, [RZ] ;  /* 0x00000000fffff984 */ /* 0x000fe20000000800 */
[----:B------:R-:W-:Y:S01]  /*5dc0*/  @!PT LDS RZ, [RZ] ;  /* 0x00000000fffff984 */ /* 0x000fe20000000800 */
[----:B------:R1:W-:Y:S01]  /*5dd0*/  @!P3 LDGSTS.E.BYPASS.LTC128B.128 [R223+0xa000], [R10.64] ;  /* 0x0a0000000adfbfae */ /* 0x0003e2000b901d50 */
[C-C-:B------:R-:W-:Y:S02]  /*5de0*/  @!P3 LEA.HI.X R9, R0.reuse, c[0x0][0x174], R5.reuse, 0x1, P4 ;  /* 0x00005d000009ba11 */ /* 0x140fe400020f0c05 */
[----:B------:R-:W-:Y:S01]  /*5df0*/  @!P2 LEA.HI.X R5, R0, c[0x0][0x174], R5, 0x1, P0 ;  /* 0x00005d000005aa11 */ /* 0x000fe200000f0c05 */
[----:B------:R-:W-:Y:S01]  /*5e00*/  @P2 STS.128 [R223+0xb000], RZ ;  /* 0x00b000ffdf002388 */ /* 0x000fe20000000c00 */
[----:B------:R-:W-:-:S03]  /*5e10*/  IMAD.U32 R0, RZ, RZ, UR21 ;  /* 0x00000015ff007e24 */ /* 0x000fc6000f8e00ff */
[----:B------:R-:W-:Y:S01]  /*5e20*/  @!PT LDS RZ, [RZ] ;  /* 0x00000000fffff984 */ /* 0x000fe20000000800 */
[----:B------:R-:W-:Y:S01]  /*5e30*/  @!PT LDS RZ, [RZ] ;  /* 0x00000000fffff984 */ /* 0x000fe20000000800 */
[----:B------:R-:W-:Y:S01]  /*5e40*/  @!PT LDS RZ, [RZ] ;  /* 0x00000000fffff984 */ /* 0x000fe20000000800 */
[----:B------:R2:W-:Y:S01]  /*5e50*/  @!P2 LDGSTS.E.BYPASS.LTC128B.128 [R223+0xb000], [R6.64+0x80] ;  /* 0x0b00008006dfafae */ /* 0x0005e2000b901d50 */
[----:B------:R-:W-:-:S03]  /*5e60*/  IMAD R0, R0, 0x20, R249 ;  /* 0x0000002000007824 */ /* 0x000fc600078e02f9 */
[----:B------:R-:W-:Y:S02]  /*5e70*/  @P3 STS.128 [R223+0xa800], RZ ;  /* 0x00a800ffdf003388 */ /* 0x000fe40000000c00 */
[C---:B------:R-:W-:Y:S02]  /*5e80*/  ISETP.GE.AND P1, PT, R0.reuse, R229, PT ;  /* 0x000000e50000720c */ /* 0x040fe40003f26270 */
[----:B------:R-:W-:Y:S01]  /*5e90*/  @!PT LDS RZ, [RZ] ;  /* 0x00000000fffff984 */ /* 0x000fe20000000800 */
[----:B------:R-:W-:Y:S01]  /*5ea0*/  @!PT LDS RZ, [RZ] ;  /* 0x00000000fffff984 */ /* 0x000fe20000000800 */
[----:B------:R-:W-:Y:S01]  /*5eb0*/  @!PT LDS RZ, [RZ] ;  /* 0x00000000fffff984 */ /* 0x000fe20000000800 */
[----:B------:R1:W-:Y:S01]  /*5ec0*/  @!P3 LDGSTS.E.BYPASS.LTC128B.128 [R223+0xa800], [R8.64] ;  /* 0x0a80000008dfbfae */ /* 0x0003e2000b901d50 */
[C---:B------:R-:W-:Y:S02]  /*5ed0*/  ISETP.GE.AND P0, PT, R0.reuse, R228, PT ;  /* 0x000000e40000720c */ /* 0x040fe40003f06270 */
[C---:B------:R-:W-:Y:S01]  /*5ee0*/  ISETP.LT.OR P1, PT, R0.reuse, R225, P1 ;  /* 0x000000e10000720c */ /* 0x040fe20000f21670 */
[----:B------:R-:W-:Y:S01]  /*5ef0*/  @P2 STS.128 [R223+0xb800], RZ ;  /* 0x00b800ffdf002388 */ /* 0x000fe20000000c00 */
[C---:B------:R-:W-:Y:S02]  /*5f00*/  ISETP.LT.OR P0, PT, R0.reuse, R224, P0 ;  /* 0x000000e00000720c */ /* 0x040fe40000701670 */
[C---:B------:R-:W-:Y:S01]  /*5f10*/  IADD3 R2, R0.reuse, 0x1, RZ ;  /* 0x0000000100027810 */ /* 0x040fe20007ffe0ff */
[----:B------:R-:W-:Y:S01]  /*5f20*/  @!PT LDS RZ, [RZ] ;  /* 0x00000000fffff984 */ /* 0x000fe20000000800 */
[----:B------:R-:W-:Y:S01]  /*5f30*/  @!PT LDS RZ, [RZ] ;  /* 0x00000000fffff984 */ /* 0x000fe20000000800 */
[----:B------:R-:W-:Y:S01]  /*5f40*/  @!PT LDS RZ, [RZ] ;  /* 0x00000000fffff984 */ /* 0x000fe20000000800 */
[----:B------:R2:W-:Y:S01]  /*5f50*/  @!P2 LDGSTS.E.BYPASS.LTC128B.128 [R223+0xb800], [R4.64+0x80] ;  /* 0x0b80008004dfafae */ /* 0x0005e2000b901d50 */
[----:B------:R-:W-:-:S02]  /*5f60*/  IADD3 R3, R0, 0x8, RZ ;  /* 0x0000000800037810 */ /* 0x000fc40007ffe0ff */
[C---:B------:R-:W-:Y:S01]  /*5f70*/  ISETP.GE.AND P4, PT, R2.reuse, R229, PT ;  /* 0x000000e50200720c */ /* 0x040fe20003f86270 */
[----:B------:R-:W-:Y:S01]  /*5f80*/  LDSM.16.M88.4 R24, [R208+0x8000] ;  /* 0x00800000d018783b */ /* 0x000fe20000000200 */
[C---:B------:R-:W-:Y:S02]  /*5f90*/  ISETP.GE.AND P5, PT, R2.reuse, R231, PT ;  /* 0x000000e70200720c */ /* 0x040fe40003fa6270 */
[C---:B------:R-:W-:Y:S01]  /*5fa0*/  ISETP.LT.OR P4, PT, R2.reuse, R225, P4 ;  /* 0x000000e10200720c */ /* 0x040fe20002781670 */
[----:B------:R-:W-:Y:S01]  /*5fb0*/  LDSM.16.M88.4 R20, [R208+0x8800] ;  /* 0x00880000d014783b */ /* 0x000fe20000000200 */
[----:B------:R-:W-:Y:S02]  /*5fc0*/  ISETP.LT.OR P5, PT, R2, R227, P5 ;  /* 0x000000e30200720c */ /* 0x000fe40002fa1670 */
[C---:B------:R-:W-:Y:S01]  /*5fd0*/  ISETP.GE.AND P6, PT, R0.reuse, R231, PT ;  /* 0x000000e70000720c */ /* 0x040fe20003fc6270 */
[----:B------:R-:W3:Y:S03]  /*5fe0*/  LDSM.16.M88.4 R12, [R210] ;  /* 0x00000000d20c783b */ /* 0x000ee60000000200 */
[----:B------:R-:W-:Y:S01]  /*5ff0*/  ISETP.LT.OR P6, PT, R0, R227, P6 ;  /* 0x000000e30000720c */ /* 0x000fe200037c1670 */
[----:B------:R-:W-:Y:S04]  /*6000*/  LDSM.16.M88.4 R32, [R219] ;  /* 0x00000000db20783b */ /* 0x000fe80000000200 */
[----:B-1----:R-:W1:Y:S04]  /*6010*/  LDSM.16.M88.4 R8, [R210+0x2000] ;  /* 0x00200000d208783b */ /* 0x002e680000000200 */
[----:B------:R-:W-:Y:S04]  /*6020*/  LDSM.16.M88.4 R28, [R222] ;  /* 0x00000000de1c783b */ /* 0x000fe80000000200 */
[----:B--2---:R-:W2:Y:S04]  /*6030*/  LDSM.16.M88.4 R4, [R212+0x2000] ;  /* 0x00200000d404783b */ /* 0x004ea80000000200 */
[----:B------:R-:W4:Y:S04]  /*6040*/  LDSM.16.M88.4 R16, [R212] ;  /* 0x00000000d410783b */ /* 0x000f280000000200 */
[----:B------:R-:W0:Y:S01]  /*6050*/  LDGDEPBAR ;  /* 0x00000000000079af */ /* 0x000e220000000000 */
[-C--:B---3--:R-:W-:Y:S08]  /*6060*/  HMMA.16816.F32.BF16 R184, R12, R24.reuse, RZ ;  /* 0x000000180cb8723c */ /* 0x088ff000000418ff */
[C---:B-1----:R-:W-:Y:S08]  /*6070*/  HMMA.16816.F32.BF16 R180, R8.reuse, R24, RZ ;  /* 0x0000001808b4723c */ /* 0x042ff000000418ff */
[C---:B------:R-:W-:Y:S08]  /*6080*/  HMMA.16816.F32.BF16 R140, R8.reuse, R20, RZ ;  /* 0x00000014088c723c */ /* 0x040ff000000418ff */
[C---:B------:R-:W-:Y:S08]  /*6090*/  HMMA.16816.F32.BF16 R176, R8.reuse, R26, RZ ;  /* 0x0000001a08b0723c */ /* 0x040ff000000418ff */
[----:B------:R-:W-:Y:S08]  /*60a0*/  HMMA.16816.F32.BF16 R8, R8, R22, RZ ;  /* 0x000000160808723c */ /* 0x000ff000000418ff */
[C---:B------:R-:W-:Y:S01]  /*60b0*/  HMMA.16816.F32.BF16 R196, R12.reuse, R26, RZ ;  /* 0x0000001a0cc4723c */ /* 0x040fe200000418ff */
[----:B------:R-:W-:Y:S07]  /*60c0*/  LDSM.16.M88.4 R24, [R217+0x8800] ;  /* 0x00880000d918783b */ /* 0x000fee0000000200 */
[C---:B------:R-:W-:Y:S08]  /*60d0*/  HMMA.16816.F32.BF16 R192, R12.reuse, R20, RZ ;  /* 0x000000140cc0723c */ /* 0x040ff000000418ff */
[----:B------:R-:W-:Y:S01]  /*60e0*/  HMMA.16816.F32.BF16 R12, R12, R22, RZ ;  /* 0x000000160c0c723c */ /* 0x000fe200000418ff */
[----:B------:R-:W-:Y:S07]  /*60f0*/  LDSM.16.M88.4 R20, [R217+0x8000] ;  /* 0x00800000d914783b */ /* 0x000fee0000000200 */
[C---:B--2---:R-:W-:Y:S08]  /*6100*/  HMMA.16816.F32.BF16 R232, R4.reuse, R32, R180 ;  /* 0x0000002004e8723c */ /* 0x044ff000000418b4 */
[C---:B------:R-:W-:Y:S01]  /*6110*/  HMMA.16816.F32.BF16 R200, R4.reuse, R28, R140 ;  /* 0x0000001c04c8723c */ /* 0x040fe2000004188c */
[----:B------:R-:W-:Y:S07]  /*6120*/  LDSM.16.M88.4 R140, [R215] ;  /* 0x00000000d78c783b */ /* 0x000fee0000000200 */
[C---:B------:R-:W-:Y:S08]  /*6130*/  HMMA.16816.F32.BF16 R204, R4.reuse, R34, R176 ;  /* 0x0000002204cc723c */ /* 0x040ff000000418b0 */
[----:B------:R-:W-:Y:S01]  /*6140*/  HMMA.16816.F32.BF16 R188, R4, R30, R8 ;  /* 0x0000001e04bc723c */ /* 0x000fe20000041808 */
[----:B------:R-:W1:Y:S04]  /*6150*/  LDSM.16.M88.4 R4, [R218+0x2000] ;  /* 0x00200000da04783b */ /* 0x000e680000000200 */
[----:B------:R-:W2:Y:S03]  /*6160*/  LDSM.16.M88.4 R8, [R218] ;  /* 0x00000000da08783b */ /* 0x000ea60000000200 */
[C---:B----4-:R-:W-:Y:S08]  /*6170*/  HMMA.16816.F32.BF16 R184, R16.reuse, R32, R184 ;  /* 0x0000002010b8723c */ /* 0x050ff000000418b8 */
[C---:B------:R-:W-:Y:S08]  /*6180*/  HMMA.16816.F32.BF16 R180, R16.reuse, R28, R192 ;  /* 0x0000001c10b4723c */ /* 0x040ff000000418c0 */
[C---:B------:R-:W-:Y:S01]  /*6190*/  HMMA.16816.F32.BF16 R176, R16.reuse, R34, R196 ;  /* 0x0000002210b0723c */ /* 0x040fe200000418c4 */
[----:B------:R-:W-:Y:S07]  /*61a0*/  LDSM.16.M88.4 R32, [R215+0x800] ;  /* 0x00080000d720783b */ /* 0x000fee0000000200 */
[----:B------:R-:W-:Y:S01]  /*61b0*/  HMMA.16816.F32.BF16 R16, R16, R30, R12 ;  /* 0x0000001e1010723c */ /* 0x000fe2000004180c */
[----:B------:R-:W3:Y:S04]  /*61c0*/  LDSM.16.M88.4 R12, [R216+0x2000] ;  /* 0x00200000d80c783b */ /* 0x000ee80000000200 */
[----:B------:R-:W-:Y:S03]  /*61d0*/  LDSM.16.M88.4 R28, [R208+0x9000] ;  /* 0x00900000d01c783b */ /* 0x000fe60000000200 */
[C---:B-1----:R-:W-:Y:S08]  /*61e0*/  HMMA.16816.F32.BF16 R236, R4.reuse, R24, R200 ;  /* 0x0000001804ec723c */ /* 0x042ff000000418c8 */
[C---:B------:R-:W-:Y:S08]  /*61f0*/  HMMA.16816.F32.BF16 R204, R4.reuse, R22, R204 ;  /* 0x0000001604cc723c */ /* 0x040ff000000418cc */
[C---:B------:R-:W-:Y:S08]  /*6200*/  HMMA.16816.F32.BF16 R196, R4.reuse, R20, R232 ;  /* 0x0000001404c4723c */ /* 0x040ff000000418e8 */
[----:B------:R-:W-:Y:S01]  /*6210*/  HMMA.16816.F32.BF16 R200, R4, R26, R188 ;  /* 0x0000001a04c8723c */ /* 0x000fe200000418bc */
[----:B------:R-:W1:Y:S07]  /*6220*/  LDSM.16.M88.4 R4, [R216] ;  /* 0x00000000d804783b */ /* 0x000e6e0000000200 */
[C---:B--2---:R-:W-:Y:S08]  /*6230*/  HMMA.16816.F32.BF16 R188, R8.reuse, R24, R180 ;  /* 0x0000001808bc723c */ /* 0x044ff000000418b4 */
[C---:B------:R-:W-:Y:S08]  /*6240*/  HMMA.16816.F32.BF16 R232, R8.reuse, R20, R184 ;  /* 0x0000001408e8723c */ /* 0x040ff000000418b8 */
[C---:B------:R-:W-:Y:S08]  /*6250*/  HMMA.16816.F32.BF16 R192, R8.reuse, R22, R176 ;  /* 0x0000001608c0723c */ /* 0x040ff000000418b0 */
[----:B------:R-:W-:Y:S01]  /*6260*/  HMMA.16816.F32.BF16 R180, R8, R26, R16 ;  /* 0x0000001a08b4723c */ /* 0x000fe20000041810 */
[----:B------:R-:W2:Y:S04]  /*6270*/  LDSM.16.M88.4 R8, [R210+0x6000] ;  /* 0x00600000d208783b */ /* 0x000ea80000000200 */
[----:B------:R-:W4:Y:S03]  /*6280*/  LDSM.16.M88.4 R16, [R208+0x9800] ;  /* 0x00980000d010783b */ /* 0x000f260000000200 */
[C---:B---3--:R-:W-:Y:S08]  /*6290*/  HMMA.16816.F32.BF16 R24, R12.reuse, R142, R204 ;  /* 0x0000008e0c18723c */ /* 0x048ff000000418cc */
[C---:B------:R-:W-:Y:S08]  /*62a0*/  HMMA.16816.F32.BF16 R20, R12.reuse, R32, R236 ;  /* 0x000000200c14723c */ /* 0x040ff000000418ec */
[C---:B------:R-:W-:Y:S08]  /*62b0*/  HMMA.16816.F32.BF16 R176, R12.reuse, R140, R196 ;  /* 0x0000008c0cb0723c */ /* 0x040ff000000418c4 */
[----:B------:R-:W-:Y:S01]  /*62c0*/  HMMA.16816.F32.BF16 R184, R12, R34, R200 ;  /* 0x000000220cb8723c */ /* 0x000fe200000418c8 */
[----:B------:R-:W3:Y:S07]  /*62d0*/  LDSM.16.M88.4 R12, [R210+0x4000] ;  /* 0x00400000d20c783b */ /* 0x000eee0000000200 */
[C---:B-1----:R-:W-:Y:S08]  /*62e0*/  HMMA.16816.F32.BF16 R232, R4.reuse, R140, R232 ;  /* 0x0000008c04e8723c */ /* 0x042ff000000418e8 */
[C---:B------:R-:W-:Y:S08]  /*62f0*/  HMMA.16816.F32.BF16 R204, R4.reuse, R142, R192 ;  /* 0x0000008e04cc723c */ /* 0x040ff000000418c0 */
[C---:B------:R-:W-:Y:S08]  /*6300*/  HMMA.16816.F32.BF16 R140, R4.reuse, R32, R188 ;  /* 0x00000020048c723c */ /* 0x040ff000000418bc */
[----:B------:R-:W-:Y:S01]  /*6310*/  HMMA.16816.F32.BF16 R192, R4, R34, R180 ;  /* 0x0000002204c0723c */ /* 0x000fe200000418b4 */
[----:B------:R-:W-:Y:S07]  /*6320*/  LDSM.16.M88.4 R4, [R212+0x6000] ;  /* 0x00600000d404783b */ /* 0x000fee0000000200 */
[C---:B--2---:R-:W-:Y:S01]  /*6330*/  HMMA.16816.F32.BF16 R196, R8.reuse, R30, R24 ;  /* 0x0000001e08c4723c */ /* 0x044fe20000041818 */
[----:B------:R-:W1:Y:S07]  /*6340*/  LDSM.16.M88.4 R24, [R221] ;  /* 0x00000000dd18783b */ /* 0x000e6e0000000200 */
[C---:B----4-:R-:W-:Y:S01]  /*6350*/  HMMA.16816.F32.BF16 R188, R8.reuse, R16, R20 ;  /* 0x0000001008bc723c */ /* 0x050fe20000041814 */
[----:B------:R-:W2:Y:S07]  /*6360*/  LDSM.16.M88.4 R20, [R220] ;  /* 0x00000000dc14783b */ /* 0x000eae0000000200 */
[C---:B------:R-:W-:Y:S08]  /*6370*/  HMMA.16816.F32.BF16 R200, R8.reuse, R28, R176 ;  /* 0x0000001c08c8723c */ /* 0x040ff000000418b0 */
[----:B------:R-:W-:Y:S01]  /*6380*/  HMMA.16816.F32.BF16 R180, R8, R18, R184 ;  /* 0x0000001208b4723c */ /* 0x000fe200000418b8 */
[----:B------:R-:W4:Y:S07]  /*6390*/  LDSM.16.M88.4 R8, [R212+0x4000] ;  /* 0x00400000d408783b */ /* 0x000f2e0000000200 */
[C---:B---3--:R-:W-:Y:S08]  /*63a0*/  HMMA.16816.F32.BF16 R176, R12.reuse, R28, R232 ;  /* 0x0000001c0cb0723c */ /* 0x048ff000000418e8 */
[C---:B------:R-:W-:Y:S01]  /*63b0*/  HMMA.16816.F32.BF16 R32, R12.reuse, R30, R204 ;  /* 0x0000001e0c20723c */ /* 0x040fe200000418cc */
[----:B------:R-:W-:Y:S07]  /*63c0*/  LDSM.16.M88.4 R28, [R217+0x9000] ;  /* 0x00900000d91c783b */ /* 0x000fee0000000200 */
[C---:B------:R-:W-:Y:S08]  /*63d0*/  HMMA.16816.F32.BF16 R140, R12.reuse, R16, R140 ;  /* 0x000000100c8c723c */ /* 0x040ff0000004188c */
[----:B------:R-:W-:Y:S01]  /*63e0*/  HMMA.16816.F32.BF16 R12, R12, R18, R192 ;  /* 0x000000120c0c723c */ /* 0x000fe200000418c0 */
[----:B------:R-:W3:Y:S07]  /*63f0*/  LDSM.16.M88.4 R16, [R218+0x6000] ;  /* 0x00600000da10783b */ /* 0x000eee0000000200 */
[C---:B-1----:R-:W-:Y:S08]  /*6400*/  HMMA.16816.F32.BF16 R200, R4.reuse, R24, R200 ;  /* 0x0000001804c8723c */ /* 0x042ff000000418c8 */
[C---:B------:R-:W-:Y:S08]  /*6410*/  HMMA.16816.F32.BF16 R196, R4.reuse, R26, R196 ;  /* 0x0000001a04c4723c */ /* 0x040ff000000418c4 */
[C---:B--2---:R-:W-:Y:S08]  /*6420*/  HMMA.16816.F32.BF16 R204, R4.reuse, R20, R188 ;  /* 0x0000001404cc723c */ /* 0x044ff000000418bc */
[----:B------:R-:W-:Y:S01]  /*6430*/  HMMA.16816.F32.BF16 R192, R4, R22, R180 ;  /* 0x0000001604c0723c */ /* 0x000fe200000418b4 */
[----:B------:R-:W1:Y:S07]  /*6440*/  LDSM.16.M88.4 R4, [R218+0x4000] ;  /* 0x00400000da04783b */ /* 0x000e6e0000000200 */
[C---:B----4-:R-:W-:Y:S08]  /*6450*/  HMMA.16816.F32.BF16 R188, R8.reuse, R24, R176 ;  /* 0x0000001808bc723c */ /* 0x050ff000000418b0 */
[C---:B------:R-:W-:Y:S01]  /*6460*/  HMMA.16816.F32.BF16 R184, R8.reuse, R26, R32 ;  /* 0x0000001a08b8723c */ /* 0x040fe20000041820 */
[----:B------:R-:W2:Y:S07]  /*6470*/  LDSM.16.M88.4 R24, [R217+0x9800] ;  /* 0x00980000d918783b */ /* 0x000eae0000000200 */
[C---:B------:R-:W-:Y:S08]  /*6480*/  HMMA.16816.F32.BF16 R180, R8.reuse, R20, R140 ;  /* 0x0000001408b4723c */ /* 0x040ff0000004188c */
[----:B------:R-:W-:Y:S01]  /*6490*/  HMMA.16816.F32.BF16 R176, R8, R22, R12 ;  /* 0x0000001608b0723c */ /* 0x000fe2000004180c */
[----:B------:R-:W-:Y:S04]  /*64a0*/  LDSM.16.M88.4 R8, [R216+0x6000] ;  /* 0x00600000d808783b */ /* 0x000fe80000000200 */
[----:B------:R-:W4:Y:S03]  /*64b0*/  LDSM.16.M88.4 R20, [R215+0x1000] ;  /* 0x00100000d714783b */ /* 0x000f260000000200 */
[-C--:B---3--:R-:W-:Y:S01]  /*64c0*/  HMMA.16816.F32.BF16 R140, R16, R28.reuse, R200 ;  /* 0x0000001c108c723c */ /* 0x088fe200000418c8 */
[----:B------:R-:W3:Y:S07]  /*64d0*/  LDSM.16.M88.4 R12, [R216+0x4000] ;  /* 0x00400000d80c783b */ /* 0x000eee0000000200 */
[----:B-1----:R-:W-:Y:S08]  /*64e0*/  HMMA.16816.F32.BF16 R32, R4, R28, R188 ;  /* 0x0000001c0420723c */ /* 0x002ff000000418bc */
[-C--:B------:R-:W-:Y:S08]  /*64f0*/  HMMA.16816.F32.BF16 R196, R16, R30.reuse, R196 ;  /* 0x0000001e10c4723c */ /* 0x080ff000000418c4 */
[C---:B------:R-:W-:Y:S08]  /*6500*/  HMMA.16816.F32.BF16 R184, R4.reuse, R30, R184 ;  /* 0x0000001e04b8723c */ /* 0x040ff000000418b8 */
[C---:B--2---:R-:W-:Y:S08]  /*6510*/  HMMA.16816.F32.BF16 R180, R4.reuse, R24, R180 ;  /* 0x0000001804b4723c */ /* 0x044ff000000418b4 */
[----:B------:R-:W-:Y:S01]  /*6520*/  HMMA.16816.F32.BF16 R188, R4, R26, R176 ;  /* 0x0000001a04bc723c */ /* 0x000fe200000418b0 */
[----:B------:R-:W1:Y:S01]  /*6530*/  LDSM.16.M88.4 R4, [R215+0x1800] ;  /* 0x00180000d704783b */ /* 0x000e620000000200 */
[----:B------:R-:W-:-:S06]  /*6540*/  DEPBAR.LE SB0, 0x0 ;  /* 0x000080000000791a */ /* 0x000fcc0000000000 */
[C---:B------:R-:W-:Y:S08]  /*6550*/  HMMA.16816.F32.BF16 R204, R16.reuse, R24, R204 ;  /* 0x0000001810cc723c */ /* 0x040ff000000418cc */
[----:B------:R-:W-:Y:S08]  /*6560*/  HMMA.16816.F32.BF16 R192, R16, R26, R192 ;  /* 0x0000001a10c0723c */ /* 0x000ff000000418c0 */
[-C--:B----4-:R-:W-:Y:S08]  /*6570*/  HMMA.16816.F32.BF16 R16, R8, R20.reuse, R140 ;  /* 0x000000140810723c */ /* 0x090ff0000004188c */
[----:B---3--:R-:W-:Y:S08]  /*6580*/  HMMA.16816.F32.BF16 R32, R12, R20, R32 ;  /* 0x000000140c20723c */ /* 0x008ff00000041820 */
[-C--:B------:R-:W-:Y:S08]  /*6590*/  HMMA.16816.F32.BF16 R140, R8, R22.reuse, R196 ;  /* 0x00000016088c723c */ /* 0x080ff000000418c4 */
[----:B------:R-:W-:Y:S01]  /*65a0*/  FSEL R24, R16, -INF , !P1 ;  /* 0xff80000010187808 */ /* 0x000fe20004800000 */
[----:B------:R-:W-:Y:S01]  /*65b0*/  HMMA.16816.F32.BF16 R176, R12, R22, R184 ;  /* 0x000000160cb0723c */ /* 0x000fe200000418b8 */
[----:B------:R-:W-:Y:S01]  /*65c0*/  FSEL R26, R18, -INF , !P0 ;  /* 0xff800000121a7808 */ /* 0x000fe20004000000 */
[----:B------:R-:W-:Y:S01]  /*65d0*/  BAR.SYNC.DEFER_BLOCKING 0x0 ;  /* 0x0000000000007b1d */ /* 0x000fe20000010000 */
[----:B------:R-:W-:-:S02]  /*65e0*/  ISETP.GE.AND P1, PT, R2, R230, PT ;  /* 0x000000e60200720c */ /* 0x000fc40003f26270 */
[C---:B------:R-:W-:Y:S02]  /*65f0*/  ISETP.GE.AND P0, PT, R2.reuse, R228, PT ;  /* 0x000000e40200720c */ /* 0x040fe40003f06270 */
[C---:B------:R-:W-:Y:S01]  /*6600*/  ISETP.LT.OR P1, PT, R2.reuse, R226, P1 ;  /* 0x000000e20200720c */ /* 0x040fe20000f21670 */
[C---:B-1----:R-:W-:Y:S01]  /*6610*/  HMMA.16816.F32.BF16 R180, R12.reuse, R4, R180 ;  /* 0x000000040cb4723c */ /* 0x042fe200000418b4 */
[----:B------:R-:W-:Y:S02]  /*6620*/  ISETP.LT.OR P0, PT, R2, R224, P0 ;  /* 0x000000e00200720c */ /* 0x000fe40000701670 */
[----:B------:R-:W-:Y:S02]  /*6630*/  IADD3 R2, R0, 0x9, RZ ;  /* 0x0000000900027810 */ /* 0x000fe40007ffe0ff */
[----:B------:R-:W-:Y:S02]  /*6640*/  FSEL R31, R17, -INF , !P4 ;  /* 0xff800000111f7808 */ /* 0x000fe40006000000 */
[----:B------:R-:W-:Y:S01]  /*6650*/  FSEL R29, R19, -INF , !P0 ;  /* 0xff800000131d7808 */ /* 0x000fe20004000000 */
[----:B------:R-:W-:Y:S01]  /*6660*/  HMMA.16816.F32.BF16 R12, R12, R6, R188 ;  /* 0x000000060c0c723c */ /* 0x000fe200000418bc */
[----:B------:R-:W-:-:S02]  /*6670*/  FSEL R23, R33, -INF , !P5 ;  /* 0xff80000021177808 */ /* 0x000fc40006800000 */
[----:B------:R-:W-:Y:S02]  /*6680*/  FSEL R25, R35, -INF , !P1 ;  /* 0xff80000023197808 */ /* 0x000fe40004800000 */
[----:B------:R-:W-:Y:S02]  /*6690*/  ISETP.GE.AND P4, PT, R0, R230, PT ;  /* 0x000000e60000720c */ /* 0x000fe40003f86270 */
[CC--:B------:R-:W-:Y:S02]  /*66a0*/  ISETP.GE.AND P5, PT, R3.reuse, R229.reuse, PT ;  /* 0x000000e50300720c */ /* 0x0c0fe40003fa6270 */
[----:B------:R-:W-:Y:S02]  /*66b0*/  ISETP.GE.AND P0, PT, R3, R228, PT ;  /* 0x000000e40300720c */ /* 0x000fe40003f06270 */
[----:B------:R-:W-:Y:S02]  /*66c0*/  ISETP.GE.AND P1, PT, R2, R229, PT ;  /* 0x000000e50200720c */ /* 0x000fe40003f26270 */
[----:B------:R-:W-:-:S02]  /*66d0*/  ISETP.LT.OR P4, PT, R0, R226, P4 ;  /* 0x000000e20000720c */ /* 0x000fc40002781670 */
[CC--:B------:R-:W-:Y:S02]  /*66e0*/  ISETP.LT.OR P5, PT, R3.reuse, R225.reuse, P5 ;  /* 0x000000e10300720c */ /* 0x0c0fe40002fa1670 */
[----:B------:R-:W-:Y:S02]  /*66f0*/  ISETP.LT.OR P0, PT, R3, R224, P0 ;  /* 0x000000e00300720c */ /* 0x000fe40000701670 */
[----:B------:R-:W-:Y:S02]  /*6700*/  ISETP.LT.OR P1, PT, R2, R225, P1 ;  /* 0x000000e10200720c */ /* 0x000fe40000f21670 */
[----:B------:R-:W-:Y:S02]  /*6710*/  FSEL R16, R32, -INF , !P6 ;  /* 0xff80000020107808 */ /* 0x000fe40007000000 */
[----:B------:R-:W-:Y:S02]  /*6720*/  FSEL R19, R34, -INF , !P4 ;  /* 0xff80000022137808 */ /* 0x000fe40006000000 */
[----:B------:R-:W-:Y:S01]  /*6730*/  FSEL R27, R140, -INF , !P5 ;  /* 0xff8000008c1b7808 */ /* 0x000fe20006800000 */
[----:B------:R-:W-:Y:S01]  /*6740*/  HMMA.16816.F32.BF16 R32, R8, R4, R204 ;  /* 0x000000040820723c */ /* 0x000fe200000418cc */
[----:B------:R-:W-:-:S02]  /*6750*/  FSEL R28, R142, -INF , !P0 ;  /* 0xff8000008e1c7808 */ /* 0x000fc40004000000 */
[----:B------:R-:W-:Y:S02]  /*6760*/  FSEL R30, R141, -INF , !P1 ;  /* 0xff8000008d1e7808 */ /* 0x000fe40004800000 */
[CC--:B------:R-:W-:Y:S02]  /*6770*/  ISETP.GE.AND P6, PT, R3.reuse, R231.reuse, PT ;  /* 0x000000e70300720c */ /* 0x0c0fe40003fc6270 */
[----:B------:R-:W-:Y:S01]  /*6780*/  ISETP.GE.AND P4, PT, R3, R230, PT ;  /* 0x000000e60300720c */ /* 0x000fe20003f86270 */
[----:B------:R-:W-:Y:S01]  /*6790*/  HMMA.16816.F32.BF16 R8, R8, R6, R192 ;  /* 0x000000060808723c */ /* 0x000fe200000418c0 */
[C---:B------:R-:W-:Y:S02]  /*67a0*/  ISETP.GE.AND P5, PT, R2.reuse, R231, PT ;  /* 0x000000e70200720c */ /* 0x040fe40003fa6270 */
[C---:B------:R-:W-:Y:S02]  /*67b0*/  ISETP.GE.AND P0, PT, R2.reuse, R228, PT ;  /* 0x000000e40200720c */ /* 0x040fe40003f06270 */
[----:B------:R-:W-:-:S02]  /*67c0*/  ISETP.GE.AND P1, PT, R2, R230, PT ;  /* 0x000000e60200720c */ /* 0x000fc40003f26270 */
[CC--:B------:R-:W-:Y:S02]  /*67d0*/  ISETP.LT.OR P6, PT, R3.reuse, R227.reuse, P6 ;  /* 0x000000e30300720c */ /* 0x0c0fe400037c1670 */
[----:B------:R-:W-:Y:S02]  /*67e0*/  ISETP.LT.OR P4, PT, R3, R226, P4 ;  /* 0x000000e20300720c */ /* 0x000fe40002781670 */
[C---:B------:R-:W-:Y:S02]  /*67f0*/  ISETP.LT.OR P0, PT, R2.reuse, R224, P0 ;  /* 0x000000e00200720c */ /* 0x040fe40000701670 */
[C---:B------:R-:W-:Y:S02]  /*6800*/  ISETP.LT.OR P5, PT, R2.reuse, R227, P5 ;  /* 0x000000e30200720c */ /* 0x040fe40002fa1670 */
[----:B------:R-:W-:Y:S02]  /*6810*/  ISETP.LT.OR P1, PT, R2, R226, P1 ;  /* 0x000000e20200720c */ /* 0x000fe40000f21670 */
[----:B------:R-:W-:-:S02]  /*6820*/  IADD3 R3, R0, 0x10, RZ ;  /* 0x0000001000037810 */ /* 0x000fc40007ffe0ff */
[----:B------:R-:W-:Y:S02]  /*6830*/  IADD3 R2, R0, 0x11, RZ ;  /* 0x0000001100027810 */ /* 0x000fe40007ffe0ff */
[----:B------:R-:W-:Y:S02]  /*6840*/  FSEL R18, R176, -INF , !P6 ;  /* 0xff800000b0127808 */ /* 0x000fe40007000000 */
[----:B------:R-:W-:Y:S02]  /*6850*/  FSEL R17, R177, -INF , !P5 ;  /* 0xff800000b1117808 */ /* 0x000fe40006800000 */
[----:B------:R-:W-:Y:S02]  /*6860*/  FSEL R21, R179, -INF , !P1 ;  /* 0xff800000b3157808 */ /* 0x000fe40004800000 */
[C---:B------:R-:W-:Y:S02]  /*6870*/  ISETP.GE.AND P5, PT, R3.reuse, R231, PT ;  /* 0x000000e70300720c */ /* 0x040fe40003fa6270 */
[----:B------:R-:W-:-:S02]  /*6880*/  ISETP.GE.AND P1, PT, R3, R230, PT ;  /* 0x000000e60300720c */ /* 0x000fc40003f26270 */
[C---:B------:R-:W-:Y:S02]  /*6890*/  ISETP.GE.AND P6, PT, R2.reuse, R231, PT ;  /* 0x000000e70200720c */ /* 0x040fe40003fc6270 */
[CC--:B------:R-:W-:Y:S02]  /*68a0*/  ISETP.LT.OR P5, PT, R3.reuse, R227.reuse, P5 ;  /* 0x000000e30300720c */ /* 0x0c0fe40002fa1670 */
[----:B------:R-:W-:Y:S02]  /*68b0*/  ISETP.LT.OR P1, PT, R3, R226, P1 ;  /* 0x000000e20300720c */ /* 0x000fe40000f21670 */
[----:B------:R-:W-:Y:S02]  /*68c0*/  ISETP.LT.OR P6, PT, R2, R227, P6 ;  /* 0x000000e30200720c */ /* 0x000fe400037c1670 */
[----:B------:R-:W-:Y:S02]  /*68d0*/  FSEL R22, R143, -INF , !P0 ;  /* 0xff8000008f167808 */ /* 0x000fe40004000000 */
[----:B------:R-:W-:-:S02]  /*68e0*/  FSEL R180, R180, -INF , !P5 ;  /* 0xff800000b4b47808 */ /* 0x000fc40006800000 */
[----:B------:R-:W-:Y:S02]  /*68f0*/  FSEL R184, R182, -INF , !P1 ;  /* 0xff800000b6b87808 */ /* 0x000fe40004800000 */
[----:B------:R-:W-:Y:S02]  /*6900*/  FSEL R181, R181, -INF , !P6 ;  /* 0xff800000b5b57808 */ /* 0x000fe40007000000 */
[-C--:B------:R-:W-:Y:S02]  /*6910*/  ISETP.GE.AND P0, PT, R3, R229.reuse, PT ;  /* 0x000000e50300720c */ /* 0x080fe40003f06270 */
[C---:B------:R-:W-:Y:S02]  /*6920*/  ISETP.GE.AND P5, PT, R2.reuse, R230, PT ;  /* 0x000000e60200720c */ /* 0x040fe40003fa6270 */
[C---:B------:R-:W-:Y:S02]  /*6930*/  ISETP.GE.AND P1, PT, R2.reuse, R229, PT ;  /* 0x000000e50200720c */ /* 0x040fe40003f26270 */
[----:B------:R-:W-:-:S02]  /*6940*/  ISETP.GE.AND P6, PT, R2, R228, PT ;  /* 0x000000e40200720c */ /* 0x000fc40003fc6270 */
[-C--:B------:R-:W-:Y:S02]  /*6950*/  ISETP.LT.OR P0, PT, R3, R225.reuse, P0 ;  /* 0x000000e10300720c */ /* 0x080fe40000701670 */
[C---:B------:R-:W-:Y:S02]  /*6960*/  ISETP.LT.OR P5, PT, R2.reuse, R226, P5 ;  /* 0x000000e20200720c */ /* 0x040fe40002fa1670 */
[C---:B------:R-:W-:Y:S02]  /*6970*/  ISETP.LT.OR P1, PT, R2.reuse, R225, P1 ;  /* 0x000000e10200720c */ /* 0x040fe40000f21670 */
[----:B------:R-:W-:Y:S02]  /*6980*/  ISETP.LT.OR P6, PT, R2, R224, P6 ;  /* 0x000000e00200720c */ /* 0x000fe400037c1670 */
[----:B------:R-:W-:Y:S02]  /*6990*/  IADD3 R2, R0, 0x18, RZ ;  /* 0x0000001800027810 */ /* 0x000fe40007ffe0ff */
[----:B------:R-:W-:-:S02]  /*69a0*/  FSEL R182, R32, -INF , !P0 ;  /* 0xff80000020b67808 */ /* 0x000fc40004000000 */
[----:B------:R-:W-:Y:S02]  /*69b0*/  ISETP.GE.AND P0, PT, R2, R231, PT ;  /* 0x000000e70200720c */ /* 0x000fe40003f06270 */
[----:B------:R-:W-:Y:S02]  /*69c0*/  IADD3 R0, R0, 0x19, RZ ;  /* 0x0000001900007810 */ /* 0x000fe40007ffe0ff */
[----:B------:R-:W-:Y:S02]  /*69d0*/  ISETP.LT.OR P0, PT, R2, R227, P0 ;  /* 0x000000e30200720c */ /* 0x000fe40000701670 */
[----:B------:R-:W-:Y:S02]  /*69e0*/  FSEL R20, R178, -INF , !P4 ;  /* 0xff800000b2147808 */ /* 0x000fe40006000000 */
        /* <DEDUP_REMOVED lines=45> */
[----:B------:R-:W-:Y:S02]  /*6cc0*/  IADD3 R2, P5, R0, UR10, RZ ;  /* 0x0000000a00027c10 */ /* 0x000fe4000ffbe0ff */
[----:B---3--:R-:W-:Y:S02]  /*6cd0*/  LEA.HI.X R3, R4, R249, R3, 0x5, P1 ;  /* 0x000000f904037211 */ /* 0x008fe400008f2c03 */
[C---:B------:R-:W-:Y:S02]  /*6ce0*/  @!P3 LEA R8, P6, R0.reuse, c[0x0][0x168], 0x1 ;  /* 0x00005a000008ba11 */ /* 0x040fe400078c08ff */
[----:B------:R-:W-:Y:S02]  /*6cf0*/  @!P2 LEA R4, P1, R0, c[0x0][0x168], 0x1 ;  /* 0x00005a000004aa11 */ /* 0x000fe400078208ff */
[----:B------:R-:W-:Y:S02]  /*6d00*/  @!P3 LEA R6, P4, R2, c[0x0][0x168], 0x1 ;  /* 0x00005a000206ba11 */ /* 0x000fe400078808ff */
[----:B------:R-:W-:-:S02]  /*6d10*/  IADD3.X R10, R3, UR9, RZ, P5, !PT ;  /* 0x00000009030a7c10 */ /* 0x000fc4000affe4ff */
        /* <DEDUP_REMOVED lines=25> */
.L_x_1126:
[----:B------:R-:W-:Y:S05]  /*6eb0*/  BSYNC B0 ;  /* 0x0000000000007941 */ /* 0x000fea0003800000 */
.L_x_1125:
[----:B------:R-:W0:Y:S02]  /*6ec0*/  LDGDEPBAR ;  /* 0x00000000000079af */ /* 0x000e240000000000 */
.L_x_1124:
[----:B------:R-:W-:Y:S01]  /*6ed0*/  FMNMX.FTZ R0, R136, R16, !PT ;  /* 0x0000001088007209 */ /* 0x000fe20007810000 */
[----:B------:R-:W-:Y:S01]  /*6ee0*/  LDSM.16.MT88.4 R140, [R211+0xa000] ;  /* 0x00a00000d38c783b */ /* 0x000fe20000004200 */
[----:B------:R-:W-:Y:S02]  /*6ef0*/  FMNMX.FTZ R2, R135, R19, !PT ;  /* 0x0000001387027209 */ /* 0x000fe40007810000 */
[----:B------:R-:W-:Y:S01]  /*6f00*/  FMNMX.FTZ R0, R23, R0, !PT ;  /* 0x0000000017007209 */ /* 0x000fe20007810000 */
[----:B------:R-:W-:Y:S01]  /*6f10*/  LDSM.16.MT88.4 R32, [R211+0xb000] ;  /* 0x00b00000d320783b */ /* 0x000fe20000004200 */
        /* <DEDUP_REMOVED lines=14> */
[----:B-1----:R-:W1:Y:S01]  /*7000*/  SHFL.BFLY PT, R5, R0, 0x2, 0x1f ;  /* 0x0c401f0000057f89 */ /* 0x002e6200000e0000 */
[----:B------:R-:W-:-:S02]  /*7010*/  FMNMX.FTZ R4, R27, R2, !PT ;  /* 0x000000021b047209 */ /* 0x000fc40007810000 */
        /* <DEDUP_REMOVED lines=14> */
[----:B------:R-:W-:Y:S04]  /*7100*/  SHFL.BFLY PT, R9, R5, 0x2, 0x1f ;  /* 0x0c401f0005097f89 */ /* 0x000fe800000e0000 */
[----:B------:R-:W2:Y:S01]  /*7110*/  SHFL.BFLY PT, R8, R2, 0x1, 0x1f ;  /* 0x0c201f0002087f89 */ /* 0x000ea200000e0000 */
[----:B-1----:R-:W-:Y:S02]  /*7120*/  FMNMX.FTZ R239, R0, R7, !PT ;  /* 0x0000000700ef7209 */ /* 0x002fe40007810000 */
[----:B------:R-:W-:Y:S02]  /*7130*/  FMNMX.FTZ R0, R188, R3, !PT ;  /* 0x00000003bc007209 */ /* 0x000fe40007810000 */
[C---:B------:R-:W-:Y:S01]  /*7140*/  FSETP.NEU.FTZ.AND P6, PT, R239.reuse, -INF , PT ;  /* 0xff800000ef00780b */ /* 0x040fe20003fdd000 */
[----:B------:R-:W-:Y:S01]  /*7150*/  FMUL.FTZ R3, R239, c[0x0][0x23c] ;  /* 0x00008f00ef037a20 */ /* 0x000fe20000410000 */
[----:B------:R-:W-:-:S04]  /*7160*/  FMNMX.FTZ R0, R189, R0, !PT ;  /* 0x00000000bd007209 */ /* 0x000fc80007810000 */
[----:B------:R-:W-:Y:S02]  /*7170*/  FMNMX.FTZ R0, R191, R0, !PT ;  /* 0x00000000bf007209 */ /* 0x000fe40007810000 */
[----:B--2---:R-:W-:Y:S02]  /*7180*/  FMNMX.FTZ R238, R2, R8, !PT ;  /* 0x0000000802ee7209 */ /* 0x004fe40007810000 */
[----:B------:R-:W-:Y:S02]  /*7190*/  FMNMX.FTZ R4, R190, R0, !PT ;  /* 0x00000000be047209 */ /* 0x000fe40007810000 */
[----:B------:R-:W-:Y:S01]  /*71a0*/  FMNMX.FTZ R0, R5, R9, !PT ;  /* 0x0000000905007209 */ /* 0x000fe20007810000 */
[C---:B------:R-:W-:Y:S01]  /*71b0*/  FMUL.FTZ R2, R238.reuse, c[0x0][0x23c] ;  /* 0x00008f00ee027a20 */ /* 0x040fe20000410000 */
[----:B------:R-:W-:Y:S01]  /*71c0*/  FSETP.NEU.FTZ.AND P5, PT, R238, -INF , PT ;  /* 0xff800000ee00780b */ /* 0x000fe20003fbd000 */
[----:B------:R-:W1:Y:S01]  /*71d0*/  SHFL.BFLY PT, R6, R4, 0x2, 0x1f ;  /* 0x0c401f0004067f89 */ /* 0x000e6200000e0000 */
[----:B------:R-:W-:-:S02]  /*71e0*/  FSEL R3, R3, RZ, P6 ;  /* 0x000000ff03037208 */ /* 0x000fc40003000000 */
[----:B------:R-:W-:Y:S01]  /*71f0*/  FSEL R2, R2, RZ, P5 ;  /* 0x000000ff02027208 */ /* 0x000fe20002800000 */
[----:B------:R-:W2:Y:S02]  /*7200*/  SHFL.BFLY PT, R7, R0, 0x1, 0x1f ;  /* 0x0c201f0000077f89 */ /* 0x000ea400000e0000 */
[--C-:B------:R-:W-:Y:S02]  /*7210*/  FFMA.FTZ R23, R23, c[0x0][0x23c], -R3.reuse ;  /* 0x00008f0017177a23 */ /* 0x100fe40000010803 */
[--C-:B------:R-:W-:Y:S02]  /*7220*/  FFMA.FTZ R20, R20, c[0x0][0x23c], -R2.reuse ;  /* 0x00008f0014147a23 */ /* 0x100fe40000010802 */
[----:B------:R-:W-:Y:S01]  /*7230*/  FFMA.FTZ R21, R21, c[0x0][0x23c], -R2 ;  /* 0x00008f0015157a23 */ /* 0x000fe20000010802 */
[----:B------:R-:W-:Y:S01]  /*7240*/  MUFU.EX2 R249, R23 ;  /* 0x0000001700f97308 */ /* 0x000fe20000000800 */
[--C-:B------:R-:W-:Y:S02]  /*7250*/  FFMA.FTZ R16, R16, c[0x0][0x23c], -R3.reuse ;  /* 0x00008f0010107a23 */ /* 0x100fe40000010803 */
[----:B------:R-:W-:-:S02]  /*7260*/  FFMA.FTZ R18, R18, c[0x0][0x23c], -R3 ;  /* 0x00008f0012127a23 */ /* 0x000fc40000010803 */
[--C-:B------:R-:W-:Y:S02]  /*7270*/  FFMA.FTZ R19, R19, c[0x0][0x23c], -R2.reuse ;  /* 0x00008f0013137a23 */ /* 0x100fe40000010802 */
[----:B------:R-:W-:Y:S01]  /*7280*/  FFMA.FTZ R17, R17, c[0x0][0x23c], -R3 ;  /* 0x00008f0011117a23 */ /* 0x000fe20000010803 */
[----:B------:R-:W-:Y:S01]  /*7290*/  MUFU.EX2 R246, R20 ;  /* 0x0000001400f67308 */ /* 0x000fe20000000800 */
[----:B------:R-:W-:Y:S01]  /*72a0*/  FFMA.FTZ R25, R25, c[0x0][0x23c], -R2 ;  /* 0x00008f0019197a23 */ /* 0x000fe20000010802 */
[----:B-1----:R-:W-:-:S06]  /*72b0*/  FMNMX.FTZ R4, R4, R6, !PT ;  /* 0x0000000604047209 */ /* 0x002fcc0007810000 */
[----:B------:R-:W1:Y:S01]  /*72c0*/  MUFU.EX2 R247, R21 ;  /* 0x0000001500f77308 */ /* 0x000e620000000800 */
[----:B--2---:R-:W-:Y:S01]  /*72d0*/  FMNMX.FTZ R237, R0, R7, !PT ;  /* 0x0000000700ed7209 */ /* 0x004fe20007810000 */
[----:B------:R-:W2:Y:S03]  /*72e0*/  SHFL.BFLY PT, R5, R4, 0x1, 0x1f ;  /* 0x0c201f0004057f89 */ /* 0x000ea600000e0000 */
[C---:B------:R-:W-:Y:S01]  /*72f0*/  FSETP.NEU.FTZ.AND P4, PT, R237.reuse, -INF , PT ;  /* 0xff800000ed00780b */ /* 0x040fe20003f9d000 */
[----:B------:R-:W-:Y:S02]  /*7300*/  FMUL.FTZ R0, R237, c[0x0][0x23c] ;  /* 0x00008f00ed007a20 */ /* 0x000fe40000410000 */
[----:B------:R-:W3:Y:S03]  /*7310*/  MUFU.EX2 R250, R16 ;  /* 0x0000001000fa7308 */ /* 0x000ee60000000800 */
[----:B------:R-:W-:-:S05]  /*7320*/  FSEL R0, R0, RZ, P4 ;  /* 0x000000ff00007208 */ /* 0x000fca0002000000 */
[--C-:B------:R-:W-:Y:S01]  /*7330*/  FFMA.FTZ R24, R24, c[0x0][0x23c], -R0.reuse ;  /* 0x00008f0018187a23 */ /* 0x100fe20000010800 */
[----:B------:R4:W-:Y:S01]  /*7340*/  MUFU.EX2 R248, R18 ;  /* 0x0000001200f87308 */ /* 0x0009e20000000800 */
[--C-:B------:R-:W-:Y:S01]  /*7350*/  FFMA.FTZ R31, R31, c[0x0][0x23c], -R0.reuse ;  /* 0x00008f001f1f7a23 */ /* 0x100fe20000010800 */
[----:B-1----:R-:W-:Y:S01]  /*7360*/  F2FP.BF16.PACK_AB R11, R247, R246 ;  /* 0x000000f6f70b723e */ /* 0x002fe200000010ff */
[--C-:B------:R-:W-:Y:S02]  /*7370*/  FFMA.FTZ R27, R27, c[0x0][0x23c], -R0.reuse ;  /* 0x00008f001b1b7a23 */ /* 0x100fe40000010800 */
[----:B------:R-:W-:Y:S01]  /*7380*/  FFMA.FTZ R30, R30, c[0x0][0x23c], -R0 ;  /* 0x00008f001e1e7a23 */ /* 0x000fe20000010800 */
[----:B---3--:R-:W-:Y:S02]  /*7390*/  F2FP.BF16.PACK_AB R8, R249, R250 ;  /* 0x000000faf908723e */ /* 0x008fe400000010ff */
[----:B------:R1:W-:Y:S01]  /*73a0*/  MUFU.EX2 R245, R19 ;  /* 0x0000001300f57308 */ /* 0x0003e20000000800 */
[----:B--2---:R-:W-:-:S02]  /*73b0*/  FMNMX.FTZ R236, R4, R5, !PT ;  /* 0x0000000504ec7209 */ /* 0x004fc40007810000 */
[----:B------:R-:W-:Y:S02]  /*73c0*/  FSEL R4, R239, RZ, P6 ;  /* 0x000000ffef047208 */ /* 0x000fe40003000000 */
[C---:B------:R-:W-:Y:S01]  /*73d0*/  FSETP.NEU.FTZ.AND P1, PT, R236.reuse, -INF , PT ;  /* 0xff800000ec00780b */ /* 0x040fe20003f3d000 */
[----:B------:R-:W-:Y:S02]  /*73e0*/  FMUL.FTZ R12, R236, c[0x0][0x23c] ;  /* 0x00008f00ec0c7a20 */ /* 0x000fe40000410000 */
[----:B------:R-:W-:Y:S01]  /*73f0*/  FADD.FTZ R5, R136, -R4 ;  /* 0x8000000488057221 */ /* 0x000fe20000010000 */
[----:B------:R-:W-:Y:S01]  /*7400*/  FSEL R4, R238, RZ, P5 ;  /* 0x000000ffee047208 */ /* 0x000fe20002800000 */
[----:B------:R-:W2:Y:S01]  /*7410*/  MUFU.EX2 R251, R17 ;  /* 0x0000001100fb7308 */ /* 0x000ea20000000800 */
[----:B------:R-:W-:Y:S01]  /*7420*/  FSEL R12, R12, RZ, P1 ;  /* 0x000000ff0c0c7208 */ /* 0x000fe20000800000 */
[----:B------:R-:W-:Y:S01]  /*7430*/  FMUL.FTZ R5, R5, c[0x0][0x23c] ;  /* 0x00008f0005057a20 */ /* 0x000fe20000410000 */
[----:B----4-:R-:W-:Y:S01]  /*7440*/  MOV R18, R240 ;  /* 0x000000f000127202 */ /* 0x010fe20000000f00 */
[----:B------:R-:W-:-:S02]  /*7450*/  FADD.FTZ R4, R135, -R4 ;  /* 0x8000000487047221 */ /* 0x000fc40000010000 */
[--C-:B------:R-:W-:Y:S01]  /*7460*/  FFMA.FTZ R6, R22, c[0x0][0x23c], -R12.reuse ;  /* 0x00008f0016067a23 */ /* 0x100fe2000001080c */
[----:B-1----:R-:W-:Y:S01]  /*7470*/  MOV R19, R243 ;  /* 0x000000f300137202 */ /* 0x002fe20000000f00 */
[----:B------:R-:W-:Y:S01]  /*7480*/  FMUL.FTZ R15, R4, c[0x0][0x23c] ;  /* 0x00008f00040f7a20 */ /* 0x000fe20000410000 */
[----:B------:R-:W-:Y:S01]  /*7490*/  FSEL R4, R236, RZ, P1 ;  /* 0x000000ffec047208 */ /* 0x000fe20000800000 */
[----:B------:R-:W1:Y:S01]  /*74a0*/  LDSM.16.MT88.4 R20, [R209+0xa000] ;  /* 0x00a00000d114783b */ /* 0x000e620000004200 */
[----:B------:R3:W-:Y:S01]  /*74b0*/  MUFU.EX2 R234, R6 ;  /* 0x0000000600ea7308 */ /* 0x0007e20000000800 */
[----:B------:R-:W-:Y:S02]  /*74c0*/  FFMA.FTZ R26, R26, c[0x0][0x23c], -R12 ;  /* 0x00008f001a1a7a23 */ /* 0x000fe4000001080c */
[----:B------:R-:W-:Y:S02]  /*74d0*/  FADD.FTZ R4, R137, -R4 ;  /* 0x8000000489047221 */ /* 0x000fe40000010000 */
[----:B------:R-:W-:Y:S01]  /*74e0*/  LDSM.16.MT88.4 R136, [R214+0xa000] ;  /* 0x00a00000d688783b */ /* 0x000fe20000004200 */
[--C-:B------:R-:W-:Y:S01]  /*74f0*/  FFMA.FTZ R29, R29, c[0x0][0x23c], -R12.reuse ;  /* 0x00008f001d1d7a23 */ /* 0x100fe2000001080c */
[----:B--2---:R-:W-:Y:S01]  /*7500*/  F2FP.BF16.PACK_AB R10, R251, R248 ;  /* 0x000000f8fb0a723e */ /* 0x004fe200000010ff */
[----:B------:R2:W4:Y:S01]  /*7510*/  MUFU.EX2 R16, R5 ;  /* 0x0000000500107308 */ /* 0x0005220000000800 */
[----:B------:R-:W-:Y:S01]  /*7520*/  FFMA.FTZ R28, R28, c[0x0][0x23c], -R12 ;  /* 0x00008f001c1c7a23 */ /* 0x000fe2000001080c */
[----:B------:R-:W-:Y:S01]  /*7530*/  MOV R17, R132 ;  /* 0x0000008400117202 */ /* 0x000fe20000000f00 */
[----:B------:R-:W-:Y:S01]  /*7540*/  FMUL.FTZ R4, R4, c[0x0][0x23c] ;  /* 0x00008f0004047a20 */ /* 0x000fe20000410000 */
[----:B---3--:R-:W-:-:S04]  /*7550*/  FSEL R6, R237, RZ, P4 ;  /* 0x000000ffed067208 */ /* 0x008fc80002000000 */
[----:B------:R-:W3:Y:S01]  /*7560*/  MUFU.EX2 R244, R25 ;  /* 0x0000001900f47308 */ /* 0x000ee20000000800 */
[----:B--2---:R-:W-:-:S07]  /*7570*/  FADD.FTZ R5, R134, -R6 ;  /* 0x8000000686057221 */ /* 0x004fce0000010000 */
[----:B------:R-:W-:Y:S01]  /*7580*/  MUFU.EX2 R241, R24 ;  /* 0x0000001800f17308 */ /* 0x000fe20000000800 */
[-C--:B----4-:R-:W-:Y:S02]  /*7590*/  FMUL.FTZ R144, R144, R16.reuse ;  /* 0x0000001090907220 */ /* 0x090fe40000410000 */
[----:B------:R-:W-:Y:S02]  /*75a0*/  FMUL.FTZ R5, R5, c[0x0][0x23c] ;  /* 0x00008f0005057a20 */ /* 0x000fe40000410000 */
[-C--:B------:R-:W-:Y:S02]  /*75b0*/  FMUL.FTZ R145, R145, R16.reuse ;  /* 0x0000001091917220 */ /* 0x080fe40000410000 */
[-C--:B------:R-:W-:Y:S01]  /*75c0*/  FMUL.FTZ R116, R116, R16.reuse ;  /* 0x0000001074747220 */ /* 0x080fe20000410000 */
[----:B------:R-:W-:Y:S01]  /*75d0*/  MUFU.EX2 R240, R31 ;  /* 0x0000001f00f07308 */ /* 0x000fe20000000800 */
[----:B---3--:R-:W-:Y:S01]  /*75e0*/  F2FP.BF16.PACK_AB R9, R244, R245 ;  /* 0x000000f5f409723e */ /* 0x008fe200000010ff */
[----:B------:R-:W-:-:S02]  /*75f0*/  FMUL.FTZ R117, R117, R16 ;  /* 0x0000001075757220 */ /* 0x000fc40000410000 */
[-C--:B------:R-:W-:Y:S02]  /*7600*/  FMUL.FTZ R128, R128, R16.reuse ;  /* 0x0000001080807220 */ /* 0x080fe40000410000 */
[-C--:B------:R-:W-:Y:S02]  /*7610*/  FMUL.FTZ R129, R129, R16.reuse ;  /* 0x0000001081817220 */ /* 0x080fe40000410000 */
[----:B------:R-:W-:Y:S01]  /*7620*/  MUFU.EX2 R242, R27 ;  /* 0x0000001b00f27308 */ /* 0x000fe20000000800 */
[-C--:B------:R-:W-:Y:S02]  /*7630*/  FMUL.FTZ R156, R156, R16.reuse ;  /* 0x000000109c9c7220 */ /* 0x080fe40000410000 */
[-C--:B------:R-:W-:Y:S02]  /*7640*/  FMUL.FTZ R157, R157, R16.reuse ;  /* 0x000000109d9d7220 */ /* 0x080fe40000410000 */
[-C--:B------:R-:W-:Y:S02]  /*7650*/  FMUL.FTZ R160, R160, R16.reuse ;  /* 0x00000010a0a07220 */ /* 0x080fe40000410000 */
[-C--:B------:R-:W-:Y:S01]  /*7660*/  FMUL.FTZ R161, R161, R16.reuse ;  /* 0x00000010a1a17220 */ /* 0x080fe20000410000 */
[----:B------:R-:W2:Y:S01]  /*7670*/  MUFU.EX2 R243, R30 ;  /* 0x0000001e00f37308 */ /* 0x000ea20000000800 */
[----:B------:R-:W-:-:S02]  /*7680*/  FMUL.FTZ R36, R36, R16 ;  /* 0x0000001024247220 */ /* 0x000fc40000410000 */
[-C--:B------:R-:W-:Y:S02]  /*7690*/  FMUL.FTZ R37, R37, R16.reuse ;  /* 0x0000001025257220 */ /* 0x080fe40000410000 */
[-C--:B------:R-:W-:Y:S02]  /*76a0*/  FMUL.FTZ R52, R52, R16.reuse ;  /* 0x0000001034347220 */ /* 0x080fe40000410000 */
[-C--:B------:R-:W-:Y:S01]  /*76b0*/  FMUL.FTZ R53, R53, R16.reuse ;  /* 0x0000001035357220 */ /* 0x080fe20000410000 */
[----:B------:R3:W-:Y:S01]  /*76c0*/  MUFU.EX2 R232, R26 ;  /* 0x0000001a00e87308 */ /* 0x0007e20000000800 */
[-C--:B------:R-:W-:Y:S02]  /*76d0*/  FMUL.FTZ R68, R68, R16.reuse ;  /* 0x0000001044447220 */ /* 0x080fe40000410000 */
[-C--:B------:R-:W-:Y:S02]  /*76e0*/  FMUL.FTZ R69, R69, R16.reuse ;  /* 0x0000001045457220 */ /* 0x080fe40000410000 */
[----:B------:R-:W-:-:S02]  /*76f0*/  FMUL.FTZ R84, R84, R16 ;  /* 0x0000001054547220 */ /* 0x000fc40000410000 */
[----:B------:R-:W-:Y:S01]  /*7700*/  FMUL.FTZ R85, R85, R16 ;  /* 0x0000001055557220 */ /* 0x000fe20000410000 */
[----:B------:R-:W-:Y:S01]  /*7710*/  MUFU.EX2 R233, R29 ;  /* 0x0000001d00e97308 */ /* 0x000fe20000000800 */
[----:B--2---:R-:W-:Y:S01]  /*7720*/  F2FP.BF16.PACK_AB R6, R243, R242 ;  /* 0x000000f2f306723e */ /* 0x004fe200000010ff */
[-C--:B------:R-:W-:Y:S02]  /*7730*/  FMUL.FTZ R172, R172, R16.reuse ;  /* 0x00000010acac7220 */ /* 0x080fe40000410000 */
[-C--:B------:R-:W-:Y:S02]  /*7740*/  FMUL.FTZ R173, R173, R16.reuse ;  /* 0x00000010adad7220 */ /* 0x080fe40000410000 */
[-C--:B------:R-:W-:Y:S02]  /*7750*/  FMUL.FTZ R48, R48, R16.reuse ;  /* 0x0000001030307220 */ /* 0x080fe40000410000 */
[----:B------:R-:W2:Y:S01]  /*7760*/  MUFU.EX2 R235, R28 ;  /* 0x0000001c00eb7308 */ /* 0x000ea20000000800 */
[----:B---3--:R-:W3:Y:S01]  /*7770*/  LDSM.16.MT88.4 R24, [R213+0xb000] ;  /* 0x00b00000d518783b */ /* 0x008ee20000004200 */
[----:B------:R-:W-:-:S02]  /*7780*/  FMUL.FTZ R49, R49, R16 ;  /* 0x0000001031317220 */ /* 0x000fc40000410000 */
[-C--:B------:R-:W-:Y:S02]  /*7790*/  FMUL.FTZ R64, R64, R16.reuse ;  /* 0x0000001040407220 */ /* 0x080fe40000410000 */
[-C--:B------:R-:W-:Y:S02]  /*77a0*/  FMUL.FTZ R65, R65, R16.reuse ;  /* 0x0000001041417220 */ /* 0x080fe40000410000 */
[----:B------:R-:W4:Y:S01]  /*77b0*/  MUFU.EX2 R15, R15 ;  /* 0x0000000f000f7308 */ /* 0x000f220000000800 */
[-C--:B------:R-:W-:Y:S02]  /*77c0*/  FMUL.FTZ R80, R80, R16.reuse ;  /* 0x0000001050507220 */ /* 0x080fe40000410000 */
[-C--:B------:R-:W-:Y:S02]  /*77d0*/  FMUL.FTZ R81, R81, R16.reuse ;  /* 0x0000001051517220 */ /* 0x080fe40000410000 */
[-C--:B------:R-:W-:Y:S02]  /*77e0*/  FMUL.FTZ R96, R96, R16.reuse ;  /* 0x0000001060607220 */ /* 0x080fe40000410000 */
[-C--:B------:R-:W-:Y:S01]  /*77f0*/  FMUL.FTZ R97, R97, R16.reuse ;  /* 0x0000001061617220 */ /* 0x080fe20000410000 */
[----:B------:R5:W1:Y:S01]  /*7800*/  MUFU.EX2 R14, R5 ;  /* 0x00000005000e7308 */ /* 0x000a620000000800 */
[----:B--2---:R-:W-:Y:S01]  /*7810*/  F2FP.BF16.PACK_AB R7, R234, R235 ;  /* 0x000000ebea07723e */ /* 0x004fe200000010ff */
[----:B------:R-:W-:Y:S01]  /*7820*/  LDSM.16.MT88.4 R28, [R209+0xb000] ;  /* 0x00b00000d11c783b */ /* 0x000fe20000004200 */
[----:B------:R-:W-:-:S02]  /*7830*/  FMUL.FTZ R100, R100, R16 ;  /* 0x0000001064647220 */ /* 0x000fc40000410000 */
[-C--:B------:R-:W-:Y:S02]  /*7840*/  FMUL.FTZ R101, R101, R16.reuse ;  /* 0x0000001065657220 */ /* 0x080fe40000410000 */
[----:B------:R-:W-:Y:S01]  /*7850*/  FMUL.FTZ R112, R112, R16 ;  /* 0x0000001070707220 */ /* 0x000fe20000410000 */
[----:B------:R2:W2:Y:S01]  /*7860*/  MUFU.EX2 R13, R4 ;  /* 0x00000004000d7308 */ /* 0x0004a20000000800 */
[-C--:B----4-:R-:W-:Y:S02]  /*7870*/  FMUL.FTZ R146, R146, R15.reuse ;  /* 0x0000000f92927220 */ /* 0x090fe40000410000 */
        /* <DEDUP_REMOVED lines=11> */
[----:B---3--:R-:W-:Y:S01]  /*7930*/  HMMA.16816.F32.BF16 R116, R8, R24, R116 ;  /* 0x000000180874723c */ /* 0x008fe20000041874 */
        /* <DEDUP_REMOVED lines=8> */
[----:B------:R-:W-:Y:S01]  /*79c0*/  MOV R21, R133 ;  /* 0x0000008500157202 */ /* 0x000fe20000000f00 */
[----:B------:R-:W-:Y:S01]  /*79d0*/  HMMA.16816.F32.BF16 R200, R4, R136, R40 ;  /* 0x0000008804c8723c */ /* 0x000fe20000041828 */
[----:B------:R-:W1:Y:S01]  /*79e0*/  LDSM.16.MT88.4 R132, [R213+0xa000] ;  /* 0x00a00000d584783b */ /* 0x000e620000004200 */
[----:B------:R-:W-:-:S02]  /*79f0*/  FMUL.FTZ R164, R164, R14 ;  /* 0x0000000ea4a47220 */ /* 0x000fc40000410000 */
[-C--:B------:R-:W-:Y:S01]  /*7a00*/  FMUL.FTZ R165, R165, R14.reuse ;  /* 0x0000000ea5a57220 */ /* 0x080fe20000410000 */
[----:B------:R-:W2:Y:S01]  /*7a10*/  LDSM.16.MT88.4 R40, [R214+0xb000] ;  /* 0x00b00000d628783b */ /* 0x000ea20000004200 */
        /* <DEDUP_REMOVED lines=16> */
[----:B------:R-:W-:Y:S01]  /*7b20*/  FMUL.FTZ R59, R59, R13 ;  /* 0x0000000d3b3b7220 */ /* 0x000fe20000410000 */
[----:B------:R-:W-:Y:S01]  /*7b30*/  HMMA.16816.F32.BF16 R44, R4, R138, R44 ;  /* 0x0000008a042c723c */ /* 0x000fe2000004182c */
[-C--:B------:R-:W-:Y:S02]  /*7b40*/  FMUL.FTZ R60, R60, R14.reuse ;  /* 0x0000000e3c3c7220 */ /* 0x080fe40000410000 */
[-C--:B------:R-:W-:Y:S02]  /*7b50*/  FMUL.FTZ R61, R61, R14.reuse ;  /* 0x0000000e3d3d7220 */ /* 0x080fe40000410000 */
[----:B------:R-:W-:-:S02]  /*7b60*/  FMUL.FTZ R72, R72, R14 ;  /* 0x0000000e48487220 */ /* 0x000fc40000410000 */
[-C--:B------:R-:W-:Y:S01]  /*7b70*/  FMUL.FTZ R62, R62, R13.reuse ;  /* 0x0000000d3e3e7220 */ /* 0x080fe20000410000 */
        /* <DEDUP_REMOVED lines=9> */
[-C--:B------:R-:W-:Y:S02]  /*7c10*/  FMUL.FTZ R79, R79, R13.reuse ;  /* 0x0000000d4f4f7220 */ /* 0x080fe40000410000 */
[-C--:B------:R-:W-:Y:S01]  /*7c20*/  FMUL.FTZ R88, R88, R14.reuse ;  /* 0x0000000e58587220 */ /* 0x080fe20000410000 */
[----:B------:R-:W-:Y:S01]  /*7c30*/  HMMA.16816.F32.BF16 R72, R4, R28, R72 ;  /* 0x0000001c0448723c */ /* 0x000fe20000041848 */
[----:B------:R-:W-:Y:S02]  /*7c40*/  FMUL.FTZ R89, R89, R14 ;  /* 0x0000000e59597220 */ /* 0x000fe40000410000 */
        /* <DEDUP_REMOVED lines=18> */
[C---:B--2---:R-:W-:Y:S01]  /*7d70*/  HMMA.16816.F32.BF16 R104, R4.reuse, R40, R104 ;  /* 0x000000280468723c */ /* 0x044fe20000041868 */
        /* <DEDUP_REMOVED lines=14> */
[-C--:B------:R-:W-:Y:S01]  /*7e60*/  HMMA.16816.F32.BF16 R196, R4, R26.reuse, R124 ;  /* 0x0000001a04c4723c */ /* 0x080fe2000004187c */
[-C--:B------:R-:W-:Y:S02]  /*7e70*/  FMUL.FTZ R163, R163, R15.reuse ;  /* 0x0000000fa3a37220 */ /* 0x080fe40000410000 */
[-C--:B------:R-:W-:Y:S02]  /*7e80*/  FMUL.FTZ R38, R38, R15.reuse ;  /* 0x0000000f26267220 */ /* 0x080fe40000410000 */
[-C--:B------:R-:W-:Y:S02]  /*7e90*/  FMUL.FTZ R39, R39, R15.reuse ;  /* 0x0000000f27277220 */ /* 0x080fe40000410000 */
[----:B------:R-:W-:Y:S01]  /*7ea0*/  FFMA.FTZ R4, R180, c[0x0][0x23c], -R3 ;  /* 0x00008f00b4047a23 */ /* 0x000fe20000010803 */
[----:B------:R-:W-:Y:S01]  /*7eb0*/  HMMA.16816.F32.BF16 R24, R8, R26, R128 ;  /* 0x0000001a0818723c */ /* 0x000fe20000041880 */
[----:B------:R-:W-:-:S02]  /*7ec0*/  FMUL.FTZ R54, R54, R15 ;  /* 0x0000000f36367220 */ /* 0x000fc40000410000 */
[----:B------:R1:W-:Y:S01]  /*7ed0*/  MUFU.EX2 R205, R4 ;  /* 0x0000000400cd7308 */ /* 0x0003e20000000800 */
[-C--:B------:R-:W-:Y:S02]  /*7ee0*/  FMUL.FTZ R55, R55, R15.reuse ;  /* 0x0000000f37377220 */ /* 0x080fe40000410000 */
[-C--:B------:R-:W-:Y:S02]  /*7ef0*/  FMUL.FTZ R70, R70, R15.reuse ;  /* 0x0000000f46467220 */ /* 0x080fe40000410000 */
[-C--:B------:R-:W-:Y:S01]  /*7f00*/  FMUL.FTZ R71, R71, R15.reuse ;  /* 0x0000000f47477220 */ /* 0x080fe20000410000 */
[----:B------:R-:W-:Y:S01]  /*7f10*/  HMMA.16816.F32.BF16 R192, R8, R22, R156 ;  /* 0x0000001608c0723c */ /* 0x000fe2000004189c */
[-C--:B------:R-:W-:Y:S01]  /*7f20*/  FMUL.FTZ R86, R86, R15.reuse ;  /* 0x0000000f56567220 */ /* 0x080fe20000410000 */
[----:B------:R-:W-:Y:S01]  /*7f30*/  LDSM.16.MT88.4 R156, [R209+0xa800] ;  /* 0x00a80000d19c783b */ /* 0x000fe20000004200 */
[-C--:B------:R-:W-:Y:S02]  /*7f40*/  FMUL.FTZ R87, R87, R15.reuse ;  /* 0x0000000f57577220 */ /* 0x080fe40000410000 */
[----:B------:R-:W-:-:S02]  /*7f50*/  FMUL.FTZ R174, R174, R15 ;  /* 0x0000000faeae7220 */ /* 0x000fc40000410000 */
[-C--:B------:R-:W-:Y:S01]  /*7f60*/  FMUL.FTZ R175, R175, R15.reuse ;  /* 0x0000000fafaf7220 */ /* 0x080fe20000410000 */
[C---:B------:R-:W-:Y:S01]  /*7f70*/  HMMA.16816.F32.BF16 R160, R8.reuse, R140, R160 ;  /* 0x0000008c08a0723c */ /* 0x040fe200000418a0 */
[-C--:B------:R-:W-:Y:S02]  /*7f80*/  FMUL.FTZ R50, R50, R15.reuse ;  /* 0x0000000f32327220 */ /* 0x080fe40000410000 */
[----:B-1----:R-:W-:Y:S02]  /*7f90*/  FFMA.FTZ R4, R181, c[0x0][0x23c], -R3 ;  /* 0x00008f00b5047a23 */ /* 0x002fe40000010803 */
[-C--:B------:R-:W-:Y:S02]  /*7fa0*/  FMUL.FTZ R51, R51, R15.reuse ;  /* 0x0000000f33337220 */ /* 0x080fe40000410000 */
[----:B------:R-:W1:Y:S01]  /*7fb0*/  MUFU.EX2 R206, R4 ;  /* 0x0000000400ce7308 */ /* 0x000e620000000800 */
[-C--:B------:R-:W-:Y:S01]  /*7fc0*/  FMUL.FTZ R66, R66, R15.reuse ;  /* 0x0000000f42427220 */ /* 0x080fe20000410000 */
[----:B------:R-:W-:Y:S01]  /*7fd0*/  HMMA.16816.F32.BF16 R36, R8, R136, R36 ;  /* 0x000000880824723c */ /* 0x000fe20000041824 */
[----:B------:R-:W-:-:S02]  /*7fe0*/  FMUL.FTZ R67, R67, R15 ;  /* 0x0000000f43437220 */ /* 0x000fc40000410000 */
[-C--:B------:R-:W-:Y:S02]  /*7ff0*/  FMUL.FTZ R82, R82, R15.reuse ;  /* 0x0000000f52527220 */ /* 0x080fe40000410000 */
[-C--:B------:R-:W-:Y:S02]  /*8000*/  FMUL.FTZ R83, R83, R15.reuse ;  /* 0x0000000f53537220 */ /* 0x080fe40000410000 */
[-C--:B------:R-:W-:Y:S01]  /*8010*/  FMUL.FTZ R98, R98, R15.reuse ;  /* 0x0000000f62627220 */ /* 0x080fe20000410000 */
[C---:B------:R-:W-:Y:S01]  /*8020*/  HMMA.16816.F32.BF16 R52, R8.reuse, R132, R52 ;  /* 0x000000840834723c */ /* 0x040fe20000041834 */
[-C--:B------:R-:W-:Y:S02]  /*8030*/  FMUL.FTZ R99, R99, R15.reuse ;  /* 0x0000000f63637220 */ /* 0x080fe40000410000 */
[-C--:B------:R-:W-:Y:S02]  /*8040*/  FMUL.FTZ R102, R102, R15.reuse ;  /* 0x0000000f66667220 */ /* 0x080fe40000410000 */
[----:B------:R-:W-:Y:S01]  /*8050*/  FMUL.FTZ R103, R103, R15 ;  /* 0x0000000f67677220 */ /* 0x000fe20000410000 */
[----:B-1----:R-:W-:Y:S01]  /*8060*/  F2FP.BF16.PACK_AB R128, R206, R205 ;  /* 0x000000cdce80723e */ /* 0x002fe200000010ff */
[--C-:B------:R-:W-:Y:S01]  /*8070*/  FFMA.FTZ R4, R177, c[0x0][0x23c], -R3.reuse ;  /* 0x00008f00b1047a23 */ /* 0x100fe20000010803 */
[----:B------:R-:W-:Y:S01]  /*8080*/  HMMA.16816.F32.BF16 R68, R8, R28, R68 ;  /* 0x0000001c0844723c */ /* 0x000fe20000041844 */
[----:B------:R-:W-:-:S02]  /*8090*/  FFMA.FTZ R3, R176, c[0x0][0x23c], -R3 ;  /* 0x00008f00b0037a23 */ /* 0x000fc40000010803 */
[----:B------:R1:W-:Y:S01]  /*80a0*/  MUFU.EX2 R207, R4 ;  /* 0x0000000400cf7308 */ /* 0x0003e20000000800 */
[----:B------:R-:W-:Y:S02]  /*80b0*/  FMUL.FTZ R113, R113, R16 ;  /* 0x0000001071717220 */ /* 0x000fe40000410000 */
[-C--:B------:R-:W-:Y:S02]  /*80c0*/  FMUL.FTZ R114, R114, R15.reuse ;  /* 0x0000000f72727220 */ /* 0x080fe40000410000 */
[----:B------:R-:W-:Y:S01]  /*80d0*/  FMUL.FTZ R115, R115, R15 ;  /* 0x0000000f73737220 */ /* 0x000fe20000410000 */
[C---:B------:R-:W-:Y:S02]  /*80e0*/  HMMA.16816.F32.BF16 R84, R8.reuse, R32, R84 ;  /* 0x000000200854723c */ /* 0x040fe40000041854 */
[----:B------:R2:W3:Y:S06]  /*80f0*/  MUFU.EX2 R204, R3 ;  /* 0x0000000300cc7308 */ /* 0x0004ec0000000800 */
[C---:B------:R-:W-:Y:S01]  /*8100*/  HMMA.16816.F32.BF16 R140, R8.reuse, R142, R172 ;  /* 0x0000008e088c723c */ /* 0x040fe200000418ac */
[----:B------:R-:W-:Y:S04]  /*8110*/  LDSM.16.MT88.4 R172, [R211+0xa800] ;  /* 0x00a80000d3ac783b */ /* 0x000fe80000004200 */
[----:B-1----:R-:W1:Y:S03]  /*8120*/  LDSM.16.MT88.4 R4, [R213+0xb800] ;  /* 0x00b80000d504783b */ /* 0x002e660000004200 */
[----:B------:R-:W-:Y:S01]  /*8130*/  HMMA.16816.F32.BF16 R136, R8, R138, R48 ;  /* 0x0000008a0888723c */ /* 0x000fe20000041830 */
[----:B------:R-:W4:Y:S01]  /*8140*/  LDSM.16.MT88.4 R48, [R214+0xa800] ;  /* 0x00a80000d630783b */ /* 0x000f220000004200 */
[----:B--2---:R-:W-:Y:S01]  /*8150*/  FFMA.FTZ R3, R184, c[0x0][0x23c], -R2 ;  /* 0x00008f00b8037a23 */ /* 0x004fe20000010802 */
[----:B---3--:R-:W-:-:S03]  /*8160*/  F2FP.BF16.PACK_AB R130, R204, R207 ;  /* 0x000000cfcc82723e */ /* 0x008fc600000010ff */
[----:B------:R2:W-:Y:S02]  /*8170*/  MUFU.EX2 R181, R3 ;  /* 0x0000000300b57308 */ /* 0x0005e40000000800 */
[C---:B------:R-:W-:Y:S01]  /*8180*/  HMMA.16816.F32.BF16 R132, R8.reuse, R134, R64 ;  /* 0x000000860884723c */ /* 0x040fe20000041840 */
[----:B------:R-:W3:Y:S07]  /*8190*/  LDSM.16.MT88.4 R64, [R213+0xa800] ;  /* 0x00a80000d540783b */ /* 0x000eee0000004200 */
[----:B------:R-:W-:Y:S01]  /*81a0*/  HMMA.16816.F32.BF16 R28, R8, R30, R80 ;  /* 0x0000001e081c723c */ /* 0x000fe20000041850 */
[----:B------:R-:W5:Y:S01]  /*81b0*/  LDSM.16.MT88.4 R80, [R209+0xb800] ;  /* 0x00b80000d150783b */ /* 0x000f620000004200 */
[----:B--2---:R-:W-:-:S06]  /*81c0*/  FFMA.FTZ R3, R183, c[0x0][0x23c], -R2 ;  /* 0x00008f00b7037a23 */ /* 0x004fcc0000010802 */
[C---:B------:R-:W-:Y:S01]  /*81d0*/  HMMA.16816.F32.BF16 R32, R8.reuse, R34, R96 ;  /* 0x000000220820723c */ /* 0x040fe20000041860 */
[----:B------:R-:W2:Y:S01]  /*81e0*/  LDSM.16.MT88.4 R96, [R211+0xb800] ;  /* 0x00b80000d360783b */ /* 0x000ea20000004200 */
[----:B------:R1:W1:Y:S06]  /*81f0*/  MUFU.EX2 R183, R3 ;  /* 0x0000000300b77308 */ /* 0x00026c0000000800 */
[----:B------:R-:W-:Y:S01]  /*8200*/  HMMA.16816.F32.BF16 R100, R8, R40, R100 ;  /* 0x000000280864723c */ /* 0x000fe20000041864 */
[--C-:B-1----:R-:W-:Y:S01]  /*8210*/  FFMA.FTZ R3, R178, c[0x0][0x23c], -R2.reuse ;  /* 0x00008f00b2037a23 */ /* 0x102fe20000010802 */
[----:B------:R-:W-:Y:S01]  /*8220*/  F2FP.BF16.PACK_AB R129, R183, R181 ;  /* 0x000000b5b781723e */ /* 0x000fe200000010ff */
[----:B------:R-:W-:-:S02]  /*8230*/  FFMA.FTZ R2, R179, c[0x0][0x23c], -R2 ;  /* 0x00008f00b3027a23 */ /* 0x000fc40000010802 */
[----:B------:R1:W-:Y:S08]  /*8240*/  MUFU.EX2 R184, R3 ;  /* 0x0000000300b87308 */ /* 0x0003f00000000800 */
[----:B------:R2:W2:Y:S01]  /*8250*/  MUFU.EX2 R180, R2 ;  /* 0x0000000200b47308 */ /* 0x0004a20000000800 */
[----:B-1----:R-:W-:-:S05]  /*8260*/  MOV R3, R17 ;  /* 0x0000001100037202 */ /* 0x002fca0000000f00 */
[----:B------:R-:W-:Y:S02]  /*8270*/  FFMA.FTZ R3, R3, R15, R245 ;  /* 0x0000000f03037223 */ /* 0x000fe400000100f5 */
[----:B--2---:R-:W-:Y:S01]  /*8280*/  FFMA.FTZ R2, R182, c[0x0][0x23c], -R0 ;  /* 0x00008f00b6027a23 */ /* 0x004fe20000010800 */
[----:B------:R-:W-:Y:S01]  /*8290*/  F2FP.BF16.PACK_AB R131, R180, R184 ;  /* 0x000000b8b483723e */ /* 0x000fe200000010ff */
[----:B------:R-:W-:Y:S01]  /*82a0*/  FADD.FTZ R3, R244, R3 ;  /* 0x00000003f4037221 */ /* 0x000fe20000010000 */
[----:B------:R-:W-:Y:S01]  /*82b0*/  MOV R182, R21 ;  /* 0x0000001500b67202 */ /* 0x000fe20000000f00 */
[----:B------:R1:W-:Y:S01]  /*82c0*/  MUFU.EX2 R179, R2 ;  /* 0x0000000200b37308 */ /* 0x0003e20000000800 */
[----:B------:R-:W-:Y:S01]  /*82d0*/  HMMA.16816.F32.BF16 R20, R8, R42, R112 ;  /* 0x0000002a0814723c */ /* 0x000fe20000041870 */
[----:B------:R-:W-:Y:S01]  /*82e0*/  FADD.FTZ R3, R246, R3 ;  /* 0x00000003f6037221 */ /* 0x000fe20000010000 */
[----:B------:R-:W2:Y:S03]  /*82f0*/  LDSM.16.MT88.4 R112, [R214+0xb800] ;  /* 0x00b80000d670783b */ /* 0x000ea60000004200 */
[----:B------:R-:W-:-:S03]  /*8300*/  FADD.FTZ R3, R247, R3 ;  /* 0x00000003f7037221 */ /* 0x000fc60000010000 */
[----:B------:R-:W-:Y:S01]  /*8310*/  HMMA.16816.F32.BF16 R116, R128, R4, R116 ;  /* 0x000000048074723c */ /* 0x000fe20000041874 */
[----:B------:R-:W-:-:S04]  /*8320*/  FADD.FTZ R3, R181, R3 ;  /* 0x00000003b5037221 */ /* 0x000fc80000010000 */
[----:B------:R-:W-:Y:S02]  /*8330*/  FADD.FTZ R3, R183, R3 ;  /* 0x00000003b7037221 */ /* 0x000fe40000010000 */
[--C-:B-1----:R-:W-:Y:S01]  /*8340*/  FFMA.FTZ R2, R185, c[0x0][0x23c], -R0.reuse ;  /* 0x00008f00b9027a23 */ /* 0x102fe20000010800 */
[----:B------:R-:W-:Y:S01]  /*8350*/  MOV R185, R19 ;  /* 0x0000001300b97202 */ /* 0x000fe20000000f00 */
[----:B------:R-:W-:Y:S01]  /*8360*/  FADD.FTZ R3, R184, R3 ;  /* 0x00000003b8037221 */ /* 0x000fe20000010000 */
[C---:B------:R-:W-:Y:S01]  /*8370*/  HMMA.16816.F32.BF16 R144, R128.reuse, R156, R144 ;  /* 0x0000009c8090723c */ /* 0x040fe20000041890 */
[----:B------:R1:W1:Y:S07]  /*8380*/  MUFU.EX2 R178, R2 ;  /* 0x0000000200b27308 */ /* 0x00026e0000000800 */
[C---:B------:R-:W-:Y:S08]  /*8390*/  HMMA.16816.F32.BF16 R160, R128.reuse, R172, R160 ;  /* 0x000000ac80a0723c */ /* 0x040ff000000418a0 */
[C---:B----4-:R-:W-:Y:S01]  /*83a0*/  HMMA.16816.F32.BF16 R36, R128.reuse, R48, R36 ;  /* 0x000000308024723c */ /* 0x050fe20000041824 */
[--C-:B-1----:R-:W-:Y:S01]  /*83b0*/  FFMA.FTZ R2, R186, c[0x0][0x23c], -R0.reuse ;  /* 0x00008f00ba027a23 */ /* 0x102fe20000010800 */
[----:B------:R-:W-:Y:S01]  /*83c0*/  MOV R186, R18 ;  /* 0x0000001200ba7202 */ /* 0x000fe20000000f00 */
[----:B------:R-:W-:Y:S01]  /*83d0*/  FFMA.FTZ R0, R187, c[0x0][0x23c], -R0 ;  /* 0x00008f00bb007a23 */ /* 0x000fe20000010800 */
[----:B------:R-:W-:Y:S01]  /*83e0*/  F2FP.BF16.PACK_AB R124, R178, R179 ;  /* 0x000000b3b27c723e */ /* 0x000fe200000010ff */
[----:B------:R1:W-:Y:S02]  /*83f0*/  MUFU.EX2 R177, R2 ;  /* 0x0000000200b17308 */ /* 0x0003e40000000800 */
[----:B------:R-:W-:Y:S01]  /*8400*/  FFMA.FTZ R8, R186, R16, R250 ;  /* 0x00000010ba087223 */ /* 0x000fe200000100fa */
[----:B---3--:R-:W-:Y:S01]  /*8410*/  HMMA.16816.F32.BF16 R52, R128, R64, R52 ;  /* 0x000000408034723c */ /* 0x008fe20000041834 */
[----:B------:R-:W-:-:S04]  /*8420*/  FADD.FTZ R250, R180, R3 ;  /* 0x00000003b4fa7221 */ /* 0x000fc80000010000 */
[----:B------:R3:W4:Y:S03]  /*8430*/  MUFU.EX2 R176, R0 ;  /* 0x0000000000b07308 */ /* 0x0007260000000800 */
[----:B-----5:R-:W-:Y:S01]  /*8440*/  HMMA.16816.F32.BF16 R68, R128, R80, R68 ;  /* 0x000000508044723c */ /* 0x020fe20000041844 */
[----:B-1----:R-:W-:-:S07]  /*8450*/  FFMA.FTZ R2, R190, c[0x0][0x23c], -R12 ;  /* 0x00008f00be027a23 */ /* 0x002fce000001080c */
[----:B------:R-:W-:Y:S01]  /*8460*/  HMMA.16816.F32.BF16 R84, R128, R96, R84 ;  /* 0x000000608054723c */ /* 0x000fe20000041854 */
[----:B---3--:R-:W-:Y:S01]  /*8470*/  FFMA.FTZ R0, R188, c[0x0][0x23c], -R12 ;  /* 0x00008f00bc007a23 */ /* 0x008fe2000001080c */
[----:B----4-:R-:W-:-:S06]  /*8480*/  F2FP.BF16.PACK_AB R126, R176, R177 ;  /* 0x000000b1b07e723e */ /* 0x010fcc00000010ff */
[----:B--2---:R-:W-:Y:S01]  /*8490*/  HMMA.16816.F32.BF16 R100, R128, R112, R100 ;  /* 0x000000708064723c */ /* 0x004fe20000041864 */
[----:B------:R1:W-:Y:S02]  /*84a0*/  MUFU.EX2 R19, R0 ;  /* 0x0000000000137308 */ /* 0x0003e40000000800 */
[----:B-1----:R-:W-:-:S06]  /*84b0*/  FFMA.FTZ R0, R189, c[0x0][0x23c], -R12 ;  /* 0x00008f00bd007a23 */ /* 0x002fcc000001080c */
[----:B------:R1:W2:Y:S02]  /*84c0*/  MUFU.EX2 R18, R0 ;  /* 0x0000000000127308 */ /* 0x0002a40000000800 */
[----:B-1----:R-:W-:Y:S01]  /*84d0*/  FFMA.FTZ R0, R191, c[0x0][0x23c], -R12 ;  /* 0x00008f00bf007a23 */ /* 0x002fe2000001080c */
[----:B--2---:R-:W-:-:S05]  /*84e0*/  F2FP.BF16.PACK_AB R125, R18, R19 ;  /* 0x00000013127d723e */ /* 0x004fca00000010ff */
[----:B------:R1:W-:Y:S08]  /*84f0*/  MUFU.EX2 R12, R2 ;  /* 0x00000002000c7308 */ /* 0x0003f00000000800 */
[----:B------:R-:W2:Y:S01]  /*8500*/  MUFU.EX2 R17, R0 ;  /* 0x0000000000117308 */ /* 0x000ea20000000800 */
[----:B-1----:R-:W-:-:S04]  /*8510*/  FFMA.FTZ R2, R185, R14, R241 ;  /* 0x0000000eb9027223 */ /* 0x002fc800000100f1 */
[----:B------:R-:W-:Y:S01]  /*8520*/  FADD.FTZ R2, R240, R2 ;  /* 0x00000002f0027221 */ /* 0x000fe20000010000 */
[----:B--2---:R-:W-:Y:S01]  /*8530*/  F2FP.BF16.PACK_AB R127, R12, R17 ;  /* 0x000000110c7f723e */ /* 0x004fe200000010ff */
[----:B------:R-:W-:Y:S02]  /*8540*/  FFMA.FTZ R0, R182, R13, R232 ;  /* 0x0000000db6007223 */ /* 0x000fe400000100e8 */
[----:B------:R-:W-:Y:S02]  /*8550*/  FADD.FTZ R2, R242, R2 ;  /* 0x00000002f2027221 */ /* 0x000fe40000010000 */
[----:B------:R-:W-:Y:S02]  /*8560*/  FADD.FTZ R0, R233, R0 ;  /* 0x00000000e9007221 */ /* 0x000fe40000010000 */
[----:B------:R-:W-:Y:S01]  /*8570*/  HMMA.16816.F32.BF16 R120, R124, R4, R120 ;  /* 0x000000047c78723c */ /* 0x000fe20000041878 */
        /* <DEDUP_REMOVED lines=21> */
[----:B------:R-:W-:Y:S01]  /*86d0*/  FADD.FTZ R241, R12, R0 ;  /* 0x000000000cf17221 */ /* 0x000fe20000010000 */
[----:B------:R1:W-:Y:S04]  /*86e0*/  STL [R1+0xc], R245 ;  /* 0x00000cf501007387 */ /* 0x0003e80000100800 */
[----:B------:R1:W-:Y:S01]  /*86f0*/  STL [R1+0x8], R250 ;  /* 0x000008fa01007387 */ /* 0x0003e20000100800 */
[C---:B------:R-:W-:Y:S03]  /*8700*/  HMMA.16816.F32.BF16 R40, R124.reuse, R48, R200 ;  /* 0x000000307c28723c */ /* 0x040fe600000418c8 */
[----:B------:R1:W-:Y:S04]  /*8710*/  STL [R1+0x4], R249 ;  /* 0x000004f901007387 */ /* 0x0003e80000100800 */
[----:B------:R1:W-:Y:S01]  /*8720*/  STL [R1], R241 ;  /* 0x000000f101007387 */ /* 0x0003e20000100800 */
        /* <DEDUP_REMOVED lines=11> */
[C---:B------:R-:W-:Y:S07]  /*87e0*/  HMMA.16816.F32.BF16 R48, R128.reuse, R50, R136 ;  /* 0x000000328030723c */ /* 0x040fee0000041888 */
[----:B------:R-:W-:Y:S01]  /*87f0*/  MOV R136, R239 ;  /* 0x000000ef00887202 */ /* 0x000fe20000000f00 */
[----:B------:R-:W-:Y:S01]  /*8800*/  HMMA.16816.F32.BF16 R64, R128, R66, R132 ;  /* 0x000000428040723c */ /* 0x000fe20000041884 */
[----:B------:R-:W-:-:S06]  /*8810*/  MOV R137, R236 ;  /* 0x000000ec00897202 */ /* 0x000fcc0000000f00 */
[----:B------:R-:W-:Y:S01]  /*8820*/  MOV R135, R238 ;  /* 0x000000ee00877202 */ /* 0x000fe20000000f00 */
[----:B------:R-:W-:Y:S01]  /*8830*/  HMMA.16816.F32.BF16 R80, R128, R82, R28 ;  /* 0x000000528050723c */ /* 0x000fe2000004181c */
[----:B------:R-:W-:-:S07]  /*8840*/  MOV R134, R237 ;  /* 0x000000ed00867202 */ /* 0x000fce0000000f00 */
        /* <DEDUP_REMOVED lines=19> */
[----:B------:R-:W-:Y:S01]  /*8980*/  IMAD.U32 R3, RZ, RZ, UR5 ;  /* 0x00000005ff037e24 */ /* 0x000fe2000f8e00ff */
[----:B------:R-:W-:Y:S01]  /*8990*/  @P3 STS.128 [R223+0xa000], RZ ;  /* 0x00a000ffdf003388 */ /* 0x000fe20000000c00 */
[----:B--2---:R-:W-:-:S04]  /*89a0*/  LEA R0, P1, R0, R186, 0x5 ;  /* 0x000000ba00007211 */ /* 0x004fc800078228ff */
[----:B------:R-:W-:Y:S02]  /*89b0*/  IADD3 R2, P0, R0, UR14, RZ ;  /* 0x0000000e00027c10 */ /* 0x000fe4000ff1e0ff */
[----:B---3--:R-:W-:Y:S02]  /*89c0*/  LEA.HI.X R3, R4, R243, R3, 0x5, P1 ;  /* 0x000000f304037211 */ /* 0x008fe400008f2c03 */
[C---:B------:R-:W-:Y:S02]  /*89d0*/  @!P3 LEA R10, P5, R0.reuse, c[0x0][0x170], 0x1 ;  /* 0x00005c00000aba11 */ /* 0x040fe400078a08ff */
[----:B------:R-:W-:Y:S02]  /*89e0*/  @!P2 LEA R6, P1, R0, c[0x0][0x170], 0x1 ;  /* 0x00005c000006aa11 */ /* 0x000fe400078208ff */
[----:B------:R-:W-:Y:S02]  /*89f0*/  @!P3 LEA R8, P4, R2, c[0x0][0x170], 0x1 ;  /* 0x00005c000208ba11 */ /* 0x000fe400078808ff */
[----:B------:R-:W-:-:S02]  /*8a00*/  IADD3.X R5, R3, UR13, RZ, P0, !PT ;  /* 0x0000000d03057c10 */ /* 0x000fc400087fe4ff */
[--C-:B------:R-:W-:Y:S02]  /*8a10*/  @!P3 LEA.HI.X R11, R0, c[0x0][0x174], R3.reuse, 0x1, P5 ;  /* 0x00005d00000bba11 */ /* 0x100fe400028f0c03 */
[----:B------:R-:W-:Y:S02]  /*8a20*/  @!P2 LEA R4, P0, R2, c[0x0][0x170], 0x1 ;  /* 0x00005c000204aa11 */ /* 0x000fe400078008ff */
        /* <DEDUP_REMOVED lines=8> */
[----:B------:R-:W-:-:S03]  /*8ab0*/  PLOP3.LUT P0, PT, PT, PT, UP0, 0x80, 0x0 ;  /* 0x000000000000781c */ /* 0x000fc60003f0f008 */
        /* <DEDUP_REMOVED lines=14> */
[----:B------:R-:W-:Y:S04]  /*8ba0*/  LDSM.16.M88.4 R20, [R208+0x8800] ;  /* 0x00880000d014783b */ /* 0x000fe80000000200 */
[----:B------:R-:W-:Y:S04]  /*8bb0*/  LDSM.16.M88.4 R24, [R208+0x8000] ;  /* 0x00800000d018783b */ /* 0x000fe80000000200 */
[----:B------:R-:W-:Y:S04]  /*8bc0*/  LDSM.16.M88.4 R12, [R212+0x2000] ;  /* 0x00200000d40c783b */ /* 0x000fe80000000200 */
[----:B------:R-:W-:Y:S04]  /*8bd0*/  LDSM.16.M88.4 R32, [R222] ;  /* 0x00000000de20783b */ /* 0x000fe80000000200 */
[----:B-1----:R-:W1:Y:S04]  /*8be0*/  LDSM.16.M88.4 R8, [R210] ;  /* 0x00000000d208783b */ /* 0x002e680000000200 */
[----:B------:R-:W-:Y:S04]  /*8bf0*/  LDSM.16.M88.4 R28, [R219] ;  /* 0x00000000db1c783b */ /* 0x000fe80000000200 */
[----:B--2---:R-:W2:Y:S04]  /*8c00*/  LDSM.16.M88.4 R4, [R210+0x2000] ;  /* 0x00200000d204783b */ /* 0x004ea80000000200 */
[----:B------:R-:W3:Y:S04]  /*8c10*/  LDSM.16.M88.4 R16, [R212] ;  /* 0x00000000d410783b */ /* 0x000ee80000000200 */
[----:B------:R-:W0:Y:S01]  /*8c20*/  LDGDEPBAR ;  /* 0x00000000000079af */ /* 0x000e220000000000 */
[----:B-1----:R-:W-:Y:S08]  /*8c30*/  HMMA.16816.F32.BF16 R192, R8, R24, RZ ;  /* 0x0000001808c0723c */ /* 0x002ff000000418ff */
[C---:B--2---:R-:W-:Y:S08]  /*8c40*/  HMMA.16816.F32.BF16 R176, R4.reuse, R20, RZ ;  /* 0x0000001404b0723c */ /* 0x044ff000000418ff */
[C---:B------:R-:W-:Y:S08]  /*8c50*/  HMMA.16816.F32.BF16 R188, R4.reuse, R24, RZ ;  /* 0x0000001804bc723c */ /* 0x040ff000000418ff */
[C---:B------:R-:W-:Y:S08]  /*8c60*/  HMMA.16816.F32.BF16 R184, R4.reuse, R26, RZ ;  /* 0x0000001a04b8723c */ /* 0x040ff000000418ff */
[----:B------:R-:W-:Y:S01]  /*8c70*/  HMMA.16816.F32.BF16 R140, R4, R22, RZ ;  /* 0x00000016048c723c */ /* 0x000fe200000418ff */
[----:B------:R-:W-:Y:S07]  /*8c80*/  LDSM.16.M88.4 R4, [R218+0x2000] ;  /* 0x00200000da04783b */ /* 0x000fee0000000200 */
[C---:B------:R-:W-:Y:S01]  /*8c90*/  HMMA.16816.F32.BF16 R180, R8.reuse, R26, RZ ;  /* 0x0000001a08b4723c */ /* 0x040fe200000418ff */
[----:B------:R-:W-:Y:S07]  /*8ca0*/  LDSM.16.M88.4 R24, [R217+0x8000] ;  /* 0x00800000d918783b */ /* 0x000fee0000000200 */
[C---:B------:R-:W-:Y:S08]  /*8cb0*/  HMMA.16816.F32.BF16 R136, R8.reuse, R20, RZ ;  /* 0x000000140888723c */ /* 0x040ff000000418ff */
[----:B------:R-:W-:Y:S01]  /*8cc0*/  HMMA.16816.F32.BF16 R132, R8, R22, RZ ;  /* 0x000000160884723c */ /* 0x000fe200000418ff */
[----:B------:R-:W1:Y:S04]  /*8cd0*/  LDSM.16.M88.4 R20, [R217+0x8800] ;  /* 0x00880000d914783b */ /* 0x000e680000000200 */
[----:B------:R-:W2:Y:S03]  /*8ce0*/  LDSM.16.M88.4 R8, [R218] ;  /* 0x00000000da08783b */ /* 0x000ea60000000200 */
[C---:B------:R-:W-:Y:S08]  /*8cf0*/  HMMA.16816.F32.BF16 R200, R12.reuse, R32, R176 ;  /* 0x000000200cc8723c */ /* 0x040ff000000418b0 */
[C---:B------:R-:W-:Y:S08]  /*8d00*/  HMMA.16816.F32.BF16 R232, R12.reuse, R28, R188 ;  /* 0x0000001c0ce8723c */ /* 0x040ff000000418bc */
[C---:B------:R-:W-:Y:S08]  /*8d10*/  HMMA.16816.F32.BF16 R204, R12.reuse, R30, R184 ;  /* 0x0000001e0ccc723c */ /* 0x040ff000000418b8 */
[----:B------:R-:W-:Y:S01]  /*8d20*/  HMMA.16816.F32.BF16 R196, R12, R34, R140 ;  /* 0x000000220cc4723c */ /* 0x000fe2000004188c */
[----:B------:R-:W-:Y:S07]  /*8d30*/  LDSM.16.M88.4 R12, [R216+0x2000] ;  /* 0x00200000d80c783b */ /* 0x000fee0000000200 */
[C---:B---3--:R-:W-:Y:S08]  /*8d40*/  HMMA.16816.F32.BF16 R192, R16.reuse, R28, R192 ;  /* 0x0000001c10c0723c */ /* 0x048ff000000418c0 */
[C---:B------:R-:W-:Y:S01]  /*8d50*/  HMMA.16816.F32.BF16 R184, R16.reuse, R30, R180 ;  /* 0x0000001e10b8723c */ /* 0x040fe200000418b4 */
[----:B------:R-:W3:Y:S07]  /*8d60*/  LDSM.16.M88.4 R28, [R215+0x800] ;  /* 0x00080000d71c783b */ /* 0x000eee0000000200 */
[C---:B------:R-:W-:Y:S08]  /*8d70*/  HMMA.16816.F32.BF16 R188, R16.reuse, R32, R136 ;  /* 0x0000002010bc723c */ /* 0x040ff00000041888 */
[----:B------:R-:W-:Y:S01]  /*8d80*/  HMMA.16816.F32.BF16 R176, R16, R34, R132 ;  /* 0x0000002210b0723c */ /* 0x000fe20000041884 */
[----:B------:R-:W4:Y:S04]  /*8d90*/  LDSM.16.M88.4 R32, [R215] ;  /* 0x00000000d720783b */ /* 0x000f280000000200 */
[----:B------:R-:W5:Y:S03]  /*8da0*/  LDSM.16.M88.4 R16, [R216] ;  /* 0x00000000d810783b */ /* 0x000f660000000200 */
[C---:B-1----:R-:W-:Y:S08]  /*8db0*/  HMMA.16816.F32.BF16 R132, R4.reuse, R20, R200 ;  /* 0x000000140484723c */ /* 0x042ff000000418c8 */
[C---:B------:R-:W-:Y:S08]  /*8dc0*/  HMMA.16816.F32.BF16 R140, R4.reuse, R24, R232 ;  /* 0x00000018048c723c */ /* 0x040ff000000418e8 */
[C---:B------:R-:W-:Y:S08]  /*8dd0*/  HMMA.16816.F32.BF16 R136, R4.reuse, R26, R204 ;  /* 0x0000001a0488723c */ /* 0x040ff000000418cc */
[----:B------:R-:W-:Y:S01]  /*8de0*/  HMMA.16816.F32.BF16 R180, R4, R22, R196 ;  /* 0x0000001604b4723c */ /* 0x000fe200000418c4 */
[----:B------:R-:W-:Y:S07]  /*8df0*/  LDSM.16.M88.4 R4, [R210+0x6000] ;  /* 0x00600000d204783b */ /* 0x000fee0000000200 */
[C---:B--2---:R-:W-:Y:S08]  /*8e00*/  HMMA.16816.F32.BF16 R204, R8.reuse, R24, R192 ;  /* 0x0000001808cc723c */ /* 0x044ff000000418c0 */
[C---:B------:R-:W-:Y:S01]  /*8e10*/  HMMA.16816.F32.BF16 R200, R8.reuse, R26, R184 ;  /* 0x0000001a08c8723c */ /* 0x040fe200000418b8 */
[----:B------:R-:W-:Y:S07]  /*8e20*/  LDSM.16.M88.4 R24, [R208+0x9000] ;  /* 0x00900000d018783b */ /* 0x000fee0000000200 */
[C---:B------:R-:W-:Y:S08]  /*8e30*/  HMMA.16816.F32.BF16 R192, R8.reuse, R20, R188 ;  /* 0x0000001408c0723c */ /* 0x040ff000000418bc */
[----:B------:R-:W-:Y:S01]  /*8e40*/  HMMA.16816.F32.BF16 R184, R8, R22, R176 ;  /* 0x0000001608b8723c */ /* 0x000fe200000418b0 */
[----:B------:R-:W1:Y:S04]  /*8e50*/  LDSM.16.M88.4 R20, [R208+0x9800] ;  /* 0x00980000d014783b */ /* 0x000e680000000200 */
[----:B------:R-:W2:Y:S03]  /*8e60*/  LDSM.16.M88.4 R8, [R210+0x4000] ;  /* 0x00400000d208783b */ /* 0x000ea60000000200 */
[C---:B---3--:R-:W-:Y:S01]  /*8e70*/  HMMA.16816.F32.BF16 R188, R12.reuse, R28, R132 ;  /* 0x0000001c0cbc723c */ /* 0x048fe20000041884 */
[----:B------:R-:W-:Y:S07]  /*8e80*/  LDSM.16.M88.4 R132, [R221] ;  /* 0x00000000dd84783b */ /* 0x000fee0000000200 */
[C---:B----4-:R-:W-:Y:S08]  /*8e90*/  HMMA.16816.F32.BF16 R232, R12.reuse, R32, R140 ;  /* 0x000000200ce8723c */ /* 0x050ff0000004188c */
[C---:B------:R-:W-:Y:S08]  /*8ea0*/  HMMA.16816.F32.BF16 R196, R12.reuse, R34, R136 ;  /* 0x000000220cc4723c */ /* 0x040ff00000041888 */
[----:B------:R-:W-:Y:S01]  /*8eb0*/  HMMA.16816.F32.BF16 R180, R12, R30, R180 ;  /* 0x0000001e0cb4723c */ /* 0x000fe200000418b4 */
[----:B------:R-:W3:Y:S07]  /*8ec0*/  LDSM.16.M88.4 R12, [R212+0x6000] ;  /* 0x00600000d40c783b */ /* 0x000eee0000000200 */
[C---:B-----5:R-:W-:Y:S08]  /*8ed0*/  HMMA.16816.F32.BF16 R176, R16.reuse, R32, R204 ;  /* 0x0000002010b0723c */ /* 0x060ff000000418cc */
[C---:B------:R-:W-:Y:S01]  /*8ee0*/  HMMA.16816.F32.BF16 R140, R16.reuse, R34, R200 ;  /* 0x00000022108c723c */ /* 0x040fe200000418c8 */
[----:B------:R-:W4:Y:S07]  /*8ef0*/  LDSM.16.M88.4 R32, [R220] ;  /* 0x00000000dc20783b */ /* 0x000f2e0000000200 */
[C---:B------:R-:W-:Y:S08]  /*8f00*/  HMMA.16816.F32.BF16 R136, R16.reuse, R28, R192 ;  /* 0x0000001c1088723c */ /* 0x040ff000000418c0 */
[----:B------:R-:W-:Y:S01]  /*8f10*/  HMMA.16816.F32.BF16 R28, R16, R30, R184 ;  /* 0x0000001e101c723c */ /* 0x000fe200000418b8 */
[----:B------:R-:W5:Y:S07]  /*8f20*/  LDSM.16.M88.4 R16, [R212+0x4000] ;  /* 0x00400000d410783b */ /* 0x000f6e0000000200 */
        /* <DEDUP_REMOVED lines=8> */
[C---:B------:R-:W-:Y:S01]  /*8fb0*/  HMMA.16816.F32.BF16 R140, R8.reuse, R22, R28 ;  /* 0x00000016088c723c */ /* 0x040fe2000004181c */
[----:B------:R-:W1:Y:S07]  /*8fc0*/  LDSM.16.M88.4 R28, [R217+0x9000] ;  /* 0x00900000d91c783b */ /* 0x000e6e0000000200 */
[----:B------:R-:W-:Y:S08]  /*8fd0*/  HMMA.16816.F32.BF16 R176, R8, R20, R136 ;  /* 0x0000001408b0723c */ /* 0x000ff00000041888 */
[C---:B---3--:R-:W-:Y:S08]  /*8fe0*/  HMMA.16816.F32.BF16 R136, R12.reuse, R132, R200 ;  /* 0x000000840c88723c */ /* 0x048ff000000418c8 */
[C---:B------:R-:W-:Y:S08]  /*8ff0*/  HMMA.16816.F32.BF16 R20, R12.reuse, R134, R196 ;  /* 0x000000860c14723c */ /* 0x040ff000000418c4 */
[C---:B----4-:R-:W-:Y:S08]  /*9000*/  HMMA.16816.F32.BF16 R8, R12.reuse, R32, R192 ;  /* 0x000000200c08723c */ /* 0x050ff000000418c0 */
[----:B------:R-:W-:Y:S01]  /*9010*/  HMMA.16816.F32.BF16 R188, R12, R34, R188 ;  /* 0x000000220cbc723c */ /* 0x000fe200000418bc */
[----:B------:R-:W2:Y:S07]  /*9020*/  LDSM.16.M88.4 R12, [R218+0x4000] ;  /* 0x00400000da0c783b */ /* 0x000eae0000000200 */
[C---:B-----5:R-:W-:Y:S08]  /*9030*/  HMMA.16816.F32.BF16 R200, R16.reuse, R132, R184 ;  /* 0x0000008410c8723c */ /* 0x060ff000000418b8 */
[C---:B------:R-:W-:Y:S08]  /*9040*/  HMMA.16816.F32.BF16 R196, R16.reuse, R134, R180 ;  /* 0x0000008610c4723c */ /* 0x040ff000000418b4 */
[C---:B------:R-:W-:Y:S08]  /*9050*/  HMMA.16816.F32.BF16 R192, R16.reuse, R32, R176 ;  /* 0x0000002010c0723c */ /* 0x040ff000000418b0 */
[----:B------:R-:W-:Y:S01]  /*9060*/  HMMA.16816.F32.BF16 R184, R16, R34, R140 ;  /* 0x0000002210b8723c */ /* 0x000fe2000004188c */
[----:B------:R-:W-:Y:S07]  /*9070*/  LDSM.16.M88.4 R16, [R215+0x1800] ;  /* 0x00180000d710783b */ /* 0x000fee0000000200 */
[C---:B-1----:R-:W-:Y:S08]  /*9080*/  HMMA.16816.F32.BF16 R180, R4.reuse, R28, R136 ;  /* 0x0000001c04b4723c */ /* 0x042ff00000041888 */
[C---:B------:R-:W-:Y:S01]  /*9090*/  HMMA.16816.F32.BF16 R140, R4.reuse, R24, R8 ;  /* 0x00000018048c723c */ /* 0x040fe20000041808 */
[----:B------:R-:W1:Y:S07]  /*90a0*/  LDSM.16.M88.4 R8, [R216+0x6000] ;  /* 0x00600000d808783b */ /* 0x000e6e0000000200 */
[C---:B------:R-:W-:Y:S01]  /*90b0*/  HMMA.16816.F32.BF16 R176, R4.reuse, R30, R20 ;  /* 0x0000001e04b0723c */ /* 0x040fe20000041814 */
[----:B------:R-:W3:Y:S07]  /*90c0*/  LDSM.16.M88.4 R20, [R215+0x1000] ;  /* 0x00100000d714783b */ /* 0x000eee0000000200 */
[----:B------:R-:W-:Y:S01]  /*90d0*/  HMMA.16816.F32.BF16 R136, R4, R26, R188 ;  /* 0x0000001a0488723c */ /* 0x000fe200000418bc */
[----:B------:R-:W4:Y:S01]  /*90e0*/  LDSM.16.M88.4 R4, [R216+0x4000] ;  /* 0x00400000d804783b */ /* 0x000f220000000200 */
[----:B------:R-:W-:-:S06]  /*90f0*/  DEPBAR.LE SB0, 0x0 ;  /* 0x000080000000791a */ /* 0x000fcc0000000000 */
[C---:B--2---:R-:W-:Y:S08]  /*9100*/  HMMA.16816.F32.BF16 R132, R12.reuse, R28, R200 ;  /* 0x0000001c0c84723c */ /* 0x044ff000000418c8 */
[C---:B------:R-:W-:Y:S08]  /*9110*/  HMMA.16816.F32.BF16 R32, R12.reuse, R30, R196 ;  /* 0x0000001e0c20723c */ /* 0x040ff000000418c4 */
[C---:B------:R-:W-:Y:S08]  /*9120*/  HMMA.16816.F32.BF16 R28, R12.reuse, R24, R192 ;  /* 0x000000180c1c723c */ /* 0x040ff000000418c0 */
[----:B------:R-:W-:Y:S08]  /*9130*/  HMMA.16816.F32.BF16 R12, R12, R26, R184 ;  /* 0x0000001a0c0c723c */ /* 0x000ff000000418b8 */
[C---:B-1----:R-:W-:Y:S08]  /*9140*/  HMMA.16816.F32.BF16 R192, R8.reuse, R16, R140 ;  /* 0x0000001008c0723c */ /* 0x042ff0000004188c */
[C---:B---3--:R-:W-:Y:S08]  /*9150*/  HMMA.16816.F32.BF16 R184, R8.reuse, R20, R180 ;  /* 0x0000001408b8723c */ /* 0x048ff000000418b4 */
[C---:B------:R-:W-:Y:S08]  /*9160*/  HMMA.16816.F32.BF16 R176, R8.reuse, R22, R176 ;  /* 0x0000001608b0723c */ /* 0x040ff000000418b0 */
[----:B------:R-:W-:Y:S08]  /*9170*/  HMMA.16816.F32.BF16 R140, R8, R18, R136 ;  /* 0x00000012088c723c */ /* 0x000ff00000041888 */
[C---:B----4-:R-:W-:Y:S08]  /*9180*/  HMMA.16816.F32.BF16 R132, R4.reuse, R20, R132 ;  /* 0x000000140484723c */ /* 0x050ff00000041884 */
[C---:B------:R-:W-:Y:S08]  /*9190*/  HMMA.16816.F32.BF16 R32, R4.reuse, R22, R32 ;  /* 0x000000160420723c */ /* 0x040ff00000041820 */
[C---:B------:R-:W-:Y:S08]  /*91a0*/  HMMA.16816.F32.BF16 R28, R4.reuse, R16, R28 ;  /* 0x00000010041c723c */ /* 0x040ff0000004181c */
        /* <DEDUP_REMOVED lines=16> */
[----:B--2---:R-:W-:Y:S01]  /*92b0*/  IMAD.U32 R3, RZ, RZ, UR5 ;  /* 0x00000005ff037e24 */ /* 0x004fe2000f8e00ff */
[----:B------:R-:W-:-:S04]  /*92c0*/  LEA R0, P1, R0, R2, 0x5 ;  /* 0x0000000200007211 */ /* 0x000fc800078228ff */
        /* <DEDUP_REMOVED lines=31> */
.L_x_1129:
[----:B------:R-:W-:Y:S05]  /*94c0*/  BSYNC B0 ;  /* 0x0000000000007941 */ /* 0x000fea0003800000 */
.L_x_1128:
[----:B------:R-:W0:Y:S02]  /*94d0*/  LDGDEPBAR ;  /* 0x00000000000079af */ /* 0x000e240000000000 */
.L_x_1127:
[----:B------:R-:W2:Y:S01]  /*94e0*/  S2R R2, SR_TID.X ;  /* 0x0000000000027919 */ /* 0x000ea20000002100 */
[----:B------:R-:W-:Y:S02]  /*94f0*/  MOV R0, UR21 ;  /* 0x0000001500007c02 */ /* 0x000fe40008000f00 */
[----:B--2---:R-:W-:-:S04]  /*9500*/  SHF.L.U32 R2, R2, 0x1, RZ ;  /* 0x0000000102027819 */ /* 0x004fc800000006ff */
[----:B------:R-:W-:-:S04]  /*9510*/  LOP3.LUT R2, R2, 0x6, RZ, 0xc0, !PT ;  /* 0x0000000602027812 */ /* 0x000fc800078ec0ff */
[----:B------:R-:W-:-:S04]  /*9520*/  LEA R0, R0, R2, 0x5 ;  /* 0x0000000200007211 */ /* 0x000fc800078e28ff */
[C---:B------:R-:W-:Y:S02]  /*9530*/  ISETP.GE.AND P5, PT, R0.reuse, R231, PT ;  /* 0x000000e70000720c */ /* 0x040fe40003fa6270 */
[C---:B------:R-:W-:Y:S02]  /*9540*/  ISETP.GE.AND P4, PT, R0.reuse, R230, PT ;  /* 0x000000e60000720c */ /* 0x040fe40003f86270 */
[C---:B------:R-:W-:Y:S02]  /*9550*/  ISETP.LT.OR P5, PT, R0.reuse, R227, P5 ;  /* 0x000000e30000720c */ /* 0x040fe40002fa1670 */
[C---:B-1----:R-:W-:Y:S02]  /*9560*/  IADD3 R7, R0.reuse, 0x1, RZ ;  /* 0x0000000100077810 */ /* 0x042fe40007ffe0ff */
[----:B------:R-:W-:Y:S02]  /*9570*/  IADD3 R6, R0, 0x8, RZ ;  /* 0x0000000800067810 */ /* 0x000fe40007ffe0ff */
[----:B------:R-:W-:-:S02]  /*9580*/  FSEL R9, R132, -INF , !P5 ;  /* 0xff80000084097808 */ /* 0x000fc40006800000 */
[----:B------:R-:W-:Y:S02]  /*9590*/  ISETP.LT.OR P4, PT, R0, R226, P4 ;  /* 0x000000e20000720c */ /* 0x000fe40002781670 */
[C---:B------:R-:W-:Y:S02]  /*95a0*/  ISETP.GE.AND P1, PT, R7.reuse, R230, PT ;  /* 0x000000e60700720c */ /* 0x040fe40003f26270 */
[----:B------:R-:W-:Y:S02]  /*95b0*/  ISETP.GE.AND P5, PT, R6, R231, PT ;  /* 0x000000e70600720c */ /* 0x000fe40003fa6270 */
[----:B------:R-:W-:Y:S02]  /*95c0*/  IADD3 R5, R0, 0x9, RZ ;  /* 0x0000000900057810 */ /* 0x000fe40007ffe0ff */
[----:B------:R-:W-:Y:S02]  /*95d0*/  ISETP.LT.OR P1, PT, R7, R226, P1 ;  /* 0x000000e20700720c */ /* 0x000fe40000f21670 */
[----:B------:R-:W-:-:S02]  /*95e0*/  FSEL R10, R134, -INF , !P4 ;  /* 0xff800000860a7808 */ /* 0x000fc40006000000 */
[----:B------:R-:W-:Y:S02]  /*95f0*/  ISETP.LT.OR P5, PT, R6, R227, P5 ;  /* 0x000000e30600720c */ /* 0x000fe40002fa1670 */
[----:B------:R-:W-:Y:S02]  /*9600*/  ISETP.GE.AND P4, PT, R5, R231, PT ;  /* 0x000000e70500720c */ /* 0x000fe40003f86270 */
[----:B------:R-:W-:Y:S02]  /*9610*/  FSEL R17, R135, -INF , !P1 ;  /* 0xff80000087117808 */ /* 0x000fe40004800000 */
[----:B------:R-:W-:Y:S02]  /*9620*/  FSEL R15, R32, -INF , !P5 ;  /* 0xff800000200f7808 */ /* 0x000fe40006800000 */
[-C--:B------:R-:W-:Y:S02]  /*9630*/  ISETP.GE.AND P1, PT, R6, R230.reuse, PT ;  /* 0x000000e60600720c */ /* 0x080fe40003f26270 */
[----:B------:R-:W-:-:S02]  /*9640*/  ISETP.GE.AND P5, PT, R5, R230, PT ;  /* 0x000000e60500720c */ /* 0x000fc40003fa6270 */
[----:B------:R-:W-:Y:S02]  /*9650*/  ISETP.LT.OR P4, PT, R5, R227, P4 ;  /* 0x000000e30500720c */ /* 0x000fe40002781670 */
[----:B------:R-:W-:Y:S02]  /*9660*/  IADD3 R4, R0, 0x10, RZ ;  /* 0x0000001000047810 */ /* 0x000fe40007ffe0ff */
[----:B------:R-:W-:Y:S02]  /*9670*/  ISETP.GE.AND P6, PT, R7, R231, PT ;  /* 0x000000e70700720c */ /* 0x000fe40003fc6270 */
[-C--:B------:R-:W-:Y:S02]  /*9680*/  ISETP.LT.OR P1, PT, R6, R226.reuse, P1 ;  /* 0x000000e20600720c */ /* 0x080fe40000f21670 */
[----:B------:R-:W-:Y:S02]  /*9690*/  ISETP.LT.OR P5, PT, R5, R226, P5 ;  /* 0x000000e20500720c */ /* 0x000fe40002fa1670 */
[----:B------:R-:W-:-:S02]  /*96a0*/  FSEL R14, R33, -INF , !P4 ;  /* 0xff800000210e7808 */ /* 0x000fc40006000000 */
[----:B------:R-:W-:Y:S02]  /*96b0*/  ISETP.GE.AND P4, PT, R4, R231, PT ;  /* 0x000000e70400720c */ /* 0x000fe40003f86270 */
[-C--:B------:R-:W-:Y:S02]  /*96c0*/  ISETP.LT.OR P6, PT, R7, R227.reuse, P6 ;  /* 0x000000e30700720c */ /* 0x080fe400037c1670 */
[----:B------:R-:W-:Y:S02]  /*96d0*/  FSEL R16, R34, -INF , !P1 ;  /* 0xff80000022107808 */ /* 0x000fe40004800000 */
[----:B------:R-:W-:Y:S02]  /*96e0*/  FSEL R20, R35, -INF , !P5 ;  /* 0xff80000023147808 */ /* 0x000fe40006800000 */
[C---:B------:R-:W-:Y:S01]  /*96f0*/  ISETP.LT.OR P1, PT, R4.reuse, R227, P4 ;  /* 0x000000e30400720c */ /* 0x040fe20002721670 */
[----:B------:R-:W-:Y:S01]  /*9700*/  LDSM.16.MT88.4 R32, [R211+0xb000] ;  /* 0x00b00000d320783b */ /* 0x000fe20000004200 */
[----:B------:R-:W-:-:S02]  /*9710*/  ISETP.GE.AND P5, PT, R4, R230, PT ;  /* 0x000000e60400720c */ /* 0x000fc40003fa6270 */
[C---:B------:R-:W-:Y:S02]  /*9720*/  IADD3 R3, R0.reuse, 0x11, RZ ;  /* 0x0000001100037810 */ /* 0x040fe40007ffe0ff */
[----:B------:R-:W-:Y:S02]  /*9730*/  IADD3 R2, R0, 0x18, RZ ;  /* 0x0000001800027810 */ /* 0x000fe40007ffe0ff */
[----:B------:R-:W-:Y:S02]  /*9740*/  FSEL R13, R133, -INF , !P6 ;  /* 0xff800000850d7808 */ /* 0x000fe40007000000 */
[----:B------:R-:W-:Y:S02]  /*9750*/  FSEL R133, R28, -INF , !P1 ;  /* 0xff8000001c857808 */ /* 0x000fe40004800000 */
[----:B------:R-:W-:Y:S02]  /*9760*/  ISETP.LT.OR P5, PT, R4, R226, P5 ;  /* 0x000000e20400720c */ /* 0x000fe40002fa1670 */
[----:B------:R-:W-:-:S02]  /*9770*/  ISETP.GE.AND P1, PT, R3, R230, PT ;  /* 0x000000e60300720c */ /* 0x000fc40003f26270 */
[----:B------:R-:W-:Y:S02]  /*9780*/  ISETP.GE.AND P6, PT, R2, R231, PT ;  /* 0x000000e70200720c */ /* 0x000fe40003fc6270 */
[----:B------:R-:W-:Y:S02]  /*9790*/  FMNMX.FTZ R11, R239, R9, !PT ;  /* 0x00000009ef0b7209 */ /* 0x000fe40007810000 */
[----:B------:R-:W-:Y:S02]  /*97a0*/  FSEL R183, R30, -INF , !P5 ;  /* 0xff8000001eb77808 */ /* 0x000fe40006800000 */
[C---:B------:R-:W-:Y:S02]  /*97b0*/  ISETP.LT.OR P1, PT, R3.reuse, R226, P1 ;  /* 0x000000e20300720c */ /* 0x040fe40000f21670 */
[----:B------:R-:W-:Y:S02]  /*97c0*/  ISETP.LT.OR P5, PT, R2, R227, P6 ;  /* 0x000000e30200720c */ /* 0x000fe400037a1670 */
[----:B------:R-:W-:-:S02]  /*97d0*/  ISETP.GE.AND P4, PT, R3, R231, PT ;  /* 0x000000e70300720c */ /* 0x000fc40003f86270 */
[----:B------:R-:W-:Y:S02]  /*97e0*/  FMNMX.FTZ R11, R13, R11, !PT ;  /* 0x0000000b0d0b7209 */ /* 0x000fe40007810000 */
[----:B------:R-:W-:Y:S02]  /*97f0*/  FSEL R189, R31, -INF , !P1 ;  /* 0xff8000001fbd7808 */ /* 0x000fe40004800000 */
[----:B------:R-:W-:Y:S02]  /*9800*/  FSEL R132, R24, -INF , !P5 ;  /* 0xff80000018847808 */ /* 0x000fe40006800000 */
[C---:B------:R-:W-:Y:S02]  /*9810*/  ISETP.GE.AND P1, PT, R0.reuse, R229, PT ;  /* 0x000000e50000720c */ /* 0x040fe40003f26270 */
[----:B------:R-:W-:Y:S02]  /*9820*/  ISETP.GE.AND P5, PT, R0, R228, PT ;  /* 0x000000e40000720c */ /* 0x000fe40003fa6270 */
[----:B------:R-:W-:-:S02]  /*9830*/  ISETP.LT.OR P4, PT, R3, R227, P4 ;  /* 0x000000e30300720c */ /* 0x000fc40002781670 */
[----:B------:R-:W-:Y:S02]  /*9840*/  FMNMX.FTZ R11, R15, R11, !PT ;  /* 0x0000000b0f0b7209 */ /* 0x000fe40007810000 */
[C---:B------:R-:W-:Y:S02]  /*9850*/  IADD3 R8, R0.reuse, 0x19, RZ ;  /* 0x0000001900087810 */ /* 0x040fe40007ffe0ff */
[C---:B------:R-:W-:Y:S02]  /*9860*/  ISETP.LT.OR P1, PT, R0.reuse, R225, P1 ;  /* 0x000000e10000720c */ /* 0x040fe40000f21670 */
[----:B------:R-:W-:Y:S02]  /*9870*/  ISETP.LT.OR P5, PT, R0, R224, P5 ;  /* 0x000000e00000720c */ /* 0x000fe40002fa1670 */
[----:B------:R-:W-:Y:S02]  /*9880*/  FSEL R138, R29, -INF , !P4 ;  /* 0xff8000001d8a7808 */ /* 0x000fe40006000000 */
[----:B------:R-:W-:Y:S01]  /*9890*/  FMNMX.FTZ R0, R14, R11, !PT ;  /* 0x0000000b0e007209 */ /* 0x000fe20007810000 */
[----:B------:R-:W-:Y:S01]  /*98a0*/  LDSM.16.MT88.4 R28, [R209+0xb000] ;  /* 0x00b00000d11c783b */ /* 0x000fe20000004200 */
[----:B------:R-:W-:-:S02]  /*98b0*/  ISETP.GE.AND P4, PT, R8, R231, PT ;  /* 0x000000e70800720c */ /* 0x000fc40003f86270 */
[----:B------:R-:W-:Y:S02]  /*98c0*/  FMNMX.FTZ R0, R133, R0, !PT ;  /* 0x0000000085007209 */ /* 0x000fe40007810000 */
[----:B------:R-:W-:Y:S02]  /*98d0*/  ISETP.LT.OR P4, PT, R8, R227, P4 ;  /* 0x000000e30800720c */ /* 0x000fe40002781670 */
[----:B------:R-:W-:Y:S02]  /*98e0*/  FMNMX.FTZ R0, R138, R0, !PT ;  /* 0x000000008a007209 */ /* 0x000fe40007810000 */
[----:B------:R-:W-:Y:S02]  /*98f0*/  FSEL R180, R25, -INF , !P4 ;  /* 0xff80000019b47808 */ /* 0x000fe40006000000 */
[-C--:B------:R-:W-:Y:S02]  /*9900*/  ISETP.GE.AND P4, PT, R8, R230.reuse, PT ;  /* 0x000000e60800720c */ /* 0x080fe40003f86270 */
[----:B------:R-:W-:-:S02]  /*9910*/  ISETP.GE.AND P6, PT, R2, R230, PT ;  /* 0x000000e60200720c */ /* 0x000fc40003fc6270 */
[----:B------:R-:W-:Y:S02]  /*9920*/  FMNMX.FTZ R0, R132, R0, !PT ;  /* 0x0000000084007209 */ /* 0x000fe40007810000 */
[-C--:B------:R-:W-:Y:S02]  /*9930*/  ISETP.LT.OR P4, PT, R8, R226.reuse, P4 ;  /* 0x000000e20800720c */ /* 0x080fe40002781670 */
[----:B------:R-:W-:Y:S02]  /*9940*/  ISETP.LT.OR P6, PT, R2, R226, P6 ;  /* 0x000000e20200720c */ /* 0x000fe400037c1670 */
[----:B------:R-:W-:Y:S02]  /*9950*/  FMNMX.FTZ R0, R180, R0, !PT ;  /* 0x00000000b4007209 */ /* 0x000fe40007810000 */
[----:B------:R-:W-:Y:S02]  /*9960*/  FSEL R188, R27, -INF , !P4 ;  /* 0xff8000001bbc7808 */ /* 0x000fe40006000000 */
[----:B------:R-:W-:Y:S01]  /*9970*/  ISETP.GE.AND P4, PT, R7, R229, PT ;  /* 0x000000e50700720c */ /* 0x000fe20003f86270 */
[----:B------:R-:W1:Y:S01]  /*9980*/  SHFL.BFLY PT, R22, R0, 0x2, 0x1f ;  /* 0x0c401f0000167f89 */ /* 0x000e6200000e0000 */
[----:B------:R-:W-:-:S02]  /*9990*/  FSEL R181, R26, -INF , !P6 ;  /* 0xff8000001ab57808 */ /* 0x000fc40007000000 */
[C---:B------:R-:W-:Y:S02]  /*99a0*/  ISETP.GE.AND P6, PT, R6.reuse, R229, PT ;  /* 0x000000e50600720c */ /* 0x040fe40003fc6270 */
[-C--:B------:R-:W-:Y:S02]  /*99b0*/  ISETP.LT.OR P4, PT, R7, R225.reuse, P4 ;  /* 0x000000e10700720c */ /* 0x080fe40002781670 */
[----:B------:R-:W-:Y:S02]  /*99c0*/  ISETP.LT.OR P6, PT, R6, R225, P6 ;  /* 0x000000e10600720c */ /* 0x000fe400037c1670 */
[----:B------:R-:W-:Y:S02]  /*99d0*/  FSEL R19, R185, -INF , !P4 ;  /* 0xff800000b9137808 */ /* 0x000fe40006000000 */
[----:B------:R-:W-:Y:S02]  /*99e0*/  ISETP.GE.AND P4, PT, R4, R229, PT ;  /* 0x000000e50400720c */ /* 0x000fe40003f86270 */
[----:B------:R-:W-:-:S02]  /*99f0*/  FSEL R18, R176, -INF , !P6 ;  /* 0xff800000b0127808 */ /* 0x000fc40007000000 */
[----:B------:R-:W-:Y:S02]  /*9a00*/  FSEL R11, R184, -INF , !P1 ;  /* 0xff800000b80b7808 */ /* 0x000fe40004800000 */
[-C--:B------:R-:W-:Y:S02]  /*9a10*/  ISETP.GE.AND P6, PT, R3, R229.reuse, PT ;  /* 0x000000e50300720c */ /* 0x080fe40003fc6270 */
[----:B------:R-:W-:Y:S02]  /*9a20*/  ISETP.GE.AND P1, PT, R5, R229, PT ;  /* 0x000000e50500720c */ /* 0x000fe40003f26270 */
[-C--:B------:R-:W-:Y:S02]  /*9a30*/  ISETP.LT.OR P4, PT, R4, R225.reuse, P4 ;  /* 0x000000e10400720c */ /* 0x080fe40002781670 */
[-C--:B------:R-:W-:Y:S02]  /*9a40*/  ISETP.LT.OR P6, PT, R3, R225.reuse, P6 ;  /* 0x000000e10300720c */ /* 0x080fe400037c1670 */
[----:B------:R-:W-:-:S02]  /*9a50*/  ISETP.LT.OR P1, PT, R5, R225, P1 ;  /* 0x000000e10500720c */ /* 0x000fc40000f21670 */
[----:B------:R-:W-:Y:S02]  /*9a60*/  FSEL R182, R192, -INF , !P4 ;  /* 0xff800000c0b67808 */ /* 0x000fe40006000000 */
[----:B------:R-:W-:Y:S02]  /*9a70*/  ISETP.GE.AND P4, PT, R7, R228, PT ;  /* 0x000000e40700720c */ /* 0x000fe40003f86270 */
[----:B------:R-:W-:Y:S02]  /*9a80*/  FSEL R184, R193, -INF , !P6 ;  /* 0xff800000c1b87808 */ /* 0x000fe40007000000 */
[----:B------:R-:W-:Y:S02]  /*9a90*/  FSEL R21, R177, -INF , !P1 ;  /* 0xff800000b1157808 */ /* 0x000fe40004800000 */
[-C--:B------:R-:W-:Y:S02]  /*9aa0*/  ISETP.GE.AND P6, PT, R8, R229.reuse, PT ;  /* 0x000000e50800720c */ /* 0x080fe40003fc6270 */
[----:B------:R-:W-:-:S02]  /*9ab0*/  ISETP.GE.AND P1, PT, R2, R229, PT ;  /* 0x000000e50200720c */ /* 0x000fc40003f26270 */
[----:B------:R-:W-:Y:S02]  /*9ac0*/  ISETP.LT.OR P4, PT, R7, R224, P4 ;  /* 0x000000e00700720c */ /* 0x000fe40002781670 */
[----:B------:R-:W-:Y:S02]  /*9ad0*/  FMNMX.FTZ R12, R238, R10, !PT ;  /* 0x0000000aee0c7209 */ /* 0x000fe40007810000 */
[----:B------:R-:W-:Y:S02]  /*9ae0*/  FMNMX.FTZ R7, R237, R11, !PT ;  /* 0x0000000bed077209 */ /* 0x000fe40007810000 */
[-C--:B------:R-:W-:Y:S02]  /*9af0*/  ISETP.LT.OR P6, PT, R8, R225.reuse, P6 ;  /* 0x000000e10800720c */ /* 0x080fe400037c1670 */
[----:B------:R-:W-:Y:S02]  /*9b00*/  ISETP.LT.OR P1, PT, R2, R225, P1 ;  /* 0x000000e10200720c */ /* 0x000fe40000f21670 */
[----:B-1----:R-:W-:-:S02]  /*9b10*/  FMNMX.FTZ R0, R0, R22, !PT ;  /* 0x0000001600007209 */ /* 0x002fc40007810000 */
[----:B------:R-:W-:Y:S02]  /*9b20*/  FMNMX.FTZ R12, R17, R12, !PT ;  /* 0x0000000c110c7209 */ /* 0x000fe40007810000 */
[----:B------:R-:W-:Y:S01]  /*9b30*/  FMNMX.FTZ R7, R19, R7, !PT ;  /* 0x0000000713077209 */ /* 0x000fe20007810000 */
[----:B------:R-:W1:Y:S01]  /*9b40*/  SHFL.BFLY PT, R136, R0, 0x1, 0x1f ;  /* 0x0c201f0000887f89 */ /* 0x000e6200000e0000 */
[----:B------:R-:W-:Y:S02]  /*9b50*/  FSEL R191, R141, -INF , !P6 ;  /* 0xff8000008dbf7808 */ /* 0x000fe40007000000 */
[----:B------:R-:W-:Y:S02]  /*9b60*/  FSEL R190, R140, -INF , !P1 ;  /* 0xff8000008cbe7808 */ /* 0x000fe40004800000 */
[-C--:B------:R-:W-:Y:S02]  /*9b70*/  ISETP.GE.AND P6, PT, R5, R228.reuse, PT ;  /* 0x000000e40500720c */ /* 0x080fe40003fc6270 */
[----:B------:R-:W-:-:S02]  /*9b80*/  ISETP.GE.AND P1, PT, R6, R228, PT ;  /* 0x000000e40600720c */ /* 0x000fc40003f26270 */
[----:B------:R-:W-:Y:S02]  /*9b90*/  FMNMX.FTZ R12, R16, R12, !PT ;  /* 0x0000000c100c7209 */ /* 0x000fe40007810000 */
[----:B------:R-:W-:Y:S02]  /*9ba0*/  FMNMX.FTZ R7, R18, R7, !PT ;  /* 0x0000000712077209 */ /* 0x000fe40007810000 */
[-C--:B------:R-:W-:Y:S02]  /*9bb0*/  ISETP.LT.OR P6, PT, R5, R224.reuse, P6 ;  /* 0x000000e00500720c */ /* 0x080fe400037c1670 */
[----:B------:R-:W-:Y:S02]  /*9bc0*/  ISETP.LT.OR P1, PT, R6, R224, P1 ;  /* 0x000000e00600720c */ /* 0x000fe40000f21670 */
[----:B------:R-:W-:Y:S02]  /*9bd0*/  FSEL R5, R186, -INF , !P5 ;  /* 0xff800000ba057808 */ /* 0x000fe40006800000 */
[----:B------:R-:W-:-:S02]  /*9be0*/  FMNMX.FTZ R12, R20, R12, !PT ;  /* 0x0000000c140c7209 */ /* 0x000fc40007810000 */
[----:B------:R-:W-:Y:S02]  /*9bf0*/  FMNMX.FTZ R6, R21, R7, !PT ;  /* 0x0000000715067209 */ /* 0x000fe40007810000 */
[----:B------:R-:W-:Y:S02]  /*9c00*/  ISETP.GE.AND P5, PT, R4, R228, PT ;  /* 0x000000e40400720c */ /* 0x000fe40003fa6270 */
[----:B------:R-:W-:Y:S02]  /*9c10*/  FSEL R7, R187, -INF , !P4 ;  /* 0xff800000bb077808 */ /* 0x000fe40006000000 */
[----:B------:R-:W-:Y:S02]  /*9c20*/  FMNMX.FTZ R12, R183, R12, !PT ;  /* 0x0000000cb70c7209 */ /* 0x000fe40007810000 */
[----:B------:R-:W-:Y:S02]  /*9c30*/  FMNMX.FTZ R6, R182, R6, !PT ;  /* 0x00000006b6067209 */ /* 0x000fe40007810000 */
[----:B------:R-:W-:-:S02]  /*9c40*/  ISETP.GE.AND P4, PT, R3, R228, PT ;  /* 0x000000e40300720c */ /* 0x000fc40003f86270 */
[----:B------:R-:W-:Y:S02]  /*9c50*/  ISETP.LT.OR P5, PT, R4, R224, P5 ;  /* 0x000000e00400720c */ /* 0x000fe40002fa1670 */
[----:B------:R-:W-:Y:S02]  /*9c60*/  FMNMX.FTZ R4, R236, R5, !PT ;  /* 0x00000005ec047209 */ /* 0x000fe40007810000 */
[----:B------:R-:W-:Y:S02]  /*9c70*/  FMNMX.FTZ R12, R189, R12, !PT ;  /* 0x0000000cbd0c7209 */ /* 0x000fe40007810000 */
[----:B------:R-:W-:Y:S02]  /*9c80*/  FMNMX.FTZ R22, R184, R6, !PT ;  /* 0x00000006b8167209 */ /* 0x000fe40007810000 */
[----:B------:R-:W-:Y:S02]  /*9c90*/  ISETP.LT.OR P4, PT, R3, R224, P4 ;  /* 0x000000e00300720c */ /* 0x000fe40002781670 */
[----:B------:R-:W-:-:S02]  /*9ca0*/  FSEL R6, R178, -INF , !P1 ;  /* 0xff800000b2067808 */ /* 0x000fc40004800000 */
[----:B------:R-:W-:Y:S02]  /*9cb0*/  FMNMX.FTZ R3, R7, R4, !PT ;  /* 0x0000000407037209 */ /* 0x000fe40007810000 */
[----:B------:R-:W-:Y:S02]  /*9cc0*/  FMNMX.FTZ R135, R181, R12, !PT ;  /* 0x0000000cb5877209 */ /* 0x000fe40007810000 */
[----:B------:R-:W-:Y:S02]  /*9cd0*/  FSEL R4, R179, -INF , !P6 ;  /* 0xff800000b3047808 */ /* 0x000fe40007000000 */
[----:B------:R-:W-:Y:S01]  /*9ce0*/  FMNMX.FTZ R12, R6, R3, !PT ;  /* 0x00000003060c7209 */ /* 0x000fe20007810000 */
[----:B------:R-:W-:Y:S01]  /*9cf0*/  LDSM.16.MT88.4 R176, [R211+0xa000] ;  /* 0x00a00000d3b0783b */ /* 0x000fe20000004200 */
[----:B------:R-:W-:Y:S02]  /*9d00*/  ISETP.GE.AND P1, PT, R2, R228, PT ;  /* 0x000000e40200720c */ /* 0x000fe40003f26270 */
[----:B------:R-:W-:-:S02]  /*9d10*/  FSEL R185, R194, -INF , !P5 ;  /* 0xff800000c2b97808 */ /* 0x000fc40006800000 */
[----:B------:R-:W-:Y:S02]  /*9d20*/  FMNMX.FTZ R12, R4, R12, !PT ;  /* 0x0000000c040c7209 */ /* 0x000fe40007810000 */
[----:B------:R-:W-:Y:S02]  /*9d30*/  FSEL R186, R195, -INF , !P4 ;  /* 0xff800000c3ba7808 */ /* 0x000fe40006000000 */
[----:B-1----:R-:W-:Y:S02]  /*9d40*/  FMNMX.FTZ R136, R0, R136, !PT ;  /* 0x0000008800887209 */ /* 0x002fe40007810000 */
[----:B------:R-:W-:Y:S02]  /*9d50*/  ISETP.LT.OR P1, PT, R2, R224, P1 ;  /* 0x000000e00200720c */ /* 0x000fe40000f21670 */
[----:B------:R-:W-:Y:S02]  /*9d60*/  ISETP.GE.AND P4, PT, R8, R228, PT ;  /* 0x000000e40800720c */ /* 0x000fe40003f86270 */
[----:B------:R-:W-:Y:S01]  /*9d70*/  FMNMX.FTZ R0, R185, R12, !PT ;  /* 0x0000000cb9007209 */ /* 0x000fe20007810000 */
[----:B------:R-:W-:Y:S01]  /*9d80*/  FMUL.FTZ R12, R136, c[0x0][0x23c] ;  /* 0x00008f00880c7a20 */ /* 0x000fe20000410000 */
[----:B------:R-:W-:-:S02]  /*9d90*/  ISETP.LT.OR P4, PT, R8, R224, P4 ;  /* 0x000000e00800720c */ /* 0x000fc40002781670 */
[----:B------:R-:W-:Y:S02]  /*9da0*/  FSEL R192, R142, -INF , !P1 ;  /* 0xff8000008ec07808 */ /* 0x000fe40004800000 */
[----:B------:R-:W-:Y:S02]  /*9db0*/  FMNMX.FTZ R0, R186, R0, !PT ;  /* 0x00000000ba007209 */ /* 0x000fe40007810000 */
[----:B------:R-:W-:Y:S02]  /*9dc0*/  FMNMX.FTZ R22, R190, R22, !PT ;  /* 0x00000016be167209 */ /* 0x000fe40007810000 */
[----:B------:R-:W-:Y:S02]  /*9dd0*/  FSEL R187, R143, -INF , !P4 ;  /* 0xff8000008fbb7808 */ /* 0x000fe40006000000 */
[----:B------:R-:W-:Y:S01]  /*9de0*/  FMNMX.FTZ R0, R192, R0, !PT ;  /* 0x00000000c0007209 */ /* 0x000fe20007810000 */
[----:B------:R-:W-:Y:S01]  /*9df0*/  LDSM.16.MT88.4 R140, [R213+0xa000] ;  /* 0x00a00000d58c783b */ /* 0x000fe20000004200 */
[----:B------:R-:W-:-:S02]  /*9e00*/  FMNMX.FTZ R135, R188, R135, !PT ;  /* 0x00000087bc877209 */ /* 0x000fc40007810000 */
[----:B------:R-:W-:Y:S02]  /*9e10*/  FMNMX.FTZ R3, R191, R22, !PT ;  /* 0x00000016bf037209 */ /* 0x000fe40007810000 */
[----:B------:R-:W-:Y:S01]  /*9e20*/  FMNMX.FTZ R0, R187, R0, !PT ;  /* 0x00000000bb007209 */ /* 0x000fe20007810000 */
[----:B------:R-:W1:Y:S01]  /*9e30*/  SHFL.BFLY PT, R23, R135, 0x2, 0x1f ;  /* 0x0c401f0087177f89 */ /* 0x000e6200000e0000 */
[----:B------:R-:W-:-:S03]  /*9e40*/  FSETP.NEU.FTZ.AND P6, PT, R136, -INF , PT ;  /* 0xff8000008800780b */ /* 0x000fc60003fdd000 */
[----:B------:R-:W2:Y:S01]  /*9e50*/  SHFL.BFLY PT, R134, R3, 0x2, 0x1f ;  /* 0x0c401f0003867f89 */ /* 0x000ea200000e0000 */
[----:B------:R-:W-:-:S03]  /*9e60*/  FSEL R12, R12, RZ, P6 ;  /* 0x000000ff0c0c7208 */ /* 0x000fc60003000000 */
[----:B------:R-:W3:Y:S02]  /*9e70*/  SHFL.BFLY PT, R2, R0, 0x2, 0x1f ;  /* 0x0c401f0000027f89 */ /* 0x000ee400000e0000 */
[--C-:B------:R-:W-:Y:S02]  /*9e80*/  FFMA.FTZ R15, R15, c[0x0][0x23c], -R12.reuse ;  /* 0x00008f000f0f7a23 */ /* 0x100fe4000001080c */
[--C-:B------:R-:W-:Y:S02]  /*9e90*/  FFMA.FTZ R9, R9, c[0x0][0x23c], -R12.reuse ;  /* 0x00008f0009097a23 */ /* 0x100fe4000001080c */
[----:B------:R-:W-:Y:S01]  /*9ea0*/  MUFU.EX2 R233, R15 ;  /* 0x0000000f00e97308 */ /* 0x000fe20000000800 */
[--C-:B------:R-:W-:Y:S02]  /*9eb0*/  FFMA.FTZ R13, R13, c[0x0][0x23c], -R12.reuse ;  /* 0x00008f000d0d7a23 */ /* 0x100fe4000001080c */
[----:B------:R-:W-:-:S05]  /*9ec0*/  FFMA.FTZ R14, R14, c[0x0][0x23c], -R12 ;  /* 0x00008f000e0e7a23 */ /* 0x000fca000001080c */
[----:B------:R-:W-:Y:S01]  /*9ed0*/  MUFU.EX2 R235, R9 ;  /* 0x0000000900eb7308 */ /* 0x000fe20000000800 */
[----:B-1----:R-:W-:Y:S02]  /*9ee0*/  FMNMX.FTZ R135, R135, R23, !PT ;  /* 0x0000001787877209 */ /* 0x002fe40007810000 */
[----:B--2---:R-:W-:-:S03]  /*9ef0*/  FMNMX.FTZ R134, R134, R3, !PT ;  /* 0x0000000386867209 */ /* 0x004fc60007810000 */
[----:B------:R-:W1:Y:S02]  /*9f00*/  SHFL.BFLY PT, R22, R135, 0x1, 0x1f ;  /* 0x0c201f0087167f89 */ /* 0x000e6400000e0000 */
[----:B------:R-:W2:Y:S01]  /*9f10*/  MUFU.EX2 R234, R13 ;  /* 0x0000000d00ea7308 */ /* 0x000ea20000000800 */
[----:B---3--:R-:W-:Y:S01]  /*9f20*/  FMNMX.FTZ R0, R2, R0, !PT ;  /* 0x0000000002007209 */ /* 0x008fe20007810000 */
[----:B------:R-:W3:Y:S04]  /*9f30*/  SHFL.BFLY PT, R8, R134, 0x1, 0x1f ;  /* 0x0c201f0086087f89 */ /* 0x000ee800000e0000 */
[----:B------:R-:W4:Y:S02]  /*9f40*/  SHFL.BFLY PT, R137, R0, 0x1, 0x1f ;  /* 0x0c201f0000897f89 */ /* 0x000f2400000e0000 */
[----:B------:R-:W5:Y:S01]  /*9f50*/  MUFU.EX2 R240, R14 ;  /* 0x0000000e00f07308 */ /* 0x000f620000000800 */
[----:B-1----:R-:W-:-:S02]  /*9f60*/  FMNMX.FTZ R135, R135, R22, !PT ;  /* 0x0000001687877209 */ /* 0x002fc40007810000 */
[----:B---3--:R-:W-:-:S03]  /*9f70*/  FMNMX.FTZ R134, R134, R8, !PT ;  /* 0x0000000886867209 */ /* 0x008fc60007810000 */
[C---:B------:R-:W-:Y:S01]  /*9f80*/  FMUL.FTZ R3, R135.reuse, c[0x0][0x23c] ;  /* 0x00008f0087037a20 */ /* 0x040fe20000410000 */
[----:B------:R-:W-:Y:S02]  /*9f90*/  FSETP.NEU.FTZ.AND P5, PT, R135, -INF , PT ;  /* 0xff8000008700780b */ /* 0x000fe40003fbd000 */
[----:B----4-:R-:W-:Y:S01]  /*9fa0*/  FMNMX.FTZ R137, R0, R137, !PT ;  /* 0x0000008900897209 */ /* 0x010fe20007810000 */
[C---:B------:R-:W-:Y:S01]  /*9fb0*/  FMUL.FTZ R2, R134.reuse, c[0x0][0x23c] ;  /* 0x00008f0086027a20 */ /* 0x040fe20000410000 */
[----:B------:R-:W-:Y:S02]  /*9fc0*/  FSETP.NEU.FTZ.AND P4, PT, R134, -INF , PT ;  /* 0xff8000008600780b */ /* 0x000fe40003f9d000 */
[C---:B------:R-:W-:Y:S01]  /*9fd0*/  FSETP.NEU.FTZ.AND P1, PT, R137.reuse, -INF , PT ;  /* 0xff8000008900780b */ /* 0x040fe20003f3d000 */
[----:B------:R-:W-:Y:S01]  /*9fe0*/  FMUL.FTZ R0, R137, c[0x0][0x23c] ;  /* 0x00008f0089007a20 */ /* 0x000fe20000410000 */
[----:B------:R-:W-:Y:S02]  /*9ff0*/  FSEL R3, R3, RZ, P5 ;  /* 0x000000ff03037208 */ /* 0x000fe40002800000 */
[----:B------:R-:W-:-:S02]  /*a000*/  FSEL R2, R2, RZ, P4 ;  /* 0x000000ff02027208 */ /* 0x000fc40002000000 */
[----:B------:R-:W-:Y:S01]  /*a010*/  FSEL R0, R0, RZ, P1 ;  /* 0x000000ff00007208 */ /* 0x000fe20000800000 */
[--C-:B------:R-:W-:Y:S01]  /*a020*/  FFMA.FTZ R20, R20, c[0x0][0x23c], -R3.reuse ;  /* 0x00008f0014147a23 */ /* 0x100fe20000010803 */
[----:B--2---:R-:W-:Y:S01]  /*a030*/  F2FP.BF16.PACK_AB R8, R234, R235 ;  /* 0x000000ebea08723e */ /* 0x004fe200000010ff */
[----:B------:R-:W-:Y:S02]  /*a040*/  FFMA.FTZ R21, R21, c[0x0][0x23c], -R2 ;  /* 0x00008f0015157a23 */ /* 0x000fe40000010802 */
[--C-:B------:R-:W-:Y:S01]  /*a050*/  FFMA.FTZ R4, R4, c[0x0][0x23c], -R0.reuse ;  /* 0x00008f0004047a23 */ /* 0x100fe20000010800 */
[----:B------:R-:W-:Y:S01]  /*a060*/  MUFU.EX2 R232, R20 ;  /* 0x0000001400e87308 */ /* 0x000fe20000000800 */
[----:B------:R-:W-:Y:S02]  /*a070*/  FFMA.FTZ R5, R5, c[0x0][0x23c], -R0 ;  /* 0x00008f0005057a23 */ /* 0x000fe40000010800 */
[--C-:B------:R-:W-:Y:S02]  /*a080*/  FFMA.FTZ R16, R16, c[0x0][0x23c], -R3.reuse ;  /* 0x00008f0010107a23 */ /* 0x100fe40000010803 */
[----:B------:R-:W-:-:S02]  /*a090*/  FFMA.FTZ R10, R10, c[0x0][0x23c], -R3 ;  /* 0x00008f000a0a7a23 */ /* 0x000fc40000010803 */
[----:B------:R-:W-:Y:S01]  /*a0a0*/  FFMA.FTZ R17, R17, c[0x0][0x23c], -R3 ;  /* 0x00008f0011117a23 */ /* 0x000fe20000010803 */
[----:B------:R1:W-:Y:S01]  /*a0b0*/  MUFU.EX2 R204, R21 ;  /* 0x0000001500cc7308 */ /* 0x0003e20000000800 */
[----:B------:R-:W-:Y:S02]  /*a0c0*/  FFMA.FTZ R11, R11, c[0x0][0x23c], -R2 ;  /* 0x00008f000b0b7a23 */ /* 0x000fe40000010802 */
[----:B------:R-:W-:Y:S02]  /*a0d0*/  FFMA.FTZ R6, R6, c[0x0][0x23c], -R0 ;  /* 0x00008f0006067a23 */ /* 0x000fe40000010800 */
[--C-:B------:R-:W-:Y:S02]  /*a0e0*/  FFMA.FTZ R19, R19, c[0x0][0x23c], -R2.reuse ;  /* 0x00008f0013137a23 */ /* 0x100fe40000010802 */
[----:B------:R-:W-:Y:S01]  /*a0f0*/  FFMA.FTZ R18, R18, c[0x0][0x23c], -R2 ;  /* 0x00008f0012127a23 */ /* 0x000fe20000010802 */
[----:B------:R2:W-:Y:S01]  /*a100*/  MUFU.EX2 R195, R4 ;  /* 0x0000000400c37308 */ /* 0x0005e20000000800 */
[----:B------:R-:W-:Y:S01]  /*a110*/  FFMA.FTZ R7, R7, c[0x0][0x23c], -R0 ;  /* 0x00008f0007077a23 */ /* 0x000fe20000010800 */
[----:B-1----:R-:W1:Y:S06]  /*a120*/  LDSM.16.MT88.4 R20, [R209+0xa000] ;  /* 0x00a00000d114783b */ /* 0x002e6c0000004200 */
[----:B------:R3:W-:Y:S01]  /*a130*/  MUFU.EX2 R193, R5 ;  /* 0x0000000500c17308 */ /* 0x0007e20000000800 */
[----:B--2---:R-:W-:-:S07]  /*a140*/  FSEL R4, R135, RZ, P5 ;  /* 0x000000ff87047208 */ /* 0x004fce0002800000 */
[----:B------:R-:W-:Y:S01]  /*a150*/  MUFU.EX2 R207, R16 ;  /* 0x0000001000cf7308 */ /* 0x000fe20000000800 */
[----:B------:R-:W-:Y:S01]  /*a160*/  FADD.FTZ R4, R238, -R4 ;  /* 0x80000004ee047221 */ /* 0x000fe20000010000 */
[----:B---3--:R-:W-:-:S03]  /*a170*/  FSEL R5, R136, RZ, P6 ;  /* 0x000000ff88057208 */ /* 0x008fc60003000000 */
[----:B------:R-:W-:-:S03]  /*a180*/  FMUL.FTZ R15, R4, c[0x0][0x23c] ;  /* 0x00008f00040f7a20 */ /* 0x000fc60000410000 */
[----:B------:R5:W-:Y:S01]  /*a190*/  MUFU.EX2 R206, R10 ;  /* 0x0000000a00ce7308 */ /* 0x000be20000000800 */
[----:B------:R-:W-:Y:S01]  /*a1a0*/  FSEL R4, R137, RZ, P1 ;  /* 0x000000ff89047208 */ /* 0x000fe20000800000 */
[----:B------:R-:W-:-:S04]  /*a1b0*/  FADD.FTZ R5, R239, -R5 ;  /* 0x80000005ef057221 */ /* 0x000fc80000010000 */
[----:B------:R-:W-:Y:S02]  /*a1c0*/  FADD.FTZ R4, R236, -R4 ;  /* 0x80000004ec047221 */ /* 0x000fe40000010000 */
[----:B------:R-:W-:Y:S01]  /*a1d0*/  FMUL.FTZ R5, R5, c[0x0][0x23c] ;  /* 0x00008f0005057a20 */ /* 0x000fe20000410000 */
[----:B------:R-:W2:Y:S01]  /*a1e0*/  MUFU.EX2 R205, R17 ;  /* 0x0000001100cd7308 */ /* 0x000ea20000000800 */
[----:B------:R-:W-:Y:S01]  /*a1f0*/  FMUL.FTZ R4, R4, c[0x0][0x23c] ;  /* 0x00008f0004047a20 */ /* 0x000fe20000410000 */
[----:B-----5:R-:W-:-:S06]  /*a200*/  F2FP.BF16.PACK_AB R10, R240, R233 ;  /* 0x000000e9f00a723e */ /* 0x020fcc00000010ff */
[----:B------:R-:W3:Y:S08]  /*a210*/  MUFU.EX2 R16, R5 ;  /* 0x0000000500107308 */ /* 0x000ef00000000800 */
[----:B------:R-:W4:Y:S01]  /*a220*/  MUFU.EX2 R15, R15 ;  /* 0x0000000f000f7308 */ /* 0x000f220000000800 */
[----:B--2---:R-:W-:-:S07]  /*a230*/  F2FP.BF16.PACK_AB R9, R205, R206 ;  /* 0x000000cecd09723e */ /* 0x004fce00000010ff */
[----:B------:R2:W-:Y:S01]  /*a240*/  MUFU.EX2 R198, R11 ;  /* 0x0000000b00c67308 */ /* 0x0005e20000000800 */
[-C--:B---3--:R-:W-:Y:S02]  /*a250*/  FMUL.FTZ R144, R144, R16.reuse ;  /* 0x0000001090907220 */ /* 0x088fe40000410000 */
[-C--:B------:R-:W-:Y:S02]  /*a260*/  FMUL.FTZ R145, R145, R16.reuse ;  /* 0x0000001091917220 */ /* 0x080fe40000410000 */
[-C--:B------:R-:W-:Y:S02]  /*a270*/  FMUL.FTZ R156, R156, R16.reuse ;  /* 0x000000109c9c7220 */ /* 0x080fe40000410000 */
[----:B------:R-:W-:Y:S01]  /*a280*/  FMUL.FTZ R157, R157, R16 ;  /* 0x000000109d9d7220 */ /* 0x000fe20000410000 */
[----:B------:R3:W-:Y:S01]  /*a290*/  MUFU.EX2 R196, R6 ;  /* 0x0000000600c47308 */ /* 0x0007e20000000800 */
[-C--:B----4-:R-:W-:Y:S02]  /*a2a0*/  FMUL.FTZ R146, R146, R15.reuse ;  /* 0x0000000f92927220 */ /* 0x090fe40000410000 */
[----:B------:R-:W-:-:S02]  /*a2b0*/  FMUL.FTZ R147, R147, R15 ;  /* 0x0000000f93937220 */ /* 0x000fc40000410000 */
[-C--:B------:R-:W-:Y:S02]  /*a2c0*/  FMUL.FTZ R158, R158, R15.reuse ;  /* 0x0000000f9e9e7220 */ /* 0x080fe40000410000 */
[----:B------:R-:W-:Y:S01]  /*a2d0*/  FMUL.FTZ R159, R159, R15 ;  /* 0x0000000f9f9f7220 */ /* 0x000fe20000410000 */
[----:B--2---:R-:W-:Y:S01]  /*a2e0*/  F2FP.BF16.PACK_AB R11, R232, R207 ;  /* 0x000000cfe80b723e */ /* 0x004fe200000010ff */
[----:B------:R-:W-:Y:S01]  /*a2f0*/  MUFU.EX2 R197, R19 ;  /* 0x0000001300c57308 */ /* 0x000fe20000000800 */
[-C--:B------:R-:W-:Y:S02]  /*a300*/  FMUL.FTZ R160, R160, R16.reuse ;  /* 0x00000010a0a07220 */ /* 0x080fe40000410000 */
[----:B------:R-:W-:Y:S02]  /*a310*/  FMUL.FTZ R161, R161, R16 ;  /* 0x00000010a1a17220 */ /* 0x000fe40000410000 */
[-C--:B------:R-:W-:Y:S01]  /*a320*/  FMUL.FTZ R162, R162, R15.reuse ;  /* 0x0000000fa2a27220 */ /* 0x080fe20000410000 */
[----:B-1----:R-:W-:Y:S01]  /*a330*/  HMMA.16816.F32.BF16 R200, R8, R20, R144 ;  /* 0x0000001408c8723c */ /* 0x002fe20000041890 */
[----:B------:R-:W1:Y:S01]  /*a340*/  LDSM.16.MT88.4 R144, [R214+0xa000] ;  /* 0x00a00000d690783b */ /* 0x000e620000004200 */
[----:B---3--:R-:W-:Y:S01]  /*a350*/  FSEL R6, R134, RZ, P4 ;  /* 0x000000ff86067208 */ /* 0x008fe20002000000 */
[----:B------:R-:W2:Y:S01]  /*a360*/  MUFU.EX2 R199, R18 ;  /* 0x0000001200c77308 */ /* 0x000ea20000000800 */
[----:B------:R-:W-:-:S02]  /*a370*/  FMUL.FTZ R163, R163, R15 ;  /* 0x0000000fa3a37220 */ /* 0x000fc40000410000 */
[-C--:B------:R-:W-:Y:S02]  /*a380*/  FMUL.FTZ R116, R116, R16.reuse ;  /* 0x0000001074747220 */ /* 0x080fe40000410000 */
[----:B------:R-:W-:Y:S02]  /*a390*/  FADD.FTZ R5, R237, -R6 ;  /* 0x80000006ed057221 */ /* 0x000fe40000010000 */
[----:B------:R-:W-:Y:S01]  /*a3a0*/  FMUL.FTZ R117, R117, R16 ;  /* 0x0000001075757220 */ /* 0x000fe20000410000 */
[----:B------:R3:W4:Y:S01]  /*a3b0*/  MUFU.EX2 R194, R7 ;  /* 0x0000000700c27308 */ /* 0x0007220000000800 */
[----:B------:R-:W-:Y:S01]  /*a3c0*/  FMUL.FTZ R5, R5, c[0x0][0x23c] ;  /* 0x00008f0005057a20 */ /* 0x000fe20000410000 */
[----:B------:R-:W-:Y:S01]  /*a3d0*/  HMMA.16816.F32.BF16 R160, R8, R176, R160 ;  /* 0x000000b008a0723c */ /* 0x000fe200000418a0 */
[-C--:B------:R-:W-:Y:S02]  /*a3e0*/  FMUL.FTZ R118, R118, R15.reuse ;  /* 0x0000000f76767220 */ /* 0x080fe40000410000 */
[----:B------:R-:W-:-:S02]  /*a3f0*/  FMUL.FTZ R119, R119, R15 ;  /* 0x0000000f77777220 */ /* 0x000fc40000410000 */
[-C--:B------:R-:W-:Y:S01]  /*a400*/  FMUL.FTZ R172, R172, R16.reuse ;  /* 0x00000010acac7220 */ /* 0x080fe20000410000 */
[----:B------:R4:W5:Y:S01]  /*a410*/  MUFU.EX2 R14, R5 ;  /* 0x00000005000e7308 */ /* 0x0009620000000800 */
[----:B--2---:R-:W-:Y:S01]  /*a420*/  F2FP.BF16.PACK_AB R6, R204, R199 ;  /* 0x000000c7cc06723e */ /* 0x004fe200000010ff */
[----:B------:R-:W-:Y:S02]  /*a430*/  FMUL.FTZ R173, R173, R16 ;  /* 0x00000010adad7220 */ /* 0x000fe40000410000 */
[-C--:B------:R-:W-:Y:S01]  /*a440*/  FMUL.FTZ R174, R174, R15.reuse ;  /* 0x0000000faeae7220 */ /* 0x080fe20000410000 */
[----:B------:R-:W-:Y:S01]  /*a450*/  MOV R24, R200 ;  /* 0x000000c800187202 */ /* 0x000fe20000000f00 */
[----:B------:R-:W-:Y:S01]  /*a460*/  IMAD.MOV.U32 R19, RZ, RZ, R201 ;  /* 0x000000ffff137224 */ /* 0x000fe200078e00c9 */
[----:B------:R-:W-:Y:S01]  /*a470*/  MOV R18, R202 ;  /* 0x000000ca00127202 */ /* 0x000fe20000000f00 */
[----:B------:R2:W1:Y:S01]  /*a480*/  MUFU.EX2 R13, R4 ;  /* 0x00000004000d7308 */ /* 0x0004620000000800 */
[----:B---3--:R-:W-:Y:S01]  /*a490*/  F2FP.BF16.PACK_AB R7, R195, R196 ;  /* 0x000000c4c307723e */ /* 0x008fe200000010ff */
[----:B------:R-:W-:Y:S01]  /*a4a0*/  FMUL.FTZ R175, R175, R15 ;  /* 0x0000000fafaf7220 */ /* 0x000fe20000410000 */
[----:B------:R-:W-:Y:S01]  /*a4b0*/  MOV R17, R203 ;  /* 0x000000cb00117202 */ /* 0x000fe20000000f00 */
[----:B------:R-:W-:-:S02]  /*a4c0*/  FMUL.FTZ R128, R128, R16 ;  /* 0x0000001080807220 */ /* 0x000fc40000410000 */
[----:B------:R-:W-:Y:S01]  /*a4d0*/  FMUL.FTZ R129, R129, R16 ;  /* 0x0000001081817220 */ /* 0x000fe20000410000 */
[----:B----4-:R-:W-:Y:S01]  /*a4e0*/  F2FP.BF16.PACK_AB R5, R194, R193 ;  /* 0x000000c1c205723e */ /* 0x010fe200000010ff */
[-C--:B-----5:R-:W-:Y:S02]  /*a4f0*/  FMUL.FTZ R148, R148, R14.reuse ;  /* 0x0000000e94947220 */ /* 0x0a0fe40000410000 */
[-C--:B------:R-:W-:Y:S02]  /*a500*/  FMUL.FTZ R149, R149, R14.reuse ;  /* 0x0000000e95957220 */ /* 0x080fe40000410000 */
[-C--:B------:R-:W-:Y:S02]  /*a510*/  FMUL.FTZ R40, R40, R14.reuse ;  /* 0x0000000e28287220 */ /* 0x080fe40000410000 */
[----:B------:R-:W-:Y:S01]  /*a520*/  FMUL.FTZ R41, R41, R14 ;  /* 0x0000000e29297220 */ /* 0x000fe20000410000 */
[----:B--2---:R-:W-:Y:S01]  /*a530*/  F2FP.BF16.PACK_AB R4, R197, R198 ;  /* 0x000000c6c504723e */ /* 0x004fe200000010ff */
[----:B-1----:R-:W-:-:S02]  /*a540*/  FMUL.FTZ R150, R150, R13 ;  /* 0x0000000d96967220 */ /* 0x002fc40000410000 */
        /* <DEDUP_REMOVED lines=8> */
[----:B------:R-:W-:Y:S01]  /*a5d0*/  MOV R20, R24 ;  /* 0x0000001800147202 */ /* 0x000fe20000000f00 */
[-C--:B------:R-:W-:Y:S01]  /*a5e0*/  FMUL.FTZ R152, R152, R14.reuse ;  /* 0x0000000e98987220 */ /* 0x080fe20000410000 */
[----:B------:R-:W-:Y:S01]  /*a5f0*/  HMMA.16816.F32.BF16 R24, R4, R144, R40 ;  /* 0x000000900418723c */ /* 0x000fe20000041828 */
[----:B------:R-:W-:Y:S01]  /*a600*/  LDSM.16.MT88.4 R40, [R214+0xb000] ;  /* 0x00b00000d628783b */ /* 0x000fe20000004200 */
[----:B------:R-:W-:Y:S02]  /*a610*/  FMUL.FTZ R153, R153, R14 ;  /* 0x0000000e99997220 */ /* 0x000fe40000410000 */
[-C--:B------:R-:W-:Y:S02]  /*a620*/  FMUL.FTZ R154, R154, R13.reuse ;  /* 0x0000000d9a9a7220 */ /* 0x080fe40000410000 */
        /* <DEDUP_REMOVED lines=9> */
[C---:B------:R-:W-:Y:S01]  /*a6c0*/  HMMA.16816.F32.BF16 R164, R4.reuse, R176, R164 ;  /* 0x000000b004a4723c */ /* 0x040fe200000418a4 */
[----:B------:R-:W-:Y:S02]  /*a6d0*/  FMUL.FTZ R171, R171, R13 ;  /* 0x0000000dabab7220 */ /* 0x000fe40000410000 */
[----:B------:R-:W-:Y:S01]  /*a6e0*/  MOV R236, R25 ;  /* 0x0000001900ec7202 */ /* 0x000fe20000000f00 */
[----:B------:R-:W-:Y:S01]  /*a6f0*/  IMAD.MOV.U32 R203, RZ, RZ, R26 ;  /* 0x000000ffffcb7224 */ /* 0x000fe200078e001a */
[----:B------:R-:W-:Y:S01]  /*a700*/  MOV R202, R27 ;  /* 0x0000001b00ca7202 */ /* 0x000fe20000000f00 */
[----:B------:R-:W-:Y:S01]  /*a710*/  FMUL.FTZ R44, R44, R14 ;  /* 0x0000000e2c2c7220 */ /* 0x000fe20000410000 */
[----:B------:R-:W-:Y:S01]  /*a720*/  MOV R201, R24 ;  /* 0x0000001800c97202 */ /* 0x000fe20000000f00 */
[----:B------:R-:W-:Y:S01]  /*a730*/  FMUL.FTZ R45, R45, R14 ;  /* 0x0000000e2d2d7220 */ /* 0x000fe20000410000 */
[----:B------:R-:W1:Y:S01]  /*a740*/  LDSM.16.MT88.4 R24, [R213+0xb000] ;  /* 0x00b00000d518783b */ /* 0x000e620000004200 */
        /* <DEDUP_REMOVED lines=12> */
[-C--:B------:R-:W-:Y:S02]  /*a810*/  FMUL.FTZ R62, R62, R13.reuse ;  /* 0x0000000d3e3e7220 */ /* 0x080fe40000410000 */
        /* <DEDUP_REMOVED lines=15> */
[C---:B-1----:R-:W-:Y:S01]  /*a910*/  HMMA.16816.F32.BF16 R124, R4.reuse, R26, R124 ;  /* 0x0000001a047c723c */ /* 0x042fe2000004187c */
        /* <DEDUP_REMOVED lines=21> */
[----:B------:R-:W-:Y:S01]  /*aa70*/  IMAD.MOV.U32 R21, RZ, RZ, R127 ;  /* 0x000000ffff157224 */ /* 0x000fe200078e007f */
[----:B------:R-:W-:Y:S01]  /*aa80*/  HMMA.16816.F32.BF16 R104, R4, R40, R104 ;  /* 0x000000280468723c */ /* 0x000fe20000041868 */
[----:B------:R-:W-:Y:S01]  /*aa90*/  MOV R125, R250 ;  /* 0x000000fa007d7202 */ /* 0x000fe20000000f00 */
[----:B------:R-:W-:Y:S01]  /*aaa0*/  FMUL.FTZ R130, R130, R15 ;  /* 0x0000000f82827220 */ /* 0x000fe20000410000 */
[----:B------:R-:W-:Y:S01]  /*aab0*/  MOV R127, R245 ;  /* 0x000000f5007f7202 */ /* 0x000fe20000000f00 */
[----:B------:R-:W-:-:S02]  /*aac0*/  FMUL.FTZ R131, R131, R15 ;  /* 0x0000000f83837220 */ /* 0x000fc40000410000 */
[-C--:B------:R-:W-:Y:S02]  /*aad0*/  FMUL.FTZ R52, R52, R16.reuse ;  /* 0x0000001034347220 */ /* 0x080fe40000410000 */
        /* <DEDUP_REMOVED lines=9> */
[----:B------:R-:W-:Y:S01]  /*ab70*/  MOV R4, R124 ;  /* 0x0000007c00047202 */ /* 0x000fe20000000f00 */
[C---:B------:R-:W-:Y:S01]  /*ab80*/  HMMA.16816.F32.BF16 R248, R8.reuse, R22, R156 ;  /* 0x0000001608f8723c */ /* 0x040fe2000004189c */
[----:B------:R-:W-:Y:S01]  /*ab90*/  MOV R124, R202 ;  /* 0x000000ca007c7202 */ /* 0x000fe20000000f00 */
[----:B------:R-:W-:Y:S01]  /*aba0*/  IMAD.MOV.U32 R6, RZ, RZ, R236 ;  /* 0x000000ffff067224 */ /* 0x000fe200078e00ec */
[----:B------:R-:W-:Y:S01]  /*abb0*/  MOV R5, R201 ;  /* 0x000000c900057202 */ /* 0x000fe20000000f00 */
[-C--:B------:R-:W-:Y:S01]  /*abc0*/  FMUL.FTZ R36, R36, R16.reuse ;  /* 0x0000001024247220 */ /* 0x080fe20000410000 */
[----:B------:R-:W-:Y:S01]  /*abd0*/  MOV R7, R203 ;  /* 0x000000cb00077202 */ /* 0x000fe20000000f00 */
[----:B------:R-:W-:Y:S01]  /*abe0*/  FMUL.FTZ R37, R37, R16 ;  /* 0x0000001025257220 */ /* 0x000fe20000410000 */
[----:B------:R-:W-:Y:S01]  /*abf0*/  MOV R156, R4 ;  /* 0x00000004009c7202 */ /* 0x000fe20000000f00 */
[----:B------:R-:W-:Y:S01]  /*ac00*/  FFMA.FTZ R4, R133, c[0x0][0x23c], -R12 ;  /* 0x00008f0085047a23 */ /* 0x000fe2000001080c */
[----:B------:R-:W-:Y:S01]  /*ac10*/  MOV R159, R21 ;  /* 0x00000015009f7202 */ /* 0x000fe20000000f00 */
[----:B------:R-:W-:Y:S01]  /*ac20*/  IMAD.MOV.U32 R158, RZ, RZ, R139 ;  /* 0x000000ffff9e7224 */ /* 0x000fe200078e008b */
[----:B------:R-:W-:Y:S01]  /*ac30*/  MOV R157, R200 ;  /* 0x000000c8009d7202 */ /* 0x000fe20000000f00 */
[----:B------:R1:W-:Y:S01]  /*ac40*/  MUFU.EX2 R133, R4 ;  /* 0x0000000400857308 */ /* 0x0003e20000000800 */
        /* <DEDUP_REMOVED lines=9> */
[----:B-1----:R-:W-:Y:S01]  /*ace0*/  FFMA.FTZ R4, R138, c[0x0][0x23c], -R12 ;  /* 0x00008f008a047a23 */ /* 0x002fe2000001080c */
[C---:B------:R-:W-:Y:S01]  /*acf0*/  HMMA.16816.F32.BF16 R24, R8.reuse, R26, R128 ;  /* 0x0000001a0818723c */ /* 0x040fe20000041880 */
[-C--:B------:R-:W-:Y:S01]  /*ad00*/  FMUL.FTZ R69, R69, R16.reuse ;  /* 0x0000001045457220 */ /* 0x080fe20000410000 */
[----:B------:R-:W-:Y:S01]  /*ad10*/  MOV R175, R17 ;  /* 0x0000001100af7202 */ /* 0x000fe20000000f00 */
[----:B------:R-:W1:Y:S01]  /*ad20*/  MUFU.EX2 R139, R4 ;  /* 0x00000004008b7308 */ /* 0x000e620000000800 */
[----:B------:R-:W-:Y:S01]  /*ad30*/  FMUL.FTZ R70, R70, R15 ;  /* 0x0000000f46467220 */ /* 0x000fe20000410000 */
[----:B------:R-:W-:Y:S01]  /*ad40*/  MOV R178, R127 ;  /* 0x0000007f00b27202 */ /* 0x000fe20000000f00 */
        /* <DEDUP_REMOVED lines=8> */
[----:B------:R-:W-:Y:S01]  /*add0*/  FMUL.FTZ R85, R85, R16 ;  /* 0x0000001055557220 */ /* 0x000fe20000410000 */
[----:B-1----:R-:W-:Y:S01]  /*ade0*/  F2FP.BF16.PACK_AB R128, R139, R133 ;  /* 0x000000858b80723e */ /* 0x002fe200000010ff */
[----:B------:R-:W-:Y:S01]  /*adf0*/  FFMA.FTZ R4, R132, c[0x0][0x23c], -R12 ;  /* 0x00008f0084047a23 */ /* 0x000fe2000001080c */
[----:B------:R-:W-:Y:S01]  /*ae00*/  LDSM.16.MT88.4 R64, [R213+0xa800] ;  /* 0x00a80000d540783b */ /* 0x000fe20000004200 */
[----:B------:R-:W-:-:S02]  /*ae10*/  FMUL.FTZ R86, R86, R15 ;  /* 0x0000000f56567220 */ /* 0x000fc40000410000 */
[----:B------:R1:W-:Y:S01]  /*ae20*/  MUFU.EX2 R176, R4 ;  /* 0x0000000400b07308 */ /* 0x0003e20000000800 */
        /* <DEDUP_REMOVED lines=8> */
[----:B------:R-:W2:Y:S01]  /*aeb0*/  LDSM.16.MT88.4 R48, [R214+0xa800] ;  /* 0x00a80000d630783b */ /* 0x000ea20000004200 */
[----:B------:R-:W-:-:S02]  /*aec0*/  FMUL.FTZ R113, R113, R16 ;  /* 0x0000001071717220 */ /* 0x000fc40000410000 */
[-C--:B------:R-:W-:Y:S02]  /*aed0*/  FMUL.FTZ R114, R114, R15.reuse ;  /* 0x0000000f72727220 */ /* 0x080fe40000410000 */
[----:B-1----:R-:W-:Y:S01]  /*aee0*/  FFMA.FTZ R4, R180, c[0x0][0x23c], -R12 ;  /* 0x00008f00b4047a23 */ /* 0x002fe2000001080c */
[----:B------:R-:W-:Y:S01]  /*aef0*/  MOV R180, R156 ;  /* 0x0000009c00b47202 */ /* 0x000fe20000000f00 */
[-C--:B------:R-:W-:Y:S01]  /*af00*/  FMUL.FTZ R115, R115, R15.reuse ;  /* 0x0000000f73737220 */ /* 0x080fe20000410000 */
[----:B------:R-:W-:Y:S01]  /*af10*/  HMMA.16816.F32.BF16 R68, R8, R28, R68 ;  /* 0x0000001c0844723c */ /* 0x000fe20000041844 */
[----:B------:R1:W3:Y:S01]  /*af20*/  MUFU.EX2 R138, R4 ;  /* 0x00000004008a7308 */ /* 0x0002e20000000800 */
[-C--:B------:R-:W-:Y:S02]  /*af30*/  FMUL.FTZ R100, R100, R16.reuse ;  /* 0x0000001064647220 */ /* 0x080fe40000410000 */
[----:B------:R-:W-:Y:S02]  /*af40*/  FMUL.FTZ R101, R101, R16 ;  /* 0x0000001065657220 */ /* 0x000fe40000410000 */
[----:B------:R-:W-:-:S02]  /*af50*/  FMUL.FTZ R102, R102, R15 ;  /* 0x0000000f66667220 */ /* 0x000fc40000410000 */
[----:B------:R-:W-:Y:S01]  /*af60*/  HMMA.16816.F32.BF16 R140, R8, R30, R80 ;  /* 0x0000001e088c723c */ /* 0x000fe20000041850 */
[----:B------:R-:W4:Y:S01]  /*af70*/  LDSM.16.MT88.4 R80, [R209+0xb800] ;  /* 0x00b80000d150783b */ /* 0x000f220000004200 */
[----:B------:R-:W-:-:S06]  /*af80*/  FMUL.FTZ R103, R103, R15 ;  /* 0x0000000f67677220 */ /* 0x000fcc0000410000 */
[C---:B------:R-:W-:Y:S01]  /*af90*/  HMMA.16816.F32.BF16 R84, R8.reuse, R32, R84 ;  /* 0x000000200854723c */ /* 0x040fe20000041854 */
[----:B-1----:R-:W-:Y:S01]  /*afa0*/  FFMA.FTZ R4, R183, c[0x0][0x23c], -R3 ;  /* 0x00008f00b7047a23 */ /* 0x002fe20000010803 */
[----:B------:R-:W-:Y:S02]  /*afb0*/  MOV R183, R159 ;  /* 0x0000009f00b77202 */ /* 0x000fe40000000f00 */
[----:B------:R-:W-:Y:S01]  /*afc0*/  MOV R159, R7 ;  /* 0x00000007009f7202 */ /* 0x000fe20000000f00 */
[----:B------:R1:W-:Y:S01]  /*afd0*/  MUFU.EX2 R21, R4 ;  /* 0x0000000400157308 */ /* 0x0003e20000000800 */
[----:B------:R-:W-:Y:S02]  /*afe0*/  MOV R7, R125 ;  /* 0x0000007d00077202 */ /* 0x000fe40000000f00 */
[----:B------:R-:W-:Y:S01]  /*aff0*/  MOV R125, R19 ;  /* 0x00000013007d7202 */ /* 0x000fe20000000f00 */
[----:B------:R-:W-:Y:S01]  /*b000*/  HMMA.16816.F32.BF16 R32, R8, R34, R96 ;  /* 0x000000220820723c */ /* 0x000fe20000041860 */
[----:B---3--:R-:W-:Y:S01]  /*b010*/  F2FP.BF16.PACK_AB R130, R138, R176 ;  /* 0x000000b08a82723e */ /* 0x008fe200000010ff */
[----:B------:R-:W3:Y:S01]  /*b020*/  LDSM.16.MT88.4 R96, [R211+0xb800] ;  /* 0x00b80000d360783b */ /* 0x000ee20000004200 */
[----:B------:R-:W-:Y:S01]  /*b030*/  MOV R179, R7 ;  /* 0x0000000700b37202 */ /* 0x000fe20000000f00 */
[----:B------:R-:W-:-:S04]  /*b040*/  IMAD.MOV.U32 R173, RZ, RZ, R125 ;  /* 0x000000ffffad7224 */ /* 0x000fc800078e007d */
[----:B------:R-:W-:Y:S01]  /*b050*/  HMMA.16816.F32.BF16 R28, R8, R42, R112 ;  /* 0x0000002a081c723c */ /* 0x000fe20000041870 */
[----:B------:R-:W5:Y:S01]  /*b060*/  LDSM.16.MT88.4 R112, [R214+0xb800] ;  /* 0x00b80000d670783b */ /* 0x000f620000004200 */
[----:B-1----:R-:W-:-:S04]  /*b070*/  FFMA.FTZ R4, R189, c[0x0][0x23c], -R3 ;  /* 0x00008f00bd047a23 */ /* 0x002fc80000010803 */
[----:B------:R1:W1:Y:S02]  /*b080*/  MUFU.EX2 R23, R4 ;  /* 0x0000000400177308 */ /* 0x0002640000000800 */
[----:B------:R-:W-:Y:S07]  /*b090*/  HMMA.16816.F32.BF16 R100, R8, R40, R100 ;  /* 0x000000280864723c */ /* 0x000fee0000041864 */
[----:B------:R-:W-:Y:S02]  /*b0a0*/  FFMA.FTZ R11, R178, R16, R235 ;  /* 0x00000010b20b7223 */ /* 0x000fe400000100eb */
[----:B------:R-:W-:-:S02]  /*b0b0*/  FFMA.FTZ R8, R179, R15, R206 ;  /* 0x0000000fb3087223 */ /* 0x000fc400000100ce */
[----:B------:R-:W-:Y:S02]  /*b0c0*/  FADD.FTZ R11, R234, R11 ;  /* 0x0000000bea0b7221 */ /* 0x000fe40000010000 */
[----:B------:R-:W-:Y:S02]  /*b0d0*/  FADD.FTZ R10, R205, R8 ;  /* 0x00000008cd0a7221 */ /* 0x000fe40000010000 */
[--C-:B-1----:R-:W-:Y:S01]  /*b0e0*/  FFMA.FTZ R4, R181, c[0x0][0x23c], -R3.reuse ;  /* 0x00008f00b5047a23 */ /* 0x102fe20000010803 */
[----:B------:R-:W-:Y:S01]  /*b0f0*/  MOV R181, R157 ;  /* 0x0000009d00b57202 */ /* 0x000fe20000000f00 */
[----:B------:R-:W-:Y:S01]  /*b100*/  FFMA.FTZ R3, R188, c[0x0][0x23c], -R3 ;  /* 0x00008f00bc037a23 */ /* 0x000fe20000010803 */
[----:B------:R-:W-:Y:S01]  /*b110*/  MOV R157, R5 ;  /* 0x00000005009d7202 */ /* 0x000fe20000000f00 */
[----:B------:R-:W-:Y:S01]  /*b120*/  IMAD.MOV.U32 R5, RZ, RZ, R124 ;  /* 0x000000ffff057224 */ /* 0x000fe200078e007c */
[----:B------:R-:W-:Y:S01]  /*b130*/  MOV R124, R20 ;  /* 0x00000014007c7202 */ /* 0x000fe20000000f00 */
[----:B------:R1:W-:Y:S01]  /*b140*/  MUFU.EX2 R22, R3 ;  /* 0x0000000300167308 */ /* 0x0003e20000000800 */
[----:B------:R-:W-:-:S02]  /*b150*/  MOV R188, R157 ;  /* 0x0000009d00bc7202 */ /* 0x000fc40000000f00 */
[----:B------:R-:W-:Y:S02]  /*b160*/  MOV R172, R124 ;  /* 0x0000007c00ac7202 */ /* 0x000fe40000000f00 */
[----:B------:R-:W-:-:S03]  /*b170*/  F2FP.BF16.PACK_AB R129, R23, R21 ;  /* 0x000000151781723e */ /* 0x000fc600000010ff */
[----:B------:R-:W2:Y:S01]  /*b180*/  MUFU.EX2 R132, R4 ;  /* 0x0000000400847308 */ /* 0x000ea20000000800 */
[----:B-1----:R-:W-:Y:S02]  /*b190*/  FFMA.FTZ R3, R182, c[0x0][0x23c], -R2 ;  /* 0x00008f00b6037a23 */ /* 0x002fe40000010802 */
[----:B------:R-:W-:Y:S01]  /*b1a0*/  IMAD.MOV.U32 R182, RZ, RZ, R158 ;  /* 0x000000ffffb67224 */ /* 0x000fe200078e009e */
[----:B------:R-:W-:-:S04]  /*b1b0*/  MOV R158, R6 ;  /* 0x00000006009e7202 */ /* 0x000fc80000000f00 */
[----:B------:R1:W-:Y:S01]  /*b1c0*/  MUFU.EX2 R20, R3 ;  /* 0x0000000300147308 */ /* 0x0003e20000000800 */
[----:B------:R-:W-:Y:S01]  /*b1d0*/  MOV R6, R126 ;  /* 0x0000007e00067202 */ /* 0x000fe20000000f00 */
[----:B------:R-:W-:Y:S01]  /*b1e0*/  IMAD.MOV.U32 R126, RZ, RZ, R18 ;  /* 0x000000ffff7e7224 */ /* 0x000fe200078e0012 */
[----:B------:R-:W-:Y:S02]  /*b1f0*/  MOV R189, R158 ;  /* 0x0000009e00bd7202 */ /* 0x000fe40000000f00 */
[----:B--2---:R-:W-:Y:S02]  /*b200*/  F2FP.BF16.PACK_AB R131, R22, R132 ;  /* 0x000000841683723e */ /* 0x004fe400000010ff */
[----:B------:R-:W-:Y:S02]  /*b210*/  MOV R174, R126 ;  /* 0x0000007e00ae7202 */ /* 0x000fe40000000f00 */
[----:B------:R-:W-:-:S03]  /*b220*/  MOV R177, R6 ;  /* 0x0000000600b17202 */ /* 0x000fc60000000f00 */
[----:B------:R-:W-:Y:S01]  /*b230*/  HMMA.16816.F32.BF16 R36, R128, R48, R36 ;  /* 0x000000308024723c */ /* 0x000fe20000041824 */
[----:B-1----:R-:W-:-:S04]  /*b240*/  FFMA.FTZ R3, R184, c[0x0][0x23c], -R2 ;  /* 0x00008f00b8037a23 */ /* 0x002fc80000010802 */
[----:B------:R1:W2:Y:S03]  /*b250*/  MUFU.EX2 R19, R3 ;  /* 0x0000000300137308 */ /* 0x0002a60000000800 */
[C---:B------:R-:W-:Y:S08]  /*b260*/  HMMA.16816.F32.BF16 R52, R128.reuse, R64, R52 ;  /* 0x000000408034723c */ /* 0x040ff00000041834 */
[C---:B----4-:R-:W-:Y:S01]  /*b270*/  HMMA.16816.F32.BF16 R68, R128.reuse, R80, R68 ;  /* 0x000000508044723c */ /* 0x050fe20000041844 */
[--C-:B-1----:R-:W-:Y:S01]  /*b280*/  FFMA.FTZ R3, R190, c[0x0][0x23c], -R2.reuse ;  /* 0x00008f00be037a23 */ /* 0x102fe20000010802 */
[----:B------:R-:W-:Y:S01]  /*b290*/  MOV R190, R159 ;  /* 0x0000009f00be7202 */ /* 0x000fe20000000f00 */
[----:B------:R-:W-:Y:S01]  /*b2a0*/  FFMA.FTZ R2, R191, c[0x0][0x23c], -R2 ;  /* 0x00008f00bf027a23 */ /* 0x000fe20000010802 */
[----:B------:R-:W1:Y:S01]  /*b2b0*/  LDSM.16.MT88.4 R156, [R209+0xa800] ;  /* 0x00a80000d19c783b */ /* 0x000e620000004200 */
[----:B------:R-:W-:Y:S01]  /*b2c0*/  MOV R191, R5 ;  /* 0x0000000500bf7202 */ /* 0x000fe20000000f00 */
[----:B------:R-:W-:Y:S01]  /*b2d0*/  MUFU.EX2 R18, R3 ;  /* 0x0000000300127308 */ /* 0x000fe20000000800 */
[----:B--2---:R-:W-:Y:S01]  /*b2e0*/  F2FP.BF16.PACK_AB R124, R19, R20 ;  /* 0x00000014137c723e */ /* 0x004fe200000010ff */
[----:B------:R-:W2:Y:S01]  /*b2f0*/  LDSM.16.MT88.4 R4, [R213+0xb800] ;  /* 0x00b80000d504783b */ /* 0x000ea20000004200 */
[C---:B---3--:R-:W-:Y:S05]  /*b300*/  HMMA.16816.F32.BF16 R84, R128.reuse, R96, R84 ;  /* 0x000000608054723c */ /* 0x048fea0000041854 */
[----:B------:R3:W4:Y:S03]  /*b310*/  MUFU.EX2 R17, R2 ;  /* 0x0000000200117308 */ /* 0x0007260000000800 */
[----:B-----5:R-:W-:Y:S01]  /*b320*/  HMMA.16816.F32.BF16 R100, R128, R112, R100 ;  /* 0x000000708064723c */ /* 0x020fe20000041864 */
[----:B---3--:R-:W-:Y:S01]  /*b330*/  FFMA.FTZ R2, R185, c[0x0][0x23c], -R0 ;  /* 0x00008f00b9027a23 */ /* 0x008fe20000010800 */
[----:B----4-:R-:W-:-:S03]  /*b340*/  F2FP.BF16.PACK_AB R126, R17, R18 ;  /* 0x00000012117e723e */ /* 0x010fc600000010ff */
[----:B------:R3:W-:Y:S03]  /*b350*/  MUFU.EX2 R12, R2 ;  /* 0x00000002000c7308 */ /* 0x0007e60000000800 */
[----:B-1----:R-:W-:Y:S01]  /*b360*/  HMMA.16816.F32.BF16 R144, R128, R156, R172 ;  /* 0x0000009c8090723c */ /* 0x002fe200000418ac */
[----:B------:R-:W1:Y:S01]  /*b370*/  LDSM.16.MT88.4 R172, [R211+0xa800] ;  /* 0x00a80000d3ac783b */ /* 0x000e620000004200 */
[----:B---3--:R-:W-:-:S06]  /*b380*/  FFMA.FTZ R2, R186, c[0x0][0x23c], -R0 ;  /* 0x00008f00ba027a23 */ /* 0x008fcc0000010800 */
[----:B--2---:R-:W-:Y:S01]  /*b390*/  HMMA.16816.F32.BF16 R116, R128, R4, R116 ;  /* 0x000000048074723c */ /* 0x004fe20000041874 */
[----:B------:R2:W3:Y:S02]  /*b3a0*/  MUFU.EX2 R3, R2 ;  /* 0x0000000200037308 */ /* 0x0004e40000000800 */
[--C-:B--2---:R-:W-:Y:S01]  /*b3b0*/  FFMA.FTZ R2, R192, c[0x0][0x23c], -R0.reuse ;  /* 0x00008f00c0027a23 */ /* 0x104fe20000010800 */
[----:B---3--:R-:W-:Y:S01]  /*b3c0*/  F2FP.BF16.PACK_AB R125, R3, R12 ;  /* 0x0000000c037d723e */ /* 0x008fe200000010ff */
[----:B------:R-:W-:-:S04]  /*b3d0*/  FFMA.FTZ R0, R187, c[0x0][0x23c], -R0 ;  /* 0x00008f00bb007a23 */ /* 0x000fc80000010800 */
[----:B------:R-:W-:Y:S08]  /*b3e0*/  MUFU.EX2 R2, R2 ;  /* 0x0000000200027308 */ /* 0x000ff00000000800 */
[----:B------:R-:W2:Y:S01]  /*b3f0*/  MUFU.EX2 R0, R0 ;  /* 0x0000000000007308 */ /* 0x000ea20000000800 */
[----:B-1----:R-:W-:Y:S01]  /*b400*/  HMMA.16816.F32.BF16 R160, R128, R172, R160 ;  /* 0x000000ac80a0723c */ /* 0x002fe200000418a0 */
[----:B--2---:R-:W-:-:S07]  /*b410*/  F2FP.BF16.PACK_AB R127, R0, R2 ;  /* 0x00000002007f723e */ /* 0x004fce00000010ff */
[C---:B------:R-:W-:Y:S07]  /*b420*/  HMMA.16816.F32.BF16 R120, R124.reuse, R4, R120 ;  /* 0x000000047c78723c */ /* 0x040fee0000041878 */
[----:B------:R-:W-:Y:S01]  /*b430*/  FFMA.FTZ R5, R177, R14, R198 ;  /* 0x0000000eb1057223 */ /* 0x000fe200000100c6 */
[----:B------:R-:W-:Y:S01]  /*b440*/  HMMA.16816.F32.BF16 R148, R124, R156, R148 ;  /* 0x0000009c7c94723c */ /* 0x000fe20000041894 */
[----:B------:R-:W-:Y:S02]  /*b450*/  FFMA.FTZ R4, R241, R13, R193 ;  /* 0x0000000df1047223 */ /* 0x000fe400000100c1 */
[----:B------:R-:W-:-:S02]  /*b460*/  FADD.FTZ R9, R197, R5 ;  /* 0x00000005c5097221 */ /* 0x000fc40000010000 */
        /* <DEDUP_REMOVED lines=49> */
[----:B------:R1:W-:Y:S04]  /*b780*/  STL [R1], R244 ;  /* 0x000000f401007387 */ /* 0x0003e80000100800 */
[----:B------:R1:W-:Y:S01]  /*b790*/  STL [R1+0x4], R245 ;  /* 0x000004f501007387 */ /* 0x0003e20000100800 */
[----:B------:R-:W-:Y:S05]  /*b7a0*/  @!P0 BRA `(.L_x_1123) ;  /* 0x00005ba000008947 */ /* 0x000fea0003800000 */
[----:B------:R-:W2:Y:S01]  /*b7b0*/  LDL.64 R178, [R1+0x40] ;  /* 0x0000400001b27983 */ /* 0x000ea20000100a00 */
        /* <DEDUP_REMOVED lines=16> */
[----:B------:R-:W-:Y:S02]  /*b8c0*/  LEA.HI.X R3, R4, R243, R3, 0x5, P1 ;  /* 0x000000f304037211 */ /* 0x000fe400008f2c03 */
        /* <DEDUP_REMOVED lines=33> */
[----:B--2---:R-:W2:Y:S04]  /*bae0*/  LDSM.16.M88.4 R8, [R210] ;  /* 0x00000000d208783b */ /* 0x004ea80000000200 */
[----:B------:R-:W-:Y:S04]  /*baf0*/  LDSM.16.M88.4 R28, [R219] ;  /* 0x00000000db1c783b */ /* 0x000fe80000000200 */
[----:B---3--:R-:W3:Y:S04]  /*bb00*/  LDSM.16.M88.4 R4, [R210+0x2000] ;  /* 0x00200000d204783b */ /* 0x008ee80000000200 */
[----:B------:R-:W4:Y:S04]  /*bb10*/  LDSM.16.M88.4 R16, [R212] ;  /* 0x00000000d410783b */ /* 0x000f280000000200 */
[----:B------:R-:W0:Y:S01]  /*bb20*/  LDGDEPBAR ;  /* 0x00000000000079af */ /* 0x000e220000000000 */
[----:B--2---:R-:W-:Y:S08]  /*bb30*/  HMMA.16816.F32.BF16 R200, R8, R24, RZ ;  /* 0x0000001808c8723c */ /* 0x004ff000000418ff */
[C---:B---3--:R-:W-:Y:S08]  /*bb40*/  HMMA.16816.F32.BF16 R184, R4.reuse, R20, RZ ;  /* 0x0000001404b8723c */ /* 0x048ff000000418ff */
        /* <DEDUP_REMOVED lines=8> */
[----:B------:R-:W2:Y:S04]  /*bbd0*/  LDSM.16.M88.4 R20, [R217+0x8800] ;  /* 0x00880000d914783b */ /* 0x000ea80000000200 */
[----:B------:R-:W3:Y:S03]  /*bbe0*/  LDSM.16.M88.4 R8, [R218] ;  /* 0x00000000da08783b */ /* 0x000ee60000000200 */
[C---:B------:R-:W-:Y:S08]  /*bbf0*/  HMMA.16816.F32.BF16 R232, R12.reuse, R32, R184 ;  /* 0x000000200ce8723c */ /* 0x040ff000000418b8 */
[C---:B------:R-:W-:Y:S08]  /*bc00*/  HMMA.16816.F32.BF16 R240, R12.reuse, R28, R196 ;  /* 0x0000001c0cf0723c */ /* 0x040ff000000418c4 */
[C---:B------:R-:W-:Y:S08]  /*bc10*/  HMMA.16816.F32.BF16 R236, R12.reuse, R30, R192 ;  /* 0x0000001e0cec723c */ /* 0x040ff000000418c0 */
[----:B------:R-:W-:Y:S01]  /*bc20*/  HMMA.16816.F32.BF16 R204, R12, R34, R180 ;  /* 0x000000220ccc723c */ /* 0x000fe200000418b4 */
[----:B------:R-:W-:Y:S07]  /*bc30*/  LDSM.16.M88.4 R12, [R216+0x2000] ;  /* 0x00200000d80c783b */ /* 0x000fee0000000200 */
[C---:B----4-:R-:W-:Y:S08]  /*bc40*/  HMMA.16816.F32.BF16 R200, R16.reuse, R28, R200 ;  /* 0x0000001c10c8723c */ /* 0x050ff000000418c8 */
[C---:B------:R-:W-:Y:S01]  /*bc50*/  HMMA.16816.F32.BF16 R192, R16.reuse, R30, R188 ;  /* 0x0000001e10c0723c */ /* 0x040fe200000418bc */
[----:B------:R-:W4:Y:S07]  /*bc60*/  LDSM.16.M88.4 R28, [R215+0x800] ;  /* 0x00080000d71c783b */ /* 0x000f2e0000000200 */
[C---:B------:R-:W-:Y:S08]  /*bc70*/  HMMA.16816.F32.BF16 R196, R16.reuse, R32, R176 ;  /* 0x0000002010c4723c */ /* 0x040ff000000418b0 */
[----:B------:R-:W-:Y:S01]  /*bc80*/  HMMA.16816.F32.BF16 R184, R16, R34, R140 ;  /* 0x0000002210b8723c */ /* 0x000fe2000004188c */
[----:B------:R-:W5:Y:S04]  /*bc90*/  LDSM.16.M88.4 R32, [R215] ;  /* 0x00000000d720783b */ /* 0x000f680000000200 */
[----:B------:R-:W1:Y:S03]  /*bca0*/  LDSM.16.M88.4 R16, [R216] ;  /* 0x00000000d810783b */ /* 0x000e660000000200 */
[C---:B--2---:R-:W-:Y:S08]  /*bcb0*/  HMMA.16816.F32.BF16 R140, R4.reuse, R20, R232 ;  /* 0x00000014048c723c */ /* 0x044ff000000418e8 */
[C---:B------:R-:W-:Y:S08]  /*bcc0*/  HMMA.16816.F32.BF16 R180, R4.reuse, R24, R240 ;  /* 0x0000001804b4723c */ /* 0x040ff000000418f0 */
[C---:B------:R-:W-:Y:S08]  /*bcd0*/  HMMA.16816.F32.BF16 R176, R4.reuse, R26, R236 ;  /* 0x0000001a04b0723c */ /* 0x040ff000000418ec */
[----:B------:R-:W-:Y:S01]  /*bce0*/  HMMA.16816.F32.BF16 R188, R4, R22, R204 ;  /* 0x0000001604bc723c */ /* 0x000fe200000418cc */
[----:B------:R-:W-:Y:S07]  /*bcf0*/  LDSM.16.M88.4 R4, [R210+0x6000] ;  /* 0x00600000d204783b */ /* 0x000fee0000000200 */
[C---:B---3--:R-:W-:Y:S08]  /*bd00*/  HMMA.16816.F32.BF16 R236, R8.reuse, R24, R200 ;  /* 0x0000001808ec723c */ /* 0x048ff000000418c8 */
[C---:B------:R-:W-:Y:S01]  /*bd10*/  HMMA.16816.F32.BF16 R232, R8.reuse, R26, R192 ;  /* 0x0000001a08e8723c */ /* 0x040fe200000418c0 */
[----:B------:R-:W-:Y:S07]  /*bd20*/  LDSM.16.M88.4 R24, [R208+0x9000] ;  /* 0x00900000d018783b */ /* 0x000fee0000000200 */
[C---:B------:R-:W-:Y:S08]  /*bd30*/  HMMA.16816.F32.BF16 R200, R8.reuse, R20, R196 ;  /* 0x0000001408c8723c */ /* 0x040ff000000418c4 */
[----:B------:R-:W-:Y:S01]  /*bd40*/  HMMA.16816.F32.BF16 R192, R8, R22, R184 ;  /* 0x0000001608c0723c */ /* 0x000fe200000418b8 */
[----:B------:R-:W2:Y:S04]  /*bd50*/  LDSM.16.M88.4 R20, [R208+0x9800] ;  /* 0x00980000d014783b */ /* 0x000ea80000000200 */
[----:B------:R-:W3:Y:S03]  /*bd60*/  LDSM.16.M88.4 R8, [R210+0x4000] ;  /* 0x00400000d208783b */ /* 0x000ee60000000200 */
[C---:B----4-:R-:W-:Y:S01]  /*bd70*/  HMMA.16816.F32.BF16 R196, R12.reuse, R28, R140 ;  /* 0x0000001c0cc4723c */ /* 0x050fe2000004188c */
[----:B------:R-:W-:Y:S07]  /*bd80*/  LDSM.16.M88.4 R140, [R221] ;  /* 0x00000000dd8c783b */ /* 0x000fee0000000200 */
[C---:B-----5:R-:W-:Y:S08]  /*bd90*/  HMMA.16816.F32.BF16 R240, R12.reuse, R32, R180 ;  /* 0x000000200cf0723c */ /* 0x060ff000000418b4 */
[C---:B------:R-:W-:Y:S08]  /*bda0*/  HMMA.16816.F32.BF16 R204, R12.reuse, R34, R176 ;  /* 0x000000220ccc723c */ /* 0x040ff000000418b0 */
[----:B------:R-:W-:Y:S01]  /*bdb0*/  HMMA.16816.F32.BF16 R188, R12, R30, R188 ;  /* 0x0000001e0cbc723c */ /* 0x000fe200000418bc */
[----:B------:R-:W4:Y:S07]  /*bdc0*/  LDSM.16.M88.4 R12, [R212+0x6000] ;  /* 0x00600000d40c783b */ /* 0x000f2e0000000200 */
[C---:B-1----:R-:W-:Y:S08]  /*bdd0*/  HMMA.16816.F32.BF16 R184, R16.reuse, R32, R236 ;  /* 0x0000002010b8723c */ /* 0x042ff000000418ec */
[C---:B------:R-:W-:Y:S01]  /*bde0*/  HMMA.16816.F32.BF16 R180, R16.reuse, R34, R232 ;  /* 0x0000002210b4723c */ /* 0x040fe200000418e8 */
[----:B------:R-:W1:Y:S07]  /*bdf0*/  LDSM.16.M88.4 R32, [R220] ;  /* 0x00000000dc20783b */ /* 0x000e6e0000000200 */
[C---:B------:R-:W-:Y:S08]  /*be00*/  HMMA.16816.F32.BF16 R176, R16.reuse, R28, R200 ;  /* 0x0000001c10b0723c */ /* 0x040ff000000418c8 */
[----:B------:R-:W-:Y:S01]  /*be10*/  HMMA.16816.F32.BF16 R28, R16, R30, R192 ;  /* 0x0000001e101c723c */ /* 0x000fe200000418c0 */
[----:B------:R-:W5:Y:S07]  /*be20*/  LDSM.16.M88.4 R16, [R212+0x4000] ;  /* 0x00400000d410783b */ /* 0x000f6e0000000200 */
        /* <DEDUP_REMOVED lines=8> */
[C---:B------:R-:W-:Y:S01]  /*beb0*/  HMMA.16816.F32.BF16 R180, R8.reuse, R22, R28 ;  /* 0x0000001608b4723c */ /* 0x040fe2000004181c */
[----:B------:R-:W2:Y:S07]  /*bec0*/  LDSM.16.M88.4 R28, [R217+0x9000] ;  /* 0x00900000d91c783b */ /* 0x000eae0000000200 */
[----:B------:R-:W-:Y:S08]  /*bed0*/  HMMA.16816.F32.BF16 R184, R8, R20, R176 ;  /* 0x0000001408b8723c */ /* 0x000ff000000418b0 */
[C---:B----4-:R-:W-:Y:S08]  /*bee0*/  HMMA.16816.F32.BF16 R176, R12.reuse, R140, R232 ;  /* 0x0000008c0cb0723c */ /* 0x050ff000000418e8 */
[C---:B------:R-:W-:Y:S08]  /*bef0*/  HMMA.16816.F32.BF16 R20, R12.reuse, R142, R204 ;  /* 0x0000008e0c14723c */ /* 0x040ff000000418cc */
[C---:B-1----:R-:W-:Y:S08]  /*bf00*/  HMMA.16816.F32.BF16 R8, R12.reuse, R32, R200 ;  /* 0x000000200c08723c */ /* 0x042ff000000418c8 */
[----:B------:R-:W-:Y:S01]  /*bf10*/  HMMA.16816.F32.BF16 R196, R12, R34, R196 ;  /* 0x000000220cc4723c */ /* 0x000fe200000418c4 */
[----:B------:R-:W1:Y:S07]  /*bf20*/  LDSM.16.M88.4 R12, [R218+0x4000] ;  /* 0x00400000da0c783b */ /* 0x000e6e0000000200 */
[C---:B-----5:R-:W-:Y:S08]  /*bf30*/  HMMA.16816.F32.BF16 R232, R16.reuse, R140, R192 ;  /* 0x0000008c10e8723c */ /* 0x060ff000000418c0 */
        /* <DEDUP_REMOVED lines=8> */
[----:B------:R-:W2:Y:S07]  /*bfc0*/  LDSM.16.M88.4 R8, [R216+0x6000] ;  /* 0x00600000d808783b */ /* 0x000eae0000000200 */
[----:B------:R-:W-:Y:S01]  /*bfd0*/  HMMA.16816.F32.BF16 R176, R4, R26, R196 ;  /* 0x0000001a04b0723c */ /* 0x000fe200000418c4 */
[----:B------:R-:W3:Y:S01]  /*bfe0*/  LDSM.16.M88.4 R4, [R216+0x4000] ;  /* 0x00400000d804783b */ /* 0x000ee20000000200 */
[----:B------:R-:W-:-:S06]  /*bff0*/  DEPBAR.LE SB0, 0x0 ;  /* 0x000080000000791a */ /* 0x000fcc0000000000 */
[C---:B-1----:R-:W-:Y:S08]  /*c000*/  HMMA.16816.F32.BF16 R140, R12.reuse, R28, R232 ;  /* 0x0000001c0c8c723c */ /* 0x042ff000000418e8 */
[C---:B------:R-:W-:Y:S08]  /*c010*/  HMMA.16816.F32.BF16 R32, R12.reuse, R30, R204 ;  /* 0x0000001e0c20723c */ /* 0x040ff000000418cc */
[C---:B------:R-:W-:Y:S08]  /*c020*/  HMMA.16816.F32.BF16 R28, R12.reuse, R24, R200 ;  /* 0x000000180c1c723c */ /* 0x040ff000000418c8 */
[----:B------:R-:W-:Y:S08]  /*c030*/  HMMA.16816.F32.BF16 R12, R12, R26, R192 ;  /* 0x0000001a0c0c723c */ /* 0x000ff000000418c0 */
[C---:B--2---:R-:W-:Y:S08]  /*c040*/  HMMA.16816.F32.BF16 R196, R8.reuse, R22, R184 ;  /* 0x0000001608c4723c */ /* 0x044ff000000418b8 */
[C---:B------:R-:W-:Y:S08]  /*c050*/  HMMA.16816.F32.BF16 R188, R8.reuse, R20, R188 ;  /* 0x0000001408bc723c */ /* 0x040ff000000418bc */
[C---:B------:R-:W-:Y:S08]  /*c060*/  HMMA.16816.F32.BF16 R200, R8.reuse, R16, R180 ;  /* 0x0000001008c8723c */ /* 0x040ff000000418b4 */
[----:B------:R-:W-:Y:S08]  /*c070*/  HMMA.16816.F32.BF16 R184, R8, R18, R176 ;  /* 0x0000001208b8723c */ /* 0x000ff000000418b0 */
[C---:B---3--:R-:W-:Y:S08]  /*c080*/  HMMA.16816.F32.BF16 R140, R4.reuse, R20, R140 ;  /* 0x00000014048c723c */ /* 0x048ff0000004188c */
        /* <DEDUP_REMOVED lines=51> */
.L_x_1132:
[----:B------:R-:W-:Y:S05]  /*c3c0*/  BSYNC B0 ;  /* 0x0000000000007941 */ /* 0x000fea0003800000 */
.L_x_1131:
[----:B------:R-:W0:Y:S02]  /*c3d0*/  LDGDEPBAR ;  /* 0x00000000000079af */ /* 0x000e240000000000 */
.L_x_1130:
        /* <DEDUP_REMOVED lines=12> */
[----:B------:R-:W-:Y:S02]  /*c4a0*/  ISETP.GE.AND P1, PT, R8, R230, PT ;  /* 0x000000e60800720c */ /* 0x000fe40003f26270 */
        /* <DEDUP_REMOVED lines=12> */
[-C--:B------:R-:W-:Y:S02]  /*c570*/  ISETP.LT.OR P1, PT, R7, R226.reuse, P1 ;  /* 0x000000e20700720c */ /* 0x080fe40000f21670 */
[----:B------:R-:W-:Y:S02]  /*c580*/  ISETP.LT.OR P5, PT, R6, R226, P5 ;  /* 0x000000e20600720c */ /* 0x000fe40002fa1670 */
[----:B------:R-:W-:Y:S02]  /*c590*/  FSEL R15, R33, -INF , !P4 ;  /* 0xff800000210f7808 */ /* 0x000fe40006000000 */
[----:B------:R-:W-:-:S02]  /*c5a0*/  ISETP.GE.AND P6, PT, R8, R231, PT ;  /* 0x000000e70800720c */ /* 0x000fc40003fc6270 */
[----:B------:R-:W-:Y:S02]  /*c5b0*/  ISETP.GE.AND P4, PT, R5, R231, PT ;  /* 0x000000e70500720c */ /* 0x000fe40003f86270 */
[----:B------:R-:W-:Y:S02]  /*c5c0*/  IADD3 R4, R0, 0x11, RZ ;  /* 0x0000001100047810 */ /* 0x000fe40007ffe0ff */
[----:B------:R-:W-:Y:S02]  /*c5d0*/  FSEL R20, R34, -INF , !P1 ;  /* 0xff80000022147808 */ /* 0x000fe40004800000 */
[----:B------:R-:W-:Y:S02]  /*c5e0*/  FSEL R23, R35, -INF , !P5 ;  /* 0xff80000023177808 */ /* 0x000fe40006800000 */
[-C--:B------:R-:W-:Y:S01]  /*c5f0*/  ISETP.LT.OR P6, PT, R8, R227.reuse, P6 ;  /* 0x000000e30800720c */ /* 0x080fe200037c1670 */
[----:B------:R-:W-:Y:S01]  /*c600*/  LDSM.16.MT88.4 R32, [R211+0xb000] ;  /* 0x00b00000d320783b */ /* 0x000fe20000004200 */
[----:B------:R-:W-:-:S02]  /*c610*/  ISETP.LT.OR P1, PT, R5, R227, P4 ;  /* 0x000000e30500720c */ /* 0x000fc40002721670 */
[----:B------:R-:W-:Y:S02]  /*c620*/  ISETP.GE.AND P5, PT, R5, R230, PT ;  /* 0x000000e60500720c */ /* 0x000fe40003fa6270 */
[----:B------:R-:W-:Y:S02]  /*c630*/  IADD3 R3, R0, 0x18, RZ ;  /* 0x0000001800037810 */ /* 0x000fe40007ffe0ff */
[----:B------:R-:W-:Y:S02]  /*c640*/  ISETP.GE.AND P4, PT, R4, R231, PT ;  /* 0x000000e70400720c */ /* 0x000fe40003f86270 */
[----:B------:R-:W-:Y:S02]  /*c650*/  FSEL R17, R141, -INF , !P6 ;  /* 0xff8000008d117808 */ /* 0x000fe40007000000 */
[----:B------:R-:W-:Y:S01]  /*c660*/  FSEL R177, R28, -INF , !P1 ;  /* 0xff8000001cb17808 */ /* 0x000fe20004800000 */
[----:B------:R-:W-:Y:S01]  /*c670*/  LDSM.16.MT88.4 R140, [R211+0xa000] ;  /* 0x00a00000d38c783b */ /* 0x000fe20000004200 */
[----:B------:R-:W-:-:S02]  /*c680*/  ISETP.LT.OR P5, PT, R5, R226, P5 ;  /* 0x000000e20500720c */ /* 0x000fc40002fa1670 */
[C---:B------:R-:W-:Y:S02]  /*c690*/  ISETP.GE.AND P1, PT, R4.reuse, R230, PT ;  /* 0x000000e60400720c */ /* 0x040fe40003f26270 */
[----:B------:R-:W-:Y:S02]  /*c6a0*/  ISETP.GE.AND P6, PT, R3, R231, PT ;  /* 0x000000e70300720c */ /* 0x000fe40003fc6270 */
[----:B------:R-:W-:Y:S02]  /*c6b0*/  ISETP.LT.OR P4, PT, R4, R227, P4 ;  /* 0x000000e30400720c */ /* 0x000fe40002781670 */
[----:B------:R-:W-:Y:S02]  /*c6c0*/  FMNMX.FTZ R9, R136, R10, !PT ;  /* 0x0000000a88097209 */ /* 0x000fe40007810000 */
[----:B------:R-:W-:Y:S02]  /*c6d0*/  IADD3 R2, R0, 0x19, RZ ;  /* 0x0000001900027810 */ /* 0x000fe40007ffe0ff */
[----:B------:R-:W-:-:S02]  /*c6e0*/  FSEL R182, R30, -INF , !P5 ;  /* 0xff8000001eb67808 */ /* 0x000fc40006800000 */
[----:B------:R-:W-:Y:S02]  /*c6f0*/  ISETP.LT.OR P1, PT, R4, R226, P1 ;  /* 0x000000e20400720c */ /* 0x000fe40000f21670 */
[----:B------:R-:W-:Y:S02]  /*c700*/  ISETP.LT.OR P5, PT, R3, R227, P6 ;  /* 0x000000e30300720c */ /* 0x000fe400037a1670 */
[----:B------:R-:W-:Y:S02]  /*c710*/  FSEL R178, R29, -INF , !P4 ;  /* 0xff8000001db27808 */ /* 0x000fe40006000000 */
[----:B------:R-:W-:Y:S02]  /*c720*/  FMNMX.FTZ R9, R17, R9, !PT ;  /* 0x0000000911097209 */ /* 0x000fe40007810000 */
[----:B------:R-:W-:Y:S02]  /*c730*/  ISETP.GE.AND P4, PT, R2, R231, PT ;  /* 0x000000e70200720c */ /* 0x000fe40003f86270 */
[----:B------:R-:W-:-:S02]  /*c740*/  FSEL R192, R31, -INF , !P1 ;  /* 0xff8000001fc07808 */ /* 0x000fc40004800000 */
[----:B------:R-:W-:Y:S01]  /*c750*/  FSEL R176, R24, -INF , !P5 ;  /* 0xff80000018b07808 */ /* 0x000fe20006800000 */
[----:B------:R-:W-:Y:S01]  /*c760*/  LDSM.16.MT88.4 R28, [R209+0xb000] ;  /* 0x00b00000d11c783b */ /* 0x000fe20000004200 */
[C---:B------:R-:W-:Y:S02]  /*c770*/  ISETP.GE.AND P1, PT, R0.reuse, R229, PT ;  /* 0x000000e50000720c */ /* 0x040fe40003f26270 */
[----:B------:R-:W-:Y:S02]  /*c780*/  ISETP.GE.AND P5, PT, R0, R228, PT ;  /* 0x000000e40000720c */ /* 0x000fe40003fa6270 */
[----:B------:R-:W-:Y:S02]  /*c790*/  FMNMX.FTZ R9, R16, R9, !PT ;  /* 0x0000000910097209 */ /* 0x000fe40007810000 */
[----:B------:R-:W-:Y:S02]  /*c7a0*/  ISETP.LT.OR P4, PT, R2, R227, P4 ;  /* 0x000000e30200720c */ /* 0x000fe40002781670 */
[----:B------:R-:W-:-:S02]  /*c7b0*/  ISETP.LT.OR P1, PT, R0, R225, P1 ;  /* 0x000000e10000720c */ /* 0x000fc40000f21670 */
[----:B------:R-:W-:Y:S02]  /*c7c0*/  ISETP.LT.OR P5, PT, R0, R224, P5 ;  /* 0x000000e00000720c */ /* 0x000fe40002fa1670 */
[----:B------:R-:W-:Y:S02]  /*c7d0*/  FMNMX.FTZ R0, R15, R9, !PT ;  /* 0x000000090f007209 */ /* 0x000fe40007810000 */
[----:B------:R-:W-:Y:S02]  /*c7e0*/  FSEL R179, R25, -INF , !P4 ;  /* 0xff80000019b37808 */ /* 0x000fe40006000000 */
[----:B------:R-:W-:Y:S02]  /*c7f0*/  ISETP.GE.AND P4, PT, R2, R230, PT ;  /* 0x000000e60200720c */ /* 0x000fe40003f86270 */
[----:B------:R-:W-:Y:S02]  /*c800*/  FMNMX.FTZ R0, R177, R0, !PT ;  /* 0x00000000b1007209 */ /* 0x000fe40007810000 */
[----:B------:R-:W-:-:S02]  /*c810*/  ISETP.GE.AND P6, PT, R3, R230, PT ;  /* 0x000000e60300720c */ /* 0x000fc40003fc6270 */
[----:B------:R-:W-:Y:S02]  /*c820*/  ISETP.LT.OR P4, PT, R2, R226, P4 ;  /* 0x000000e20200720c */ /* 0x000fe40002781670 */
[----:B------:R-:W-:Y:S02]  /*c830*/  FMNMX.FTZ R0, R178, R0, !PT ;  /* 0x00000000b2007209 */ /* 0x000fe40007810000 */
[----:B------:R-:W-:Y:S02]  /*c840*/  ISETP.LT.OR P6, PT, R3, R226, P6 ;  /* 0x000000e20300720c */ /* 0x000fe400037c1670 */
[----:B------:R-:W-:Y:S02]  /*c850*/  FSEL R183, R27, -INF , !P4 ;  /* 0xff8000001bb77808 */ /* 0x000fe40006000000 */
[----:B------:R-:W-:Y:S02]  /*c860*/  ISETP.GE.AND P4, PT, R8, R229, PT ;  /* 0x000000e50800720c */ /* 0x000fe40003f86270 */
[----:B------:R-:W-:-:S02]  /*c870*/  FMNMX.FTZ R0, R176, R0, !PT ;  /* 0x00000000b0007209 */ /* 0x000fc40007810000 */
[----:B------:R-:W-:Y:S02]  /*c880*/  FSEL R180, R26, -INF , !P6 ;  /* 0xff8000001ab47808 */ /* 0x000fe40007000000 */
[----:B------:R-:W-:Y:S02]  /*c890*/  ISETP.GE.AND P6, PT, R7, R229, PT ;  /* 0x000000e50700720c */ /* 0x000fe40003fc6270 */
[-C--:B------:R-:W-:Y:S02]  /*c8a0*/  ISETP.LT.OR P4, PT, R8, R225.reuse, P4 ;  /* 0x000000e10800720c */ /* 0x080fe40002781670 */
[----:B------:R-:W-:Y:S02]  /*c8b0*/  FMNMX.FTZ R0, R179, R0, !PT ;  /* 0x00000000b3007209 */ /* 0x000fe40007810000 */
[----:B------:R-:W-:Y:S02]  /*c8c0*/  ISETP.LT.OR P6, PT, R7, R225, P6 ;  /* 0x000000e10700720c */ /* 0x000fe400037c1670 */
[----:B------:R-:W-:Y:S01]  /*c8d0*/  FSEL R19, R189, -INF , !P4 ;  /* 0xff800000bd137808 */ /* 0x000fe20006000000 */
[----:B------:R-:W1:Y:S01]  /*c8e0*/  SHFL.BFLY PT, R14, R0, 0x2, 0x1f ;  /* 0x0c401f00000e7f89 */ /* 0x000e6200000e0000 */
[----:B------:R-:W-:-:S02]  /*c8f0*/  ISETP.GE.AND P4, PT, R5, R229, PT ;  /* 0x000000e50500720c */ /* 0x000fc40003f86270 */
[----:B------:R-:W-:Y:S02]  /*c900*/  FSEL R18, R196, -INF , !P6 ;  /* 0xff800000c4127808 */ /* 0x000fe40007000000 */
[----:B------:R-:W-:Y:S02]  /*c910*/  ISETP.GE.AND P6, PT, R4, R229, PT ;  /* 0x000000e50400720c */ /* 0x000fe40003fc6270 */
[----:B------:R-:W-:Y:S02]  /*c920*/  ISETP.LT.OR P4, PT, R5, R225, P4 ;  /* 0x000000e10500720c */ /* 0x000fe40002781670 */
[----:B------:R-:W-:Y:S02]  /*c930*/  FSEL R12, R188, -INF , !P1 ;  /* 0xff800000bc0c7808 */ /* 0x000fe40004800000 */
[----:B------:R-:W-:Y:S02]  /*c940*/  ISETP.GE.AND P1, PT, R6, R229, PT ;  /* 0x000000e50600720c */ /* 0x000fe40003f26270 */
[----:B------:R-:W-:-:S02]  /*c950*/  ISETP.LT.OR P6, PT, R4, R225, P6 ;  /* 0x000000e10400720c */ /* 0x000fc400037c1670 */
[----:B------:R-:W-:Y:S02]  /*c960*/  FSEL R181, R200, -INF , !P4 ;  /* 0xff800000c8b57808 */ /* 0x000fe40006000000 */
[----:B------:R-:W-:Y:S02]  /*c970*/  ISETP.GE.AND P4, PT, R8, R228, PT ;  /* 0x000000e40800720c */ /* 0x000fe40003f86270 */
[----:B------:R-:W-:Y:S02]  /*c980*/  ISETP.LT.OR P1, PT, R6, R225, P1 ;  /* 0x000000e10600720c */ /* 0x000fe40000f21670 */
[----:B------:R-:W-:Y:S02]  /*c990*/  FSEL R188, R201, -INF , !P6 ;  /* 0xff800000c9bc7808 */ /* 0x000fe40007000000 */
[----:B------:R-:W-:Y:S02]  /*c9a0*/  ISETP.GE.AND P6, PT, R2, R229, PT ;  /* 0x000000e50200720c */ /* 0x000fe40003fc6270 */
[----:B------:R-:W-:-:S02]  /*c9b0*/  ISETP.LT.OR P4, PT, R8, R224, P4 ;  /* 0x000000e00800720c */ /* 0x000fc40002781670 */
[----:B------:R-:W-:Y:S02]  /*c9c0*/  FMNMX.FTZ R8, R134, R12, !PT ;  /* 0x0000000c86087209 */ /* 0x000fe40007810000 */
[----:B------:R-:W-:Y:S02]  /*c9d0*/  FSEL R22, R197, -INF , !P1 ;  /* 0xff800000c5167808 */ /* 0x000fe40004800000 */
[----:B------:R-:W-:Y:S02]  /*c9e0*/  ISETP.GE.AND P1, PT, R3, R229, PT ;  /* 0x000000e50300720c */ /* 0x000fe40003f26270 */
[-C--:B------:R-:W-:Y:S02]  /*c9f0*/  ISETP.LT.OR P6, PT, R2, R225.reuse, P6 ;  /* 0x000000e10200720c */ /* 0x080fe400037c1670 */
[----:B------:R-:W-:Y:S02]  /*ca00*/  FMNMX.FTZ R8, R19, R8, !PT ;  /* 0x0000000813087209 */ /* 0x000fe40007810000 */
[----:B------:R-:W-:-:S02]  /*ca10*/  ISETP.LT.OR P1, PT, R3, R225, P1 ;  /* 0x000000e10300720c */ /* 0x000fc40000f21670 */
[----:B------:R-:W-:Y:S02]  /*ca20*/  FSEL R185, R185, -INF , !P6 ;  /* 0xff800000b9b97808 */ /* 0x000fe40007000000 */
[----:B------:R-:W-:Y:S02]  /*ca30*/  ISETP.GE.AND P6, PT, R6, R228, PT ;  /* 0x000000e40600720c */ /* 0x000fe40003fc6270 */
[----:B------:R-:W-:Y:S02]  /*ca40*/  FMNMX.FTZ R11, R18, R8, !PT ;  /* 0x00000008120b7209 */ /* 0x000fe40007810000 */
[----:B------:R-:W-:Y:S02]  /*ca50*/  FSEL R189, R184, -INF , !P1 ;  /* 0xff800000b8bd7808 */ /* 0x000fe40004800000 */
[----:B------:R-:W-:Y:S02]  /*ca60*/  ISETP.GE.AND P1, PT, R7, R228, PT ;  /* 0x000000e40700720c */ /* 0x000fe40003f26270 */
[----:B-1----:R-:W-:-:S02]  /*ca70*/  FMNMX.FTZ R8, R0, R14, !PT ;  /* 0x0000000e00087209 */ /* 0x002fc40007810000 */
[-C--:B------:R-:W-:Y:S02]  /*ca80*/  ISETP.LT.OR P6, PT, R6, R224.reuse, P6 ;  /* 0x000000e00600720c */ /* 0x080fe400037c1670 */
[----:B------:R-:W-:Y:S01]  /*ca90*/  FMNMX.FTZ R0, R22, R11, !PT ;  /* 0x0000000b16007209 */ /* 0x000fe20007810000 */
[----:B------:R-:W1:Y:S01]  /*caa0*/  SHFL.BFLY PT, R26, R8, 0x1, 0x1f ;  /* 0x0c201f00081a7f89 */ /* 0x000e6200000e0000 */
[----:B------:R-:W-:Y:S02]  /*cab0*/  FMNMX.FTZ R9, R135, R13, !PT ;  /* 0x0000000d87097209 */ /* 0x000fe40007810000 */
[----:B------:R-:W-:Y:S02]  /*cac0*/  FSEL R6, R190, -INF , !P5 ;  /* 0xff800000be067808 */ /* 0x000fe40006800000 */
[----:B------:R-:W-:Y:S02]  /*cad0*/  ISETP.LT.OR P1, PT, R7, R224, P1 ;  /* 0x000000e00700720c */ /* 0x000fe40000f21670 */
[----:B------:R-:W-:-:S02]  /*cae0*/  FMNMX.FTZ R7, R181, R0, !PT ;  /* 0x00000000b5077209 */ /* 0x000fc40007810000 */
[----:B------:R-:W-:Y:S02]  /*caf0*/  FMNMX.FTZ R9, R21, R9, !PT ;  /* 0x0000000915097209 */ /* 0x000fe40007810000 */
[----:B------:R-:W-:Y:S02]  /*cb00*/  FSEL R14, R191, -INF , !P4 ;  /* 0xff800000bf0e7808 */ /* 0x000fe40006000000 */
[----:B------:R-:W-:Y:S02]  /*cb10*/  FMNMX.FTZ R0, R137, R6, !PT ;  /* 0x0000000689007209 */ /* 0x000fe40007810000 */
[----:B------:R-:W-:Y:S02]  /*cb20*/  ISETP.GE.AND P5, PT, R5, R228, PT ;  /* 0x000000e40500720c */ /* 0x000fe40003fa6270 */
[----:B------:R-:W-:Y:S02]  /*cb30*/  FMNMX.FTZ R9, R20, R9, !PT ;  /* 0x0000000914097209 */ /* 0x000fe40007810000 */
[----:B------:R-:W-:-:S02]  /*cb40*/  FSEL R11, R198, -INF , !P1 ;  /* 0xff800000c60b7808 */ /* 0x000fc40004800000 */
[----:B------:R-:W-:Y:S02]  /*cb50*/  FMNMX.FTZ R0, R14, R0, !PT ;  /* 0x000000000e007209 */ /* 0x000fe40007810000 */
[----:B------:R-:W-:Y:S02]  /*cb60*/  ISETP.GE.AND P4, PT, R4, R228, PT ;  /* 0x000000e40400720c */ /* 0x000fe40003f86270 */
[----:B------:R-:W-:Y:S02]  /*cb70*/  ISETP.LT.OR P5, PT, R5, R224, P5 ;  /* 0x000000e00500720c */ /* 0x000fe40002fa1670 */
[----:B------:R-:W-:Y:S02]  /*cb80*/  FMNMX.FTZ R5, R188, R7, !PT ;  /* 0x00000007bc057209 */ /* 0x000fe40007810000 */
[----:B------:R-:W-:Y:S02]  /*cb90*/  ISETP.GE.AND P1, PT, R3, R228, PT ;  /* 0x000000e40300720c */ /* 0x000fe40003f26270 */
[----:B------:R-:W-:-:S02]  /*cba0*/  FMNMX.FTZ R9, R23, R9, !PT ;  /* 0x0000000917097209 */ /* 0x000fc40007810000 */
[----:B------:R-:W-:Y:S02]  /*cbb0*/  FSEL R7, R199, -INF , !P6 ;  /* 0xff800000c7077808 */ /* 0x000fe40007000000 */
[----:B------:R-:W-:Y:S02]  /*cbc0*/  FMNMX.FTZ R0, R11, R0, !PT ;  /* 0x000000000b007209 */ /* 0x000fe40007810000 */
[-C--:B------:R-:W-:Y:S02]  /*cbd0*/  ISETP.LT.OR P4, PT, R4, R224.reuse, P4 ;  /* 0x000000e00400720c */ /* 0x080fe40002781670 */
[----:B------:R-:W-:Y:S02]  /*cbe0*/  ISETP.LT.OR P1, PT, R3, R224, P1 ;  /* 0x000000e00300720c */ /* 0x000fe40000f21670 */
[----:B------:R-:W-:Y:S02]  /*cbf0*/  FMNMX.FTZ R9, R182, R9, !PT ;  /* 0x00000009b6097209 */ /* 0x000fe40007810000 */
[----:B------:R-:W-:-:S02]  /*cc00*/  FSEL R184, R202, -INF , !P5 ;  /* 0xff800000cab87808 */ /* 0x000fc40006800000 */
[----:B------:R-:W-:Y:S02]  /*cc10*/  FMNMX.FTZ R3, R7, R0, !PT ;  /* 0x0000000007037209 */ /* 0x000fe40007810000 */
[----:B------:R-:W-:Y:S02]  /*cc20*/  FSEL R190, R203, -INF , !P4 ;  /* 0xff800000cbbe7808 */ /* 0x000fe40006000000 */
[----:B------:R-:W-:Y:S02]  /*cc30*/  ISETP.GE.AND P4, PT, R2, R228, PT ;  /* 0x000000e40200720c */ /* 0x000fe40003f86270 */
[----:B------:R-:W-:Y:S02]  /*cc40*/  FMNMX.FTZ R9, R192, R9, !PT ;  /* 0x00000009c0097209 */ /* 0x000fe40007810000 */
[----:B------:R-:W-:Y:S02]  /*cc50*/  FMNMX.FTZ R5, R189, R5, !PT ;  /* 0x00000005bd057209 */ /* 0x000fe40007810000 */
[----:B------:R-:W-:-:S02]  /*cc60*/  FMNMX.FTZ R3, R184, R3, !PT ;  /* 0x00000003b8037209 */ /* 0x000fc40007810000 */
[----:B------:R-:W-:Y:S02]  /*cc70*/  ISETP.LT.OR P4, PT, R2, R224, P4 ;  /* 0x000000e00200720c */ /* 0x000fe40002781670 */
[----:B------:R-:W-:Y:S02]  /*cc80*/  FMNMX.FTZ R9, R180, R9, !PT ;  /* 0x00000009b4097209 */ /* 0x000fe40007810000 */
[----:B------:R-:W-:Y:S02]  /*cc90*/  FMNMX.FTZ R5, R185, R5, !PT ;  /* 0x00000005b9057209 */ /* 0x000fe40007810000 */
[----:B------:R-:W-:Y:S02]  /*cca0*/  FSEL R186, R186, -INF , !P1 ;  /* 0xff800000baba7808 */ /* 0x000fe40004800000 */
[----:B------:R-:W-:Y:S01]  /*ccb0*/  FMNMX.FTZ R2, R190, R3, !PT ;  /* 0x00000003be027209 */ /* 0x000fe20007810000 */
[----:B------:R-:W2:Y:S01]  /*ccc0*/  SHFL.BFLY PT, R25, R5, 0x2, 0x1f ;  /* 0x0c401f0005197f89 */ /* 0x000ea200000e0000 */
[----:B------:R-:W-:-:S02]  /*ccd0*/  FMNMX.FTZ R9, R183, R9, !PT ;  /* 0x00000009b7097209 */ /* 0x000fc40007810000 */
[----:B------:R-:W-:Y:S02]  /*cce0*/  FSEL R187, R187, -INF , !P4 ;  /* 0xff800000bbbb7808 */ /* 0x000fe40006000000 */
[----:B------:R-:W-:Y:S01]  /*ccf0*/  FMNMX.FTZ R2, R186, R2, !PT ;  /* 0x00000002ba027209 */ /* 0x000fe20007810000 */
[----:B------:R-:W3:Y:S01]  /*cd00*/  SHFL.BFLY PT, R24, R9, 0x2, 0x1f ;  /* 0x0c401f0009187f89 */ /* 0x000ee200000e0000 */
[----:B-1----:R-:W-:Y:S02]  /*cd10*/  FMNMX.FTZ R239, R8, R26, !PT ;  /* 0x0000001a08ef7209 */ /* 0x002fe40007810000 */
[----:B------:R-:W-:Y:S02]  /*cd20*/  FMNMX.FTZ R4, R187, R2, !PT ;  /* 0x00000002bb047209 */ /* 0x000fe40007810000 */
[C---:B------:R-:W-:Y:S01]  /*cd30*/  FSETP.NEU.FTZ.AND P6, PT, R239.reuse, -INF , PT ;  /* 0xff800000ef00780b */ /* 0x040fe20003fdd000 */
[----:B------:R-:W-:Y:S02]  /*cd40*/  FMUL.FTZ R3, R239, c[0x0][0x23c] ;  /* 0x00008f00ef037a20 */ /* 0x000fe40000410000 */
[----:B------:R-:W1:Y:S03]  /*cd50*/  SHFL.BFLY PT, R8, R4, 0x2, 0x1f ;  /* 0x0c401f0004087f89 */ /* 0x000e6600000e0000 */
[----:B------:R-:W-:-:S05]  /*cd60*/  FSEL R3, R3, RZ, P6 ;  /* 0x000000ff03037208 */ /* 0x000fca0003000000 */
[--C-:B------:R-:W-:Y:S01]  /*cd70*/  FFMA.FTZ R15, R15, c[0x0][0x23c], -R3.reuse ;  /* 0x00008f000f0f7a23 */ /* 0x100fe20000010803 */
[----:B--2---:R-:W-:Y:S01]  /*cd80*/  FMNMX.FTZ R5, R5, R25, !PT ;  /* 0x0000001905057209 */ /* 0x004fe20007810000 */
[--C-:B------:R-:W-:Y:S02]  /*cd90*/  FFMA.FTZ R16, R16, c[0x0][0x23c], -R3.reuse ;  /* 0x00008f0010107a23 */ /* 0x100fe40000010803 */
[----:B------:R-:W-:Y:S01]  /*cda0*/  MUFU.EX2 R207, R15 ;  /* 0x0000000f00cf7308 */ /* 0x000fe20000000800 */
[--C-:B------:R-:W-:Y:S02]  /*cdb0*/  FFMA.FTZ R10, R10, c[0x0][0x23c], -R3.reuse ;  /* 0x00008f000a0a7a23 */ /* 0x100fe40000010803 */
[----:B------:R-:W-:Y:S01]  /*cdc0*/  FFMA.FTZ R17, R17, c[0x0][0x23c], -R3 ;  /* 0x00008f0011117a23 */ /* 0x000fe20000010803 */
[----:B---3--:R-:W-:Y:S02]  /*cdd0*/  FMNMX.FTZ R0, R9, R24, !PT ;  /* 0x0000001809007209 */ /* 0x008fe40007810000 */
[----:B------:R-:W2:Y:S02]  /*cde0*/  SHFL.BFLY PT, R9, R5, 0x1, 0x1f ;  /* 0x0c201f0005097f89 */ /* 0x000ea400000e0000 */
[----:B------:R-:W3:Y:S02]  /*cdf0*/  MUFU.EX2 R204, R16 ;  /* 0x0000001000cc7308 */ /* 0x000ee40000000800 */
[----:B------:R-:W4:Y:S01]  /*ce00*/  SHFL.BFLY PT, R24, R0, 0x1, 0x1f ;  /* 0x0c201f0000187f89 */ /* 0x000f2200000e0000 */
[----:B-1----:R-:W-:-:S05]  /*ce10*/  FMNMX.FTZ R4, R4, R8, !PT ;  /* 0x0000000804047209 */ /* 0x002fca0007810000 */
[----:B------:R3:W-:Y:S01]  /*ce20*/  MUFU.EX2 R206, R10 ;  /* 0x0000000a00ce7308 */ /* 0x0007e20000000800 */
[----:B------:R-:W1:Y:S07]  /*ce30*/  SHFL.BFLY PT, R8, R4, 0x1, 0x1f ;  /* 0x0c201f0004087f89 */ /* 0x000e6e00000e0000 */
[----:B------:R-:W5:Y:S01]  /*ce40*/  MUFU.EX2 R205, R17 ;  /* 0x0000001100cd7308 */ /* 0x000f620000000800 */
[----:B--2---:R-:W-:Y:S02]  /*ce50*/  FMNMX.FTZ R237, R5, R9, !PT ;  /* 0x0000000905ed7209 */ /* 0x004fe40007810000 */
[----:B---3--:R-:W-:-:S02]  /*ce60*/  F2FP.BF16.PACK_AB R10, R207, R204 ;  /* 0x000000cccf0a723e */ /* 0x008fc400000010ff */
[----:B----4-:R-:W-:Y:S01]  /*ce70*/  FMNMX.FTZ R238, R0, R24, !PT ;  /* 0x0000001800ee7209 */ /* 0x010fe20007810000 */
[C---:B------:R-:W-:Y:S01]  /*ce80*/  FMUL.FTZ R0, R237.reuse, c[0x0][0x23c] ;  /* 0x00008f00ed007a20 */ /* 0x040fe20000410000 */
[----:B------:R-:W-:Y:S01]  /*ce90*/  FSETP.NEU.FTZ.AND P4, PT, R237, -INF , PT ;  /* 0xff800000ed00780b */ /* 0x000fe20003f9d000 */
[----:B------:R-:W-:Y:S01]  /*cea0*/  LDSM.16.MT88.4 R24, [R213+0xb000] ;  /* 0x00b00000d518783b */ /* 0x000fe20000004200 */
[C---:B------:R-:W-:Y:S01]  /*ceb0*/  FSETP.NEU.FTZ.AND P5, PT, R238.reuse, -INF , PT ;  /* 0xff800000ee00780b */ /* 0x040fe20003fbd000 */
[----:B------:R-:W-:Y:S01]  /*cec0*/  FMUL.FTZ R2, R238, c[0x0][0x23c] ;  /* 0x00008f00ee027a20 */ /* 0x000fe20000410000 */
[----:B------:R-:W-:Y:S02]  /*ced0*/  FSEL R0, R0, RZ, P4 ;  /* 0x000000ff00007208 */ /* 0x000fe40002000000 */
[----:B-1----:R-:W-:Y:S02]  /*cee0*/  FMNMX.FTZ R236, R4, R8, !PT ;  /* 0x0000000804ec7209 */ /* 0x002fe40007810000 */
[----:B------:R-:W-:Y:S01]  /*cef0*/  FSEL R4, R239, RZ, P6 ;  /* 0x000000ffef047208 */ /* 0x000fe20003000000 */
[--C-:B------:R-:W-:Y:S01]  /*cf00*/  FFMA.FTZ R12, R12, c[0x0][0x23c], -R0.reuse ;  /* 0x00008f000c0c7a23 */ /* 0x100fe20000010800 */
[----:B------:R-:W-:Y:S01]  /*cf10*/  FSETP.NEU.FTZ.AND P1, PT, R236, -INF , PT ;  /* 0xff800000ec00780b */ /* 0x000fe20003f3d000 */
[----:B------:R-:W-:Y:S01]  /*cf20*/  FFMA.FTZ R19, R19, c[0x0][0x23c], -R0 ;  /* 0x00008f0013137a23 */ /* 0x000fe20000010800 */
[----:B------:R-:W-:Y:S01]  /*cf30*/  FSEL R2, R2, RZ, P5 ;  /* 0x000000ff02027208 */ /* 0x000fe20002800000 */
[----:B------:R-:W-:Y:S01]  /*cf40*/  FADD.FTZ R5, R136, -R4 ;  /* 0x8000000488057221 */ /* 0x000fe20000010000 */
[----:B------:R-:W-:Y:S01]  /*cf50*/  FSEL R4, R238, RZ, P5 ;  /* 0x000000ffee047208 */ /* 0x000fe20002800000 */
[----:B------:R1:W-:Y:S01]  /*cf60*/  MUFU.EX2 R197, R12 ;  /* 0x0000000c00c57308 */ /* 0x0003e20000000800 */
[----:B------:R-:W-:Y:S01]  /*cf70*/  FFMA.FTZ R18, R18, c[0x0][0x23c], -R0 ;  /* 0x00008f0012127a23 */ /* 0x000fe20000010800 */
[----:B-----5:R-:W-:Y:S01]  /*cf80*/  F2FP.BF16.PACK_AB R8, R205, R206 ;  /* 0x000000cecd08723e */ /* 0x020fe200000010ff */
[----:B------:R-:W-:-:S02]  /*cf90*/  FMUL.FTZ R5, R5, c[0x0][0x23c] ;  /* 0x00008f0005057a20 */ /* 0x000fc40000410000 */
[----:B------:R-:W-:Y:S02]  /*cfa0*/  FADD.FTZ R4, R135, -R4 ;  /* 0x8000000487047221 */ /* 0x000fe40000010000 */
[----:B------:R-:W-:Y:S01]  /*cfb0*/  FFMA.FTZ R13, R13, c[0x0][0x23c], -R2 ;  /* 0x00008f000d0d7a23 */ /* 0x000fe20000010802 */
[----:B------:R-:W2:Y:S01]  /*cfc0*/  MUFU.EX2 R16, R5 ;  /* 0x0000000500107308 */ /* 0x000ea20000000800 */
[----:B------:R-:W-:Y:S01]  /*cfd0*/  FMUL.FTZ R15, R4, c[0x0][0x23c] ;  /* 0x00008f00040f7a20 */ /* 0x000fe20000410000 */
[----:B------:R-:W-:Y:S01]  /*cfe0*/  FSEL R4, R236, RZ, P1 ;  /* 0x000000ffec047208 */ /* 0x000fe20000800000 */
[----:B------:R-:W-:Y:S02]  /*cff0*/  FFMA.FTZ R22, R22, c[0x0][0x23c], -R0 ;  /* 0x00008f0016167a23 */ /* 0x000fe40000010800 */
[----:B------:R-:W-:Y:S02]  /*d000*/  FFMA.FTZ R21, R21, c[0x0][0x23c], -R2 ;  /* 0x00008f0015157a23 */ /* 0x000fe40000010802 */
[----:B------:R-:W-:Y:S01]  /*d010*/  FADD.FTZ R4, R137, -R4 ;  /* 0x8000000489047221 */ /* 0x000fe20000010000 */
[----:B------:R-:W-:Y:S01]  /*d020*/  MUFU.EX2 R201, R13 ;  /* 0x0000000d00c97308 */ /* 0x000fe20000000800 */
[----:B-1----:R-:W-:Y:S01]  /*d030*/  FMUL.FTZ R12, R236, c[0x0][0x23c] ;  /* 0x00008f00ec0c7a20 */ /* 0x002fe20000410000 */
[----:B------:R-:W1:Y:S01]  /*d040*/  LDSM.16.MT88.4 R136, [R214+0xa000] ;  /* 0x00a00000d688783b */ /* 0x000e620000004200 */
[----:B------:R-:W-:-:S02]  /*d050*/  FMUL.FTZ R4, R4, c[0x0][0x23c] ;  /* 0x00008f0004047a20 */ /* 0x000fc40000410000 */
[--C-:B------:R-:W-:Y:S01]  /*d060*/  FFMA.FTZ R20, R20, c[0x0][0x23c], -R2.reuse ;  /* 0x00008f0014147a23 */ /* 0x100fe20000010802 */
[----:B------:R-:W-:Y:S01]  /*d070*/  FSEL R12, R12, RZ, P1 ;  /* 0x000000ff0c0c7208 */ /* 0x000fe20000800000 */
[----:B------:R-:W-:Y:S01]  /*d080*/  FFMA.FTZ R23, R23, c[0x0][0x23c], -R2 ;  /* 0x00008f0017177a23 */ /* 0x000fe20000010802 */
[----:B------:R-:W-:Y:S01]  /*d090*/  MUFU.EX2 R196, R19 ;  /* 0x0000001300c47308 */ /* 0x000fe20000000800 */
[----:B--2---:R-:W-:Y:S02]  /*d0a0*/  FMUL.FTZ R36, R36, R16 ;  /* 0x0000001024247220 */ /* 0x004fe40000410000 */
[--C-:B------:R-:W-:Y:S02]  /*d0b0*/  FFMA.FTZ R6, R6, c[0x0][0x23c], -R12.reuse ;  /* 0x00008f0006067a23 */ /* 0x100fe4000001080c */
[--C-:B------:R-:W-:Y:S02]  /*d0c0*/  FFMA.FTZ R14, R14, c[0x0][0x23c], -R12.reuse ;  /* 0x00008f000e0e7a23 */ /* 0x100fe4000001080c */
[--C-:B------:R-:W-:Y:S01]  /*d0d0*/  FFMA.FTZ R11, R11, c[0x0][0x23c], -R12.reuse ;  /* 0x00008f000b0b7a23 */ /* 0x100fe2000001080c */
[----:B------:R2:W-:Y:S01]  /*d0e0*/  MUFU.EX2 R191, R6 ;  /* 0x0000000600bf7308 */ /* 0x0005e20000000800 */
[----:B------:R-:W-:-:S02]  /*d0f0*/  FFMA.FTZ R7, R7, c[0x0][0x23c], -R12 ;  /* 0x00008f0007077a23 */ /* 0x000fc4000001080c */
[-C--:B------:R-:W-:Y:S02]  /*d100*/  FMUL.FTZ R37, R37, R16.reuse ;  /* 0x0000001025257220 */ /* 0x080fe40000410000 */
[-C--:B------:R-:W-:Y:S02]  /*d110*/  FMUL.FTZ R144, R144, R16.reuse ;  /* 0x0000001090907220 */ /* 0x080fe40000410000 */
[-C--:B------:R-:W-:Y:S01]  /*d120*/  FMUL.FTZ R145, R145, R16.reuse ;  /* 0x0000001091917220 */ /* 0x080fe20000410000 */
[----:B------:R-:W-:Y:S01]  /*d130*/  MUFU.EX2 R193, R14 ;  /* 0x0000000e00c17308 */ /* 0x000fe20000000800 */
[-C--:B------:R-:W-:Y:S02]  /*d140*/  FMUL.FTZ R48, R48, R16.reuse ;  /* 0x0000001030307220 */ /* 0x080fe40000410000 */
[-C--:B------:R-:W-:Y:S02]  /*d150*/  FMUL.FTZ R49, R49, R16.reuse ;  /* 0x0000001031317220 */ /* 0x080fe40000410000 */
[----:B------:R-:W-:-:S02]  /*d160*/  FMUL.FTZ R156, R156, R16 ;  /* 0x000000109c9c7220 */ /* 0x000fc40000410000 */
[-C--:B------:R-:W-:Y:S01]  /*d170*/  FMUL.FTZ R157, R157, R16.reuse ;  /* 0x000000109d9d7220 */ /* 0x080fe20000410000 */
[----:B--2---:R-:W-:Y:S01]  /*d180*/  FSEL R6, R237, RZ, P4 ;  /* 0x000000ffed067208 */ /* 0x004fe20002000000 */
[----:B------:R-:W-:Y:S01]  /*d190*/  MUFU.EX2 R198, R18 ;  /* 0x0000001200c67308 */ /* 0x000fe20000000800 */
[-C--:B------:R-:W-:Y:S02]  /*d1a0*/  FMUL.FTZ R52, R52, R16.reuse ;  /* 0x0000001034347220 */ /* 0x080fe40000410000 */
[----:B------:R-:W-:Y:S02]  /*d1b0*/  FMUL.FTZ R53, R53, R16 ;  /* 0x0000001035357220 */ /* 0x000fe40000410000 */
[----:B------:R-:W-:Y:S02]  /*d1c0*/  FADD.FTZ R5, R134, -R6 ;  /* 0x8000000686057221 */ /* 0x000fe40000010000 */
[----:B------:R-:W2:Y:S01]  /*d1d0*/  LDSM.16.MT88.4 R132, [R213+0xa000] ;  /* 0x00a00000d584783b */ /* 0x000ea20000004200 */
[----:B------:R-:W3:Y:S01]  /*d1e0*/  MUFU.EX2 R199, R22 ;  /* 0x0000001600c77308 */ /* 0x000ee20000000800 */
[----:B------:R-:W-:-:S02]  /*d1f0*/  FMUL.FTZ R5, R5, c[0x0][0x23c] ;  /* 0x00008f0005057a20 */ /* 0x000fc40000410000 */
[-C--:B------:R-:W-:Y:S02]  /*d200*/  FMUL.FTZ R160, R160, R16.reuse ;  /* 0x00000010a0a07220 */ /* 0x080fe40000410000 */
[-C--:B------:R-:W-:Y:S02]  /*d210*/  FMUL.FTZ R161, R161, R16.reuse ;  /* 0x00000010a1a17220 */ /* 0x080fe40000410000 */
[-C--:B------:R-:W-:Y:S01]  /*d220*/  FMUL.FTZ R172, R172, R16.reuse ;  /* 0x00000010acac7220 */ /* 0x080fe20000410000 */
[----:B------:R-:W-:Y:S01]  /*d230*/  MUFU.EX2 R195, R11 ;  /* 0x0000000b00c37308 */ /* 0x000fe20000000800 */
[-C--:B------:R-:W-:Y:S02]  /*d240*/  FMUL.FTZ R173, R173, R16.reuse ;  /* 0x00000010adad7220 */ /* 0x080fe40000410000 */
[-C--:B------:R-:W-:Y:S02]  /*d250*/  FMUL.FTZ R68, R68, R16.reuse ;  /* 0x0000001044447220 */ /* 0x080fe40000410000 */
[----:B------:R-:W-:-:S02]  /*d260*/  FMUL.FTZ R69, R69, R16 ;  /* 0x0000001045457220 */ /* 0x000fc40000410000 */
[----:B------:R-:W-:Y:S01]  /*d270*/  FMUL.FTZ R80, R80, R16 ;  /* 0x0000001050507220 */ /* 0x000fe20000410000 */
[----:B------:R-:W4:Y:S01]  /*d280*/  MUFU.EX2 R194, R7 ;  /* 0x0000000700c27308 */ /* 0x000f220000000800 */
[----:B---3--:R-:W-:Y:S01]  /*d290*/  F2FP.BF16.PACK_AB R6, R199, R198 ;  /* 0x000000c6c706723e */ /* 0x008fe200000010ff */
[-C--:B------:R-:W-:Y:S02]  /*d2a0*/  FMUL.FTZ R81, R81, R16.reuse ;  /* 0x0000001051517220 */ /* 0x080fe40000410000 */
[-C--:B------:R-:W-:Y:S02]  /*d2b0*/  FMUL.FTZ R84, R84, R16.reuse ;  /* 0x0000001054547220 */ /* 0x080fe40000410000 */
[-C--:B------:R-:W-:Y:S02]  /*d2c0*/  FMUL.FTZ R85, R85, R16.reuse ;  /* 0x0000001055557220 */ /* 0x080fe40000410000 */
[----:B------:R3:W5:Y:S01]  /*d2d0*/  MUFU.EX2 R14, R5 ;  /* 0x00000005000e7308 */ /* 0x0007620000000800 */
[----:B------:R-:W-:-:S02]  /*d2e0*/  FMUL.FTZ R64, R64, R16 ;  /* 0x0000001040407220 */ /* 0x000fc40000410000 */
[-C--:B------:R-:W-:Y:S02]  /*d2f0*/  FMUL.FTZ R65, R65, R16.reuse ;  /* 0x0000001041417220 */ /* 0x080fe40000410000 */
[-C--:B------:R-:W-:Y:S02]  /*d300*/  FMUL.FTZ R96, R96, R16.reuse ;  /* 0x0000001060607220 */ /* 0x080fe40000410000 */
[-C--:B------:R-:W-:Y:S01]  /*d310*/  FMUL.FTZ R97, R97, R16.reuse ;  /* 0x0000001061617220 */ /* 0x080fe20000410000 */
[----:B------:R1:W1:Y:S01]  /*d320*/  MUFU.EX2 R13, R4 ;  /* 0x00000004000d7308 */ /* 0x0002620000000800 */
[----:B----4-:R-:W-:Y:S01]  /*d330*/  F2FP.BF16.PACK_AB R7, R194, R195 ;  /* 0x000000c3c207723e */ /* 0x010fe200000010ff */
[-C--:B------:R-:W-:Y:S02]  /*d340*/  FMUL.FTZ R112, R112, R16.reuse ;  /* 0x0000001070707220 */ /* 0x080fe40000410000 */
[-C--:B------:R-:W-:Y:S02]  /*d350*/  FMUL.FTZ R113, R113, R16.reuse ;  /* 0x0000001071717220 */ /* 0x080fe40000410000 */
[----:B------:R-:W-:Y:S01]  /*d360*/  FMUL.FTZ R116, R116, R16 ;  /* 0x0000001074747220 */ /* 0x000fe20000410000 */
[----:B---3--:R-:W-:Y:S01]  /*d370*/  F2FP.BF16.PACK_AB R5, R193, R191 ;  /* 0x000000bfc105723e */ /* 0x008fe200000010ff */
[-C--:B-----5:R-:W-:Y:S01]  /*d380*/  FMUL.FTZ R40, R40, R14.reuse ;  /* 0x0000000e28287220 */ /* 0x0a0fe20000410000 */
[----:B------:R-:W3:Y:S01]  /*d390*/  MUFU.EX2 R200, R21 ;  /* 0x0000001500c87308 */ /* 0x000ee20000000800 */
[----:B------:R-:W-:-:S02]  /*d3a0*/  FMUL.FTZ R41, R41, R14 ;  /* 0x0000000e29297220 */ /* 0x000fc40000410000 */
[-C--:B------:R-:W-:Y:S02]  /*d3b0*/  FMUL.FTZ R148, R148, R14.reuse ;  /* 0x0000000e94947220 */ /* 0x080fe40000410000 */
[----:B------:R-:W-:Y:S01]  /*d3c0*/  FMUL.FTZ R149, R149, R14 ;  /* 0x0000000e95957220 */ /* 0x000fe20000410000 */
[----:B-1----:R-:W-:Y:S01]  /*d3d0*/  F2FP.BF16.PACK_AB R4, R196, R197 ;  /* 0x000000c5c404723e */ /* 0x002fe200000010ff */
[-C--:B------:R-:W-:Y:S01]  /*d3e0*/  FMUL.FTZ R42, R42, R13.reuse ;  /* 0x0000000d2a2a7220 */ /* 0x080fe20000410000 */
[----:B------:R-:W-:Y:S01]  /*d3f0*/  MUFU.EX2 R202, R20 ;  /* 0x0000001400ca7308 */ /* 0x000fe20000000800 */
[-C--:B------:R-:W-:Y:S02]  /*d400*/  FMUL.FTZ R43, R43, R13.reuse ;  /* 0x0000000d2b2b7220 */ /* 0x080fe40000410000 */
[-C--:B------:R-:W-:Y:S02]  /*d410*/  FMUL.FTZ R150, R150, R13.reuse ;  /* 0x0000000d96967220 */ /* 0x080fe40000410000 */
[----:B------:R-:W-:-:S02]  /*d420*/  FMUL.FTZ R151, R151, R13 ;  /* 0x0000000d97977220 */ /* 0x000fc40000410000 */
[-C--:B------:R-:W-:Y:S01]  /*d430*/  FMUL.FTZ R152, R152, R14.reuse ;  /* 0x0000000e98987220 */ /* 0x080fe20000410000 */
[----:B------:R1:W4:Y:S01]  /*d440*/  MUFU.EX2 R203, R23 ;  /* 0x0000001700cb7308 */ /* 0x0003220000000800 */
[----:B------:R-:W-:Y:S01]  /*d450*/  HMMA.16816.F32.BF16 R232, R4, R136, R40 ;  /* 0x0000008804e8723c */ /* 0x000fe20000041828 */
[----:B------:R-:W-:Y:S01]  /*d460*/  LDSM.16.MT88.4 R40, [R214+0xb000] ;  /* 0x00b00000d628783b */ /* 0x000fe20000004200 */
[-C--:B------:R-:W-:Y:S01]  /*d470*/  FMUL.FTZ R153, R153, R14.reuse ;  /* 0x0000000e99997220 */ /* 0x080fe20000410000 */
[----:B---3--:R-:W-:Y:S01]  /*d480*/  F2FP.BF16.PACK_AB R9, R200, R201 ;  /* 0x000000c9c809723e */ /* 0x008fe200000010ff */
[-C--:B------:R-:W-:Y:S02]  /*d490*/  FMUL.FTZ R154, R154, R13.reuse ;  /* 0x0000000d9a9a7220 */ /* 0x080fe40000410000 */
[----:B------:R-:W-:Y:S01]  /*d4a0*/  FMUL.FTZ R155, R155, R13 ;  /* 0x0000000d9b9b7220 */ /* 0x000fe20000410000 */
[----:B------:R-:W3:Y:S01]  /*d4b0*/  MUFU.EX2 R15, R15 ;  /* 0x0000000f000f7308 */ /* 0x000ee20000000800 */
[----:B------:R-:W-:-:S02]  /*d4c0*/  FMUL.FTZ R164, R164, R14 ;  /* 0x0000000ea4a47220 */ /* 0x000fc40000410000 */
[-C--:B------:R-:W-:Y:S02]  /*d4d0*/  FMUL.FTZ R165, R165, R14.reuse ;  /* 0x0000000ea5a57220 */ /* 0x080fe40000410000 */
[-C--:B------:R-:W-:Y:S02]  /*d4e0*/  FMUL.FTZ R166, R166, R13.reuse ;  /* 0x0000000da6a67220 */ /* 0x080fe40000410000 */
[-C--:B------:R-:W-:Y:S01]  /*d4f0*/  FMUL.FTZ R167, R167, R13.reuse ;  /* 0x0000000da7a77220 */ /* 0x080fe20000410000 */
[----:B-1----:R-:W1:Y:S01]  /*d500*/  LDSM.16.MT88.4 R20, [R209+0xa000] ;  /* 0x00a00000d114783b */ /* 0x002e620000004200 */
[----:B------:R-:W-:Y:S01]  /*d510*/  FMUL.FTZ R168, R168, R14 ;  /* 0x0000000ea8a87220 */ /* 0x000fe20000410000 */
[----:B----4-:R-:W-:Y:S01]  /*d520*/  F2FP.BF16.PACK_AB R11, R203, R202 ;  /* 0x000000cacb0b723e */ /* 0x010fe200000010ff */
[----:B------:R-:W-:Y:S02]  /*d530*/  FMUL.FTZ R169, R169, R14 ;  /* 0x0000000ea9a97220 */ /* 0x000fe40000410000 */
[-C--:B------:R-:W-:Y:S01]  /*d540*/  FMUL.FTZ R170, R170, R13.reuse ;  /* 0x0000000daaaa7220 */ /* 0x080fe20000410000 */
[----:B------:R-:W-:Y:S01]  /*d550*/  HMMA.16816.F32.BF16 R164, R4, R140, R164 ;  /* 0x0000008c04a4723c */ /* 0x000fe200000418a4 */
[----:B------:R-:W-:-:S02]  /*d560*/  FMUL.FTZ R171, R171, R13 ;  /* 0x0000000dabab7220 */ /* 0x000fc40000410000 */
        /* <DEDUP_REMOVED lines=16> */
[----:B--2---:R-:W-:Y:S01]  /*d670*/  HMMA.16816.F32.BF16 R56, R4, R132, R56 ;  /* 0x000000840438723c */ /* 0x004fe20000041838 */
        /* <DEDUP_REMOVED lines=39> */
[----:B------:R-:W-:Y:S01]  /*d8f0*/  FMUL.FTZ R127, R127, R13 ;  /* 0x0000000d7f7f7220 */ /* 0x000fe20000410000 */
[C---:B------:R-:W-:Y:S01]  /*d900*/  HMMA.16816.F32.BF16 R104, R4.reuse, R40, R104 ;  /* 0x000000280468723c */ /* 0x040fe20000041868 */
[-C--:B---3--:R-:W-:Y:S02]  /*d910*/  FMUL.FTZ R38, R38, R15.reuse ;  /* 0x0000000f26267220 */ /* 0x088fe40000410000 */
[-C--:B------:R-:W-:Y:S02]  /*d920*/  FMUL.FTZ R39, R39, R15.reuse ;  /* 0x0000000f27277220 */ /* 0x080fe40000410000 */
[-C--:B------:R-:W-:Y:S02]  /*d930*/  FMUL.FTZ R146, R146, R15.reuse ;  /* 0x0000000f92927220 */ /* 0x080fe40000410000 */
[-C--:B------:R-:W-:Y:S01]  /*d940*/  FMUL.FTZ R147, R147, R15.reuse ;  /* 0x0000000f93937220 */ /* 0x080fe20000410000 */
        /* <DEDUP_REMOVED lines=14> */
[----:B------:R-:W-:Y:S01]  /*da30*/  FFMA.FTZ R4, R177, c[0x0][0x23c], -R3 ;  /* 0x00008f00b1047a23 */ /* 0x000fe20000010803 */
[C---:B------:R-:W-:Y:S01]  /*da40*/  HMMA.16816.F32.BF16 R36, R8.reuse, R136, R36 ;  /* 0x000000880824723c */ /* 0x040fe20000041824 */
[----:B------:R-:W-:Y:S01]  /*da50*/  MOV R127, R246 ;  /* 0x000000f6007f7202 */ /* 0x000fe20000000f00 */
[----:B------:R-:W-:Y:S01]  /*da60*/  FMUL.FTZ R71, R71, R15 ;  /* 0x0000000f47477220 */ /* 0x000fe20000410000 */
[----:B------:R1:W-:Y:S01]  /*da70*/  MUFU.EX2 R136, R4 ;  /* 0x0000000400887308 */ /* 0x0003e20000000800 */
[----:B------:R-:W-:Y:S01]  /*da80*/  MOV R126, R245 ;  /* 0x000000f5007e7202 */ /* 0x000fe20000000f00 */
[-C--:B------:R-:W-:Y:S01]  /*da90*/  FMUL.FTZ R82, R82, R15.reuse ;  /* 0x0000000f52527220 */ /* 0x080fe20000410000 */
[----:B------:R-:W-:Y:S01]  /*daa0*/  MOV R125, R244 ;  /* 0x000000f4007d7202 */ /* 0x000fe20000000f00 */
[-C--:B------:R-:W-:Y:S01]  /*dab0*/  FMUL.FTZ R83, R83, R15.reuse ;  /* 0x0000000f53537220 */ /* 0x080fe20000410000 */
[----:B------:R-:W-:Y:S01]  /*dac0*/  HMMA.16816.F32.BF16 R144, R8, R20, R144 ;  /* 0x000000140890723c */ /* 0x000fe20000041890 */
[----:B------:R-:W-:Y:S01]  /*dad0*/  FMUL.FTZ R86, R86, R15 ;  /* 0x0000000f56567220 */ /* 0x000fe20000410000 */
[----:B------:R-:W-:Y:S01]  /*dae0*/  MOV R124, R17 ;  /* 0x00000011007c7202 */ /* 0x000fe20000000f00 */
[----:B------:R-:W-:-:S02]  /*daf0*/  FMUL.FTZ R87, R87, R15 ;  /* 0x0000000f57577220 */ /* 0x000fc40000410000 */
[----:B------:R-:W-:Y:S02]  /*db00*/  FMUL.FTZ R66, R66, R15 ;  /* 0x0000000f42427220 */ /* 0x000fe40000410000 */
[----:B------:R-:W-:Y:S01]  /*db10*/  MOV R20, R233 ;  /* 0x000000e900147202 */ /* 0x000fe20000000f00 */
[C---:B------:R-:W-:Y:S01]  /*db20*/  HMMA.16816.F32.BF16 R52, R8.reuse, R132, R52 ;  /* 0x000000840834723c */ /* 0x040fe20000041834 */
[----:B------:R-:W-:Y:S01]  /*db30*/  MOV R21, R247 ;  /* 0x000000f700157202 */ /* 0x000fe20000000f00 */
[-C--:B------:R-:W-:Y:S02]  /*db40*/  FMUL.FTZ R67, R67, R15.reuse ;  /* 0x0000000f43437220 */ /* 0x080fe40000410000 */
[----:B-1----:R-:W-:Y:S02]  /*db50*/  FFMA.FTZ R4, R178, c[0x0][0x23c], -R3 ;  /* 0x00008f00b2047a23 */ /* 0x002fe40000010803 */
[-C--:B------:R-:W-:Y:S02]  /*db60*/  FMUL.FTZ R98, R98, R15.reuse ;  /* 0x0000000f62627220 */ /* 0x080fe40000410000 */
[----:B------:R-:W-:Y:S01]  /*db70*/  HMMA.16816.F32.BF16 R232, R8, R138, R48 ;  /* 0x0000008a08e8723c */ /* 0x000fe20000041830 */
[----:B------:R1:W2:Y:S01]  /*db80*/  MUFU.EX2 R138, R4 ;  /* 0x00000004008a7308 */ /* 0x0002a20000000800 */
[-C--:B------:R-:W-:Y:S01]  /*db90*/  FMUL.FTZ R99, R99, R15.reuse ;  /* 0x0000000f63637220 */ /* 0x080fe20000410000 */
[----:B------:R-:W-:Y:S01]  /*dba0*/  LDSM.16.MT88.4 R48, [R214+0xa800] ;  /* 0x00a80000d630783b */ /* 0x000fe20000004200 */
[----:B------:R-:W-:-:S02]  /*dbb0*/  FMUL.FTZ R114, R114, R15 ;  /* 0x0000000f72727220 */ /* 0x000fc40000410000 */
[-C--:B------:R-:W-:Y:S02]  /*dbc0*/  FMUL.FTZ R115, R115, R15.reuse ;  /* 0x0000000f73737220 */ /* 0x080fe40000410000 */
[C---:B------:R-:W-:Y:S01]  /*dbd0*/  HMMA.16816.F32.BF16 R244, R8.reuse, R22, R156 ;  /* 0x0000001608f4723c */ /* 0x040fe2000004189c */
[----:B------:R-:W-:Y:S01]  /*dbe0*/  LDSM.16.MT88.4 R156, [R209+0xa800] ;  /* 0x00a80000d19c783b */ /* 0x000fe20000004200 */
[----:B------:R-:W-:Y:S02]  /*dbf0*/  FMUL.FTZ R117, R117, R16 ;  /* 0x0000001075757220 */ /* 0x000fe40000410000 */
[-C--:B------:R-:W-:Y:S02]  /*dc00*/  FMUL.FTZ R118, R118, R15.reuse ;  /* 0x0000000f76767220 */ /* 0x080fe40000410000 */
[----:B------:R-:W-:Y:S02]  /*dc10*/  FMUL.FTZ R119, R119, R15 ;  /* 0x0000000f77777220 */ /* 0x000fe40000410000 */
[----:B------:R-:W-:Y:S01]  /*dc20*/  HMMA.16816.F32.BF16 R160, R8, R140, R160 ;  /* 0x0000008c08a0723c */ /* 0x000fe200000418a0 */
[----:B-1----:R-:W-:-:S02]  /*dc30*/  FFMA.FTZ R4, R176, c[0x0][0x23c], -R3 ;  /* 0x00008f00b0047a23 */ /* 0x002fc40000010803 */
[----:B------:R-:W-:Y:S02]  /*dc40*/  FFMA.FTZ R3, R179, c[0x0][0x23c], -R3 ;  /* 0x00008f00b3037a23 */ /* 0x000fe40000010803 */
[----:B------:R1:W-:Y:S01]  /*dc50*/  MUFU.EX2 R139, R4 ;  /* 0x00000004008b7308 */ /* 0x0003e20000000800 */
[-C--:B------:R-:W-:Y:S02]  /*dc60*/  FMUL.FTZ R100, R100, R16.reuse ;  /* 0x0000001064647220 */ /* 0x080fe40000410000 */
[----:B------:R-:W-:Y:S01]  /*dc70*/  HMMA.16816.F32.BF16 R240, R8, R142, R172 ;  /* 0x0000008e08f0723c */ /* 0x000fe200000418ac */
[----:B------:R-:W-:Y:S01]  /*dc80*/  LDSM.16.MT88.4 R172, [R211+0xa800] ;  /* 0x00a80000d3ac783b */ /* 0x000fe20000004200 */
[----:B------:R-:W-:Y:S02]  /*dc90*/  FMUL.FTZ R101, R101, R16 ;  /* 0x0000001065657220 */ /* 0x000fe40000410000 */
[-C--:B------:R-:W-:Y:S01]  /*dca0*/  FMUL.FTZ R102, R102, R15.reuse ;  /* 0x0000000f66667220 */ /* 0x080fe20000410000 */
[----:B------:R3:W-:Y:S01]  /*dcb0*/  MUFU.EX2 R137, R3 ;  /* 0x0000000300897308 */ /* 0x0007e20000000800 */
[----:B------:R-:W-:-:S02]  /*dcc0*/  FMUL.FTZ R103, R103, R15 ;  /* 0x0000000f67677220 */ /* 0x000fc40000410000 */
[----:B------:R-:W-:Y:S01]  /*dcd0*/  HMMA.16816.F32.BF16 R68, R8, R28, R68 ;  /* 0x0000001c0844723c */ /* 0x000fe20000041844 */
[-C--:B------:R-:W-:Y:S02]  /*dce0*/  FMUL.FTZ R128, R128, R16.reuse ;  /* 0x0000001080807220 */ /* 0x080fe40000410000 */
[----:B------:R-:W-:Y:S01]  /*dcf0*/  FMUL.FTZ R129, R129, R16 ;  /* 0x0000001081817220 */ /* 0x000fe20000410000 */
[----:B-1----:R-:W1:Y:S01]  /*dd00*/  LDSM.16.MT88.4 R4, [R213+0xb800] ;  /* 0x00b80000d504783b */ /* 0x002e620000004200 */
[----:B------:R-:W-:-:S03]  /*dd10*/  FMUL.FTZ R130, R130, R15 ;  /* 0x0000000f82827220 */ /* 0x000fc60000410000 */
[C---:B------:R-:W-:Y:S01]  /*dd20*/  HMMA.16816.F32.BF16 R140, R8.reuse, R30, R80 ;  /* 0x0000001e088c723c */ /* 0x040fe20000041850 */
[----:B------:R-:W-:Y:S01]  /*dd30*/  LDSM.16.MT88.4 R80, [R209+0xb800] ;  /* 0x00b80000d150783b */ /* 0x000fe20000004200 */
[----:B------:R-:W-:Y:S02]  /*dd40*/  FMUL.FTZ R131, R131, R15 ;  /* 0x0000000f83837220 */ /* 0x000fe40000410000 */
[--C-:B---3--:R-:W-:Y:S01]  /*dd50*/  FFMA.FTZ R3, R182, c[0x0][0x23c], -R2.reuse ;  /* 0x00008f00b6037a23 */ /* 0x108fe20000010802 */
[----:B------:R-:W-:Y:S02]  /*dd60*/  MOV R182, R125 ;  /* 0x0000007d00b67202 */ /* 0x000fe40000000f00 */
[----:B------:R-:W-:Y:S01]  /*dd70*/  MOV R125, R20 ;  /* 0x00000014007d7202 */ /* 0x000fe20000000f00 */
[----:B------:R3:W-:Y:S01]  /*dd80*/  MUFU.EX2 R22, R3 ;  /* 0x0000000300167308 */ /* 0x0007e20000000800 */
[C---:B------:R-:W-:Y:S08]  /*dd90*/  HMMA.16816.F32.BF16 R84, R8.reuse, R32, R84 ;  /* 0x000000200854723c */ /* 0x040ff00000041854 */
[----:B------:R-:W-:Y:S01]  /*dda0*/  HMMA.16816.F32.BF16 R176, R8, R134, R64 ;  /* 0x0000008608b0723c */ /* 0x000fe20000041840 */
[----:B------:R-:W4:Y:S01]  /*ddb0*/  LDSM.16.MT88.4 R64, [R213+0xa800] ;  /* 0x00a80000d540783b */ /* 0x000f220000004200 */
[----:B---3--:R-:W-:-:S06]  /*ddc0*/  FFMA.FTZ R3, R192, c[0x0][0x23c], -R2 ;  /* 0x00008f00c0037a23 */ /* 0x008fcc0000010802 */
[C---:B------:R-:W-:Y:S01]  /*ddd0*/  HMMA.16816.F32.BF16 R32, R8.reuse, R34, R96 ;  /* 0x000000220820723c */ /* 0x040fe20000041860 */
[----:B------:R-:W3:Y:S01]  /*dde0*/  LDSM.16.MT88.4 R96, [R211+0xb800] ;  /* 0x00b80000d360783b */ /* 0x000ee20000004200 */
[----:B------:R-:W-:Y:S01]  /*ddf0*/  MOV R192, R126 ;  /* 0x0000007e00c07202 */ /* 0x000fe20000000f00 */
[----:B------:R5:W1:Y:S01]  /*de00*/  MUFU.EX2 R132, R3 ;  /* 0x0000000300847308 */ /* 0x000a620000000800 */
[----:B------:R-:W-:Y:S02]  /*de10*/  MOV R126, R19 ;  /* 0x00000013007e7202 */ /* 0x000fe40000000f00 */
[----:B------:R-:W-:Y:S02]  /*de20*/  MOV R135, R238 ;  /* 0x000000ee00877202 */ /* 0x000fe40000000f00 */
[----:B------:R-:W-:Y:S01]  /*de30*/  HMMA.16816.F32.BF16 R28, R8, R42, R112 ;  /* 0x0000002a081c723c */ /* 0x000fe20000041870 */
[----:B------:R-:W3:Y:S01]  /*de40*/  LDSM.16.MT88.4 R112, [R214+0xb800] ;  /* 0x00b80000d670783b */ /* 0x000ee20000004200 */
[----:B------:R-:W-:-:S05]  /*de50*/  MOV R134, R237 ;  /* 0x000000ed00867202 */ /* 0x000fca0000000f00 */
[----:B------:R-:W-:Y:S01]  /*de60*/  MOV R42, R126 ;  /* 0x0000007e002a7202 */ /* 0x000fe20000000f00 */
[C---:B------:R-:W-:Y:S01]  /*de70*/  HMMA.16816.F32.BF16 R116, R8.reuse, R24, R116 ;  /* 0x000000180874723c */ /* 0x040fe20000041874 */
[--C-:B-----5:R-:W-:Y:S01]  /*de80*/  FFMA.FTZ R3, R180, c[0x0][0x23c], -R2.reuse ;  /* 0x00008f00b4037a23 */ /* 0x120fe20000010802 */
[----:B------:R-:W-:Y:S01]  /*de90*/  MOV R180, R127 ;  /* 0x0000007f00b47202 */ /* 0x000fe20000000f00 */
[----:B------:R-:W-:Y:S01]  /*dea0*/  FFMA.FTZ R2, R183, c[0x0][0x23c], -R2 ;  /* 0x00008f00b7027a23 */ /* 0x000fe20000010802 */
[----:B------:R-:W-:Y:S01]  /*deb0*/  MOV R183, R21 ;  /* 0x0000001500b77202 */ /* 0x000fe20000000f00 */
[----:B------:R-:W-:Y:S01]  /*dec0*/  MUFU.EX2 R133, R3 ;  /* 0x0000000300857308 */ /* 0x000fe20000000800 */
[----:B------:R-:W-:Y:S02]  /*ded0*/  MOV R127, R18 ;  /* 0x00000012007f7202 */ /* 0x000fe40000000f00 */
[----:B------:R-:W-:Y:S02]  /*dee0*/  HMMA.16816.F32.BF16 R100, R8, R40, R100 ;  /* 0x000000280864723c */ /* 0x000fe40000041864 */
[----:B------:R-:W-:-:S03]  /*def0*/  MOV R43, R127 ;  /* 0x0000007f002b7202 */ /* 0x000fc60000000f00 */
[----:B------:R5:W4:Y:S02]  /*df00*/  MUFU.EX2 R23, R2 ;  /* 0x0000000200177308 */ /* 0x000b240000000800 */
[----:B------:R-:W-:Y:S01]  /*df10*/  MOV R40, R124 ;  /* 0x0000007c00287202 */ /* 0x000fe20000000f00 */
[----:B------:R-:W-:Y:S01]  /*df20*/  HMMA.16816.F32.BF16 R24, R8, R26, R128 ;  /* 0x0000001a0818723c */ /* 0x000fe20000041880 */
[----:B------:R-:W-:-:S06]  /*df30*/  MOV R41, R125 ;  /* 0x0000007d00297202 */ /* 0x000fcc0000000f00 */
[----:B--2---:R-:W-:Y:S01]  /*df40*/  F2FP.BF16.PACK_AB R128, R138, R136 ;  /* 0x000000888a80723e */ /* 0x004fe200000010ff */
[----:B------:R-:W-:Y:S01]  /*df50*/  FFMA.FTZ R11, R183, R16, R206 ;  /* 0x00000010b70b7223 */ /* 0x000fe200000100ce */
[----:B-1----:R-:W-:Y:S01]  /*df60*/  F2FP.BF16.PACK_AB R129, R132, R22 ;  /* 0x000000168481723e */ /* 0x002fe200000010ff */
[----:B------:R-:W-:Y:S01]  /*df70*/  FFMA.FTZ R8, R180, R15, R201 ;  /* 0x0000000fb4087223 */ /* 0x000fe200000100c9 */
[----:B------:R-:W-:Y:S01]  /*df80*/  F2FP.BF16.PACK_AB R130, R137, R139 ;  /* 0x0000008b8982723e */ /* 0x000fe200000010ff */
[----:B------:R-:W-:Y:S02]  /*df90*/  FADD.FTZ R11, R205, R11 ;  /* 0x0000000bcd0b7221 */ /* 0x000fe40000010000 */
[----:B-----5:R-:W-:Y:S01]  /*dfa0*/  FFMA.FTZ R2, R181, c[0x0][0x23c], -R0 ;  /* 0x00008f00b5027a23 */ /* 0x020fe20000010800 */
[----:B----4-:R-:W-:Y:S01]  /*dfb0*/  F2FP.BF16.PACK_AB R131, R23, R133 ;  /* 0x000000851783723e */ /* 0x010fe200000010ff */
[----:B------:R-:W-:Y:S02]  /*dfc0*/  FADD.FTZ R10, R200, R8 ;  /* 0x00000008c80a7221 */ /* 0x000fe40000010000 */
[----:B------:R1:W-:Y:S04]  /*dfd0*/  MUFU.EX2 R21, R2 ;  /* 0x0000000200157308 */ /* 0x0003e80000000800 */
[C---:B------:R-:W-:Y:S08]  /*dfe0*/  HMMA.16816.F32.BF16 R116, R128.reuse, R4, R116 ;  /* 0x000000048074723c */ /* 0x040ff00000041874 */
[----:B------:R-:W-:Y:S01]  /*dff0*/  HMMA.16816.F32.BF16 R144, R128, R156, R144 ;  /* 0x0000009c8090723c */ /* 0x000fe20000041890 */
[----:B-1----:R-:W-:-:S04]  /*e000*/  FFMA.FTZ R2, R188, c[0x0][0x23c], -R0 ;  /* 0x00008f00bc027a23 */ /* 0x002fc80000010800 */
[----:B------:R1:W2:Y:S03]  /*e010*/  MUFU.EX2 R20, R2 ;  /* 0x0000000200147308 */ /* 0x0002a60000000800 */
[C---:B------:R-:W-:Y:S08]  /*e020*/  HMMA.16816.F32.BF16 R160, R128.reuse, R172, R160 ;  /* 0x000000ac80a0723c */ /* 0x040ff000000418a0 */
[----:B------:R-:W-:Y:S01]  /*e030*/  HMMA.16816.F32.BF16 R36, R128, R48, R36 ;  /* 0x000000308024723c */ /* 0x000fe20000041824 */
[--C-:B-1----:R-:W-:Y:S01]  /*e040*/  FFMA.FTZ R2, R189, c[0x0][0x23c], -R0.reuse ;  /* 0x00008f00bd027a23 */ /* 0x102fe20000010800 */
[----:B--2---:R-:W-:Y:S01]  /*e050*/  F2FP.BF16.PACK_AB R124, R20, R21 ;  /* 0x00000015147c723e */ /* 0x004fe200000010ff */
[----:B------:R-:W-:-:S05]  /*e060*/  FFMA.FTZ R0, R185, c[0x0][0x23c], -R0 ;  /* 0x00008f00b9007a23 */ /* 0x000fca0000010800 */
[C---:B------:R-:W-:Y:S01]  /*e070*/  HMMA.16816.F32.BF16 R52, R128.reuse, R64, R52 ;  /* 0x000000408034723c */ /* 0x040fe20000041834 */
[----:B------:R1:W-:Y:S07]  /*e080*/  MUFU.EX2 R19, R2 ;  /* 0x0000000200137308 */ /* 0x0003ee0000000800 */
[C---:B------:R-:W-:Y:S01]  /*e090*/  HMMA.16816.F32.BF16 R68, R128.reuse, R80, R68 ;  /* 0x000000508044723c */ /* 0x040fe20000041844 */
[----:B------:R2:W4:Y:S07]  /*e0a0*/  MUFU.EX2 R18, R0 ;  /* 0x0000000000127308 */ /* 0x00052e0000000800 */
[----:B---3--:R-:W-:Y:S01]  /*e0b0*/  HMMA.16816.F32.BF16 R84, R128, R96, R84 ;  /* 0x000000608054723c */ /* 0x008fe20000041854 */
[----:B-1----:R-:W-:-:S06]  /*e0c0*/  FFMA.FTZ R2, R187, c[0x0][0x23c], -R12 ;  /* 0x00008f00bb027a23 */ /* 0x002fcc000001080c */
[----:B------:R-:W-:Y:S01]  /*e0d0*/  MUFU.EX2 R2, R2 ;  /* 0x0000000200027308 */ /* 0x000fe20000000800 */
[----:B------:R-:W-:Y:S01]  /*e0e0*/  HMMA.16816.F32.BF16 R100, R128, R112, R100 ;  /* 0x000000708064723c */ /* 0x000fe20000041864 */
[----:B--2---:R-:W-:Y:S01]  /*e0f0*/  FFMA.FTZ R0, R184, c[0x0][0x23c], -R12 ;  /* 0x00008f00b8007a23 */ /* 0x004fe2000001080c */
[----:B----4-:R-:W-:-:S05]  /*e100*/  F2FP.BF16.PACK_AB R126, R18, R19 ;  /* 0x00000013127e723e */ /* 0x010fca00000010ff */
[----:B------:R1:W-:Y:S02]  /*e110*/  MUFU.EX2 R17, R0 ;  /* 0x0000000000117308 */ /* 0x0003e40000000800 */
[----:B-1----:R-:W-:-:S06]  /*e120*/  FFMA.FTZ R0, R190, c[0x0][0x23c], -R12 ;  /* 0x00008f00be007a23 */ /* 0x002fcc000001080c */
[----:B------:R1:W2:Y:S02]  /*e130*/  MUFU.EX2 R3, R0 ;  /* 0x0000000000037308 */ /* 0x0002a40000000800 */
[----:B-1----:R-:W-:Y:S01]  /*e140*/  FFMA.FTZ R0, R186, c[0x0][0x23c], -R12 ;  /* 0x00008f00ba007a23 */ /* 0x002fe2000001080c */
[----:B--2---:R-:W-:-:S05]  /*e150*/  F2FP.BF16.PACK_AB R125, R3, R17 ;  /* 0x00000011037d723e */ /* 0x004fca00000010ff */
[----:B------:R-:W1:Y:S02]  /*e160*/  MUFU.EX2 R0, R0 ;  /* 0x0000000000007308 */ /* 0x000e640000000800 */
[----:B-1----:R-:W-:-:S07]  /*e170*/  F2FP.BF16.PACK_AB R127, R2, R0 ;  /* 0x00000000027f723e */ /* 0x002fce00000010ff */
        /* <DEDUP_REMOVED lines=36> */
[----:B------:R-:W-:Y:S01]  /*e3c0*/  FADD.FTZ R7, R136, R8 ;  /* 0x0000000888077221 */ /* 0x000fe20000010000 */
[----:B------:R-:W-:Y:S01]  /*e3d0*/  MOV R136, R239 ;  /* 0x000000ef00887202 */ /* 0x000fe20000000f00 */
        /* <DEDUP_REMOVED lines=12> */
[----:B------:R-:W-:Y:S01]  /*e4a0*/  MOV R137, R236 ;  /* 0x000000ec00897202 */ /* 0x000fe20000000f00 */
[----:B------:R-:W-:-:S02]  /*e4b0*/  FADD.FTZ R243, R23, R5 ;  /* 0x0000000517f37221 */ /* 0x000fc40000010000 */
[----:B------:R-:W-:Y:S01]  /*e4c0*/  FADD.FTZ R242, R18, R4 ;  /* 0x0000000412f27221 */ /* 0x000fe20000010000 */
[----:B------:R1:W-:Y:S01]  /*e4d0*/  STL [R1+0xc], R244 ;  /* 0x00000cf401007387 */ /* 0x0003e20000100800 */
[----:B------:R-:W-:-:S03]  /*e4e0*/  FADD.FTZ R241, R2, R3 ;  /* 0x0000000302f17221 */ /* 0x000fc60000010000 */
[----:B------:R1:W-:Y:S04]  /*e4f0*/  STL [R1+0x8], R243 ;  /* 0x000008f301007387 */ /* 0x0003e80000100800 */
[----:B------:R1:W-:Y:S04]  /*e500*/  STL [R1+0x4], R242 ;  /* 0x000004f201007387 */ /* 0x0003e80000100800 */
[----:B------:R1:W-:Y:S01]  /*e510*/  STL [R1], R241 ;  /* 0x000000f101007387 */ /* 0x0003e20000100800 */
[----:B------:R-:W-:Y:S05]  /*e520*/  @!P0 BRA `(.L_x_1123) ;  /* 0x00002e2000008947 */ /* 0x000fea0003800000 */
        /* <DEDUP_REMOVED lines=112> */
[----:B------:R-:W2:Y:S07]  /*ec30*/  LDSM.16.M88.4 R24, [R217+0x9800] ;  /* 0x00980000d918783b */ /* 0x000eae0000000200 */
[C---:B------:R-:W-:Y:S01]  /*ec40*/  HMMA.16816.F32.BF16 R140, R8.reuse, R22, R28 ;  /* 0x00000016088c723c */ /* 0x040fe2000004181c */
[----:B------:R-:W3:Y:S07]  /*ec50*/  LDSM.16.M88.4 R28, [R217+0x9000] ;  /* 0x00900000d91c783b */ /* 0x000eee0000000200 */
        /* <DEDUP_REMOVED lines=11> */
[C---:B--2---:R-:W-:Y:S01]  /*ed10*/  HMMA.16816.F32.BF16 R140, R4.reuse, R24, R8 ;  /* 0x00000018048c723c */ /* 0x044fe20000041808 */
[----:B------:R-:W2:Y:S07]  /*ed20*/  LDSM.16.M88.4 R8, [R216+0x6000] ;  /* 0x00600000d808783b */ /* 0x000eae0000000200 */
[C---:B---3--:R-:W-:Y:S08]  /*ed30*/  HMMA.16816.F32.BF16 R180, R4.reuse, R28, R136 ;  /* 0x0000001c04b4723c */ /* 0x048ff00000041888 */
[C---:B------:R-:W-:Y:S01]  /*ed40*/  HMMA.16816.F32.BF16 R176, R4.reuse, R30, R20 ;  /* 0x0000001e04b0723c */ /* 0x040fe20000041814 */
[----:B------:R-:W3:Y:S07]  /*ed50*/  LDSM.16.M88.4 R20, [R215+0x1000] ;  /* 0x00100000d714783b */ /* 0x000eee0000000200 */
[----:B------:R-:W-:Y:S01]  /*ed60*/  HMMA.16816.F32.BF16 R132, R4, R26, R188 ;  /* 0x0000001a0484723c */ /* 0x000fe200000418bc */
[----:B------:R-:W4:Y:S01]  /*ed70*/  LDSM.16.M88.4 R4, [R216+0x4000] ;  /* 0x00400000d804783b */ /* 0x000f220000000200 */
[----:B------:R-:W-:-:S06]  /*ed80*/  DEPBAR.LE SB0, 0x0 ;  /* 0x000080000000791a */ /* 0x000fcc0000000000 */
[C---:B-1----:R-:W-:Y:S08]  /*ed90*/  HMMA.16816.F32.BF16 R32, R12.reuse, R28, R200 ;  /* 0x0000001c0c20723c */ /* 0x042ff000000418c8 */
[C---:B------:R-:W-:Y:S08]  /*eda0*/  HMMA.16816.F32.BF16 R136, R12.reuse, R30, R196 ;  /* 0x0000001e0c88723c */ /* 0x040ff000000418c4 */
[C---:B------:R-:W-:Y:S08]  /*edb0*/  HMMA.16816.F32.BF16 R28, R12.reuse, R24, R192 ;  /* 0x000000180c1c723c */ /* 0x040ff000000418c0 */
[----:B------:R-:W-:Y:S08]  /*edc0*/  HMMA.16816.F32.BF16 R12, R12, R26, R184 ;  /* 0x0000001a0c0c723c */ /* 0x000ff000000418b8 */
[C---:B--2---:R-:W-:Y:S08]  /*edd0*/  HMMA.16816.F32.BF16 R188, R8.reuse, R16, R140 ;  /* 0x0000001008bc723c */ /* 0x044ff0000004188c */
        /* <DEDUP_REMOVED lines=55> */
.L_x_1135:
[----:B------:R-:W-:Y:S05]  /*f150*/  BSYNC B0 ;  /* 0x0000000000007941 */ /* 0x000fea0003800000 */
.L_x_1134:
[----:B------:R-:W0:Y:S02]  /*f160*/  LDGDEPBAR ;  /* 0x00000000000079af */ /* 0x000e240000000000 */
.L_x_1133:
[----:B------:R-:W2:Y:S01]  /*f170*/  S2R R2, SR_TID.X ;  /* 0x0000000000027919 */ /* 0x000ea20000002100 */
[----:B------:R-:W-:Y:S02]  /*f180*/  MOV R0, UR21 ;  /* 0x0000001500007c02 */ /* 0x000fe40008000f00 */
[----:B--2---:R-:W-:-:S04]  /*f190*/  SHF.L.U32 R2, R2, 0x1, RZ ;  /* 0x0000000102027819 */ /* 0x004fc800000006ff */
[----:B------:R-:W-:-:S04]  /*f1a0*/  LOP3.LUT R2, R2, 0x6, RZ, 0xc0, !PT ;  /* 0x0000000602027812 */ /* 0x000fc800078ec0ff */
[----:B------:R-:W-:-:S04]  /*f1b0*/  LEA R0, R0, R2, 0x5 ;  /* 0x0000000200007211 */ /* 0x000fc800078e28ff */
[C---:B------:R-:W-:Y:S02]  /*f1c0*/  ISETP.GE.AND P5, PT, R0.reuse, R231, PT ;  /* 0x000000e70000720c */ /* 0x040fe40003fa6270 */
[C---:B------:R-:W-:Y:S02]  /*f1d0*/  IADD3 R2, R0.reuse, 0x1, RZ ;  /* 0x0000000100027810 */ /* 0x040fe40007ffe0ff */
[----:B------:R-:W-:Y:S02]  /*f1e0*/  ISETP.LT.OR P5, PT, R0, R227, P5 ;  /* 0x000000e30000720c */ /* 0x000fe40002fa1670 */
[----:B------:R-:W-:Y:S02]  /*f1f0*/  ISETP.GE.AND P2, PT, R2, R231, PT ;  /* 0x000000e70200720c */ /* 0x000fe40003f46270 */
[----:B-1----:R-:W-:Y:S02]  /*f200*/  FSEL R6, R32, -INF , !P5 ;  /* 0xff80000020067808 */ /* 0x002fe40006800000 */
        /* <DEDUP_REMOVED lines=82> */
[----:B------:R-:W-:Y:S01]  /*f730*/  FMNMX.FTZ R12, R18, R12, !PT ;  /* 0x0000000c120c7209 */ /* 0x000fe20007810000 */
[----:B------:R-:W-:Y:S01]  /*f740*/  LDSM.16.MT88.4 R28, [R209+0xb000] ;  /* 0x00b00000d11c783b */ /* 0x000fe20000004200 */
        /* <DEDUP_REMOVED lines=12> */
[C---:B------:R-:W-:Y:S02]  /*f810*/  ISETP.GE.AND P4, PT, R3.reuse, R228, PT ;  /* 0x000000e40300720c */ /* 0x040fe40003f86270 */
[----:B------:R-:W-:Y:S02]  /*f820*/  FMNMX.FTZ R12, R14, R4, !PT ;  /* 0x000000040e0c7209 */ /* 0x000fe40007810000 */
[C---:B------:R-:W-:Y:S02]  /*f830*/  ISETP.LT.OR P6, PT, R3.reuse, R225, P6 ;  /* 0x000000e10300720c */ /* 0x040fe400037c1670 */
[----:B------:R-:W-:Y:S02]  /*f840*/  ISETP.LT.OR P4, PT, R3, R224, P4 ;  /* 0x000000e00300720c */ /* 0x000fe40002781670 */
[----:B-1----:R-:W-:-:S02]  /*f850*/  FMNMX.FTZ R3, R5, R22, !PT ;  /* 0x0000001605037209 */ /* 0x002fc40007810000 */
[----:B------:R-:W-:Y:S02]  /*f860*/  ISETP.GE.AND P5, PT, R2, R229, PT ;  /* 0x000000e50200720c */ /* 0x000fe40003fa6270 */
[----:B------:R-:W-:Y:S01]  /*f870*/  FSEL R180, R188, -INF , !P3 ;  /* 0xff800000bcb47808 */ /* 0x000fe20005800000 */
[----:B------:R-:W1:Y:S01]  /*f880*/  SHFL.BFLY PT, R23, R3, 0x1, 0x1f ;  /* 0x0c201f0003177f89 */ /* 0x000e6200000e0000 */
[----:B------:R-:W-:Y:S02]  /*f890*/  FMNMX.FTZ R5, R17, R12, !PT ;  /* 0x0000000c11057209 */ /* 0x000fe40007810000 */
[----:B------:R-:W-:Y:S02]  /*f8a0*/  FMNMX.FTZ R13, R181, R13, !PT ;  /* 0x0000000db50d7209 */ /* 0x000fe40007810000 */
[----:B------:R-:W-:Y:S02]  /*f8b0*/  ISETP.LT.OR P5, PT, R2, R225, P5 ;  /* 0x000000e10200720c */ /* 0x000fe40002fa1670 */
[----:B------:R-:W-:-:S02]  /*f8c0*/  FSEL R186, R189, -INF , !P6 ;  /* 0xff800000bdba7808 */ /* 0x000fc40007000000 */
[----:B------:R-:W-:Y:S02]  /*f8d0*/  FMNMX.FTZ R5, R180, R5, !PT ;  /* 0x00000005b4057209 */ /* 0x000fe40007810000 */
[----:B------:R-:W-:Y:S02]  /*f8e0*/  FMNMX.FTZ R12, R236, R16, !PT ;  /* 0x00000010ec0c7209 */ /* 0x000fe40007810000 */
[----:B------:R-:W-:Y:S02]  /*f8f0*/  FMNMX.FTZ R4, R185, R13, !PT ;  /* 0x0000000db9047209 */ /* 0x000fe40007810000 */
[----:B------:R-:W-:Y:S02]  /*f900*/  FSEL R187, R140, -INF , !P5 ;  /* 0xff8000008cbb7808 */ /* 0x000fe40006800000 */
[----:B------:R-:W-:Y:S01]  /*f910*/  FMNMX.FTZ R5, R186, R5, !PT ;  /* 0x00000005ba057209 */ /* 0x000fe20007810000 */
[----:B------:R-:W2:Y:S01]  /*f920*/  SHFL.BFLY PT, R22, R4, 0x2, 0x1f ;  /* 0x0c401f0004167f89 */ /* 0x000ea200000e0000 */
[----:B------:R-:W-:-:S02]  /*f930*/  FSEL R13, R178, -INF , !P2 ;  /* 0xff800000b20d7808 */ /* 0x000fc40005000000 */
[----:B------:R-:W-:Y:S02]  /*f940*/  FMNMX.FTZ R12, R21, R12, !PT ;  /* 0x0000000c150c7209 */ /* 0x000fe40007810000 */
[----:B------:R-:W-:Y:S02]  /*f950*/  FMNMX.FTZ R134, R187, R5, !PT ;  /* 0x00000005bb867209 */ /* 0x000fe40007810000 */
[C---:B------:R-:W-:Y:S02]  /*f960*/  ISETP.GE.AND P2, PT, R2.reuse, R228, PT ;  /* 0x000000e40200720c */ /* 0x040fe40003f46270 */
[----:B------:R-:W-:Y:S02]  /*f970*/  FSEL R5, R179, -INF , !P1 ;  /* 0xff800000b3057808 */ /* 0x000fe40004800000 */
[----:B------:R-:W-:Y:S01]  /*f980*/  FMNMX.FTZ R12, R13, R12, !PT ;  /* 0x0000000c0d0c7209 */ /* 0x000fe20007810000 */
[----:B------:R-:W-:Y:S01]  /*f990*/  LDSM.16.MT88.4 R176, [R211+0xa000] ;  /* 0x00a00000d3b0783b */ /* 0x000fe20000004200 */
[----:B------:R-:W-:-:S02]  /*f9a0*/  ISETP.LT.OR P2, PT, R2, R224, P2 ;  /* 0x000000e00200720c */ /* 0x000fc40001741670 */
[----:B------:R-:W-:Y:S02]  /*f9b0*/  FSEL R189, R190, -INF , !P0 ;  /* 0xff800000bebd7808 */ /* 0x000fe40004000000 */
[----:B------:R-:W-:Y:S02]  /*f9c0*/  FMNMX.FTZ R2, R5, R12, !PT ;  /* 0x0000000c05027209 */ /* 0x000fe40007810000 */
[C---:B------:R-:W-:Y:S02]  /*f9d0*/  ISETP.GE.AND P3, PT, R0.reuse, R229, PT ;  /* 0x000000e50000720c */ /* 0x040fe40003f66270 */
[----:B------:R-:W-:Y:S02]  /*f9e0*/  ISETP.GE.AND P0, PT, R0, R228, PT ;  /* 0x000000e40000720c */ /* 0x000fe40003f06270 */
[----:B------:R-:W-:Y:S02]  /*f9f0*/  FSEL R191, R191, -INF , !P4 ;  /* 0xff800000bfbf7808 */ /* 0x000fe40006000000 */
[----:B------:R-:W-:-:S02]  /*fa00*/  FMNMX.FTZ R2, R189, R2, !PT ;  /* 0x00000002bd027209 */ /* 0x000fc40007810000 */
[C---:B------:R-:W-:Y:S02]  /*fa10*/  ISETP.LT.OR P3, PT, R0.reuse, R225, P3 ;  /* 0x000000e10000720c */ /* 0x040fe40001f61670 */
[----:B------:R-:W-:Y:S02]  /*fa20*/  ISETP.LT.OR P0, PT, R0, R224, P0 ;  /* 0x000000e00000720c */ /* 0x000fe40000701670 */
[----:B------:R-:W-:Y:S02]  /*fa30*/  FSEL R192, R142, -INF , !P2 ;  /* 0xff8000008ec07808 */ /* 0x000fe40005000000 */
[----:B------:R-:W-:Y:S02]  /*fa40*/  FMNMX.FTZ R0, R191, R2, !PT ;  /* 0x00000002bf007209 */ /* 0x000fe40007810000 */
[----:B------:R-:W-:Y:S02]  /*fa50*/  FSEL R188, R141, -INF , !P3 ;  /* 0xff8000008dbc7808 */ /* 0x000fe40005800000 */
[----:B------:R-:W-:-:S02]  /*fa60*/  FSEL R190, R143, -INF , !P0 ;  /* 0xff8000008fbe7808 */ /* 0x000fc40004000000 */
[----:B------:R-:W-:Y:S01]  /*fa70*/  FMNMX.FTZ R0, R192, R0, !PT ;  /* 0x00000000c0007209 */ /* 0x000fe20007810000 */
[----:B------:R-:W-:Y:S01]  /*fa80*/  LDSM.16.MT88.4 R140, [R213+0xa000] ;  /* 0x00a00000d58c783b */ /* 0x000fe20000004200 */
[----:B------:R-:W-:Y:S02]  /*fa90*/  FMNMX.FTZ R134, R188, R134, !PT ;  /* 0x00000086bc867209 */ /* 0x000fe40007810000 */
[----:B------:R-:W-:Y:S02]  /*faa0*/  FMNMX.FTZ R0, R190, R0, !PT ;  /* 0x00000000be007209 */ /* 0x000fe40007810000 */
[----:B-1----:R-:W-:Y:S01]  /*fab0*/  FMNMX.FTZ R136, R3, R23, !PT ;  /* 0x0000001703887209 */ /* 0x002fe20007810000 */
[----:B------:R-:W1:Y:S01]  /*fac0*/  SHFL.BFLY PT, R24, R134, 0x2, 0x1f ;  /* 0x0c401f0086187f89 */ /* 0x000e6200000e0000 */
[----:B--2---:R-:W-:Y:S02]  /*fad0*/  FMNMX.FTZ R4, R4, R22, !PT ;  /* 0x0000001604047209 */ /* 0x004fe40007810000 */
[C---:B------:R-:W-:Y:S01]  /*fae0*/  FSETP.NEU.FTZ.AND P3, PT, R136.reuse, -INF , PT ;  /* 0xff8000008800780b */ /* 0x040fe20003f7d000 */
[----:B------:R-:W2:Y:S01]  /*faf0*/  SHFL.BFLY PT, R2, R0, 0x2, 0x1f ;  /* 0x0c401f0000027f89 */ /* 0x000ea200000e0000 */
[----:B------:R-:W-:-:S03]  /*fb00*/  FMUL.FTZ R12, R136, c[0x0][0x23c] ;  /* 0x00008f00880c7a20 */ /* 0x000fc60000410000 */
[----:B------:R-:W3:Y:S02]  /*fb10*/  SHFL.BFLY PT, R135, R4, 0x1, 0x1f ;  /* 0x0c201f0004877f89 */ /* 0x000ee400000e0000 */
[----:B------:R-:W-:-:S05]  /*fb20*/  FSEL R12, R12, RZ, P3 ;  /* 0x000000ff0c0c7208 */ /* 0x000fca0001800000 */
[--C-:B------:R-:W-:Y:S02]  /*fb30*/  FFMA.FTZ R6, R6, c[0x0][0x23c], -R12.reuse ;  /* 0x00008f0006067a23 */ /* 0x100fe4000001080c */
[--C-:B------:R-:W-:Y:S02]  /*fb40*/  FFMA.FTZ R10, R10, c[0x0][0x23c], -R12.reuse ;  /* 0x00008f000a0a7a23 */ /* 0x100fe4000001080c */
[----:B------:R4:W-:Y:S01]  /*fb50*/  MUFU.EX2 R235, R6 ;  /* 0x0000000600eb7308 */ /* 0x0009e20000000800 */
[--C-:B------:R-:W-:Y:S02]  /*fb60*/  FFMA.FTZ R9, R9, c[0x0][0x23c], -R12.reuse ;  /* 0x00008f0009097a23 */ /* 0x100fe4000001080c */
[----:B------:R-:W-:Y:S01]  /*fb70*/  FFMA.FTZ R7, R7, c[0x0][0x23c], -R12 ;  /* 0x00008f0007077a23 */ /* 0x000fe2000001080c */
[----:B-1----:R-:W-:-:S04]  /*fb80*/  FMNMX.FTZ R134, R24, R134, !PT ;  /* 0x0000008618867209 */ /* 0x002fc80007810000 */
[----:B------:R-:W-:Y:S01]  /*fb90*/  MUFU.EX2 R234, R10 ;  /* 0x0000000a00ea7308 */ /* 0x000fe20000000800 */
[----:B--2---:R-:W-:Y:S02]  /*fba0*/  FMNMX.FTZ R0, R2, R0, !PT ;  /* 0x0000000002007209 */ /* 0x004fe40007810000 */
[----:B---3--:R-:W-:-:S03]  /*fbb0*/  FMNMX.FTZ R135, R4, R135, !PT ;  /* 0x0000008704877209 */ /* 0x008fc60007810000 */
[----:B------:R-:W1:Y:S01]  /*fbc0*/  SHFL.BFLY PT, R137, R0, 0x1, 0x1f ;  /* 0x0c201f0000897f89 */ /* 0x000e6200000e0000 */
[----:B------:R-:W-:Y:S01]  /*fbd0*/  FSEL R4, R136, RZ, P3 ;  /* 0x000000ff88047208 */ /* 0x000fe20001800000 */
[----:B------:R-:W-:Y:S01]  /*fbe0*/  MUFU.EX2 R233, R9 ;  /* 0x0000000900e97308 */ /* 0x000fe20000000800 */
[C---:B------:R-:W-:Y:S01]  /*fbf0*/  FSETP.NEU.FTZ.AND P2, PT, R135.reuse, -INF , PT ;  /* 0xff8000008700780b */ /* 0x040fe20003f5d000 */
[----:B----4-:R-:W2:Y:S01]  /*fc00*/  SHFL.BFLY PT, R6, R134, 0x1, 0x1f ;  /* 0x0c201f0086067f89 */ /* 0x010ea200000e0000 */
[----:B------:R-:W-:-:S05]  /*fc10*/  FMUL.FTZ R3, R135, c[0x0][0x23c] ;  /* 0x00008f0087037a20 */ /* 0x000fca0000410000 */
[----:B------:R-:W-:Y:S01]  /*fc20*/  FSEL R3, R3, RZ, P2 ;  /* 0x000000ff03037208 */ /* 0x000fe20001000000 */
[----:B------:R-:W3:Y:S04]  /*fc30*/  MUFU.EX2 R240, R7 ;  /* 0x0000000700f07308 */ /* 0x000ee80000000800 */
[--C-:B------:R-:W-:Y:S02]  /*fc40*/  FFMA.FTZ R15, R15, c[0x0][0x23c], -R3.reuse ;  /* 0x00008f000f0f7a23 */ /* 0x100fe40000010803 */
[--C-:B------:R-:W-:Y:S02]  /*fc50*/  FFMA.FTZ R8, R8, c[0x0][0x23c], -R3.reuse ;  /* 0x00008f0008087a23 */ /* 0x100fe40000010803 */
[----:B------:R-:W-:Y:S01]  /*fc60*/  MUFU.EX2 R207, R15 ;  /* 0x0000000f00cf7308 */ /* 0x000fe20000000800 */
[----:B------:R-:W-:-:S02]  /*fc70*/  FFMA.FTZ R19, R19, c[0x0][0x23c], -R3 ;  /* 0x00008f0013137a23 */ /* 0x000fc40000010803 */
[----:B------:R-:W-:Y:S01]  /*fc80*/  FFMA.FTZ R18, R18, c[0x0][0x23c], -R3 ;  /* 0x00008f0012127a23 */ /* 0x000fe20000010803 */
[----:B-1----:R-:W-:-:S04]  /*fc90*/  FMNMX.FTZ R137, R0, R137, !PT ;  /* 0x0000008900897209 */ /* 0x002fc80007810000 */
[----:B------:R1:W-:Y:S01]  /*fca0*/  MUFU.EX2 R206, R8 ;  /* 0x0000000800ce7308 */ /* 0x0003e20000000800 */
[----:B--2---:R-:W-:Y:S01]  /*fcb0*/  FMNMX.FTZ R134, R134, R6, !PT ;  /* 0x0000000686867209 */ /* 0x004fe20007810000 */
[C---:B------:R-:W-:Y:S01]  /*fcc0*/  FMUL.FTZ R0, R137.reuse, c[0x0][0x23c] ;  /* 0x00008f0089007a20 */ /* 0x040fe20000410000 */
[----:B------:R-:W-:Y:S01]  /*fcd0*/  FSETP.NEU.FTZ.AND P0, PT, R137, -INF , PT ;  /* 0xff8000008900780b */ /* 0x000fe20003f1d000 */
[----:B------:R-:W-:Y:S01]  /*fce0*/  FADD.FTZ R6, R239, -R4 ;  /* 0x80000004ef067221 */ /* 0x000fe20000010000 */
[C---:B------:R-:W-:Y:S01]  /*fcf0*/  FSETP.NEU.FTZ.AND P1, PT, R134.reuse, -INF , PT ;  /* 0xff8000008600780b */ /* 0x040fe20003f3d000 */
[----:B------:R-:W-:Y:S01]  /*fd00*/  FMUL.FTZ R2, R134, c[0x0][0x23c] ;  /* 0x00008f0086027a20 */ /* 0x000fe20000410000 */
[----:B------:R-:W-:Y:S01]  /*fd10*/  FSEL R0, R0, RZ, P0 ;  /* 0x000000ff00007208 */ /* 0x000fe20000000000 */
[----:B------:R-:W-:Y:S01]  /*fd20*/  FMUL.FTZ R6, R6, c[0x0][0x23c] ;  /* 0x00008f0006067a20 */ /* 0x000fe20000410000 */
[----:B------:R-:W-:Y:S01]  /*fd30*/  FSEL R4, R135, RZ, P2 ;  /* 0x000000ff87047208 */ /* 0x000fe20001000000 */
[----:B------:R-:W2:Y:S01]  /*fd40*/  MUFU.EX2 R205, R19 ;  /* 0x0000001300cd7308 */ /* 0x000ea20000000800 */
[----:B------:R-:W-:Y:S01]  /*fd50*/  FSEL R2, R2, RZ, P1 ;  /* 0x000000ff02027208 */ /* 0x000fe20000800000 */
[----:B------:R-:W-:Y:S01]  /*fd60*/  FFMA.FTZ R21, R21, c[0x0][0x23c], -R0 ;  /* 0x00008f0015157a23 */ /* 0x000fe20000010800 */
[----:B---3--:R-:W-:Y:S01]  /*fd70*/  F2FP.BF16.PACK_AB R10, R240, R233 ;  /* 0x000000e9f00a723e */ /* 0x008fe200000010ff */
[----:B------:R-:W-:-:S02]  /*fd80*/  FADD.FTZ R4, R238, -R4 ;  /* 0x80000004ee047221 */ /* 0x000fc40000010000 */
[----:B------:R-:W-:Y:S01]  /*fd90*/  FFMA.FTZ R20, R20, c[0x0][0x23c], -R2 ;  /* 0x00008f0014147a23 */ /* 0x000fe20000010802 */
[----:B-1----:R-:W-:Y:S01]  /*fda0*/  F2FP.BF16.PACK_AB R8, R234, R235 ;  /* 0x000000ebea08723e */ /* 0x002fe200000010ff */
[----:B------:R-:W-:Y:S01]  /*fdb0*/  MUFU.EX2 R194, R21 ;  /* 0x0000001500c27308 */ /* 0x000fe20000000800 */
[----:B------:R-:W-:Y:S02]  /*fdc0*/  FFMA.FTZ R16, R16, c[0x0][0x23c], -R0 ;  /* 0x00008f0010107a23 */ /* 0x000fe40000010800 */
[----:B------:R-:W-:Y:S01]  /*fdd0*/  FMUL.FTZ R15, R4, c[0x0][0x23c] ;  /* 0x00008f00040f7a20 */ /* 0x000fe20000410000 */
[----:B------:R-:W-:Y:S01]  /*fde0*/  FSEL R4, R137, RZ, P0 ;  /* 0x000000ff89047208 */ /* 0x000fe20000000000 */
[----:B------:R-:W-:Y:S02]  /*fdf0*/  FFMA.FTZ R11, R11, c[0x0][0x23c], -R2 ;  /* 0x00008f000b0b7a23 */ /* 0x000fe40000010802 */
[----:B------:R-:W-:Y:S01]  /*fe00*/  FFMA.FTZ R5, R5, c[0x0][0x23c], -R0 ;  /* 0x00008f0005057a23 */ /* 0x000fe20000010800 */
[----:B------:R1:W-:Y:S01]  /*fe10*/  MUFU.EX2 R197, R20 ;  /* 0x0000001400c57308 */ /* 0x0003e20000000800 */
[----:B--2---:R-:W-:Y:S01]  /*fe20*/  F2FP.BF16.PACK_AB R9, R205, R206 ;  /* 0x000000cecd09723e */ /* 0x004fe200000010ff */
[----:B------:R-:W-:-:S02]  /*fe30*/  FADD.FTZ R4, R236, -R4 ;  /* 0x80000004ec047221 */ /* 0x000fc40000010000 */
[----:B------:R-:W-:Y:S02]  /*fe40*/  FFMA.FTZ R14, R14, c[0x0][0x23c], -R2 ;  /* 0x00008f000e0e7a23 */ /* 0x000fe40000010802 */
[----:B------:R-:W-:Y:S02]  /*fe50*/  FFMA.FTZ R13, R13, c[0x0][0x23c], -R0 ;  /* 0x00008f000d0d7a23 */ /* 0x000fe40000010800 */
[----:B------:R-:W-:Y:S01]  /*fe60*/  MUFU.EX2 R193, R16 ;  /* 0x0000001000c17308 */ /* 0x000fe20000000800 */
[----:B------:R-:W-:Y:S02]  /*fe70*/  FFMA.FTZ R17, R17, c[0x0][0x23c], -R2 ;  /* 0x00008f0011117a23 */ /* 0x000fe40000010802 */
[----:B------:R-:W-:Y:S01]  /*fe80*/  FMUL.FTZ R4, R4, c[0x0][0x23c] ;  /* 0x00008f0004047a20 */ /* 0x000fe20000410000 */
[----:B-1----:R-:W1:Y:S04]  /*fe90*/  LDSM.16.MT88.4 R20, [R209+0xa000] ;  /* 0x00a00000d114783b */ /* 0x002e680000004200 */
[----:B------:R-:W-:Y:S08]  /*fea0*/  MUFU.EX2 R232, R18 ;  /* 0x0000001200e87308 */ /* 0x000ff00000000800 */
[----:B------:R-:W2:Y:S08]  /*feb0*/  MUFU.EX2 R16, R6 ;  /* 0x0000000600107308 */ /* 0x000eb00000000800 */
[----:B------:R-:W3:Y:S08]  /*fec0*/  MUFU.EX2 R15, R15 ;  /* 0x0000000f000f7308 */ /* 0x000ef00000000800 */
[----:B------:R4:W-:Y:S01]  /*fed0*/  MUFU.EX2 R198, R11 ;  /* 0x0000000b00c67308 */ /* 0x0009e20000000800 */
[----:B--2---:R-:W-:-:S02]  /*fee0*/  FMUL.FTZ R144, R144, R16 ;  /* 0x0000001090907220 */ /* 0x004fc40000410000 */
[-C--:B------:R-:W-:Y:S02]  /*fef0*/  FMUL.FTZ R145, R145, R16.reuse ;  /* 0x0000001091917220 */ /* 0x080fe40000410000 */
[-C--:B------:R-:W-:Y:S02]  /*ff00*/  FMUL.FTZ R156, R156, R16.reuse ;  /* 0x000000109c9c7220 */ /* 0x080fe40000410000 */
[----:B------:R-:W-:Y:S01]  /*ff10*/  FMUL.FTZ R157, R157, R16 ;  /* 0x000000109d9d7220 */ /* 0x000fe20000410000 */
[----:B------:R2:W-:Y:S01]  /*ff20*/  MUFU.EX2 R195, R5 ;  /* 0x0000000500c37308 */ /* 0x0005e20000000800 */
[-C--:B---3--:R-:W-:Y:S02]  /*ff30*/  FMUL.FTZ R146, R146, R15.reuse ;  /* 0x0000000f92927220 */ /* 0x088fe40000410000 */
[-C--:B------:R-:W-:Y:S02]  /*ff40*/  FMUL.FTZ R147, R147, R15.reuse ;  /* 0x0000000f93937220 */ /* 0x080fe40000410000 */
[----:B------:R-:W-:-:S02]  /*ff50*/  FMUL.FTZ R158, R158, R15 ;  /* 0x0000000f9e9e7220 */ /* 0x000fc40000410000 */
[----:B------:R-:W-:Y:S01]  /*ff60*/  FMUL.FTZ R159, R159, R15 ;  /* 0x0000000f9f9f7220 */ /* 0x000fe20000410000 */
[----:B----4-:R-:W-:Y:S01]  /*ff70*/  F2FP.BF16.PACK_AB R11, R232, R207 ;  /* 0x000000cfe80b723e */ /* 0x010fe200000010ff */
[----:B------:R-:W-:Y:S01]  /*ff80*/  MUFU.EX2 R199, R14 ;  /* 0x0000000e00c77308 */ /* 0x000fe20000000800 */
[-C--:B------:R-:W-:Y:S02]  /*ff90*/  FMUL.FTZ R160, R160, R16.reuse ;  /* 0x00000010a0a07220 */ /* 0x080fe40000410000 */
[----:B------:R-:W-:Y:S02]  /*ffa0*/  FMUL.FTZ R161, R161, R16 ;  /* 0x00000010a1a17220 */ /* 0x000fe40000410000 */
[-C--:B------:R-:W-:Y:S01]  /*ffb0*/  FMUL.FTZ R162, R162, R15.reuse ;  /* 0x0000000fa2a27220 */ /* 0x080fe20000410000 */
[----:B-1----:R-:W-:Y:S01]  /*ffc0*/  HMMA.16816.F32.BF16 R248, R8, R20, R144 ;  /* 0x0000001408f8723c */ /* 0x002fe20000041890 */
[----:B------:R-:W1:Y:S01]  /*ffd0*/  LDSM.16.MT88.4 R144, [R214+0xa000] ;  /* 0x00a00000d690783b */ /* 0x000e620000004200 */
[----:B--2---:R-:W-:Y:S01]  /*ffe0*/  FSEL R5, R134, RZ, P1 ;  /* 0x000000ff86057208 */ /* 0x004fe20000800000 */
[----:B------:R-:W2:Y:S01]  /*fff0*/  MUFU.EX2 R196, R13 ;  /* 0x0000000d00c47308 */ /* 0x000ea20000000800 */
[----:B------:R-:W-:-:S02]  /*10000*/  FMUL.FTZ R163, R163, R15 ;  /* 0x0000000fa3a37220 */ /* 0x000fc40000410000 */
[-C--:B------:R-:W-:Y:S02]  /*10010*/  FMUL.FTZ R116, R116, R16.reuse ;  /* 0x0000001074747220 */ /* 0x080fe40000410000 */
[----:B------:R-:W-:Y:S02]  /*10020*/  FADD.FTZ R5, R237, -R5 ;  /* 0x80000005ed057221 */ /* 0x000fe40000010000 */
[----:B------:R-:W-:Y:S01]  /*10030*/  FMUL.FTZ R117, R117, R16 ;  /* 0x0000001075757220 */ /* 0x000fe20000410000 */
[----:B------:R-:W3:Y:S01]  /*10040*/  MUFU.EX2 R204, R17 ;  /* 0x0000001100cc7308 */ /* 0x000ee20000000800 */
[----:B------:R-:W-:Y:S01]  /*10050*/  FMUL.FTZ R5, R5, c[0x0][0x23c] ;  /* 0x00008f0005057a20 */ /* 0x000fe20000410000 */
[----:B------:R-:W-:Y:S01]  /*10060*/  HMMA.16816.F32.BF16 R160, R8, R176, R160 ;  /* 0x000000b008a0723c */ /* 0x000fe200000418a0 */
[-C--:B------:R-:W-:Y:S02]  /*10070*/  FMUL.FTZ R118, R118, R15.reuse ;  /* 0x0000000f76767220 */ /* 0x080fe40000410000 */
[----:B------:R-:W-:-:S02]  /*10080*/  FMUL.FTZ R119, R119, R15 ;  /* 0x0000000f77777220 */ /* 0x000fc40000410000 */
[----:B------:R-:W-:Y:S01]  /*10090*/  FMUL.FTZ R172, R172, R16 ;  /* 0x00000010acac7220 */ /* 0x000fe20000410000 */
[----:B------:R4:W5:Y:S01]  /*100a0*/  MUFU.EX2 R14, R5 ;  /* 0x00000005000e7308 */ /* 0x0009620000000800 */
[----:B--2---:R-:W-:Y:S01]  /*100b0*/  F2FP.BF16.PACK_AB R7, R195, R196 ;  /* 0x000000c4c307723e */ /* 0x004fe200000010ff */
[----:B------:R-:W-:Y:S02]  /*100c0*/  FMUL.FTZ R173, R173, R16 ;  /* 0x00000010adad7220 */ /* 0x000fe40000410000 */
[----:B------:R-:W-:Y:S01]  /*100d0*/  FMUL.FTZ R174, R174, R15 ;  /* 0x0000000faeae7220 */ /* 0x000fe20000410000 */
[----:B------:R-:W-:Y:S01]  /*100e0*/  MOV R236, R249 ;  /* 0x000000f900ec7202 */ /* 0x000fe20000000f00 */
[----:B------:R-:W-:Y:S01]  /*100f0*/  FMUL.FTZ R175, R175, R15 ;  /* 0x0000000fafaf7220 */ /* 0x000fe20000410000 */
[----:B------:R-:W-:Y:S01]  /*10100*/  MOV R203, R248 ;  /* 0x000000f800cb7202 */ /* 0x000fe20000000f00 */
[----:B------:R2:W1:Y:S01]  /*10110*/  MUFU.EX2 R13, R4 ;  /* 0x00000004000d7308 */ /* 0x0004620000000800 */
[----:B---3--:R-:W-:Y:S01]  /*10120*/  F2FP.BF16.PACK_AB R6, R204, R199 ;  /* 0x000000c7cc06723e */ /* 0x008fe200000010ff */
[----:B------:R-:W-:Y:S01]  /*10130*/  FMUL.FTZ R128, R128, R16 ;  /* 0x0000001080807220 */ /* 0x000fe20000410000 */
[----:B------:R-:W-:Y:S01]  /*10140*/  MOV R18, R250 ;  /* 0x000000fa00127202 */ /* 0x000fe20000000f00 */
[----:B------:R-:W-:Y:S01]  /*10150*/  FMUL.FTZ R129, R129, R16 ;  /* 0x0000001081817220 */ /* 0x000fe20000410000 */
[----:B------:R-:W-:Y:S01]  /*10160*/  MOV R17, R251 ;  /* 0x000000fb00117202 */ /* 0x000fe20000000f00 */
[----:B------:R-:W-:Y:S01]  /*10170*/  FMUL.FTZ R130, R130, R15 ;  /* 0x0000000f82827220 */ /* 0x000fe20000410000 */
[----:B----4-:R-:W-:Y:S01]  /*10180*/  F2FP.BF16.PACK_AB R5, R194, R193 ;  /* 0x000000c1c205723e */ /* 0x010fe200000010ff */
[----:B-----5:R-:W-:-:S02]  /*10190*/  FMUL.FTZ R40, R40, R14 ;  /* 0x0000000e28287220 */ /* 0x020fc40000410000 */
[-C--:B------:R-:W-:Y:S02]  /*101a0*/  FMUL.FTZ R41, R41, R14.reuse ;  /* 0x0000000e29297220 */ /* 0x080fe40000410000 */
[-C--:B------:R-:W-:Y:S02]  /*101b0*/  FMUL.FTZ R124, R124, R14.reuse ;  /* 0x0000000e7c7c7220 */ /* 0x080fe40000410000 */
[----:B------:R-:W-:Y:S01]  /*101c0*/  FMUL.FTZ R125, R125, R14 ;  /* 0x0000000e7d7d7220 */ /* 0x000fe20000410000 */
[----:B--2---:R-:W-:Y:S01]  /*101d0*/  F2FP.BF16.PACK_AB R4, R197, R198 ;  /* 0x000000c6c504723e */ /* 0x004fe200000010ff */
[-C--:B-1----:R-:W-:Y:S02]  /*101e0*/  FMUL.FTZ R42, R42, R13.reuse ;  /* 0x0000000d2a2a7220 */ /* 0x082fe40000410000 */
[-C--:B------:R-:W-:Y:S02]  /*101f0*/  FMUL.FTZ R43, R43, R13.reuse ;  /* 0x0000000d2b2b7220 */ /* 0x080fe40000410000 */
[----:B------:R-:W-:-:S02]  /*10200*/  FMUL.FTZ R126, R126, R13 ;  /* 0x0000000d7e7e7220 */ /* 0x000fc40000410000 */
[-C--:B------:R-:W-:Y:S02]  /*10210*/  FMUL.FTZ R127, R127, R13.reuse ;  /* 0x0000000d7f7f7220 */ /* 0x080fe40000410000 */
[-C--:B------:R-:W-:Y:S01]  /*10220*/  FMUL.FTZ R148, R148, R14.reuse ;  /* 0x0000000e94947220 */ /* 0x080fe20000410000 */
[----:B------:R-:W-:Y:S01]  /*10230*/  HMMA.16816.F32.BF16 R24, R4, R144, R40 ;  /* 0x000000900418723c */ /* 0x000fe20000041828 */
[----:B------:R-:W-:Y:S01]  /*10240*/  LDSM.16.MT88.4 R40, [R214+0xb000] ;  /* 0x00b00000d628783b */ /* 0x000fe20000004200 */
[-C--:B------:R-:W-:Y:S02]  /*10250*/  FMUL.FTZ R149, R149, R14.reuse ;  /* 0x0000000e95957220 */ /* 0x080fe40000410000 */
[-C--:B------:R-:W-:Y:S02]  /*10260*/  FMUL.FTZ R150, R150, R13.reuse ;  /* 0x0000000d96967220 */ /* 0x080fe40000410000 */
        /* <DEDUP_REMOVED lines=60> */
[----:B------:R-:W-:-:S02]  /*10630*/  FMUL.FTZ R105, R105, R14 ;  /* 0x0000000e69697220 */ /* 0x000fc40000410000 */
[-C--:B------:R-:W-:Y:S02]  /*10640*/  FMUL.FTZ R106, R106, R13.reuse ;  /* 0x0000000d6a6a7220 */ /* 0x080fe40000410000 */
[----:B------:R-:W-:Y:S02]  /*10650*/  FMUL.FTZ R107, R107, R13 ;  /* 0x0000000d6b6b7220 */ /* 0x000fe40000410000 */
[-C--:B------:R-:W-:Y:S01]  /*10660*/  FMUL.FTZ R108, R108, R14.reuse ;  /* 0x0000000e6c6c7220 */ /* 0x080fe20000410000 */
[C---:B------:R-:W-:Y:S01]  /*10670*/  HMMA.16816.F32.BF16 R88, R4.reuse, R32, R88 ;  /* 0x000000200458723c */ /* 0x040fe20000041858 */
[-C--:B------:R-:W-:Y:S01]  /*10680*/  FMUL.FTZ R109, R109, R14.reuse ;  /* 0x0000000e6d6d7220 */ /* 0x080fe20000410000 */
        /* <DEDUP_REMOVED lines=10> */
[----:B------:R-:W-:Y:S01]  /*10730*/  FMUL.FTZ R131, R131, R15 ;  /* 0x0000000f83837220 */ /* 0x000fe20000410000 */
[C---:B------:R-:W-:Y:S01]  /*10740*/  HMMA.16816.F32.BF16 R104, R4.reuse, R40, R104 ;  /* 0x000000280468723c */ /* 0x040fe20000041868 */
[----:B------:R-:W-:Y:S02]  /*10750*/  IMAD.MOV.U32 R127, RZ, RZ, R244 ;  /* 0x000000ffff7f7224 */ /* 0x000fe400078e00f4 */
[-C--:B------:R-:W-:Y:S02]  /*10760*/  FMUL.FTZ R52, R52, R16.reuse ;  /* 0x0000001034347220 */ /* 0x080fe40000410000 */
[----:B------:R-:W-:Y:S01]  /*10770*/  FMUL.FTZ R53, R53, R16 ;  /* 0x0000001035357220 */ /* 0x000fe20000410000 */
[----:B------:R-:W-:Y:S01]  /*10780*/  MOV R177, R127 ;  /* 0x0000007f00b17202 */ /* 0x000fe20000000f00 */
        /* <DEDUP_REMOVED lines=10> */
[----:B------:R-:W-:Y:S01]  /*10830*/  MOV R4, R248 ;  /* 0x000000f800047202 */ /* 0x000fe20000000f00 */
[C---:B------:R-:W-:Y:S01]  /*10840*/  HMMA.16816.F32.BF16 R116, R8.reuse, R24, R116 ;  /* 0x000000180874723c */ /* 0x040fe20000041874 */
[----:B------:R-:W-:Y:S01]  /*10850*/  MOV R5, R139 ;  /* 0x0000008b00057202 */ /* 0x000fe20000000f00 */
[-C--:B------:R-:W-:Y:S01]  /*10860*/  FMUL.FTZ R38, R38, R15.reuse ;  /* 0x0000000f26267220 */ /* 0x080fe20000410000 */
[----:B------:R-:W-:Y:S01]  /*10870*/  MOV R6, R202 ;  /* 0x000000ca00067202 */ /* 0x000fe20000000f00 */
[----:B------:R-:W-:Y:S01]  /*10880*/  FMUL.FTZ R39, R39, R15 ;  /* 0x0000000f27277220 */ /* 0x000fe20000410000 */
[----:B------:R-:W-:Y:S01]  /*10890*/  MOV R7, R201 ;  /* 0x000000c900077202 */ /* 0x000fe20000000f00 */
[-C--:B------:R-:W-:Y:S02]  /*108a0*/  FMUL.FTZ R48, R48, R16.reuse ;  /* 0x0000001030307220 */ /* 0x080fe40000410000 */
[----:B------:R-:W-:Y:S01]  /*108b0*/  HMMA.16816.F32.BF16 R248, R8, R22, R156 ;  /* 0x0000001608f8723c */ /* 0x000fe2000004189c */
[----:B------:R-:W-:-:S02]  /*108c0*/  FMUL.FTZ R49, R49, R16 ;  /* 0x0000001031317220 */ /* 0x000fc40000410000 */
[-C--:B------:R-:W-:Y:S02]  /*108d0*/  FMUL.FTZ R50, R50, R15.reuse ;  /* 0x0000000f32327220 */ /* 0x080fe40000410000 */
[----:B------:R-:W-:Y:S02]  /*108e0*/  FMUL.FTZ R51, R51, R15 ;  /* 0x0000000f33337220 */ /* 0x000fe40000410000 */
[----:B------:R-:W-:Y:S01]  /*108f0*/  MOV R158, R4 ;  /* 0x00000004009e7202 */ /* 0x000fe20000000f00 */
[----:B------:R-:W-:Y:S01]  /*10900*/  FFMA.FTZ R4, R133, c[0x0][0x23c], -R12 ;  /* 0x00008f0085047a23 */ /* 0x000fe2000001080c */
[----:B------:R-:W-:Y:S01]  /*10910*/  MOV R159, R21 ;  /* 0x00000015009f7202 */ /* 0x000fe20000000f00 */
[----:B------:R-:W-:Y:S01]  /*10920*/  HMMA.16816.F32.BF16 R244, R8, R178, R172 ;  /* 0x000000b208f4723c */ /* 0x000fe200000418ac */
[-C--:B------:R-:W-:Y:S01]  /*10930*/  FMUL.FTZ R68, R68, R16.reuse ;  /* 0x0000001044447220 */ /* 0x080fe20000410000 */
[----:B------:R1:W-:Y:S01]  /*10940*/  MUFU.EX2 R133, R4 ;  /* 0x0000000400857308 */ /* 0x0003e20000000800 */
[----:B------:R-:W-:-:S02]  /*10950*/  FMUL.FTZ R69, R69, R16 ;  /* 0x0000001045457220 */ /* 0x000fc40000410000 */
[-C--:B------:R-:W-:Y:S02]  /*10960*/  FMUL.FTZ R70, R70, R15.reuse ;  /* 0x0000000f46467220 */ /* 0x080fe40000410000 */
[----:B------:R-:W-:Y:S01]  /*10970*/  FMUL.FTZ R71, R71, R15 ;  /* 0x0000000f47477220 */ /* 0x000fe20000410000 */
[C---:B------:R-:W-:Y:S01]  /*10980*/  HMMA.16816.F32.BF16 R24, R8.reuse, R26, R128 ;  /* 0x0000001a0818723c */ /* 0x040fe20000041880 */
        /* <DEDUP_REMOVED lines=9> */
[----:B------:R-:W-:Y:S01]  /*10a20*/  HMMA.16816.F32.BF16 R52, R8, R140, R52 ;  /* 0x0000008c0834723c */ /* 0x000fe20000041834 */
[----:B-1----:R-:W-:-:S02]  /*10a30*/  FFMA.FTZ R4, R138, c[0x0][0x23c], -R12 ;  /* 0x00008f008a047a23 */ /* 0x002fc4000001080c */
[-C--:B------:R-:W-:Y:S02]  /*10a40*/  FMUL.FTZ R85, R85, R16.reuse ;  /* 0x0000001055557220 */ /* 0x080fe40000410000 */
[----:B------:R-:W1:Y:S01]  /*10a50*/  MUFU.EX2 R139, R4 ;  /* 0x00000004008b7308 */ /* 0x000e620000000800 */
[-C--:B------:R-:W-:Y:S02]  /*10a60*/  FMUL.FTZ R86, R86, R15.reuse ;  /* 0x0000000f56567220 */ /* 0x080fe40000410000 */
[-C--:B------:R-:W-:Y:S01]  /*10a70*/  FMUL.FTZ R87, R87, R15.reuse ;  /* 0x0000000f57577220 */ /* 0x080fe20000410000 */
[----:B------:R-:W-:Y:S01]  /*10a80*/  HMMA.16816.F32.BF16 R200, R8, R142, R64 ;  /* 0x0000008e08c8723c */ /* 0x000fe20000041840 */
[-C--:B------:R-:W-:Y:S01]  /*10a90*/  FMUL.FTZ R96, R96, R16.reuse ;  /* 0x0000001060607220 */ /* 0x080fe20000410000 */
[----:B------:R-:W-:Y:S01]  /*10aa0*/  LDSM.16.MT88.4 R64, [R213+0xa800] ;  /* 0x00a80000d540783b */ /* 0x000fe20000004200 */
[----:B------:R-:W-:Y:S02]  /*10ab0*/  FMUL.FTZ R97, R97, R16 ;  /* 0x0000001061617220 */ /* 0x000fe40000410000 */
[----:B------:R-:W-:-:S02]  /*10ac0*/  FMUL.FTZ R98, R98, R15 ;  /* 0x0000000f62627220 */ /* 0x000fc40000410000 */
[----:B------:R-:W-:Y:S01]  /*10ad0*/  FMUL.FTZ R99, R99, R15 ;  /* 0x0000000f63637220 */ /* 0x000fe20000410000 */
[C---:B------:R-:W-:Y:S01]  /*10ae0*/  HMMA.16816.F32.BF16 R36, R8.reuse, R144, R36 ;  /* 0x000000900824723c */ /* 0x040fe20000041824 */
[-C--:B------:R-:W-:Y:S02]  /*10af0*/  FMUL.FTZ R112, R112, R16.reuse ;  /* 0x0000001070707220 */ /* 0x080fe40000410000 */
[-C--:B------:R-:W-:Y:S01]  /*10b00*/  FMUL.FTZ R113, R113, R16.reuse ;  /* 0x0000001071717220 */ /* 0x080fe20000410000 */
[----:B-1----:R-:W-:Y:S01]  /*10b10*/  F2FP.BF16.PACK_AB R128, R139, R133 ;  /* 0x000000858b80723e */ /* 0x002fe200000010ff */
[----:B------:R-:W-:Y:S02]  /*10b20*/  FFMA.FTZ R4, R132, c[0x0][0x23c], -R12 ;  /* 0x00008f0084047a23 */ /* 0x000fe4000001080c */
[-C--:B------:R-:W-:Y:S01]  /*10b30*/  FMUL.FTZ R114, R114, R15.reuse ;  /* 0x0000000f72727220 */ /* 0x080fe20000410000 */
[----:B------:R-:W-:Y:S01]  /*10b40*/  HMMA.16816.F32.BF16 R236, R8, R146, R48 ;  /* 0x0000009208ec723c */ /* 0x000fe20000041830 */
[----:B------:R1:W-:Y:S01]  /*10b50*/  MUFU.EX2 R176, R4 ;  /* 0x0000000400b07308 */ /* 0x0003e20000000800 */
[----:B------:R-:W-:Y:S01]  /*10b60*/  FMUL.FTZ R115, R115, R15 ;  /* 0x0000000f73737220 */ /* 0x000fe20000410000 */
[----:B------:R-:W2:Y:S01]  /*10b70*/  LDSM.16.MT88.4 R48, [R214+0xa800] ;  /* 0x00a80000d630783b */ /* 0x000ea20000004200 */
[----:B------:R-:W-:-:S02]  /*10b80*/  FMUL.FTZ R100, R100, R16 ;  /* 0x0000001064647220 */ /* 0x000fc40000410000 */
[----:B------:R-:W-:Y:S02]  /*10b90*/  FMUL.FTZ R101, R101, R16 ;  /* 0x0000001065657220 */ /* 0x000fe40000410000 */
[----:B------:R-:W-:Y:S01]  /*10ba0*/  HMMA.16816.F32.BF16 R68, R8, R28, R68 ;  /* 0x0000001c0844723c */ /* 0x000fe20000041844 */
[-C--:B------:R-:W-:Y:S02]  /*10bb0*/  FMUL.FTZ R102, R102, R15.reuse ;  /* 0x0000000f66667220 */ /* 0x080fe40000410000 */
[----:B------:R-:W-:-:S05]  /*10bc0*/  FMUL.FTZ R103, R103, R15 ;  /* 0x0000000f67677220 */ /* 0x000fca0000410000 */
[C---:B------:R-:W-:Y:S01]  /*10bd0*/  HMMA.16816.F32.BF16 R140, R8.reuse, R30, R80 ;  /* 0x0000001e088c723c */ /* 0x040fe20000041850 */
[----:B-1----:R-:W-:Y:S01]  /*10be0*/  FFMA.FTZ R4, R184, c[0x0][0x23c], -R12 ;  /* 0x00008f00b8047a23 */ /* 0x002fe2000001080c */
[----:B------:R-:W-:Y:S01]  /*10bf0*/  MOV R184, R5 ;  /* 0x0000000500b87202 */ /* 0x000fe20000000f00 */
[----:B------:R-:W1:Y:S02]  /*10c00*/  LDSM.16.MT88.4 R80, [R209+0xb800] ;  /* 0x00b80000d150783b */ /* 0x000e640000004200 */
[----:B------:R3:W4:Y:S03]  /*10c10*/  MUFU.EX2 R138, R4 ;  /* 0x00000004008a7308 */ /* 0x0007260000000800 */
[C---:B------:R-:W-:Y:S08]  /*10c20*/  HMMA.16816.F32.BF16 R84, R8.reuse, R32, R84 ;  /* 0x000000200854723c */ /* 0x040ff00000041854 */
[----:B------:R-:W-:Y:S01]  /*10c30*/  HMMA.16816.F32.BF16 R32, R8, R34, R96 ;  /* 0x000000220820723c */ /* 0x000fe20000041860 */
[----:B------:R-:W5:Y:S01]  /*10c40*/  LDSM.16.MT88.4 R96, [R211+0xb800] ;  /* 0x00b80000d360783b */ /* 0x000f620000004200 */
[----:B---3--:R-:W-:Y:S01]  /*10c50*/  FFMA.FTZ R4, R182, c[0x0][0x23c], -R3 ;  /* 0x00008f00b6047a23 */ /* 0x008fe20000010803 */
[----:B------:R-:W-:-:S02]  /*10c60*/  MOV R182, R20 ;  /* 0x0000001400b67202 */ /* 0x000fc40000000f00 */
[----:B----4-:R-:W-:Y:S01]  /*10c70*/  F2FP.BF16.PACK_AB R130, R138, R176 ;  /* 0x000000b08a82723e */ /* 0x010fe200000010ff */
[----:B------:R3:W-:Y:S02]  /*10c80*/  MUFU.EX2 R21, R4 ;  /* 0x0000000400157308 */ /* 0x0007e40000000800 */
[C---:B------:R-:W-:Y:S01]  /*10c90*/  HMMA.16816.F32.BF16 R28, R8.reuse, R42, R112 ;  /* 0x0000002a081c723c */ /* 0x040fe20000041870 */
[----:B------:R-:W-:Y:S07]  /*10ca0*/  LDSM.16.MT88.4 R112, [R214+0xb800] ;  /* 0x00b80000d670783b */ /* 0x000fee0000004200 */
[----:B------:R-:W-:Y:S01]  /*10cb0*/  HMMA.16816.F32.BF16 R100, R8, R40, R100 ;  /* 0x000000280864723c */ /* 0x000fe20000041864 */
[----:B---3--:R-:W-:-:S02]  /*10cc0*/  FFMA.FTZ R4, R183, c[0x0][0x23c], -R3 ;  /* 0x00008f00b7047a23 */ /* 0x008fc40000010803 */
[----:B------:R-:W-:Y:S02]  /*10cd0*/  IMAD.MOV.U32 R183, RZ, RZ, R19 ;  /* 0x000000ffffb77224 */ /* 0x000fe400078e0013 */
[----:B------:R3:W4:Y:S02]  /*10ce0*/  MUFU.EX2 R23, R4 ;  /* 0x0000000400177308 */ /* 0x0007240000000800 */
[----:B------:R-:W-:Y:S02]  /*10cf0*/  FFMA.FTZ R11, R177, R16, R235 ;  /* 0x00000010b10b7223 */ /* 0x000fe400000100eb */
[----:B------:R-:W-:Y:S02]  /*10d00*/  FFMA.FTZ R8, R243, R15, R206 ;  /* 0x0000000ff3087223 */ /* 0x000fe400000100ce */
[----:B------:R-:W-:Y:S02]  /*10d10*/  FADD.FTZ R11, R234, R11 ;  /* 0x0000000bea0b7221 */ /* 0x000fe40000010000 */
[----:B------:R-:W-:-:S02]  /*10d20*/  FADD.FTZ R10, R205, R8 ;  /* 0x00000008cd0a7221 */ /* 0x000fc40000010000 */
[--C-:B---3--:R-:W-:Y:S01]  /*10d30*/  FFMA.FTZ R4, R181, c[0x0][0x23c], -R3.reuse ;  /* 0x00008f00b5047a23 */ /* 0x108fe20000010803 */
[----:B------:R-:W-:Y:S01]  /*10d40*/  MOV R181, R159 ;  /* 0x0000009f00b57202 */ /* 0x000fe20000000f00 */
[----:B------:R-:W-:Y:S01]  /*10d50*/  FFMA.FTZ R3, R185, c[0x0][0x23c], -R3 ;  /* 0x00008f00b9037a23 */ /* 0x000fe20000010803 */
[----:B----4-:R-:W-:Y:S01]  /*10d60*/  F2FP.BF16.PACK_AB R129, R23, R21 ;  /* 0x000000151781723e */ /* 0x010fe200000010ff */
[----:B------:R-:W-:Y:S01]  /*10d70*/  MUFU.EX2 R132, R4 ;  /* 0x0000000400847308 */ /* 0x000fe20000000800 */
[----:B------:R-:W-:-:S07]  /*10d80*/  MOV R185, R6 ;  /* 0x0000000600b97202 */ /* 0x000fce0000000f00 */
[----:B------:R3:W4:Y:S02]  /*10d90*/  MUFU.EX2 R22, R3 ;  /* 0x0000000300167308 */ /* 0x0007240000000800 */
[----:B---3--:R-:W-:Y:S01]  /*10da0*/  FFMA.FTZ R3, R180, c[0x0][0x23c], -R2 ;  /* 0x00008f00b4037a23 */ /* 0x008fe20000010802 */
[----:B------:R-:W-:Y:S02]  /*10db0*/  MOV R180, R158 ;  /* 0x0000009e00b47202 */ /* 0x000fe40000000f00 */
[----:B------:R-:W3:Y:S03]  /*10dc0*/  LDSM.16.MT88.4 R156, [R209+0xa800] ;  /* 0x00a80000d19c783b */ /* 0x000ee60000004200 */
[----:B------:R1:W-:Y:S01]  /*10dd0*/  MUFU.EX2 R20, R3 ;  /* 0x0000000300147308 */ /* 0x0003e20000000800 */
[----:B----4-:R-:W-:-:S07]  /*10de0*/  F2FP.BF16.PACK_AB R131, R22, R132 ;  /* 0x000000841683723e */ /* 0x010fce00000010ff */
[----:B--2---:R-:W-:Y:S01]  /*10df0*/  HMMA.16816.F32.BF16 R36, R128, R48, R36 ;  /* 0x000000308024723c */ /* 0x004fe20000041824 */
[----:B-1----:R-:W-:Y:S01]  /*10e00*/  FFMA.FTZ R3, R186, c[0x0][0x23c], -R2 ;  /* 0x00008f00ba037a23 */ /* 0x002fe20000010802 */
[----:B------:R-:W-:-:S06]  /*10e10*/  MOV R186, R7 ;  /* 0x0000000700ba7202 */ /* 0x000fcc0000000f00 */
[C---:B------:R-:W-:Y:S01]  /*10e20*/  HMMA.16816.F32.BF16 R52, R128.reuse, R64, R52 ;  /* 0x000000408034723c */ /* 0x040fe20000041834 */
[----:B------:R-:W1:Y:S01]  /*10e30*/  LDSM.16.MT88.4 R4, [R213+0xb800] ;  /* 0x00b80000d504783b */ /* 0x000e620000004200 */
[----:B------:R2:W4:Y:S06]  /*10e40*/  MUFU.EX2 R19, R3 ;  /* 0x0000000300137308 */ /* 0x00052c0000000800 */
[C---:B------:R-:W-:Y:S08]  /*10e50*/  HMMA.16816.F32.BF16 R68, R128.reuse, R80, R68 ;  /* 0x000000508044723c */ /* 0x040ff00000041844 */
[C---:B-----5:R-:W-:Y:S01]  /*10e60*/  HMMA.16816.F32.BF16 R84, R128.reuse, R96, R84 ;  /* 0x000000608054723c */ /* 0x060fe20000041854 */
[--C-:B--2---:R-:W-:Y:S01]  /*10e70*/  FFMA.FTZ R3, R187, c[0x0][0x23c], -R2.reuse ;  /* 0x00008f00bb037a23 */ /* 0x104fe20000010802 */
[----:B------:R-:W-:Y:S01]  /*10e80*/  MOV R187, R124 ;  /* 0x0000007c00bb7202 */ /* 0x000fe20000000f00 */
[----:B------:R-:W-:Y:S01]  /*10e90*/  FFMA.FTZ R2, R188, c[0x0][0x23c], -R2 ;  /* 0x00008f00bc027a23 */ /* 0x000fe20000010802 */
[----:B----4-:R-:W-:Y:S01]  /*10ea0*/  F2FP.BF16.PACK_AB R124, R19, R20 ;  /* 0x00000014137c723e */ /* 0x010fe200000010ff */
[----:B------:R-:W-:Y:S03]  /*10eb0*/  MUFU.EX2 R18, R3 ;  /* 0x0000000300127308 */ /* 0x000fe60000000800 */
[C---:B---3--:R-:W-:Y:S01]  /*10ec0*/  HMMA.16816.F32.BF16 R144, R128.reuse, R156, R172 ;  /* 0x0000009c8090723c */ /* 0x048fe200000418ac */
[----:B------:R-:W2:Y:S04]  /*10ed0*/  LDSM.16.MT88.4 R172, [R211+0xa800] ;  /* 0x00a80000d3ac783b */ /* 0x000ea80000004200 */
[----:B------:R3:W4:Y:S03]  /*10ee0*/  MUFU.EX2 R17, R2 ;  /* 0x0000000200117308 */ /* 0x0007260000000800 */
[C---:B------:R-:W-:Y:S08]  /*10ef0*/  HMMA.16816.F32.BF16 R100, R128.reuse, R112, R100 ;  /* 0x000000708064723c */ /* 0x040ff00000041864 */
[----:B-1----:R-:W-:Y:S01]  /*10f00*/  HMMA.16816.F32.BF16 R116, R128, R4, R116 ;  /* 0x000000048074723c */ /* 0x002fe20000041874 */
[----:B---3--:R-:W-:Y:S01]  /*10f10*/  FFMA.FTZ R2, R189, c[0x0][0x23c], -R0 ;  /* 0x00008f00bd027a23 */ /* 0x008fe20000010800 */
[----:B----4-:R-:W-:-:S03]  /*10f20*/  F2FP.BF16.PACK_AB R126, R17, R18 ;  /* 0x00000012117e723e */ /* 0x010fc600000010ff */
[----:B------:R1:W-:Y:S03]  /*10f30*/  MUFU.EX2 R12, R2 ;  /* 0x00000002000c7308 */ /* 0x0003e60000000800 */
[----:B--2---:R-:W-:Y:S01]  /*10f40*/  HMMA.16816.F32.BF16 R160, R128, R172, R160 ;  /* 0x000000ac80a0723c */ /* 0x004fe200000418a0 */
[----:B-1----:R-:W-:-:S04]  /*10f50*/  FFMA.FTZ R2, R191, c[0x0][0x23c], -R0 ;  /* 0x00008f00bf027a23 */ /* 0x002fc80000010800 */
[----:B------:R1:W2:Y:S02]  /*10f60*/  MUFU.EX2 R3, R2 ;  /* 0x0000000200037308 */ /* 0x0002a40000000800 */
[--C-:B-1----:R-:W-:Y:S01]  /*10f70*/  FFMA.FTZ R2, R192, c[0x0][0x23c], -R0.reuse ;  /* 0x00008f00c0027a23 */ /* 0x102fe20000010800 */
[----:B--2---:R-:W-:Y:S01]  /*10f80*/  F2FP.BF16.PACK_AB R125, R3, R12 ;  /* 0x0000000c037d723e */ /* 0x004fe200000010ff */
[----:B------:R-:W-:-:S04]  /*10f90*/  FFMA.FTZ R0, R190, c[0x0][0x23c], -R0 ;  /* 0x00008f00be007a23 */ /* 0x000fc80000010800 */
[----:B------:R-:W-:Y:S08]  /*10fa0*/  MUFU.EX2 R2, R2 ;  /* 0x0000000200027308 */ /* 0x000ff00000000800 */
        /* <DEDUP_REMOVED lines=57> */
[----:B------:R1:W-:Y:S02]  /*11340*/  STL [R1], R0 ;  /* 0x0000000001007387 */ /* 0x0003e40000100800 */
.L_x_1123:
[----:B-1----:R-:W-:-:S06]  /*11350*/  UISETP.GT.AND UP0, UPT, UR21, UR8, UPT ;  /* 0x000000081500728c */ /* 0x002fcc000bf04270 */
[----:B------:R-:W-:-:S13]  /*11360*/  PLOP3.LUT P0, PT, PT, PT, UP0, 0x80, 0x0 ;  /* 0x000000000000781c */ /* 0x000fda0003f0f008 */
[----:B------:R-:W-:Y:S05]  /*11370*/  @!P0 BRA `(.L_x_1136) ;  /* 0x00002d2000008947 */ /* 0x000fea0003800000 */
[----:B------:R-:W2:Y:S01]  /*11380*/  LDL.LU.64 R6, [R1+0x18] ;  /* 0x0000180001067983 */ /* 0x000ea20000300a00 */
[----:B------:R-:W-:Y:S01]  /*11390*/  IMAD.MOV.U32 R132, RZ, RZ, R135 ;  /* 0x000000ffff847224 */ /* 0x000fe200078e0087 */
[----:B------:R-:W-:Y:S01]  /*113a0*/  MOV R3, R136 ;  /* 0x0000008800037202 */ /* 0x000fe20000000f00 */
[----:B------:R-:W-:Y:S01]  /*113b0*/  IMAD.MOV.U32 R139, RZ, RZ, R137 ;  /* 0x000000ffff8b7224 */ /* 0x000fe200078e0089 */
[----:B------:R-:W2:Y:S01]  /*113c0*/  LDL.LU.64 R4, [R1+0x40] ;  /* 0x0000400001047983 */ /* 0x000ea20000300a00 */
[----:B------:R-:W-:-:S03]  /*113d0*/  MOV R138, R134 ;  /* 0x00000086008a7202 */ /* 0x000fc60000000f00 */
[----:B------:R-:W3:Y:S01]  /*113e0*/  LDL.64 R8, [R1+0x20] ;  /* 0x0000200001087983 */ /* 0x000ee20000100a00 */
[----:B------:R-:W-:Y:S01]  /*113f0*/  ISETP.GE.AND P4, PT, R252, c[0x0][0x220], PT ;  /* 0x00008800fc007a0c */ /* 0x000fe20003f86270 */
[----:B--2---:R-:W-:-:S05]  /*11400*/  IMAD.MOV.U32 R5, RZ, RZ, R7 ;  /* 0x000000ffff057224 */ /* 0x004fca00078e0007 */
[----:B------:R1:W-:Y:S01]  /*11410*/  STL.64 [R1+0x18], R4 ;  /* 0x0000180401007387 */ /* 0x0003e20000100a00 */
[----:B---3--:R-:W-:Y:S01]  /*11420*/  ISETP.GE.AND P5, PT, R8, c[0x0][0x220], PT ;  /* 0x0000880008007a0c */ /* 0x008fe20003fa6270 */
[----:B------:R-:W-:Y:S05]  /*11430*/  BRA `(.L_x_1137) ;  /* 0x000002e000007947 */ /* 0x000fea0003800000 */
.L_x_1139:
        /* <DEDUP_REMOVED lines=46> */
.L_x_1137:
[----:B------:R-:W2:Y:S01]  /*11720*/  LDL.64 R6, [R1+0x18] ;  /* 0x0000180001067983 */ /* 0x000ea20000100a00 */
[----:B------:R-:W-:Y:S04]  /*11730*/  DEPBAR.LE SB0, 0x0 ;  /* 0x000080000000791a */ /* 0x000fe80000000000 */
[----:B------:R-:W-:Y:S01]  /*11740*/  BAR.SYNC.DEFER_BLOCKING 0x0 ;  /* 0x0000000000007b1d */ /* 0x000fe20000010000 */
[----:B------:R-:W-:Y:S04]  /*11750*/  UIADD3 UR7, UR21, -0x1, URZ ;  /* 0xffffffff15077890 */ /* 0x000fe8000fffe03f */
        /* <DEDUP_REMOVED lines=18> */
[----:B------:R-:W-:Y:S01]  /*11880*/  @P4 STS.128 [R223+0xb000], RZ ;  /* 0x00b000ffdf004388 */ /* 0x000fe20000000c00 */
[----:B------:R-:W-:Y:S02]  /*11890*/  IADD3.X R5, R2, UR13, RZ, P0, !PT ;  /* 0x0000000d02057c10 */ /* 0x000fe400087fe4ff */
[C---:B------:R-:W-:Y:S02]  /*118a0*/  @!P4 LEA R6, P0, R0.reuse, c[0x0][0x170], 0x1 ;  /* 0x00005c000006ca11 */ /* 0x040fe400078008ff */
[----:B------:R-:W-:Y:S01]  /*118b0*/  @!PT LDS RZ, [RZ] ;  /* 0x00000000fffff984 */ /* 0x000fe20000000800 */
[----:B------:R-:W-:Y:S01]  /*118c0*/  @!PT LDS RZ, [RZ] ;  /* 0x00000000fffff984 */ /* 0x000fe20000000800 */
[----:B------:R-:W-:Y:S01]  /*118d0*/  @!PT LDS RZ, [RZ] ;  /* 0x00000000fffff984 */ /* 0x000fe20000000800 */
[----:B------:R2:W-:Y:S01]  /*118e0*/  @!P4 LDGSTS.E.BYPASS.LTC128B.128 [R223+0xb000], [R8.64+0x80] ;  /* 0x0b00008008dfcfae */ /* 0x0005e2000b901d50 */
[C-C-:B------:R-:W-:Y:S02]  /*118f0*/  @!P5 LEA.HI.X R11, R0.reuse, c[0x0][0x174], R5.reuse, 0x1, P2 ;  /* 0x00005d00000bda11 */ /* 0x140fe400010f0c05 */
[----:B------:R-:W-:Y:S02]  /*11900*/  @!P4 LEA.HI.X R7, R0, c[0x0][0x174], R5, 0x1, P0 ;  /* 0x00005d000007ca11 */ /* 0x000fe400000f0c05 */
[----:B------:R-:W-:Y:S01]  /*11910*/  @P5 STS.128 [R223+0xa800], RZ ;  /* 0x00a800ffdf005388 */ /* 0x000fe20000000c00 */
[----:B------:R-:W-:Y:S04]  /*11920*/  PLOP3.LUT P0, PT, PT, PT, UP0, 0x80, 0x0 ;  /* 0x000000000000781c */ /* 0x000fe80003f0f008 */
        /* <DEDUP_REMOVED lines=10> */
[----:B------:R-:W3:Y:S05]  /*119d0*/  LDSM.16.M88.4 R16, [R208+0x8000] ;  /* 0x00800000d010783b */ /* 0x000eea0000000200 */
[----:B------:R-:W2:Y:S05]  /*119e0*/  LDSM.16.M88.4 R28, [R210+0x2000] ;  /* 0x00200000d21c783b */ /* 0x000eaa0000000200 */
[----:B------:R-:W4:Y:S05]  /*119f0*/  LDSM.16.M88.4 R140, [R208+0x8800] ;  /* 0x00880000d08c783b */ /* 0x000f2a0000000200 */
[----:B------:R-:W0:Y:S05]  /*11a00*/  LDGDEPBAR ;  /* 0x00000000000079af */ /* 0x000e2a0000000000 */
[----:B------:R-:W-:Y:S05]  /*11a10*/  LDSM.16.M88.4 R176, [R212] ;  /* 0x00000000d4b0783b */ /* 0x000fea0000000200 */
[----:B------:R-:W5:Y:S05]  /*11a20*/  LDSM.16.M88.4 R180, [R219] ;  /* 0x00000000dbb4783b */ /* 0x000f6a0000000200 */
[----:B------:R-:W4:Y:S05]  /*11a30*/  LDSM.16.M88.4 R184, [R212+0x2000] ;  /* 0x00200000d4b8783b */ /* 0x000f2a0000000200 */
[----:B------:R-:W5:Y:S01]  /*11a40*/  LDSM.16.M88.4 R188, [R222] ;  /* 0x00000000debc783b */ /* 0x000f620000000200 */
[-C--:B---3--:R-:W-:Y:S04]  /*11a50*/  HMMA.16816.F32.BF16 R4, R32, R16.reuse, RZ ;  /* 0x000000102004723c */ /* 0x088fe800000418ff */
[----:B------:R-:W-:Y:S05]  /*11a60*/  LDSM.16.M88.4 R192, [R218] ;  /* 0x00000000dac0783b */ /* 0x000fea0000000200 */
[----:B------:R-:W3:Y:S01]  /*11a70*/  LDSM.16.M88.4 R196, [R217+0x8000] ;  /* 0x00800000d9c4783b */ /* 0x000ee20000000200 */
[C---:B--2---:R-:W-:Y:S04]  /*11a80*/  HMMA.16816.F32.BF16 R8, R28.reuse, R16, RZ ;  /* 0x000000101c08723c */ /* 0x044fe800000418ff */
[----:B------:R-:W2:Y:S04]  /*11a90*/  LDSM.16.M88.4 R200, [R218+0x2000] ;  /* 0x00200000dac8783b */ /* 0x000ea80000000200 */
[-C--:B-1----:R-:W-:Y:S01]  /*11aa0*/  HMMA.16816.F32.BF16 R12, R28, R18.reuse, RZ ;  /* 0x000000121c0c723c */ /* 0x082fe200000418ff */
[----:B------:R-:W-:Y:S07]  /*11ab0*/  LDSM.16.M88.4 R204, [R216+0x2000] ;  /* 0x00200000d8cc783b */ /* 0x000fee0000000200 */
[C---:B------:R-:W-:Y:S08]  /*11ac0*/  HMMA.16816.F32.BF16 R16, R32.reuse, R18, RZ ;  /* 0x000000122010723c */ /* 0x040ff000000418ff */
[-C--:B----4-:R-:W-:Y:S08]  /*11ad0*/  HMMA.16816.F32.BF16 R20, R32, R140.reuse, RZ ;  /* 0x0000008c2014723c */ /* 0x090ff000000418ff */
[C---:B------:R-:W-:Y:S08]  /*11ae0*/  HMMA.16816.F32.BF16 R24, R28.reuse, R140, RZ ;  /* 0x0000008c1c18723c */ /* 0x040ff000000418ff */
[-C--:B------:R-:W-:Y:S08]  /*11af0*/  HMMA.16816.F32.BF16 R28, R28, R142.reuse, RZ ;  /* 0x0000008e1c1c723c */ /* 0x080ff000000418ff */
[----:B------:R-:W-:Y:S01]  /*11b00*/  HMMA.16816.F32.BF16 R32, R32, R142, RZ ;  /* 0x0000008e2020723c */ /* 0x000fe200000418ff */
[----:B------:R-:W1:Y:S07]  /*11b10*/  LDSM.16.M88.4 R140, [R217+0x8800] ;  /* 0x00880000d98c783b */ /* 0x000e6e0000000200 */
[-C--:B-----5:R-:W-:Y:S08]  /*11b20*/  HMMA.16816.F32.BF16 R4, R176, R180.reuse, R4 ;  /* 0x000000b4b004723c */ /* 0x0a0ff00000041804 */
[C---:B------:R-:W-:Y:S08]  /*11b30*/  HMMA.16816.F32.BF16 R8, R184.reuse, R180, R8 ;  /* 0x000000b4b808723c */ /* 0x040ff00000041808 */
        /* <DEDUP_REMOVED lines=10> */
[-C--:B---3--:R-:W-:Y:S08]  /*11be0*/  HMMA.16816.F32.BF16 R4, R192, R196.reuse, R4 ;  /* 0x000000c4c004723c */ /* 0x088ff00000041804 */
[C---:B--2---:R-:W-:Y:S08]  /*11bf0*/  HMMA.16816.F32.BF16 R8, R200.reuse, R196, R8 ;  /* 0x000000c4c808723c */ /* 0x044ff00000041808 */
[-C--:B------:R-:W-:Y:S08]  /*11c00*/  HMMA.16816.F32.BF16 R12, R200, R198.reuse, R12 ;  /* 0x000000c6c80c723c */ /* 0x080ff0000004180c */
[C---:B------:R-:W-:Y:S01]  /*11c10*/  HMMA.16816.F32.BF16 R16, R192.reuse, R198, R16 ;  /* 0x000000c6c010723c */ /* 0x040fe20000041810 */
[----:B------:R-:W2:Y:S07]  /*11c20*/  LDSM.16.M88.4 R196, [R208+0x9000] ;  /* 0x00900000d0c4783b */ /* 0x000eae0000000200 */
[-C--:B-1----:R-:W-:Y:S08]  /*11c30*/  HMMA.16816.F32.BF16 R20, R192, R140.reuse, R20 ;  /* 0x0000008cc014723c */ /* 0x082ff00000041814 */
[C---:B------:R-:W-:Y:S08]  /*11c40*/  HMMA.16816.F32.BF16 R24, R200.reuse, R140, R24 ;  /* 0x0000008cc818723c */ /* 0x040ff00000041818 */
[-C--:B------:R-:W-:Y:S01]  /*11c50*/  HMMA.16816.F32.BF16 R28, R200, R142.reuse, R28 ;  /* 0x0000008ec81c723c */ /* 0x080fe2000004181c */
[----:B------:R-:W1:Y:S07]  /*11c60*/  LDSM.16.M88.4 R200, [R210+0x6000] ;  /* 0x00600000d2c8783b */ /* 0x000e6e0000000200 */
        /* <DEDUP_REMOVED lines=57> */
.L_x_1138:
        /* <DEDUP_REMOVED lines=8> */
[C---:B-1----:R-:W-:Y:S02]  /*12080*/  IADD3 R135, R0.reuse, 0x1, RZ ;  /* 0x0000000100877810 */ /* 0x042fe40007ffe0ff */
[C---:B------:R-:W-:Y:S02]  /*12090*/  ISETP.GE.AND P3, PT, R0.reuse, R227, PT ;  /* 0x000000e30000720c */ /* 0x040fe40003f66270 */
[C---:B------:R-:W-:Y:S02]  /*120a0*/  ISETP.GE.AND P0, PT, R135.reuse, R226, PT ;  /* 0x000000e28700720c */ /* 0x040fe40003f06270 */
[C---:B------:R-:W-:Y:S02]  /*120b0*/  IADD3 R134, R0.reuse, 0x8, RZ ;  /* 0x0000000800867810 */ /* 0x040fe40007ffe0ff */
[C---:B------:R-:W-:Y:S02]  /*120c0*/  IADD3 R133, R0.reuse, 0x9, RZ ;  /* 0x0000000900857810 */ /* 0x040fe40007ffe0ff */
[----:B------:R-:W-:Y:S02]  /*120d0*/  ISETP.GE.OR P3, PT, R0, R231, !P3 ;  /* 0x000000e70000720c */ /* 0x000fe40005f66670 */
[C---:B------:R-:W-:Y:S02]  /*120e0*/  ISETP.GE.AND P2, PT, R135.reuse, R227, PT ;  /* 0x000000e38700720c */ /* 0x040fe40003f46270 */
[----:B------:R-:W-:Y:S02]  /*120f0*/  ISETP.GE.OR P0, PT, R135, R230, !P0 ;  /* 0x000000e68700720c */ /* 0x000fe40004706670 */
[----:B------:R-:W-:Y:S02]  /*12100*/  FSEL R137, R4, -INF , !P3 ;  /* 0xff80000004897808 */ /* 0x000fe40005800000 */
[----:B------:R-:W-:Y:S02]  /*12110*/  FSEL R7, R7, -INF , !P0 ;  /* 0xff80000007077808 */ /* 0x000fe40004000000 */
[-C--:B------:R-:W-:Y:S02]  /*12120*/  ISETP.GE.AND P0, PT, R133, R226.reuse, PT ;  /* 0x000000e28500720c */ /* 0x080fe40003f06270 */
[----:B------:R-:W-:Y:S02]  /*12130*/  ISETP.GE.OR P2, PT, R135, R231, !P2 ;  /* 0x000000e78700720c */ /* 0x000fe40005746670 */
[-C--:B------:R-:W-:Y:S02]  /*12140*/  ISETP.GE.AND P3, PT, R134, R227.reuse, PT ;  /* 0x000000e38600720c */ /* 0x080fe40003f66270 */
[----:B------:R-:W-:Y:S02]  /*12150*/  ISETP.GE.AND P1, PT, R0, R226, PT ;  /* 0x000000e20000720c */ /* 0x000fe40003f26270 */
[----:B------:R-:W-:Y:S02]  /*12160*/  FSEL R142, R5, -INF , !P2 ;  /* 0xff800000058e7808 */ /* 0x000fe40005000000 */
[C---:B------:R-:W-:Y:S02]  /*12170*/  ISETP.GE.AND P2, PT, R133.reuse, R227, PT ;  /* 0x000000e38500720c */ /* 0x040fe40003f46270 */
[----:B------:R-:W-:Y:S02]  /*12180*/  ISETP.GE.OR P3, PT, R134, R231, !P3 ;  /* 0x000000e78600720c */ /* 0x000fe40005f66670 */
[-C--:B------:R-:W-:Y:S02]  /*12190*/  ISETP.GE.OR P0, PT, R133, R230.reuse, !P0 ;  /* 0x000000e68500720c */ /* 0x080fe40004706670 */
[C---:B------:R-:W-:Y:S02]  /*121a0*/  IADD3 R4, R0.reuse, 0x10, RZ ;  /* 0x0000001000047810 */ /* 0x040fe40007ffe0ff */
[----:B------:R-:W-:Y:S02]  /*121b0*/  FMNMX.FTZ R136, R137, R3, !PT ;  /* 0x0000000389887209 */ /* 0x000fe40007810000 */
[----:B------:R-:W-:Y:S02]  /*121c0*/  ISETP.GE.OR P1, PT, R0, R230, !P1 ;  /* 0x000000e60000720c */ /* 0x000fe40004f26670 */
[----:B------:R-:W-:Y:S02]  /*121d0*/  ISETP.GE.OR P2, PT, R133, R231, !P2 ;  /* 0x000000e78500720c */ /* 0x000fe40005746670 */
[----:B------:R-:W-:Y:S02]  /*121e0*/  FSEL R16, R16, -INF , !P3 ;  /* 0xff80000010107808 */ /* 0x000fe40005800000 */
[----:B------:R-:W-:Y:S02]  /*121f0*/  FSEL R19, R19, -INF , !P0 ;  /* 0xff80000013137808 */ /* 0x000fe40004000000 */
[----:B------:R-:W-:Y:S02]  /*12200*/  IADD3 R2, R0, 0x11, RZ ;  /* 0x0000001100027810 */ /* 0x000fe40007ffe0ff */
[----:B------:R-:W-:Y:S02]  /*12210*/  ISETP.GE.AND P0, PT, R4, R227, PT ;  /* 0x000000e30400720c */ /* 0x000fe40003f06270 */
[----:B------:R-:W-:Y:S02]  /*12220*/  FMNMX.FTZ R136, R142, R136, !PT ;  /* 0x000000888e887209 */ /* 0x000fe40007810000 */
[----:B------:R-:W-:Y:S02]  /*12230*/  ISETP.GE.OR P0, PT, R4, R231, !P0 ;  /* 0x000000e70400720c */ /* 0x000fe40004706670 */
[----:B------:R-:W-:Y:S02]  /*12240*/  FSEL R143, R6, -INF , !P1 ;  /* 0xff800000068f7808 */ /* 0x000fe40004800000 */
[----:B------:R-:W-:Y:S02]  /*12250*/  IADD3 R6, R0, 0x18, RZ ;  /* 0x0000001800067810 */ /* 0x000fe40007ffe0ff */
[----:B------:R-:W-:Y:S02]  /*12260*/  FSEL R17, R17, -INF , !P2 ;  /* 0xff80000011117808 */ /* 0x000fe40005000000 */
[-C--:B------:R-:W-:Y:S02]  /*12270*/  ISETP.GE.AND P6, PT, R2, R227.reuse, PT ;  /* 0x000000e30200720c */ /* 0x080fe40003fc6270 */
[----:B------:R-:W-:Y:S02]  /*12280*/  FMNMX.FTZ R136, R16, R136, !PT ;  /* 0x0000008810887209 */ /* 0x000fe40007810000 */
[----:B------:R-:W-:Y:S02]  /*12290*/  FSEL R189, R20, -INF , !P0 ;  /* 0xff80000014bd7808 */ /* 0x000fe40004000000 */
[----:B------:R-:W-:Y:S02]  /*122a0*/  IADD3 R5, R0, 0x19, RZ ;  /* 0x0000001900057810 */ /* 0x000fe40007ffe0ff */
[----:B------:R-:W-:Y:S02]  /*122b0*/  ISETP.GE.AND P3, PT, R6, R227, PT ;  /* 0x000000e30600720c */ /* 0x000fe40003f66270 */
[----:B------:R-:W-:Y:S02]  /*122c0*/  ISETP.GE.OR P6, PT, R2, R231, !P6 ;  /* 0x000000e70200720c */ /* 0x000fe400077c6670 */
[----:B------:R-:W-:Y:S02]  /*122d0*/  FMNMX.FTZ R136, R17, R136, !PT ;  /* 0x0000008811887209 */ /* 0x000fe40007810000 */
[----:B------:R-:W-:Y:S02]  /*122e0*/  FSEL R190, R21, -INF , !P6 ;  /* 0xff80000015be7808 */ /* 0x000fe40007000000 */
[----:B------:R-:W-:Y:S02]  /*122f0*/  FMNMX.FTZ R136, R189, R136, !PT ;  /* 0x00000088bd887209 */ /* 0x000fe40007810000 */
[C---:B------:R-:W-:Y:S02]  /*12300*/  ISETP.GE.AND P2, PT, R5.reuse, R227, PT ;  /* 0x000000e30500720c */ /* 0x040fe40003f46270 */
[-C--:B------:R-:W-:Y:S02]  /*12310*/  ISETP.GE.OR P3, PT, R6, R231.reuse, !P3 ;  /* 0x000000e70600720c */ /* 0x080fe40005f66670 */
[----:B------:R-:W-:Y:S02]  /*12320*/  FMNMX.FTZ R136, R190, R136, !PT ;  /* 0x00000088be887209 */ /* 0x000fe40007810000 */
[----:B------:R-:W-:Y:S02]  /*12330*/  FSEL R194, R32, -INF , !P3 ;  /* 0xff80000020c27808 */ /* 0x000fe40005800000 */
[----:B------:R-:W-:Y:S02]  /*12340*/  ISETP.GE.OR P2, PT, R5, R231, !P2 ;  /* 0x000000e70500720c */ /* 0x000fe40005746670 */
[----:B------:R-:W-:Y:S02]  /*12350*/  FMNMX.FTZ R136, R194, R136, !PT ;  /* 0x00000088c2887209 */ /* 0x000fe40007810000 */
[----:B------:R-:W-:Y:S02]  /*12360*/  FSEL R193, R33, -INF , !P2 ;  /* 0xff80000021c17808 */ /* 0x000fe40005000000 */
[C---:B------:R-:W-:Y:S02]  /*12370*/  ISETP.GE.AND P1, PT, R134.reuse, R226, PT ;  /* 0x000000e28600720c */ /* 0x040fe40003f26270 */
[----:B------:R-:W-:Y:S02]  /*12380*/  FMNMX.FTZ R136, R193, R136, !PT ;  /* 0x00000088c1887209 */ /* 0x000fe40007810000 */
[----:B------:R-:W-:Y:S02]  /*12390*/  FMNMX.FTZ R20, R143, R132, !PT ;  /* 0x000000848f147209 */ /* 0x000fe40007810000 */
[----:B------:R-:W-:Y:S01]  /*123a0*/  ISETP.GE.OR P1, PT, R134, R230, !P1 ;  /* 0x000000e68600720c */ /* 0x000fe20004f26670 */
[----:B------:R-:W1:Y:S01]  /*123b0*/  SHFL.BFLY PT, R21, R136, 0x2, 0x1f ;  /* 0x0c401f0088157f89 */ /* 0x000e6200000e0000 */
[----:B------:R-:W-:Y:S02]  /*123c0*/  FMNMX.FTZ R20, R7, R20, !PT ;  /* 0x0000001407147209 */ /* 0x000fe40007810000 */
[----:B------:R-:W-:Y:S02]  /*123d0*/  FSEL R18, R18, -INF , !P1 ;  /* 0xff80000012127808 */ /* 0x000fe40004800000 */
[-C--:B------:R-:W-:Y:S02]  /*123e0*/  ISETP.GE.AND P1, PT, R4, R226.reuse, PT ;  /* 0x000000e20400720c */ /* 0x080fe40003f26270 */
[----:B------:R-:W-:Y:S02]  /*123f0*/  ISETP.GE.AND P0, PT, R2, R226, PT ;  /* 0x000000e20200720c */ /* 0x000fe40003f06270 */
[----:B------:R-:W-:Y:S02]  /*12400*/  ISETP.GE.OR P1, PT, R4, R230, !P1 ;  /* 0x000000e60400720c */ /* 0x000fe40004f26670 */
[----:B------:R-:W-:Y:S02]  /*12410*/  FMNMX.FTZ R20, R18, R20, !PT ;  /* 0x0000001412147209 */ /* 0x000fe40007810000 */
[----:B------:R-:W-:Y:S02]  /*12420*/  FSEL R191, R22, -INF , !P1 ;  /* 0xff80000016bf7808 */ /* 0x000fe40004800000 */
[----:B------:R-:W-:Y:S02]  /*12430*/  ISETP.GE.OR P0, PT, R2, R230, !P0 ;  /* 0x000000e60200720c */ /* 0x000fe40004706670 */
[C---:B------:R-:W-:Y:S02]  /*12440*/  ISETP.GE.AND P3, PT, R6.reuse, R226, PT ;  /* 0x000000e20600720c */ /* 0x040fe40003f66270 */
[----:B------:R-:W-:Y:S02]  /*12450*/  FMNMX.FTZ R20, R19, R20, !PT ;  /* 0x0000001413147209 */ /* 0x000fe40007810000 */
[----:B------:R-:W-:Y:S02]  /*12460*/  FSEL R192, R23, -INF , !P0 ;  /* 0xff80000017c07808 */ /* 0x000fe40004000000 */
[----:B------:R-:W-:Y:S02]  /*12470*/  FMNMX.FTZ R20, R191, R20, !PT ;  /* 0x00000014bf147209 */ /* 0x000fe40007810000 */
[C---:B------:R-:W-:Y:S02]  /*12480*/  ISETP.GE.AND P0, PT, R5.reuse, R226, PT ;  /* 0x000000e20500720c */ /* 0x040fe40003f06270 */
[----:B------:R-:W-:Y:S02]  /*12490*/  ISETP.GE.OR P3, PT, R6, R230, !P3 ;  /* 0x000000e60600720c */ /* 0x000fe40005f66670 */
[----:B------:R-:W-:Y:S02]  /*124a0*/  FMNMX.FTZ R20, R192, R20, !PT ;  /* 0x00000014c0147209 */ /* 0x000fe40007810000 */
[----:B------:R-:W-:Y:S02]  /*124b0*/  ISETP.GE.OR P0, PT, R5, R230, !P0 ;  /* 0x000000e60500720c */ /* 0x000fe40004706670 */
[----:B------:R-:W-:Y:S02]  /*124c0*/  FSEL R196, R34, -INF , !P3 ;  /* 0xff80000022c47808 */ /* 0x000fe40005800000 */
[C---:B------:R-:W-:Y:S02]  /*124d0*/  ISETP.GE.AND P1, PT, R0.reuse, R225, PT ;  /* 0x000000e10000720c */ /* 0x040fe40003f26270 */
[----:B------:R-:W-:Y:S02]  /*124e0*/  ISETP.GE.AND P2, PT, R0, R224, PT ;  /* 0x000000e00000720c */ /* 0x000fe40003f46270 */
[----:B------:R-:W-:Y:S02]  /*124f0*/  FSEL R195, R35, -INF , !P0 ;  /* 0xff80000023c37808 */ /* 0x000fe40004000000 */
[----:B-1----:R-:W-:Y:S02]  /*12500*/  FMNMX.FTZ R136, R136, R21, !PT ;  /* 0x0000001588887209 */ /* 0x002fe40007810000 */
[C---:B------:R-:W-:Y:S02]  /*12510*/  ISETP.GE.OR P1, PT, R0.reuse, R229, !P1 ;  /* 0x000000e50000720c */ /* 0x040fe40004f26670 */
[----:B------:R-:W-:Y:S02]  /*12520*/  ISETP.GE.OR P2, PT, R0, R228, !P2 ;  /* 0x000000e40000720c */ /* 0x000fe40005746670 */
[----:B------:R-:W-:Y:S02]  /*12530*/  FMNMX.FTZ R0, R196, R20, !PT ;  /* 0x00000014c4007209 */ /* 0x000fe40007810000 */
[C---:B------:R-:W-:Y:S01]  /*12540*/  ISETP.GE.AND P3, PT, R135.reuse, R225, PT ;  /* 0x000000e18700720c */ /* 0x040fe20003f66270 */
[----:B------:R-:W1:Y:S01]  /*12550*/  SHFL.BFLY PT, R20, R136, 0x1, 0x1f ;  /* 0x0c201f0088147f89 */ /* 0x000e6200000e0000 */
[----:B------:R-:W-:Y:S02]  /*12560*/  ISETP.GE.AND P0, PT, R135, R224, PT ;  /* 0x000000e08700720c */ /* 0x000fe40003f06270 */
[----:B------:R-:W-:Y:S02]  /*12570*/  FMNMX.FTZ R0, R195, R0, !PT ;  /* 0x00000000c3007209 */ /* 0x000fe40007810000 */
[C---:B------:R-:W-:Y:S02]  /*12580*/  ISETP.GE.OR P3, PT, R135.reuse, R229, !P3 ;  /* 0x000000e58700720c */ /* 0x040fe40005f66670 */
[----:B------:R-:W-:Y:S02]  /*12590*/  ISETP.GE.OR P0, PT, R135, R228, !P0 ;  /* 0x000000e48700720c */ /* 0x000fe40004706670 */
[----:B------:R-:W2:Y:S01]  /*125a0*/  SHFL.BFLY PT, R135, R0, 0x2, 0x1f ;  /* 0x0c401f0000877f89 */ /* 0x000ea200000e0000 */
[----:B------:R-:W-:Y:S02]  /*125b0*/  FSEL R9, R9, -INF , !P3 ;  /* 0xff80000009097808 */ /* 0x000fe40005800000 */
[C---:B------:R-:W-:Y:S02]  /*125c0*/  ISETP.GE.AND P3, PT, R133.reuse, R225, PT ;  /* 0x000000e18500720c */ /* 0x040fe40003f66270 */
[----:B------:R-:W-:Y:S02]  /*125d0*/  FSEL R10, R10, -INF , !P2 ;  /* 0xff8000000a0a7808 */ /* 0x000fe40005000000 */
[----:B------:R-:W-:Y:S02]  /*125e0*/  ISETP.GE.OR P3, PT, R133, R229, !P3 ;  /* 0x000000e58500720c */ /* 0x000fe40005f66670 */
[-C--:B------:R-:W-:Y:S02]  /*125f0*/  ISETP.GE.AND P2, PT, R4, R225.reuse, PT ;  /* 0x000000e10400720c */ /* 0x080fe40003f46270 */
[----:B------:R-:W-:Y:S02]  /*12600*/  FSEL R13, R13, -INF , !P3 ;  /* 0xff8000000d0d7808 */ /* 0x000fe40005800000 */
[----:B------:R-:W-:Y:S02]  /*12610*/  ISETP.GE.AND P3, PT, R2, R225, PT ;  /* 0x000000e10200720c */ /* 0x000fe40003f66270 */
[----:B-1----:R-:W-:Y:S02]  /*12620*/  FMNMX.FTZ R136, R136, R20, !PT ;  /* 0x0000001488887209 */ /* 0x002fe40007810000 */
[----:B------:R-:W-:Y:S02]  /*12630*/  ISETP.GE.OR P3, PT, R2, R229, !P3 ;  /* 0x000000e50200720c */ /* 0x000fe40005f66670 */
[----:B------:R-:W-:Y:S01]  /*12640*/  FSEL R8, R8, -INF , !P1 ;  /* 0xff80000008087808 */ /* 0x000fe20004800000 */
[----:B------:R-:W-:Y:S01]  /*12650*/  FMUL.FTZ R141, R136, c[0x0][0x23c] ;  /* 0x00008f00888d7a20 */ /* 0x000fe20000410000 */
[----:B------:R-:W-:Y:S02]  /*12660*/  FSEL R198, R25, -INF , !P3 ;  /* 0xff80000019c67808 */ /* 0x000fe40005800000 */
[C---:B------:R-:W-:Y:S02]  /*12670*/  ISETP.GE.AND P3, PT, R5.reuse, R225, PT ;  /* 0x000000e10500720c */ /* 0x040fe40003f66270 */
[----:B--2---:R-:W-:Y:S02]  /*12680*/  FMNMX.FTZ R135, R0, R135, !PT ;  /* 0x0000008700877209 */ /* 0x004fe40007810000 */
[-C--:B------:R-:W-:Y:S02]  /*12690*/  ISETP.GE.OR P3, PT, R5, R229.reuse, !P3 ;  /* 0x000000e50500720c */ /* 0x080fe40005f66670 */
[----:B------:R-:W-:Y:S01]  /*126a0*/  ISETP.GE.OR P2, PT, R4, R229, !P2 ;  /* 0x000000e50400720c */ /* 0x000fe20005746670 */
[----:B------:R-:W1:Y:S01]  /*126b0*/  SHFL.BFLY PT, R21, R135, 0x1, 0x1f ;  /* 0x0c201f0087157f89 */ /* 0x000e6200000e0000 */
[----:B------:R-:W-:Y:S02]  /*126c0*/  FSEL R234, R29, -INF , !P3 ;  /* 0xff8000001dea7808 */ /* 0x000fe40005800000 */
[----:B------:R-:W-:Y:S02]  /*126d0*/  FSETP.NEU.FTZ.AND P3, PT, R136, -INF , PT ;  /* 0xff8000008800780b */ /* 0x000fe40003f7d000 */
[CC--:B------:R-:W-:Y:S02]  /*126e0*/  ISETP.GE.AND P6, PT, R134.reuse, R225.reuse, PT ;  /* 0x000000e18600720c */ /* 0x0c0fe40003fc6270 */
[C---:B------:R-:W-:Y:S02]  /*126f0*/  ISETP.GE.AND P1, PT, R134.reuse, R224, PT ;  /* 0x000000e08600720c */ /* 0x040fe40003f26270 */
[----:B------:R-:W-:Y:S02]  /*12700*/  FSEL R141, R141, RZ, P3 ;  /* 0x000000ff8d8d7208 */ /* 0x000fe40001800000 */
[----:B------:R-:W-:Y:S02]  /*12710*/  ISETP.GE.OR P1, PT, R134, R228, !P1 ;  /* 0x000000e48600720c */ /* 0x000fe40004f26670 */
[----:B------:R-:W-:Y:S01]  /*12720*/  FSEL R11, R11, -INF , !P0 ;  /* 0xff8000000b0b7808 */ /* 0x000fe20004000000 */
[--C-:B------:R-:W-:Y:S01]  /*12730*/  FFMA.FTZ R142, R142, c[0x0][0x23c], -R141.reuse ;  /* 0x00008f008e8e7a23 */ /* 0x100fe2000001088d */
[-C--:B------:R-:W-:Y:S01]  /*12740*/  ISETP.GE.AND P0, PT, R133, R224.reuse, PT ;  /* 0x000000e08500720c */ /* 0x080fe20003f06270 */
[--C-:B------:R-:W-:Y:S01]  /*12750*/  FFMA.FTZ R137, R137, c[0x0][0x23c], -R141.reuse ;  /* 0x00008f0089897a23 */ /* 0x100fe2000001088d */
[----:B------:R-:W-:Y:S01]  /*12760*/  FSEL R197, R24, -INF , !P2 ;  /* 0xff80000018c57808 */ /* 0x000fe20005000000 */
[----:B------:R2:W-:Y:S01]  /*12770*/  MUFU.EX2 R252, R142 ;  /* 0x0000008e00fc7308 */ /* 0x0005e20000000800 */
[----:B------:R-:W-:Y:S01]  /*12780*/  ISETP.GE.AND P2, PT, R6, R225, PT ;  /* 0x000000e10600720c */ /* 0x000fe20003f46270 */
[--C-:B------:R-:W-:Y:S01]  /*12790*/  FFMA.FTZ R16, R16, c[0x0][0x23c], -R141.reuse ;  /* 0x00008f0010107a23 */ /* 0x100fe2000001088d */
[----:B------:R-:W-:Y:S01]  /*127a0*/  FMNMX.FTZ R0, R10, R139, !PT ;  /* 0x0000008b0a007209 */ /* 0x000fe20007810000 */
[----:B------:R-:W-:Y:S01]  /*127b0*/  FFMA.FTZ R17, R17, c[0x0][0x23c], -R141 ;  /* 0x00008f0011117a23 */ /* 0x000fe2000001088d */
[-C--:B------:R-:W-:Y:S02]  /*127c0*/  ISETP.GE.OR P6, PT, R134, R229.reuse, !P6 ;  /* 0x000000e58600720c */ /* 0x080fe400077c6670 */
[----:B------:R-:W-:Y:S02]  /*127d0*/  ISETP.GE.OR P2, PT, R6, R229, !P2 ;  /* 0x000000e50600720c */ /* 0x000fe40005746670 */
[----:B------:R-:W-:Y:S01]  /*127e0*/  FSEL R12, R12, -INF , !P6 ;  /* 0xff8000000c0c7808 */ /* 0x000fe20007000000 */
[----:B------:R-:W-:Y:S01]  /*127f0*/  MUFU.EX2 R176, R137 ;  /* 0x0000008900b07308 */ /* 0x000fe20000000800 */
[----:B------:R-:W-:Y:S02]  /*12800*/  ISETP.GE.AND P6, PT, R4, R224, PT ;  /* 0x000000e00400720c */ /* 0x000fe40003fc6270 */
[----:B------:R-:W-:Y:S02]  /*12810*/  ISETP.GE.OR P0, PT, R133, R228, !P0 ;  /* 0x000000e48500720c */ /* 0x000fe40004706670 */
[----:B------:R-:W-:Y:S02]  /*12820*/  FSEL R14, R14, -INF , !P1 ;  /* 0xff8000000e0e7808 */ /* 0x000fe40004800000 */
[----:B------:R-:W-:Y:S02]  /*12830*/  FMNMX.FTZ R0, R11, R0, !PT ;  /* 0x000000000b007209 */ /* 0x000fe40007810000 */
[----:B------:R-:W-:Y:S01]  /*12840*/  ISETP.GE.OR P6, PT, R4, R228, !P6 ;  /* 0x000000e40400720c */ /* 0x000fe200077c6670 */
[----:B------:R-:W-:Y:S01]  /*12850*/  MUFU.EX2 R250, R16 ;  /* 0x0000001000fa7308 */ /* 0x000fe20000000800 */
[----:B------:R-:W-:Y:S02]  /*12860*/  FSEL R199, R28, -INF , !P2 ;  /* 0xff8000001cc77808 */ /* 0x000fe40005000000 */
[----:B------:R-:W-:Y:S02]  /*12870*/  ISETP.GE.AND P2, PT, R2, R224, PT ;  /* 0x000000e00200720c */ /* 0x000fe40003f46270 */
[----:B------:R-:W-:Y:S02]  /*12880*/  FSEL R15, R15, -INF , !P0 ;  /* 0xff8000000f0f7808 */ /* 0x000fe40004000000 */
[----:B------:R-:W-:Y:S02]  /*12890*/  FMNMX.FTZ R0, R14, R0, !PT ;  /* 0x000000000e007209 */ /* 0x000fe40007810000 */
[----:B------:R-:W-:Y:S01]  /*128a0*/  FSEL R235, R26, -INF , !P6 ;  /* 0xff8000001aeb7808 */ /* 0x000fe20007000000 */
[----:B------:R-:W3:Y:S01]  /*128b0*/  MUFU.EX2 R251, R17 ;  /* 0x0000001100fb7308 */ /* 0x000ee20000000800 */
        /* <DEDUP_REMOVED lines=8> */
[----:B------:R-:W-:Y:S02]  /*12940*/  FSEL R237, R30, -INF , !P1 ;  /* 0xff8000001eed7808 */ /* 0x000fe40004800000 */
[----:B------:R-:W-:Y:S02]  /*12950*/  ISETP.GE.OR P0, PT, R5, R228, !P0 ;  /* 0x000000e40500720c */ /* 0x000fe40004706670 */
[----:B-1----:R-:W-:Y:S02]  /*12960*/  FMNMX.FTZ R135, R135, R21, !PT ;  /* 0x0000001587877209 */ /* 0x002fe40007810000 */
[----:B------:R-:W-:Y:S01]  /*12970*/  FMNMX.FTZ R0, R237, R0, !PT ;  /* 0x00000000ed007209 */ /* 0x000fe20007810000 */
[----:B------:R-:W-:Y:S01]  /*12980*/  LDSM.16.MT88.4 R20, [R209+0xa000] ;  /* 0x00a00000d114783b */ /* 0x000fe20000004200 */
[----:B------:R-:W-:Y:S01]  /*12990*/  FSEL R140, R31, -INF , !P0 ;  /* 0xff8000001f8c7808 */ /* 0x000fe20004000000 */
[C---:B------:R-:W-:Y:S01]  /*129a0*/  FMUL.FTZ R2, R135.reuse, c[0x0][0x23c] ;  /* 0x00008f0087027a20 */ /* 0x040fe20000410000 */
[----:B------:R-:W-:Y:S02]  /*129b0*/  FSETP.NEU.FTZ.AND P2, PT, R135, -INF , PT ;  /* 0xff8000008700780b */ /* 0x000fe40003f5d000 */
[----:B------:R-:W-:Y:S02]  /*129c0*/  FMNMX.FTZ R0, R140, R0, !PT ;  /* 0x000000008c007209 */ /* 0x000fe40007810000 */
[----:B--2---:R-:W-:Y:S02]  /*129d0*/  FSEL R142, R2, RZ, P2 ;  /* 0x000000ff028e7208 */ /* 0x004fe40001000000 */
[----:B------:R-:W-:Y:S01]  /*129e0*/  FMNMX.FTZ R134, R8, R138, !PT ;  /* 0x0000008a08867209 */ /* 0x000fe20007810000 */
[----:B------:R-:W1:Y:S01]  /*129f0*/  SHFL.BFLY PT, R2, R0, 0x2, 0x1f ;  /* 0x0c401f0000027f89 */ /* 0x000e6200000e0000 */
[----:B---3--:R-:W-:Y:S01]  /*12a00*/  F2FP.BF16.PACK_AB R178, R251, R250 ;  /* 0x000000fafbb2723e */ /* 0x008fe200000010ff */
[--C-:B------:R-:W-:Y:S01]  /*12a10*/  FFMA.FTZ R143, R143, c[0x0][0x23c], -R142.reuse ;  /* 0x00008f008f8f7a23 */ /* 0x100fe2000001088e */
[----:B------:R-:W-:Y:S01]  /*12a20*/  FMNMX.FTZ R134, R9, R134, !PT ;  /* 0x0000008609867209 */ /* 0x000fe20007810000 */
[--C-:B------:R-:W-:Y:S02]  /*12a30*/  FFMA.FTZ R7, R7, c[0x0][0x23c], -R142.reuse ;  /* 0x00008f0007077a23 */ /* 0x100fe4000001088e */
[----:B------:R-:W-:Y:S01]  /*12a40*/  MUFU.EX2 R248, R143 ;  /* 0x0000008f00f87308 */ /* 0x000fe20000000800 */
[----:B------:R-:W-:Y:S01]  /*12a50*/  FMNMX.FTZ R134, R12, R134, !PT ;  /* 0x000000860c867209 */ /* 0x000fe20007810000 */
[--C-:B------:R-:W-:Y:S02]  /*12a60*/  FFMA.FTZ R18, R18, c[0x0][0x23c], -R142.reuse ;  /* 0x00008f0012127a23 */ /* 0x100fe4000001088e */
[----:B------:R-:W-:Y:S01]  /*12a70*/  FFMA.FTZ R19, R19, c[0x0][0x23c], -R142 ;  /* 0x00008f0013137a23 */ /* 0x000fe2000001088e */
[----:B------:R-:W-:Y:S04]  /*12a80*/  FMNMX.FTZ R134, R13, R134, !PT ;  /* 0x000000860d867209 */ /* 0x000fe80007810000 */
[----:B------:R-:W-:Y:S01]  /*12a90*/  FMNMX.FTZ R134, R197, R134, !PT ;  /* 0x00000086c5867209 */ /* 0x000fe20007810000 */
[----:B------:R-:W2:Y:S03]  /*12aa0*/  MUFU.EX2 R249, R7 ;  /* 0x0000000700f97308 */ /* 0x000ea60000000800 */
[----:B------:R-:W-:Y:S04]  /*12ab0*/  FMNMX.FTZ R134, R198, R134, !PT ;  /* 0x00000086c6867209 */ /* 0x000fe80007810000 */
[----:B------:R-:W-:Y:S02]  /*12ac0*/  FMNMX.FTZ R134, R199, R134, !PT ;  /* 0x00000086c7867209 */ /* 0x000fe40007810000 */
[----:B-1----:R-:W-:Y:S01]  /*12ad0*/  FMNMX.FTZ R0, R0, R2, !PT ;  /* 0x0000000200007209 */ /* 0x002fe20007810000 */
[----:B------:R-:W-:Y:S01]  /*12ae0*/  MUFU.EX2 R246, R18 ;  /* 0x0000001200f67308 */ /* 0x000fe20000000800 */
[----:B------:R-:W-:Y:S03]  /*12af0*/  FMNMX.FTZ R134, R234, R134, !PT ;  /* 0x00000086ea867209 */ /* 0x000fe60007810000 */
[----:B------:R-:W1:Y:S06]  /*12b00*/  SHFL.BFLY PT, R2, R0, 0x1, 0x1f ;  /* 0x0c201f0000027f89 */ /* 0x000e6c00000e0000 */
[----:B------:R-:W3:Y:S02]  /*12b10*/  MUFU.EX2 R247, R19 ;  /* 0x0000001300f77308 */ /* 0x000ee40000000800 */
[----:B------:R-:W4:Y:S01]  /*12b20*/  SHFL.BFLY PT, R4, R134, 0x2, 0x1f ;  /* 0x0c401f0086047f89 */ /* 0x000f2200000e0000 */
[----:B--2---:R-:W-:Y:S02]  /*12b30*/  F2FP.BF16.PACK_AB R177, R249, R248 ;  /* 0x000000f8f9b1723e */ /* 0x004fe400000010ff */
[----:B-1----:R-:W-:Y:S02]  /*12b40*/  FMNMX.FTZ R137, R0, R2, !PT ;  /* 0x0000000200897209 */ /* 0x002fe40007810000 */
[----:B------:R-:W-:Y:S02]  /*12b50*/  FSEL R0, R136, RZ, P3 ;  /* 0x000000ff88007208 */ /* 0x000fe40001800000 */
[----:B------:R-:W-:Y:S01]  /*12b60*/  FSEL R2, R135, RZ, P2 ;  /* 0x000000ff87027208 */ /* 0x000fe20001000000 */
[C---:B------:R-:W-:Y:S01]  /*12b70*/  FMUL.FTZ R188, R137.reuse, c[0x0][0x23c] ;  /* 0x00008f0089bc7a20 */ /* 0x040fe20000410000 */
[----:B------:R-:W-:Y:S01]  /*12b80*/  FSETP.NEU.FTZ.AND P0, PT, R137, -INF , PT ;  /* 0xff8000008900780b */ /* 0x000fe20003f1d000 */
[----:B------:R-:W-:Y:S01]  /*12b90*/  FADD.FTZ R0, -R0, R3 ;  /* 0x0000000300007221 */ /* 0x000fe20000010100 */
[----:B----4-:R-:W-:Y:S02]  /*12ba0*/  FMNMX.FTZ R134, R134, R4, !PT ;  /* 0x0000000486867209 */ /* 0x010fe40007810000 */
[----:B------:R-:W-:Y:S01]  /*12bb0*/  FSEL R188, R188, RZ, P0 ;  /* 0x000000ffbcbc7208 */ /* 0x000fe20000000000 */
[----:B------:R-:W-:Y:S01]  /*12bc0*/  FMUL.FTZ R0, R0, c[0x0][0x23c] ;  /* 0x00008f0000007a20 */ /* 0x000fe20000410000 */
[----:B---3--:R-:W-:Y:S01]  /*12bd0*/  F2FP.BF16.PACK_AB R179, R247, R246 ;  /* 0x000000f6f7b3723e */ /* 0x008fe200000010ff */
[----:B------:R-:W1:Y:S02]  /*12be0*/  SHFL.BFLY PT, R4, R134, 0x1, 0x1f ;  /* 0x0c201f0086047f89 */ /* 0x000e6400000e0000 */
        /* <DEDUP_REMOVED lines=38> */
[----:B------:R-:W-:Y:S01]  /*12e50*/  MOV R138, R176 ;  /* 0x000000b0008a7202 */ /* 0x000fe20000000f00 */
[----:B------:R-:W-:Y:S01]  /*12e60*/  FMUL.FTZ R0, R0, c[0x0][0x23c] ;  /* 0x00008f0000007a20 */ /* 0x000fe20000410000 */
[----:B------:R-:W-:Y:S01]  /*12e70*/  MUFU.EX2 R243, R12 ;  /* 0x0000000c00f37308 */ /* 0x000fe20000000800 */
[----:B------:R-:W-:Y:S01]  /*12e80*/  FMUL.FTZ R7, R132, R147 ;  /* 0x0000009384077220 */ /* 0x000fe20000410000 */
[----:B------:R-:W-:Y:S01]  /*12e90*/  F2FP.BF16.PACK_AB R176, R252, R138 ;  /* 0x0000008afcb0723e */ /* 0x000fe200000010ff */
[----:B------:R-:W1:Y:S01]  /*12ea0*/  LDSM.16.MT88.4 R144, [R214+0xa000] ;  /* 0x00a00000d690783b */ /* 0x000e620000004200 */
[C---:B------:R-:W-:Y:S01]  /*12eb0*/  FMUL.FTZ R18, R132.reuse, R158 ;  /* 0x0000009e84127220 */ /* 0x040fe20000410000 */
[----:B------:R-:W-:Y:S01]  /*12ec0*/  PLOP3.LUT P0, PT, PT, PT, UP0, 0x80, 0x0 ;  /* 0x000000000000781c */ /* 0x000fe20003f0f008 */
[C---:B------:R-:W-:Y:S02]  /*12ed0*/  FMUL.FTZ R19, R132.reuse, R159 ;  /* 0x0000009f84137220 */ /* 0x040fe40000410000 */
[C---:B------:R-:W-:Y:S01]  /*12ee0*/  FMUL.FTZ R34, R132.reuse, R174 ;  /* 0x000000ae84227220 */ /* 0x040fe20000410000 */
[-C--:B------:R-:W-:Y:S01]  /*12ef0*/  HMMA.16816.F32.BF16 R4, R176, R20.reuse, R4 ;  /* 0x00000014b004723c */ /* 0x080fe20000041804 */
        /* <DEDUP_REMOVED lines=20> */
[----:B----4-:R-:W-:Y:S01]  /*13040*/  FMUL.FTZ R8, R3, R148 ;  /* 0x0000009403087220 */ /* 0x010fe20000410000 */
[----:B---3--:R-:W-:Y:S01]  /*13050*/  F2FP.BF16.PACK_AB R182, R245, R243 ;  /* 0x000000f3f5b6723e */ /* 0x008fe200000010ff */
[C---:B------:R-:W-:Y:S02]  /*13060*/  FMUL.FTZ R9, R3.reuse, R149 ;  /* 0x0000009503097220 */ /* 0x040fe40000410000 */
[C---:B------:R-:W-:Y:S02]  /*13070*/  FMUL.FTZ R12, R3.reuse, R152 ;  /* 0x00000098030c7220 */ /* 0x040fe40000410000 */
[C---:B------:R-:W-:Y:S03]  /*13080*/  FMUL.FTZ R13, R3.reuse, R153 ;  /* 0x00000099030d7220 */ /* 0x040fe60000410000 */
        /* <DEDUP_REMOVED lines=12> */
[C---:B------:R-:W-:Y:S02]  /*13150*/  FMUL.FTZ R56, R3.reuse, R56 ;  /* 0x0000003803387220 */ /* 0x040fe40000410000 */
        /* <DEDUP_REMOVED lines=18> */
[C---:B------:R-:W-:Y:S02]  /*13280*/  FMUL.FTZ R43, R0.reuse, R43 ;  /* 0x0000002b002b7220 */ /* 0x040fe40000410000 */
[----:B------:R-:W-:Y:S02]  /*13290*/  FMUL.FTZ R46, R0, R46 ;  /* 0x0000002e002e7220 */ /* 0x000fe40000410000 */
[C---:B------:R-:W-:Y:S04]  /*132a0*/  FMUL.FTZ R22, R132.reuse, R162 ;  /* 0x000000a284167220 */ /* 0x040fe80000410000 */
[----:B------:R-:W-:Y:S02]  /*132b0*/  FMUL.FTZ R23, R132, R163 ;  /* 0x000000a384177220 */ /* 0x000fe40000410000 */
[C---:B------:R-:W-:Y:S02]  /*132c0*/  FMUL.FTZ R47, R0.reuse, R47 ;  /* 0x0000002f002f7220 */ /* 0x040fe40000410000 */
[C---:B------:R-:W-:Y:S02]  /*132d0*/  FMUL.FTZ R58, R0.reuse, R58 ;  /* 0x0000003a003a7220 */ /* 0x040fe40000410000 */
[----:B------:R-:W-:Y:S01]  /*132e0*/  FMUL.FTZ R59, R0, R59 ;  /* 0x0000003b003b7220 */ /* 0x000fe20000410000 */
[-C--:B------:R-:W-:Y:S01]  /*132f0*/  HMMA.16816.F32.BF16 R20, R176, R184.reuse, R20 ;  /* 0x000000b8b014723c */ /* 0x080fe20000041814 */
[C---:B------:R-:W-:Y:S02]  /*13300*/  FMUL.FTZ R60, R3.reuse, R60 ;  /* 0x0000003c033c7220 */ /* 0x040fe40000410000 */
[--C-:B--2---:R-:W-:Y:S02]  /*13310*/  FFMA.FTZ R2, R192, c[0x0][0x23c], -R142.reuse ;  /* 0x00008f00c0027a23 */ /* 0x104fe4000001088e */
[----:B------:R-:W-:Y:S02]  /*13320*/  FMUL.FTZ R61, R3, R61 ;  /* 0x0000003d033d7220 */ /* 0x000fe40000410000 */
[----:B------:R2:W4:Y:S01]  /*13330*/  MUFU.EX2 R206, R2 ;  /* 0x0000000200ce7308 */ /* 0x0005220000000800 */
[C---:B------:R-:W-:Y:S01]  /*13340*/  HMMA.16816.F32.BF16 R24, R180.reuse, R184, R24 ;  /* 0x000000b8b418723c */ /* 0x040fe20000041818 */
[C---:B------:R-:W-:Y:S03]  /*13350*/  FMUL.FTZ R62, R0.reuse, R62 ;  /* 0x0000003e003e7220 */ /* 0x040fe60000410000 */
[----:B------:R-:W-:Y:S02]  /*13360*/  FMUL.FTZ R63, R0, R63 ;  /* 0x0000003f003f7220 */ /* 0x000fe40000410000 */
[C---:B------:R-:W-:Y:S02]  /*13370*/  FMUL.FTZ R67, R132.reuse, R67 ;  /* 0x0000004384437220 */ /* 0x040fe40000410000 */
[-C--:B------:R-:W-:Y:S01]  /*13380*/  HMMA.16816.F32.BF16 R28, R180, R186.reuse, R28 ;  /* 0x000000bab41c723c */ /* 0x080fe2000004181c */
[C---:B------:R-:W-:Y:S03]  /*13390*/  FMUL.FTZ R68, R133.reuse, R68 ;  /* 0x0000004485447220 */ /* 0x040fe60000410000 */
[----:B------:R-:W-:Y:S02]  /*133a0*/  FMUL.FTZ R69, R133, R69 ;  /* 0x0000004585457220 */ /* 0x000fe40000410000 */
[C---:B------:R-:W-:Y:S02]  /*133b0*/  FMUL.FTZ R70, R132.reuse, R70 ;  /* 0x0000004684467220 */ /* 0x040fe40000410000 */
[C---:B------:R-:W-:Y:S01]  /*133c0*/  HMMA.16816.F32.BF16 R32, R176.reuse, R186, R32 ;  /* 0x000000bab020723c */ /* 0x040fe20000041820 */
[----:B------:R-:W-:Y:S03]  /*133d0*/  LDSM.16.MT88.4 R184, [R213+0xa800] ;  /* 0x00a80000d5b8783b */ /* 0x000fe60000004200 */
[----:B------:R-:W-:Y:S02]  /*133e0*/  FMUL.FTZ R71, R132, R71 ;  /* 0x0000004784477220 */ /* 0x000fe40000410000 */
[----:B------:R-:W-:Y:S02]  /*133f0*/  FMUL.FTZ R72, R3, R72 ;  /* 0x0000004803487220 */ /* 0x000fe40000410000 */
[-C--:B-1----:R-:W-:Y:S01]  /*13400*/  HMMA.16816.F32.BF16 R36, R176, R144.reuse, R36 ;  /* 0x00000090b024723c */ /* 0x082fe20000041824 */
[--C-:B--2---:R-:W-:Y:S03]  /*13410*/  FFMA.FTZ R2, R194, c[0x0][0x23c], -R141.reuse ;  /* 0x00008f00c2027a23 */ /* 0x104fe6000001088d */
[----:B------:R-:W-:Y:S01]  /*13420*/  FFMA.FTZ R141, R193, c[0x0][0x23c], -R141 ;  /* 0x00008f00c18d7a23 */ /* 0x000fe2000001088d */
[----:B------:R1:W-:Y:S01]  /*13430*/  MUFU.EX2 R205, R2 ;  /* 0x0000000200cd7308 */ /* 0x0003e20000000800 */
[C---:B------:R-:W-:Y:S02]  /*13440*/  FMUL.FTZ R73, R3.reuse, R73 ;  /* 0x0000004903497220 */ /* 0x040fe40000410000 */
[C---:B------:R-:W-:Y:S01]  /*13450*/  HMMA.16816.F32.BF16 R40, R180.reuse, R144, R40 ;  /* 0x00000090b428723c */ /* 0x040fe20000041828 */
[C---:B------:R-:W-:Y:S03]  /*13460*/  FMUL.FTZ R74, R0.reuse, R74 ;  /* 0x0000004a004a7220 */ /* 0x040fe60000410000 */
[C---:B------:R-:W-:Y:S02]  /*13470*/  FMUL.FTZ R75, R0.reuse, R75 ;  /* 0x0000004b004b7220 */ /* 0x040fe40000410000 */
[C---:B------:R-:W-:Y:S01]  /*13480*/  FMUL.FTZ R76, R3.reuse, R76 ;  /* 0x0000004c034c7220 */ /* 0x040fe20000410000 */
[----:B------:R4:W2:Y:S01]  /*13490*/  MUFU.EX2 R204, R141 ;  /* 0x0000008d00cc7308 */ /* 0x0008a20000000800 */
[-C--:B------:R-:W-:Y:S01]  /*134a0*/  HMMA.16816.F32.BF16 R44, R180, R146.reuse, R44 ;  /* 0x00000092b42c723c */ /* 0x080fe2000004182c */
[----:B------:R-:W-:Y:S03]  /*134b0*/  FMUL.FTZ R77, R3, R77 ;  /* 0x0000004d034d7220 */ /* 0x000fe60000410000 */
[C---:B------:R-:W-:Y:S02]  /*134c0*/  FMUL.FTZ R78, R0.reuse, R78 ;  /* 0x0000004e004e7220 */ /* 0x040fe40000410000 */
[----:B------:R-:W-:Y:S02]  /*134d0*/  FMUL.FTZ R79, R0, R79 ;  /* 0x0000004f004f7220 */ /* 0x000fe40000410000 */
[C---:B------:R-:W-:Y:S01]  /*134e0*/  HMMA.16816.F32.BF16 R48, R176.reuse, R146, R48 ;  /* 0x00000092b030723c */ /* 0x040fe20000041830 */
[----:B------:R-:W5:Y:S03]  /*134f0*/  LDSM.16.MT88.4 R144, [R209+0xb000] ;  /* 0x00b00000d190783b */ /* 0x000f660000004200 */
[----:B------:R-:W-:Y:S02]  /*13500*/  FMUL.FTZ R80, R133, R80 ;  /* 0x0000005085507220 */ /* 0x000fe40000410000 */
[--C-:B-1----:R-:W-:Y:S02]  /*13510*/  FFMA.FTZ R2, R196, c[0x0][0x23c], -R142.reuse ;  /* 0x00008f00c4027a23 */ /* 0x102fe4000001088e */
[-C--:B---3--:R-:W-:Y:S01]  /*13520*/  HMMA.16816.F32.BF16 R52, R176, R148.reuse, R52 ;  /* 0x00000094b034723c */ /* 0x088fe20000041834 */
[----:B------:R-:W-:Y:S01]  /*13530*/  FFMA.FTZ R142, R195, c[0x0][0x23c], -R142 ;  /* 0x00008f00c38e7a23 */ /* 0x000fe2000001088e */
[----:B------:R1:W-:Y:S01]  /*13540*/  MUFU.EX2 R203, R2 ;  /* 0x0000000200cb7308 */ /* 0x0003e20000000800 */
[----:B------:R-:W-:Y:S01]  /*13550*/  LDSM.16.MT88.4 R192, [R211+0xb800] ;  /* 0x00b80000d3c0783b */ /* 0x000fe20000004200 */
[C---:B------:R-:W-:Y:S02]  /*13560*/  FMUL.FTZ R81, R133.reuse, R81 ;  /* 0x0000005185517220 */ /* 0x040fe40000410000 */
[----:B------:R-:W-:Y:S01]  /*13570*/  FMUL.FTZ R82, R132, R82 ;  /* 0x0000005284527220 */ /* 0x000fe20000410000 */
[----:B----4-:R-:W-:Y:S01]  /*13580*/  F2FP.BF16.PACK_AB R141, R206, R207 ;  /* 0x000000cfce8d723e */ /* 0x010fe200000010ff */
[C---:B------:R-:W-:Y:S01]  /*13590*/  HMMA.16816.F32.BF16 R56, R180.reuse, R148, R56 ;  /* 0x00000094b438723c */ /* 0x040fe20000041838 */
[C---:B------:R-:W-:Y:S03]  /*135a0*/  FMUL.FTZ R83, R132.reuse, R83 ;  /* 0x0000005384537220 */ /* 0x040fe60000410000 */
[C---:B------:R-:W-:Y:S01]  /*135b0*/  FMUL.FTZ R84, R133.reuse, R84 ;  /* 0x0000005485547220 */ /* 0x040fe20000410000 */
[----:B------:R2:W3:Y:S01]  /*135c0*/  MUFU.EX2 R202, R142 ;  /* 0x0000008e00ca7308 */ /* 0x0004e20000000800 */
[----:B------:R-:W-:Y:S02]  /*135d0*/  FMUL.FTZ R85, R133, R85 ;  /* 0x0000005585557220 */ /* 0x000fe40000410000 */
[-C--:B------:R-:W-:Y:S01]  /*135e0*/  HMMA.16816.F32.BF16 R60, R180, R150.reuse, R60 ;  /* 0x00000096b43c723c */ /* 0x080fe2000004183c */
[C---:B------:R-:W-:Y:S03]  /*135f0*/  FMUL.FTZ R86, R132.reuse, R86 ;  /* 0x0000005684567220 */ /* 0x040fe60000410000 */
[----:B------:R-:W-:Y:S02]  /*13600*/  FMUL.FTZ R87, R132, R87 ;  /* 0x0000005784577220 */ /* 0x000fe40000410000 */
[----:B------:R-:W-:Y:S02]  /*13610*/  FMUL.FTZ R88, R3, R88 ;  /* 0x0000005803587220 */ /* 0x000fe40000410000 */
[C---:B------:R-:W-:Y:S01]  /*13620*/  HMMA.16816.F32.BF16 R64, R176.reuse, R150, R64 ;  /* 0x00000096b040723c */ /* 0x040fe20000041840 */
[----:B------:R-:W4:Y:S03]  /*13630*/  LDSM.16.MT88.4 R148, [R211+0xb000] ;  /* 0x00b00000d394783b */ /* 0x000f260000004200 */
[--C-:B-1----:R-:W-:Y:S02]  /*13640*/  FFMA.FTZ R2, R197, c[0x0][0x23c], -R143.reuse ;  /* 0x00008f00c5027a23 */ /* 0x102fe4000001088f */
[C---:B------:R-:W-:Y:S02]  /*13650*/  FMUL.FTZ R89, R3.reuse, R89 ;  /* 0x0000005903597220 */ /* 0x040fe40000410000 */
[----:B------:R1:W-:Y:S01]  /*13660*/  MUFU.EX2 R201, R2 ;  /* 0x0000000200c97308 */ /* 0x0003e20000000800 */
[-C--:B-----5:R-:W-:Y:S03]  /*13670*/  HMMA.16816.F32.BF16 R68, R176, R144.reuse, R68 ;  /* 0x00000090b044723c */ /* 0x0a0fe60000041844 */
[----:B------:R-:W-:Y:S01]  /*13680*/  FMUL.FTZ R90, R0, R90 ;  /* 0x0000005a005a7220 */ /* 0x000fe20000410000 */
[----:B--2---:R-:W-:Y:S01]  /*13690*/  F2FP.BF16.PACK_AB R142, R204, R205 ;  /* 0x000000cdcc8e723e */ /* 0x004fe200000010ff */
[C---:B------:R-:W-:Y:S02]  /*136a0*/  FMUL.FTZ R91, R0.reuse, R91 ;  /* 0x0000005b005b7220 */ /* 0x040fe40000410000 */
        /* <DEDUP_REMOVED lines=13> */
[----:B------:R2:W5:Y:S01]  /*13780*/  MUFU.EX2 R200, R2 ;  /* 0x0000000200c87308 */ /* 0x0005620000000800 */
[C---:B------:R-:W-:Y:S02]  /*13790*/  FMUL.FTZ R104, R3.reuse, R104 ;  /* 0x0000006803687220 */ /* 0x040fe40000410000 */
[-C--:B----4-:R-:W-:Y:S01]  /*137a0*/  HMMA.16816.F32.BF16 R84, R176, R148.reuse, R84 ;  /* 0x00000094b054723c */ /* 0x090fe20000041854 */
[C---:B------:R-:W-:Y:S03]  /*137b0*/  FMUL.FTZ R105, R3.reuse, R105 ;  /* 0x0000006903697220 */ /* 0x040fe60000410000 */
[C---:B------:R-:W-:Y:S02]  /*137c0*/  FMUL.FTZ R106, R0.reuse, R106 ;  /* 0x0000006a006a7220 */ /* 0x040fe40000410000 */
[C---:B------:R-:W-:Y:S02]  /*137d0*/  FMUL.FTZ R107, R0.reuse, R107 ;  /* 0x0000006b006b7220 */ /* 0x040fe40000410000 */
[C---:B------:R-:W-:Y:S01]  /*137e0*/  HMMA.16816.F32.BF16 R88, R180.reuse, R148, R88 ;  /* 0x00000094b458723c */ /* 0x040fe20000041858 */
[C---:B------:R-:W-:Y:S03]  /*137f0*/  FMUL.FTZ R108, R3.reuse, R108 ;  /* 0x0000006c036c7220 */ /* 0x040fe60000410000 */
[C---:B------:R-:W-:Y:S02]  /*13800*/  FMUL.FTZ R109, R3.reuse, R109 ;  /* 0x0000006d036d7220 */ /* 0x040fe40000410000 */
[C---:B------:R-:W-:Y:S02]  /*13810*/  FMUL.FTZ R110, R0.reuse, R110 ;  /* 0x0000006e006e7220 */ /* 0x040fe40000410000 */
[-C--:B------:R-:W-:Y:S01]  /*13820*/  HMMA.16816.F32.BF16 R92, R180, R150.reuse, R92 ;  /* 0x00000096b45c723c */ /* 0x080fe2000004185c */
[----:B------:R-:W-:Y:S03]  /*13830*/  FMUL.FTZ R111, R0, R111 ;  /* 0x0000006f006f7220 */ /* 0x000fe60000410000 */
[----:B------:R-:W-:Y:S02]  /*13840*/  FMUL.FTZ R120, R3, R120 ;  /* 0x0000007803787220 */ /* 0x000fe40000410000 */
[--C-:B--2---:R-:W-:Y:S02]  /*13850*/  FFMA.FTZ R2, R199, c[0x0][0x23c], -R143.reuse ;  /* 0x00008f00c7027a23 */ /* 0x104fe4000001088f */
[C---:B------:R-:W-:Y:S01]  /*13860*/  HMMA.16816.F32.BF16 R96, R176.reuse, R150, R96 ;  /* 0x00000096b060723c */ /* 0x040fe20000041860 */
[----:B------:R-:W-:Y:S01]  /*13870*/  FFMA.FTZ R143, R234, c[0x0][0x23c], -R143 ;  /* 0x00008f00ea8f7a23 */ /* 0x000fe2000001088f */
[----:B------:R2:W-:Y:S01]  /*13880*/  MUFU.EX2 R199, R2 ;  /* 0x0000000200c77308 */ /* 0x0005e20000000800 */
[----:B------:R-:W4:Y:S01]  /*13890*/  LDL.LU R234, [R1] ;  /* 0x0000000001ea7983 */ /* 0x000f220000300800 */
[C---:B------:R-:W-:Y:S02]  /*138a0*/  FMUL.FTZ R100, R133.reuse, R100 ;  /* 0x0000006485647220 */ /* 0x040fe40000410000 */
[----:B------:R-:W-:Y:S01]  /*138b0*/  FMUL.FTZ R101, R133, R101 ;  /* 0x0000006585657220 */ /* 0x000fe20000410000 */
[----:B------:R-:W5:Y:S01]  /*138c0*/  LDSM.16.MT88.4 R148, [R213+0xb000] ;  /* 0x00b00000d594783b */ /* 0x000f620000004200 */
[C---:B------:R-:W-:Y:S04]  /*138d0*/  FMUL.FTZ R102, R132.reuse, R102 ;  /* 0x0000006684667220 */ /* 0x040fe80000410000 */
[----:B------:R-:W-:Y:S01]  /*138e0*/  FMUL.FTZ R103, R132, R103 ;  /* 0x0000006784677220 */ /* 0x000fe20000410000 */
[----:B------:R3:W3:Y:S01]  /*138f0*/  MUFU.EX2 R198, R143 ;  /* 0x0000008f00c67308 */ /* 0x0006e20000000800 */
[C---:B------:R-:W-:Y:S02]  /*13900*/  FMUL.FTZ R121, R3.reuse, R121 ;  /* 0x0000007903797220 */ /* 0x040fe40000410000 */
[C---:B------:R-:W-:Y:S02]  /*13910*/  FMUL.FTZ R122, R0.reuse, R122 ;  /* 0x0000007a007a7220 */ /* 0x040fe40000410000 */
[C---:B------:R-:W-:Y:S01]  /*13920*/  FMUL.FTZ R123, R0.reuse, R123 ;  /* 0x0000007b007b7220 */ /* 0x040fe20000410000 */
[-C--:B-1----:R-:W-:Y:S01]  /*13930*/  HMMA.16816.F32.BF16 R100, R176, R144.reuse, R100 ;  /* 0x00000090b064723c */ /* 0x082fe20000041864 */
[C---:B------:R-:W-:Y:S02]  /*13940*/  FMUL.FTZ R124, R3.reuse, R124 ;  /* 0x0000007c037c7220 */ /* 0x040fe40000410000 */
[----:B------:R-:W-:Y:S02]  /*13950*/  FMUL.FTZ R125, R3, R125 ;  /* 0x0000007d037d7220 */ /* 0x000fe40000410000 */
[C---:B------:R-:W-:Y:S02]  /*13960*/  FMUL.FTZ R126, R0.reuse, R126 ;  /* 0x0000007e007e7220 */ /* 0x040fe40000410000 */
[--C-:B--2---:R-:W-:Y:S01]  /*13970*/  FFMA.FTZ R2, R235, c[0x0][0x23c], -R188.reuse ;  /* 0x00008f00eb027a23 */ /* 0x104fe200000108bc */
[C---:B------:R-:W-:Y:S01]  /*13980*/  HMMA.16816.F32.BF16 R104, R180.reuse, R144, R104 ;  /* 0x00000090b468723c */ /* 0x040fe20000041868 */
[----:B------:R-:W2:Y:S02]  /*13990*/  LDL.LU R235, [R1+0x4] ;  /* 0x0000040001eb7983 */ /* 0x000ea40000300800 */
[----:B------:R1:W-:Y:S01]  /*139a0*/  MUFU.EX2 R197, R2 ;  /* 0x0000000200c57308 */ /* 0x0003e20000000800 */
[----:B------:R-:W-:Y:S02]  /*139b0*/  FMUL.FTZ R127, R0, R127 ;  /* 0x0000007f007f7220 */ /* 0x000fe40000410000 */
[C---:B------:R-:W-:Y:S02]  /*139c0*/  FMUL.FTZ R112, R133.reuse, R112 ;  /* 0x0000007085707220 */ /* 0x040fe40000410000 */
[-C--:B------:R-:W-:Y:S01]  /*139d0*/  HMMA.16816.F32.BF16 R108, R180, R146.reuse, R108 ;  /* 0x00000092b46c723c */ /* 0x080fe2000004186c */
[C---:B------:R-:W-:Y:S03]  /*139e0*/  FMUL.FTZ R113, R133.reuse, R113 ;  /* 0x0000007185717220 */ /* 0x040fe60000410000 */
[----:B------:R-:W-:Y:S01]  /*139f0*/  FMUL.FTZ R114, R132, R114 ;  /* 0x0000007284727220 */ /* 0x000fe20000410000 */
[----:B---3--:R-:W-:Y:S01]  /*13a00*/  F2FP.BF16.PACK_AB R143, R202, R203 ;  /* 0x000000cbca8f723e */ /* 0x008fe200000010ff */
[C---:B------:R-:W-:Y:S02]  /*13a10*/  FMUL.FTZ R115, R132.reuse, R115 ;  /* 0x0000007384737220 */ /* 0x040fe40000410000 */
[C---:B------:R-:W-:Y:S04]  /*13a20*/  FMUL.FTZ R116, R133.reuse, R116 ;  /* 0x0000007485747220 */ /* 0x040fe80000410000 */
[C---:B------:R-:W-:Y:S01]  /*13a30*/  FMUL.FTZ R117, R133.reuse, R117 ;  /* 0x0000007585757220 */ /* 0x040fe20000410000 */
[C---:B------:R-:W-:Y:S01]  /*13a40*/  HMMA.16816.F32.BF16 R112, R176.reuse, R146, R112 ;  /* 0x00000092b070723c */ /* 0x040fe20000041870 */
[C---:B------:R-:W-:Y:S02]  /*13a50*/  FMUL.FTZ R118, R132.reuse, R118 ;  /* 0x0000007684767220 */ /* 0x040fe40000410000 */
[----:B------:R-:W-:Y:S02]  /*13a60*/  FMUL.FTZ R119, R132, R119 ;  /* 0x0000007784777220 */ /* 0x000fe40000410000 */
[C---:B------:R-:W-:Y:S02]  /*13a70*/  FMUL.FTZ R128, R133.reuse, R128 ;  /* 0x0000008085807220 */ /* 0x040fe40000410000 */
[--C-:B-1----:R-:W-:Y:S02]  /*13a80*/  FFMA.FTZ R2, R236, c[0x0][0x23c], -R188.reuse ;  /* 0x00008f00ec027a23 */ /* 0x102fe400000108bc */
[----:B------:R-:W3:Y:S01]  /*13a90*/  LDL.LU R236, [R1+0x8] ;  /* 0x0000080001ec7983 */ /* 0x000ee20000300800 */
[-C--:B-----5:R-:W-:Y:S01]  /*13aa0*/  HMMA.16816.F32.BF16 R116, R176, R148.reuse, R116 ;  /* 0x00000094b074723c */ /* 0x0a0fe20000041874 */
[----:B------:R1:W5:Y:S01]  /*13ab0*/  MUFU.EX2 R196, R2 ;  /* 0x0000000200c47308 */ /* 0x0003620000000800 */
[----:B------:R-:W-:Y:S02]  /*13ac0*/  FMUL.FTZ R129, R133, R129 ;  /* 0x0000008185817220 */ /* 0x000fe40000410000 */
[C---:B------:R-:W-:Y:S02]  /*13ad0*/  FMUL.FTZ R130, R132.reuse, R130 ;  /* 0x0000008284827220 */ /* 0x040fe40000410000 */
[----:B------:R-:W-:Y:S02]  /*13ae0*/  FMUL.FTZ R131, R132, R131 ;  /* 0x0000008384837220 */ /* 0x000fe40000410000 */
[C---:B------:R-:W-:Y:S08]  /*13af0*/  HMMA.16816.F32.BF16 R120, R180.reuse, R148, R120 ;  /* 0x00000094b478723c */ /* 0x040ff00000041878 */
[-C--:B------:R-:W-:Y:S01]  /*13b00*/  HMMA.16816.F32.BF16 R124, R180, R150.reuse, R124 ;  /* 0x00000096b47c723c */ /* 0x080fe2000004187c */
[----:B------:R-:W5:Y:S07]  /*13b10*/  LDSM.16.MT88.4 R180, [R214+0xa800] ;  /* 0x00a80000d6b4783b */ /* 0x000f6e0000004200 */
[----:B------:R-:W-:Y:S01]  /*13b20*/  HMMA.16816.F32.BF16 R128, R176, R150, R128 ;  /* 0x00000096b080723c */ /* 0x000fe20000041880 */
[--C-:B-1----:R-:W-:Y:S02]  /*13b30*/  FFMA.FTZ R2, R237, c[0x0][0x23c], -R188.reuse ;  /* 0x00008f00ed027a23 */ /* 0x102fe400000108bc */
[----:B------:R-:W3:Y:S01]  /*13b40*/  LDL.LU R237, [R1+0xc] ;  /* 0x00000c0001ed7983 */ /* 0x000ee20000300800 */
[----:B------:R-:W-:Y:S01]  /*13b50*/  FFMA.FTZ R188, R140, c[0x0][0x23c], -R188 ;  /* 0x00008f008cbc7a23 */ /* 0x000fe200000108bc */
[----:B------:R1:W-:Y:S01]  /*13b60*/  MUFU.EX2 R139, R2 ;  /* 0x00000002008b7308 */ /* 0x0003e20000000800 */
[----:B------:R-:W-:Y:S02]  /*13b70*/  F2FP.BF16.PACK_AB R140, R232, R233 ;  /* 0x000000e9e88c723e */ /* 0x000fe400000010ff */
[----:B------:R-:W-:Y:S04]  /*13b80*/  F2FP.BF16.PACK_AB R176, R200, R201 ;  /* 0x000000c9c8b0723e */ /* 0x000fe800000010ff */
[----:B------:R-:W-:Y:S01]  /*13b90*/  F2FP.BF16.PACK_AB R178, R198, R199 ;  /* 0x000000c7c6b2723e */ /* 0x000fe200000010ff */
[-C--:B------:R-:W-:Y:S01]  /*13ba0*/  HMMA.16816.F32.BF16 R144, R140, R156.reuse, R4 ;  /* 0x0000009c8c90723c */ /* 0x080fe20000041804 */
[----:B-----5:R-:W-:Y:S01]  /*13bb0*/  F2FP.BF16.PACK_AB R177, R196, R197 ;  /* 0x000000c5c4b1723e */ /* 0x020fe200000010ff */
[----:B------:R-:W-:Y:S01]  /*13bc0*/  LDSM.16.MT88.4 R4, [R214+0xb800] ;  /* 0x00b80000d604783b */ /* 0x000fe20000004200 */
[----:B-1----:R-:W-:Y:S02]  /*13bd0*/  MOV R2, R138 ;  /* 0x0000008a00027202 */ /* 0x002fe40000000f00 */
[----:B------:R-:W1:Y:S02]  /*13be0*/  MUFU.EX2 R138, R188 ;  /* 0x000000bc008a7308 */ /* 0x000e640000000800 */
[----:B-1----:R-:W-:Y:S03]  /*13bf0*/  F2FP.BF16.PACK_AB R179, R138, R139 ;  /* 0x0000008b8ab3723e */ /* 0x002fe600000010ff */
[----:B------:R-:W1:Y:S04]  /*13c00*/  LDSM.16.MT88.4 R188, [R209+0xb800] ;  /* 0x00b80000d1bc783b */ /* 0x000e680000004200 */
[C---:B------:R-:W-:Y:S04]  /*13c10*/  HMMA.16816.F32.BF16 R148, R176.reuse, R156, R8 ;  /* 0x0000009cb094723c */ /* 0x040fe80000041808 */
[----:B------:R-:W5:Y:S04]  /*13c20*/  LDSM.16.MT88.4 R8, [R213+0xb800] ;  /* 0x00b80000d508783b */ /* 0x000f680000004200 */
        /* <DEDUP_REMOVED lines=15> */
[C---:B------:R-:W-:Y:S08]  /*13d20*/  HMMA.16816.F32.BF16 R72, R176.reuse, R188, R72 ;  /* 0x000000bcb048723c */ /* 0x040ff00000041848 */
[-C--:B------:R-:W-:Y:S08]  /*13d30*/  HMMA.16816.F32.BF16 R76, R176, R190.reuse, R76 ;  /* 0x000000beb04c723c */ /* 0x080ff0000004184c */
[C---:B------:R-:W-:Y:S08]  /*13d40*/  HMMA.16816.F32.BF16 R80, R140.reuse, R190, R80 ;  /* 0x000000be8c50723c */ /* 0x040ff00000041850 */
[-C--:B------:R-:W-:Y:S01]  /*13d50*/  HMMA.16816.F32.BF16 R84, R140, R192.reuse, R84 ;  /* 0x000000c08c54723c */ /* 0x080fe20000041854 */
[----:B----4-:R-:W-:Y:S07]  /*13d60*/  FFMA.FTZ R0, R0, R234, R238 ;  /* 0x000000ea00007223 */ /* 0x010fee00000100ee */
[C---:B------:R-:W-:Y:S08]  /*13d70*/  HMMA.16816.F32.BF16 R88, R176.reuse, R192, R88 ;  /* 0x000000c0b058723c */ /* 0x040ff00000041858 */
[-C--:B------:R-:W-:Y:S08]  /*13d80*/  HMMA.16816.F32.BF16 R92, R176, R194.reuse, R92 ;  /* 0x000000c2b05c723c */ /* 0x080ff0000004185c */
[C---:B------:R-:W-:Y:S08]  /*13d90*/  HMMA.16816.F32.BF16 R96, R140.reuse, R194, R96 ;  /* 0x000000c28c60723c */ /* 0x040ff00000041860 */
[-C--:B------:R-:W-:Y:S01]  /*13da0*/  HMMA.16816.F32.BF16 R100, R140, R4.reuse, R100 ;  /* 0x000000048c64723c */ /* 0x080fe20000041864 */
[----:B--2---:R-:W-:Y:S07]  /*13db0*/  FFMA.FTZ R3, R3, R235, R242 ;  /* 0x000000eb03037223 */ /* 0x004fee00000100f2 */
[C---:B------:R-:W-:Y:S07]  /*13dc0*/  HMMA.16816.F32.BF16 R104, R176.reuse, R4, R104 ;  /* 0x00000004b068723c */ /* 0x040fee0000041868 */
[----:B------:R-:W-:Y:S01]  /*13dd0*/  FADD.FTZ R5, R244, R3 ;  /* 0x00000003f4057221 */ /* 0x000fe20000010000 */
[-C--:B------:R-:W-:Y:S01]  /*13de0*/  HMMA.16816.F32.BF16 R108, R176, R6.reuse, R108 ;  /* 0x00000006b06c723c */ /* 0x080fe2000004186c */
[----:B------:R-:W-:Y:S03]  /*13df0*/  FADD.FTZ R4, R239, R0 ;  /* 0x00000000ef047221 */ /* 0x000fe60000010000 */
[----:B------:R-:W-:Y:S02]  /*13e00*/  FADD.FTZ R0, R243, R5 ;  /* 0x00000005f3007221 */ /* 0x000fe40000010000 */
[----:B------:R-:W-:Y:S02]  /*13e10*/  FADD.FTZ R4, R240, R4 ;  /* 0x00000004f0047221 */ /* 0x000fe40000010000 */
[----:B------:R-:W-:Y:S01]  /*13e20*/  FADD.FTZ R5, R245, R0 ;  /* 0x00000000f5057221 */ /* 0x000fe20000010000 */
[C---:B------:R-:W-:Y:S03]  /*13e30*/  HMMA.16816.F32.BF16 R112, R140.reuse, R6, R112 ;  /* 0x000000068c70723c */ /* 0x040fe60000041870 */
[----:B------:R-:W-:Y:S02]  /*13e40*/  FADD.FTZ R0, R241, R4 ;  /* 0x00000004f1007221 */ /* 0x000fe40000010000 */
[----:B---3--:R-:W-:Y:S02]  /*13e50*/  FFMA.FTZ R132, R132, R236, R248 ;  /* 0x000000ec84847223 */ /* 0x008fe400000100f8 */
[----:B------:R-:W-:Y:S01]  /*13e60*/  FADD.FTZ R4, R201, R5 ;  /* 0x00000005c9047221 */ /* 0x000fe20000010000 */
[-C--:B-----5:R-:W-:Y:S01]  /*13e70*/  HMMA.16816.F32.BF16 R116, R140, R8.reuse, R116 ;  /* 0x000000088c74723c */ /* 0x0a0fe20000041874 */
[----:B------:R-:W-:Y:S04]  /*13e80*/  FADD.FTZ R0, R197, R0 ;  /* 0x00000000c5007221 */ /* 0x000fe80000010000 */
[----:B------:R-:W-:Y:S03]  /*13e90*/  FADD.FTZ R0, R196, R0 ;  /* 0x00000000c4007221 */ /* 0x000fe60000010000 */
[C---:B------:R-:W-:Y:S01]  /*13ea0*/  HMMA.16816.F32.BF16 R120, R176.reuse, R8, R120 ;  /* 0x00000008b078723c */ /* 0x040fe20000041878 */
[----:B------:R-:W-:Y:S03]  /*13eb0*/  FADD.FTZ R0, R139, R0 ;  /* 0x000000008b007221 */ /* 0x000fe60000010000 */
[----:B------:R-:W-:Y:S01]  /*13ec0*/  MOV R139, R137 ;  /* 0x00000089008b7202 */ /* 0x000fe20000000f00 */
[----:B------:R-:W-:Y:S01]  /*13ed0*/  FADD.FTZ R0, R138, R0 ;  /* 0x000000008a007221 */ /* 0x000fe20000010000 */
[----:B------:R-:W-:Y:S02]  /*13ee0*/  MOV R138, R134 ;  /* 0x00000086008a7202 */ /* 0x000fe40000000f00 */
[-C--:B------:R-:W-:Y:S01]  /*13ef0*/  HMMA.16816.F32.BF16 R124, R176, R10.reuse, R124 ;  /* 0x0000000ab07c723c */ /* 0x080fe2000004187c */
[----:B------:R-:W-:Y:S07]  /*13f00*/  FFMA.FTZ R6, R133, R237, R2 ;  /* 0x000000ed85067223 */ /* 0x000fee0000010002 */
[----:B------:R-:W-:Y:S01]  /*13f10*/  HMMA.16816.F32.BF16 R128, R140, R10, R128 ;  /* 0x0000000a8c80723c */ /* 0x000fe20000041880 */
[----:B------:R-:W-:Y:S03]  /*13f20*/  FADD.FTZ R6, R252, R6 ;  /* 0x00000006fc067221 */ /* 0x000fe60000010000 */
        /* <DEDUP_REMOVED lines=15> */
[----:B------:R-:W-:Y:S01]  /*14020*/  FADD.FTZ R2, R199, R2 ;  /* 0x00000002c7027221 */ /* 0x000fe20000010000 */
[----:B------:R-:W-:Y:S03]  /*14030*/  STL [R1+0xc], R4 ;  /* 0x00000c0401007387 */ /* 0x000fe60000100800 */
[----:B------:R-:W-:Y:S01]  /*14040*/  FADD.FTZ R2, R198, R2 ;  /* 0x00000002c6027221 */ /* 0x000fe20000010000 */
[----:B------:R1:W-:Y:S04]  /*14050*/  STL [R1+0x8], R3 ;  /* 0x0000080301007387 */ /* 0x0003e80000100800 */
[----:B------:R2:W-:Y:S04]  /*14060*/  STL [R1+0x4], R2 ;  /* 0x0000040201007387 */ /* 0x0005e80000100800 */
[----:B------:R2:W-:Y:S01]  /*14070*/  STL [R1], R0 ;  /* 0x0000000001007387 */ /* 0x0005e20000100800 */
[----:B-1----:R-:W-:Y:S01]  /*14080*/  MOV R3, R136 ;  /* 0x0000008800037202 */ /* 0x002fe20000000f00 */
[----:B--2---:R-:W-:-:S05]  /*14090*/  @P0 BRA `(.L_x_1137) ;  /* 0xffffd68000000947 */ /* 0x004fca000383ffff */
.L_x_1136:
[----:B------:R-:W2:Y:S04]  /*140a0*/  LDL.LU R2, [R1+0xc] ;  /* 0x00000c0001027983 */ /* 0x000ea80000300800 */
[----:B------:R-:W1:Y:S01]  /*140b0*/  S2R R178, SR_TID.X ;  /* 0x0000000000b27919 */ /* 0x000e620000002100 */
[----:B------:R-:W3:Y:S01]  /*140c0*/  S2UR UR7, SR_CTAID.Y ;  /* 0x00000000000779c3 */ /* 0x000ee20000002600 */
[----:B------:R-:W-:-:S02]  /*140d0*/  UISETP.NE.AND UP4, UPT, UR15, -0x1, UPT ;  /* 0xffffffff0f00788c */ /* 0x000fc4000bf85270 */
[----:B------:R-:W4:Y:S01]  /*140e0*/  LDL.LU R7, [R1+0x8] ;  /* 0x0000080001077983 */ /* 0x000f220000300800 */
[----:B------:R-:W-:-:S03]  /*140f0*/  ULDC.64 UR4, c[0x0][0x1e8] ;  /* 0x00007a0000047ab9 */ /* 0x000fc60000000a00 */
[----:B------:R-:W5:Y:S04]  /*14100*/  LDL.LU R6, [R1+0x4] ;  /* 0x0000040001067983 */ /* 0x000f680000300800 */
[----:B------:R-:W5:Y:S01]  /*14110*/  LDL.LU R5, [R1] ;  /* 0x0000000001057983 */ /* 0x000f620000300800 */
        /* <DEDUP_REMOVED lines=48> */
[----:B-----5:R-:W3:Y:S01]  /*14420*/  SHFL.BFLY PT, R4, R6, 0x2, 0x1f ;  /* 0x0c401f0006047f89 */ /* 0x020ee200000e0000 */
[----:B-1----:R-:W-:-:S03]  /*14430*/  FADD.FTZ R0, R0, R2 ;  /* 0x0000000200007221 */ /* 0x002fc60000010000 */
[----:B------:R-:W1:Y:S04]  /*14440*/  SHFL.BFLY PT, R2, R5, 0x2, 0x1f ;  /* 0x0c401f0005027f89 */ /* 0x000e6800000e0000 */
[----:B------:R-:W4:Y:S01]  /*14450*/  SHFL.BFLY PT, R133, R0, 0x1, 0x1f ;  /* 0x0c201f0000857f89 */ /* 0x000f2200000e0000 */
[----:B--2---:R-:W-:Y:S02]  /*14460*/  FADD.FTZ R3, R3, R7 ;  /* 0x0000000703037221 */ /* 0x004fe40000010000 */
[----:B---3--:R-:W-:-:S03]  /*14470*/  FADD.FTZ R4, R4, R6 ;  /* 0x0000000604047221 */ /* 0x008fc60000010000 */
[----:B------:R-:W2:Y:S04]  /*14480*/  SHFL.BFLY PT, R132, R3, 0x1, 0x1f ;  /* 0x0c201f0003847f89 */ /* 0x000ea800000e0000 */
[----:B------:R-:W3:Y:S01]  /*14490*/  SHFL.BFLY PT, R7, R4, 0x1, 0x1f ;  /* 0x0c201f0004077f89 */ /* 0x000ee200000e0000 */
[----:B-1----:R-:W-:Y:S01]  /*144a0*/  FADD.FTZ R2, R2, R5 ;  /* 0x0000000502027221 */ /* 0x002fe20000010000 */
[----:B------:R-:W-:Y:S01]  /*144b0*/  LOP3.LUT R5, R29, 0x3ffffffc, RZ, 0xc0, !PT ;  /* 0x3ffffffc1d057812 */ /* 0x000fe200078ec0ff */
[----:B----4-:R-:W-:-:S03]  /*144c0*/  FADD.FTZ R133, R0, R133 ;  /* 0x0000008500857221 */ /* 0x010fc60000010000 */
[----:B------:R-:W1:Y:S01]  /*144d0*/  SHFL.BFLY PT, R6, R2, 0x1, 0x1f ;  /* 0x0c201f0002067f89 */ /* 0x000e6200000e0000 */
[----:B------:R-:W-:Y:S02]  /*144e0*/  MOV R0, 0x3f800000 ;  /* 0x3f80000000007802 */ /* 0x000fe40000000f00 */
[----:B------:R-:W-:Y:S02]  /*144f0*/  IADD3 R5, -R5, R178, RZ ;  /* 0x000000b205057210 */ /* 0x000fe40007ffe1ff */
[----:B------:R-:W-:Y:S01]  /*14500*/  FSETP.NE.FTZ.AND P5, PT, R133, RZ, PT ;  /* 0x000000ff8500720b */ /* 0x000fe20003fb5000 */
[----:B--2---:R-:W-:Y:S01]  /*14510*/  FADD.FTZ R132, R3, R132 ;  /* 0x0000008403847221 */ /* 0x004fe20000010000 */
[----:B------:R-:W-:Y:S02]  /*14520*/  MOV R3, 0x3f800000 ;  /* 0x3f80000000037802 */ /* 0x000fe40000000f00 */
[----:B------:R-:W-:Y:S01]  /*14530*/  LEA R176, R8, R5, 0x9 ;  /* 0x0000000508b07211 */ /* 0x000fe200078e48ff */
[----:B---3--:R-:W-:Y:S01]  /*14540*/  FADD.FTZ R139, R4, R7 ;  /* 0x00000007048b7221 */ /* 0x008fe20000010000 */
[----:B------:R-:W-:-:S04]  /*14550*/  FSETP.NE.FTZ.AND P4, PT, R132, RZ, PT ;  /* 0x000000ff8400720b */ /* 0x000fc80003f95000 */
[----:B------:R-:W-:-:S03]  /*14560*/  FSETP.NE.FTZ.AND P3, PT, R139, RZ, PT ;  /* 0x000000ff8b00720b */ /* 0x000fc60003f75000 */
[----:B------:R-:W2:Y:S01]  /*14570*/  @P5 MUFU.RCP R0, R133 ;  /* 0x0000008500005308 */ /* 0x000ea20000001000 */
[----:B-1----:R-:W-:Y:S01]  /*14580*/  FADD.FTZ R138, R2, R6 ;  /* 0x00000006028a7221 */ /* 0x002fe20000010000 */
[----:B------:R-:W-:-:S06]  /*14590*/  MOV R2, 0x3f800000 ;  /* 0x3f80000000027802 */ /* 0x000fcc0000000f00 */
[----:B------:R-:W1:Y:S01]  /*145a0*/  @P4 MUFU.RCP R3, R132 ;  /* 0x0000008400034308 */ /* 0x000e620000001000 */
[----:B------:R-:W-:-:S07]  /*145b0*/  FSETP.NE.FTZ.AND P0, PT, R138, RZ, PT ;  /* 0x000000ff8a00720b */ /* 0x000fce0003f15000 */
[----:B------:R-:W3:Y:S01]  /*145c0*/  @P3 MUFU.RCP R2, R139 ;  /* 0x0000008b00023308 */ /* 0x000ee20000001000 */
[C---:B--2---:R-:W-:Y:S02]  /*145d0*/  FMUL.FTZ R140, R0.reuse, R48 ;  /* 0x00000030008c7220 */ /* 0x044fe40000410000 */
        /* <DEDUP_REMOVED lines=18> */
[----:B------:R-:W-:Y:S01]  /*14700*/  FMUL.FTZ R143, R0, R64 ;  /* 0x00000040008f7220 */ /* 0x000fe20000410000 */
[----:B------:R-:W-:Y:S01]  /*14710*/  F2FP.BF16.PACK_AB R19, R48, R140 ;  /* 0x0000008c3013723e */ /* 0x000fe200000010ff */
[----:B------:R-:W-:Y:S01]  /*14720*/  FMUL.FTZ R142, R0, R65 ;  /* 0x00000041008e7220 */ /* 0x000fe20000410000 */
        /* <DEDUP_REMOVED lines=18> */
[----:B------:R-:W-:Y:S01]  /*14850*/  FMUL.FTZ R129, R0, R129 ;  /* 0x0000008100817220 */ /* 0x000fe20000410000 */
[----:B------:R-:W-:Y:S01]  /*14860*/  MOV R0, 0x3f800000 ;  /* 0x3f80000000007802 */ /* 0x000fe20000000f00 */
[C---:B-1----:R-:W-:Y:S02]  /*14870*/  FMUL.FTZ R18, R3.reuse, R38 ;  /* 0x0000002603127220 */ /* 0x042fe40000410000 */
[C---:B------:R-:W-:Y:S02]  /*14880*/  FMUL.FTZ R21, R3.reuse, R39 ;  /* 0x0000002703157220 */ /* 0x040fe40000410000 */
[C---:B------:R-:W-:Y:S01]  /*14890*/  FMUL.FTZ R31, R3.reuse, R50 ;  /* 0x00000032031f7220 */ /* 0x040fe20000410000 */
[----:B------:R-:W1:Y:S01]  /*148a0*/  @P0 MUFU.RCP R0, R138 ;  /* 0x0000008a00000308 */ /* 0x000e620000001000 */
[----:B------:R-:W-:Y:S01]  /*148b0*/  FMUL.FTZ R32, R3, R54 ;  /* 0x0000003603207220 */ /* 0x000fe20000410000 */
[----:B------:R-:W-:Y:S01]  /*148c0*/  F2FP.BF16.PACK_AB R21, R21, R18 ;  /* 0x000000121515723e */ /* 0x000fe200000010ff */
[----:B------:R-:W-:-:S02]  /*148d0*/  FMUL.FTZ R36, R3, R66 ;  /* 0x0000004203247220 */ /* 0x000fc40000410000 */
[C---:B------:R-:W-:Y:S02]  /*148e0*/  FMUL.FTZ R146, R3.reuse, R146 ;  /* 0x0000009203927220 */ /* 0x040fe40000410000 */
[C---:B------:R-:W-:Y:S02]  /*148f0*/  FMUL.FTZ R5, R3.reuse, R147 ;  /* 0x0000009303057220 */ /* 0x040fe40000410000 */
        /* <DEDUP_REMOVED lines=15> */
[----:B------:R-:W-:-:S02]  /*149f0*/  FMUL.FTZ R71, R3, R71 ;  /* 0x0000004703477220 */ /* 0x000fc40000410000 */
[C---:B------:R-:W-:Y:S02]  /*14a00*/  FMUL.FTZ R82, R3.reuse, R82 ;  /* 0x0000005203527220 */ /* 0x040fe40000410000 */
[C---:B------:R-:W-:Y:S02]  /*14a10*/  FMUL.FTZ R83, R3.reuse, R83 ;  /* 0x0000005303537220 */ /* 0x040fe40000410000 */
[C---:B------:R-:W-:Y:S02]  /*14a20*/  FMUL.FTZ R86, R3.reuse, R86 ;  /* 0x0000005603567220 */ /* 0x040fe40000410000 */
        /* <DEDUP_REMOVED lines=12> */
[----:B------:R-:W-:Y:S01]  /*14af0*/  FMUL.FTZ R131, R3, R131 ;  /* 0x0000008303837220 */ /* 0x000fe20000410000 */
[----:B------:R-:W-:Y:S01]  /*14b00*/  SHF.R.S32.HI R3, RZ, 0x1f, R29 ;  /* 0x0000001fff037819 */ /* 0x000fe2000001141d */
[C---:B---3--:R-:W-:Y:S01]  /*14b10*/  FMUL.FTZ R148, R2.reuse, R148 ;  /* 0x0000009402947220 */ /* 0x048fe20000410000 */
        /* <DEDUP_REMOVED lines=23> */
[C---:B------:R-:W-:Y:S01]  /*14c90*/  FMUL.FTZ R28, R2.reuse, R61 ;  /* 0x0000003d021c7220 */ /* 0x040fe20000410000 */
[----:B------:R-:W-:Y:S01]  /*14ca0*/  F2FP.BF16.PACK_AB R44, R97, R96 ;  /* 0x00000060612c723e */ /* 0x000fe200000010ff */
[----:B------:R-:W-:-:S02]  /*14cb0*/  FMUL.FTZ R72, R2, R72 ;  /* 0x0000004802487220 */ /* 0x000fc40000410000 */
        /* <DEDUP_REMOVED lines=20> */
[C---:B-1----:R-:W-:Y:S02]  /*14e00*/  FMUL.FTZ R151, R0.reuse, R151 ;  /* 0x0000009700977220 */ /* 0x042fe40000410000 */
        /* <DEDUP_REMOVED lines=60> */
[----:B------:R-:W-:-:S02]  /*151d0*/  SHF.L.U32 R0, R3, 0x6, RZ ;  /* 0x0000000603007819 */ /* 0x000fc400000006ff */
[----:B------:R-:W-:Y:S02]  /*151e0*/  F2FP.BF16.PACK_AB R37, R107, R37 ;  /* 0x000000256b25723e */ /* 0x000fe400000010ff */
[----:B------:R-:W-:Y:S02]  /*151f0*/  LOP3.LUT R0, R0, 0x1c0, RZ, 0xc0, !PT ;  /* 0x000001c000007812 */ /* 0x000fe400078ec0ff */
[----:B------:R-:W-:Y:S02]  /*15200*/  F2FP.BF16.PACK_AB R33, R111, R33 ;  /* 0x000000216f21723e */ /* 0x000fe400000010ff */
[----:B------:R-:W-:Y:S02]  /*15210*/  LEA.HI R0, R0, R0, RZ, 0x1d ;  /* 0x0000000000007211 */ /* 0x000fe400078fe8ff */
[----:B------:R-:W-:Y:S02]  /*15220*/  F2FP.BF16.PACK_AB R32, R117, R116 ;  /* 0x000000747520723e */ /* 0x000fe400000010ff */
[----:B------:R-:W-:-:S02]  /*15230*/  LEA R0, R176, R0, 0x1 ;  /* 0x00000000b0007211 */ /* 0x000fc400078e08ff */
[----:B------:R-:W-:Y:S02]  /*15240*/  F2FP.BF16.PACK_AB R28, R129, R128 ;  /* 0x00000080811c723e */ /* 0x000fe400000010ff */
[----:B------:R-:W-:Y:S02]  /*15250*/  SHF.L.U32 R0, R0, 0x1, RZ ;  /* 0x0000000100007819 */ /* 0x000fe400000006ff */
[----:B------:R-:W-:Y:S02]  /*15260*/  F2FP.BF16.PACK_AB R27, R131, R130 ;  /* 0x00000082831b723e */ /* 0x000fe400000010ff */
[C---:B------:R-:W-:Y:S01]  /*15270*/  IADD3 R2, R0.reuse, -0x10, RZ ;  /* 0xfffffff000027810 */ /* 0x040fe20007ffe0ff */
[----:B------:R1:W-:Y:S01]  /*15280*/  STS [R0+0x400], R5 ;  /* 0x0004000500007388 */ /* 0x0003e20000000800 */
[----:B------:R-:W-:Y:S02]  /*15290*/  @P1 IADD3 R2, R0, 0x10, RZ ;  /* 0x0000001000021810 */ /* 0x000fe40007ffe0ff */
[----:B------:R-:W-:Y:S01]  /*152a0*/  R2P PR, R3, 0x6 ;  /* 0x0000000603007804 */ /* 0x000fe20000000000 */
[----:B------:R-:W-:Y:S01]  /*152b0*/  STS [R0], R6 ;  /* 0x0000000600007388 */ /* 0x000fe20000000800 */
[----:B------:R-:W-:-:S02]  /*152c0*/  MOV R3, 0x20 ;  /* 0x0000002000037802 */ /* 0x000fc40000000f00 */
[----:B------:R-:W-:Y:S01]  /*152d0*/  F2FP.BF16.PACK_AB R30, R121, R120 ;  /* 0x00000078791e723e */ /* 0x000fe200000010ff */
[----:B------:R2:W-:Y:S01]  /*152e0*/  STS [R2], R4 ;  /* 0x0000000402007388 */ /* 0x0005e20000000800 */
[----:B------:R-:W-:Y:S02]  /*152f0*/  SEL R3, R3, 0xffffffe0, !P1 ;  /* 0xffffffe003037807 */ /* 0x000fe40004800000 */
[----:B------:R-:W-:Y:S01]  /*15300*/  F2FP.BF16.PACK_AB R29, R123, R29 ;  /* 0x0000001d7b1d723e */ /* 0x000fe200000010ff */
[----:B------:R3:W-:Y:S01]  /*15310*/  STS [R2+0x400], R7 ;  /* 0x0004000702007388 */ /* 0x0007e20000000800 */
[----:B------:R-:W-:Y:S02]  /*15320*/  F2FP.BF16.PACK_AB R26, R125, R124 ;  /* 0x0000007c7d1a723e */ /* 0x000fe400000010ff */
[----:B------:R-:W-:Y:S01]  /*15330*/  F2FP.BF16.PACK_AB R67, R127, R67 ;  /* 0x000000437f43723e */ /* 0x000fe200000010ff */
        /* <DEDUP_REMOVED lines=106> */
[----:B------:R-:W3:Y:S02]  /*159e0*/  LDL.LU R179, [R1+0x54] ;  /* 0x0000540001b37983 */ /* 0x000ee40000300800 */
        /* <DEDUP_REMOVED lines=32> */
.L_x_1141:
[----:B---34-:R-:W-:Y:S05]  /*15bf0*/  BSYNC B0 ;  /* 0x0000000000007941 */ /* 0x018fea0003800000 */
.L_x_1140:
        /* <DEDUP_REMOVED lines=31> */
.L_x_1143:
[----:B---3--:R-:W-:Y:S05]  /*15df0*/  BSYNC B0 ;  /* 0x0000000000007941 */ /* 0x008fea0003800000 */
.L_x_1142:
        /* <DEDUP_REMOVED lines=18> */
.L_x_1145:
[----:B------:R-:W-:Y:S05]  /*15f20*/  BSYNC B0 ;  /* 0x0000000000007941 */ /* 0x000fea0003800000 */
.L_x_1144:
        /* <DEDUP_REMOVED lines=18> */
.L_x_1147:
[----:B------:R-:W-:Y:S05]  /*16050*/  BSYNC B0 ;  /* 0x0000000000007941 */ /* 0x000fea0003800000 */
.L_x_1146:
        /* <DEDUP_REMOVED lines=18> */
.L_x_1149:
[----:B------:R-:W-:Y:S05]  /*16180*/  BSYNC B0 ;  /* 0x0000000000007941 */ /* 0x000fea0003800000 */
.L_x_1148:
        /* <DEDUP_REMOVED lines=18> */
.L_x_1151:
[----:B------:R-:W-:Y:S05]  /*162b0*/  BSYNC B0 ;  /* 0x0000000000007941 */ /* 0x000fea0003800000 */
.L_x_1150:
        /* <DEDUP_REMOVED lines=18> */
.L_x_1153:
[----:B------:R-:W-:Y:S05]  /*163e0*/  BSYNC B0 ;  /* 0x0000000000007941 */ /* 0x000fea0003800000 */
.L_x_1152:
[----:B------:R-:W2:Y:S01]  /*163f0*/  LDL.LU R0, [R1+0x50] ;  /* 0x0000500001007983 */ /* 0x000ea20000300800 */
[----:B------:R-:W-:Y:S01]  /*16400*/  BSSY B0, `(.L_x_1154) ;  /* 0x0000011000007945 */ /* 0x000fe20003800000 */
[----:B--2---:R-:W-:-:S13]  /*16410*/  ISETP.GE.AND P0, PT, R0, UR6, PT ;  /* 0x0000000600007c0c */ /* 0x004fda000bf06270 */
        /* <DEDUP_REMOVED lines=15> */
.L_x_1155:
[----:B------:R-:W-:Y:S05]  /*16510*/  BSYNC B0 ;  /* 0x0000000000007941 */ /* 0x000fea0003800000 */
.L_x_1154:
[----:B------:R-:W2:Y:S02]  /*16520*/  LDL.LU R0, [R1+0x4c] ;  /* 0x00004c0001007983 */ /* 0x000ea40000300800 */
[----:B--2---:R-:W-:-:S13]  /*16530*/  ISETP.GE.AND P0, PT, R0, UR6, PT ;  /* 0x0000000600007c0c */ /* 0x004fda000bf06270 */
        /* <DEDUP_REMOVED lines=17> */
.L_x_1156:
        /* <DEDUP_REMOVED lines=11> */
.L_x_2391:


//--------------------- .text._ZN5flash16flash_fwd_kernelI23Flash_fwd_kernel_traitsILi128ELi128ELi32ELi4ELb0ELb0EN7cutlass10bfloat16_tE19Flash_kernel_traitsILi128ELi128ELi32ELi4ES3_EELb0ELb0ELb1ELb1ELb0ELb0ELb0ELb0EEEvNS_16Flash_fwd_paramsE --------------------------
	.section	.text._ZN5flash16flash_fwd_kernelI23Flash_fwd_kernel_traitsILi128ELi128ELi32ELi4ELb0ELb0EN7cutlass10bfloat16_tE19Flash_kernel_traitsILi128ELi128ELi32ELi4ES3_EELb0ELb0ELb1ELb1ELb0ELb0ELb0ELb0EEEvNS_16Flash_fwd_paramsE,"ax",@progbits
	.sectioninfo	@"SHI_REGISTERS=255"
	.align	128
        .global         _ZN5flash16flash_fwd_kernelI23Flash_fwd_kernel_traitsILi128ELi128ELi32ELi4ELb0ELb0EN7cutlass10bfloat16_tE19Flash_kernel_traitsILi128ELi128ELi32ELi4ES3_EELb0ELb0ELb1ELb1ELb0ELb0ELb0ELb0EEEvNS_16Flash_fwd_paramsE
        .type           _ZN5flash16flash_fwd_kernelI23Flash_fwd_kernel_traitsILi128ELi128ELi32ELi4ELb0ELb0EN7cutlass10bfloat16_tE19Flash_kernel_traitsILi128ELi128ELi32ELi4ES3_EELb0ELb0ELb1ELb1ELb0ELb0ELb0ELb0EEEvNS_16Flash_fwd_paramsE,@function
        .size           _ZN5flash16flash_fwd_kernelI23Flash_fwd_kernel_traitsILi128ELi128ELi32ELi4ELb0ELb0EN7cutlass10bfloat16_tE19Flash_kernel_traitsILi128ELi128ELi32ELi4ES3_EELb0ELb0ELb1ELb1ELb0ELb0ELb0ELb0EEEvNS_16Flash_fwd_paramsE,(.L_x_2392 - _ZN5flash16flash_fwd_kernelI23Flash_fwd_kernel_traitsILi128ELi128ELi32ELi4ELb0ELb0EN7cutlass10bfloat16_tE19Flash_kernel_traitsILi128ELi128ELi32ELi4ES3_EELb0ELb0ELb1ELb1ELb0ELb0ELb0ELb0EEEvNS_16Flash_fwd_paramsE)
        .other          _ZN5flash16flash_fwd_kernelI23Flash_fwd_kernel_traitsILi128ELi128ELi32ELi4ELb0ELb0EN7cutlass10bfloat16_tE19Flash_kernel_traitsILi128ELi128ELi32ELi4ES3_EELb0ELb0ELb1ELb1ELb0ELb0ELb0ELb0EEEvNS_16Flash_fwd_paramsE,@"STO_CUDA_ENTRY STV_DEFAULT"
_ZN5flash16flash_fwd_kernelI23Flash_fwd_kernel_traitsILi128ELi128ELi32ELi4ELb0ELb0EN7cutlass10bfloat16_tE19Flash_kernel_traitsILi128ELi128ELi32ELi4ES3_EELb0ELb0ELb1ELb1ELb0ELb0ELb0ELb0EEEvNS_16Flash_fwd_paramsE:
.text._ZN5flash16flash_fwd_kernelI23Flash_fwd_kernel_traitsILi128ELi128ELi32ELi4ELb0ELb0EN7cutlass10bfloat16_tE19Flash_kernel_traitsILi128ELi128ELi32ELi4ES3_EELb0ELb0ELb1ELb1ELb0ELb0ELb0ELb0EEEvNS_16Flash_fwd_paramsE:
        /* <DEDUP_REMOVED lines=56> */
.L_x_1157:
[----:B------:R-:W-:Y:S02]  /*0380*/  ULDC UR6, c[0x0][0x218] ;  /* 0x0000860000067ab9 */ /* 0x000fe40000000800 */
.L_x_1158:
        /* <DEDUP_REMOVED lines=47> */
[----:B------:R-:W-:Y:S01]  /*0680*/  ULDC.U8 UR13, c[0x0][0x329] ;  /* 0x0000ca40000d7ab9 */ /* 0x000fe20000000000 */
[----:B------:R-:W1:Y:S01]  /*0690*/  S2R R12, SR_CTAID.Z ;  /* 0x00000000000c7919 */ /* 0x000e620000002700 */
[----:B------:R-:W-:Y:S01]  /*06a0*/  ULDC.64 UR4, c[0x0][0x1e0] ;  /* 0x0000780000047ab9 */ /* 0x000fe20000000a00 */
[----:B------:R-:W-:Y:S01]  /*06b0*/  LEA.HI R8, R8, R20, RZ, 0x3 ;  /* 0x0000001408087211 */ /* 0x000fe200078f18ff */
[----:B------:R-:W-:Y:S01]  /*06c0*/  UISETP.NE.AND UP1, UPT, UR13, URZ, UPT ;  /* 0x0000003f0d00728c */ /* 0x000fe2000bf25270 */
[----:B------:R-:W2:Y:S01]  /*06d0*/  S2R R6, SR_CTAID.X ;  /* 0x0000000000067919 */ /* 0x000ea20000002500 */
[----:B------:R-:W-:Y:S01]  /*06e0*/  ULDC.64 UR6, c[0x0][0x1e8] ;  /* 0x00007a0000067ab9 */ /* 0x000fe20000000a00 */
[----:B------:R-:W-:Y:S01]  /*06f0*/  LOP3.LUT R0, R8, 0xfffffff8, RZ, 0xc0, !PT ;  /* 0xfffffff808007812 */ /* 0x000fe200078ec0ff */
[----:B------:R-:W-:Y:S01]  /*0700*/  USHF.R.S32.HI UR16, URZ, 0x1f, UR12 ;  /* 0x0000001f3f107899 */ /* 0x000fe2000801140c */
        /* <DEDUP_REMOVED lines=10> */
[----:B------:R-:W-:Y:S02]  /*07b0*/  UISETP.NE.AND UP2, UPT, UR4, URZ, UPT ;  /* 0x0000003f0400728c */ /* 0x000fe4000bf45270 */
[----:B------:R-:W-:Y:S01]  /*07c0*/  @UP0 UIMAD UR7, UR15, UR7, UR9 ;  /* 0x000000070f0702a4 */ /* 0x000fe2000f8e0209 */
[----:B------:R-:W-:Y:S01]  /*07d0*/  IADD3 R23, R14, 0x40, RZ ;  /* 0x000000400e177810 */ /* 0x000fe20007ffe0ff */
[----:B------:R-:W-:Y:S02]  /*07e0*/  UISETP.NE.OR UP3, UPT, UR13, URZ, !UP2 ;  /* 0x0000003f0d00728c */ /* 0x000fe4000d765670 */
[----:B------:R-:W-:Y:S02]  /*07f0*/  ULDC UR10, c[0x0][0x214] ;  /* 0x00008500000a7ab9 */ /* 0x000fe40000000800 */
[----:B------:R-:W-:Y:S01]  /*0800*/  @UP0 UMOV UR13, UR8 ;  /* 0x00000008000d0c82 */ /* 0x000fe20008000000 */
[----:B--2---:R-:W-:Y:S01]  /*0810*/  IMAD.WIDE R6, R6, 0x80, R8 ;  /* 0x0000008006067825 */ /* 0x004fe200078e0208 */
[----:B------:R-:W-:-:S02]  /*0820*/  @UP1 ULDC UR8, c[0x0][0x210] ;  /* 0x0000840000081ab9 */ /* 0x000fc40000000800 */
[----:B------:R-:W-:Y:S02]  /*0830*/  ULDC UR9, c[0x0][0x234] ;  /* 0x00008d0000097ab9 */ /* 0x000fe40000000800 */
[----:B------:R-:W-:Y:S02]  /*0840*/  @!UP0 UIMAD UR14, UR11, UR5, UR14 ;  /* 0x000000050b0e82a4 */ /* 0x000fe4000f8e020e */
[----:B------:R-:W-:Y:S02]  /*0850*/  @UP1 UIMAD UR8, UR8, UR10, URZ ;  /* 0x0000000a080812a4 */ /* 0x000fe4000f8e023f */
[----:B------:R-:W-:Y:S02]  /*0860*/  ULDC.64 UR4, c[0x0][0x1f0] ;  /* 0x00007c0000047ab9 */ /* 0x000fe40000000a00 */
[----:B------:R-:W-:Y:S02]  /*0870*/  @!UP1 USEL UR8, UR10, UR9, !UP2 ;  /* 0x000000090a089287 */ /* 0x000fe4000d000000 */
[----:B------:R-:W-:-:S02]  /*0880*/  ULDC UR6, c[0x0][0x1c0] ;  /* 0x0000700000067ab9 */ /* 0x000fc40000000800 */
[----:B------:R-:W-:Y:S02]  /*0890*/  UIMAD UR4, UR16, UR4, URZ ;  /* 0x00000004100472a4 */ /* 0x000fe4000f8e023f */
[----:B------:R-:W-:Y:S02]  /*08a0*/  @!UP0 UMOV UR13, UR24 ;  /* 0x00000018000d8c82 */ /* 0x000fe40008000000 */
[----:B------:R-:W-:Y:S01]  /*08b0*/  @UP1 UMOV UR16, 0x1 ;  /* 0x0000000100101882 */ /* 0x000fe20000000000 */
[----:B------:R-:W-:Y:S01]  /*08c0*/  IADD3 R2, P0, R14, UR13, RZ ;  /* 0x0000000d0e027c10 */ /* 0x000fe2000ff1e0ff */
[----:B------:R-:W-:Y:S02]  /*08d0*/  @!UP1 UIMAD UR16, UR8, UR6, URZ ;  /* 0x00000006081092a4 */ /* 0x000fe4000f8e023f */
[----:B------:R-:W-:Y:S02]  /*08e0*/  @!UP0 UIADD3 UR7, UR25, UR14, URZ ;  /* 0x0000000e19078290 */ /* 0x000fe4000fffe03f */
        /* <DEDUP_REMOVED lines=34> */
.L_x_1161:
[----:B------:R-:W-:Y:S05]  /*0b10*/  BSYNC B0 ;  /* 0x0000000000007941 */ /* 0x000fea0003800000 */
.L_x_1160:
        /* <DEDUP_REMOVED lines=18> */
.L_x_1163:
[----:B------:R-:W-:Y:S05]  /*0c40*/  BSYNC B0 ;  /* 0x0000000000007941 */ /* 0x000fea0003800000 */
.L_x_1162:
        /* <DEDUP_REMOVED lines=18> */
.L_x_1165:
[----:B------:R-:W-:Y:S05]  /*0d70*/  BSYNC B0 ;  /* 0x0000000000007941 */ /* 0x000fea0003800000 */
.L_x_1164:
        /* <DEDUP_REMOVED lines=18> */
.L_x_1167:
[----:B------:R-:W-:Y:S05]  /*0ea0*/  BSYNC B0 ;  /* 0x0000000000007941 */ /* 0x000fea0003800000 */
.L_x_1166:
        /* <DEDUP_REMOVED lines=18> */
.L_x_1169:
[----:B------:R-:W-:Y:S05]  /*0fd0*/  BSYNC B0 ;  /* 0x0000000000007941 */ /* 0x000fea0003800000 */
.L_x_1168:
        /* <DEDUP_REMOVED lines=18> */
.L_x_1171:
[----:B------:R-:W-:Y:S05]  /*1100*/  BSYNC B0 ;  /* 0x0000000000007941 */ /* 0x000fea0003800000 */
.L_x_1170:
        /* <DEDUP_REMOVED lines=18> */
.L_x_1173:
[----:B------:R-:W-:Y:S05]  /*1230*/  BSYNC B0 ;  /* 0x0000000000007941 */ /* 0x000fea0003800000 */
.L_x_1172:
        /* <DEDUP_REMOVED lines=18> */
.L_x_1175:
[----:B------:R-:W-:Y:S05]  /*1360*/  BSYNC B0 ;  /* 0x0000000000007941 */ /* 0x000fea0003800000 */
.L_x_1174:
        /* <DEDUP_REMOVED lines=67> */
.L_x_1159:
[----:B-1----:R-:W-:Y:S02]  /*17a0*/  UISETP.NE.AND UP0, UPT, UR15, -0x1, UPT ;  /* 0xffffffff0f00788c */ /* 0x002fe4000bf05270 */
[----:B------:R-:W-:Y:S02]  /*17b0*/  UISETP.NE.AND UP1, UPT, UR14, -0x1, UPT ;  /* 0xffffffff0e00788c */ /* 0x000fe4000bf25270 */
[----:B------:R-:W-:Y:S02]  /*17c0*/  ULDC.64 UR4, c[0x0][0x190] ;  /* 0x0000640000047ab9 */ /* 0x000fe40000000a00 */
[----:B------:R-:W-:Y:S02]  /*17d0*/  ULDC.64 UR16, c[0x0][0x178] ;  /* 0x00005e0000107ab9 */ /* 0x000fe40000000a00 */
[----:B------:R-:W-:-:S03]  /*17e0*/  PLOP3.LUT P0, PT, PT, PT, UP1, 0x80, 0x0 ;  /* 0x000000000000781c */ /* 0x000fc60003f0f018 */
[----:B------:R-:W-:Y:S02]  /*17f0*/  @!UP0 USHF.R.S32.HI UR10, URZ, 0x1f, UR11 ;  /* 0x0000001f3f0a8899 */ /* 0x000fe4000801140b */
[----:B------:R-:W-:Y:S02]  /*1800*/  @UP0 UIMAD.WIDE.U32 UR24, UR15, UR4, URZ ;  /* 0x000000040f1802a5 */ /* 0x000fe4000f8e003f */
[----:B------:R-:W-:Y:S02]  /*1810*/  @!UP0 UIMAD UR10, UR10, UR16, URZ ;  /* 0x000000100a0a82a4 */ /* 0x000fe4000f8e023f */
[----:B------:R-:W-:Y:S02]  /*1820*/  @UP1 UIADD3 UR23, UR9, UR14, URZ ;  /* 0x0000000e09171290 */ /* 0x000fe4000fffe03f */
[----:B------:R-:W-:Y:S02]  /*1830*/  @UP0 UIMAD UR6, UR15, UR5, UR25 ;  /* 0x000000050f0602a4 */ /* 0x000fe4000f8e0219 */
[----:B------:R-:W-:-:S02]  /*1840*/  @!UP0 UIMAD UR10, UR11, UR17, UR10 ;  /* 0x000000110b0a82a4 */ /* 0x000fc4000f8e020a */
[----:B------:R-:W-:Y:S02]  /*1850*/  ULDC.64 UR4, c[0x0][0x198] ;  /* 0x0000660000047ab9 */ /* 0x000fe40000000a00 */
[----:B------:R-:W-:Y:S02]  /*1860*/  @!UP0 UIMAD.WIDE.U32 UR28, UR11, UR16, URZ ;  /* 0x000000100b1c82a5 */ /* 0x000fe4000f8e003f */
[----:B------:R-:W-:Y:S02]  /*1870*/  @UP1 UIMAD.WIDE.U32 UR26, UR23, UR4, URZ ;  /* 0x00000004171a12a5 */ /* 0x000fe4000f8e003f */
[----:B------:R-:W-:Y:S02]  /*1880*/  @!UP0 UIADD3 UR6, UR29, UR10, URZ ;  /* 0x0000000a1d068290 */ /* 0x000fe4000fffe03f */
[----:B------:R-:W-:Y:S02]  /*1890*/  @UP1 UIMAD UR16, UR23, UR5, UR27 ;  /* 0x00000005171012a4 */ /* 0x000fe4000f8e021b */
[----:B------:R-:W-:-:S02]  /*18a0*/  @UP0 UMOV UR10, UR24 ;  /* 0x00000018000a0c82 */ /* 0x000fc40008000000 */
[----:B------:R-:W-:Y:S02]  /*18b0*/  USHF.R.S32.HI UR27, URZ, 0x1f, UR12 ;  /* 0x0000001f3f1b7899 */ /* 0x000fe4000801140c */
        /* <DEDUP_REMOVED lines=15> */
.L_x_1176:
        /* <DEDUP_REMOVED lines=45> */
.L_x_1177:
[----:B------:R-:W-:Y:S01]  /*1c80*/  SHF.R.S32.HI R15, RZ, 0x1f, R20 ;  /* 0x0000001fff0f7819 */ /* 0x000fe20000011414 */
[----:B------:R-:W1:Y:S01]  /*1c90*/  S2R R6, SR_CTAID.X ;  /* 0x0000000000067919 */ /* 0x000e620000002500 */
[----:B------:R-:W-:Y:S01]  /*1ca0*/  ULDC.64 UR4, c[0x0][0x1a8] ;  /* 0x00006a0000047ab9 */ /* 0x000fe20000000a00 */
[----:B------:R-:W-:Y:S01]  /*1cb0*/  BSSY B0, `(.L_x_1178) ;  /* 0x000005d000007945 */ /* 0x000fe20003800000 */
[CC--:B------:R-:W-:Y:S01]  /*1cc0*/  LEA.HI R0, R15.reuse, R20.reuse, RZ, 0x3 ;  /* 0x000000140f007211 */ /* 0x0c0fe200078f18ff */
[----:B------:R-:W2:Y:S01]  /*1cd0*/  S2R R12, SR_CTAID.Z ;  /* 0x00000000000c7919 */ /* 0x000ea20000002700 */
[CC--:B------:R-:W-:Y:S01]  /*1ce0*/  LEA.HI R16, R15.reuse, R20.reuse, RZ, 0x4 ;  /* 0x000000140f107211 */ /* 0x0c0fe200078f20ff */
[----:B------:R-:W-:Y:S01]  /*1cf0*/  UIMAD UR4, UR27, UR4, URZ ;  /* 0x000000041b0472a4 */ /* 0x000fe2000f8e023f */
[----:B------:R-:W-:Y:S02]  /*1d00*/  SHF.R.S32.HI R10, RZ, 0x3, R0 ;  /* 0x00000003ff0a7819 */ /* 0x000fe40000011400 */
        /* <DEDUP_REMOVED lines=87> */
.L_x_1179:
[----:B------:R-:W-:Y:S05]  /*2280*/  BSYNC B0 ;  /* 0x0000000000007941 */ /* 0x000fea0003800000 */
.L_x_1178:
        /* <DEDUP_REMOVED lines=29> */
.L_x_1181:
[----:B------:R-:W-:Y:S05]  /*2460*/  BSYNC B0 ;  /* 0x0000000000007941 */ /* 0x000fea0003800000 */
.L_x_1180:
        /* <DEDUP_REMOVED lines=29> */
.L_x_1183:
[----:B------:R-:W-:Y:S05]  /*2640*/  BSYNC B0 ;  /* 0x0000000000007941 */ /* 0x000fea0003800000 */
.L_x_1182:
        /* <DEDUP_REMOVED lines=29> */
.L_x_1185:
[----:B------:R-:W-:Y:S05]  /*2820*/  BSYNC B0 ;  /* 0x0000000000007941 */ /* 0x000fea0003800000 */
.L_x_1184:
        /* <DEDUP_REMOVED lines=29> */
.L_x_1187:
[----:B------:R-:W-:Y:S05]  /*2a00*/  BSYNC B0 ;  /* 0x0000000000007941 */ /* 0x000fea0003800000 */
.L_x_1186:
        /* <DEDUP_REMOVED lines=29> */
.L_x_1189:
[----:B------:R-:W-:Y:S05]  /*2be0*/  BSYNC B0 ;  /* 0x0000000000007941 */ /* 0x000fea0003800000 */
.L_x_1188:
        /* <DEDUP_REMOVED lines=30> */
.L_x_1191:
[----:B------:R-:W-:Y:S05]  /*2dd0*/  BSYNC B0 ;  /* 0x0000000000007941 */ /* 0x000fea0003800000 */
.L_x_1190:
        /* <DEDUP_REMOVED lines=34> */
.L_x_1193:
[----:B------:R-:W-:Y:S05]  /*3000*/  BSYNC B0 ;  /* 0x0000000000007941 */ /* 0x000fea0003800000 */
.L_x_1192:
        /* <DEDUP_REMOVED lines=32> */
.L_x_1195:
[----:B------:R-:W-:Y:S05]  /*3210*/  BSYNC B0 ;  /* 0x0000000000007941 */ /* 0x000fea0003800000 */
.L_x_1194:
        /* <DEDUP_REMOVED lines=25> */
.L_x_1197:
[----:B------:R-:W-:Y:S05]  /*33b0*/  BSYNC B0 ;  /* 0x0000000000007941 */ /* 0x000fea0003800000 */
.L_x_1196:
[----:B------:R-:W-:Y:S01]  /*33c0*/  ULDC.64 UR4, c[0x0][0x318] ;  /* 0x0000c60000047ab9 */ /* 0x000fe20000000a00 */
[----:B------:R-:W0:Y:S01]  /*33d0*/  LDGDEPBAR ;  /* 0x00000000000079af */ /* 0x000e220000000000 */
[----:B------:R-:W-:Y:S01]  /*33e0*/  UISETP.NE.U32.AND UP1, UPT, URZ, UR4, UPT ;  /* 0x000000043f00728c */ /* 0x000fe2000bf25070 */
[----:B--2---:R-:W-:Y:S02]  /*33f0*/  IMAD.MOV.U32 R6, RZ, RZ, R24 ;  /* 0x000000ffff067224 */ /* 0x004fe400078e0018 */
        /* <DEDUP_REMOVED lines=16> */
[----:B---3--:R-:W-:Y:S01]  /*3500*/  IMAD.U32 R2, RZ, RZ, UR26 ;  /* 0x0000001aff027e24 */ /* 0x008fe2000f8e00ff */
[----:B------:R-:W-:Y:S01]  /*3510*/  ISETP.GE.AND P1, PT, R10, UR14, PT ;  /* 0x0000000e0a007c0c */ /* 0x000fe2000bf26270 */
[----:B------:R-:W-:-:S03]  /*3520*/  ULDC.64 UR4, c[0x0][0x1a0] ;  /* 0x0000680000047ab9 */ /* 0x000fc60000000a00 */
[----:B------:R-:W-:-:S05]  /*3530*/  MOV R3, UR27 ;  /* 0x0000001b00037c02 */ /* 0x000fca0008000f00 */
[----:B------:R2:W3:Y:S01]  /*3540*/  @P0 LDG.E R2, [R2.64] ;  /* 0x0000001202020981 */ /* 0x0004e2000c1e1900 */
[----:B------:R-:W-:Y:S01]  /*3550*/  SHF.R.S32.HI R5, RZ, 0x1f, R15 ;  /* 0x0000001fff057819 */ /* 0x000fe2000001140f */
[----:B------:R-:W-:Y:S01]  /*3560*/  USHF.L.U64.HI UR11, UR4, UR25, UR5 ;  /* 0x00000019040b7299 */ /* 0x000fe20008010205 */
[----:B------:R-:W-:Y:S01]  /*3570*/  MOV R6, R22 ;  /* 0x0000001600067202 */ /* 0x000fe20000000f00 */
[----:B------:R-:W-:Y:S01]  /*3580*/  BAR.SYNC.DEFER_BLOCKING 0x0 ;  /* 0x0000000000007b1d */ /* 0x000fe20000010000 */
[----:B------:R-:W-:Y:S01]  /*3590*/  LEA.HI R5, R5, R15, RZ, 0x2 ;  /* 0x0000000f05057211 */ /* 0x000fe200078f10ff */
[----:B------:R-:W-:Y:S01]  /*35a0*/  USHF.L.U32 UR12, UR4, 0x5, URZ ;  /* 0x00000005040c7899 */ /* 0x000fe2000800063f */
[----:B------:R-:W-:Y:S01]  /*35b0*/  IMAD.SHL.U32 R20, R20, 0x2, RZ ;  /* 0x0000000214147824 */ /* 0x000fe200078e00ff */
[----:B------:R-:W-:Y:S01]  /*35c0*/  UIMAD UR5, UR11, UR17, URZ ;  /* 0x000000110b0572a4 */ /* 0x000fe2000f8e023f */
[----:B------:R-:W-:Y:S01]  /*35d0*/  SHF.R.S32.HI R101, RZ, 0x2, R5 ;  /* 0x00000002ff657819 */ /* 0x000fe20000011405 */
[----:B------:R1:W-:Y:S01]  /*35e0*/  STL.64 [R1+0x40], R6 ;  /* 0x0000400601007387 */ /* 0x0003e20000100a00 */
[----:B------:R-:W-:Y:S01]  /*35f0*/  BSSY B0, `(.L_x_1198) ;  /* 0x0000020000007945 */ /* 0x000fe20003800000 */
[----:B------:R-:W-:Y:S01]  /*3600*/  UIMAD UR5, UR16, UR12, UR5 ;  /* 0x0000000c100572a4 */ /* 0x000fe2000f8e0205 */
[----:B------:R-:W-:Y:S01]  /*3610*/  LOP3.LUT R100, R20, 0x6, RZ, 0xc0, !PT ;  /* 0x0000000614647812 */ /* 0x000fe200078ec0ff */
[----:B------:R1:W-:Y:S01]  /*3620*/  STL [R1+0x58], R101 ;  /* 0x0000586501007387 */ /* 0x0003e20000100800 */
[----:B------:R-:W-:Y:S01]  /*3630*/  UMOV UR16, URZ ;  /* 0x0000003f00107c82 */ /* 0x000fe20008000000 */
[----:B--2---:R-:W3:Y:S02]  /*3640*/  @P0 MUFU.RCP R3, c[0x0][0x238] ;  /* 0x00008e0000030b08 */ /* 0x004ee40000001000 */
[----:B------:R1:W-:Y:S04]  /*3650*/  @P1 STS.128 [R223+0xa000], RZ ;  /* 0x00a000ffdf001388 */ /* 0x0003e80000000c00 */
[----:B------:R1:W-:Y:S01]  /*3660*/  @P1 STS.128 [R223+0xb000], RZ ;  /* 0x00b000ffdf001388 */ /* 0x0003e20000000c00 */
[----:B---3--:R-:W-:-:S04]  /*3670*/  @P0 FMUL.FTZ R2, R2, R3 ;  /* 0x0000000302020220 */ /* 0x008fc80000410000 */
[----:B------:R2:W3:Y:S02]  /*3680*/  @P0 R2UR UR26, R2 ;  /* 0x00000000021a03c2 */ /* 0x0004e400000e0000 */
[----:B--2---:R-:W-:Y:S01]  /*3690*/  IMAD.U32 R2, RZ, RZ, UR17 ;  /* 0x00000011ff027e24 */ /* 0x004fe2000f8e00ff */
[----:B---3--:R-:W-:-:S03]  /*36a0*/  @UP1 UMOV UR16, UR26 ;  /* 0x0000001a00101c82 */ /* 0x008fc60008000000 */
[----:B------:R-:W-:-:S05]  /*36b0*/  IMAD.WIDE.U32 R2, R2, UR12, R6 ;  /* 0x0000000c02027c25 */ /* 0x000fca000f8e0006 */
[----:B------:R-:W-:Y:S01]  /*36c0*/  IADD3 R8, R3, UR5, RZ ;  /* 0x0000000503087c10 */ /* 0x000fe2000fffe0ff */
        /* <DEDUP_REMOVED lines=18> */
.L_x_1199:
[----:B-1----:R-:W-:Y:S05]  /*37f0*/  BSYNC B0 ;  /* 0x0000000000007941 */ /* 0x002fea0003800000 */
.L_x_1198:
        /* <DEDUP_REMOVED lines=27> */
.L_x_1201:
[----:B------:R-:W-:Y:S05]  /*39b0*/  BSYNC B0 ;  /* 0x0000000000007941 */ /* 0x000fea0003800000 */
.L_x_1200:
[----:B------:R-:W-:Y:S01]  /*39c0*/  SHF.R.S32.HI R7, RZ, 0x4, R16 ;  /* 0x00000004ff077819 */ /* 0x000fe20000011410 */
[C---:B------:R-:W-:Y:S01]  /*39d0*/  IMAD.SHL.U32 R6, R17.reuse, 0x40, RZ ;  /* 0x0000004011067824 */ /* 0x040fe200078e00ff */
[----:B------:R-:W-:Y:S01]  /*39e0*/  R2P PR, R17, 0x6 ;  /* 0x0000000611007804 */ /* 0x000fe20000000000 */
[----:B--2---:R-:W-:Y:S01]  /*39f0*/  IMAD.SHL.U32 R3, R18, 0x40, RZ ;  /* 0x0000004012037824 */ /* 0x004fe200078e00ff */
        /* <DEDUP_REMOVED lines=29> */
[----:B------:R-:W2:Y:S01]  /*3bd0*/  LDSM.16.M88.4 R8, [R210+0x2000] ;  /* 0x00200000d208783b */ /* 0x000ea20000000200 */
[----:B------:R-:W-:Y:S01]  /*3be0*/  @P1 IADD3 R219, R2, -0x20, RZ ;  /* 0xffffffe002db1810 */ /* 0x000fe20007ffe0ff */
[----:B------:R-:W-:-:S02]  /*3bf0*/  IMAD.MOV.U32 R2, RZ, RZ, 0x40 ;  /* 0x00000040ff027424 */ /* 0x000fc400078e00ff */
[----:B------:R-:W3:Y:S01]  /*3c00*/  LDSM.16.M88.4 R24, [R208+0x8800] ;  /* 0x00880000d018783b */ /* 0x000ee20000000200 */
[C---:B------:R-:W-:Y:S01]  /*3c10*/  IMAD R218, R0.reuse, 0x2, R210 ;  /* 0x0000000200da7824 */ /* 0x040fe200078e02d2 */
[----:B------:R-:W-:Y:S01]  /*3c20*/  IADD3 R222, R219, 0x800, RZ ;  /* 0x00000800dbde7810 */ /* 0x000fe20007ffe0ff */
[----:B------:R-:W-:Y:S01]  /*3c30*/  IMAD R216, R0, 0x2, R212 ;  /* 0x0000000200d87824 */ /* 0x000fe200078e02d4 */
[----:B------:R-:W5:Y:S01]  /*3c40*/  LDSM.16.M88.4 R12, [R210] ;  /* 0x00000000d20c783b */ /* 0x000f620000000200 */
[----:B------:R-:W-:Y:S01]  /*3c50*/  SEL R2, R2, 0xffffffc0, !P2 ;  /* 0xffffffc002027807 */ /* 0x000fe20005000000 */
[----:B------:R-:W-:Y:S01]  /*3c60*/  IMAD.IADD R3, R101, 0x1, R3 ;  /* 0x0000000165037824 */ /* 0x000fe200078e0203 */
[C---:B------:R-:W-:Y:S01]  /*3c70*/  IADD3 R221, R219.reuse, 0x1000, RZ ;  /* 0x00001000dbdd7810 */ /* 0x040fe20007ffe0ff */
[----:B------:R-:W-:Y:S01]  /*3c80*/  LDSM.16.M88.4 R40, [R219] ;  /* 0x00000000db28783b */ /* 0x000fe20000000200 */
[----:B------:R-:W-:Y:S01]  /*3c90*/  IADD3 R220, R219, 0x1800, RZ ;  /* 0x00001800dbdc7810 */ /* 0x000fe20007ffe0ff */
[----:B------:R-:W-:Y:S01]  /*3ca0*/  IMAD.IADD R217, R208, 0x1, R2 ;  /* 0x00000001d0d97824 */ /* 0x000fe200078e0202 */
[----:B------:R-:W-:Y:S01]  /*3cb0*/  IADD3 R226, R3, UR4, RZ ;  /* 0x0000000403e27c10 */ /* 0x000fe2000fffe0ff */
[----:B------:R-:W1:Y:S01]  /*3cc0*/  LDSM.16.M88.4 R16, [R212+0x2000] ;  /* 0x00200000d410783b */ /* 0x000e620000000200 */
[----:B------:R-:W-:-:S02]  /*3cd0*/  IMAD.IADD R215, R2, 0x1, R219 ;  /* 0x0000000102d77824 */ /* 0x000fc400078e02db */
[----:B------:R-:W-:Y:S01]  /*3ce0*/  IMAD.U32 R2, RZ, RZ, UR17 ;  /* 0x00000011ff027e24 */ /* 0x000fe2000f8e00ff */
[----:B------:R-:W4:Y:S03]  /*3cf0*/  LDSM.16.M88.4 R36, [R219+0x800] ;  /* 0x00080000db24783b */ /* 0x000f260000000200 */
[----:B------:R-:W-:Y:S01]  /*3d00*/  IMAD R2, R2, 0x20, R100 ;  /* 0x0000002002027824 */ /* 0x000fe200078e0264 */
[----:B------:R-:W1:Y:S03]  /*3d10*/  LDSM.16.M88.4 R20, [R212] ;  /* 0x00000000d414783b */ /* 0x000e660000000200 */
[----:B------:R-:W-:Y:S01]  /*3d20*/  IMAD.IADD R5, R226, 0x1, -R2 ;  /* 0x00000001e2057824 */ /* 0x000fe200078e0a02 */
[----:B------:R-:W-:Y:S04]  /*3d30*/  LDSM.16.M88.4 R56, [R217+0x8000] ;  /* 0x00800000d938783b */ /* 0x000fe80000000200 */
[----:B------:R-:W1:Y:S01]  /*3d40*/  LDSM.16.M88.4 R32, [R218+0x2000] ;  /* 0x00200000da20783b */ /* 0x000e620000000200 */
[----:B------:R-:W-:-:S03]  /*3d50*/  IABS R5, R5 ;  /* 0x0000000500057213 */ /* 0x000fc60000000000 */
[----:B------:R-:W1:Y:S02]  /*3d60*/  LDSM.16.M88.4 R60, [R217+0x8800] ;  /* 0x00880000d93c783b */ /* 0x000e640000000200 */
[----:B------:R-:W-:Y:S01]  /*3d70*/  IMAD.MOV.U32 R6, RZ, RZ, R5 ;  /* 0x000000ffff067224 */ /* 0x000fe200078e0005 */
[C---:B--2---:R-:W-:Y:S01]  /*3d80*/  HMMA.16816.F32.BF16 R44, R8.reuse, R28, RZ ;  /* 0x0000001c082c723c */ /* 0x044fe200000418ff */
[----:B------:R-:W-:Y:S04]  /*3d90*/  LDSM.16.M88.4 R88, [R215] ;  /* 0x00000000d758783b */ /* 0x000fe80000000200 */
[----:B------:R-:W-:Y:S03]  /*3da0*/  LDSM.16.M88.4 R84, [R215+0x800] ;  /* 0x00080000d754783b */ /* 0x000fe60000000200 */
[C---:B---3--:R-:W-:Y:S01]  /*3db0*/  HMMA.16816.F32.BF16 R48, R8.reuse, R24, RZ ;  /* 0x000000180830723c */ /* 0x048fe200000418ff */
[----:B------:R-:W-:Y:S07]  /*3dc0*/  LDSM.16.M88.4 R80, [R208+0x9000] ;  /* 0x00900000d050783b */ /* 0x000fee0000000200 */
[C---:B------:R-:W-:Y:S08]  /*3dd0*/  HMMA.16816.F32.BF16 R52, R8.reuse, R30, RZ ;  /* 0x0000001e0834723c */ /* 0x040ff000000418ff */
[----:B------:R-:W-:Y:S08]  /*3de0*/  HMMA.16816.F32.BF16 R72, R8, R26, RZ ;  /* 0x0000001a0848723c */ /* 0x000ff000000418ff */
[C---:B-----5:R-:W-:Y:S08]  /*3df0*/  HMMA.16816.F32.BF16 R68, R12.reuse, R28, RZ ;  /* 0x0000001c0c44723c */ /* 0x060ff000000418ff */
[C---:B------:R-:W-:Y:S01]  /*3e00*/  HMMA.16816.F32.BF16 R76, R12.reuse, R30, RZ ;  /* 0x0000001e0c4c723c */ /* 0x040fe200000418ff */
[----:B------:R-:W-:Y:S07]  /*3e10*/  LDSM.16.M88.4 R28, [R216+0x2000] ;  /* 0x00200000d81c783b */ /* 0x000fee0000000200 */
[----:B------:R-:W-:Y:S08]  /*3e20*/  HMMA.16816.F32.BF16 R64, R12, R24, RZ ;  /* 0x000000180c40723c */ /* 0x000ff000000418ff */
[----:B-1----:R-:W-:Y:S08]  /*3e30*/  HMMA.16816.F32.BF16 R8, R16, R40, R44 ;  /* 0x000000281008723c */ /* 0x002ff0000004182c */
[----:B------:R-:W-:Y:S01]  /*3e40*/  HMMA.16816.F32.BF16 R24, R12, R26, RZ ;  /* 0x0000001a0c18723c */ /* 0x000fe200000418ff */
[----:B------:R-:W1:Y:S07]  /*3e50*/  LDSM.16.M88.4 R12, [R218] ;  /* 0x00000000da0c783b */ /* 0x000e6e0000000200 */
[C---:B----4-:R-:W-:Y:S08]  /*3e60*/  HMMA.16816.F32.BF16 R44, R16.reuse, R36, R48 ;  /* 0x00000024102c723c */ /* 0x050ff00000041830 */
[C---:B------:R-:W-:Y:S08]  /*3e70*/  HMMA.16816.F32.BF16 R48, R16.reuse, R42, R52 ;  /* 0x0000002a1030723c */ /* 0x040ff00000041834 */
[----:B------:R-:W-:Y:S08]  /*3e80*/  HMMA.16816.F32.BF16 R72, R16, R38, R72 ;  /* 0x000000261048723c */ /* 0x000ff00000041848 */
[C---:B------:R-:W-:Y:S08]  /*3e90*/  HMMA.16816.F32.BF16 R52, R20.reuse, R40, R68 ;  /* 0x000000281434723c */ /* 0x040ff00000041844 */
[C---:B------:R-:W-:Y:S01]  /*3ea0*/  HMMA.16816.F32.BF16 R40, R20.reuse, R42, R76 ;  /* 0x0000002a1428723c */ /* 0x040fe2000004184c */
[----:B------:R-:W-:Y:S07]  /*3eb0*/  LDSM.16.M88.4 R76, [R208+0x9800] ;  /* 0x00980000d04c783b */ /* 0x000fee0000000200 */
[C---:B------:R-:W-:Y:S08]  /*3ec0*/  HMMA.16816.F32.BF16 R92, R20.reuse, R36, R64 ;  /* 0x00000024145c723c */ /* 0x040ff00000041840 */
[----:B------:R-:W-:Y:S01]  /*3ed0*/  HMMA.16816.F32.BF16 R20, R20, R38, R24 ;  /* 0x000000261414723c */ /* 0x000fe20000041818 */
[----:B------:R-:W-:Y:S07]  /*3ee0*/  LDSM.16.M88.4 R24, [R210+0x6000] ;  /* 0x00600000d218783b */ /* 0x000fee0000000200 */
[C---:B------:R-:W-:Y:S01]  /*3ef0*/  HMMA.16816.F32.BF16 R16, R32.reuse, R56, R8 ;  /* 0x000000382010723c */ /* 0x040fe20000041808 */
[----:B------:R-:W2:Y:S07]  /*3f00*/  LDSM.16.M88.4 R8, [R216] ;  /* 0x00000000d808783b */ /* 0x000eae0000000200 */
[C---:B------:R-:W-:Y:S01]  /*3f10*/  HMMA.16816.F32.BF16 R36, R32.reuse, R58, R48 ;  /* 0x0000003a2024723c */ /* 0x040fe20000041830 */
[----:B------:R-:W-:Y:S07]  /*3f20*/  LDSM.16.M88.4 R48, [R219+0x1000] ;  /* 0x00100000db30783b */ /* 0x000fee0000000200 */
[C---:B------:R-:W-:Y:S08]  /*3f30*/  HMMA.16816.F32.BF16 R44, R32.reuse, R60, R44 ;  /* 0x0000003c202c723c */ /* 0x040ff0000004182c */
[----:B------:R-:W-:Y:S08]  /*3f40*/  HMMA.16816.F32.BF16 R68, R32, R62, R72 ;  /* 0x0000003e2044723c */ /* 0x000ff00000041848 */
[C---:B-1----:R-:W-:Y:S01]  /*3f50*/  HMMA.16816.F32.BF16 R72, R12.reuse, R56, R52 ;  /* 0x000000380c48723c */ /* 0x042fe20000041834 */
[----:B------:R-:W-:Y:S07]  /*3f60*/  LDSM.16.M88.4 R52, [R219+0x1800] ;  /* 0x00180000db34783b */ /* 0x000fee0000000200 */
[C---:B------:R-:W-:Y:S08]  /*3f70*/  HMMA.16816.F32.BF16 R64, R12.reuse, R58, R40 ;  /* 0x0000003a0c40723c */ /* 0x040ff00000041828 */
[C---:B------:R-:W-:Y:S08]  /*3f80*/  HMMA.16816.F32.BF16 R56, R12.reuse, R60, R92 ;  /* 0x0000003c0c38723c */ /* 0x040ff0000004185c */
[----:B------:R-:W-:Y:S01]  /*3f90*/  HMMA.16816.F32.BF16 R40, R12, R62, R20 ;  /* 0x0000003e0c28723c */ /* 0x000fe20000041814 */
[----:B------:R-:W-:Y:S07]  /*3fa0*/  LDSM.16.M88.4 R20, [R212+0x6000] ;  /* 0x00600000d414783b */ /* 0x000fee0000000200 */
[C---:B------:R-:W-:Y:S01]  /*3fb0*/  HMMA.16816.F32.BF16 R32, R28.reuse, R88, R16 ;  /* 0x000000581c20723c */ /* 0x040fe20000041810 */
[----:B------:R-:W1:Y:S07]  /*3fc0*/  LDSM.16.M88.4 R16, [R210+0x4000] ;  /* 0x00400000d210783b */ /* 0x000e6e0000000200 */
[C---:B------:R-:W-:Y:S08]  /*3fd0*/  HMMA.16816.F32.BF16 R12, R28.reuse, R90, R36 ;  /* 0x0000005a1c0c723c */ /* 0x040ff00000041824 */
[C---:B------:R-:W-:Y:S08]  /*3fe0*/  HMMA.16816.F32.BF16 R36, R28.reuse, R84, R44 ;  /* 0x000000541c24723c */ /* 0x040ff0000004182c */
[----:B------:R-:W-:Y:S08]  /*3ff0*/  HMMA.16816.F32.BF16 R60, R28, R86, R68 ;  /* 0x000000561c3c723c */ /* 0x000ff00000041844 */
[C---:B--2---:R-:W-:Y:S08]  /*4000*/  HMMA.16816.F32.BF16 R72, R8.reuse, R88, R72 ;  /* 0x000000580848723c */ /* 0x044ff00000041848 */
[C---:B------:R-:W-:Y:S08]  /*4010*/  HMMA.16816.F32.BF16 R68, R8.reuse, R90, R64 ;  /* 0x0000005a0844723c */ /* 0x040ff00000041840 */
[C---:B------:R-:W-:Y:S08]  /*4020*/  HMMA.16816.F32.BF16 R64, R8.reuse, R84, R56 ;  /* 0x000000540840723c */ /* 0x040ff00000041838 */
[----:B------:R-:W-:Y:S01]  /*4030*/  HMMA.16816.F32.BF16 R56, R8, R86, R40 ;  /* 0x000000560838723c */ /* 0x000fe20000041828 */
[----:B------:R-:W-:Y:S04]  /*4040*/  LDSM.16.M88.4 R8, [R218+0x6000] ;  /* 0x00600000da08783b */ /* 0x000fe80000000200 */
[----:B------:R-:W-:Y:S03]  /*4050*/  LDSM.16.M88.4 R84, [R217+0x9800] ;  /* 0x00980000d954783b */ /* 0x000fe60000000200 */
[C---:B------:R-:W-:Y:S08]  /*4060*/  HMMA.16816.F32.BF16 R44, R24.reuse, R80, R32 ;  /* 0x00000050182c723c */ /* 0x040ff00000041820 */
[C---:B------:R-:W-:Y:S01]  /*4070*/  HMMA.16816.F32.BF16 R28, R24.reuse, R82, R12 ;  /* 0x00000052181c723c */ /* 0x040fe2000004180c */
[----:B------:R-:W2:Y:S07]  /*4080*/  LDSM.16.M88.4 R12, [R212+0x4000] ;  /* 0x00400000d40c783b */ /* 0x000eae0000000200 */
[C---:B------:R-:W-:Y:S01]  /*4090*/  HMMA.16816.F32.BF16 R32, R24.reuse, R76, R36 ;  /* 0x0000004c1820723c */ /* 0x040fe20000041824 */
[----:B------:R-:W3:Y:S07]  /*40a0*/  LDSM.16.M88.4 R36, [R217+0x9000] ;  /* 0x00900000d924783b */ /* 0x000eee0000000200 */
[----:B------:R-:W-:Y:S08]  /*40b0*/  HMMA.16816.F32.BF16 R40, R24, R78, R60 ;  /* 0x0000004e1828723c */ /* 0x000ff0000004183c */
[C---:B-1----:R-:W-:Y:S08]  /*40c0*/  HMMA.16816.F32.BF16 R60, R16.reuse, R80, R72 ;  /* 0x00000050103c723c */ /* 0x042ff00000041848 */
[C---:B------:R-:W-:Y:S08]  /*40d0*/  HMMA.16816.F32.BF16 R64, R16.reuse, R76, R64 ;  /* 0x0000004c1040723c */ /* 0x040ff00000041840 */
[C---:B------:R-:W-:Y:S08]  /*40e0*/  HMMA.16816.F32.BF16 R56, R16.reuse, R78, R56 ;  /* 0x0000004e1038723c */ /* 0x040ff00000041838 */
[----:B------:R-:W-:Y:S01]  /*40f0*/  HMMA.16816.F32.BF16 R68, R16, R82, R68 ;  /* 0x000000521044723c */ /* 0x000fe20000041844 */
[----:B------:R-:W1:Y:S07]  /*4100*/  LDSM.16.M88.4 R16, [R218+0x4000] ;  /* 0x00400000da10783b */ /* 0x000e6e0000000200 */
[C---:B------:R-:W-:Y:S08]  /*4110*/  HMMA.16816.F32.BF16 R44, R20.reuse, R48, R44 ;  /* 0x00000030142c723c */ /* 0x040ff0000004182c */
        /* <DEDUP_REMOVED lines=8> */
[----:B------:R-:W2:Y:S03]  /*41a0*/  LDSM.16.M88.4 R48, [R216+0x6000] ;  /* 0x00600000d830783b */ /* 0x000ea60000000200 */
[C---:B---3--:R-:W-:Y:S01]  /*41b0*/  HMMA.16816.F32.BF16 R52, R8.reuse, R36, R44 ;  /* 0x000000240834723c */ /* 0x048fe2000004182c */
[----:B------:R-:W3:Y:S07]  /*41c0*/  LDSM.16.M88.4 R44, [R216+0x4000] ;  /* 0x00400000d82c783b */ /* 0x000eee0000000200 */
[C---:B------:R-:W-:Y:S08]  /*41d0*/  HMMA.16816.F32.BF16 R56, R8.reuse, R38, R28 ;  /* 0x000000260838723c */ /* 0x040ff0000004181c */
[C---:B------:R-:W-:Y:S01]  /*41e0*/  HMMA.16816.F32.BF16 R68, R8.reuse, R84, R24 ;  /* 0x000000540844723c */ /* 0x040fe20000041818 */
[----:B------:R4:W-:Y:S07]  /*41f0*/  I2F R25, R6 ;  /* 0x0000000600197306 */ /* 0x0009ee0000201400 */
[----:B------:R-:W-:Y:S07]  /*4200*/  HMMA.16816.F32.BF16 R72, R8, R86, R20 ;  /* 0x000000560848723c */ /* 0x000fee0000041814 */
[C---:B------:R-:W-:Y:S01]  /*4210*/  IADD3 R9, R3.reuse, 0x8, RZ ;  /* 0x0000000803097810 */ /* 0x040fe20007ffe0ff */
[----:B-1----:R-:W-:Y:S01]  /*4220*/  HMMA.16816.F32.BF16 R20, R16, R36, R32 ;  /* 0x000000241014723c */ /* 0x002fe20000041820 */
[----:B------:R-:W-:-:S02]  /*4230*/  IADD3 R10, R3, 0x40, RZ ;  /* 0x00000040030a7810 */ /* 0x000fc40007ffe0ff */
[----:B------:R-:W-:Y:S02]  /*4240*/  IADD3 R225, R9, UR4, RZ ;  /* 0x0000000409e17c10 */ /* 0x000fe4000fffe0ff */
[----:B------:R-:W-:Y:S02]  /*4250*/  IADD3 R224, R10, UR4, RZ ;  /* 0x000000040ae07c10 */ /* 0x000fe4000fffe0ff */
[----:B------:R-:W-:Y:S01]  /*4260*/  IADD3 R11, R3, 0x48, RZ ;  /* 0x00000048030b7810 */ /* 0x000fe20007ffe0ff */
[--C-:B------:R-:W-:Y:S01]  /*4270*/  IMAD.IADD R7, R225, 0x1, -R2.reuse ;  /* 0x00000001e1077824 */ /* 0x100fe200078e0a02 */
[----:B------:R-:W-:Y:S02]  /*4280*/  HMMA.16816.F32.BF16 R36, R16, R38, R40 ;  /* 0x000000261024723c */ /* 0x000fe40000041828 */
[----:B------:R-:W-:Y:S01]  /*4290*/  IADD3 R231, R11, UR4, RZ ;  /* 0x000000040be77c10 */ /* 0x000fe2000fffe0ff */
[----:B------:R-:W-:Y:S01]  /*42a0*/  ULDC UR4, c[0x0][0x2e8] ;  /* 0x0000ba0000047ab9 */ /* 0x000fe20000000800 */
[----:B------:R-:W-:Y:S01]  /*42b0*/  IABS R5, R7 ;  /* 0x0000000700057213 */ /* 0x000fe20000000000 */
[----:B------:R-:W-:Y:S01]  /*42c0*/  IMAD.IADD R7, R224, 0x1, -R2 ;  /* 0x00000001e0077824 */ /* 0x000fe200078e0a02 */
[----:B------:R-:W-:-:S02]  /*42d0*/  UIADD3 UR4, UR22, UR4, URZ ;  /* 0x0000000416047290 */ /* 0x000fc4000fffe03f */
[-C--:B--2---:R-:W-:Y:S01]  /*42e0*/  HMMA.16816.F32.BF16 R32, R48, R12.reuse, R52 ;  /* 0x0000000c3020723c */ /* 0x084fe20000041834 */
[----:B----4-:R-:W-:Y:S01]  /*42f0*/  IMAD.MOV.U32 R6, RZ, RZ, R5 ;  /* 0x000000ffff067224 */ /* 0x010fe200078e0005 */
[----:B------:R-:W-:Y:S02]  /*4300*/  IABS R5, R7 ;  /* 0x0000000700057213 */ /* 0x000fe40000000000 */
[----:B------:R-:W-:Y:S01]  /*4310*/  IADD3 R10, R10, UR4, RZ ;  /* 0x000000040a0a7c10 */ /* 0x000fe2000fffe0ff */
[----:B------:R1:W2:Y:S01]  /*4320*/  I2F R24, R6 ;  /* 0x0000000600187306 */ /* 0x0002a20000201400 */
[----:B------:R-:W-:Y:S01]  /*4330*/  IADD3 R9, R9, UR4, RZ ;  /* 0x0000000409097c10 */ /* 0x000fe2000fffe0ff */
[----:B------:R-:W-:Y:S01]  /*4340*/  IMAD.MOV.U32 R7, RZ, RZ, R5 ;  /* 0x000000ffff077224 */ /* 0x000fe200078e0005 */
[----:B------:R-:W-:Y:S01]  /*4350*/  IADD3 R5, R2, 0x1, RZ ;  /* 0x0000000102057810 */ /* 0x000fe20007ffe0ff */
[----:B---3--:R-:W-:Y:S01]  /*4360*/  HMMA.16816.F32.BF16 R28, R44, R12, R20 ;  /* 0x0000000c2c1c723c */ /* 0x008fe20000041814 */
[----:B------:R-:W-:-:S02]  /*4370*/  IADD3 R11, R11, UR4, RZ ;  /* 0x000000040b0b7c10 */ /* 0x000fc4000fffe0ff */
[----:B------:R-:W-:Y:S01]  /*4380*/  IMNMX R233, R10, UR21, PT ;  /* 0x000000150ae97c17 */ /* 0x000fe2000b800200 */
[--C-:B------:R-:W-:Y:S01]  /*4390*/  IMAD.IADD R8, R226, 0x1, -R5.reuse ;  /* 0x00000001e2087824 */ /* 0x100fe200078e0a05 */
[----:B------:R3:W4:Y:S01]  /*43a0*/  I2F R20, R7 ;  /* 0x0000000700147306 */ /* 0x0007220000201400 */
[----:B------:R-:W-:Y:S01]  /*43b0*/  IMNMX R234, R9, UR21, PT ;  /* 0x0000001509ea7c17 */ /* 0x000fe2000b800200 */
[C---:B------:R-:W-:Y:S01]  /*43c0*/  IMAD.IADD R13, R224.reuse, 0x1, -R5 ;  /* 0x00000001e00d7824 */ /* 0x040fe200078e0a05 */
[----:B------:R-:W-:Y:S01]  /*43d0*/  HMMA.16816.F32.BF16 R60, R16, R84, R60 ;  /* 0x00000054103c723c */ /* 0x000fe2000004183c */
[----:B------:R-:W-:Y:S02]  /*43e0*/  IMNMX R232, R11, UR21, PT ;  /* 0x000000150be87c17 */ /* 0x000fe4000b800200 */
[----:B------:R-:W-:Y:S01]  /*43f0*/  IADD3 R9, R224, -c[0x0][0x2e4], RZ ;  /* 0x8000b900e0097a10 */ /* 0x000fe20007ffe0ff */
[C---:B-1----:R-:W-:Y:S01]  /*4400*/  IMAD.IADD R6, R231.reuse, 0x1, -R2 ;  /* 0x00000001e7067824 */ /* 0x042fe200078e0a02 */
[----:B------:R-:W-:-:S02]  /*4410*/  IADD3 R11, R231, -c[0x0][0x2e4], RZ ;  /* 0x8000b900e70b7a10 */ /* 0x000fc40007ffe0ff */
[----:B------:R-:W-:Y:S01]  /*4420*/  IMNMX R228, RZ, R9, !PT ;  /* 0x00000009ffe47217 */ /* 0x000fe20007800200 */
[----:B------:R-:W-:Y:S01]  /*4430*/  HMMA.16816.F32.BF16 R84, R16, R86, R64 ;  /* 0x000000561054723c */ /* 0x000fe20000041840 */
[----:B------:R-:W-:Y:S02]  /*4440*/  IABS R6, R6 ;  /* 0x0000000600067213 */ /* 0x000fe40000000000 */
[----:B------:R-:W-:Y:S02]  /*4450*/  IMNMX R227, RZ, R11, !PT ;  /* 0x0000000bffe37217 */ /* 0x000fe40007800200 */
[----:B------:R-:W-:Y:S01]  /*4460*/  ISETP.GE.AND P4, PT, R5, R234, PT ;  /* 0x000000ea0500720c */ /* 0x000fe20003f86270 */
[----:B---3--:R-:W-:Y:S01]  /*4470*/  IMAD.MOV.U32 R7, RZ, RZ, R6 ;  /* 0x000000ffff077224 */ /* 0x008fe200078e0006 */
[----:B------:R-:W-:Y:S01]  /*4480*/  IABS R6, R8 ;  /* 0x0000000800067213 */ /* 0x000fe20000000000 */
[-C--:B------:R-:W-:Y:S01]  /*4490*/  HMMA.16816.F32.BF16 R64, R48, R14.reuse, R56 ;  /* 0x0000000e3040723c */ /* 0x080fe20000041838 */
[----:B------:R-:W-:Y:S01]  /*44a0*/  IADD3 R8, R3, UR4, RZ ;  /* 0x0000000403087c10 */ /* 0x000fe2000fffe0ff */
[----:B--2---:R-:W-:Y:S01]  /*44b0*/  FFMA.FTZ R16, R24, -UR16, R30 ;  /* 0x8000001018107c23 */ /* 0x004fe2000801001e */
[----:B------:R-:W-:Y:S01]  /*44c0*/  IADD3 R3, R2, 0x8, RZ ;  /* 0x0000000802037810 */ /* 0x000fe20007ffe0ff */
[----:B----4-:R-:W-:Y:S01]  /*44d0*/  FFMA.FTZ R24, R20, -UR16, R32 ;  /* 0x8000001014187c23 */ /* 0x010fe20008010020 */
[----:B------:R-:W1:Y:S01]  /*44e0*/  I2F R6, R6 ;  /* 0x0000000600067306 */ /* 0x000e620000201400 */
[----:B------:R-:W-:Y:S01]  /*44f0*/  IMNMX R235, R8, UR21, PT ;  /* 0x0000001508eb7c17 */ /* 0x000fe2000b800200 */
[----:B------:R-:W2:Y:S01]  /*4500*/  LDSM.16.M88.4 R20, [R215+0x1800] ;  /* 0x00180000d714783b */ /* 0x000ea20000000200 */
[C---:B------:R-:W-:Y:S01]  /*4510*/  IMAD.IADD R12, R226.reuse, 0x1, -R3 ;  /* 0x00000001e20c7824 */ /* 0x040fe200078e0a03 */
[----:B------:R-:W-:Y:S01]  /*4520*/  IADD3 R8, R226, -c[0x0][0x2e4], RZ ;  /* 0x8000b900e2087a10 */ /* 0x000fe20007ffe0ff */
[----:B------:R-:W-:Y:S01]  /*4530*/  HMMA.16816.F32.BF16 R36, R44, R14, R36 ;  /* 0x0000000e2c24723c */ /* 0x000fe20000041824 */
[----:B------:R-:W-:Y:S01]  /*4540*/  ISETP.GE.AND P0, PT, R5, R235, PT ;  /* 0x000000eb0500720c */ /* 0x000fe20003f06270 */
[----:B------:R-:W-:Y:S01]  /*4550*/  FFMA.FTZ R25, R25, -UR16, R28 ;  /* 0x8000001019197c23 */ /* 0x000fe2000801001c */
[----:B------:R-:W-:Y:S01]  /*4560*/  IMNMX R230, RZ, R8, !PT ;  /* 0x00000008ffe67217 */ /* 0x000fe20007800200 */
[----:B------:R-:W3:Y:S01]  /*4570*/  I2F R7, R7 ;  /* 0x0000000700077306 */ /* 0x000ee20000201400 */
[----:B------:R-:W-:Y:S01]  /*4580*/  IABS R10, R12 ;  /* 0x0000000c000a7213 */ /* 0x000fe20000000000 */
[C---:B------:R-:W-:Y:S01]  /*4590*/  IMAD.IADD R12, R225.reuse, 0x1, -R5 ;  /* 0x00000001e10c7824 */ /* 0x040fe200078e0a05 */
[----:B------:R-:W-:Y:S01]  /*45a0*/  IADD3 R8, R225, -c[0x0][0x2e4], RZ ;  /* 0x8000b900e1087a10 */ /* 0x000fe20007ffe0ff */
[----:B------:R-:W-:-:S04]  /*45b0*/  DEPBAR.LE SB0, 0x0 ;  /* 0x000080000000791a */ /* 0x000fc80000000000 */
[----:B-1----:R-:W-:Y:S01]  /*45c0*/  FFMA.FTZ R17, R6, -UR16, R29 ;  /* 0x8000001006117c23 */ /* 0x002fe2000801001d */
[----:B------:R-:W-:Y:S01]  /*45d0*/  IADD3 R6, R2, 0x9, RZ ;  /* 0x0000000902067810 */ /* 0x000fe20007ffe0ff */
[----:B------:R1:W-:Y:S01]  /*45e0*/  I2F R18, R10 ;  /* 0x0000000a00127306 */ /* 0x0003e20000201400 */
[----:B------:R-:W-:Y:S02]  /*45f0*/  IMNMX R229, RZ, R8, !PT ;  /* 0x00000008ffe57217 */ /* 0x000fe40007800200 */
[----:B------:R-:W-:Y:S01]  /*4600*/  IABS R8, R12 ;  /* 0x0000000c00087213 */ /* 0x000fe20000000000 */
[----:B------:R-:W-:Y:S01]  /*4610*/  IMAD.IADD R14, R226, 0x1, -R6 ;  /* 0x00000001e20e7824 */ /* 0x000fe200078e0a06 */
[----:B------:R-:W-:Y:S01]  /*4620*/  IABS R9, R13 ;  /* 0x0000000d00097213 */ /* 0x000fe20000000000 */
[----:B---3--:R-:W-:Y:S01]  /*4630*/  FFMA.FTZ R19, R7, -UR16, R34 ;  /* 0x8000001007137c23 */ /* 0x008fe20008010022 */
[C---:B------:R-:W-:Y:S01]  /*4640*/  ISETP.GE.AND P2, PT, R5.reuse, R233, PT ;  /* 0x000000e90500720c */ /* 0x040fe20003f46270 */
[----:B------:R3:W4:Y:S01]  /*4650*/  I2F R13, R8 ;  /* 0x00000008000d7306 */ /* 0x0007220000201400 */
[----:B------:R-:W-:-:S02]  /*4660*/  ISETP.GE.AND P6, PT, R5, R232, PT ;  /* 0x000000e80500720c */ /* 0x000fc40003fc6270 */
[C---:B------:R-:W-:Y:S02]  /*4670*/  ISETP.LT.OR P0, PT, R5.reuse, R230, P0 ;  /* 0x000000e60500720c */ /* 0x040fe40000701670 */
[C---:B------:R-:W-:Y:S02]  /*4680*/  ISETP.LT.OR P4, PT, R5.reuse, R229, P4 ;  /* 0x000000e50500720c */ /* 0x040fe40002781670 */
[----:B------:R-:W-:Y:S01]  /*4690*/  ISETP.LT.OR P2, PT, R5, R228, P2 ;  /* 0x000000e40500720c */ /* 0x000fe20001741670 */
[----:B-1----:R-:W-:Y:S01]  /*46a0*/  IMAD.IADD R10, R231, 0x1, -R3 ;  /* 0x00000001e70a7824 */ /* 0x002fe200078e0a03 */
[----:B------:R-:W-:Y:S02]  /*46b0*/  ISETP.LT.OR P6, PT, R5, R227, P6 ;  /* 0x000000e30500720c */ /* 0x000fe400037c1670 */
[----:B------:R-:W-:Y:S02]  /*46c0*/  IABS R12, R14 ;  /* 0x0000000e000c7213 */ /* 0x000fe40000000000 */
[----:B------:R-:W-:-:S02]  /*46d0*/  ISETP.GE.AND P3, PT, R2, R235, PT ;  /* 0x000000eb0200720c */ /* 0x000fc40003f66270 */
[C---:B------:R-:W-:Y:S01]  /*46e0*/  ISETP.GE.AND P1, PT, R2.reuse, R234, PT ;  /* 0x000000ea0200720c */ /* 0x040fe20003f26270 */
[----:B---3--:R-:W-:Y:S01]  /*46f0*/  IMAD.IADD R8, R231, 0x1, -R5 ;  /* 0x00000001e7087824 */ /* 0x008fe200078e0a05 */
[C---:B------:R-:W-:Y:S01]  /*4700*/  ISETP.LT.OR P3, PT, R2.reuse, R230, P3 ;  /* 0x000000e60200720c */ /* 0x040fe20001f61670 */
[----:B------:R-:W-:Y:S01]  /*4710*/  IMAD.MOV.U32 R5, RZ, RZ, R9 ;  /* 0x000000ffff057224 */ /* 0x000fe200078e0009 */
[----:B------:R-:W-:Y:S01]  /*4720*/  ISETP.LT.OR P1, PT, R2, R229, P1 ;  /* 0x000000e50200720c */ /* 0x000fe20000f21670 */
[----:B------:R-:W-:Y:S01]  /*4730*/  IMAD.IADD R9, R224, 0x1, -R3 ;  /* 0x00000001e0097824 */ /* 0x000fe200078e0a03 */
[----:B------:R-:W-:Y:S01]  /*4740*/  IABS R8, R8 ;  /* 0x0000000800087213 */ /* 0x000fe20000000000 */
[----:B------:R1:W3:Y:S01]  /*4750*/  I2F R14, R5 ;  /* 0x00000005000e7306 */ /* 0x0002e20000201400 */
[----:B------:R-:W-:Y:S01]  /*4760*/  FSEL R130, R25, -INF , !P3 ;  /* 0xff80000019827808 */ /* 0x000fe20005800000 */
[----:B--2---:R-:W-:Y:S01]  /*4770*/  HMMA.16816.F32.BF16 R52, R44, R20, R60 ;  /* 0x000000142c34723c */ /* 0x004fe2000004183c */
[----:B------:R-:W-:Y:S01]  /*4780*/  FSEL R131, R16, -INF , !P1 ;  /* 0xff80000010837808 */ /* 0x000fe20004800000 */
[----:B----4-:R-:W-:Y:S01]  /*4790*/  FFMA.FTZ R13, R13, -UR16, R31 ;  /* 0x800000100d0d7c23 */ /* 0x010fe2000801001f */
[----:B------:R-:W-:-:S02]  /*47a0*/  ISETP.GE.AND P3, PT, R2, R233, PT ;  /* 0x000000e90200720c */ /* 0x000fc40003f66270 */
[C---:B------:R-:W-:Y:S01]  /*47b0*/  ISETP.GE.AND P1, PT, R2.reuse, R232, PT ;  /* 0x000000e80200720c */ /* 0x040fe20003f26270 */
[----:B------:R-:W2:Y:S01]  /*47c0*/  I2F R15, R8 ;  /* 0x00000008000f7306 */ /* 0x000ea20000201400 */
[C---:B------:R-:W-:Y:S01]  /*47d0*/  ISETP.LT.OR P3, PT, R2.reuse, R228, P3 ;  /* 0x000000e40200720c */ /* 0x040fe20001f61670 */
[----:B------:R-:W-:Y:S01]  /*47e0*/  HMMA.16816.F32.BF16 R56, R48, R20, R68 ;  /* 0x000000143038723c */ /* 0x000fe20000041844 */
[----:B------:R-:W-:Y:S02]  /*47f0*/  ISETP.LT.OR P1, PT, R2, R227, P1 ;  /* 0x000000e30200720c */ /* 0x000fe40000f21670 */
[----:B------:R-:W-:Y:S02]  /*4800*/  FSEL R42, R24, -INF , !P3 ;  /* 0xff800000182a7808 */ /* 0x000fe40005800000 */
[----:B------:R-:W-:Y:S01]  /*4810*/  FSEL R43, R19, -INF , !P1 ;  /* 0xff800000132b7808 */ /* 0x000fe20004800000 */
[----:B-1----:R-:W-:Y:S01]  /*4820*/  IMAD.IADD R5, R225, 0x1, -R3 ;  /* 0x00000001e1057824 */ /* 0x002fe200078e0a03 */
[----:B------:R-:W-:Y:S01]  /*4830*/  FSEL R119, R17, -INF , !P0 ;  /* 0xff80000011777808 */ /* 0x000fe20004000000 */
[----:B---3--:R-:W-:Y:S01]  /*4840*/  FFMA.FTZ R16, R14, -UR16, R33 ;  /* 0x800000100e107c23 */ /* 0x008fe20008010021 */
[----:B------:R-:W-:Y:S01]  /*4850*/  IADD3 R7, R2, 0x10, RZ ;  /* 0x0000001002077810 */ /* 0x000fe20007ffe0ff */
[----:B------:R-:W-:Y:S01]  /*4860*/  HMMA.16816.F32.BF16 R24, R44, R22, R84 ;  /* 0x000000162c18723c */ /* 0x000fe20000041854 */
[----:B------:R-:W-:-:S02]  /*4870*/  IABS R5, R5 ;  /* 0x0000000500057213 */ /* 0x000fc40000000000 */
[----:B------:R-:W-:Y:S01]  /*4880*/  ISETP.GE.AND P5, PT, R3, R235, PT ;  /* 0x000000eb0300720c */ /* 0x000fe20003fa6270 */
[----:B--2---:R-:W-:Y:S01]  /*4890*/  FFMA.FTZ R14, R15, -UR16, R35 ;  /* 0x800000100f0e7c23 */ /* 0x004fe20008010023 */
[C---:B------:R-:W-:Y:S01]  /*48a0*/  ISETP.GE.AND P3, PT, R3.reuse, R234, PT ;  /* 0x000000ea0300720c */ /* 0x040fe20003f66270 */
[----:B------:R-:W-:Y:S01]  /*48b0*/  IMAD.MOV.U32 R8, RZ, RZ, R5 ;  /* 0x000000ffff087224 */ /* 0x000fe200078e0005 */
[----:B------:R-:W-:Y:S01]  /*48c0*/  IABS R5, R9 ;  /* 0x0000000900057213 */ /* 0x000fe20000000000 */
[----:B------:R-:W-:Y:S01]  /*48d0*/  FFMA.FTZ R15, R18, -UR16, R36 ;  /* 0x80000010120f7c23 */ /* 0x000fe20008010024 */
[C---:B------:R-:W-:Y:S01]  /*48e0*/  ISETP.GE.AND P1, PT, R3.reuse, R233, PT ;  /* 0x000000e90300720c */ /* 0x040fe20003f26270 */
[----:B------:R1:W2:Y:S01]  /*48f0*/  I2F R11, R8 ;  /* 0x00000008000b7306 */ /* 0x0002a20000201400 */
[C---:B------:R-:W-:Y:S02]  /*4900*/  ISETP.GE.AND P0, PT, R3.reuse, R232, PT ;  /* 0x000000e80300720c */ /* 0x040fe40003f06270 */
[----:B------:R-:W-:-:S02]  /*4910*/  ISETP.LT.OR P5, PT, R3, R230, P5 ;  /* 0x000000e60300720c */ /* 0x000fc40002fa1670 */
[C---:B------:R-:W-:Y:S02]  /*4920*/  ISETP.LT.OR P3, PT, R3.reuse, R229, P3 ;  /* 0x000000e50300720c */ /* 0x040fe40001f61670 */
[C---:B------:R-:W-:Y:S01]  /*4930*/  ISETP.LT.OR P1, PT, R3.reuse, R228, P1 ;  /* 0x000000e40300720c */ /* 0x040fe20000f21670 */
[----:B------:R-:W-:Y:S01]  /*4940*/  BAR.SYNC.DEFER_BLOCKING 0x0 ;  /* 0x0000000000007b1d */ /* 0x000fe20000010000 */
[----:B------:R-:W-:Y:S01]  /*4950*/  ISETP.LT.OR P0, PT, R3, R227, P0 ;  /* 0x000000e30300720c */ /* 0x000fe20000701670 */
[----:B------:R-:W-:Y:S01]  /*4960*/  IMAD.IADD R3, R226, 0x1, -R7 ;  /* 0x00000001e2037824 */ /* 0x000fe200078e0a07 */
[----:B------:R-:W-:Y:S02]  /*4970*/  FSEL R118, R13, -INF , !P4 ;  /* 0xff8000000d767808 */ /* 0x000fe40006000000 */
[----:B------:R-:W-:Y:S02]  /*4980*/  FSEL R34, R16, -INF , !P2 ;  /* 0xff80000010227808 */ /* 0x000fe40005000000 */
[----:B------:R-:W-:Y:S01]  /*4990*/  IABS R3, R3 ;  /* 0x0000000300037213 */ /* 0x000fe20000000000 */
[----:B-1----:R-:W-:Y:S01]  /*49a0*/  IMAD.MOV.U32 R8, RZ, RZ, R5 ;  /* 0x000000ffff087224 */ /* 0x002fe200078e0005 */
[----:B------:R-:W-:Y:S01]  /*49b0*/  IABS R5, R10 ;  /* 0x0000000a00057213 */ /* 0x000fe20000000000 */
[----:B------:R-:W-:Y:S01]  /*49c0*/  IMAD.IADD R10, R224, 0x1, -R6 ;  /* 0x00000001e00a7824 */ /* 0x000fe200078e0a06 */
[----:B------:R1:W-:Y:S01]  /*49d0*/  I2F R21, R3 ;  /* 0x0000000300157306 */ /* 0x0003e20000201400 */
[----:B--2---:R-:W-:Y:S01]  /*49e0*/  FFMA.FTZ R18, R11, -UR16, R38 ;  /* 0x800000100b127c23 */ /* 0x004fe20008010026 */
[----:B------:R-:W-:-:S02]  /*49f0*/  FSEL R41, R14, -INF , !P6 ;  /* 0xff8000000e297808 */ /* 0x000fc40007000000 */
[----:B------:R-:W-:Y:S02]  /*4a00*/  FSEL R103, R15, -INF , !P5 ;  /* 0xff8000000f677808 */ /* 0x000fe40006800000 */
[C---:B------:R-:W-:Y:S02]  /*4a10*/  ISETP.GE.AND P4, PT, R6.reuse, R235, PT ;  /* 0x000000eb0600720c */ /* 0x040fe40003f86270 */
[----:B------:R-:W2:Y:S01]  /*4a20*/  I2F R8, R8 ;  /* 0x0000000800087306 */ /* 0x000ea20000201400 */
[C---:B------:R-:W-:Y:S02]  /*4a30*/  ISETP.GE.AND P2, PT, R6.reuse, R234, PT ;  /* 0x000000ea0600720c */ /* 0x040fe40003f46270 */
[C---:B------:R-:W-:Y:S02]  /*4a40*/  ISETP.GE.AND P6, PT, R6.reuse, R233, PT ;  /* 0x000000e90600720c */ /* 0x040fe40003fc6270 */
[C---:B------:R-:W-:Y:S02]  /*4a50*/  ISETP.GE.AND P5, PT, R6.reuse, R232, PT ;  /* 0x000000e80600720c */ /* 0x040fe40003fa6270 */
[----:B------:R-:W-:Y:S01]  /*4a60*/  ISETP.LT.OR P4, PT, R6, R230, P4 ;  /* 0x000000e60600720c */ /* 0x000fe20002781670 */
[----:B------:R3:W4:Y:S01]  /*4a70*/  I2F R9, R5 ;  /* 0x0000000500097306 */ /* 0x0007220000201400 */
[----:B-1----:R-:W-:-:S02]  /*4a80*/  IADD3 R3, R2, 0x18, RZ ;  /* 0x0000001802037810 */ /* 0x002fc40007ffe0ff */
[C---:B------:R-:W-:Y:S02]  /*4a90*/  ISETP.LT.OR P2, PT, R6.reuse, R229, P2 ;  /* 0x000000e50600720c */ /* 0x040fe40001741670 */
[C---:B------:R-:W-:Y:S02]  /*4aa0*/  ISETP.LT.OR P6, PT, R6.reuse, R228, P6 ;  /* 0x000000e40600720c */ /* 0x040fe400037c1670 */
[----:B------:R-:W-:Y:S01]  /*4ab0*/  ISETP.LT.OR P5, PT, R6, R227, P5 ;  /* 0x000000e30600720c */ /* 0x000fe20002fa1670 */
[----:B--2---:R-:W-:Y:S01]  /*4ac0*/  FFMA.FTZ R20, R8, -UR16, R64 ;  /* 0x8000001008147c23 */ /* 0x004fe20008010040 */
[----:B------:R-:W-:Y:S02]  /*4ad0*/  FSEL R117, R18, -INF , !P3 ;  /* 0xff80000012757808 */ /* 0x000fe40005800000 */
[----:B------:R-:W-:Y:S02]  /*4ae0*/  ISETP.GE.AND P3, PT, R7, R235, PT ;  /* 0x000000eb0700720c */ /* 0x000fe40003f66270 */
[----:B------:R-:W-:-:S02]  /*4af0*/  FSEL R31, R20, -INF , !P1 ;  /* 0xff800000141f7808 */ /* 0x000fc40004800000 */
[C---:B------:R-:W-:Y:S01]  /*4b00*/  ISETP.GE.AND P1, PT, R7.reuse, R234, PT ;  /* 0x000000ea0700720c */ /* 0x040fe20003f26270 */
[----:B---3--:R-:W-:Y:S01]  /*4b10*/  IMAD.MOV.U32 R5, RZ, RZ, R12 ;  /* 0x000000ffff057224 */ /* 0x008fe200078e000c */
[----:B------:R-:W-:Y:S01]  /*4b20*/  ISETP.LT.OR P3, PT, R7, R230, P3 ;  /* 0x000000e60700720c */ /* 0x000fe20001f61670 */
[----:B----4-:R-:W-:Y:S01]  /*4b30*/  FFMA.FTZ R19, R9, -UR16, R66 ;  /* 0x8000001009137c23 */ /* 0x010fe20008010042 */
[----:B------:R-:W-:Y:S01]  /*4b40*/  ISETP.LT.OR P1, PT, R7, R229, P1 ;  /* 0x000000e50700720c */ /* 0x000fe20000f21670 */
[----:B------:R1:W-:Y:S03]  /*4b50*/  I2F R17, R5 ;  /* 0x0000000500117306 */ /* 0x0003e60000201400 */
[----:B------:R-:W-:Y:S02]  /*4b60*/  FSEL R40, R19, -INF , !P0 ;  /* 0xff80000013287808 */ /* 0x000fe40004000000 */
[----:B------:R-:W-:-:S04]  /*4b70*/  ISETP.GE.AND P0, PT, R7, R233, PT ;  /* 0x000000e90700720c */ /* 0x000fc80003f06270 */
[----:B------:R-:W-:Y:S01]  /*4b80*/  ISETP.LT.OR P0, PT, R7, R228, P0 ;  /* 0x000000e40700720c */ /* 0x000fe20000701670 */
[----:B-1----:R-:W-:-:S05]  /*4b90*/  IMAD.IADD R5, R225, 0x1, -R6 ;  /* 0x00000001e1057824 */ /* 0x002fca00078e0a06 */
[----:B------:R-:W-:Y:S02]  /*4ba0*/  IABS R8, R5 ;  /* 0x0000000500087213 */ /* 0x000fe40000000000 */
[C---:B------:R-:W-:Y:S02]  /*4bb0*/  IADD3 R5, R2.reuse, 0x11, RZ ;  /* 0x0000001102057810 */ /* 0x040fe40007ffe0ff */
[----:B------:R-:W-:Y:S01]  /*4bc0*/  IADD3 R2, R2, 0x19, RZ ;  /* 0x0000001902027810 */ /* 0x000fe20007ffe0ff */
[----:B------:R-:W-:Y:S01]  /*4bd0*/  IMAD.MOV.U32 R9, RZ, RZ, R8 ;  /* 0x000000ffff097224 */ /* 0x000fe200078e0008 */
[----:B------:R-:W-:Y:S01]  /*4be0*/  IABS R8, R10 ;  /* 0x0000000a00087213 */ /* 0x000fe20000000000 */
[C---:B------:R-:W-:Y:S02]  /*4bf0*/  IMAD.IADD R11, R226.reuse, 0x1, -R5 ;  /* 0x00000001e20b7824 */ /* 0x040fe400078e0a05 */
[----:B------:R-:W-:Y:S01]  /*4c00*/  IMAD.IADD R10, R226, 0x1, -R3 ;  /* 0x00000001e20a7824 */ /* 0x000fe200078e0a03 */
[----:B------:R1:W2:Y:S04]  /*4c10*/  I2F R12, R9 ;  /* 0x00000009000c7306 */ /* 0x0002a80000201400 */
[----:B------:R-:W-:Y:S01]  /*4c20*/  IABS R10, R10 ;  /* 0x0000000a000a7213 */ /* 0x000fe20000000000 */
[----:B-1----:R-:W-:Y:S01]  /*4c30*/  IMAD.MOV.U32 R9, RZ, RZ, R8 ;  /* 0x000000ffff097224 */ /* 0x002fe200078e0008 */
[----:B------:R-:W-:Y:S01]  /*4c40*/  IABS R8, R11 ;  /* 0x0000000b00087213 */ /* 0x000fe20000000000 */
[----:B--2---:R-:W-:-:S02]  /*4c50*/  FFMA.FTZ R14, R12, -UR16, R39 ;  /* 0x800000100c0e7c23 */ /* 0x004fc40008010027 */
[----:B------:R-:W-:Y:S01]  /*4c60*/  FFMA.FTZ R11, R17, -UR16, R37 ;  /* 0x80000010110b7c23 */ /* 0x000fe20008010025 */
[----:B------:R1:W-:Y:S02]  /*4c70*/  I2F R16, R8 ;  /* 0x0000000800107306 */ /* 0x0003e40000201400 */
[----:B------:R-:W-:Y:S02]  /*4c80*/  FSEL R102, R14, -INF , !P2 ;  /* 0xff8000000e667808 */ /* 0x000fe40005000000 */
[----:B------:R-:W-:Y:S02]  /*4c90*/  FSEL R101, R11, -INF , !P4 ;  /* 0xff8000000b657808 */ /* 0x000fe40006000000 */
[----:B------:R-:W-:Y:S02]  /*4ca0*/  ISETP.GE.AND P4, PT, R7, R232, PT ;  /* 0x000000e80700720c */ /* 0x000fe40003f86270 */
[----:B------:R-:W2:Y:S01]  /*4cb0*/  I2F R9, R9 ;  /* 0x0000000900097306 */ /* 0x000ea20000201400 */
[----:B------:R-:W-:-:S02]  /*4cc0*/  ISETP.GE.AND P2, PT, R5, R235, PT ;  /* 0x000000eb0500720c */ /* 0x000fc40003f46270 */
[----:B------:R-:W-:Y:S02]  /*4cd0*/  ISETP.LT.OR P4, PT, R7, R227, P4 ;  /* 0x000000e30700720c */ /* 0x000fe40002781670 */
[----:B------:R-:W-:Y:S01]  /*4ce0*/  ISETP.LT.OR P2, PT, R5, R230, P2 ;  /* 0x000000e60500720c */ /* 0x000fe20001741670 */
[----:B-1----:R-:W-:Y:S02]  /*4cf0*/  IMAD.IADD R8, R231, 0x1, -R6 ;  /* 0x00000001e7087824 */ /* 0x002fe400078e0a06 */
[----:B------:R-:W-:Y:S02]  /*4d00*/  IMAD.MOV.U32 R6, RZ, RZ, R10 ;  /* 0x000000ffff067224 */ /* 0x000fe400078e000a */
[----:B------:R-:W-:Y:S01]  /*4d10*/  IMAD.IADD R10, R224, 0x1, -R7 ;  /* 0x00000001e00a7824 */ /* 0x000fe200078e0a07 */
[----:B------:R-:W-:Y:S01]  /*4d20*/  IABS R8, R8 ;  /* 0x0000000800087213 */ /* 0x000fe20000000000 */
[----:B------:R1:W-:Y:S01]  /*4d30*/  I2F R32, R6 ;  /* 0x0000000600207306 */ /* 0x0003e20000201400 */
[----:B--2---:R-:W-:-:S02]  /*4d40*/  FFMA.FTZ R15, R9, -UR16, R65 ;  /* 0x80000010090f7c23 */ /* 0x004fc40008010041 */
[--C-:B------:R-:W-:Y:S02]  /*4d50*/  IMAD.IADD R9, R225, 0x1, -R7.reuse ;  /* 0x00000001e1097824 */ /* 0x100fe400078e0a07 */
[----:B------:R-:W-:Y:S01]  /*4d60*/  IMAD.IADD R7, R231, 0x1, -R7 ;  /* 0x00000001e7077824 */ /* 0x000fe200078e0a07 */
[----:B------:R-:W-:Y:S02]  /*4d70*/  FSEL R28, R15, -INF , !P6 ;  /* 0xff8000000f1c7808 */ /* 0x000fe40007000000 */
[----:B------:R2:W3:Y:S01]  /*4d80*/  I2F R12, R8 ;  /* 0x00000008000c7306 */ /* 0x0004e20000201400 */
[C---:B------:R-:W-:Y:S02]  /*4d90*/  ISETP.GE.AND P6, PT, R5.reuse, R234, PT ;  /* 0x000000ea0500720c */ /* 0x040fe40003fc6270 */
[----:B------:R-:W-:Y:S02]  /*4da0*/  IABS R7, R7 ;  /* 0x0000000700077213 */ /* 0x000fe40000000000 */
[----:B------:R-:W-:Y:S01]  /*4db0*/  ISETP.LT.OR P6, PT, R5, R229, P6 ;  /* 0x000000e50500720c */ /* 0x000fe200037c1670 */
[----:B-1----:R-:W-:-:S02]  /*4dc0*/  IMAD.IADD R6, R226, 0x1, -R2 ;  /* 0x00000001e2067824 */ /* 0x002fc400078e0a02 */
[----:B------:R-:W-:Y:S03]  /*4dd0*/  I2F R14, R7 ;  /* 0x00000007000e7306 */ /* 0x000fe60000201400 */
[----:B------:R-:W-:-:S05]  /*4de0*/  IABS R6, R6 ;  /* 0x0000000600067213 */ /* 0x000fca0000000000 */
[----:B--2---:R-:W-:Y:S01]  /*4df0*/  IMAD.MOV.U32 R8, RZ, RZ, R6 ;  /* 0x000000ffff087224 */ /* 0x004fe200078e0006 */
[----:B------:R-:W-:Y:S01]  /*4e00*/  IABS R6, R9 ;  /* 0x0000000900067213 */ /* 0x000fe20000000000 */
[----:B------:R-:W-:Y:S02]  /*4e10*/  IMAD.IADD R9, R231, 0x1, -R5 ;  /* 0x00000001e7097824 */ /* 0x000fe400078e0a05 */
[----:B------:R1:W-:Y:S08]  /*4e20*/  I2F R33, R8 ;  /* 0x0000000800217306 */ /* 0x0003f00000201400 */
[----:B------:R2:W-:Y:S01]  /*4e30*/  I2F R13, R6 ;  /* 0x00000006000d7306 */ /* 0x0005e20000201400 */
[----:B-1----:R-:W-:Y:S01]  /*4e40*/  IABS R8, R10 ;  /* 0x0000000a00087213 */ /* 0x002fe20000000000 */
[----:B---3--:R-:W-:-:S02]  /*4e50*/  FFMA.FTZ R10, R12, -UR16, R67 ;  /* 0x800000100c0a7c23 */ /* 0x008fc40008010043 */
[----:B------:R-:W-:-:S03]  /*4e60*/  FFMA.FTZ R12, R21, -UR16, R52 ;  /* 0x80000010150c7c23 */ /* 0x000fc60008010034 */
[----:B------:R-:W-:Y:S01]  /*4e70*/  FSEL R29, R10, -INF , !P5 ;  /* 0xff8000000a1d7808 */ /* 0x000fe20006800000 */
[----:B------:R-:W-:Y:S01]  /*4e80*/  IMAD.IADD R10, R225, 0x1, -R2 ;  /* 0x00000001e10a7824 */ /* 0x000fe200078e0a02 */
[----:B------:R-:W-:Y:S01]  /*4e90*/  FSEL R129, R12, -INF , !P3 ;  /* 0xff8000000c817808 */ /* 0x000fe20005800000 */
[----:B--2---:R-:W-:Y:S01]  /*4ea0*/  IMAD.MOV.U32 R6, RZ, RZ, R8 ;  /* 0x000000ffff067224 */ /* 0x004fe200078e0008 */
[C---:B------:R-:W-:Y:S01]  /*4eb0*/  ISETP.GE.AND P5, PT, R5.reuse, R233, PT ;  /* 0x000000e90500720c */ /* 0x040fe20003fa6270 */
[----:B------:R-:W-:Y:S01]  /*4ec0*/  IMAD.IADD R8, R224, 0x1, -R5 ;  /* 0x00000001e0087824 */ /* 0x000fe200078e0a05 */
[C---:B------:R-:W-:Y:S01]  /*4ed0*/  ISETP.GE.AND P3, PT, R5.reuse, R232, PT ;  /* 0x000000e80500720c */ /* 0x040fe20003f66270 */
[----:B------:R1:W2:Y:S01]  /*4ee0*/  I2F R11, R6 ;  /* 0x00000006000b7306 */ /* 0x0002a20000201400 */
[C---:B------:R-:W-:Y:S01]  /*4ef0*/  ISETP.LT.OR P5, PT, R5.reuse, R228, P5 ;  /* 0x000000e40500720c */ /* 0x040fe20002fa1670 */
[----:B------:R-:W-:Y:S01]  /*4f00*/  FFMA.FTZ R12, R16, -UR16, R53 ;  /* 0x80000010100c7c23 */ /* 0x000fe20008010035 */
[----:B------:R-:W-:Y:S01]  /*4f10*/  ISETP.LT.OR P3, PT, R5, R227, P3 ;  /* 0x000000e30500720c */ /* 0x000fe20001f61670 */
[----:B------:R-:W-:Y:S03]  /*4f20*/  HMMA.16816.F32.BF16 R16, R48, R22, R72 ;  /* 0x000000163010723c */ /* 0x000fe60000041848 */
[----:B------:R-:W-:-:S02]  /*4f30*/  FSEL R116, R12, -INF , !P2 ;  /* 0xff8000000c747808 */ /* 0x000fc40005000000 */
[----:B------:R-:W-:-:S04]  /*4f40*/  ISETP.GE.AND P2, PT, R3, R232, PT ;  /* 0x000000e80300720c */ /* 0x000fc80003f46270 */
[----:B------:R-:W-:Y:S01]  /*4f50*/  ISETP.LT.OR P2, PT, R3, R227, P2 ;  /* 0x000000e30300720c */ /* 0x000fe20001741670 */
[C---:B-1----:R-:W-:Y:S02]  /*4f60*/  IMAD.IADD R6, R225.reuse, 0x1, -R5 ;  /* 0x00000001e1067824 */ /* 0x042fe400078e0a05 */
[----:B------:R-:W-:-:S03]  /*4f70*/  IMAD.IADD R5, R225, 0x1, -R3 ;  /* 0x00000001e1057824 */ /* 0x000fc600078e0a03 */
[----:B------:R-:W-:Y:S02]  /*4f80*/  IABS R6, R6 ;  /* 0x0000000600067213 */ /* 0x000fe40000000000 */
[----:B------:R-:W-:-:S03]  /*4f90*/  IABS R5, R5 ;  /* 0x0000000500057213 */ /* 0x000fc60000000000 */
[----:B------:R-:W-:Y:S01]  /*4fa0*/  IMAD.MOV.U32 R7, RZ, RZ, R6 ;  /* 0x000000ffff077224 */ /* 0x000fe200078e0006 */
[----:B------:R-:W-:Y:S01]  /*4fb0*/  IABS R6, R8 ;  /* 0x0000000800067213 */ /* 0x000fe20000000000 */
[----:B------:R-:W-:Y:S02]  /*4fc0*/  IMAD.IADD R8, R231, 0x1, -R3 ;  /* 0x00000001e7087824 */ /* 0x000fe400078e0a03 */
[----:B------:R1:W-:Y:S08]  /*4fd0*/  I2F R20, R7 ;  /* 0x0000000700147306 */ /* 0x0003f00000201400 */
[----:B------:R3:W4:Y:S01]  /*4fe0*/  I2F R15, R6 ;  /* 0x00000006000f7306 */ /* 0x0007220000201400 */
[----:B-1----:R-:W-:Y:S01]  /*4ff0*/  IABS R7, R9 ;  /* 0x0000000900077213 */ /* 0x002fe20000000000 */
[----:B--2---:R-:W-:-:S02]  /*5000*/  FFMA.FTZ R9, R11, -UR16, R56 ;  /* 0x800000100b097c23 */ /* 0x004fc40008010038 */
[----:B------:R-:W-:-:S04]  /*5010*/  FFMA.FTZ R11, R14, -UR16, R58 ;  /* 0x800000100e0b7c23 */ /* 0x000fc8000801003a */
[----:B------:R1:W2:Y:S01]  /*5020*/  I2F R21, R7 ;  /* 0x0000000700157306 */ /* 0x0002a20000201400 */
[----:B------:R-:W-:Y:S01]  /*5030*/  FSEL R30, R9, -INF , !P0 ;  /* 0xff800000091e7808 */ /* 0x000fe20004000000 */
[----:B---3--:R-:W-:Y:S01]  /*5040*/  FFMA.FTZ R6, R13, -UR16, R54 ;  /* 0x800000100d067c23 */ /* 0x008fe20008010036 */
[----:B------:R-:W-:Y:S01]  /*5050*/  FSEL R44, R11, -INF , !P4 ;  /* 0xff8000000b2c7808 */ /* 0x000fe20006000000 */
[----:B----4-:R-:W-:Y:S01]  /*5060*/  FFMA.FTZ R9, R15, -UR16, R57 ;  /* 0x800000100f097c23 */ /* 0x010fe20008010039 */
[C---:B------:R-:W-:Y:S02]  /*5070*/  ISETP.GE.AND P0, PT, R3.reuse, R234, PT ;  /* 0x000000ea0300720c */ /* 0x040fe40003f06270 */
[----:B------:R-:W-:Y:S01]  /*5080*/  FSEL R128, R6, -INF , !P1 ;  /* 0xff80000006807808 */ /* 0x000fe20004800000 */
[----:B------:R-:W-:Y:S01]  /*5090*/  IMAD.MOV.U32 R6, RZ, RZ, R5 ;  /* 0x000000ffff067224 */ /* 0x000fe200078e0005 */
[C---:B------:R-:W-:Y:S02]  /*50a0*/  ISETP.GE.AND P1, PT, R3.reuse, R235, PT ;  /* 0x000000eb0300720c */ /* 0x040fe40003f26270 */
[C---:B------:R-:W-:Y:S01]  /*50b0*/  ISETP.GE.AND P4, PT, R3.reuse, R233, PT ;  /* 0x000000e90300720c */ /* 0x040fe20003f86270 */
[----:B------:R3:W-:Y:S01]  /*50c0*/  I2F R14, R6 ;  /* 0x00000006000e7306 */ /* 0x0007e20000201400 */
[C---:B------:R-:W-:Y:S01]  /*50d0*/  ISETP.LT.OR P1, PT, R3.reuse, R230, P1 ;  /* 0x000000e60300720c */ /* 0x040fe20000f21670 */
[----:B-1----:R-:W-:Y:S01]  /*50e0*/  IMAD.IADD R7, R224, 0x1, -R3 ;  /* 0x00000001e0077824 */ /* 0x002fe200078e0a03 */
[----:B------:R-:W-:-:S02]  /*50f0*/  ISETP.LT.OR P0, PT, R3, R229, P0 ;  /* 0x000000e50300720c */ /* 0x000fc40000701670 */
[----:B------:R-:W-:Y:S02]  /*5100*/  ISETP.LT.OR P4, PT, R3, R228, P4 ;  /* 0x000000e40300720c */ /* 0x000fe40002781670 */
[----:B------:R-:W-:Y:S01]  /*5110*/  IABS R5, R7 ;  /* 0x0000000700057213 */ /* 0x000fe20000000000 */
[----:B------:R-:W-:Y:S01]  /*5120*/  FFMA.FTZ R7, R20, -UR16, R55 ;  /* 0x8000001014077c23 */ /* 0x000fe20008010037 */
[----:B------:R-:W-:Y:S02]  /*5130*/  IABS R3, R10 ;  /* 0x0000000a00037213 */ /* 0x000fe40000000000 */
[----:B------:R-:W-:Y:S02]  /*5140*/  FSEL R20, R9, -INF , !P5 ;  /* 0xff80000009147808 */ /* 0x000fe40006800000 */
[----:B------:R-:W-:Y:S01]  /*5150*/  FSEL R87, R7, -INF , !P6 ;  /* 0xff80000007577808 */ /* 0x000fe20007000000 */
[----:B------:R-:W-:Y:S01]  /*5160*/  FFMA.FTZ R7, R32, -UR16, R24 ;  /* 0x8000001020077c23 */ /* 0x000fe20008010018 */
[C---:B------:R-:W-:Y:S01]  /*5170*/  ISETP.GE.AND P6, PT, R2.reuse, R235, PT ;  /* 0x000000eb0200720c */ /* 0x040fe20003fc6270 */
[----:B---3--:R-:W-:Y:S01]  /*5180*/  IMAD.MOV.U32 R6, RZ, RZ, R5 ;  /* 0x000000ffff067224 */ /* 0x008fe200078e0005 */
[----:B------:R-:W-:Y:S01]  /*5190*/  IABS R5, R8 ;  /* 0x0000000800057213 */ /* 0x000fe20000000000 */
[----:B--2---:R-:W-:Y:S01]  /*51a0*/  FFMA.FTZ R8, R21, -UR16, R59 ;  /* 0x8000001015087c23 */ /* 0x004fe2000801003b */
[----:B------:R-:W-:Y:S01]  /*51b0*/  FSEL R85, R7, -INF , !P1 ;  /* 0xff80000007557808 */ /* 0x000fe20004800000 */
[----:B------:R1:W2:Y:S01]  /*51c0*/  I2F R13, R6 ;  /* 0x00000006000d7306 */ /* 0x0002a20000201400 */
[----:B------:R-:W-:-:S02]  /*51d0*/  ISETP.GE.AND P5, PT, R2, R234, PT ;  /* 0x000000ea0200720c */ /* 0x000fc40003fa6270 */
[----:B------:R-:W-:Y:S02]  /*51e0*/  FSEL R21, R8, -INF , !P3 ;  /* 0xff80000008157808 */ /* 0x000fe40005800000 */
[C---:B------:R-:W-:Y:S02]  /*51f0*/  ISETP.GE.AND P3, PT, R2.reuse, R233, PT ;  /* 0x000000e90200720c */ /* 0x040fe40003f66270 */
[C---:B------:R-:W-:Y:S01]  /*5200*/  ISETP.GE.AND P1, PT, R2.reuse, R232, PT ;  /* 0x000000e80200720c */ /* 0x040fe20003f26270 */
[----:B------:R3:W4:Y:S01]  /*5210*/  I2F R10, R5 ;  /* 0x00000005000a7306 */ /* 0x0007220000201400 */
[C---:B------:R-:W-:Y:S02]  /*5220*/  ISETP.LT.OR P6, PT, R2.reuse, R230, P6 ;  /* 0x000000e60200720c */ /* 0x040fe400037c1670 */
[C---:B------:R-:W-:Y:S02]  /*5230*/  ISETP.LT.OR P5, PT, R2.reuse, R229, P5 ;  /* 0x000000e50200720c */ /* 0x040fe40002fa1670 */
[----:B------:R-:W-:-:S02]  /*5240*/  ISETP.LT.OR P3, PT, R2, R228, P3 ;  /* 0x000000e40200720c */ /* 0x000fc40001f61670 */
[----:B------:R-:W-:Y:S01]  /*5250*/  ISETP.LT.OR P1, PT, R2, R227, P1 ;  /* 0x000000e30200720c */ /* 0x000fe20000f21670 */
[----:B-1----:R-:W-:Y:S02]  /*5260*/  IMAD.IADD R6, R224, 0x1, -R2 ;  /* 0x00000001e0067824 */ /* 0x002fe400078e0a02 */
[----:B--2---:R-:W-:-:S05]  /*5270*/  FFMA.FTZ R8, R13, -UR16, R16 ;  /* 0x800000100d087c23 */ /* 0x004fca0008010010 */
[----:B------:R-:W-:Y:S01]  /*5280*/  FSEL R15, R8, -INF , !P4 ;  /* 0xff800000080f7808 */ /* 0x000fe20006000000 */
[----:B---3--:R-:W-:Y:S01]  /*5290*/  IMAD.MOV.U32 R5, RZ, RZ, R3 ;  /* 0x000000ffff057224 */ /* 0x008fe200078e0003 */
[----:B------:R-:W-:Y:S01]  /*52a0*/  IABS R3, R6 ;  /* 0x0000000600037213 */ /* 0x000fe20000000000 */
[----:B------:R-:W-:Y:S01]  /*52b0*/  IMAD.IADD R6, R231, 0x1, -R2 ;  /* 0x00000001e7067824 */ /* 0x000fe200078e0a02 */
[----:B------:R-:W-:Y:S01]  /*52c0*/  LOP3.LUT R2, R97, R98, RZ, 0xfc, !PT ;  /* 0x0000006261027212 */ /* 0x000fe200078efcff */
[----:B------:R1:W2:Y:S02]  /*52d0*/  I2F R12, R5 ;  /* 0x00000005000c7306 */ /* 0x0002a40000201400 */
[----:B-1----:R-:W-:Y:S01]  /*52e0*/  IMAD.MOV.U32 R5, RZ, RZ, R3 ;  /* 0x000000ffff057224 */ /* 0x002fe200078e0003 */
[----:B------:R-:W-:Y:S01]  /*52f0*/  IABS R3, R6 ;  /* 0x0000000600037213 */ /* 0x000fe20000000000 */
[----:B----4-:R-:W-:-:S04]  /*5300*/  FFMA.FTZ R6, R10, -UR16, R18 ;  /* 0x800000100a067c23 */ /* 0x010fc80008010012 */
[----:B------:R-:W1:Y:S01]  /*5310*/  I2F R11, R5 ;  /* 0x00000005000b7306 */ /* 0x000e620000201400 */
[----:B------:R-:W-:Y:S02]  /*5320*/  FFMA.FTZ R10, R33, -UR16, R25 ;  /* 0x80000010210a7c23 */ /* 0x000fe40008010019 */
[----:B--2---:R-:W-:-:S03]  /*5330*/  FFMA.FTZ R9, R12, -UR16, R27 ;  /* 0x800000100c097c23 */ /* 0x004fc6000801001b */
[----:B------:R-:W-:Y:S02]  /*5340*/  FSEL R84, R10, -INF , !P6 ;  /* 0xff8000000a547808 */ /* 0x000fe40007000000 */
[----:B------:R2:W3:Y:S01]  /*5350*/  I2F R5, R3 ;  /* 0x0000000300057306 */ /* 0x0004e20000201400 */
[----:B------:R-:W-:Y:S01]  /*5360*/  FSEL R100, R9, -INF , !P5 ;  /* 0xff80000009647808 */ /* 0x000fe20006800000 */
[----:B-1----:R-:W-:Y:S01]  /*5370*/  FFMA.FTZ R7, R11, -UR16, R17 ;  /* 0x800000100b077c23 */ /* 0x002fe20008010011 */
[----:B------:R-:W-:Y:S01]  /*5380*/  FSEL R17, R6, -INF , !P2 ;  /* 0xff80000006117808 */ /* 0x000fe20005000000 */
[----:B--2---:R-:W-:-:S03]  /*5390*/  FFMA.FTZ R3, R14, -UR16, R26 ;  /* 0x800000100e037c23 */ /* 0x004fc6000801001a */
[----:B------:R-:W-:Y:S01]  /*53a0*/  FSEL R14, R7, -INF , !P3 ;  /* 0xff800000070e7808 */ /* 0x000fe20005800000 */
[----:B---3--:R-:W-:Y:S01]  /*53b0*/  FFMA.FTZ R5, R5, -UR16, R19 ;  /* 0x8000001005057c23 */ /* 0x008fe20008010013 */
        /* <DEDUP_REMOVED lines=44> */
.L_x_1204:
[----:B------:R-:W-:Y:S05]  /*5680*/  BSYNC B0 ;  /* 0x0000000000007941 */ /* 0x000fea0003800000 */
.L_x_1203:
[----:B------:R-:W0:Y:S02]  /*5690*/  LDGDEPBAR ;  /* 0x00000000000079af */ /* 0x000e240000000000 */
.L_x_1202:
        /* <DEDUP_REMOVED lines=48> */
[----:B------:R1:W2:Y:S01]  /*59a0*/  MUFU.EX2 R135, R9 ;  /* 0x0000000900877308 */ /* 0x0002a20000000800 */
[----:B------:R-:W3:Y:S07]  /*59b0*/  LDSM.16.MT88.4 R32, [R209+0xa000] ;  /* 0x00a00000d120783b */ /* 0x000eee0000004200 */
[----:B------:R4:W-:Y:S01]  /*59c0*/  MUFU.EX2 R138, R6 ;  /* 0x00000006008a7308 */ /* 0x0009e20000000800 */
[----:B-1----:R-:W-:-:S07]  /*59d0*/  FFMA.FTZ R9, R15, c[0x0][0x23c], -R3 ;  /* 0x00008f000f097a23 */ /* 0x002fce0000010803 */
[----:B------:R1:W-:Y:S01]  /*59e0*/  MUFU.EX2 R139, R5 ;  /* 0x00000005008b7308 */ /* 0x0003e20000000800 */
[----:B--2---:R-:W-:Y:S01]  /*59f0*/  F2FP.BF16.PACK_AB R124, R135, R252 ;  /* 0x000000fc877c723e */ /* 0x004fe200000010ff */
[----:B----4-:R-:W-:-:S06]  /*5a00*/  FMUL.FTZ R6, R137, c[0x0][0x23c] ;  /* 0x00008f0089067a20 */ /* 0x010fcc0000410000 */
        /* <DEDUP_REMOVED lines=8> */
[----:B--2---:R-:W-:-:S05]  /*5a90*/  FFMA.FTZ R9, R44, c[0x0][0x23c], -R2 ;  /* 0x00008f002c097a23 */ /* 0x004fca0000010802 */
[----:B------:R2:W-:Y:S08]  /*5aa0*/  MUFU.EX2 R248, R0 ;  /* 0x0000000000f87308 */ /* 0x0005f00000000800 */
[----:B------:R-:W-:Y:S01]  /*5ab0*/  MUFU.EX2 R244, R9 ;  /* 0x0000000900f47308 */ /* 0x000fe20000000800 */
[----:B-1----:R-:W-:Y:S01]  /*5ac0*/  F2FP.BF16.PACK_AB R6, R11, R139 ;  /* 0x0000008b0b06723e */ /* 0x002fe200000010ff */
[----:B--2---:R-:W-:-:S06]  /*5ad0*/  FFMA.FTZ R0, R40, c[0x0][0x23c], -R2 ;  /* 0x00008f0028007a23 */ /* 0x004fcc0000010802 */
[----:B------:R-:W1:Y:S08]  /*5ae0*/  MUFU.EX2 R251, R3 ;  /* 0x0000000300fb7308 */ /* 0x000e700000000800 */
[----:B------:R2:W-:Y:S08]  /*5af0*/  MUFU.EX2 R249, R0 ;  /* 0x0000000000f97308 */ /* 0x0005f00000000800 */
[----:B------:R4:W5:Y:S01]  /*5b00*/  MUFU.EX2 R250, R4 ;  /* 0x0000000400fa7308 */ /* 0x0009620000000800 */
[----:B-1----:R-:W-:Y:S01]  /*5b10*/  F2FP.BF16.PACK_AB R126, R251, R140 ;  /* 0x0000008cfb7e723e */ /* 0x002fe200000010ff */
[----:B--2---:R-:W-:-:S02]  /*5b20*/  FFMA.FTZ R0, R29, c[0x0][0x23c], -R2 ;  /* 0x00008f001d007a23 */ /* 0x004fc40000010802 */
[----:B------:R-:W-:Y:S04]  /*5b30*/  LDSM.16.MT88.4 R28, [R213+0xb800] ;  /* 0x00b80000d51c783b */ /* 0x000fe80000004200 */
[----:B------:R1:W2:Y:S01]  /*5b40*/  MUFU.EX2 R133, R0 ;  /* 0x0000000000857308 */ /* 0x0002a20000000800 */
[----:B----4-:R-:W-:Y:S02]  /*5b50*/  F2FP.BF16.PACK_AB R4, R138, R132 ;  /* 0x000000848a04723e */ /* 0x010fe400000010ff */
[----:B-----5:R-:W-:Y:S02]  /*5b60*/  F2FP.BF16.PACK_AB R5, R248, R250 ;  /* 0x000000faf805723e */ /* 0x020fe400000010ff */
[----:B-1----:R-:W-:Y:S02]  /*5b70*/  FMNMX.FTZ R0, R130, R119, !PT ;  /* 0x0000007782007209 */ /* 0x002fe40007810000 */
[----:B--2---:R-:W-:-:S02]  /*5b80*/  F2FP.BF16.PACK_AB R7, R133, R249 ;  /* 0x000000f98507723e */ /* 0x004fc400000010ff */
[----:B------:R-:W-:-:S04]  /*5b90*/  FMNMX.FTZ R0, R103, R0, !PT ;  /* 0x0000000067007209 */ /* 0x000fc80007810000 */
[----:B------:R-:W-:Y:S01]  /*5ba0*/  FMNMX.FTZ R0, R101, R0, !PT ;  /* 0x0000000065007209 */ /* 0x000fe20007810000 */
[----:B---3--:R-:W-:Y:S03]  /*5bb0*/  HMMA.16816.F32.BF16 R148, R4, R32, RZ ;  /* 0x000000200494723c */ /* 0x008fe600000418ff */
        /* <DEDUP_REMOVED lines=43> */
[--C-:B------:R-:W-:Y:S01]  /*5e70*/  FFMA.FTZ R3, R130, c[0x0][0x23c], -R2.reuse ;  /* 0x00008f0082037a23 */ /* 0x100fe20000010802 */
[----:B------:R-:W-:Y:S01]  /*5e80*/  MOV R130, R135 ;  /* 0x0000008700827202 */ /* 0x000fe20000000f00 */
[----:B------:R-:W-:Y:S02]  /*5e90*/  HMMA.16816.F32.BF16 R92, R4, R50, RZ ;  /* 0x00000032045c723c */ /* 0x000fe400000418ff */
[----:B------:R1:W-:Y:S01]  /*5ea0*/  MUFU.EX2 R243, R3 ;  /* 0x0000000300f37308 */ /* 0x0003e20000000800 */
[----:B--2---:R-:W-:Y:S01]  /*5eb0*/  FMNMX.FTZ R135, R0, R8, !PT ;  /* 0x0000000800877209 */ /* 0x004fe20007810000 */
[----:B------:R-:W-:-:S03]  /*5ec0*/  FFMA.FTZ R0, R119, c[0x0][0x23c], -R2 ;  /* 0x00008f0077007a23 */ /* 0x000fc60000010802 */
[----:B------:R-:W-:Y:S01]  /*5ed0*/  FSETP.NEU.FTZ.AND P1, PT, R135, -INF , PT ;  /* 0xff8000008700780b */ /* 0x000fe20003f3d000 */
[C---:B------:R-:W-:Y:S02]  /*5ee0*/  HMMA.16816.F32.BF16 R108, R4.reuse, R70, RZ ;  /* 0x00000046046c723c */ /* 0x040fe400000418ff */
        /* <DEDUP_REMOVED lines=32> */
[----:B-1----:R-:W-:Y:S01]  /*60f0*/  FFMA.FTZ R3, R129, c[0x0][0x23c], -R2 ;  /* 0x00008f0081037a23 */ /* 0x002fe20000010802 */
[----:B------:R-:W-:-:S03]  /*6100*/  MOV R129, R139 ;  /* 0x0000008b00817202 */ /* 0x000fc60000000f00 */
[----:B------:R1:W-:Y:S03]  /*6110*/  MUFU.EX2 R207, R3 ;  /* 0x0000000300cf7308 */ /* 0x0003e60000000800 */
[----:B------:R-:W-:Y:S07]  /*6120*/  HMMA.16816.F32.BF16 R124, R124, R30, R4 ;  /* 0x0000001e7c7c723c */ /* 0x000fee0000041804 */
[----:B---3--:R-:W-:-:S02]  /*6130*/  F2FP.BF16.PACK_AB R4, R240, R243 ;  /* 0x000000f3f004723e */ /* 0x008fc400000010ff */
[----:B--2---:R-:W-:Y:S02]  /*6140*/  F2FP.BF16.PACK_AB R6, R242, R241 ;  /* 0x000000f1f206723e */ /* 0x004fe400000010ff */
[----:B----4-:R-:W-:Y:S01]  /*6150*/  F2FP.BF16.PACK_AB R5, R238, R239 ;  /* 0x000000efee05723e */ /* 0x010fe200000010ff */
[----:B-1----:R-:W-:Y:S01]  /*6160*/  FFMA.FTZ R3, R116, c[0x0][0x23c], -R2 ;  /* 0x00008f0074037a23 */ /* 0x002fe20000010802 */
[----:B-----5:R-:W-:-:S03]  /*6170*/  F2FP.BF16.PACK_AB R7, R237, R236 ;  /* 0x000000eced07723e */ /* 0x020fc600000010ff */
[----:B------:R1:W2:Y:S04]  /*6180*/  MUFU.EX2 R206, R3 ;  /* 0x0000000300ce7308 */ /* 0x0002a80000000800 */
[C---:B------:R-:W-:Y:S08]  /*6190*/  HMMA.16816.F32.BF16 R144, R4.reuse, R32, RZ ;  /* 0x000000200490723c */ /* 0x040ff000000418ff */
[----:B------:R-:W-:Y:S01]  /*61a0*/  HMMA.16816.F32.BF16 R200, R4, R34, RZ ;  /* 0x0000002204c8723c */ /* 0x000fe200000418ff */
[----:B-1----:R-:W-:-:S02]  /*61b0*/  FFMA.FTZ R3, R85, c[0x0][0x23c], -R2 ;  /* 0x00008f0055037a23 */ /* 0x002fc40000010802 */
[----:B------:R-:W-:-:S05]  /*61c0*/  FFMA.FTZ R2, R84, c[0x0][0x23c], -R2 ;  /* 0x00008f0054027a23 */ /* 0x000fca0000010802 */
[C---:B------:R-:W-:Y:S01]  /*61d0*/  HMMA.16816.F32.BF16 R32, R4.reuse, R36, RZ ;  /* 0x000000240420723c */ /* 0x040fe200000418ff */
[----:B------:R1:W-:Y:S06]  /*61e0*/  MUFU.EX2 R205, R3 ;  /* 0x0000000300cd7308 */ /* 0x0003ec0000000800 */
[----:B------:R-:W-:Y:S01]  /*61f0*/  MOV R37, R138 ;  /* 0x0000008a00257202 */ /* 0x000fe20000000f00 */
[C---:B------:R-:W-:Y:S01]  /*6200*/  HMMA.16816.F32.BF16 R160, R4.reuse, R24, RZ ;  /* 0x0000001804a0723c */ /* 0x040fe200000418ff */
[----:B------:R3:W-:Y:S07]  /*6210*/  MUFU.EX2 R204, R2 ;  /* 0x0000000200cc7308 */ /* 0x0007ee0000000800 */
[----:B------:R-:W-:Y:S01]  /*6220*/  HMMA.16816.F32.BF16 R196, R4, R26, RZ ;  /* 0x0000001a04c4723c */ /* 0x000fe200000418ff */
[----:B-1----:R-:W-:-:S07]  /*6230*/  IMAD.MOV.U32 R3, RZ, RZ, R133 ;  /* 0x000000ffff037224 */ /* 0x002fce00078e0085 */
[----:B------:R-:W-:Y:S01]  /*6240*/  HMMA.16816.F32.BF16 R24, R4, R52, RZ ;  /* 0x000000340418723c */ /* 0x000fe200000418ff */
[----:B---3--:R-:W-:Y:S01]  /*6250*/  FFMA.FTZ R2, R128, c[0x0][0x23c], -R0 ;  /* 0x00008f0080027a23 */ /* 0x008fe20000010800 */
[----:B--2---:R-:W-:-:S03]  /*6260*/  F2FP.BF16.PACK_AB R128, R206, R207 ;  /* 0x000000cfce80723e */ /* 0x004fc600000010ff */
[----:B------:R1:W-:Y:S02]  /*6270*/  MUFU.EX2 R139, R2 ;  /* 0x00000002008b7308 */ /* 0x0003e40000000800 */
[----:B------:R-:W-:Y:S01]  /*6280*/  MOV R53, R11 ;  /* 0x0000000b00357202 */ /* 0x000fe20000000f00 */
[C---:B------:R-:W-:Y:S08]  /*6290*/  HMMA.16816.F32.BF16 R192, R4.reuse, R38, RZ ;  /* 0x0000002604c0723c */ /* 0x040ff000000418ff */
[----:B------:R-:W-:Y:S01]  /*62a0*/  HMMA.16816.F32.BF16 R188, R4, R54, RZ ;  /* 0x0000003604bc723c */ /* 0x000fe200000418ff */
[----:B-1----:R-:W-:-:S07]  /*62b0*/  FFMA.FTZ R2, R87, c[0x0][0x23c], -R0 ;  /* 0x00008f0057027a23 */ /* 0x002fce0000010800 */
[C---:B------:R-:W-:Y:S01]  /*62c0*/  HMMA.16816.F32.BF16 R8, R4.reuse, R64, RZ ;  /* 0x000000400408723c */ /* 0x040fe200000418ff */
[----:B------:R1:W2:Y:S07]  /*62d0*/  MUFU.EX2 R138, R2 ;  /* 0x00000002008a7308 */ /* 0x0002ae0000000800 */
[C---:B------:R-:W-:Y:S08]  /*62e0*/  HMMA.16816.F32.BF16 R184, R4.reuse, R66, RZ ;  /* 0x0000004204b8723c */ /* 0x040ff000000418ff */
[----:B------:R-:W-:Y:S01]  /*62f0*/  HMMA.16816.F32.BF16 R180, R4, R50, RZ ;  /* 0x0000003204b4723c */ /* 0x000fe200000418ff */
[----:B-1----:R-:W-:-:S02]  /*6300*/  FFMA.FTZ R2, R86, c[0x0][0x23c], -R0 ;  /* 0x00008f0056027a23 */ /* 0x002fc40000010800 */
[----:B------:R-:W-:Y:S02]  /*6310*/  FFMA.FTZ R0, R100, c[0x0][0x23c], -R0 ;  /* 0x00008f0064007a23 */ /* 0x000fe40000010800 */
[----:B------:R1:W-:Y:S03]  /*6320*/  MUFU.EX2 R133, R2 ;  /* 0x0000000200857308 */ /* 0x0003e60000000800 */
[C---:B------:R-:W-:Y:S08]  /*6330*/  HMMA.16816.F32.BF16 R84, R4.reuse, R48, RZ ;  /* 0x000000300454723c */ /* 0x040ff000000418ff */
[----:B------:R-:W-:Y:S01]  /*6340*/  HMMA.16816.F32.BF16 R100, R4, R68, RZ ;  /* 0x000000440464723c */ /* 0x000fe200000418ff */
[----:B-1----:R-:W-:-:S02]  /*6350*/  MOV R2, R132 ;  /* 0x0000008400027202 */ /* 0x002fc40000000f00 */
[----:B------:R1:W3:Y:S05]  /*6360*/  MUFU.EX2 R132, R0 ;  /* 0x0000000000847308 */ /* 0x0002ea0000000800 */
[C---:B------:R-:W-:Y:S08]  /*6370*/  HMMA.16816.F32.BF16 R176, R4.reuse, R70, RZ ;  /* 0x0000004604b0723c */ /* 0x040ff000000418ff */
[----:B------:R-:W-:Y:S01]  /*6380*/  HMMA.16816.F32.BF16 R116, R4, R80, RZ ;  /* 0x000000500474723c */ /* 0x000fe200000418ff */
[----:B-1----:R-:W-:-:S07]  /*6390*/  FADD.FTZ R0, R243, R240 ;  /* 0x000000f0f3007221 */ /* 0x002fce0000010000 */
[----:B------:R-:W-:Y:S01]  /*63a0*/  HMMA.16816.F32.BF16 R140, R4, R82, RZ ;  /* 0x00000052048c723c */ /* 0x000fe200000418ff */
[----:B------:R-:W-:-:S06]  /*63b0*/  FADD.FTZ R0, R241, R0 ;  /* 0x00000000f1007221 */ /* 0x000fcc0000010000 */
[----:B------:R-:W-:Y:S01]  /*63c0*/  MOV R4, R129 ;  /* 0x0000008100047202 */ /* 0x000fe20000000f00 */
[----:B------:R-:W-:Y:S01]  /*63d0*/  IMAD.MOV.U32 R6, RZ, RZ, R130 ;  /* 0x000000ffff067224 */ /* 0x000fe200078e0082 */
[----:B------:R-:W-:Y:S01]  /*63e0*/  MOV R7, R131 ;  /* 0x0000008300077202 */ /* 0x000fe20000000f00 */
[----:B------:R-:W-:Y:S01]  /*63f0*/  IMAD.MOV.U32 R5, RZ, RZ, R37 ;  /* 0x000000ffff057224 */ /* 0x000fe200078e0025 */
[----:B--2---:R-:W-:Y:S02]  /*6400*/  F2FP.BF16.PACK_AB R129, R138, R139 ;  /* 0x0000008b8a81723e */ /* 0x004fe400000010ff */
[----:B------:R-:W-:Y:S01]  /*6410*/  F2FP.BF16.PACK_AB R130, R204, R205 ;  /* 0x000000cdcc82723e */ /* 0x000fe200000010ff */
[----:B------:R-:W-:Y:S01]  /*6420*/  FADD.FTZ R2, R2, R5 ;  /* 0x0000000502027221 */ /* 0x000fe20000010000 */
[----:B---3--:R-:W-:Y:S01]  /*6430*/  F2FP.BF16.PACK_AB R131, R132, R133 ;  /* 0x000000858483723e */ /* 0x008fe200000010ff */
[----:B------:R-:W-:Y:S02]  /*6440*/  FADD.FTZ R5, R250, R248 ;  /* 0x000000f8fa057221 */ /* 0x000fe40000010000 */
[----:B------:R-:W-:-:S02]  /*6450*/  FADD.FTZ R2, R4, R2 ;  /* 0x0000000204027221 */ /* 0x000fc40000010000 */
[----:B------:R-:W-:Y:S02]  /*6460*/  FADD.FTZ R5, R249, R5 ;  /* 0x00000005f9057221 */ /* 0x000fe40000010000 */
[----:B------:R-:W-:Y:S01]  /*6470*/  HMMA.16816.F32.BF16 R36, R128, R12, R32 ;  /* 0x0000000c8024723c */ /* 0x000fe20000041820 */
[----:B------:R-:W-:-:S04]  /*6480*/  FADD.FTZ R4, R242, R0 ;  /* 0x00000000f2047221 */ /* 0x000fc80000010000 */
[----:B------:R-:W-:Y:S02]  /*6490*/  FADD.FTZ R4, R207, R4 ;  /* 0x00000004cf047221 */ /* 0x000fe40000010000 */
[----:B------:R-:W-:Y:S01]  /*64a0*/  MOV R35, R3 ;  /* 0x0000000300237202 */ /* 0x000fe20000000f00 */
[----:B------:R-:W-:Y:S01]  /*64b0*/  FADD.FTZ R3, R239, R238 ;  /* 0x000000eeef037221 */ /* 0x000fe20000010000 */
[----:B------:R-:W-:Y:S01]  /*64c0*/  MOV R34, R53 ;  /* 0x0000003500227202 */ /* 0x000fe20000000f00 */
        /* <DEDUP_REMOVED lines=22> */
[----:B------:R-:W-:Y:S01]  /*6630*/  FADD.FTZ R249, R251, R2 ;  /* 0x00000002fbf97221 */ /* 0x000fe20000010000 */
[----:B------:R1:W-:Y:S01]  /*6640*/  STL [R1+0xc], R245 ;  /* 0x00000cf501007387 */ /* 0x0003e20000100800 */
[----:B------:R-:W-:-:S03]  /*6650*/  FADD.FTZ R248, R247, R0 ;  /* 0x00000000f7f87221 */ /* 0x000fc60000010000 */
[----:B------:R1:W-:Y:S02]  /*6660*/  STL [R1+0x8], R244 ;  /* 0x000008f401007387 */ /* 0x0003e40000100800 */
[C---:B------:R-:W-:Y:S02]  /*6670*/  HMMA.16816.F32.BF16 R68, R128.reuse, R20, R8 ;  /* 0x000000148044723c */ /* 0x040fe40000041808 */
[----:B------:R1:W-:Y:S04]  /*6680*/  STL [R1+0x4], R249 ;  /* 0x000004f901007387 */ /* 0x0003e80000100800 */
[----:B------:R1:W-:Y:S02]  /*6690*/  STL [R1], R248 ;  /* 0x000000f801007387 */ /* 0x0003e40000100800 */
        /* <DEDUP_REMOVED lines=12> */
[----:B------:R-:W3:Y:S04]  /*6760*/  LDL R35, [R1+0x10] ;  /* 0x0000100001237983 */ /* 0x000ee80000100800 */
[----:B------:R-:W4:Y:S01]  /*6770*/  LDL.64 R6, [R1+0x40] ;  /* 0x0000400001067983 */ /* 0x000f220000100a00 */
[----:B------:R-:W-:-:S03]  /*6780*/  UIADD3 UR17, UR7, -0x2, URZ ;  /* 0xfffffffe07117890 */ /* 0x000fc6000fffe03f */
[----:B------:R-:W1:Y:S01]  /*6790*/  S2R R250, SR_TID.X ;  /* 0x0000000000fa7919 */ /* 0x000e620000002100 */
[----:B------:R-:W-:Y:S02]  /*67a0*/  USHF.R.S32.HI UR5, URZ, 0x1f, UR17 ;  /* 0x0000001f3f057899 */ /* 0x000fe40008011411 */
[----:B------:R-:W-:Y:S01]  /*67b0*/  UIMAD UR4, UR11, UR17, URZ ;  /* 0x000000110b0472a4 */ /* 0x000fe2000f8e023f */
[----:B------:R-:W-:Y:S01]  /*67c0*/  IMAD.U32 R2, RZ, RZ, UR17 ;  /* 0x00000011ff027e24 */ /* 0x000fe2000f8e00ff */
[----:B------:R-:W-:Y:S02]  /*67d0*/  UISETP.GT.AND UP0, UPT, UR17, UR8, UPT ;  /* 0x000000081100728c */ /* 0x000fe4000bf04270 */
[----:B------:R-:W-:Y:S01]  /*67e0*/  UIMAD UR4, UR5, UR12, UR4 ;  /* 0x0000000c050472a4 */ /* 0x000fe2000f8e0204 */
[----:B-1----:R-:W-:-:S05]  /*67f0*/  IMAD.SHL.U32 R250, R250, 0x2, RZ ;  /* 0x00000002fafa7824 */ /* 0x002fca00078e00ff */
[----:B------:R-:W-:Y:S01]  /*6800*/  LOP3.LUT R250, R250, 0x6, RZ, 0xc0, !PT ;  /* 0x00000006fafa7812 */ /* 0x000fe200078ec0ff */
[----:B------:R-:W-:Y:S01]  /*6810*/  BAR.SYNC.DEFER_BLOCKING 0x0 ;  /* 0x0000000000007b1d */ /* 0x000fe20000010000 */
[----:B--2---:R-:W-:Y:S02]  /*6820*/  ISETP.GE.AND P3, PT, R32, c[0x0][0x220], PT ;  /* 0x0000880020007a0c */ /* 0x004fe40003f66270 */
[----:B---3--:R-:W-:Y:S01]  /*6830*/  ISETP.GE.AND P2, PT, R35, c[0x0][0x220], PT ;  /* 0x0000880023007a0c */ /* 0x008fe20003f46270 */
[----:B----4-:R-:W-:-:S10]  /*6840*/  IMAD.WIDE.U32 R2, R2, UR12, R6 ;  /* 0x0000000c02027c25 */ /* 0x010fd4000f8e0006 */
[----:B------:R-:W-:Y:S01]  /*6850*/  @P3 STS.128 [R223+0xa000], RZ ;  /* 0x00a000ffdf003388 */ /* 0x000fe20000000c00 */
[----:B------:R-:W-:Y:S02]  /*6860*/  IADD3 R3, R3, UR4, RZ ;  /* 0x0000000403037c10 */ /* 0x000fe4000fffe0ff */
[C---:B------:R-:W-:Y:S02]  /*6870*/  IADD3 R0, P0, R2.reuse, UR14, RZ ;  /* 0x0000000e02007c10 */ /* 0x040fe4000ff1e0ff */
[C---:B------:R-:W-:Y:S02]  /*6880*/  @!P3 LEA R10, P5, R2.reuse, c[0x0][0x170], 0x1 ;  /* 0x00005c00020aba11 */ /* 0x040fe400078a08ff */
[----:B------:R-:W-:Y:S02]  /*6890*/  @!P2 LEA R6, P1, R2, c[0x0][0x170], 0x1 ;  /* 0x00005c000206aa11 */ /* 0x000fe400078208ff */
[----:B------:R-:W-:Y:S02]  /*68a0*/  IADD3.X R5, R3, UR13, RZ, P0, !PT ;  /* 0x0000000d03057c10 */ /* 0x000fe400087fe4ff */
[----:B------:R-:W-:-:S02]  /*68b0*/  @!P3 LEA R8, P4, R0, c[0x0][0x170], 0x1 ;  /* 0x00005c000008ba11 */ /* 0x000fc400078808ff */
        /* <DEDUP_REMOVED lines=16> */
[----:B------:R-:W-:Y:S01]  /*69c0*/  @P3 STS.128 [R223+0xa800], RZ ;  /* 0x00a800ffdf003388 */ /* 0x000fe20000000c00 */
[--C-:B------:R-:W-:Y:S01]  /*69d0*/  IMAD.IADD R2, R226, 0x1, -R0.reuse ;  /* 0x00000001e2027824 */ /* 0x100fe200078e0a00 */
[C---:B------:R-:W-:Y:S02]  /*69e0*/  ISETP.GE.AND P0, PT, R0.reuse, R235, PT ;  /* 0x000000eb0000720c */ /* 0x040fe40003f06270 */
[----:B------:R-:W-:Y:S01]  /*69f0*/  @!PT LDS RZ, [RZ] ;  /* 0x00000000fffff984 */ /* 0x000fe20000000800 */
[----:B------:R-:W-:Y:S01]  /*6a00*/  @!PT LDS RZ, [RZ] ;  /* 0x00000000fffff984 */ /* 0x000fe20000000800 */
[----:B------:R-:W-:Y:S01]  /*6a10*/  @!PT LDS RZ, [RZ] ;  /* 0x00000000fffff984 */ /* 0x000fe20000000800 */
[----:B------:R1:W-:Y:S01]  /*6a20*/  @!P3 LDGSTS.E.BYPASS.LTC128B.128 [R223+0xa800], [R8.64] ;  /* 0x0a80000008dfbfae */ /* 0x0003e2000b901d52 */
[C---:B------:R-:W-:Y:S02]  /*6a30*/  ISETP.GE.AND P6, PT, R0.reuse, R234, PT ;  /* 0x000000ea0000720c */ /* 0x040fe40003fc6270 */
[----:B------:R-:W-:Y:S01]  /*6a40*/  IABS R3, R2 ;  /* 0x0000000200037213 */ /* 0x000fe20000000000 */
[----:B------:R-:W-:Y:S01]  /*6a50*/  @P2 STS.128 [R223+0xb800], RZ ;  /* 0x00b800ffdf002388 */ /* 0x000fe20000000c00 */
[----:B------:R-:W-:Y:S01]  /*6a60*/  IMAD.IADD R2, R225, 0x1, -R0 ;  /* 0x00000001e1027824 */ /* 0x000fe200078e0a00 */
[----:B------:R-:W-:-:S02]  /*6a70*/  ISETP.LT.OR P0, PT, R0, R230, P0 ;  /* 0x000000e60000720c */ /* 0x000fc40000701670 */
[----:B------:R-:W-:Y:S01]  /*6a80*/  @!PT LDS RZ, [RZ] ;  /* 0x00000000fffff984 */ /* 0x000fe20000000800 */
[----:B------:R-:W-:Y:S01]  /*6a90*/  @!PT LDS RZ, [RZ] ;  /* 0x00000000fffff984 */ /* 0x000fe20000000800 */
[----:B------:R-:W-:Y:S01]  /*6aa0*/  @!PT LDS RZ, [RZ] ;  /* 0x00000000fffff984 */ /* 0x000fe20000000800 */
[----:B------:R2:W-:Y:S01]  /*6ab0*/  @!P2 LDGSTS.E.BYPASS.LTC128B.128 [R223+0xb800], [R4.64+0x80] ;  /* 0x0b80008004dfafae */ /* 0x0005e2000b901d52 */
[----:B------:R-:W-:Y:S02]  /*6ac0*/  ISETP.LT.OR P6, PT, R0, R229, P6 ;  /* 0x000000e50000720c */ /* 0x000fe400037c1670 */
[----:B------:R-:W-:Y:S01]  /*6ad0*/  IABS R2, R2 ;  /* 0x0000000200027213 */ /* 0x000fe20000000000 */
[----:B------:R-:W-:Y:S04]  /*6ae0*/  LDSM.16.M88.4 R24, [R208+0x8800] ;  /* 0x00880000d018783b */ /* 0x000fe80000000200 */
[----:B------:R-:W-:Y:S04]  /*6af0*/  LDSM.16.M88.4 R20, [R208+0x8000] ;  /* 0x00800000d014783b */ /* 0x000fe80000000200 */
[----:B------:R-:W-:Y:S04]  /*6b00*/  LDSM.16.M88.4 R32, [R222] ;  /* 0x00000000de20783b */ /* 0x000fe80000000200 */
[----:B------:R-:W3:Y:S04]  /*6b10*/  LDSM.16.M88.4 R12, [R210] ;  /* 0x00000000d20c783b */ /* 0x000ee80000000200 */
[----:B-1----:R-:W1:Y:S04]  /*6b20*/  LDSM.16.M88.4 R8, [R210+0x2000] ;  /* 0x00200000d208783b */ /* 0x002e680000000200 */
[----:B------:R-:W-:Y:S04]  /*6b30*/  LDSM.16.M88.4 R28, [R219] ;  /* 0x00000000db1c783b */ /* 0x000fe80000000200 */
[----:B--2---:R-:W2:Y:S04]  /*6b40*/  LDSM.16.M88.4 R4, [R212+0x2000] ;  /* 0x00200000d404783b */ /* 0x004ea80000000200 */
[----:B------:R-:W0:Y:S01]  /*6b50*/  LDGDEPBAR ;  /* 0x00000000000079af */ /* 0x000e220000000000 */
[----:B---3--:R-:W-:Y:S08]  /*6b60*/  HMMA.16816.F32.BF16 R184, R12, R20, RZ ;  /* 0x000000140cb8723c */ /* 0x008ff000000418ff */
[C---:B-1----:R-:W-:Y:S08]  /*6b70*/  HMMA.16816.F32.BF16 R180, R8.reuse, R26, RZ ;  /* 0x0000001a08b4723c */ /* 0x042ff000000418ff */
[C---:B------:R-:W-:Y:S08]  /*6b80*/  HMMA.16816.F32.BF16 R16, R8.reuse, R24, RZ ;  /* 0x000000180810723c */ /* 0x040ff000000418ff */
[C---:B------:R-:W-:Y:S08]  /*6b90*/  HMMA.16816.F32.BF16 R140, R8.reuse, R22, RZ ;  /* 0x00000016088c723c */ /* 0x040ff000000418ff */
[----:B------:R-:W-:Y:S01]  /*6ba0*/  HMMA.16816.F32.BF16 R176, R8, R20, RZ ;  /* 0x0000001408b0723c */ /* 0x000fe200000418ff */
[----:B------:R-:W1:Y:S07]  /*6bb0*/  LDSM.16.M88.4 R8, [R212] ;  /* 0x00000000d408783b */ /* 0x000e6e0000000200 */
[----:B--2---:R-:W-:Y:S08]  /*6bc0*/  HMMA.16816.F32.BF16 R204, R4, R34, R180 ;  /* 0x0000002204cc723c */ /* 0x004ff000000418b4 */
[C---:B------:R-:W-:Y:S08]  /*6bd0*/  HMMA.16816.F32.BF16 R180, R12.reuse, R22, RZ ;  /* 0x000000160cb4723c */ /* 0x040ff000000418ff */
[----:B------:R-:W-:Y:S08]  /*6be0*/  HMMA.16816.F32.BF16 R20, R12, R24, RZ ;  /* 0x000000180c14723c */ /* 0x000ff000000418ff */
[C---:B------:R-:W-:Y:S01]  /*6bf0*/  HMMA.16816.F32.BF16 R236, R4.reuse, R32, R16 ;  /* 0x0000002004ec723c */ /* 0x040fe20000041810 */
[----:B------:R-:W-:Y:S07]  /*6c00*/  LDSM.16.M88.4 R16, [R218+0x2000] ;  /* 0x00200000da10783b */ /* 0x000fee0000000200 */
[----:B------:R-:W-:Y:S01]  /*6c10*/  HMMA.16816.F32.BF16 R240, R4, R30, R140 ;  /* 0x0000001e04f0723c */ /* 0x000fe2000004188c */
[----:B------:R-:W2:Y:S07]  /*6c20*/  LDSM.16.M88.4 R140, [R217+0x8800] ;  /* 0x00880000d98c783b */ /* 0x000eae0000000200 */
[----:B------:R-:W-:Y:S01]  /*6c30*/  HMMA.16816.F32.BF16 R12, R12, R26, RZ ;  /* 0x0000001a0c0c723c */ /* 0x000fe200000418ff */
[----:B------:R-:W-:Y:S07]  /*6c40*/  LDSM.16.M88.4 R24, [R215+0x800] ;  /* 0x00080000d718783b */ /* 0x000fee0000000200 */
[-C--:B------:R-:W-:Y:S01]  /*6c50*/  HMMA.16816.F32.BF16 R196, R4, R28.reuse, R176 ;  /* 0x0000001c04c4723c */ /* 0x080fe200000418b0 */
[----:B------:R-:W3:Y:S04]  /*6c60*/  LDSM.16.M88.4 R176, [R217+0x8000] ;  /* 0x00800000d9b0783b */ /* 0x000ee80000000200 */
[----:B------:R-:W4:Y:S03]  /*6c70*/  LDSM.16.M88.4 R4, [R218] ;  /* 0x00000000da04783b */ /* 0x000f260000000200 */
[C---:B-1----:R-:W-:Y:S08]  /*6c80*/  HMMA.16816.F32.BF16 R192, R8.reuse, R28, R184 ;  /* 0x0000001c08c0723c */ /* 0x042ff000000418b8 */
[C---:B------:R-:W-:Y:S01]  /*6c90*/  HMMA.16816.F32.BF16 R200, R8.reuse, R32, R20 ;  /* 0x0000002008c8723c */ /* 0x040fe20000041814 */
[----:B------:R-:W-:Y:S07]  /*6ca0*/  LDSM.16.M88.4 R20, [R215] ;  /* 0x00000000d714783b */ /* 0x000fee0000000200 */
[C---:B------:R-:W-:Y:S08]  /*6cb0*/  HMMA.16816.F32.BF16 R188, R8.reuse, R30, R180 ;  /* 0x0000001e08bc723c */ /* 0x040ff000000418b4 */
[----:B------:R-:W-:Y:S01]  /*6cc0*/  HMMA.16816.F32.BF16 R184, R8, R34, R12 ;  /* 0x0000002208b8723c */ /* 0x000fe2000004180c */
[----:B------:R-:W1:Y:S04]  /*6cd0*/  LDSM.16.M88.4 R8, [R216+0x2000] ;  /* 0x00200000d808783b */ /* 0x000e680000000200 */
[----:B------:R-:W5:Y:S03]  /*6ce0*/  LDSM.16.M88.4 R12, [R216] ;  /* 0x00000000d80c783b */ /* 0x000f660000000200 */
        /* <DEDUP_REMOVED lines=8> */
[----:B------:R-:W-:Y:S07]  /*6d70*/  LDSM.16.M88.4 R4, [R210+0x6000] ;  /* 0x00600000d204783b */ /* 0x000fee0000000200 */
[C---:B-1----:R-:W-:Y:S01]  /*6d80*/  HMMA.16816.F32.BF16 R200, R8.reuse, R24, R28 ;  /* 0x0000001808c8723c */ /* 0x042fe2000004181c */
[----:B------:R-:W1:Y:S07]  /*6d90*/  LDSM.16.M88.4 R28, [R208+0x9000] ;  /* 0x00900000d01c783b */ /* 0x000e6e0000000200 */
[C---:B------:R-:W-:Y:S08]  /*6da0*/  HMMA.16816.F32.BF16 R236, R8.reuse, R20, R180 ;  /* 0x0000001408ec723c */ /* 0x040ff000000418b4 */
[C---:B------:R-:W-:Y:S01]  /*6db0*/  HMMA.16816.F32.BF16 R204, R8.reuse, R22, R32 ;  /* 0x0000001608cc723c */ /* 0x040fe20000041820 */
[----:B------:R-:W-:Y:S07]  /*6dc0*/  LDSM.16.M88.4 R32, [R221] ;  /* 0x00000000dd20783b */ /* 0x000fee0000000200 */
[----:B------:R-:W-:Y:S01]  /*6dd0*/  HMMA.16816.F32.BF16 R180, R8, R26, R16 ;  /* 0x0000001a08b4723c */ /* 0x000fe20000041810 */
[----:B------:R-:W2:Y:S04]  /*6de0*/  LDSM.16.M88.4 R16, [R208+0x9800] ;  /* 0x00980000d010783b */ /* 0x000ea80000000200 */
[----:B------:R-:W3:Y:S03]  /*6df0*/  LDSM.16.M88.4 R8, [R210+0x4000] ;  /* 0x00400000d208783b */ /* 0x000ee60000000200 */
[C---:B-----5:R-:W-:Y:S08]  /*6e00*/  HMMA.16816.F32.BF16 R184, R12.reuse, R22, R176 ;  /* 0x000000160cb8723c */ /* 0x060ff000000418b0 */
[C---:B------:R-:W-:Y:S01]  /*6e10*/  HMMA.16816.F32.BF16 R188, R12.reuse, R20, R196 ;  /* 0x000000140cbc723c */ /* 0x040fe200000418c4 */
[----:B------:R-:W-:Y:S07]  /*6e20*/  LDSM.16.M88.4 R20, [R220] ;  /* 0x00000000dc14783b */ /* 0x000fee0000000200 */
[C---:B------:R-:W-:Y:S08]  /*6e30*/  HMMA.16816.F32.BF16 R176, R12.reuse, R24, R192 ;  /* 0x000000180cb0723c */ /* 0x040ff000000418c0 */
[----:B------:R-:W-:Y:S01]  /*6e40*/  HMMA.16816.F32.BF16 R140, R12, R26, R140 ;  /* 0x0000001a0c8c723c */ /* 0x000fe2000004188c */
[----:B------:R-:W4:Y:S07]  /*6e50*/  LDSM.16.M88.4 R12, [R212+0x6000] ;  /* 0x00600000d40c783b */ /* 0x000f2e0000000200 */
[C---:B-1----:R-:W-:Y:S08]  /*6e60*/  HMMA.16816.F32.BF16 R24, R4.reuse, R28, R236 ;  /* 0x0000001c0418723c */ /* 0x042ff000000418ec */
[C---:B------:R-:W-:Y:S08]  /*6e70*/  HMMA.16816.F32.BF16 R192, R4.reuse, R30, R204 ;  /* 0x0000001e04c0723c */ /* 0x040ff000000418cc */
[----:B--2---:R-:W-:Y:S08]  /*6e80*/  HMMA.16816.F32.BF16 R236, R4, R16, R200 ;  /* 0x0000001004ec723c */ /* 0x004ff000000418c8 */
[----:B---3--:R-:W-:Y:S08]  /*6e90*/  HMMA.16816.F32.BF16 R204, R8, R30, R184 ;  /* 0x0000001e08cc723c */ /* 0x008ff000000418b8 */
[----:B------:R-:W-:Y:S01]  /*6ea0*/  HMMA.16816.F32.BF16 R200, R4, R18, R180 ;  /* 0x0000001204c8723c */ /* 0x000fe200000418b4 */
[----:B------:R-:W-:Y:S07]  /*6eb0*/  LDSM.16.M88.4 R4, [R218+0x6000] ;  /* 0x00600000da04783b */ /* 0x000fee0000000200 */
[C---:B------:R-:W-:Y:S01]  /*6ec0*/  HMMA.16816.F32.BF16 R188, R8.reuse, R28, R188 ;  /* 0x0000001c08bc723c */ /* 0x040fe200000418bc */
[----:B------:R-:W-:Y:S07]  /*6ed0*/  LDSM.16.M88.4 R28, [R217+0x9800] ;  /* 0x00980000d91c783b */ /* 0x000fee0000000200 */
[C---:B------:R-:W-:Y:S08]  /*6ee0*/  HMMA.16816.F32.BF16 R196, R8.reuse, R16, R176 ;  /* 0x0000001008c4723c */ /* 0x040ff000000418b0 */
[----:B------:R-:W-:Y:S01]  /*6ef0*/  HMMA.16816.F32.BF16 R184, R8, R18, R140 ;  /* 0x0000001208b8723c */ /* 0x000fe2000004188c */
[----:B------:R-:W1:Y:S07]  /*6f00*/  LDSM.16.M88.4 R8, [R212+0x4000] ;  /* 0x00400000d408783b */ /* 0x000e6e0000000200 */
[C---:B----4-:R-:W-:Y:S01]  /*6f10*/  HMMA.16816.F32.BF16 R140, R12.reuse, R32, R24 ;  /* 0x000000200c8c723c */ /* 0x050fe20000041818 */
[----:B------:R-:W2:Y:S07]  /*6f20*/  LDSM.16.M88.4 R24, [R217+0x9000] ;  /* 0x00900000d918783b */ /* 0x000eae0000000200 */
        /* <DEDUP_REMOVED lines=10> */
[----:B------:R-:W1:Y:S07]  /*6fd0*/  LDSM.16.M88.4 R16, [R215+0x1000] ;  /* 0x00100000d710783b */ /* 0x000e6e0000000200 */
[C---:B------:R-:W-:Y:S08]  /*6fe0*/  HMMA.16816.F32.BF16 R184, R4.reuse, R24, R140 ;  /* 0x0000001804b8723c */ /* 0x040ff0000004188c */
[C---:B------:R-:W-:Y:S08]  /*6ff0*/  HMMA.16816.F32.BF16 R204, R4.reuse, R28, R180 ;  /* 0x0000001c04cc723c */ /* 0x040ff000000418b4 */
[----:B------:R-:W-:Y:S01]  /*7000*/  HMMA.16816.F32.BF16 R236, R4, R30, R176 ;  /* 0x0000001e04ec723c */ /* 0x000fe200000418b0 */
[----:B------:R-:W2:Y:S07]  /*7010*/  LDSM.16.M88.4 R4, [R216+0x6000] ;  /* 0x00600000d804783b */ /* 0x000eae0000000200 */
[C---:B---3--:R-:W-:Y:S01]  /*7020*/  HMMA.16816.F32.BF16 R20, R12.reuse, R24, R188 ;  /* 0x000000180c14723c */ /* 0x048fe200000418bc */
[----:B------:R3:W4:Y:S07]  /*7030*/  I2F R24, R3 ;  /* 0x0000000300187306 */ /* 0x00072e0000201400 */
[C---:B------:R-:W-:Y:S08]  /*7040*/  HMMA.16816.F32.BF16 R32, R12.reuse, R26, R32 ;  /* 0x0000001a0c20723c */ /* 0x040ff00000041820 */
[----:B------:R-:W-:Y:S01]  /*7050*/  HMMA.16816.F32.BF16 R192, R12, R28, R192 ;  /* 0x0000001c0cc0723c */ /* 0x000fe200000418c0 */
[----:B---3--:R-:W-:-:S05]  /*7060*/  IMAD.IADD R3, R224, 0x1, -R0 ;  /* 0x00000001e0037824 */ /* 0x008fca00078e0a00 */
[----:B------:R-:W-:Y:S02]  /*7070*/  IABS R3, R3 ;  /* 0x0000000300037213 */ /* 0x000fe40000000000 */
[----:B-1----:R-:W-:Y:S01]  /*7080*/  HMMA.16816.F32.BF16 R140, R8, R16, R20 ;  /* 0x00000010088c723c */ /* 0x002fe20000041814 */
[----:B------:R1:W3:Y:S07]  /*7090*/  I2F R20, R2 ;  /* 0x0000000200147306 */ /* 0x0002ee0000201400 */
[----:B------:R-:W-:Y:S08]  /*70a0*/  HMMA.16816.F32.BF16 R200, R12, R30, R200 ;  /* 0x0000001e0cc8723c */ /* 0x000ff000000418c8 */
[----:B--2---:R-:W-:Y:S01]  /*70b0*/  HMMA.16816.F32.BF16 R176, R4, R16, R184 ;  /* 0x0000001004b0723c */ /* 0x004fe200000418b8 */
[----:B-1----:R-:W-:Y:S01]  /*70c0*/  IMAD.IADD R2, R231, 0x1, -R0 ;  /* 0x00000001e7027824 */ /* 0x002fe200078e0a00 */
[----:B------:R-:W1:Y:S04]  /*70d0*/  I2F R16, R3 ;  /* 0x0000000300107306 */ /* 0x000e680000201400 */
[----:B------:R-:W-:-:S02]  /*70e0*/  IABS R2, R2 ;  /* 0x0000000200027213 */ /* 0x000fc40000000000 */
[----:B------:R-:W-:Y:S01]  /*70f0*/  HMMA.16816.F32.BF16 R196, R4, R18, R196 ;  /* 0x0000001204c4723c */ /* 0x000fe200000418c4 */
[----:B----4-:R-:W-:Y:S01]  /*7100*/  FFMA.FTZ R14, R24, -UR16, R140 ;  /* 0x80000010180e7c23 */ /* 0x010fe2000801008c */
[----:B------:R2:W4:Y:S01]  /*7110*/  I2F R12, R2 ;  /* 0x00000002000c7306 */ /* 0x0005220000201400 */
[----:B---3--:R-:W-:-:S03]  /*7120*/  FFMA.FTZ R17, R20, -UR16, R142 ;  /* 0x8000001014117c23 */ /* 0x008fc6000801008e */
[----:B------:R-:W-:Y:S02]  /*7130*/  FSEL R185, R14, -INF , !P0 ;  /* 0xff8000000eb97808 */ /* 0x000fe40004000000 */
[----:B------:R-:W-:Y:S01]  /*7140*/  HMMA.16816.F32.BF16 R180, R8, R18, R32 ;  /* 0x0000001208b4723c */ /* 0x000fe20000041820 */
[----:B------:R-:W-:Y:S02]  /*7150*/  FSEL R188, R17, -INF , !P6 ;  /* 0xff80000011bc7808 */ /* 0x000fe40007000000 */
[----:B------:R-:W-:-:S04]  /*7160*/  ISETP.GE.AND P6, PT, R0, R233, PT ;  /* 0x000000e90000720c */ /* 0x000fc80003fc6270 */
[----:B------:R-:W-:Y:S01]  /*7170*/  ISETP.LT.OR P6, PT, R0, R228, P6 ;  /* 0x000000e40000720c */ /* 0x000fe200037c1670 */
[----:B-1----:R-:W-:Y:S01]  /*7180*/  FFMA.FTZ R18, R16, -UR16, R176 ;  /* 0x8000001010127c23 */ /* 0x002fe200080100b0 */
[----:B--2---:R-:W-:Y:S01]  /*7190*/  IADD3 R2, R0, 0x1, RZ ;  /* 0x0000000100027810 */ /* 0x004fe20007ffe0ff */
[----:B----4-:R-:W-:-:S03]  /*71a0*/  FFMA.FTZ R19, R12, -UR16, R178 ;  /* 0x800000100c137c23 */ /* 0x010fc600080100b2 */
[----:B------:R-:W-:Y:S01]  /*71b0*/  FSEL R187, R18, -INF , !P6 ;  /* 0xff80000012bb7808 */ /* 0x000fe20007000000 */
[--C-:B------:R-:W-:Y:S01]  /*71c0*/  IMAD.IADD R3, R226, 0x1, -R2.reuse ;  /* 0x00000001e2037824 */ /* 0x100fe200078e0a02 */
[C---:B------:R-:W-:Y:S01]  /*71d0*/  ISETP.GE.AND P5, PT, R2.reuse, R235, PT ;  /* 0x000000eb0200720c */ /* 0x040fe20003fa6270 */
[--C-:B------:R-:W-:Y:S01]  /*71e0*/  IMAD.IADD R13, R225, 0x1, -R2.reuse ;  /* 0x00000001e10d7824 */ /* 0x100fe200078e0a02 */
[C---:B------:R-:W-:Y:S02]  /*71f0*/  ISETP.GE.AND P4, PT, R2.reuse, R234, PT ;  /* 0x000000ea0200720c */ /* 0x040fe40003f86270 */
[----:B------:R-:W-:Y:S02]  /*7200*/  IABS R3, R3 ;  /* 0x0000000300037213 */ /* 0x000fe40000000000 */
[C---:B------:R-:W-:Y:S02]  /*7210*/  ISETP.GE.AND P1, PT, R2.reuse, R233, PT ;  /* 0x000000e90200720c */ /* 0x040fe40003f26270 */
[----:B------:R-:W-:Y:S01]  /*7220*/  ISETP.GE.AND P0, PT, R2, R232, PT ;  /* 0x000000e80200720c */ /* 0x000fe20003f06270 */
[----:B------:R-:W-:Y:S01]  /*7230*/  IMAD.MOV.U32 R12, RZ, RZ, R3 ;  /* 0x000000ffff0c7224 */ /* 0x000fe200078e0003 */
[----:B------:R-:W-:Y:S01]  /*7240*/  IABS R3, R13 ;  /* 0x0000000d00037213 */ /* 0x000fe20000000000 */
[----:B------:R-:W-:Y:S01]  /*7250*/  IMAD.IADD R13, R224, 0x1, -R2 ;  /* 0x00000001e00d7824 */ /* 0x000fe200078e0a02 */
[C---:B------:R-:W-:Y:S01]  /*7260*/  ISETP.LT.OR P5, PT, R2.reuse, R230, P5 ;  /* 0x000000e60200720c */ /* 0x040fe20002fa1670 */
[----:B------:R1:W2:Y:S01]  /*7270*/  I2F R15, R12 ;  /* 0x0000000c000f7306 */ /* 0x0002a20000201400 */
[----:B------:R-:W-:-:S02]  /*7280*/  ISETP.LT.OR P4, PT, R2, R229, P4 ;  /* 0x000000e50200720c */ /* 0x000fc40002781670 */
[C---:B------:R-:W-:Y:S02]  /*7290*/  ISETP.LT.OR P1, PT, R2.reuse, R228, P1 ;  /* 0x000000e40200720c */ /* 0x040fe40000f21670 */
[----:B------:R-:W-:Y:S02]  /*72a0*/  ISETP.LT.OR P0, PT, R2, R227, P0 ;  /* 0x000000e30200720c */ /* 0x000fe40000701670 */
[----:B------:R-:W-:-:S04]  /*72b0*/  ISETP.GE.AND P6, PT, R0, R232, PT ;  /* 0x000000e80000720c */ /* 0x000fc80003fc6270 */
[----:B------:R-:W-:-:S04]  /*72c0*/  ISETP.LT.OR P6, PT, R0, R227, P6 ;  /* 0x000000e30000720c */ /* 0x000fc800037c1670 */
[----:B------:R-:W-:Y:S01]  /*72d0*/  FSEL R186, R19, -INF , !P6 ;  /* 0xff80000013ba7808 */ /* 0x000fe20007000000 */
[----:B-1----:R-:W-:Y:S01]  /*72e0*/  IMAD.MOV.U32 R12, RZ, RZ, R3 ;  /* 0x000000ffff0c7224 */ /* 0x002fe200078e0003 */
[----:B------:R-:W-:Y:S01]  /*72f0*/  IABS R3, R13 ;  /* 0x0000000d00037213 */ /* 0x000fe20000000000 */
[----:B--2---:R-:W-:Y:S02]  /*7300*/  FFMA.FTZ R16, R15, -UR16, R141 ;  /* 0x800000100f107c23 */ /* 0x004fe4000801008d */
[----:B------:R1:W2:Y:S03]  /*7310*/  I2F R14, R12 ;  /* 0x0000000c000e7306 */ /* 0x0002a60000201400 */
[----:B------:R-:W-:-:S05]  /*7320*/  FSEL R133, R16, -INF , !P5 ;  /* 0xff80000010857808 */ /* 0x000fca0006800000 */
[----:B------:R3:W4:Y:S01]  /*7330*/  I2F R13, R3 ;  /* 0x00000003000d7306 */ /* 0x0007220000201400 */
[----:B-1----:R-:W-:Y:S01]  /*7340*/  IMAD.IADD R12, R231, 0x1, -R2 ;  /* 0x00000001e70c7824 */ /* 0x002fe200078e0a02 */
[----:B------:R-:W-:Y:S01]  /*7350*/  IADD3 R2, R0, 0x8, RZ ;  /* 0x0000000800027810 */ /* 0x000fe20007ffe0ff */
[----:B--2---:R-:W-:-:S03]  /*7360*/  FFMA.FTZ R15, R14, -UR16, R143 ;  /* 0x800000100e0f7c23 */ /* 0x004fc6000801008f */
[----:B------:R-:W-:Y:S01]  /*7370*/  IABS R12, R12 ;  /* 0x0000000c000c7213 */ /* 0x000fe20000000000 */
[--C-:B------:R-:W-:Y:S01]  /*7380*/  IMAD.IADD R14, R224, 0x1, -R2.reuse ;  /* 0x00000001e00e7824 */ /* 0x100fe200078e0a02 */
[----:B------:R-:W-:Y:S01]  /*7390*/  FSEL R139, R15, -INF , !P4 ;  /* 0xff8000000f8b7808 */ /* 0x000fe20006000000 */
[--C-:B---3--:R-:W-:Y:S01]  /*73a0*/  IMAD.IADD R3, R226, 0x1, -R2.reuse ;  /* 0x00000001e2037824 */ /* 0x108fe200078e0a02 */
[----:B------:R1:W2:Y:S01]  /*73b0*/  I2F R23, R12 ;  /* 0x0000000c00177306 */ /* 0x0002a20000201400 */
[----:B----4-:R-:W-:Y:S01]  /*73c0*/  FFMA.FTZ R18, R13, -UR16, R177 ;  /* 0x800000100d127c23 */ /* 0x010fe200080100b1 */
[----:B------:R-:W-:Y:S01]  /*73d0*/  ISETP.GE.AND P6, PT, R2, R235, PT ;  /* 0x000000eb0200720c */ /* 0x000fe20003fc6270 */
[----:B------:R-:W-:Y:S01]  /*73e0*/  IMAD.IADD R17, R231, 0x1, -R2 ;  /* 0x00000001e7117824 */ /* 0x000fe200078e0a02 */
[----:B------:R-:W-:Y:S02]  /*73f0*/  IABS R3, R3 ;  /* 0x0000000300037213 */ /* 0x000fe40000000000 */
[----:B------:R-:W-:-:S02]  /*7400*/  FSEL R184, R18, -INF , !P1 ;  /* 0xff80000012b87808 */ /* 0x000fc40004800000 */
[----:B------:R-:W3:Y:S01]  /*7410*/  I2F R20, R3 ;  /* 0x0000000300147306 */ /* 0x000ee20000201400 */
[C---:B------:R-:W-:Y:S02]  /*7420*/  ISETP.GE.AND P5, PT, R2.reuse, R234, PT ;  /* 0x000000ea0200720c */ /* 0x040fe40003fa6270 */
[C---:B------:R-:W-:Y:S02]  /*7430*/  ISETP.GE.AND P4, PT, R2.reuse, R233, PT ;  /* 0x000000e90200720c */ /* 0x040fe40003f86270 */
[C---:B------:R-:W-:Y:S02]  /*7440*/  ISETP.GE.AND P1, PT, R2.reuse, R232, PT ;  /* 0x000000e80200720c */ /* 0x040fe40003f26270 */
[C---:B------:R-:W-:Y:S01]  /*7450*/  ISETP.LT.OR P6, PT, R2.reuse, R230, P6 ;  /* 0x000000e60200720c */ /* 0x040fe200037c1670 */
[----:B-1----:R-:W-:Y:S01]  /*7460*/  IMAD.IADD R12, R225, 0x1, -R2 ;  /* 0x00000001e10c7824 */ /* 0x002fe200078e0a02 */
[C---:B------:R-:W-:Y:S01]  /*7470*/  ISETP.LT.OR P5, PT, R2.reuse, R229, P5 ;  /* 0x000000e50200720c */ /* 0x040fe20002fa1670 */
[----:B--2---:R-:W-:Y:S01]  /*7480*/  FFMA.FTZ R19, R23, -UR16, R179 ;  /* 0x8000001017137c23 */ /* 0x004fe200080100b3 */
[----:B------:R-:W-:-:S02]  /*7490*/  ISETP.LT.OR P4, PT, R2, R228, P4 ;  /* 0x000000e40200720c */ /* 0x000fc40002781670 */
[----:B------:R-:W-:Y:S02]  /*74a0*/  IABS R12, R12 ;  /* 0x0000000c000c7213 */ /* 0x000fe40000000000 */
[----:B------:R-:W-:Y:S01]  /*74b0*/  ISETP.LT.OR P1, PT, R2, R227, P1 ;  /* 0x000000e30200720c */ /* 0x000fe20000f21670 */
[----:B---3--:R-:W-:Y:S01]  /*74c0*/  FFMA.FTZ R20, R20, -UR16, R180 ;  /* 0x8000001014147c23 */ /* 0x008fe200080100b4 */
[----:B------:R-:W-:Y:S01]  /*74d0*/  IADD3 R3, R0, 0x9, RZ ;  /* 0x0000000900037810 */ /* 0x000fe20007ffe0ff */
[----:B------:R-:W-:Y:S01]  /*74e0*/  IMAD.MOV.U32 R13, RZ, RZ, R12 ;  /* 0x000000ffff0d7224 */ /* 0x000fe200078e000c */
[----:B------:R-:W-:Y:S02]  /*74f0*/  IABS R12, R14 ;  /* 0x0000000e000c7213 */ /* 0x000fe40000000000 */
[----:B------:R-:W-:Y:S01]  /*7500*/  FSEL R30, R20, -INF , !P6 ;  /* 0xff800000141e7808 */ /* 0x000fe20007000000 */
[----:B------:R1:W2:Y:S01]  /*7510*/  I2F R22, R13 ;  /* 0x0000000d00167306 */ /* 0x0002a20000201400 */
[----:B------:R-:W-:Y:S01]  /*7520*/  IMAD.IADD R18, R226, 0x1, -R3 ;  /* 0x00000001e2127824 */ /* 0x000fe200078e0a03 */
[----:B------:R-:W-:Y:S01]  /*7530*/  FSEL R138, R19, -INF , !P0 ;  /* 0xff800000138a7808 */ /* 0x000fe20004000000 */
[----:B------:R-:W-:Y:S01]  /*7540*/  IMAD.MOV.U32 R16, RZ, RZ, R12 ;  /* 0x000000ffff107224 */ /* 0x000fe200078e000c */
[----:B------:R-:W-:-:S02]  /*7550*/  ISETP.GE.AND P0, PT, R3, R235, PT ;  /* 0x000000eb0300720c */ /* 0x000fc40003f06270 */
[----:B------:R-:W-:Y:S01]  /*7560*/  IABS R2, R18 ;  /* 0x0000001200027213 */ /* 0x000fe20000000000 */
[----:B------:R-:W-:Y:S01]  /*7570*/  IMAD.IADD R18, R224, 0x1, -R3 ;  /* 0x00000001e0127824 */ /* 0x000fe200078e0a03 */
[----:B------:R3:W4:Y:S01]  /*7580*/  I2F R21, R16 ;  /* 0x0000001000157306 */ /* 0x0007220000201400 */
[C---:B------:R-:W-:Y:S02]  /*7590*/  ISETP.GE.AND P6, PT, R3.reuse, R234, PT ;  /* 0x000000ea0300720c */ /* 0x040fe40003fc6270 */
[C---:B------:R-:W-:Y:S02]  /*75a0*/  ISETP.LT.OR P0, PT, R3.reuse, R230, P0 ;  /* 0x000000e60300720c */ /* 0x040fe40000701670 */
[----:B------:R-:W-:Y:S01]  /*75b0*/  ISETP.LT.OR P6, PT, R3, R229, P6 ;  /* 0x000000e50300720c */ /* 0x000fe200037c1670 */
[----:B-1----:R-:W1:Y:S01]  /*75c0*/  LDSM.16.M88.4 R12, [R215+0x1800] ;  /* 0x00180000d70c783b */ /* 0x002e620000000200 */
[----:B--2---:R-:W-:Y:S01]  /*75d0*/  FFMA.FTZ R22, R22, -UR16, R182 ;  /* 0x8000001016167c23 */ /* 0x004fe200080100b6 */
[----:B------:R-:W-:-:S04]  /*75e0*/  DEPBAR.LE SB0, 0x0 ;  /* 0x000080000000791a */ /* 0x000fc80000000000 */
[----:B------:R-:W-:Y:S02]  /*75f0*/  FSEL R31, R22, -INF , !P5 ;  /* 0xff800000161f7808 */ /* 0x000fe40006800000 */
[----:B---3--:R-:W-:Y:S01]  /*7600*/  IABS R16, R17 ;  /* 0x0000001100107213 */ /* 0x008fe20000000000 */
[----:B------:R-:W-:Y:S01]  /*7610*/  IMAD.MOV.U32 R17, RZ, RZ, R2 ;  /* 0x000000ffff117224 */ /* 0x000fe200078e0002 */
[----:B------:R-:W-:Y:S01]  /*7620*/  IADD3 R2, R0, 0x10, RZ ;  /* 0x0000001000027810 */ /* 0x000fe20007ffe0ff */
[----:B----4-:R-:W-:Y:S01]  /*7630*/  FFMA.FTZ R21, R21, -UR16, R196 ;  /* 0x8000001015157c23 */ /* 0x010fe200080100c4 */
[----:B------:R2:W-:Y:S01]  /*7640*/  I2F R25, R16 ;  /* 0x0000001000197306 */ /* 0x0005e20000201400 */
[----:B------:R-:W-:Y:S02]  /*7650*/  ISETP.GE.AND P5, PT, R3, R233, PT ;  /* 0x000000e90300720c */ /* 0x000fe40003fa6270 */
[----:B------:R-:W-:Y:S01]  /*7660*/  IMAD.IADD R19, R226, 0x1, -R2 ;  /* 0x00000001e2137824 */ /* 0x000fe200078e0a02 */
[----:B------:R-:W-:Y:S01]  /*7670*/  FSEL R132, R21, -INF , !P4 ;  /* 0xff80000015847808 */ /* 0x000fe20006000000 */
[----:B------:R-:W-:Y:S01]  /*7680*/  BAR.SYNC.DEFER_BLOCKING 0x0 ;  /* 0x0000000000007b1d */ /* 0x000fe20000010000 */
[----:B------:R-:W-:-:S02]  /*7690*/  ISETP.GE.AND P4, PT, R3, R232, PT ;  /* 0x000000e80300720c */ /* 0x000fc40003f86270 */
[C---:B------:R-:W-:Y:S02]  /*76a0*/  ISETP.LT.OR P5, PT, R3.reuse, R228, P5 ;  /* 0x000000e40300720c */ /* 0x040fe40002fa1670 */
[----:B------:R-:W-:Y:S01]  /*76b0*/  ISETP.LT.OR P4, PT, R3, R227, P4 ;  /* 0x000000e30300720c */ /* 0x000fe20002781670 */
[----:B------:R3:W4:Y:S01]  /*76c0*/  I2F R24, R17 ;  /* 0x0000001100187306 */ /* 0x0007220000201400 */
[----:B--2---:R-:W-:-:S05]  /*76d0*/  IMAD.IADD R16, R225, 0x1, -R3 ;  /* 0x00000001e1107824 */ /* 0x004fca00078e0a03 */
[----:B------:R-:W-:-:S05]  /*76e0*/  IABS R16, R16 ;  /* 0x0000001000107213 */ /* 0x000fca0000000000 */
[----:B---3--:R-:W-:Y:S01]  /*76f0*/  IMAD.MOV.U32 R17, RZ, RZ, R16 ;  /* 0x000000ffff117224 */ /* 0x008fe200078e0010 */
[----:B------:R-:W-:Y:S01]  /*7700*/  IABS R16, R18 ;  /* 0x0000001200107213 */ /* 0x000fe20000000000 */
[----:B------:R-:W-:Y:S01]  /*7710*/  IMAD.IADD R18, R231, 0x1, -R3 ;  /* 0x00000001e7127824 */ /* 0x000fe200078e0a03 */
[----:B-1----:R-:W-:Y:S01]  /*7720*/  HMMA.16816.F32.BF16 R32, R8, R12, R192 ;  /* 0x0000000c0820723c */ /* 0x002fe200000418c0 */
[----:B------:R1:W2:Y:S01]  /*7730*/  I2F R23, R17 ;  /* 0x0000001100177306 */ /* 0x0002a20000201400 */
[----:B------:R-:W-:-:S06]  /*7740*/  IMAD.IADD R3, R225, 0x1, -R2 ;  /* 0x00000001e1037824 */ /* 0x000fcc00078e0a02 */
[C---:B------:R-:W-:Y:S07]  /*7750*/  HMMA.16816.F32.BF16 R140, R4.reuse, R12, R204 ;  /* 0x0000000c048c723c */ /* 0x040fee00000418cc */
[----:B------:R-:W-:Y:S01]  /*7760*/  IABS R12, R3 ;  /* 0x00000003000c7213 */ /* 0x000fe20000000000 */
[----:B------:R-:W-:Y:S01]  /*7770*/  HMMA.16816.F32.BF16 R176, R4, R14, R236 ;  /* 0x0000000e04b0723c */ /* 0x000fe200000418ec */
[----:B-1----:R-:W-:Y:S01]  /*7780*/  IMAD.MOV.U32 R17, RZ, RZ, R16 ;  /* 0x000000ffff117224 */ /* 0x002fe200078e0010 */
[----:B------:R-:W-:Y:S01]  /*7790*/  IABS R16, R18 ;  /* 0x0000001200107213 */ /* 0x000fe20000000000 */
[----:B----4-:R-:W-:Y:S01]  /*77a0*/  FFMA.FTZ R18, R24, -UR16, R181 ;  /* 0x8000001018127c23 */ /* 0x010fe200080100b5 */
[----:B------:R-:W-:Y:S01]  /*77b0*/  IADD3 R3, R0, 0x11, RZ ;  /* 0x0000001100037810 */ /* 0x000fe20007ffe0ff */
[----:B------:R1:W3:Y:S01]  /*77c0*/  I2F R20, R17 ;  /* 0x0000001100147306 */ /* 0x0002e20000201400 */
[----:B--2---:R-:W-:-:S03]  /*77d0*/  FFMA.FTZ R21, R23, -UR16, R183 ;  /* 0x8000001017157c23 */ /* 0x004fc600080100b7 */
[----:B------:R-:W-:Y:S02]  /*77e0*/  IMAD.IADD R4, R224, 0x1, -R3 ;  /* 0x00000001e0047824 */ /* 0x000fe400078e0a03 */
[----:B------:R-:W-:Y:S02]  /*77f0*/  FSEL R27, R21, -INF , !P6 ;  /* 0xff800000151b7808 */ /* 0x000fe40007000000 */
[C---:B------:R-:W-:Y:S02]  /*7800*/  ISETP.GE.AND P6, PT, R2.reuse, R233, PT ;  /* 0x000000e90200720c */ /* 0x040fe40003fc6270 */
[----:B------:R-:W-:Y:S02]  /*7810*/  IABS R4, R4 ;  /* 0x0000000400047213 */ /* 0x000fe40000000000 */
[----:B------:R-:W-:Y:S01]  /*7820*/  ISETP.LT.OR P6, PT, R2, R228, P6 ;  /* 0x000000e40200720c */ /* 0x000fe200037c1670 */
[----:B-1----:R-:W-:Y:S01]  /*7830*/  IMAD.MOV.U32 R17, RZ, RZ, R16 ;  /* 0x000000ffff117224 */ /* 0x002fe200078e0010 */
[----:B------:R-:W-:Y:S01]  /*7840*/  IABS R16, R19 ;  /* 0x0000001300107213 */ /* 0x000fe20000000000 */
[----:B---3--:R-:W-:-:S02]  /*7850*/  FFMA.FTZ R19, R20, -UR16, R197 ;  /* 0x8000001014137c23 */ /* 0x008fc400080100c5 */
[----:B------:R1:W2:Y:S02]  /*7860*/  I2F R26, R17 ;  /* 0x00000011001a7306 */ /* 0x0002a40000201400 */
[----:B------:R-:W-:Y:S01]  /*7870*/  IMAD.MOV.U32 R13, RZ, RZ, R16 ;  /* 0x000000ffff0d7224 */ /* 0x000fe200078e0010 */
[----:B------:R-:W-:Y:S01]  /*7880*/  FSEL R28, R19, -INF , !P5 ;  /* 0xff800000131c7808 */ /* 0x000fe20006800000 */
[----:B------:R-:W-:Y:S01]  /*7890*/  IMAD.IADD R16, R224, 0x1, -R2 ;  /* 0x00000001e0107824 */ /* 0x000fe200078e0a02 */
[----:B------:R-:W-:-:S03]  /*78a0*/  ISETP.GE.AND P5, PT, R2, R232, PT ;  /* 0x000000e80200720c */ /* 0x000fc60003fa6270 */
[----:B------:R3:W4:Y:S01]  /*78b0*/  I2F R22, R13 ;  /* 0x0000000d00167306 */ /* 0x0007220000201400 */
[----:B------:R-:W-:Y:S01]  /*78c0*/  ISETP.LT.OR P5, PT, R2, R227, P5 ;  /* 0x000000e30200720c */ /* 0x000fe20002fa1670 */
[----:B-1----:R-:W-:Y:S01]  /*78d0*/  FFMA.FTZ R17, R25, -UR16, R198 ;  /* 0x8000001019117c23 */ /* 0x002fe200080100c6 */
[----:B------:R-:W-:Y:S01]  /*78e0*/  FSEL R25, R18, -INF , !P0 ;  /* 0xff80000012197808 */ /* 0x000fe20004000000 */
[----:B--2---:R-:W-:Y:S01]  /*78f0*/  FFMA.FTZ R6, R26, -UR16, R199 ;  /* 0x800000101a067c23 */ /* 0x004fe200080100c7 */
[C---:B------:R-:W-:Y:S02]  /*7900*/  ISETP.GE.AND P0, PT, R2.reuse, R234, PT ;  /* 0x000000ea0200720c */ /* 0x040fe40003f06270 */
[----:B------:R-:W-:Y:S02]  /*7910*/  FSEL R29, R17, -INF , !P1 ;  /* 0xff800000111d7808 */ /* 0x000fe40004800000 */
[C---:B------:R-:W-:Y:S01]  /*7920*/  ISETP.GE.AND P1, PT, R2.reuse, R235, PT ;  /* 0x000000eb0200720c */ /* 0x040fe20003f26270 */
[----:B---3--:R-:W-:Y:S01]  /*7930*/  IMAD.MOV.U32 R13, RZ, RZ, R12 ;  /* 0x000000ffff0d7224 */ /* 0x008fe200078e000c */
[----:B------:R-:W-:Y:S01]  /*7940*/  IABS R12, R16 ;  /* 0x00000010000c7213 */ /* 0x000fe20000000000 */
[----:B------:R-:W-:Y:S01]  /*7950*/  IMAD.IADD R16, R231, 0x1, -R2 ;  /* 0x00000001e7107824 */ /* 0x000fe200078e0a02 */
[C---:B------:R-:W-:Y:S01]  /*7960*/  ISETP.LT.OR P1, PT, R2.reuse, R230, P1 ;  /* 0x000000e60200720c */ /* 0x040fe20000f21670 */
[----:B------:R1:W-:Y:S01]  /*7970*/  I2F R20, R13 ;  /* 0x0000000d00147306 */ /* 0x0003e20000201400 */
[----:B------:R-:W-:Y:S01]  /*7980*/  ISETP.LT.OR P0, PT, R2, R229, P0 ;  /* 0x000000e50200720c */ /* 0x000fe20000701670 */
[--C-:B------:R-:W-:Y:S01]  /*7990*/  IMAD.IADD R2, R225, 0x1, -R3.reuse ;  /* 0x00000001e1027824 */ /* 0x100fe200078e0a03 */
[----:B------:R-:W-:Y:S01]  /*79a0*/  FSEL R26, R6, -INF , !P4 ;  /* 0xff800000061a7808 */ /* 0x000fe20006000000 */
[----:B------:R-:W-:Y:S01]  /*79b0*/  IMAD.IADD R6, R231, 0x1, -R3 ;  /* 0x00000001e7067824 */ /* 0x000fe200078e0a03 */
[----:B------:R-:W-:Y:S01]  /*79c0*/  ISETP.GE.AND P4, PT, R3, R235, PT ;  /* 0x000000eb0300720c */ /* 0x000fe20003f86270 */
[----:B----4-:R-:W-:Y:S01]  /*79d0*/  FFMA.FTZ R7, R22, -UR16, R32 ;  /* 0x8000001016077c23 */ /* 0x010fe20008010020 */
[----:B------:R-:W-:-:S02]  /*79e0*/  IABS R2, R2 ;  /* 0x0000000200027213 */ /* 0x000fc40000000000 */
[----:B------:R-:W-:Y:S02]  /*79f0*/  ISETP.LT.OR P4, PT, R3, R230, P4 ;  /* 0x000000e60300720c */ /* 0x000fe40002781670 */
[----:B------:R-:W-:Y:S01]  /*7a00*/  FSEL R182, R7, -INF , !P1 ;  /* 0xff80000007b67808 */ /* 0x000fe20004800000 */
[----:B------:R-:W-:Y:S01]  /*7a10*/  IMAD.MOV.U32 R5, RZ, RZ, R2 ;  /* 0x000000ffff057224 */ /* 0x000fe200078e0002 */
[----:B------:R-:W-:Y:S02]  /*7a20*/  IADD3 R2, R0, 0x18, RZ ;  /* 0x0000001800027810 */ /* 0x000fe40007ffe0ff */
[C---:B------:R-:W-:Y:S01]  /*7a30*/  ISETP.GE.AND P1, PT, R3.reuse, R234, PT ;  /* 0x000000ea0300720c */ /* 0x040fe20003f26270 */
[----:B-1----:R-:W-:Y:S01]  /*7a40*/  IMAD.MOV.U32 R13, RZ, RZ, R12 ;  /* 0x000000ffff0d7224 */ /* 0x002fe200078e000c */
[----:B------:R-:W-:Y:S01]  /*7a50*/  IABS R12, R16 ;  /* 0x00000010000c7213 */ /* 0x000fe20000000000 */
[----:B------:R-:W-:Y:S01]  /*7a60*/  IMAD.IADD R16, R226, 0x1, -R3 ;  /* 0x00000001e2107824 */ /* 0x000fe200078e0a03 */
[----:B------:R-:W-:Y:S01]  /*7a70*/  ISETP.LT.OR P1, PT, R3, R229, P1 ;  /* 0x000000e50300720c */ /* 0x000fe20000f21670 */
[----:B------:R1:W2:Y:S01]  /*7a80*/  I2F R17, R13 ;  /* 0x0000000d00117306 */ /* 0x0002a20000201400 */
[----:B------:R-:W-:Y:S01]  /*7a90*/  IADD3 R0, R0, 0x19, RZ ;  /* 0x0000001900007810 */ /* 0x000fe20007ffe0ff */
[----:B-1----:R-:W-:Y:S01]  /*7aa0*/  IMAD.MOV.U32 R13, RZ, RZ, R12 ;  /* 0x000000ffff0d7224 */ /* 0x002fe200078e000c */
[----:B------:R-:W-:-:S05]  /*7ab0*/  IABS R12, R16 ;  /* 0x00000010000c7213 */ /* 0x000fca0000000000 */
[----:B------:R1:W-:Y:S08]  /*7ac0*/  I2F R16, R5 ;  /* 0x0000000500107306 */ /* 0x0003f00000201400 */
[----:B------:R2:W-:Y:S01]  /*7ad0*/  I2F R24, R13 ;  /* 0x0000000d00187306 */ /* 0x0005e20000201400 */
[----:B-1----:R-:W-:Y:S01]  /*7ae0*/  IMAD.MOV.U32 R5, RZ, RZ, R4 ;  /* 0x000000ffff057224 */ /* 0x002fe200078e0004 */
[----:B------:R-:W-:-:S06]  /*7af0*/  IABS R4, R6 ;  /* 0x0000000600047213 */ /* 0x000fcc0000000000 */
[----:B------:R1:W3:Y:S01]  /*7b00*/  I2F R18, R12 ;  /* 0x0000000c00127306 */ /* 0x0002e20000201400 */
[----:B------:R-:W-:Y:S02]  /*7b10*/  IMAD.IADD R6, R226, 0x1, -R2 ;  /* 0x00000001e2067824 */ /* 0x000fe400078e0a02 */
[----:B--2---:R-:W-:-:S05]  /*7b20*/  FFMA.FTZ R13, R17, -UR16, R140 ;  /* 0x80000010110d7c23 */ /* 0x004fca000801008c */
[----:B------:R2:W4:Y:S01]  /*7b30*/  I2F R7, R5 ;  /* 0x0000000500077306 */ /* 0x0005220000201400 */
[----:B------:R-:W-:Y:S02]  /*7b40*/  FSEL R189, R13, -INF , !P6 ;  /* 0xff8000000dbd7808 */ /* 0x000fe40007000000 */
[----:B------:R-:W-:Y:S01]  /*7b50*/  ISETP.GE.AND P6, PT, R3, R232, PT ;  /* 0x000000e80300720c */ /* 0x000fe20003fc6270 */
[----:B-1----:R-:W-:-:S03]  /*7b60*/  FFMA.FTZ R12, R20, -UR16, R34 ;  /* 0x80000010140c7c23 */ /* 0x002fc60008010022 */
[C---:B------:R-:W-:Y:S01]  /*7b70*/  ISETP.LT.OR P6, PT, R3.reuse, R227, P6 ;  /* 0x000000e30300720c */ /* 0x040fe200037c1670 */
[----:B------:R-:W-:Y:S01]  /*7b80*/  HMMA.16816.F32.BF16 R20, R8, R14, R200 ;  /* 0x0000000e0814723c */ /* 0x000fe200000418c8 */
[----:B------:R-:W-:Y:S02]  /*7b90*/  FSEL R183, R12, -INF , !P0 ;  /* 0xff8000000cb77808 */ /* 0x000fe40004000000 */
[C---:B------:R-:W-:Y:S01]  /*7ba0*/  ISETP.GE.AND P0, PT, R3.reuse, R233, PT ;  /* 0x000000e90300720c */ /* 0x040fe20003f06270 */
[----:B--2---:R-:W-:Y:S01]  /*7bb0*/  IMAD.MOV.U32 R5, RZ, RZ, R4 ;  /* 0x000000ffff057224 */ /* 0x004fe200078e0004 */
[----:B------:R-:W-:Y:S01]  /*7bc0*/  IABS R4, R6 ;  /* 0x0000000600047213 */ /* 0x000fe20000000000 */
[----:B---3--:R-:W-:Y:S01]  /*7bd0*/  FFMA.FTZ R6, R18, -UR16, R33 ;  /* 0x8000001012067c23 */ /* 0x008fe20008010021 */
[----:B------:R-:W-:Y:S01]  /*7be0*/  ISETP.LT.OR P0, PT, R3, R228, P0 ;  /* 0x000000e40300720c */ /* 0x000fe20000701670 */
[----:B------:R1:W2:Y:S01]  /*7bf0*/  I2F R19, R5 ;  /* 0x0000000500137306 */ /* 0x0002a20000201400 */
[----:B------:R-:W-:-:S02]  /*7c00*/  FFMA.FTZ R8, R16, -UR16, R35 ;  /* 0x8000001010087c23 */ /* 0x000fc40008010023 */
[----:B----4-:R-:W-:Y:S01]  /*7c10*/  FFMA.FTZ R7, R7, -UR16, R141 ;  /* 0x8000001007077c23 */ /* 0x010fe2000801008d */
[----:B------:R-:W-:Y:S02]  /*7c20*/  FSEL R141, R6, -INF , !P4 ;  /* 0xff800000068d7808 */ /* 0x000fe40006000000 */
[----:B------:R-:W-:Y:S02]  /*7c30*/  FSEL R180, R8, -INF , !P1 ;  /* 0xff80000008b47808 */ /* 0x000fe40004800000 */
[----:B------:R3:W4:Y:S01]  /*7c40*/  I2F R17, R4 ;  /* 0x0000000400117306 */ /* 0x0007220000201400 */
[----:B------:R-:W-:Y:S02]  /*7c50*/  FSEL R181, R7, -INF , !P0 ;  /* 0xff80000007b57808 */ /* 0x000fe40004000000 */
[C---:B------:R-:W-:Y:S02]  /*7c60*/  ISETP.GE.AND P4, PT, R2.reuse, R234, PT ;  /* 0x000000ea0200720c */ /* 0x040fe40003f86270 */
[----:B------:R-:W-:-:S02]  /*7c70*/  ISETP.GE.AND P1, PT, R2, R233, PT ;  /* 0x000000e90200720c */ /* 0x000fc40003f26270 */
[C---:B------:R-:W-:Y:S01]  /*7c80*/  ISETP.GE.AND P0, PT, R2.reuse, R232, PT ;  /* 0x000000e80200720c */ /* 0x040fe20003f06270 */
[----:B-1----:R-:W-:Y:S01]  /*7c90*/  IMAD.IADD R5, R225, 0x1, -R2 ;  /* 0x00000001e1057824 */ /* 0x002fe200078e0a02 */
[C---:B------:R-:W-:Y:S01]  /*7ca0*/  ISETP.LT.OR P4, PT, R2.reuse, R229, P4 ;  /* 0x000000e50200720c */ /* 0x040fe20002781670 */
[----:B--2---:R-:W-:Y:S01]  /*7cb0*/  FFMA.FTZ R6, R19, -UR16, R143 ;  /* 0x8000001013067c23 */ /* 0x004fe2000801008f */
[----:B------:R-:W-:Y:S02]  /*7cc0*/  ISETP.LT.OR P1, PT, R2, R228, P1 ;  /* 0x000000e40200720c */ /* 0x000fe40000f21670 */
[----:B------:R-:W-:Y:S01]  /*7cd0*/  IABS R3, R5 ;  /* 0x0000000500037213 */ /* 0x000fe20000000000 */
[----:B------:R-:W-:Y:S01]  /*7ce0*/  FFMA.FTZ R5, R24, -UR16, R142 ;  /* 0x8000001018057c23 */ /* 0x000fe2000801008e */
[----:B------:R-:W-:Y:S01]  /*7cf0*/  ISETP.LT.OR P0, PT, R2, R227, P0 ;  /* 0x000000e30200720c */ /* 0x000fe20000701670 */
[----:B---3--:R-:W-:Y:S01]  /*7d00*/  IMAD.IADD R4, R224, 0x1, -R2 ;  /* 0x00000001e0047824 */ /* 0x008fe200078e0a02 */
[----:B------:R1:W-:Y:S01]  /*7d10*/  I2F R13, R3 ;  /* 0x00000003000d7306 */ /* 0x0003e20000201400 */
[----:B----4-:R-:W-:Y:S01]  /*7d20*/  FFMA.FTZ R9, R17, -UR16, R20 ;  /* 0x8000001011097c23 */ /* 0x010fe20008010014 */
[----:B------:R-:W-:Y:S01]  /*7d30*/  FSEL R190, R5, -INF , !P5 ;  /* 0xff80000005be7808 */ /* 0x000fe20006800000 */
[----:B------:R-:W-:Y:S01]  /*7d40*/  IMAD.IADD R5, R226, 0x1, -R0 ;  /* 0x00000001e2057824 */ /* 0x000fe200078e0a00 */
[----:B------:R-:W-:-:S02]  /*7d50*/  IABS R4, R4 ;  /* 0x0000000400047213 */ /* 0x000fc40000000000 */
[C---:B------:R-:W-:Y:S02]  /*7d60*/  ISETP.GE.AND P5, PT, R2.reuse, R235, PT ;  /* 0x000000eb0200720c */ /* 0x040fe40003fa6270 */
[----:B------:R-:W2:Y:S02]  /*7d70*/  I2F R12, R4 ;  /* 0x00000004000c7306 */ /* 0x000ea40000201400 */
[----:B------:R-:W-:-:S04]  /*7d80*/  ISETP.LT.OR P5, PT, R2, R230, P5 ;  /* 0x000000e60200720c */ /* 0x000fc80002fa1670 */
[----:B------:R-:W-:Y:S01]  /*7d90*/  FSEL R19, R9, -INF , !P5 ;  /* 0xff80000009137808 */ /* 0x000fe20006800000 */
[----:B-1----:R-:W-:Y:S01]  /*7da0*/  IMAD.IADD R3, R231, 0x1, -R2 ;  /* 0x00000001e7037824 */ /* 0x002fe200078e0a02 */
[----:B------:R-:W-:Y:S01]  /*7db0*/  ISETP.GE.AND P5, PT, R0, R234, PT ;  /* 0x000000ea0000720c */ /* 0x000fe20003fa6270 */
[----:B------:R-:W-:-:S03]  /*7dc0*/  IMAD.IADD R2, R224, 0x1, -R0 ;  /* 0x00000001e0027824 */ /* 0x000fc600078e0a00 */
[----:B------:R-:W-:Y:S02]  /*7dd0*/  IABS R3, R3 ;  /* 0x0000000300037213 */ /* 0x000fe40000000000 */
[----:B------:R-:W-:Y:S01]  /*7de0*/  IABS R2, R2 ;  /* 0x0000000200027213 */ /* 0x000fe20000000000 */
[----:B--2---:R-:W-:Y:S01]  /*7df0*/  FFMA.FTZ R7, R12, -UR16, R176 ;  /* 0x800000100c077c23 */ /* 0x004fe200080100b0 */
[C---:B------:R-:W-:Y:S01]  /*7e00*/  ISETP.LT.OR P5, PT, R0.reuse, R229, P5 ;  /* 0x000000e50000720c */ /* 0x040fe20002fa1670 */
        /* <DEDUP_REMOVED lines=10> */
[----:B------:R-:W-:Y:S01]  /*7eb0*/  ISETP.LT.OR P4, PT, R0, R228, P4 ;  /* 0x000000e40000720c */ /* 0x000fe20002781670 */
[----:B-1----:R-:W-:Y:S02]  /*7ec0*/  IMAD.IADD R4, R225, 0x1, -R0 ;  /* 0x00000001e1047824 */ /* 0x002fe400078e0a00 */
[----:B--2---:R-:W-:Y:S01]  /*7ed0*/  FFMA.FTZ R10, R10, -UR16, R178 ;  /* 0x800000100a0a7c23 */ /* 0x004fe200080100b2 */
[----:B------:R-:W-:-:S02]  /*7ee0*/  FSEL R178, R6, -INF , !P6 ;  /* 0xff80000006b27808 */ /* 0x000fc40007000000 */
[----:B------:R-:W-:Y:S02]  /*7ef0*/  IABS R4, R4 ;  /* 0x0000000400047213 */ /* 0x000fe40000000000 */
[C---:B------:R-:W-:Y:S01]  /*7f00*/  ISETP.GE.AND P6, PT, R0.reuse, R235, PT ;  /* 0x000000eb0000720c */ /* 0x040fe20003fc6270 */
[----:B---3--:R-:W-:Y:S02]  /*7f10*/  FFMA.FTZ R5, R11, -UR16, R21 ;  /* 0x800000100b057c23 */ /* 0x008fe40008010015 */
[----:B------:R-:W-:Y:S01]  /*7f20*/  IMAD.MOV.U32 R3, RZ, RZ, R4 ;  /* 0x000000ffff037224 */ /* 0x000fe200078e0004 */
[----:B------:R-:W-:Y:S01]  /*7f30*/  ISETP.LT.OR P6, PT, R0, R230, P6 ;  /* 0x000000e60000720c */ /* 0x000fe200037c1670 */
[----:B------:R-:W-:Y:S02]  /*7f40*/  IMAD.IADD R4, R231, 0x1, -R0 ;  /* 0x00000001e7047824 */ /* 0x000fe400078e0a00 */
[----:B------:R1:W2:Y:S01]  /*7f50*/  I2F R8, R3 ;  /* 0x0000000300087306 */ /* 0x0002a20000201400 */
[----:B------:R-:W-:Y:S01]  /*7f60*/  FSEL R17, R5, -INF , !P6 ;  /* 0xff80000005117808 */ /* 0x000fe20007000000 */
[----:B-1----:R-:W-:Y:S01]  /*7f70*/  IMAD.MOV.U32 R3, RZ, RZ, R2 ;  /* 0x000000ffff037224 */ /* 0x002fe200078e0002 */
[----:B------:R-:W-:Y:S01]  /*7f80*/  IABS R2, R4 ;  /* 0x0000000400027213 */ /* 0x000fe20000000000 */
[----:B--2---:R-:W-:-:S04]  /*7f90*/  FFMA.FTZ R4, R8, -UR16, R23 ;  /* 0x8000001008047c23 */ /* 0x004fc80008010017 */
[----:B------:R-:W1:Y:S01]  /*7fa0*/  I2F R3, R3 ;  /* 0x0000000300037306 */ /* 0x000e620000201400 */
[----:B------:R-:W-:-:S07]  /*7fb0*/  FSEL R18, R4, -INF , !P5 ;  /* 0xff80000004127808 */ /* 0x000fce0006800000 */
[----:B------:R-:W2:Y:S01]  /*7fc0*/  I2F R2, R2 ;  /* 0x0000000200027306 */ /* 0x000ea20000201400 */
[----:B-1----:R-:W-:Y:S01]  /*7fd0*/  FFMA.FTZ R3, R3, -UR16, R177 ;  /* 0x8000001003037c23 */ /* 0x002fe200080100b1 */
[----:B------:R-:W-:Y:S02]  /*7fe0*/  FSEL R177, R10, -INF , !P0 ;  /* 0xff8000000ab17808 */ /* 0x000fe40004000000 */
[----:B------:R-:W-:Y:S02]  /*7ff0*/  PLOP3.LUT P0, PT, PT, PT, UP0, 0x80, 0x0 ;  /* 0x000000000000781c */ /* 0x000fe40003f0f008 */
[----:B------:R-:W-:Y:S01]  /*8000*/  FSEL R142, R3, -INF , !P4 ;  /* 0xff800000038e7808 */ /* 0x000fe20006000000 */
[----:B--2---:R-:W-:-:S05]  /*8010*/  FFMA.FTZ R0, R2, -UR16, R179 ;  /* 0x8000001002007c23 */ /* 0x004fca00080100b3 */
[----:B------:R-:W-:-:S05]  /*8020*/  FSEL R176, R0, -INF , !P1 ;  /* 0xff80000000b07808 */ /* 0x000fca0004800000 */
[----:B------:R-:W-:Y:S05]  /*8030*/  @!P0 BRA `(.L_x_1206) ;  /* 0x0000030000008947 */ /* 0x000fea0003800000 */
[----:B------:R-:W2:Y:S04]  /*8040*/  LDL.64 R246, [R1+0x38] ;  /* 0x0000380001f67983 */ /* 0x000ea80000100a00 */
        /* <DEDUP_REMOVED lines=45> */
.L_x_1208:
[----:B------:R-:W-:Y:S05]  /*8320*/  BSYNC B0 ;  /* 0x0000000000007941 */ /* 0x000fea0003800000 */
.L_x_1207:
[----:B------:R-:W0:Y:S02]  /*8330*/  LDGDEPBAR ;  /* 0x00000000000079af */ /* 0x000e240000000000 */
.L_x_1206:
        /* <DEDUP_REMOVED lines=22> */
[----:B------:R-:W-:Y:S02]  /*84a0*/  FMNMX.FTZ R3, R28, R4, !PT ;  /* 0x000000041c037209 */ /* 0x000fe40007810000 */
[----:B------:R-:W-:Y:S01]  /*84b0*/  MOV R247, R249 ;  /* 0x000000f900f77202 */ /* 0x000fe20000000f00 */
[----:B------:R-:W2:Y:S01]  /*84c0*/  SHFL.BFLY PT, R6, R2, 0x2, 0x1f ;  /* 0x0c401f0002067f89 */ /* 0x000ea200000e0000 */
[----:B------:R-:W-:Y:S02]  /*84d0*/  FMNMX.FTZ R4, R189, R3, !PT ;  /* 0x00000003bd047209 */ /* 0x000fe40007810000 */
[----:B------:R-:W-:Y:S02]  /*84e0*/  FMNMX.FTZ R3, R137, R186, !PT ;  /* 0x000000ba89037209 */ /* 0x000fe40007810000 */
[----:B------:R-:W-:-:S02]  /*84f0*/  FMNMX.FTZ R4, R181, R4, !PT ;  /* 0x00000004b5047209 */ /* 0x000fc40007810000 */
        /* <DEDUP_REMOVED lines=8> */
[----:B------:R-:W-:Y:S01]  /*8580*/  SHFL.BFLY PT, R8, R5, 0x2, 0x1f ;  /* 0x0c401f0005087f89 */ /* 0x000fe200000e0000 */
[----:B-1----:R-:W-:Y:S02]  /*8590*/  FMNMX.FTZ R239, R0, R7, !PT ;  /* 0x0000000700ef7209 */ /* 0x002fe40007810000 */
[----:B------:R-:W-:Y:S01]  /*85a0*/  FMNMX.FTZ R0, R190, R3, !PT ;  /* 0x00000003be007209 */ /* 0x000fe20007810000 */
[----:B------:R-:W1:Y:S01]  /*85b0*/  SHFL.BFLY PT, R7, R2, 0x1, 0x1f ;  /* 0x0c201f0002077f89 */ /* 0x000e6200000e0000 */
[C---:B------:R-:W-:Y:S01]  /*85c0*/  FSETP.NEU.FTZ.AND P6, PT, R239.reuse, -INF , PT ;  /* 0xff800000ef00780b */ /* 0x040fe20003fdd000 */
[----:B------:R-:W-:Y:S01]  /*85d0*/  FMUL.FTZ R3, R239, c[0x0][0x23c] ;  /* 0x00008f00ef037a20 */ /* 0x000fe20000410000 */
[----:B------:R-:W-:-:S04]  /*85e0*/  FMNMX.FTZ R0, R178, R0, !PT ;  /* 0x00000000b2007209 */ /* 0x000fc80007810000 */
[----:B------:R-:W-:Y:S02]  /*85f0*/  FMNMX.FTZ R0, R177, R0, !PT ;  /* 0x00000000b1007209 */ /* 0x000fe40007810000 */
[----:B------:R-:W-:Y:S02]  /*8600*/  FSEL R3, R3, RZ, P6 ;  /* 0x000000ff03037208 */ /* 0x000fe40003000000 */
[----:B------:R-:W-:-:S03]  /*8610*/  FMNMX.FTZ R4, R176, R0, !PT ;  /* 0x00000000b0047209 */ /* 0x000fc60007810000 */
[----:B------:R-:W-:Y:S02]  /*8620*/  FFMA.FTZ R0, R185, c[0x0][0x23c], -R3 ;  /* 0x00008f00b9007a23 */ /* 0x000fe40000010803 */
[----:B------:R-:W2:Y:S02]  /*8630*/  SHFL.BFLY PT, R6, R4, 0x2, 0x1f ;  /* 0x0c401f0004067f89 */ /* 0x000ea400000e0000 */
[----:B------:R3:W4:Y:S01]  /*8640*/  MUFU.EX2 R11, R0 ;  /* 0x00000000000b7308 */ /* 0x0007220000000800 */
[----:B-1----:R-:W-:-:S04]  /*8650*/  FMNMX.FTZ R238, R2, R7, !PT ;  /* 0x0000000702ee7209 */ /* 0x002fc80007810000 */
[C---:B------:R-:W-:Y:S01]  /*8660*/  FSETP.NEU.FTZ.AND P5, PT, R238.reuse, -INF , PT ;  /* 0xff800000ee00780b */ /* 0x040fe20003fbd000 */
[----:B------:R-:W-:Y:S01]  /*8670*/  FMUL.FTZ R2, R238, c[0x0][0x23c] ;  /* 0x00008f00ee027a20 */ /* 0x000fe20000410000 */
[----:B---3--:R-:W-:Y:S01]  /*8680*/  FMNMX.FTZ R0, R5, R8, !PT ;  /* 0x0000000805007209 */ /* 0x008fe20007810000 */
[----:B------:R-:W-:-:S03]  /*8690*/  FFMA.FTZ R5, R133, c[0x0][0x23c], -R3 ;  /* 0x00008f0085057a23 */ /* 0x000fc60000010803 */
[----:B------:R-:W-:Y:S01]  /*86a0*/  FSEL R2, R2, RZ, P5 ;  /* 0x000000ff02027208 */ /* 0x000fe20002800000 */
[----:B------:R-:W1:Y:S01]  /*86b0*/  SHFL.BFLY PT, R8, R0, 0x1, 0x1f ;  /* 0x0c201f0000087f89 */ /* 0x000e6200000e0000 */
[----:B--2---:R-:W-:Y:S01]  /*86c0*/  FMNMX.FTZ R4, R4, R6, !PT ;  /* 0x0000000604047209 */ /* 0x004fe20007810000 */
[----:B------:R2:W-:Y:S04]  /*86d0*/  MUFU.EX2 R185, R5 ;  /* 0x0000000500b97308 */ /* 0x0005e80000000800 */
[----:B------:R-:W3:Y:S01]  /*86e0*/  SHFL.BFLY PT, R6, R4, 0x1, 0x1f ;  /* 0x0c201f0004067f89 */ /* 0x000ee200000e0000 */
[----:B--2---:R-:W-:-:S04]  /*86f0*/  FFMA.FTZ R5, R30, c[0x0][0x23c], -R3 ;  /* 0x00008f001e057a23 */ /* 0x004fc80000010803 */
[----:B------:R2:W-:Y:S01]  /*8700*/  MUFU.EX2 R179, R5 ;  /* 0x0000000500b37308 */ /* 0x0005e20000000800 */
[----:B-1----:R-:W-:Y:S01]  /*8710*/  FMNMX.FTZ R237, R0, R8, !PT ;  /* 0x0000000800ed7209 */ /* 0x002fe20007810000 */
[----:B------:R-:W-:Y:S01]  /*8720*/  FFMA.FTZ R0, R139, c[0x0][0x23c], -R2 ;  /* 0x00008f008b007a23 */ /* 0x000fe20000010802 */
[----:B------:R-:W-:Y:S02]  /*8730*/  MOV R139, R245 ;  /* 0x000000f5008b7202 */ /* 0x000fe40000000f00 */
[----:B------:R-:W-:-:S03]  /*8740*/  FSETP.NEU.FTZ.AND P4, PT, R237, -INF , PT ;  /* 0xff800000ed00780b */ /* 0x000fc60003f9d000 */
[----:B------:R1:W5:Y:S01]  /*8750*/  MUFU.EX2 R10, R0 ;  /* 0x00000000000a7308 */ /* 0x0003620000000800 */
[----:B---3--:R-:W-:Y:S02]  /*8760*/  FMNMX.FTZ R236, R4, R6, !PT ;  /* 0x0000000604ec7209 */ /* 0x008fe40007810000 */
[----:B------:R-:W-:Y:S02]  /*8770*/  FSEL R6, R237, RZ, P4 ;  /* 0x000000ffed067208 */ /* 0x000fe40002000000 */
[C---:B------:R-:W-:Y:S01]  /*8780*/  FSETP.NEU.FTZ.AND P1, PT, R236.reuse, -INF , PT ;  /* 0xff800000ec00780b */ /* 0x040fe20003f3d000 */
[----:B------:R-:W-:Y:S02]  /*8790*/  FMUL.FTZ R12, R236, c[0x0][0x23c] ;  /* 0x00008f00ec0c7a20 */ /* 0x000fe40000410000 */
[----:B--2---:R-:W-:-:S03]  /*87a0*/  FFMA.FTZ R5, R25, c[0x0][0x23c], -R3 ;  /* 0x00008f0019057a23 */ /* 0x004fc60000010803 */
[----:B------:R-:W-:Y:S01]  /*87b0*/  FSEL R12, R12, RZ, P1 ;  /* 0x000000ff0c0c7208 */ /* 0x000fe20000800000 */
[----:B------:R2:W-:Y:S01]  /*87c0*/  MUFU.EX2 R9, R5 ;  /* 0x0000000500097308 */ /* 0x0005e20000000800 */
[----:B-1----:R-:W-:-:S05]  /*87d0*/  FMUL.FTZ R0, R237, c[0x0][0x23c] ;  /* 0x00008f00ed007a20 */ /* 0x002fca0000410000 */
[----:B------:R-:W-:-:S05]  /*87e0*/  FSEL R0, R0, RZ, P4 ;  /* 0x000000ff00007208 */ /* 0x000fca0002000000 */
[----:B------:R-:W-:Y:S02]  /*87f0*/  FFMA.FTZ R4, R184, c[0x0][0x23c], -R0 ;  /* 0x00008f00b8047a23 */ /* 0x000fe40000010800 */
[----:B--2---:R-:W-:Y:S01]  /*8800*/  FFMA.FTZ R5, R188, c[0x0][0x23c], -R2 ;  /* 0x00008f00bc057a23 */ /* 0x004fe20000010802 */
[----:B------:R-:W-:Y:S01]  /*8810*/  MOV R188, R248 ;  /* 0x000000f800bc7202 */ /* 0x000fe20000000f00 */
[----:B------:R1:W-:Y:S08]  /*8820*/  MUFU.EX2 R252, R4 ;  /* 0x0000000400fc7308 */ /* 0x0003f00000000800 */
[----:B------:R2:W-:Y:S01]  /*8830*/  MUFU.EX2 R246, R5 ;  /* 0x0000000500f67308 */ /* 0x0005e20000000800 */
[----:B-1----:R-:W-:Y:S01]  /*8840*/  FFMA.FTZ R4, R132, c[0x0][0x23c], -R0 ;  /* 0x00008f0084047a23 */ /* 0x002fe20000010800 */
[----:B----4-:R-:W-:-:S06]  /*8850*/  MOV R132, R11 ;  /* 0x0000000b00847202 */ /* 0x010fcc0000000f00 */
[----:B------:R1:W-:Y:S01]  /*8860*/  MUFU.EX2 R133, R4 ;  /* 0x0000000400857308 */ /* 0x0003e20000000800 */
[----:B--2---:R-:W-:-:S07]  /*8870*/  FFMA.FTZ R5, R31, c[0x0][0x23c], -R2 ;  /* 0x00008f001f057a23 */ /* 0x004fce0000010802 */
[----:B------:R2:W3:Y:S01]  /*8880*/  MUFU.EX2 R8, R5 ;  /* 0x0000000500087308 */ /* 0x0004e20000000800 */
[----:B-1----:R-:W-:-:S07]  /*8890*/  FFMA.FTZ R4, R28, c[0x0][0x23c], -R0 ;  /* 0x00008f001c047a23 */ /* 0x002fce0000010800 */
[----:B------:R1:W-:Y:S01]  /*88a0*/  MUFU.EX2 R191, R4 ;  /* 0x0000000400bf7308 */ /* 0x0003e20000000800 */
[----:B--2---:R-:W-:-:S07]  /*88b0*/  FFMA.FTZ R5, R27, c[0x0][0x23c], -R2 ;  /* 0x00008f001b057a23 */ /* 0x004fce0000010802 */
[----:B------:R2:W4:Y:S01]  /*88c0*/  MUFU.EX2 R7, R5 ;  /* 0x0000000500077308 */ /* 0x0005220000000800 */
[----:B-1----:R-:W-:-:S07]  /*88d0*/  FFMA.FTZ R4, R186, c[0x0][0x23c], -R12 ;  /* 0x00008f00ba047a23 */ /* 0x002fce000001080c */
[----:B------:R1:W-:Y:S01]  /*88e0*/  MUFU.EX2 R249, R4 ;  /* 0x0000000400f97308 */ /* 0x0003e20000000800 */
[----:B--2---:R-:W-:Y:S01]  /*88f0*/  FFMA.FTZ R5, R187, c[0x0][0x23c], -R0 ;  /* 0x00008f00bb057a23 */ /* 0x004fe20000010800 */
[----:B-----5:R-:W-:-:S06]  /*8900*/  MOV R187, R10 ;  /* 0x0000000a00bb7202 */ /* 0x020fcc0000000f00 */
[----:B------:R2:W-:Y:S01]  /*8910*/  MUFU.EX2 R245, R5 ;  /* 0x0000000500f57308 */ /* 0x0005e20000000800 */
[----:B-1----:R-:W-:Y:S01]  /*8920*/  FFMA.FTZ R4, R138, c[0x0][0x23c], -R12 ;  /* 0x00008f008a047a23 */ /* 0x002fe2000001080c */
[----:B---3--:R-:W-:Y:S02]  /*8930*/  MOV R138, R8 ;  /* 0x00000008008a7202 */ /* 0x008fe40000000f00 */
[----:B------:R-:W-:-:S04]  /*8940*/  F2FP.BF16.PACK_AB R8, R185, R132 ;  /* 0x00000084b908723e */ /* 0x000fc800000010ff */
[----:B------:R1:W-:Y:S01]  /*8950*/  MUFU.EX2 R251, R4 ;  /* 0x0000000400fb7308 */ /* 0x0003e20000000800 */
[----:B--2---:R-:W-:Y:S02]  /*8960*/  FFMA.FTZ R5, R29, c[0x0][0x23c], -R12 ;  /* 0x00008f001d057a23 */ /* 0x004fe4000001080c */
[----:B------:R-:W2:Y:S05]  /*8970*/  LDSM.16.MT88.4 R28, [R213+0xa000] ;  /* 0x00a00000d51c783b */ /* 0x000eaa0000004200 */
[----:B------:R3:W-:Y:S01]  /*8980*/  MUFU.EX2 R250, R5 ;  /* 0x0000000500fa7308 */ /* 0x0007e20000000800 */
[----:B-1----:R-:W-:-:S05]  /*8990*/  FSEL R4, R239, RZ, P6 ;  /* 0x000000ffef047208 */ /* 0x002fca0003000000 */
[----:B------:R-:W-:Y:S01]  /*89a0*/  FADD.FTZ R4, R136, -R4 ;  /* 0x8000000488047221 */ /* 0x000fe20000010000 */
[----:B----4-:R-:W-:Y:S02]  /*89b0*/  MOV R136, R7 ;  /* 0x0000000700887202 */ /* 0x010fe40000000f00 */
[----:B---3--:R-:W-:Y:S01]  /*89c0*/  FSEL R5, R238, RZ, P5 ;  /* 0x000000ffee057208 */ /* 0x008fe20002800000 */
[----:B------:R-:W-:Y:S01]  /*89d0*/  FMUL.FTZ R16, R4, c[0x0][0x23c] ;  /* 0x00008f0004107a20 */ /* 0x000fe20000410000 */
[----:B------:R-:W-:-:S03]  /*89e0*/  F2FP.BF16.PACK_AB R11, R136, R138 ;  /* 0x0000008a880b723e */ /* 0x000fc600000010ff */
[----:B------:R-:W-:Y:S01]  /*89f0*/  FADD.FTZ R4, R135, -R5 ;  /* 0x8000000587047221 */ /* 0x000fe20000010000 */
[----:B------:R-:W-:Y:S01]  /*8a00*/  MOV R135, R9 ;  /* 0x0000000900877202 */ /* 0x000fe20000000f00 */
[----:B------:R-:W-:Y:S01]  /*8a10*/  FADD.FTZ R5, R134, -R6 ;  /* 0x8000000686057221 */ /* 0x000fe20000010000 */
[----:B------:R-:W1:Y:S01]  /*8a20*/  MUFU.EX2 R16, R16 ;  /* 0x0000001000107308 */ /* 0x000e620000000800 */
[----:B------:R-:W-:Y:S01]  /*8a30*/  FMUL.FTZ R15, R4, c[0x0][0x23c] ;  /* 0x00008f00040f7a20 */ /* 0x000fe20000410000 */
[----:B------:R-:W-:Y:S01]  /*8a40*/  FSEL R4, R236, RZ, P1 ;  /* 0x000000ffec047208 */ /* 0x000fe20000800000 */
[----:B------:R-:W-:Y:S01]  /*8a50*/  FMUL.FTZ R5, R5, c[0x0][0x23c] ;  /* 0x00008f0005057a20 */ /* 0x000fe20000410000 */
[----:B------:R-:W-:Y:S02]  /*8a60*/  F2FP.BF16.PACK_AB R9, R187, R246 ;  /* 0x000000f6bb09723e */ /* 0x000fe400000010ff */
[----:B------:R-:W-:Y:S01]  /*8a70*/  F2FP.BF16.PACK_AB R10, R135, R179 ;  /* 0x000000b3870a723e */ /* 0x000fe200000010ff */
[----:B------:R-:W-:Y:S01]  /*8a80*/  FADD.FTZ R4, R137, -R4 ;  /* 0x8000000489047221 */ /* 0x000fe20000010000 */
[----:B------:R-:W3:Y:S01]  /*8a90*/  MUFU.EX2 R15, R15 ;  /* 0x0000000f000f7308 */ /* 0x000ee20000000800 */
[----:B------:R-:W-:-:S02]  /*8aa0*/  F2FP.BF16.PACK_AB R6, R191, R133 ;  /* 0x00000085bf06723e */ /* 0x000fc400000010ff */
[----:B------:R-:W-:-:S05]  /*8ab0*/  FMUL.FTZ R4, R4, c[0x0][0x23c] ;  /* 0x00008f0004047a20 */ /* 0x000fca0000410000 */
[----:B------:R4:W5:Y:S01]  /*8ac0*/  MUFU.EX2 R13, R4 ;  /* 0x00000004000d7308 */ /* 0x0009620000000800 */
[-C--:B-1----:R-:W-:Y:S02]  /*8ad0*/  FMUL.FTZ R144, R144, R16.reuse ;  /* 0x0000001090907220 */ /* 0x082fe40000410000 */
[-C--:B------:R-:W-:Y:S02]  /*8ae0*/  FMUL.FTZ R145, R145, R16.reuse ;  /* 0x0000001091917220 */ /* 0x080fe40000410000 */
[-C--:B------:R-:W-:Y:S02]  /*8af0*/  FMUL.FTZ R156, R156, R16.reuse ;  /* 0x000000109c9c7220 */ /* 0x080fe40000410000 */
[----:B------:R-:W-:Y:S01]  /*8b00*/  FMUL.FTZ R157, R157, R16 ;  /* 0x000000109d9d7220 */ /* 0x000fe20000410000 */
[----:B------:R1:W1:Y:S01]  /*8b10*/  MUFU.EX2 R14, R5 ;  /* 0x00000005000e7308 */ /* 0x0002620000000800 */
[-C--:B---3--:R-:W-:Y:S02]  /*8b20*/  FMUL.FTZ R146, R146, R15.reuse ;  /* 0x0000000f92927220 */ /* 0x088fe40000410000 */
[----:B------:R-:W-:-:S02]  /*8b30*/  FMUL.FTZ R147, R147, R15 ;  /* 0x0000000f93937220 */ /* 0x000fc40000410000 */
[-C--:B------:R-:W-:Y:S02]  /*8b40*/  FMUL.FTZ R158, R158, R15.reuse ;  /* 0x0000000f9e9e7220 */ /* 0x080fe40000410000 */
[----:B------:R-:W-:Y:S02]  /*8b50*/  FMUL.FTZ R159, R159, R15 ;  /* 0x0000000f9f9f7220 */ /* 0x000fe40000410000 */
[----:B----4-:R-:W-:Y:S01]  /*8b60*/  FFMA.FTZ R4, R26, c[0x0][0x23c], -R12 ;  /* 0x00008f001a047a23 */ /* 0x010fe2000001080c */
[----:B------:R-:W-:Y:S01]  /*8b70*/  HMMA.16816.F32.BF16 R144, R8, R20, R144 ;  /* 0x000000140890723c */ /* 0x000fe20000041890 */
[-C--:B-----5:R-:W-:Y:S01]  /*8b80*/  FMUL.FTZ R150, R150, R13.reuse ;  /* 0x0000000d96967220 */ /* 0x0a0fe20000410000 */
[----:B------:R-:W-:Y:S01]  /*8b90*/  LDSM.16.MT88.4 R24, [R209+0xb000] ;  /* 0x00b00000d118783b */ /* 0x000fe20000004200 */
[----:B------:R3:W4:Y:S01]  /*8ba0*/  MUFU.EX2 R248, R4 ;  /* 0x0000000400f87308 */ /* 0x0007220000000800 */
[----:B------:R-:W-:Y:S01]  /*8bb0*/  FMUL.FTZ R151, R151, R13 ;  /* 0x0000000d97977220 */ /* 0x000fe20000410000 */
[----:B-1----:R-:W-:Y:S01]  /*8bc0*/  F2FP.BF16.PACK_AB R5, R251, R249 ;  /* 0x000000f9fb05723e */ /* 0x002fe200000010ff */
[----:B------:R-:W-:-:S02]  /*8bd0*/  FMUL.FTZ R148, R148, R14 ;  /* 0x0000000e94947220 */ /* 0x000fc40000410000 */
[----:B------:R-:W-:Y:S01]  /*8be0*/  HMMA.16816.F32.BF16 R240, R8, R22, R156 ;  /* 0x0000001608f0723c */ /* 0x000fe2000004189c */
[-C--:B------:R-:W-:Y:S02]  /*8bf0*/  FMUL.FTZ R149, R149, R14.reuse ;  /* 0x0000000e95957220 */ /* 0x080fe40000410000 */
[-C--:B------:R-:W-:Y:S02]  /*8c00*/  FMUL.FTZ R152, R152, R14.reuse ;  /* 0x0000000e98987220 */ /* 0x080fe40000410000 */
[----:B------:R-:W-:Y:S02]  /*8c10*/  FMUL.FTZ R153, R153, R14 ;  /* 0x0000000e99997220 */ /* 0x000fe40000410000 */
[----:B------:R-:W-:Y:S01]  /*8c20*/  FMUL.FTZ R154, R154, R13 ;  /* 0x0000000d9a9a7220 */ /* 0x000fe20000410000 */
[----:B------:R-:W-:Y:S01]  /*8c30*/  MOV R158, R245 ;  /* 0x000000f5009e7202 */ /* 0x000fe20000000f00 */
[----:B------:R-:W-:Y:S01]  /*8c40*/  FMUL.FTZ R155, R155, R13 ;  /* 0x0000000d9b9b7220 */ /* 0x000fe20000410000 */
[----:B------:R-:W-:Y:S01]  /*8c50*/  MOV R157, R246 ;  /* 0x000000f6009d7202 */ /* 0x000fe20000000f00 */
[-C--:B------:R-:W-:Y:S01]  /*8c60*/  FMUL.FTZ R40, R40, R14.reuse ;  /* 0x0000000e28287220 */ /* 0x080fe20000410000 */
[----:B---3--:R-:W-:Y:S01]  /*8c70*/  F2FP.BF16.PACK_AB R4, R252, R245 ;  /* 0x000000f5fc04723e */ /* 0x008fe200000010ff */
[----:B------:R-:W-:Y:S01]  /*8c80*/  FMUL.FTZ R41, R41, R14 ;  /* 0x0000000e29297220 */ /* 0x000fe20000410000 */
[----:B----4-:R-:W-:Y:S01]  /*8c90*/  F2FP.BF16.PACK_AB R7, R248, R250 ;  /* 0x000000faf807723e */ /* 0x010fe200000010ff */
[----:B------:R-:W-:Y:S01]  /*8ca0*/  FMUL.FTZ R44, R44, R14 ;  /* 0x0000000e2c2c7220 */ /* 0x000fe20000410000 */
[----:B------:R-:W-:Y:S01]  /*8cb0*/  MOV R159, R244 ;  /* 0x000000f4009f7202 */ /* 0x000fe20000000f00 */
[----:B------:R-:W-:Y:S01]  /*8cc0*/  FMUL.FTZ R42, R42, R13 ;  /* 0x0000000d2a2a7220 */ /* 0x000fe20000410000 */
[----:B------:R-:W-:Y:S01]  /*8cd0*/  MOV R156, R247 ;  /* 0x000000f7009c7202 */ /* 0x000fe20000000f00 */
[----:B------:R-:W-:-:S02]  /*8ce0*/  FMUL.FTZ R43, R43, R13 ;  /* 0x0000000d2b2b7220 */ /* 0x000fc40000410000 */
[C---:B------:R-:W-:Y:S01]  /*8cf0*/  HMMA.16816.F32.BF16 R148, R4.reuse, R20, R148 ;  /* 0x000000140494723c */ /* 0x040fe20000041894 */
[-C--:B------:R-:W-:Y:S02]  /*8d00*/  FMUL.FTZ R45, R45, R14.reuse ;  /* 0x0000000e2d2d7220 */ /* 0x080fe40000410000 */
[-C--:B------:R-:W-:Y:S02]  /*8d10*/  FMUL.FTZ R56, R56, R14.reuse ;  /* 0x0000000e38387220 */ /* 0x080fe40000410000 */
[----:B------:R-:W-:Y:S02]  /*8d20*/  FMUL.FTZ R57, R57, R14 ;  /* 0x0000000e39397220 */ /* 0x000fe40000410000 */
[-C--:B------:R-:W-:Y:S01]  /*8d30*/  FMUL.FTZ R46, R46, R13.reuse ;  /* 0x0000000d2e2e7220 */ /* 0x080fe20000410000 */
[----:B------:R-:W-:Y:S01]  /*8d40*/  HMMA.16816.F32.BF16 R152, R4, R22, R152 ;  /* 0x000000160498723c */ /* 0x000fe20000041898 */
[----:B------:R-:W1:Y:S01]  /*8d50*/  LDSM.16.MT88.4 R20, [R214+0xa000] ;  /* 0x00a00000d614783b */ /* 0x000e620000004200 */
[----:B------:R-:W-:-:S02]  /*8d60*/  FMUL.FTZ R47, R47, R13 ;  /* 0x0000000d2f2f7220 */ /* 0x000fc40000410000 */
[-C--:B------:R-:W-:Y:S02]  /*8d70*/  FMUL.FTZ R58, R58, R13.reuse ;  /* 0x0000000d3a3a7220 */ /* 0x080fe40000410000 */
[-C--:B------:R-:W-:Y:S02]  /*8d80*/  FMUL.FTZ R59, R59, R13.reuse ;  /* 0x0000000d3b3b7220 */ /* 0x080fe40000410000 */
[-C--:B------:R-:W-:Y:S02]  /*8d90*/  FMUL.FTZ R164, R164, R14.reuse ;  /* 0x0000000ea4a47220 */ /* 0x080fe40000410000 */
[----:B------:R-:W-:Y:S02]  /*8da0*/  FMUL.FTZ R165, R165, R14 ;  /* 0x0000000ea5a57220 */ /* 0x000fe40000410000 */
[-C--:B------:R-:W-:Y:S01]  /*8db0*/  FMUL.FTZ R166, R166, R13.reuse ;  /* 0x0000000da6a67220 */ /* 0x080fe20000410000 */
[----:B--2---:R-:W-:Y:S01]  /*8dc0*/  HMMA.16816.F32.BF16 R196, R4, R28, R56 ;  /* 0x0000001c04c4723c */ /* 0x004fe20000041838 */
[----:B------:R-:W-:Y:S01]  /*8dd0*/  LDSM.16.MT88.4 R56, [R213+0xb000] ;  /* 0x00b00000d538783b */ /* 0x000fe20000004200 */
        /* <DEDUP_REMOVED lines=19> */
[----:B-1----:R-:W-:Y:S01]  /*8f10*/  HMMA.16816.F32.BF16 R204, R4, R20, R40 ;  /* 0x0000001404cc723c */ /* 0x002fe20000041828 */
[----:B------:R-:W1:Y:S01]  /*8f20*/  LDSM.16.MT88.4 R40, [R211+0xb000] ;  /* 0x00b00000d328783b */ /* 0x000e620000004200 */
[-C--:B------:R-:W-:Y:S02]  /*8f30*/  FMUL.FTZ R78, R78, R13.reuse ;  /* 0x0000000d4e4e7220 */ /* 0x080fe40000410000 */
[----:B------:R-:W-:Y:S02]  /*8f40*/  FMUL.FTZ R79, R79, R13 ;  /* 0x0000000d4f4f7220 */ /* 0x000fe40000410000 */
[----:B------:R-:W-:-:S02]  /*8f50*/  FMUL.FTZ R89, R89, R14 ;  /* 0x0000000e59597220 */ /* 0x000fc40000410000 */
[C---:B------:R-:W-:Y:S01]  /*8f60*/  HMMA.16816.F32.BF16 R200, R4.reuse, R22, R44 ;  /* 0x0000001604c8723c */ /* 0x040fe2000004182c */
[----:B------:R-:W2:Y:S01]  /*8f70*/  LDSM.16.MT88.4 R44, [R214+0xb000] ;  /* 0x00b00000d62c783b */ /* 0x000ea20000004200 */
[-C--:B------:R-:W-:Y:S02]  /*8f80*/  FMUL.FTZ R92, R92, R14.reuse ;  /* 0x0000000e5c5c7220 */ /* 0x080fe40000410000 */
[----:B------:R-:W-:Y:S02]  /*8f90*/  FMUL.FTZ R93, R93, R14 ;  /* 0x0000000e5d5d7220 */ /* 0x000fe40000410000 */
        /* <DEDUP_REMOVED lines=11> */
[-C--:B------:R-:W-:Y:S02]  /*9050*/  FMUL.FTZ R109, R109, R14.reuse ;  /* 0x0000000e6d6d7220 */ /* 0x080fe40000410000 */
[-C--:B------:R-:W-:Y:S02]  /*9060*/  FMUL.FTZ R110, R110, R13.reuse ;  /* 0x0000000d6e6e7220 */ /* 0x080fe40000410000 */
[-C--:B------:R-:W-:Y:S02]  /*9070*/  FMUL.FTZ R111, R111, R13.reuse ;  /* 0x0000000d6f6f7220 */ /* 0x080fe40000410000 */
[-C--:B------:R-:W-:Y:S02]  /*9080*/  FMUL.FTZ R120, R120, R14.reuse ;  /* 0x0000000e78787220 */ /* 0x080fe40000410000 */
[----:B------:R-:W-:Y:S01]  /*9090*/  FMUL.FTZ R121, R121, R14 ;  /* 0x0000000e79797220 */ /* 0x000fe20000410000 */
[----:B-1----:R-:W-:Y:S01]  /*90a0*/  HMMA.16816.F32.BF16 R88, R4, R40, R88 ;  /* 0x000000280458723c */ /* 0x002fe20000041858 */
[----:B------:R-:W-:-:S02]  /*90b0*/  FMUL.FTZ R122, R122, R13 ;  /* 0x0000000d7a7a7220 */ /* 0x000fc40000410000 */
[-C--:B------:R-:W-:Y:S02]  /*90c0*/  FMUL.FTZ R123, R123, R13.reuse ;  /* 0x0000000d7b7b7220 */ /* 0x080fe40000410000 */
[-C--:B------:R-:W-:Y:S02]  /*90d0*/  FMUL.FTZ R124, R124, R14.reuse ;  /* 0x0000000e7c7c7220 */ /* 0x080fe40000410000 */
[----:B------:R-:W-:Y:S01]  /*90e0*/  FMUL.FTZ R125, R125, R14 ;  /* 0x0000000e7d7d7220 */ /* 0x000fe20000410000 */
[----:B------:R-:W-:Y:S01]  /*90f0*/  HMMA.16816.F32.BF16 R92, R4, R42, R92 ;  /* 0x0000002a045c723c */ /* 0x000fe2000004185c */
[-C--:B------:R-:W-:Y:S02]  /*9100*/  FMUL.FTZ R126, R126, R13.reuse ;  /* 0x0000000d7e7e7220 */ /* 0x080fe40000410000 */
[----:B------:R-:W-:Y:S02]  /*9110*/  FMUL.FTZ R127, R127, R13 ;  /* 0x0000000d7f7f7220 */ /* 0x000fe40000410000 */
[----:B------:R-:W-:-:S02]  /*9120*/  FMUL.FTZ R172, R172, R16 ;  /* 0x00000010acac7220 */ /* 0x000fc40000410000 */
        /* <DEDUP_REMOVED lines=16> */
[----:B------:R-:W-:Y:S01]  /*9230*/  HMMA.16816.F32.BF16 R192, R4, R58, R124 ;  /* 0x0000003a04c0723c */ /* 0x000fe2000004187c */
[-C--:B------:R-:W-:Y:S02]  /*9240*/  FMUL.FTZ R50, R50, R15.reuse ;  /* 0x0000000f32327220 */ /* 0x080fe40000410000 */
[----:B------:R-:W-:Y:S02]  /*9250*/  FMUL.FTZ R51, R51, R15 ;  /* 0x0000000f33337220 */ /* 0x000fe40000410000 */
[----:B------:R-:W-:Y:S02]  /*9260*/  FMUL.FTZ R52, R52, R16 ;  /* 0x0000001034347220 */ /* 0x000fe40000410000 */
[--C-:B------:R-:W-:Y:S01]  /*9270*/  FFMA.FTZ R4, R182, c[0x0][0x23c], -R3.reuse ;  /* 0x00008f00b6047a23 */ /* 0x100fe20000010803 */
[----:B------:R-:W-:Y:S01]  /*9280*/  MOV R126, R188 ;  /* 0x000000bc007e7202 */ /* 0x000fe20000000f00 */
[-C--:B------:R-:W-:Y:S01]  /*9290*/  FMUL.FTZ R53, R53, R16.reuse ;  /* 0x0000001035357220 */ /* 0x080fe20000410000 */
[----:B------:R-:W-:Y:S01]  /*92a0*/  MOV R6, R187 ;  /* 0x000000bb00067202 */ /* 0x000fe20000000f00 */
[----:B------:R1:W-:Y:S01]  /*92b0*/  MUFU.EX2 R245, R4 ;  /* 0x0000000400f57308 */ /* 0x0003e20000000800 */
[----:B------:R-:W-:Y:S01]  /*92c0*/  MOV R5, R185 ;  /* 0x000000b900057202 */ /* 0x000fe20000000f00 */
[----:B------:R-:W-:Y:S01]  /*92d0*/  FMUL.FTZ R54, R54, R15 ;  /* 0x0000000f36367220 */ /* 0x000fe20000410000 */
[C---:B------:R-:W-:Y:S01]  /*92e0*/  HMMA.16816.F32.BF16 R184, R8.reuse, R34, R172 ;  /* 0x0000002208b8723c */ /* 0x040fe200000418ac */
        /* <DEDUP_REMOVED lines=11> */
[----:B------:R-:W-:Y:S01]  /*93a0*/  FMUL.FTZ R68, R68, R16 ;  /* 0x0000001044447220 */ /* 0x000fe20000410000 */
[----:B------:R-:W-:Y:S01]  /*93b0*/  MOV R174, R135 ;  /* 0x0000008700ae7202 */ /* 0x000fe20000000f00 */
[----:B-1----:R-:W-:-:S02]  /*93c0*/  FFMA.FTZ R4, R141, c[0x0][0x23c], -R3 ;  /* 0x00008f008d047a23 */ /* 0x002fc40000010803 */
[----:B------:R-:W-:Y:S01]  /*93d0*/  FMUL.FTZ R69, R69, R16 ;  /* 0x0000001045457220 */ /* 0x000fe20000410000 */
[----:B------:R-:W-:Y:S01]  /*93e0*/  MOV R33, R138 ;  /* 0x0000008a00217202 */ /* 0x000fe20000000f00 */
[----:B------:R1:W-:Y:S01]  /*93f0*/  MUFU.EX2 R246, R4 ;  /* 0x0000000400f67308 */ /* 0x0003e20000000800 */
[-C--:B------:R-:W-:Y:S01]  /*9400*/  FMUL.FTZ R70, R70, R15.reuse ;  /* 0x0000000f46467220 */ /* 0x080fe20000410000 */
[----:B------:R-:W-:Y:S01]  /*9410*/  MOV R32, R132 ;  /* 0x0000008400207202 */ /* 0x000fe20000000f00 */
[----:B------:R-:W-:Y:S01]  /*9420*/  FMUL.FTZ R71, R71, R15 ;  /* 0x0000000f47477220 */ /* 0x000fe20000410000 */
[----:B------:R-:W-:Y:S01]  /*9430*/  HMMA.16816.F32.BF16 R36, R8, R20, R36 ;  /* 0x000000140824723c */ /* 0x000fe20000041824 */
[-C--:B------:R-:W-:Y:S01]  /*9440*/  FMUL.FTZ R80, R80, R16.reuse ;  /* 0x0000001050507220 */ /* 0x080fe20000410000 */
[----:B------:R-:W-:Y:S01]  /*9450*/  MOV R125, R33 ;  /* 0x00000021007d7202 */ /* 0x000fe20000000f00 */
[----:B------:R-:W-:Y:S02]  /*9460*/  FMUL.FTZ R81, R81, R16 ;  /* 0x0000001051517220 */ /* 0x000fe40000410000 */
[----:B------:R-:W-:-:S02]  /*9470*/  FMUL.FTZ R82, R82, R15 ;  /* 0x0000000f52527220 */ /* 0x000fc40000410000 */
[----:B------:R-:W-:Y:S01]  /*9480*/  FMUL.FTZ R83, R83, R15 ;  /* 0x0000000f53537220 */ /* 0x000fe20000410000 */
[----:B------:R-:W-:Y:S01]  /*9490*/  MOV R21, R5 ;  /* 0x0000000500157202 */ /* 0x000fe20000000f00 */
[----:B------:R-:W-:Y:S01]  /*94a0*/  FMUL.FTZ R84, R84, R16 ;  /* 0x0000001054547220 */ /* 0x000fe20000410000 */
[----:B------:R-:W-:Y:S01]  /*94b0*/  MOV R20, R6 ;  /* 0x0000000600147202 */ /* 0x000fe20000000f00 */
[----:B------:R-:W-:Y:S01]  /*94c0*/  FMUL.FTZ R85, R85, R16 ;  /* 0x0000001055557220 */ /* 0x000fe20000410000 */
[----:B------:R-:W-:Y:S01]  /*94d0*/  MOV R6, R156 ;  /* 0x0000009c00067202 */ /* 0x000fe20000000f00 */
[--C-:B-1----:R-:W-:Y:S01]  /*94e0*/  FFMA.FTZ R4, R19, c[0x0][0x23c], -R3.reuse ;  /* 0x00008f0013047a23 */ /* 0x102fe20000010803 */
[----:B------:R-:W-:Y:S01]  /*94f0*/  HMMA.16816.F32.BF16 R136, R8, R22, R48 ;  /* 0x000000160888723c */ /* 0x000fe20000041830 */
[----:B------:R-:W-:Y:S01]  /*9500*/  FFMA.FTZ R3, R17, c[0x0][0x23c], -R3 ;  /* 0x00008f0011037a23 */ /* 0x000fe20000010803 */
[----:B------:R-:W-:Y:S01]  /*9510*/  LDSM.16.MT88.4 R48, [R214+0xa800] ;  /* 0x00a80000d630783b */ /* 0x000fe20000004200 */
[-C--:B------:R-:W-:Y:S01]  /*9520*/  FMUL.FTZ R86, R86, R15.reuse ;  /* 0x0000000f56567220 */ /* 0x080fe20000410000 */
[----:B------:R-:W-:Y:S01]  /*9530*/  MUFU.EX2 R247, R4 ;  /* 0x0000000400f77308 */ /* 0x000fe20000000800 */
[----:B------:R-:W-:-:S02]  /*9540*/  FMUL.FTZ R87, R87, R15 ;  /* 0x0000000f57577220 */ /* 0x000fc40000410000 */
[-C--:B------:R-:W-:Y:S01]  /*9550*/  FMUL.FTZ R96, R96, R16.reuse ;  /* 0x0000001060607220 */ /* 0x080fe20000410000 */
[C---:B------:R-:W-:Y:S01]  /*9560*/  HMMA.16816.F32.BF16 R52, R8.reuse, R28, R52 ;  /* 0x0000001c0834723c */ /* 0x040fe20000041834 */
[-C--:B------:R-:W-:Y:S02]  /*9570*/  FMUL.FTZ R97, R97, R16.reuse ;  /* 0x0000001061617220 */ /* 0x080fe40000410000 */
[-C--:B------:R-:W-:Y:S01]  /*9580*/  FMUL.FTZ R98, R98, R15.reuse ;  /* 0x0000000f62627220 */ /* 0x080fe20000410000 */
[----:B------:R1:W-:Y:S01]  /*9590*/  MUFU.EX2 R244, R3 ;  /* 0x0000000300f47308 */ /* 0x0003e20000000800 */
[-C--:B------:R-:W-:Y:S02]  /*95a0*/  FMUL.FTZ R99, R99, R15.reuse ;  /* 0x0000000f63637220 */ /* 0x080fe40000410000 */
[-C--:B------:R-:W-:Y:S01]  /*95b0*/  FMUL.FTZ R100, R100, R16.reuse ;  /* 0x0000001064647220 */ /* 0x080fe20000410000 */
[----:B------:R-:W-:Y:S01]  /*95c0*/  HMMA.16816.F32.BF16 R132, R8, R30, R64 ;  /* 0x0000001e0884723c */ /* 0x000fe20000041840 */
[----:B------:R-:W-:Y:S01]  /*95d0*/  FMUL.FTZ R101, R101, R16 ;  /* 0x0000001065657220 */ /* 0x000fe20000410000 */
[----:B------:R-:W-:Y:S01]  /*95e0*/  LDSM.16.MT88.4 R64, [R213+0xa800] ;  /* 0x00a80000d540783b */ /* 0x000fe20000004200 */
[----:B------:R-:W-:-:S02]  /*95f0*/  FMUL.FTZ R102, R102, R15 ;  /* 0x0000000f66667220 */ /* 0x000fc40000410000 */
[-C--:B------:R-:W-:Y:S02]  /*9600*/  FMUL.FTZ R103, R103, R15.reuse ;  /* 0x0000000f67677220 */ /* 0x080fe40000410000 */
[-C--:B------:R-:W-:Y:S01]  /*9610*/  FMUL.FTZ R112, R112, R16.reuse ;  /* 0x0000001070707220 */ /* 0x080fe20000410000 */
[C---:B------:R-:W-:Y:S01]  /*9620*/  HMMA.16816.F32.BF16 R68, R8.reuse, R24, R68 ;  /* 0x000000180844723c */ /* 0x040fe20000041844 */
[-C--:B------:R-:W-:Y:S02]  /*9630*/  FMUL.FTZ R113, R113, R16.reuse ;  /* 0x0000001071717220 */ /* 0x080fe40000410000 */
[-C--:B------:R-:W-:Y:S02]  /*9640*/  FMUL.FTZ R114, R114, R15.reuse ;  /* 0x0000000f72727220 */ /* 0x080fe40000410000 */
[----:B-1----:R-:W-:Y:S02]  /*9650*/  FFMA.FTZ R3, R183, c[0x0][0x23c], -R2 ;  /* 0x00008f00b7037a23 */ /* 0x002fe40000010802 */
[----:B------:R-:W-:Y:S01]  /*9660*/  FMUL.FTZ R115, R115, R15 ;  /* 0x0000000f73737220 */ /* 0x000fe20000410000 */
[----:B------:R-:W-:Y:S01]  /*9670*/  HMMA.16816.F32.BF16 R84, R8, R40, R84 ;  /* 0x000000280854723c */ /* 0x000fe20000041854 */
[----:B------:R1:W-:Y:S01]  /*9680*/  MUFU.EX2 R183, R3 ;  /* 0x0000000300b77308 */ /* 0x0003e20000000800 */
[----:B------:R-:W-:-:S02]  /*9690*/  FMUL.FTZ R116, R116, R16 ;  /* 0x0000001074747220 */ /* 0x000fc40000410000 */
[-C--:B------:R-:W-:Y:S02]  /*96a0*/  FMUL.FTZ R117, R117, R16.reuse ;  /* 0x0000001075757220 */ /* 0x080fe40000410000 */
        /* <DEDUP_REMOVED lines=8> */
[----:B------:R-:W-:Y:S01]  /*9730*/  HMMA.16816.F32.BF16 R100, R8, R44, R100 ;  /* 0x0000002c0864723c */ /* 0x000fe20000041864 */
[----:B-1----:R-:W-:-:S04]  /*9740*/  FFMA.FTZ R3, R180, c[0x0][0x23c], -R2 ;  /* 0x00008f00b4037a23 */ /* 0x002fc80000010802 */
[----:B------:R1:W-:Y:S03]  /*9750*/  MUFU.EX2 R188, R3 ;  /* 0x0000000300bc7308 */ /* 0x0003e60000000800 */
[----:B------:R-:W-:Y:S01]  /*9760*/  HMMA.16816.F32.BF16 R116, R8, R56, R116 ;  /* 0x000000380874723c */ /* 0x000fe20000041874 */
[--C-:B-1----:R-:W-:Y:S02]  /*9770*/  FFMA.FTZ R3, R140, c[0x0][0x23c], -R2.reuse ;  /* 0x00008f008c037a23 */ /* 0x102fe40000010802 */
[----:B------:R-:W-:Y:S02]  /*9780*/  FFMA.FTZ R2, R18, c[0x0][0x23c], -R2 ;  /* 0x00008f0012027a23 */ /* 0x000fe40000010802 */
[----:B------:R-:W-:Y:S08]  /*9790*/  MUFU.EX2 R191, R3 ;  /* 0x0000000300bf7308 */ /* 0x000ff00000000800 */
[----:B------:R1:W-:Y:S02]  /*97a0*/  MUFU.EX2 R182, R2 ;  /* 0x0000000200b67308 */ /* 0x0003e40000000800 */
[----:B-1----:R-:W-:Y:S01]  /*97b0*/  FFMA.FTZ R2, R189, c[0x0][0x23c], -R0 ;  /* 0x00008f00bd027a23 */ /* 0x002fe20000010800 */
[----:B------:R-:W-:-:S02]  /*97c0*/  MOV R189, R124 ;  /* 0x0000007c00bd7202 */ /* 0x000fc40000000f00 */
[----:B------:R-:W-:-:S03]  /*97d0*/  MOV R124, R126 ;  /* 0x0000007e007c7202 */ /* 0x000fc60000000f00 */
[----:B------:R1:W-:Y:S01]  /*97e0*/  MUFU.EX2 R180, R2 ;  /* 0x0000000200b47308 */ /* 0x0003e20000000800 */
[----:B------:R-:W-:Y:S02]  /*97f0*/  MOV R126, R127 ;  /* 0x0000007f007e7202 */ /* 0x000fe40000000f00 */
[----:B------:R-:W-:Y:S02]  /*9800*/  MOV R5, R124 ;  /* 0x0000007c00057202 */ /* 0x000fe40000000f00 */
[----:B------:R-:W-:Y:S02]  /*9810*/  MOV R127, R32 ;  /* 0x00000020007f7202 */ /* 0x000fe40000000f00 */
[----:B------:R-:W-:Y:S01]  /*9820*/  HMMA.16816.F32.BF16 R32, R8, R26, R80 ;  /* 0x0000001a0820723c */ /* 0x000fe20000041850 */
[----:B------:R-:W-:Y:S01]  /*9830*/  MOV R124, R159 ;  /* 0x0000009f007c7202 */ /* 0x000fe20000000f00 */
[----:B------:R-:W-:Y:S03]  /*9840*/  LDSM.16.MT88.4 R80, [R209+0xb800] ;  /* 0x00b80000d150783b */ /* 0x000fe60000004200 */
[----:B------:R-:W-:-:S03]  /*9850*/  MOV R3, R124 ;  /* 0x0000007c00037202 */ /* 0x000fc60000000f00 */
[----:B------:R-:W-:Y:S01]  /*9860*/  HMMA.16816.F32.BF16 R24, R8, R46, R112 ;  /* 0x0000002e0818723c */ /* 0x000fe20000041870 */
[--C-:B-1----:R-:W-:Y:S01]  /*9870*/  FFMA.FTZ R2, R181, c[0x0][0x23c], -R0.reuse ;  /* 0x00008f00b5027a23 */ /* 0x102fe20000010800 */
[----:B------:R-:W-:Y:S01]  /*9880*/  MOV R181, R175 ;  /* 0x000000af00b57202 */ /* 0x000fe20000000f00 */
[----:B------:R-:W-:Y:S01]  /*9890*/  LDSM.16.MT88.4 R112, [R214+0xb800] ;  /* 0x00b80000d670783b */ /* 0x000fe20000004200 */
[----:B------:R-:W-:Y:S02]  /*98a0*/  MOV R175, R179 ;  /* 0x000000b300af7202 */ /* 0x000fe40000000f00 */
[----:B------:R1:W2:Y:S02]  /*98b0*/  MUFU.EX2 R179, R2 ;  /* 0x0000000200b37308 */ /* 0x0002a40000000800 */
[--C-:B-1----:R-:W-:Y:S01]  /*98c0*/  FFMA.FTZ R2, R143, c[0x0][0x23c], -R0.reuse ;  /* 0x00008f008f027a23 */ /* 0x102fe20000010800 */
[----:B--2---:R-:W-:Y:S01]  /*98d0*/  F2FP.BF16.PACK_AB R124, R179, R180 ;  /* 0x000000b4b37c723e */ /* 0x004fe200000010ff */
[----:B------:R-:W-:Y:S01]  /*98e0*/  FFMA.FTZ R0, R142, c[0x0][0x23c], -R0 ;  /* 0x00008f008e007a23 */ /* 0x000fe20000010800 */
[----:B------:R-:W-:-:S03]  /*98f0*/  MOV R142, R7 ;  /* 0x00000007008e7202 */ /* 0x000fc60000000f00 */
[----:B------:R1:W-:Y:S01]  /*9900*/  MUFU.EX2 R141, R2 ;  /* 0x00000002008d7308 */ /* 0x0003e20000000800 */
[----:B------:R-:W-:Y:S02]  /*9910*/  MOV R7, R158 ;  /* 0x0000009e00077202 */ /* 0x000fe40000000f00 */
[----:B------:R-:W-:-:S05]  /*9920*/  MOV R143, R174 ;  /* 0x000000ae008f7202 */ /* 0x000fca0000000f00 */
[----:B------:R2:W-:Y:S01]  /*9930*/  MUFU.EX2 R140, R0 ;  /* 0x00000000008c7308 */ /* 0x0005e20000000800 */
[--C-:B-1----:R-:W-:Y:S01]  /*9940*/  FFMA.FTZ R2, R176, c[0x0][0x23c], -R12.reuse ;  /* 0x00008f00b0027a23 */ /* 0x102fe2000001080c */
[----:B------:R-:W-:Y:S01]  /*9950*/  MOV R176, R21 ;  /* 0x0000001500b07202 */ /* 0x000fe20000000f00 */
[--C-:B--2---:R-:W-:Y:S01]  /*9960*/  FFMA.FTZ R0, R190, c[0x0][0x23c], -R12.reuse ;  /* 0x00008f00be007a23 */ /* 0x104fe2000001080c */
[----:B------:R-:W-:Y:S02]  /*9970*/  MOV R190, R125 ;  /* 0x0000007d00be7202 */ /* 0x000fe40000000f00 */
[----:B------:R-:W-:Y:S02]  /*9980*/  MOV R125, R157 ;  /* 0x0000009d007d7202 */ /* 0x000fe40000000f00 */
[----:B------:R1:W-:Y:S01]  /*9990*/  MUFU.EX2 R19, R0 ;  /* 0x0000000000137308 */ /* 0x0003e20000000800 */
[----:B------:R-:W2:Y:S01]  /*99a0*/  LDSM.16.MT88.4 R156, [R209+0xa800] ;  /* 0x00a80000d19c783b */ /* 0x000ea20000004200 */
[----:B-1----:R-:W-:Y:S01]  /*99b0*/  FFMA.FTZ R0, R178, c[0x0][0x23c], -R12 ;  /* 0x00008f00b2007a23 */ /* 0x002fe2000001080c */
[----:B------:R-:W-:-:S02]  /*99c0*/  MOV R178, R175 ;  /* 0x000000af00b27202 */ /* 0x000fc40000000f00 */
[----:B------:R-:W-:Y:S03]  /*99d0*/  LDSM.16.MT88.4 R172, [R211+0xa800] ;  /* 0x00a80000d3ac783b */ /* 0x000fe60000004200 */
[----:B------:R1:W3:Y:S02]  /*99e0*/  MUFU.EX2 R18, R0 ;  /* 0x0000000000127308 */ /* 0x0002e40000000800 */
[----:B-1----:R-:W-:Y:S01]  /*99f0*/  FFMA.FTZ R0, R177, c[0x0][0x23c], -R12 ;  /* 0x00008f00b1007a23 */ /* 0x002fe2000001080c */
[----:B------:R-:W-:-:S05]  /*9a00*/  MOV R177, R20 ;  /* 0x0000001400b17202 */ /* 0x000fca0000000f00 */
[----:B------:R1:W-:Y:S01]  /*9a10*/  MUFU.EX2 R12, R2 ;  /* 0x00000002000c7308 */ /* 0x0003e20000000800 */
[----:B------:R-:W-:Y:S07]  /*9a20*/  HMMA.16816.F32.BF16 R20, R8, R58, R128 ;  /* 0x0000003a0814723c */ /* 0x000fee0000041880 */
[----:B------:R4:W5:Y:S01]  /*9a30*/  MUFU.EX2 R17, R0 ;  /* 0x0000000000117308 */ /* 0x0009620000000800 */
[----:B------:R-:W-:Y:S02]  /*9a40*/  MOV R11, R7 ;  /* 0x00000007000b7202 */ /* 0x000fe40000000f00 */
[----:B------:R-:W-:-:S02]  /*9a50*/  MOV R10, R125 ;  /* 0x0000007d000a7202 */ /* 0x000fc40000000f00 */
[----:B------:R-:W-:Y:S02]  /*9a60*/  MOV R9, R126 ;  /* 0x0000007e00097202 */ /* 0x000fe40000000f00 */
[----:B------:R-:W-:Y:S01]  /*9a70*/  MOV R8, R127 ;  /* 0x0000007f00087202 */ /* 0x000fe20000000f00 */
[----:B------:R-:W-:Y:S01]  /*9a80*/  FFMA.FTZ R3, R3, R15, R10 ;  /* 0x0000000f03037223 */ /* 0x000fe2000001000a */
[----:B-1----:R-:W-:Y:S02]  /*9a90*/  MOV R2, R6 ;  /* 0x0000000600027202 */ /* 0x002fe40000000f00 */
[----:B------:R-:W-:Y:S01]  /*9aa0*/  F2FP.BF16.PACK_AB R128, R246, R245 ;  /* 0x000000f5f680723e */ /* 0x000fe200000010ff */
[----:B------:R-:W-:Y:S01]  /*9ab0*/  FFMA.FTZ R8, R9, R16, R8 ;  /* 0x0000001009087223 */ /* 0x000fe20000010008 */
[----:B------:R-:W-:Y:S01]  /*9ac0*/  F2FP.BF16.PACK_AB R129, R188, R183 ;  /* 0x000000b7bc81723e */ /* 0x000fe200000010ff */
[----:B------:R-:W-:Y:S01]  /*9ad0*/  FFMA.FTZ R2, R2, R14, R11 ;  /* 0x0000000e02027223 */ /* 0x000fe2000001000b */
[----:B------:R-:W-:Y:S01]  /*9ae0*/  F2FP.BF16.PACK_AB R130, R244, R247 ;  /* 0x000000f7f482723e */ /* 0x000fe200000010ff */
[----:B------:R-:W-:Y:S01]  /*9af0*/  FADD.FTZ R3, R177, R3 ;  /* 0x00000003b1037221 */ /* 0x000fe20000010000 */
[----:B----4-:R-:W-:Y:S01]  /*9b00*/  MOV R0, R5 ;  /* 0x0000000500007202 */ /* 0x010fe20000000f00 */
[----:B------:R-:W-:Y:S01]  /*9b10*/  FADD.FTZ R2, R252, R2 ;  /* 0x00000002fc027221 */ /* 0x000fe20000010000 */
[----:B------:R-:W1:Y:S01]  /*9b20*/  LDSM.16.MT88.4 R4, [R213+0xb800] ;  /* 0x00b80000d504783b */ /* 0x000e620000004200 */
[----:B------:R-:W-:Y:S01]  /*9b30*/  F2FP.BF16.PACK_AB R131, R182, R191 ;  /* 0x000000bfb683723e */ /* 0x000fe200000010ff */
[----:B------:R-:W-:Y:S01]  /*9b40*/  FADD.FTZ R3, R190, R3 ;  /* 0x00000003be037221 */ /* 0x000fe20000010000 */
[----:B---3--:R-:W-:Y:S01]  /*9b50*/  F2FP.BF16.PACK_AB R125, R18, R19 ;  /* 0x00000013127d723e */ /* 0x008fe200000010ff */
[----:B------:R-:W-:Y:S01]  /*9b60*/  FFMA.FTZ R0, R0, R13, R249 ;  /* 0x0000000d00007223 */ /* 0x000fe200000100f9 */
[----:B------:R-:W-:Y:S01]  /*9b70*/  F2FP.BF16.PACK_AB R126, R140, R141 ;  /* 0x0000008d8c7e723e */ /* 0x000fe200000010ff */
[----:B------:R-:W-:Y:S01]  /*9b80*/  FADD.FTZ R2, R142, R2 ;  /* 0x000000028e027221 */ /* 0x000fe20000010000 */
[----:B-----5:R-:W-:Y:S01]  /*9b90*/  F2FP.BF16.PACK_AB R127, R12, R17 ;  /* 0x000000110c7f723e */ /* 0x020fe200000010ff */
        /* <DEDUP_REMOVED lines=17> */
[----:B------:R-:W-:-:S06]  /*9cb0*/  FADD.FTZ R0, R17, R0 ;  /* 0x0000000011007221 */ /* 0x000fcc0000010000 */
[----:B------:R-:W-:Y:S01]  /*9cc0*/  FADD.FTZ R242, R140, R2 ;  /* 0x000000028cf27221 */ /* 0x000fe20000010000 */
[----:B-1----:R-:W-:Y:S01]  /*9cd0*/  HMMA.16816.F32.BF16 R120, R124, R4, R120 ;  /* 0x000000047c78723c */ /* 0x002fe20000041878 */
[----:B------:R-:W-:-:S07]  /*9ce0*/  FADD.FTZ R240, R12, R0 ;  /* 0x000000000cf07221 */ /* 0x000fce0000010000 */
[C---:B------:R-:W-:Y:S07]  /*9cf0*/  HMMA.16816.F32.BF16 R116, R128.reuse, R4, R116 ;  /* 0x000000048074723c */ /* 0x040fee0000041874 */
[----:B------:R-:W-:Y:S01]  /*9d00*/  FADD.FTZ R4, R176, R8 ;  /* 0x00000008b0047221 */ /* 0x000fe20000010000 */
[----:B------:R-:W-:Y:S03]  /*9d10*/  HMMA.16816.F32.BF16 R160, R128, R172, R160 ;  /* 0x000000ac80a0723c */ /* 0x000fe600000418a0 */
        /* <DEDUP_REMOVED lines=8> */
[----:B------:R-:W-:Y:S01]  /*9da0*/  HMMA.16816.F32.BF16 R40, R124, R48, R204 ;  /* 0x000000307c28723c */ /* 0x000fe200000418cc */
[----:B------:R-:W-:-:S03]  /*9db0*/  FADD.FTZ R244, R182, R3 ;  /* 0x00000003b6f47221 */ /* 0x000fc60000010000 */
        /* <DEDUP_REMOVED lines=38> */
[----:B------:R-:W-:Y:S01]  /*a020*/  ULDC.64 UR4, c[0x0][0x1a0] ;  /* 0x0000680000047ab9 */ /* 0x000fe20000000a00 */
[----:B------:R-:W1:Y:S01]  /*a030*/  S2R R243, SR_TID.X ;  /* 0x0000000000f37919 */ /* 0x000e620000002100 */
        /* <DEDUP_REMOVED lines=8> */
[----:B-1----:R-:W-:-:S05]  /*a0c0*/  IMAD.SHL.U32 R243, R243, 0x2, RZ ;  /* 0x00000002f3f37824 */ /* 0x002fca00078e00ff */
[----:B------:R-:W-:Y:S02]  /*a0d0*/  LOP3.LUT R243, R243, 0x6, RZ, 0xc0, !PT ;  /* 0x00000006f3f37812 */ /* 0x000fe400078ec0ff */
        /* <DEDUP_REMOVED lines=14> */
[C-C-:B------:R-:W-:Y:S01]  /*a1c0*/  @!P3 LEA.HI.X R9, R2.reuse, c[0x0][0x174], R5.reuse, 0x1, P4 ;  /* 0x00005d000209ba11 */ /* 0x140fe200020f0c05 */
[----:B------:R-:W-:Y:S01]  /*a1d0*/  IMAD.U32 R0, RZ, RZ, UR17 ;  /* 0x00000011ff007e24 */ /* 0x000fe2000f8e00ff */
[----:B------:R-:W-:Y:S01]  /*a1e0*/  @!P2 LEA.HI.X R5, R2, c[0x0][0x174], R5, 0x1, P0 ;  /* 0x00005d000205aa11 */ /* 0x000fe200000f0c05 */
[----:B------:R-:W-:Y:S02]  /*a1f0*/  @P2 STS.128 [R223+0xb000], RZ ;  /* 0x00b000ffdf002388 */ /* 0x000fe40000000c00 */
[----:B------:R-:W-:-:S02]  /*a200*/  IMAD R0, R0, 0x20, R243 ;  /* 0x0000002000007824 */ /* 0x000fc400078e02f3 */
[----:B------:R-:W-:Y:S01]  /*a210*/  @!PT LDS RZ, [RZ] ;  /* 0x00000000fffff984 */ /* 0x000fe20000000800 */
[----:B------:R-:W-:Y:S01]  /*a220*/  @!PT LDS RZ, [RZ] ;  /* 0x00000000fffff984 */ /* 0x000fe20000000800 */
[----:B------:R-:W-:Y:S01]  /*a230*/  @!PT LDS RZ, [RZ] ;  /* 0x00000000fffff984 */ /* 0x000fe20000000800 */
[----:B------:R2:W-:Y:S02]  /*a240*/  @!P2 LDGSTS.E.BYPASS.LTC128B.128 [R223+0xb000], [R6.64+0x80] ;  /* 0x0b00008006dfafae */ /* 0x0005e4000b901d52 */
[--C-:B------:R-:W-:Y:S01]  /*a250*/  IMAD.IADD R2, R226, 0x1, -R0.reuse ;  /* 0x00000001e2027824 */ /* 0x100fe200078e0a00 */
[C---:B------:R-:W-:Y:S01]  /*a260*/  ISETP.GE.AND P0, PT, R0.reuse, R235, PT ;  /* 0x000000eb0000720c */ /* 0x040fe20003f06270 */
[----:B------:R-:W-:Y:S01]  /*a270*/  @P3 STS.128 [R223+0xa800], RZ ;  /* 0x00a800ffdf003388 */ /* 0x000fe20000000c00 */
[C---:B------:R-:W-:Y:S02]  /*a280*/  ISETP.GE.AND P6, PT, R0.reuse, R234, PT ;  /* 0x000000ea0000720c */ /* 0x040fe40003fc6270 */
[----:B------:R-:W-:Y:S01]  /*a290*/  IABS R3, R2 ;  /* 0x0000000200037213 */ /* 0x000fe20000000000 */
[----:B------:R-:W-:Y:S01]  /*a2a0*/  @!PT LDS RZ, [RZ] ;  /* 0x00000000fffff984 */ /* 0x000fe20000000800 */
[----:B------:R-:W-:Y:S01]  /*a2b0*/  @!PT LDS RZ, [RZ] ;  /* 0x00000000fffff984 */ /* 0x000fe20000000800 */
[----:B------:R-:W-:Y:S01]  /*a2c0*/  @!PT LDS RZ, [RZ] ;  /* 0x00000000fffff984 */ /* 0x000fe20000000800 */
[----:B------:R1:W-:Y:S01]  /*a2d0*/  @!P3 LDGSTS.E.BYPASS.LTC128B.128 [R223+0xa800], [R8.64] ;  /* 0x0a80000008dfbfae */ /* 0x0003e2000b901d52 */
[----:B------:R-:W-:Y:S01]  /*a2e0*/  IMAD.IADD R2, R225, 0x1, -R0 ;  /* 0x00000001e1027824 */ /* 0x000fe200078e0a00 */
[----:B------:R-:W-:-:S02]  /*a2f0*/  ISETP.LT.OR P0, PT, R0, R230, P0 ;  /* 0x000000e60000720c */ /* 0x000fc40000701670 */
[----:B------:R-:W-:Y:S01]  /*a300*/  @P2 STS.128 [R223+0xb800], RZ ;  /* 0x00b800ffdf002388 */ /* 0x000fe20000000c00 */
[----:B------:R-:W-:Y:S02]  /*a310*/  ISETP.LT.OR P6, PT, R0, R229, P6 ;  /* 0x000000e50000720c */ /* 0x000fe400037c1670 */
[----:B------:R-:W-:Y:S01]  /*a320*/  IABS R2, R2 ;  /* 0x0000000200027213 */ /* 0x000fe20000000000 */
[----:B------:R-:W-:Y:S01]  /*a330*/  @!PT LDS RZ, [RZ] ;  /* 0x00000000fffff984 */ /* 0x000fe20000000800 */
[----:B------:R-:W-:Y:S01]  /*a340*/  @!PT LDS RZ, [RZ] ;  /* 0x00000000fffff984 */ /* 0x000fe20000000800 */
[----:B------:R-:W-:Y:S01]  /*a350*/  @!PT LDS RZ, [RZ] ;  /* 0x00000000fffff984 */ /* 0x000fe20000000800 */
[----:B------:R2:W-:Y:S04]  /*a360*/  @!P2 LDGSTS.E.BYPASS.LTC128B.128 [R223+0xb800], [R4.64+0x80] ;  /* 0x0b80008004dfafae */ /* 0x0005e8000b901d52 */
        /* <DEDUP_REMOVED lines=183> */
[----:B------:R-:W-:Y:S01]  /*aee0*/  BAR.SYNC.DEFER_BLOCKING 0x0 ;  /* 0x0000000000007b1d */ /* 0x000fe20000010000 */
[----:B------:R-:W-:Y:S01]  /*aef0*/  ISETP.GE.AND P5, PT, R3, R233, PT ;  /* 0x000000e90300720c */ /* 0x000fe20003fa6270 */
[----:B------:R-:W-:Y:S01]  /*af00*/  IMAD.IADD R19, R226, 0x1, -R2 ;  /* 0x00000001e2137824 */ /* 0x000fe200078e0a02 */
[----:B------:R-:W-:-:S02]  /*af10*/  FSEL R138, R21, -INF , !P4 ;  /* 0xff800000158a7808 */ /* 0x000fc40006000000 */
[C---:B------:R-:W-:Y:S02]  /*af20*/  ISETP.GE.AND P4, PT, R3.reuse, R232, PT ;  /* 0x000000e80300720c */ /* 0x040fe40003f86270 */
[----:B------:R3:W4:Y:S01]  /*af30*/  I2F R24, R17 ;  /* 0x0000001100187306 */ /* 0x0007220000201400 */
[C---:B------:R-:W-:Y:S02]  /*af40*/  ISETP.LT.OR P5, PT, R3.reuse, R228, P5 ;  /* 0x000000e40300720c */ /* 0x040fe40002fa1670 */
[----:B------:R-:W-:Y:S01]  /*af50*/  ISETP.LT.OR P4, PT, R3, R227, P4 ;  /* 0x000000e30300720c */ /* 0x000fe20002781670 */
        /* <DEDUP_REMOVED lines=8> */
[----:B------:R-:W-:Y:S07]  /*afe0*/  HMMA.16816.F32.BF16 R132, R4, R12, R196 ;  /* 0x0000000c0484723c */ /* 0x000fee00000418c4 */
[----:B------:R-:W-:Y:S01]  /*aff0*/  IABS R12, R3 ;  /* 0x00000003000c7213 */ /* 0x000fe20000000000 */
[----:B-1----:R-:W-:Y:S01]  /*b000*/  IMAD.MOV.U32 R17, RZ, RZ, R16 ;  /* 0x000000ffff117224 */ /* 0x002fe200078e0010 */
[----:B------:R-:W-:Y:S01]  /*b010*/  IABS R16, R18 ;  /* 0x0000001200107213 */ /* 0x000fe20000000000 */
[----:B----4-:R-:W-:Y:S01]  /*b020*/  FFMA.FTZ R18, R24, -UR16, R141 ;  /* 0x8000001018127c23 */ /* 0x010fe2000801008d */
[----:B------:R-:W-:Y:S01]  /*b030*/  IADD3 R3, R0, 0x11, RZ ;  /* 0x0000001100037810 */ /* 0x000fe20007ffe0ff */
[----:B------:R1:W3:Y:S01]  /*b040*/  I2F R20, R17 ;  /* 0x0000001100147306 */ /* 0x0002e20000201400 */
[----:B--2---:R-:W-:-:S02]  /*b050*/  FFMA.FTZ R21, R23, -UR16, R143 ;  /* 0x8000001017157c23 */ /* 0x004fc4000801008f */
[----:B------:R-:W-:Y:S03]  /*b060*/  HMMA.16816.F32.BF16 R140, R4, R14, R200 ;  /* 0x0000000e048c723c */ /* 0x000fe600000418c8 */
[----:B------:R-:W-:Y:S02]  /*b070*/  FSEL R27, R21, -INF , !P6 ;  /* 0xff800000151b7808 */ /* 0x000fe40007000000 */
[----:B------:R-:W-:Y:S02]  /*b080*/  ISETP.GE.AND P6, PT, R2, R233, PT ;  /* 0x000000e90200720c */ /* 0x000fe40003fc6270 */
[----:B------:R-:W-:Y:S02]  /*b090*/  IMAD.IADD R4, R224, 0x1, -R3 ;  /* 0x00000001e0047824 */ /* 0x000fe400078e0a03 */
[----:B------:R-:W-:-:S03]  /*b0a0*/  ISETP.LT.OR P6, PT, R2, R228, P6 ;  /* 0x000000e40200720c */ /* 0x000fc600037c1670 */
[----:B------:R-:W-:Y:S01]  /*b0b0*/  IABS R4, R4 ;  /* 0x0000000400047213 */ /* 0x000fe20000000000 */
[----:B-1----:R-:W-:Y:S01]  /*b0c0*/  IMAD.MOV.U32 R17, RZ, RZ, R16 ;  /* 0x000000ffff117224 */ /* 0x002fe200078e0010 */
[----:B------:R-:W-:Y:S01]  /*b0d0*/  IABS R16, R19 ;  /* 0x0000001300107213 */ /* 0x000fe20000000000 */
[----:B---3--:R-:W-:Y:S02]  /*b0e0*/  FFMA.FTZ R19, R20, -UR16, R189 ;  /* 0x8000001014137c23 */ /* 0x008fe400080100bd */
        /* <DEDUP_REMOVED lines=80> */
[-C--:B------:R-:W-:Y:S02]  /*b5f0*/  ISETP.GE.AND P5, PT, R2, R235.reuse, PT ;  /* 0x000000eb0200720c */ /* 0x080fe40003fa6270 */
[----:B------:R-:W2:Y:S01]  /*b600*/  I2F R12, R4 ;  /* 0x00000004000c7306 */ /* 0x000ea20000201400 */
[----:B------:R-:W-:Y:S02]  /*b610*/  FSEL R190, R6, -INF , !P6 ;  /* 0xff80000006be7808 */ /* 0x000fe40007000000 */
[----:B------:R-:W-:Y:S02]  /*b620*/  ISETP.LT.OR P5, PT, R2, R230, P5 ;  /* 0x000000e60200720c */ /* 0x000fe40002fa1670 */
[C---:B------:R-:W-:Y:S02]  /*b630*/  ISETP.GE.AND P6, PT, R0.reuse, R235, PT ;  /* 0x000000eb0000720c */ /* 0x040fe40003fc6270 */
[----:B------:R-:W-:Y:S01]  /*b640*/  FSEL R19, R9, -INF , !P5 ;  /* 0xff80000009137808 */ /* 0x000fe20006800000 */
[----:B-1----:R-:W-:Y:S01]  /*b650*/  IMAD.IADD R3, R231, 0x1, -R2 ;  /* 0x00000001e7037824 */ /* 0x002fe200078e0a02 */
[----:B------:R-:W-:Y:S01]  /*b660*/  ISETP.GE.AND P5, PT, R0, R234, PT ;  /* 0x000000ea0000720c */ /* 0x000fe20003fa6270 */
[----:B------:R-:W-:Y:S01]  /*b670*/  IMAD.IADD R2, R224, 0x1, -R0 ;  /* 0x00000001e0027824 */ /* 0x000fe200078e0a00 */
[----:B------:R-:W-:-:S02]  /*b680*/  ISETP.LT.OR P6, PT, R0, R230, P6 ;  /* 0x000000e60000720c */ /* 0x000fc400037c1670 */
        /* <DEDUP_REMOVED lines=16> */
[----:B--2---:R-:W-:-:S03]  /*b790*/  FFMA.FTZ R10, R10, -UR16, R142 ;  /* 0x800000100a0a7c23 */ /* 0x004fc6000801008e */
[----:B------:R-:W-:Y:S02]  /*b7a0*/  IABS R4, R4 ;  /* 0x0000000400047213 */ /* 0x000fe40000000000 */
[----:B------:R-:W-:Y:S01]  /*b7b0*/  FSEL R189, R10, -INF , !P0 ;  /* 0xff8000000abd7808 */ /* 0x000fe20004000000 */
[----:B---3--:R-:W-:Y:S01]  /*b7c0*/  FFMA.FTZ R5, R11, -UR16, R21 ;  /* 0x800000100b057c23 */ /* 0x008fe20008010015 */
[----:B------:R-:W-:Y:S01]  /*b7d0*/  PLOP3.LUT P0, PT, PT, PT, UP0, 0x80, 0x0 ;  /* 0x000000000000781c */ /* 0x000fe20003f0f008 */
[----:B------:R-:W-:Y:S02]  /*b7e0*/  IMAD.MOV.U32 R3, RZ, RZ, R4 ;  /* 0x000000ffff037224 */ /* 0x000fe400078e0004 */
[----:B------:R-:W-:Y:S01]  /*b7f0*/  IMAD.IADD R4, R231, 0x1, -R0 ;  /* 0x00000001e7047824 */ /* 0x000fe200078e0a00 */
[----:B------:R-:W-:Y:S01]  /*b800*/  FSEL R17, R5, -INF , !P6 ;  /* 0xff80000005117808 */ /* 0x000fe20007000000 */
[----:B------:R1:W2:Y:S02]  /*b810*/  I2F R8, R3 ;  /* 0x0000000300087306 */ /* 0x0002a40000201400 */
[----:B-1----:R-:W-:Y:S01]  /*b820*/  IMAD.MOV.U32 R3, RZ, RZ, R2 ;  /* 0x000000ffff037224 */ /* 0x002fe200078e0002 */
[----:B------:R-:W-:Y:S01]  /*b830*/  IABS R2, R4 ;  /* 0x0000000400027213 */ /* 0x000fe20000000000 */
[----:B--2---:R-:W-:-:S04]  /*b840*/  FFMA.FTZ R4, R8, -UR16, R23 ;  /* 0x8000001008047c23 */ /* 0x004fc80008010017 */
[----:B------:R-:W1:Y:S01]  /*b850*/  I2F R3, R3 ;  /* 0x0000000300037306 */ /* 0x000e620000201400 */
[----:B------:R-:W-:-:S07]  /*b860*/  FSEL R18, R4, -INF , !P5 ;  /* 0xff80000004127808 */ /* 0x000fce0006800000 */
[----:B------:R-:W2:Y:S01]  /*b870*/  I2F R2, R2 ;  /* 0x0000000200027306 */ /* 0x000ea20000201400 */
[----:B-1----:R-:W-:-:S05]  /*b880*/  FFMA.FTZ R3, R3, -UR16, R141 ;  /* 0x8000001003037c23 */ /* 0x002fca000801008d */
[----:B------:R-:W-:Y:S01]  /*b890*/  FSEL R183, R3, -INF , !P4 ;  /* 0xff80000003b77808 */ /* 0x000fe20006000000 */
[----:B--2---:R-:W-:-:S05]  /*b8a0*/  FFMA.FTZ R0, R2, -UR16, R143 ;  /* 0x8000001002007c23 */ /* 0x004fca000801008f */
        /* <DEDUP_REMOVED lines=48> */
.L_x_1211:
[----:B------:R-:W-:Y:S05]  /*bbb0*/  BSYNC B0 ;  /* 0x0000000000007941 */ /* 0x000fea0003800000 */
.L_x_1210:
[----:B------:R-:W0:Y:S02]  /*bbc0*/  LDGDEPBAR ;  /* 0x00000000000079af */ /* 0x000e240000000000 */
.L_x_1209:
        /* <DEDUP_REMOVED lines=23> */
[----:B------:R-:W-:Y:S02]  /*bd40*/  MOV R24, R242 ;  /* 0x000000f200187202 */ /* 0x000fe40000000f00 */
        /* <DEDUP_REMOVED lines=8> */
[----:B-1----:R-:W-:Y:S01]  /*bdd0*/  FMNMX.FTZ R136, R136, R4, !PT ;  /* 0x0000000488887209 */ /* 0x002fe20007810000 */
[----:B------:R-:W1:Y:S01]  /*bde0*/  SHFL.BFLY PT, R134, R3, 0x2, 0x1f ;  /* 0x0c401f0003867f89 */ /* 0x000e6200000e0000 */
[----:B------:R-:W-:-:S02]  /*bdf0*/  FMNMX.FTZ R2, R197, R2, !PT ;  /* 0x00000002c5027209 */ /* 0x000fc40007810000 */
[----:B------:R-:W-:Y:S01]  /*be00*/  MOV R32, R241 ;  /* 0x000000f100207202 */ /* 0x000fe20000000f00 */
[----:B------:R-:W2:Y:S01]  /*be10*/  SHFL.BFLY PT, R4, R0, 0x2, 0x1f ;  /* 0x0c401f0000047f89 */ /* 0x000ea200000e0000 */
[----:B------:R-:W-:Y:S02]  /*be20*/  FMNMX.FTZ R2, R190, R2, !PT ;  /* 0x00000002be027209 */ /* 0x000fe40007810000 */
[----:B------:R-:W-:Y:S01]  /*be30*/  MOV R33, R240 ;  /* 0x000000f000217202 */ /* 0x000fe20000000f00 */
[----:B------:R-:W3:Y:S01]  /*be40*/  SHFL.BFLY PT, R5, R136, 0x1, 0x1f ;  /* 0x0c201f0088057f89 */ /* 0x000ee200000e0000 */
[----:B------:R-:W-:Y:S02]  /*be50*/  FMNMX.FTZ R2, R189, R2, !PT ;  /* 0x00000002bd027209 */ /* 0x000fe40007810000 */
[----:B------:R-:W-:Y:S02]  /*be60*/  MOV R192, R24 ;  /* 0x0000001800c07202 */ /* 0x000fe40000000f00 */
[----:B------:R-:W-:-:S05]  /*be70*/  FMNMX.FTZ R2, R188, R2, !PT ;  /* 0x00000002bc027209 */ /* 0x000fca0007810000 */
[----:B------:R-:W4:Y:S01]  /*be80*/  SHFL.BFLY PT, R137, R2, 0x2, 0x1f ;  /* 0x0c401f0002897f89 */ /* 0x000f2200000e0000 */
[----:B-1----:R-:W-:Y:S02]  /*be90*/  FMNMX.FTZ R134, R134, R3, !PT ;  /* 0x0000000386867209 */ /* 0x002fe40007810000 */
[----:B--2---:R-:W-:Y:S02]  /*bea0*/  FMNMX.FTZ R0, R0, R4, !PT ;  /* 0x0000000400007209 */ /* 0x004fe40007810000 */
[----:B---3--:R-:W-:-:S03]  /*beb0*/  FMNMX.FTZ R136, R136, R5, !PT ;  /* 0x0000000588887209 */ /* 0x008fc60007810000 */
[----:B------:R-:W1:Y:S01]  /*bec0*/  SHFL.BFLY PT, R135, R0, 0x1, 0x1f ;  /* 0x0c201f0000877f89 */ /* 0x000e6200000e0000 */
[C---:B------:R-:W-:Y:S01]  /*bed0*/  FSETP.NEU.FTZ.AND P6, PT, R136.reuse, -INF , PT ;  /* 0xff8000008800780b */ /* 0x040fe20003fdd000 */
[----:B------:R-:W-:Y:S02]  /*bee0*/  FMUL.FTZ R12, R136, c[0x0][0x23c] ;  /* 0x00008f00880c7a20 */ /* 0x000fe40000410000 */
[----:B------:R-:W2:Y:S03]  /*bef0*/  SHFL.BFLY PT, R5, R134, 0x1, 0x1f ;  /* 0x0c201f0086057f89 */ /* 0x000ea600000e0000 */
[----:B------:R-:W-:Y:S02]  /*bf00*/  FSEL R12, R12, RZ, P6 ;  /* 0x000000ff0c0c7208 */ /* 0x000fe40003000000 */
[----:B----4-:R-:W-:-:S03]  /*bf10*/  FMNMX.FTZ R137, R137, R2, !PT ;  /* 0x0000000289897209 */ /* 0x010fc60007810000 */
[--C-:B------:R-:W-:Y:S02]  /*bf20*/  FFMA.FTZ R3, R176, c[0x0][0x23c], -R12.reuse ;  /* 0x00008f00b0037a23 */ /* 0x100fe4000001080c */
[--C-:B------:R-:W-:Y:S02]  /*bf30*/  FFMA.FTZ R4, R178, c[0x0][0x23c], -R12.reuse ;  /* 0x00008f00b2047a23 */ /* 0x100fe4000001080c */
[----:B------:R3:W-:Y:S01]  /*bf40*/  MUFU.EX2 R6, R3 ;  /* 0x0000000300067308 */ /* 0x0007e20000000800 */
[----:B-1----:R-:W-:Y:S01]  /*bf50*/  FMNMX.FTZ R135, R0, R135, !PT ;  /* 0x0000008700877209 */ /* 0x002fe20007810000 */
[----:B------:R-:W-:-:S06]  /*bf60*/  FFMA.FTZ R0, R29, c[0x0][0x23c], -R12 ;  /* 0x00008f001d007a23 */ /* 0x000fcc000001080c */
[----:B------:R1:W-:Y:S01]  /*bf70*/  MUFU.EX2 R35, R4 ;  /* 0x0000000400237308 */ /* 0x0003e20000000800 */
[C---:B------:R-:W-:Y:S02]  /*bf80*/  FSETP.NEU.FTZ.AND P5, PT, R135.reuse, -INF , PT ;  /* 0xff8000008700780b */ /* 0x040fe40003fbd000 */
[----:B--2---:R-:W-:Y:S01]  /*bf90*/  FMNMX.FTZ R134, R134, R5, !PT ;  /* 0x0000000586867209 */ /* 0x004fe20007810000 */
[----:B---3--:R-:W-:-:S04]  /*bfa0*/  FMUL.FTZ R3, R135, c[0x0][0x23c] ;  /* 0x00008f0087037a20 */ /* 0x008fc80000410000 */
[----:B------:R2:W3:Y:S01]  /*bfb0*/  MUFU.EX2 R7, R0 ;  /* 0x0000000000077308 */ /* 0x0004e20000000800 */
[C---:B------:R-:W-:Y:S01]  /*bfc0*/  FMUL.FTZ R2, R134.reuse, c[0x0][0x23c] ;  /* 0x00008f0086027a20 */ /* 0x040fe20000410000 */
[----:B------:R-:W-:Y:S02]  /*bfd0*/  FSETP.NEU.FTZ.AND P4, PT, R134, -INF , PT ;  /* 0xff8000008600780b */ /* 0x000fe40003f9d000 */
[----:B------:R-:W-:Y:S02]  /*bfe0*/  FSEL R3, R3, RZ, P5 ;  /* 0x000000ff03037208 */ /* 0x000fe40002800000 */
[----:B------:R-:W-:Y:S01]  /*bff0*/  FSEL R2, R2, RZ, P4 ;  /* 0x000000ff02027208 */ /* 0x000fe20002000000 */
[----:B-1----:R-:W1:Y:S01]  /*c000*/  SHFL.BFLY PT, R4, R137, 0x1, 0x1f ;  /* 0x0c201f0089047f89 */ /* 0x002e6200000e0000 */
[----:B--2---:R-:W-:-:S04]  /*c010*/  FFMA.FTZ R0, R25, c[0x0][0x23c], -R12 ;  /* 0x00008f0019007a23 */ /* 0x004fc8000001080c */
[----:B------:R2:W4:Y:S01]  /*c020*/  MUFU.EX2 R34, R0 ;  /* 0x0000000000227308 */ /* 0x0005220000000800 */
[----:B-1----:R-:W-:Y:S01]  /*c030*/  FMNMX.FTZ R137, R137, R4, !PT ;  /* 0x0000000489897209 */ /* 0x002fe20007810000 */
[----:B------:R-:W-:-:S03]  /*c040*/  FFMA.FTZ R4, R138, c[0x0][0x23c], -R2 ;  /* 0x00008f008a047a23 */ /* 0x000fc60000010802 */
[----:B------:R-:W-:Y:S01]  /*c050*/  FSETP.NEU.FTZ.AND P1, PT, R137, -INF , PT ;  /* 0xff8000008900780b */ /* 0x000fe20003f3d000 */
[----:B--2---:R-:W-:Y:S01]  /*c060*/  FFMA.FTZ R0, R180, c[0x0][0x23c], -R3 ;  /* 0x00008f00b4007a23 */ /* 0x004fe20000010803 */
[----:B---3--:R-:W-:Y:S01]  /*c070*/  MOV R180, R7 ;  /* 0x0000000700b47202 */ /* 0x008fe20000000f00 */
[----:B------:R1:W-:Y:S03]  /*c080*/  MUFU.EX2 R251, R4 ;  /* 0x0000000400fb7308 */ /* 0x0003e60000000800 */
[----:B----4-:R-:W-:-:S05]  /*c090*/  F2FP.BF16.PACK_AB R10, R34, R180 ;  /* 0x000000b4220a723e */ /* 0x010fca00000010ff */
[----:B------:R2:W-:Y:S01]  /*c0a0*/  MUFU.EX2 R178, R0 ;  /* 0x0000000000b27308 */ /* 0x0005e20000000800 */
[----:B-1----:R-:W-:-:S07]  /*c0b0*/  FFMA.FTZ R4, R28, c[0x0][0x23c], -R2 ;  /* 0x00008f001c047a23 */ /* 0x002fce0000010802 */
[----:B------:R-:W-:Y:S01]  /*c0c0*/  MUFU.EX2 R252, R4 ;  /* 0x0000000400fc7308 */ /* 0x000fe20000000800 */
[----:B--2---:R-:W-:-:S07]  /*c0d0*/  FFMA.FTZ R0, R177, c[0x0][0x23c], -R3 ;  /* 0x00008f00b1007a23 */ /* 0x004fce0000010803 */
[----:B------:R1:W2:Y:S02]  /*c0e0*/  MUFU.EX2 R25, R0 ;  /* 0x0000000000197308 */ /* 0x0002a40000000800 */
[----:B-1----:R-:W-:Y:S01]  /*c0f0*/  FFMA.FTZ R0, R31, c[0x0][0x23c], -R3 ;  /* 0x00008f001f007a23 */ /* 0x002fe20000010803 */
[----:B--2---:R-:W-:-:S05]  /*c100*/  F2FP.BF16.PACK_AB R9, R25, R178 ;  /* 0x000000b21909723e */ /* 0x004fca00000010ff */
[----:B------:R1:W2:Y:S02]  /*c110*/  MUFU.EX2 R7, R0 ;  /* 0x0000000000077308 */ /* 0x0002a40000000800 */
[----:B-1----:R-:W-:Y:S01]  /*c120*/  FFMA.FTZ R0, R27, c[0x0][0x23c], -R3 ;  /* 0x00008f001b007a23 */ /* 0x002fe20000010803 */
[----:B--2---:R-:W-:-:S05]  /*c130*/  MOV R138, R7 ;  /* 0x00000007008a7202 */ /* 0x004fca0000000f00 */
[----:B------:R1:W2:Y:S02]  /*c140*/  MUFU.EX2 R176, R0 ;  /* 0x0000000000b07308 */ /* 0x0002a40000000800 */
[----:B-1----:R-:W-:Y:S01]  /*c150*/  FFMA.FTZ R0, R181, c[0x0][0x23c], -R2 ;  /* 0x00008f00b5007a23 */ /* 0x002fe20000010802 */
[----:B--2---:R-:W-:Y:S02]  /*c160*/  F2FP.BF16.PACK_AB R11, R176, R138 ;  /* 0x0000008ab00b723e */ /* 0x004fe400000010ff */
[----:B------:R-:W-:-:S03]  /*c170*/  MOV R181, R33 ;  /* 0x0000002100b57202 */ /* 0x000fc60000000f00 */
[----:B------:R1:W-:Y:S02]  /*c180*/  MUFU.EX2 R250, R0 ;  /* 0x0000000000fa7308 */ /* 0x0003e40000000800 */
[----:B-1----:R-:W-:-:S06]  /*c190*/  FFMA.FTZ R0, R179, c[0x0][0x23c], -R2 ;  /* 0x00008f00b3007a23 */ /* 0x002fcc0000010802 */
[----:B------:R1:W-:Y:S02]  /*c1a0*/  MUFU.EX2 R249, R0 ;  /* 0x0000000000f97308 */ /* 0x0003e40000000800 */
[----:B-1----:R-:W-:-:S05]  /*c1b0*/  FMUL.FTZ R0, R137, c[0x0][0x23c] ;  /* 0x00008f0089007a20 */ /* 0x002fca0000410000 */
[----:B------:R-:W-:-:S05]  /*c1c0*/  FSEL R0, R0, RZ, P1 ;  /* 0x000000ff00007208 */ /* 0x000fca0000800000 */
[--C-:B------:R-:W-:Y:S01]  /*c1d0*/  FFMA.FTZ R4, R182, c[0x0][0x23c], -R0.reuse ;  /* 0x00008f00b6047a23 */ /* 0x100fe20000010800 */
[----:B------:R-:W-:Y:S01]  /*c1e0*/  MOV R182, R32 ;  /* 0x0000002000b67202 */ /* 0x000fe20000000f00 */
[--C-:B------:R-:W-:Y:S02]  /*c1f0*/  FFMA.FTZ R5, R30, c[0x0][0x23c], -R0.reuse ;  /* 0x00008f001e057a23 */ /* 0x100fe40000010800 */
[----:B------:R1:W-:Y:S01]  /*c200*/  MUFU.EX2 R246, R4 ;  /* 0x0000000400f67308 */ /* 0x0003e20000000800 */
[----:B------:R-:W2:Y:S07]  /*c210*/  LDSM.16.MT88.4 R28, [R213+0xa000] ;  /* 0x00a00000d51c783b */ /* 0x000eae0000004200 */
[----:B------:R3:W-:Y:S01]  /*c220*/  MUFU.EX2 R247, R5 ;  /* 0x0000000500f77308 */ /* 0x0007e20000000800 */
[----:B-1----:R-:W-:Y:S01]  /*c230*/  FFMA.FTZ R4, R139, c[0x0][0x23c], -R0 ;  /* 0x00008f008b047a23 */ /* 0x002fe20000010800 */
[----:B------:R-:W-:-:S02]  /*c240*/  MOV R139, R6 ;  /* 0x00000006008b7202 */ /* 0x000fc40000000f00 */
[----:B------:R-:W-:-:S04]  /*c250*/  FSEL R6, R134, RZ, P4 ;  /* 0x000000ff86067208 */ /* 0x000fc80002000000 */
[----:B------:R1:W-:Y:S01]  /*c260*/  MUFU.EX2 R248, R4 ;  /* 0x0000000400f87308 */ /* 0x0003e20000000800 */
[----:B------:R-:W-:Y:S02]  /*c270*/  F2FP.BF16.PACK_AB R8, R139, R35 ;  /* 0x000000238b08723e */ /* 0x000fe400000010ff */
[----:B---3--:R-:W-:Y:S02]  /*c280*/  FSEL R5, R135, RZ, P5 ;  /* 0x000000ff87057208 */ /* 0x008fe40002800000 */
[----:B-1----:R-:W-:-:S05]  /*c290*/  FSEL R4, R136, RZ, P6 ;  /* 0x000000ff88047208 */ /* 0x002fca0003000000 */
[----:B------:R-:W-:-:S04]  /*c2a0*/  FADD.FTZ R4, R239, -R4 ;  /* 0x80000004ef047221 */ /* 0x000fc80000010000 */
[----:B------:R-:W-:Y:S02]  /*c2b0*/  FMUL.FTZ R16, R4, c[0x0][0x23c] ;  /* 0x00008f0004107a20 */ /* 0x000fe40000410000 */
[----:B------:R-:W-:Y:S02]  /*c2c0*/  FADD.FTZ R4, R238, -R5 ;  /* 0x80000005ee047221 */ /* 0x000fe40000010000 */
[----:B------:R-:W-:Y:S01]  /*c2d0*/  FADD.FTZ R5, R237, -R6 ;  /* 0x80000006ed057221 */ /* 0x000fe20000010000 */
[----:B------:R-:W-:Y:S01]  /*c2e0*/  F2FP.BF16.PACK_AB R6, R252, R251 ;  /* 0x000000fbfc06723e */ /* 0x000fe200000010ff */
[----:B------:R-:W-:Y:S01]  /*c2f0*/  FMUL.FTZ R15, R4, c[0x0][0x23c] ;  /* 0x00008f00040f7a20 */ /* 0x000fe20000410000 */
[----:B------:R-:W-:Y:S01]  /*c300*/  FSEL R4, R137, RZ, P1 ;  /* 0x000000ff89047208 */ /* 0x000fe20000800000 */
[----:B------:R-:W-:Y:S01]  /*c310*/  FMUL.FTZ R5, R5, c[0x0][0x23c] ;  /* 0x00008f0005057a20 */ /* 0x000fe20000410000 */
[----:B------:R-:W1:Y:S03]  /*c320*/  MUFU.EX2 R16, R16 ;  /* 0x0000001000107308 */ /* 0x000e660000000800 */
[----:B------:R-:W-:-:S04]  /*c330*/  FADD.FTZ R4, R236, -R4 ;  /* 0x80000004ec047221 */ /* 0x000fc80000010000 */
[----:B------:R-:W-:Y:S01]  /*c340*/  FMUL.FTZ R4, R4, c[0x0][0x23c] ;  /* 0x00008f0004047a20 */ /* 0x000fe20000410000 */
[----:B------:R-:W3:Y:S08]  /*c350*/  MUFU.EX2 R15, R15 ;  /* 0x0000000f000f7308 */ /* 0x000ef00000000800 */
[----:B------:R4:W5:Y:S01]  /*c360*/  MUFU.EX2 R13, R4 ;  /* 0x00000004000d7308 */ /* 0x0009620000000800 */
[----:B-1----:R-:W-:-:S02]  /*c370*/  FMUL.FTZ R144, R144, R16 ;  /* 0x0000001090907220 */ /* 0x002fc40000410000 */
[-C--:B------:R-:W-:Y:S02]  /*c380*/  FMUL.FTZ R145, R145, R16.reuse ;  /* 0x0000001091917220 */ /* 0x080fe40000410000 */
[-C--:B------:R-:W-:Y:S02]  /*c390*/  FMUL.FTZ R156, R156, R16.reuse ;  /* 0x000000109c9c7220 */ /* 0x080fe40000410000 */
[----:B------:R-:W-:Y:S01]  /*c3a0*/  FMUL.FTZ R157, R157, R16 ;  /* 0x000000109d9d7220 */ /* 0x000fe20000410000 */
[----:B------:R1:W1:Y:S01]  /*c3b0*/  MUFU.EX2 R14, R5 ;  /* 0x00000005000e7308 */ /* 0x0002620000000800 */
[-C--:B---3--:R-:W-:Y:S02]  /*c3c0*/  FMUL.FTZ R146, R146, R15.reuse ;  /* 0x0000000f92927220 */ /* 0x088fe40000410000 */
[-C--:B------:R-:W-:Y:S02]  /*c3d0*/  FMUL.FTZ R147, R147, R15.reuse ;  /* 0x0000000f93937220 */ /* 0x080fe40000410000 */
[----:B------:R-:W-:-:S02]  /*c3e0*/  FMUL.FTZ R158, R158, R15 ;  /* 0x0000000f9e9e7220 */ /* 0x000fc40000410000 */
[----:B------:R-:W-:Y:S02]  /*c3f0*/  FMUL.FTZ R159, R159, R15 ;  /* 0x0000000f9f9f7220 */ /* 0x000fe40000410000 */
[----:B----4-:R-:W-:Y:S01]  /*c400*/  FFMA.FTZ R4, R26, c[0x0][0x23c], -R0 ;  /* 0x00008f001a047a23 */ /* 0x010fe20000010800 */
[C---:B------:R-:W-:Y:S01]  /*c410*/  HMMA.16816.F32.BF16 R144, R8.reuse, R20, R144 ;  /* 0x000000140890723c */ /* 0x040fe20000041890 */
[-C--:B-----5:R-:W-:Y:S02]  /*c420*/  FMUL.FTZ R150, R150, R13.reuse ;  /* 0x0000000d96967220 */ /* 0x0a0fe40000410000 */
[----:B------:R3:W4:Y:S01]  /*c430*/  MUFU.EX2 R245, R4 ;  /* 0x0000000400f57308 */ /* 0x0007220000000800 */
[----:B------:R-:W-:Y:S01]  /*c440*/  FMUL.FTZ R151, R151, R13 ;  /* 0x0000000d97977220 */ /* 0x000fe20000410000 */
[----:B-1----:R-:W-:Y:S01]  /*c450*/  F2FP.BF16.PACK_AB R5, R248, R246 ;  /* 0x000000f6f805723e */ /* 0x002fe200000010ff */
[-C--:B------:R-:W-:Y:S02]  /*c460*/  FMUL.FTZ R148, R148, R14.reuse ;  /* 0x0000000e94947220 */ /* 0x080fe40000410000 */
[----:B------:R-:W-:Y:S01]  /*c470*/  HMMA.16816.F32.BF16 R240, R8, R22, R156 ;  /* 0x0000001608f0723c */ /* 0x000fe2000004189c */
[----:B------:R-:W-:-:S02]  /*c480*/  FMUL.FTZ R149, R149, R14 ;  /* 0x0000000e95957220 */ /* 0x000fc40000410000 */
[-C--:B------:R-:W-:Y:S02]  /*c490*/  FMUL.FTZ R152, R152, R14.reuse ;  /* 0x0000000e98987220 */ /* 0x080fe40000410000 */
[-C--:B------:R-:W-:Y:S02]  /*c4a0*/  FMUL.FTZ R153, R153, R14.reuse ;  /* 0x0000000e99997220 */ /* 0x080fe40000410000 */
[----:B------:R-:W-:Y:S01]  /*c4b0*/  FMUL.FTZ R154, R154, R13 ;  /* 0x0000000d9a9a7220 */ /* 0x000fe20000410000 */
[----:B------:R-:W-:Y:S01]  /*c4c0*/  MOV R159, R35 ;  /* 0x00000023009f7202 */ /* 0x000fe20000000f00 */
[----:B------:R-:W-:Y:S01]  /*c4d0*/  FMUL.FTZ R155, R155, R13 ;  /* 0x0000000d9b9b7220 */ /* 0x000fe20000410000 */
[----:B------:R-:W-:Y:S01]  /*c4e0*/  MOV R158, R25 ;  /* 0x00000019009e7202 */ /* 0x000fe20000000f00 */
[----:B------:R-:W-:Y:S01]  /*c4f0*/  FMUL.FTZ R40, R40, R14 ;  /* 0x0000000e28287220 */ /* 0x000fe20000410000 */
[----:B---3--:R-:W-:Y:S01]  /*c500*/  F2FP.BF16.PACK_AB R4, R249, R250 ;  /* 0x000000faf904723e */ /* 0x008fe200000010ff */
[-C--:B------:R-:W-:Y:S01]  /*c510*/  FMUL.FTZ R41, R41, R14.reuse ;  /* 0x0000000e29297220 */ /* 0x080fe20000410000 */
[----:B----4-:R-:W-:Y:S01]  /*c520*/  F2FP.BF16.PACK_AB R7, R245, R247 ;  /* 0x000000f7f507723e */ /* 0x010fe200000010ff */
[----:B------:R-:W-:Y:S01]  /*c530*/  FMUL.FTZ R44, R44, R14 ;  /* 0x0000000e2c2c7220 */ /* 0x000fe20000410000 */
[----:B------:R-:W-:Y:S01]  /*c540*/  MOV R157, R34 ;  /* 0x00000022009d7202 */ /* 0x000fe20000000f00 */
[-C--:B------:R-:W-:Y:S01]  /*c550*/  FMUL.FTZ R42, R42, R13.reuse ;  /* 0x0000000d2a2a7220 */ /* 0x080fe20000410000 */
[----:B------:R-:W-:Y:S01]  /*c560*/  LDSM.16.MT88.4 R24, [R209+0xb000] ;  /* 0x00b00000d118783b */ /* 0x000fe20000004200 */
[-C--:B------:R-:W-:Y:S01]  /*c570*/  FMUL.FTZ R43, R43, R13.reuse ;  /* 0x0000000d2b2b7220 */ /* 0x080fe20000410000 */
[----:B------:R-:W-:Y:S01]  /*c580*/  MOV R156, R244 ;  /* 0x000000f4009c7202 */ /* 0x000fe20000000f00 */
[----:B------:R-:W-:Y:S01]  /*c590*/  HMMA.16816.F32.BF16 R148, R4, R20, R148 ;  /* 0x000000140494723c */ /* 0x000fe20000041894 */
[----:B------:R-:W-:Y:S01]  /*c5a0*/  FMUL.FTZ R45, R45, R14 ;  /* 0x0000000e2d2d7220 */ /* 0x000fe20000410000 */
[----:B------:R-:W-:Y:S01]  /*c5b0*/  LDSM.16.MT88.4 R32, [R211+0xb000] ;  /* 0x00b00000d320783b */ /* 0x000fe20000004200 */
[----:B------:R-:W-:-:S02]  /*c5c0*/  FMUL.FTZ R46, R46, R13 ;  /* 0x0000000d2e2e7220 */ /* 0x000fc40000410000 */
[-C--:B------:R-:W-:Y:S02]  /*c5d0*/  FMUL.FTZ R47, R47, R13.reuse ;  /* 0x0000000d2f2f7220 */ /* 0x080fe40000410000 */
[-C--:B------:R-:W-:Y:S01]  /*c5e0*/  FMUL.FTZ R164, R164, R14.reuse ;  /* 0x0000000ea4a47220 */ /* 0x080fe20000410000 */
[----:B------:R-:W-:Y:S01]  /*c5f0*/  HMMA.16816.F32.BF16 R152, R4, R22, R152 ;  /* 0x000000160498723c */ /* 0x000fe20000041898 */
[----:B------:R-:W1:Y:S01]  /*c600*/  LDSM.16.MT88.4 R20, [R214+0xa000] ;  /* 0x00a00000d614783b */ /* 0x000e620000004200 */
        /* <DEDUP_REMOVED lines=16> */
[----:B--2---:R-:W-:Y:S01]  /*c710*/  HMMA.16816.F32.BF16 R56, R4, R28, R56 ;  /* 0x0000001c0438723c */ /* 0x004fe20000041838 */
        /* <DEDUP_REMOVED lines=9> */
[----:B-1----:R-:W-:Y:S01]  /*c7b0*/  HMMA.16816.F32.BF16 R236, R4, R20, R40 ;  /* 0x0000001404ec723c */ /* 0x002fe20000041828 */
        /* <DEDUP_REMOVED lines=47> */
[----:B------:R-:W-:Y:S02]  /*cab0*/  FMUL.FTZ R51, R51, R15 ;  /* 0x0000000f33337220 */ /* 0x000fe40000410000 */
[----:B------:R-:W-:Y:S02]  /*cac0*/  FMUL.FTZ R128, R128, R16 ;  /* 0x0000001080807220 */ /* 0x000fe40000410000 */
[----:B------:R-:W-:Y:S01]  /*cad0*/  FFMA.FTZ R4, R187, c[0x0][0x23c], -R12 ;  /* 0x00008f00bb047a23 */ /* 0x000fe2000001080c */
[----:B------:R-:W-:Y:S01]  /*cae0*/  MOV R125, R176 ;  /* 0x000000b0007d7202 */ /* 0x000fe20000000f00 */
[C---:B------:R-:W-:Y:S01]  /*caf0*/  HMMA.16816.F32.BF16 R116, R8.reuse, R44, R116 ;  /* 0x0000002c0874723c */ /* 0x040fe20000041874 */
[----:B------:R-:W-:Y:S01]  /*cb00*/  MOV R7, R138 ;  /* 0x0000008a00077202 */ /* 0x000fe20000000f00 */
[----:B------:R1:W-:Y:S01]  /*cb10*/  MUFU.EX2 R198, R4 ;  /* 0x0000000400c67308 */ /* 0x0003e20000000800 */
        /* <DEDUP_REMOVED lines=10> */
[----:B------:R-:W-:Y:S01]  /*cbc0*/  HMMA.16816.F32.BF16 R36, R8, R20, R36 ;  /* 0x000000140824723c */ /* 0x000fe20000041824 */
[----:B------:R-:W-:-:S02]  /*cbd0*/  FMUL.FTZ R162, R162, R15 ;  /* 0x0000000fa2a27220 */ /* 0x000fc40000410000 */
[-C--:B------:R-:W-:Y:S02]  /*cbe0*/  FMUL.FTZ R163, R163, R15.reuse ;  /* 0x0000000fa3a37220 */ /* 0x080fe40000410000 */
[----:B-1----:R-:W-:Y:S02]  /*cbf0*/  FFMA.FTZ R4, R133, c[0x0][0x23c], -R12 ;  /* 0x00008f0085047a23 */ /* 0x002fe4000001080c */
[-C--:B------:R-:W-:Y:S01]  /*cc00*/  FMUL.FTZ R172, R172, R16.reuse ;  /* 0x00000010acac7220 */ /* 0x080fe20000410000 */
[----:B------:R-:W-:Y:S01]  /*cc10*/  HMMA.16816.F32.BF16 R176, R8, R22, R48 ;  /* 0x0000001608b0723c */ /* 0x000fe20000041830 */
[----:B------:R1:W2:Y:S01]  /*cc20*/  MUFU.EX2 R199, R4 ;  /* 0x0000000400c77308 */ /* 0x0002a20000000800 */
[----:B------:R-:W-:Y:S01]  /*cc30*/  FMUL.FTZ R173, R173, R16 ;  /* 0x00000010adad7220 */ /* 0x000fe20000410000 */
[----:B------:R-:W-:Y:S01]  /*cc40*/  LDSM.16.MT88.4 R48, [R214+0xa800] ;  /* 0x00a80000d630783b */ /* 0x000fe20000004200 */
[-C--:B------:R-:W-:Y:S02]  /*cc50*/  FMUL.FTZ R174, R174, R15.reuse ;  /* 0x0000000faeae7220 */ /* 0x080fe40000410000 */
[----:B------:R-:W-:-:S02]  /*cc60*/  FMUL.FTZ R175, R175, R15 ;  /* 0x0000000fafaf7220 */ /* 0x000fc40000410000 */
[-C--:B------:R-:W-:Y:S01]  /*cc70*/  FMUL.FTZ R52, R52, R16.reuse ;  /* 0x0000001034347220 */ /* 0x080fe20000410000 */
[C---:B------:R-:W-:Y:S01]  /*cc80*/  HMMA.16816.F32.BF16 R20, R8.reuse, R46, R128 ;  /* 0x0000002e0814723c */ /* 0x040fe20000041880 */
[-C--:B------:R-:W-:Y:S02]  /*cc90*/  FMUL.FTZ R53, R53, R16.reuse ;  /* 0x0000001035357220 */ /* 0x080fe40000410000 */
[-C--:B------:R-:W-:Y:S02]  /*cca0*/  FMUL.FTZ R54, R54, R15.reuse ;  /* 0x0000000f36367220 */ /* 0x080fe40000410000 */
[----:B------:R-:W-:Y:S02]  /*ccb0*/  FMUL.FTZ R55, R55, R15 ;  /* 0x0000000f37377220 */ /* 0x000fe40000410000 */
[----:B------:R-:W-:Y:S01]  /*ccc0*/  FMUL.FTZ R64, R64, R16 ;  /* 0x0000001040407220 */ /* 0x000fe20000410000 */
[----:B------:R-:W-:Y:S01]  /*ccd0*/  HMMA.16816.F32.BF16 R160, R8, R140, R160 ;  /* 0x0000008c08a0723c */ /* 0x000fe200000418a0 */
[----:B-1----:R-:W-:Y:S01]  /*cce0*/  FFMA.FTZ R4, R19, c[0x0][0x23c], -R12 ;  /* 0x00008f0013047a23 */ /* 0x002fe2000001080c */
[----:B--2---:R-:W-:Y:S01]  /*ccf0*/  F2FP.BF16.PACK_AB R128, R199, R198 ;  /* 0x000000c6c780723e */ /* 0x004fe200000010ff */
[----:B------:R-:W-:-:S02]  /*cd00*/  FMUL.FTZ R65, R65, R16 ;  /* 0x0000001041417220 */ /* 0x000fc40000410000 */
[----:B------:R1:W-:Y:S01]  /*cd10*/  MUFU.EX2 R244, R4 ;  /* 0x0000000400f47308 */ /* 0x0003e20000000800 */
[-C--:B------:R-:W-:Y:S02]  /*cd20*/  FMUL.FTZ R66, R66, R15.reuse ;  /* 0x0000000f42427220 */ /* 0x080fe40000410000 */
[-C--:B------:R-:W-:Y:S01]  /*cd30*/  FMUL.FTZ R67, R67, R15.reuse ;  /* 0x0000000f43437220 */ /* 0x080fe20000410000 */
[C---:B------:R-:W-:Y:S01]  /*cd40*/  HMMA.16816.F32.BF16 R192, R8.reuse, R142, R172 ;  /* 0x0000008e08c0723c */ /* 0x040fe200000418ac */
[-C--:B------:R-:W-:Y:S01]  /*cd50*/  FMUL.FTZ R68, R68, R16.reuse ;  /* 0x0000001044447220 */ /* 0x080fe20000410000 */
[----:B------:R-:W2:Y:S01]  /*cd60*/  LDSM.16.MT88.4 R172, [R211+0xa800] ;  /* 0x00a80000d3ac783b */ /* 0x000ea20000004200 */
[-C--:B------:R-:W-:Y:S02]  /*cd70*/  FMUL.FTZ R69, R69, R16.reuse ;  /* 0x0000001045457220 */ /* 0x080fe40000410000 */
[-C--:B------:R-:W-:Y:S02]  /*cd80*/  FMUL.FTZ R70, R70, R15.reuse ;  /* 0x0000000f46467220 */ /* 0x080fe40000410000 */
[----:B------:R-:W-:Y:S01]  /*cd90*/  FMUL.FTZ R71, R71, R15 ;  /* 0x0000000f47477220 */ /* 0x000fe20000410000 */
[----:B------:R-:W-:Y:S01]  /*cda0*/  HMMA.16816.F32.BF16 R52, R8, R28, R52 ;  /* 0x0000001c0834723c */ /* 0x000fe20000041834 */
[----:B------:R-:W-:-:S02]  /*cdb0*/  FMUL.FTZ R80, R80, R16 ;  /* 0x0000001050507220 */ /* 0x000fc40000410000 */
[-C--:B------:R-:W-:Y:S02]  /*cdc0*/  FMUL.FTZ R81, R81, R16.reuse ;  /* 0x0000001051517220 */ /* 0x080fe40000410000 */
[----:B-1----:R-:W-:Y:S02]  /*cdd0*/  FFMA.FTZ R4, R17, c[0x0][0x23c], -R12 ;  /* 0x00008f0011047a23 */ /* 0x002fe4000001080c */
[-C--:B------:R-:W-:Y:S01]  /*cde0*/  FMUL.FTZ R82, R82, R15.reuse ;  /* 0x0000000f52527220 */ /* 0x080fe20000410000 */
[----:B------:R-:W-:Y:S01]  /*cdf0*/  HMMA.16816.F32.BF16 R140, R8, R30, R64 ;  /* 0x0000001e088c723c */ /* 0x000fe20000041840 */
[----:B------:R-:W1:Y:S01]  /*ce00*/  MUFU.EX2 R187, R4 ;  /* 0x0000000400bb7308 */ /* 0x000e620000000800 */
[----:B------:R-:W-:Y:S01]  /*ce10*/  FMUL.FTZ R83, R83, R15 ;  /* 0x0000000f53537220 */ /* 0x000fe20000410000 */
[----:B------:R-:W3:Y:S01]  /*ce20*/  LDSM.16.MT88.4 R64, [R213+0xa800] ;  /* 0x00a80000d540783b */ /* 0x000ee20000004200 */
        /* <DEDUP_REMOVED lines=8> */
[----:B-1----:R-:W-:Y:S01]  /*ceb0*/  F2FP.BF16.PACK_AB R130, R187, R244 ;  /* 0x000000f4bb82723e */ /* 0x002fe200000010ff */
[----:B------:R-:W-:Y:S01]  /*cec0*/  FFMA.FTZ R4, R191, c[0x0][0x23c], -R3 ;  /* 0x00008f00bf047a23 */ /* 0x000fe20000010803 */
[----:B------:R-:W-:Y:S01]  /*ced0*/  MOV R191, R125 ;  /* 0x0000007d00bf7202 */ /* 0x000fe20000000f00 */
[-C--:B------:R-:W-:Y:S01]  /*cee0*/  FMUL.FTZ R99, R99, R15.reuse ;  /* 0x0000000f63637220 */ /* 0x080fe20000410000 */
[----:B------:R-:W-:Y:S01]  /*cef0*/  MOV R125, R126 ;  /* 0x0000007e007d7202 */ /* 0x000fe20000000f00 */
[----:B------:R1:W-:Y:S01]  /*cf00*/  MUFU.EX2 R181, R4 ;  /* 0x0000000400b57308 */ /* 0x0003e20000000800 */
[----:B------:R-:W-:Y:S01]  /*cf10*/  MOV R126, R182 ;  /* 0x000000b6007e7202 */ /* 0x000fe20000000f00 */
[-C--:B------:R-:W-:Y:S01]  /*cf20*/  FMUL.FTZ R100, R100, R16.reuse ;  /* 0x0000001064647220 */ /* 0x080fe20000410000 */
[----:B------:R-:W-:Y:S01]  /*cf30*/  HMMA.16816.F32.BF16 R28, R8, R26, R80 ;  /* 0x0000001a081c723c */ /* 0x000fe20000041850 */
[----:B------:R-:W-:Y:S01]  /*cf40*/  FMUL.FTZ R101, R101, R16 ;  /* 0x0000001065657220 */ /* 0x000fe20000410000 */
[----:B------:R-:W4:Y:S01]  /*cf50*/  LDSM.16.MT88.4 R80, [R209+0xb800] ;  /* 0x00b80000d150783b */ /* 0x000f220000004200 */
[----:B------:R-:W-:-:S02]  /*cf60*/  FMUL.FTZ R102, R102, R15 ;  /* 0x0000000f66667220 */ /* 0x000fc40000410000 */
[-C--:B------:R-:W-:Y:S02]  /*cf70*/  FMUL.FTZ R103, R103, R15.reuse ;  /* 0x0000000f67677220 */ /* 0x080fe40000410000 */
[-C--:B------:R-:W-:Y:S01]  /*cf80*/  FMUL.FTZ R112, R112, R16.reuse ;  /* 0x0000001070707220 */ /* 0x080fe20000410000 */
[C---:B------:R-:W-:Y:S01]  /*cf90*/  HMMA.16816.F32.BF16 R84, R8.reuse, R32, R84 ;  /* 0x000000200854723c */ /* 0x040fe20000041854 */
[----:B------:R-:W-:Y:S02]  /*cfa0*/  FMUL.FTZ R113, R113, R16 ;  /* 0x0000001071717220 */ /* 0x000fe40000410000 */
[-C--:B------:R-:W-:Y:S02]  /*cfb0*/  FMUL.FTZ R114, R114, R15.reuse ;  /* 0x0000000f72727220 */ /* 0x080fe40000410000 */
[--C-:B-1----:R-:W-:Y:S02]  /*cfc0*/  FFMA.FTZ R4, R184, c[0x0][0x23c], -R3.reuse ;  /* 0x00008f00b8047a23 */ /* 0x102fe40000010803 */
[----:B------:R-:W-:Y:S01]  /*cfd0*/  FMUL.FTZ R115, R115, R15 ;  /* 0x0000000f73737220 */ /* 0x000fe20000410000 */
[C---:B------:R-:W-:Y:S01]  /*cfe0*/  HMMA.16816.F32.BF16 R32, R8.reuse, R34, R96 ;  /* 0x000000220820723c */ /* 0x040fe20000041860 */
[----:B------:R1:W5:Y:S01]  /*cff0*/  MUFU.EX2 R182, R4 ;  /* 0x0000000400b67308 */ /* 0x0003620000000800 */
[----:B------:R-:W2:Y:S06]  /*d000*/  LDSM.16.MT88.4 R96, [R211+0xb800] ;  /* 0x00b80000d360783b */ /* 0x000eac0000004200 */
[C---:B------:R-:W-:Y:S08]  /*d010*/  HMMA.16816.F32.BF16 R100, R8.reuse, R40, R100 ;  /* 0x000000280864723c */ /* 0x040ff00000041864 */
[----:B------:R-:W-:Y:S01]  /*d020*/  HMMA.16816.F32.BF16 R24, R8, R42, R112 ;  /* 0x0000002a0818723c */ /* 0x000fe20000041870 */
[--C-:B-1----:R-:W-:Y:S01]  /*d030*/  FFMA.FTZ R4, R132, c[0x0][0x23c], -R3.reuse ;  /* 0x00008f0084047a23 */ /* 0x102fe20000010803 */
[----:B-----5:R-:W-:Y:S01]  /*d040*/  F2FP.BF16.PACK_AB R129, R182, R181 ;  /* 0x000000b5b681723e */ /* 0x020fe200000010ff */
[----:B------:R-:W-:Y:S01]  /*d050*/  FFMA.FTZ R3, R18, c[0x0][0x23c], -R3 ;  /* 0x00008f0012037a23 */ /* 0x000fe20000010803 */
[----:B------:R-:W1:Y:S01]  /*d060*/  LDSM.16.MT88.4 R112, [R214+0xb800] ;  /* 0x00b80000d670783b */ /* 0x000e620000004200 */
[----:B------:R-:W-:Y:S08]  /*d070*/  MUFU.EX2 R184, R4 ;  /* 0x0000000400b87308 */ /* 0x000ff00000000800 */
[----:B------:R5:W2:Y:S02]  /*d080*/  MUFU.EX2 R180, R3 ;  /* 0x0000000300b47308 */ /* 0x000aa40000000800 */
[----:B-----5:R-:W-:Y:S01]  /*d090*/  FFMA.FTZ R3, R196, c[0x0][0x23c], -R2 ;  /* 0x00008f00c4037a23 */ /* 0x020fe20000010802 */
[----:B------:R-:W-:-:S02]  /*d0a0*/  MOV R196, R157 ;  /* 0x0000009d00c47202 */ /* 0x000fc40000000f00 */
[----:B------:R-:W-:Y:S02]  /*d0b0*/  MOV R157, R158 ;  /* 0x0000009e009d7202 */ /* 0x000fe40000000f00 */
[----:B------:R-:W-:Y:S02]  /*d0c0*/  MOV R158, R159 ;  /* 0x0000009f009e7202 */ /* 0x000fe40000000f00 */
[----:B------:R-:W-:Y:S02]  /*d0d0*/  MOV R159, R139 ;  /* 0x0000008b009f7202 */ /* 0x000fe40000000f00 */
[----:B------:R5:W-:Y:S01]  /*d0e0*/  MUFU.EX2 R139, R3 ;  /* 0x00000003008b7308 */ /* 0x000be20000000800 */
[----:B--2---:R-:W-:-:S07]  /*d0f0*/  F2FP.BF16.PACK_AB R131, R180, R184 ;  /* 0x000000b8b483723e */ /* 0x004fce00000010ff */
[----:B------:R-:W-:Y:S01]  /*d100*/  HMMA.16816.F32.BF16 R160, R128, R172, R160 ;  /* 0x000000ac80a0723c */ /* 0x000fe200000418a0 */
[----:B-----5:R-:W-:Y:S01]  /*d110*/  FFMA.FTZ R3, R186, c[0x0][0x23c], -R2 ;  /* 0x00008f00ba037a23 */ /* 0x020fe20000010802 */
[----:B------:R-:W-:-:S06]  /*d120*/  MOV R186, R7 ;  /* 0x0000000700ba7202 */ /* 0x000fcc0000000f00 */
[----:B------:R-:W-:Y:S01]  /*d130*/  HMMA.16816.F32.BF16 R36, R128, R48, R36 ;  /* 0x000000308024723c */ /* 0x000fe20000041824 */
[----:B------:R-:W-:Y:S01]  /*d140*/  MOV R7, R127 ;  /* 0x0000007f00077202 */ /* 0x000fe20000000f00 */
[----:B------:R2:W5:Y:S01]  /*d150*/  MUFU.EX2 R138, R3 ;  /* 0x00000003008a7308 */ /* 0x0005620000000800 */
[----:B------:R-:W-:-:S05]  /*d160*/  MOV R127, R158 ;  /* 0x0000009e007f7202 */ /* 0x000fca0000000f00 */
[C---:B---3--:R-:W-:Y:S08]  /*d170*/  HMMA.16816.F32.BF16 R52, R128.reuse, R64, R52 ;  /* 0x000000408034723c */ /* 0x048ff00000041834 */
[----:B----4-:R-:W-:Y:S01]  /*d180*/  HMMA.16816.F32.BF16 R68, R128, R80, R68 ;  /* 0x000000508044723c */ /* 0x010fe20000041844 */
[--C-:B--2---:R-:W-:Y:S01]  /*d190*/  FFMA.FTZ R3, R185, c[0x0][0x23c], -R2.reuse ;  /* 0x00008f00b9037a23 */ /* 0x104fe20000010802 */
[----:B------:R-:W-:Y:S01]  /*d1a0*/  MOV R185, R124 ;  /* 0x0000007c00b97202 */ /* 0x000fe20000000f00 */
[----:B------:R-:W-:Y:S01]  /*d1b0*/  FFMA.FTZ R2, R183, c[0x0][0x23c], -R2 ;  /* 0x00008f00b7027a23 */ /* 0x000fe20000010802 */
[----:B------:R-:W-:Y:S01]  /*d1c0*/  MOV R124, R156 ;  /* 0x0000009c007c7202 */ /* 0x000fe20000000f00 */
[----:B------:R2:W-:Y:S01]  /*d1d0*/  MUFU.EX2 R133, R3 ;  /* 0x0000000300857308 */ /* 0x0005e20000000800 */
[----:B------:R-:W-:-:S02]  /*d1e0*/  MOV R183, R157 ;  /* 0x0000009d00b77202 */ /* 0x000fc40000000f00 */
[C---:B------:R-:W-:Y:S05]  /*d1f0*/  HMMA.16816.F32.BF16 R84, R128.reuse, R96, R84 ;  /* 0x000000608054723c */ /* 0x040fea0000041854 */
[----:B------:R3:W-:Y:S03]  /*d200*/  MUFU.EX2 R132, R2 ;  /* 0x0000000200847308 */ /* 0x0007e60000000800 */
[----:B-1----:R-:W-:Y:S01]  /*d210*/  HMMA.16816.F32.BF16 R100, R128, R112, R100 ;  /* 0x000000708064723c */ /* 0x002fe20000041864 */
[----:B--2---:R-:W-:Y:S02]  /*d220*/  MOV R3, R124 ;  /* 0x0000007c00037202 */ /* 0x004fe40000000f00 */
[----:B-----5:R-:W-:Y:S01]  /*d230*/  F2FP.BF16.PACK_AB R124, R138, R139 ;  /* 0x0000008b8a7c723e */ /* 0x020fe200000010ff */
[----:B---3--:R-:W-:Y:S01]  /*d240*/  FFMA.FTZ R2, R197, c[0x0][0x23c], -R0 ;  /* 0x00008f00c5027a23 */ /* 0x008fe20000010800 */
[----:B------:R-:W-:-:S02]  /*d250*/  MOV R197, R159 ;  /* 0x0000009f00c57202 */ /* 0x000fc40000000f00 */
[----:B------:R-:W1:Y:S01]  /*d260*/  LDSM.16.MT88.4 R156, [R209+0xa800] ;  /* 0x00a80000d19c783b */ /* 0x000e620000004200 */
[----:B------:R2:W-:Y:S02]  /*d270*/  MUFU.EX2 R19, R2 ;  /* 0x0000000200137308 */ /* 0x0005e40000000800 */
[----:B--2---:R-:W-:Y:S01]  /*d280*/  FFMA.FTZ R2, R190, c[0x0][0x23c], -R0 ;  /* 0x00008f00be027a23 */ /* 0x004fe20000010800 */
[----:B------:R-:W-:-:S05]  /*d290*/  MOV R190, R6 ;  /* 0x0000000600be7202 */ /* 0x000fca0000000f00 */
[----:B------:R2:W3:Y:S02]  /*d2a0*/  MUFU.EX2 R18, R2 ;  /* 0x0000000200127308 */ /* 0x0004e40000000800 */
[--C-:B--2---:R-:W-:Y:S01]  /*d2b0*/  FFMA.FTZ R2, R189, c[0x0][0x23c], -R0.reuse ;  /* 0x00008f00bd027a23 */ /* 0x104fe20000010800 */
[----:B------:R-:W-:Y:S01]  /*d2c0*/  MOV R189, R7 ;  /* 0x0000000700bd7202 */ /* 0x000fe20000000f00 */
[----:B------:R-:W-:Y:S01]  /*d2d0*/  FFMA.FTZ R0, R188, c[0x0][0x23c], -R0 ;  /* 0x00008f00bc007a23 */ /* 0x000fe20000010800 */
[----:B------:R-:W2:Y:S03]  /*d2e0*/  LDSM.16.MT88.4 R4, [R213+0xb800] ;  /* 0x00b80000d504783b */ /* 0x000ea60000004200 */
[----:B------:R4:W-:Y:S01]  /*d2f0*/  MUFU.EX2 R17, R2 ;  /* 0x0000000200117308 */ /* 0x0009e20000000800 */
[----:B------:R-:W-:Y:S01]  /*d300*/  MOV R188, R125 ;  /* 0x0000007d00bc7202 */ /* 0x000fe20000000f00 */
[----:B-1----:R-:W-:Y:S01]  /*d310*/  HMMA.16816.F32.BF16 R144, R128, R156, R144 ;  /* 0x0000009c8090723c */ /* 0x002fe20000041890 */
[----:B---3--:R-:W-:-:S03]  /*d320*/  F2FP.BF16.PACK_AB R125, R18, R19 ;  /* 0x00000013127d723e */ /* 0x008fc600000010ff */
[----:B------:R-:W-:Y:S02]  /*d330*/  FFMA.FTZ R3, R3, R15, R188 ;  /* 0x0000000f03037223 */ /* 0x000fe400000100bc */
[----:B------:R1:W3:Y:S02]  /*d340*/  MUFU.EX2 R12, R0 ;  /* 0x00000000000c7308 */ /* 0x0002e40000000800 */
[----:B------:R-:W-:-:S04]  /*d350*/  FADD.FTZ R3, R183, R3 ;  /* 0x00000003b7037221 */ /* 0x000fc80000010000 */
[----:B------:R-:W-:Y:S01]  /*d360*/  FADD.FTZ R3, R186, R3 ;  /* 0x00000003ba037221 */ /* 0x000fe20000010000 */
[----:B----4-:R-:W-:Y:S02]  /*d370*/  MOV R2, R126 ;  /* 0x0000007e00027202 */ /* 0x010fe40000000f00 */
[----:B------:R-:W-:Y:S01]  /*d380*/  F2FP.BF16.PACK_AB R126, R132, R133 ;  /* 0x00000085847e723e */ /* 0x000fe200000010ff */
[----:B------:R-:W-:-:S04]  /*d390*/  FADD.FTZ R3, R191, R3 ;  /* 0x00000003bf037221 */ /* 0x000fc80000010000 */
[----:B------:R-:W-:Y:S01]  /*d3a0*/  FADD.FTZ R3, R181, R3 ;  /* 0x00000003b5037221 */ /* 0x000fe20000010000 */
[----:B-1----:R-:W-:Y:S02]  /*d3b0*/  MOV R0, R127 ;  /* 0x0000007f00007202 */ /* 0x002fe40000000f00 */
[----:B---3--:R-:W-:Y:S01]  /*d3c0*/  F2FP.BF16.PACK_AB R127, R12, R17 ;  /* 0x000000110c7f723e */ /* 0x008fe200000010ff */
[----:B------:R-:W-:Y:S02]  /*d3d0*/  FADD.FTZ R3, R182, R3 ;  /* 0x00000003b6037221 */ /* 0x000fe40000010000 */
[----:B------:R-:W-:Y:S02]  /*d3e0*/  FFMA.FTZ R8, R2, R16, R0 ;  /* 0x0000001002087223 */ /* 0x000fe40000010000 */
[----:B------:R-:W-:Y:S02]  /*d3f0*/  FFMA.FTZ R0, R190, R13, R246 ;  /* 0x0000000dbe007223 */ /* 0x000fe400000100f6 */
[----:B------:R-:W-:Y:S01]  /*d400*/  FFMA.FTZ R2, R189, R14, R250 ;  /* 0x0000000ebd027223 */ /* 0x000fe200000100fa */
[----:B------:R-:W-:Y:S01]  /*d410*/  HMMA.16816.F32.BF16 R148, R124, R156, R148 ;  /* 0x0000009c7c94723c */ /* 0x000fe20000041894 */
[----:B------:R-:W-:-:S02]  /*d420*/  FADD.FTZ R0, R248, R0 ;  /* 0x00000000f8007221 */ /* 0x000fc40000010000 */
[----:B------:R-:W-:Y:S02]  /*d430*/  FADD.FTZ R2, R249, R2 ;  /* 0x00000002f9027221 */ /* 0x000fe40000010000 */
[----:B------:R-:W-:Y:S02]  /*d440*/  FADD.FTZ R0, R247, R0 ;  /* 0x00000000f7007221 */ /* 0x000fe40000010000 */
[----:B------:R-:W-:Y:S01]  /*d450*/  FADD.FTZ R2, R251, R2 ;  /* 0x00000002fb027221 */ /* 0x000fe20000010000 */
[----:B--2---:R-:W-:Y:S01]  /*d460*/  HMMA.16816.F32.BF16 R120, R124, R4, R120 ;  /* 0x000000047c78723c */ /* 0x004fe20000041878 */
[----:B------:R-:W-:Y:S02]  /*d470*/  FADD.FTZ R0, R245, R0 ;  /* 0x00000000f5007221 */ /* 0x000fe40000010000 */
[----:B------:R-:W-:Y:S02]  /*d480*/  FADD.FTZ R2, R252, R2 ;  /* 0x00000002fc027221 */ /* 0x000fe40000010000 */
[----:B------:R-:W-:-:S02]  /*d490*/  FADD.FTZ R0, R19, R0 ;  /* 0x0000000013007221 */ /* 0x000fc40000010000 */
[----:B------:R-:W-:Y:S01]  /*d4a0*/  FADD.FTZ R2, R139, R2 ;  /* 0x000000028b027221 */ /* 0x000fe20000010000 */
[----:B------:R-:W-:Y:S01]  /*d4b0*/  HMMA.16816.F32.BF16 R116, R128, R4, R116 ;  /* 0x000000048074723c */ /* 0x000fe20000041874 */
        /* <DEDUP_REMOVED lines=18> */
[C---:B------:R-:W-:Y:S04]  /*d5e0*/  HMMA.16816.F32.BF16 R40, R124.reuse, R48, R236 ;  /* 0x000000307c28723c */ /* 0x040fe800000418ec */
[----:B------:R1:W-:Y:S04]  /*d5f0*/  STL [R1+0xc], R248 ;  /* 0x00000cf801007387 */ /* 0x0003e80000100800 */
[----:B------:R1:W-:Y:S01]  /*d600*/  STL [R1+0x8], R246 ;  /* 0x000008f601007387 */ /* 0x0003e20000100800 */
[C---:B------:R-:W-:Y:S03]  /*d610*/  HMMA.16816.F32.BF16 R44, R124.reuse, R50, R204 ;  /* 0x000000327c2c723c */ /* 0x040fe600000418cc */
[----:B------:R1:W-:Y:S04]  /*d620*/  STL [R1], R249 ;  /* 0x000000f901007387 */ /* 0x0003e80000100800 */
[----:B------:R1:W-:Y:S01]  /*d630*/  STL [R1+0x4], R247 ;  /* 0x000004f701007387 */ /* 0x0003e20000100800 */
        /* <DEDUP_REMOVED lines=466> */
.L_x_1214:
[----:B------:R-:W-:Y:S05]  /*f360*/  BSYNC B0 ;  /* 0x0000000000007941 */ /* 0x000fea0003800000 */
.L_x_1213:
[----:B------:R-:W0:Y:S02]  /*f370*/  LDGDEPBAR ;  /* 0x00000000000079af */ /* 0x000e240000000000 */
.L_x_1212:
        /* <DEDUP_REMOVED lines=143> */
[-C--:B------:R-:W-:Y:S01]  /*fc70*/  FMUL.FTZ R155, R155, R13.reuse ;  /* 0x0000000d9b9b7220 */ /* 0x080fe20000410000 */
[----:B------:R-:W-:Y:S01]  /*fc80*/  MOV R159, R246 ;  /* 0x000000f6009f7202 */ /* 0x000fe20000000f00 */
[----:B------:R-:W-:Y:S01]  /*fc90*/  FMUL.FTZ R40, R40, R14 ;  /* 0x0000000e28287220 */ /* 0x000fe20000410000 */
        /* <DEDUP_REMOVED lines=499> */
[----:B------:R1:W2:Y:S08]  /*11bd0*/  I2F R14, R12 ;  /* 0x0000000c000e7306 */ /* 0x0002b00000201400 */
        /* <DEDUP_REMOVED lines=10> */
[----:B------:R-:W-:Y:S01]  /*11c80*/  FSEL R137, R16, -INF , !P5 ;  /* 0xff80000010897808 */ /* 0x000fe20006800000 */
[----:B------:R-:W-:Y:S01]  /*11c90*/  IMAD.IADD R17, R231, 0x1, -R2 ;  /* 0x00000001e7117824 */ /* 0x000fe200078e0a02 */
[----:B------:R-:W-:Y:S02]  /*11ca0*/  IABS R3, R3 ;  /* 0x0000000300037213 */ /* 0x000fe40000000000 */
[----:B------:R-:W-:-:S02]  /*11cb0*/  FSEL R178, R18, -INF , !P1 ;  /* 0xff80000012b27808 */ /* 0x000fc40004800000 */
[----:B------:R-:W3:Y:S01]  /*11cc0*/  I2F R20, R3 ;  /* 0x0000000300147306 */ /* 0x000ee20000201400 */
[C---:B------:R-:W-:Y:S02]  /*11cd0*/  ISETP.GE.AND P6, PT, R2.reuse, R235, PT ;  /* 0x000000eb0200720c */ /* 0x040fe40003fc6270 */
[C---:B------:R-:W-:Y:S02]  /*11ce0*/  ISETP.GE.AND P5, PT, R2.reuse, R234, PT ;  /* 0x000000ea0200720c */ /* 0x040fe40003fa6270 */
[C---:B------:R-:W-:Y:S02]  /*11cf0*/  ISETP.GE.AND P4, PT, R2.reuse, R233, PT ;  /* 0x000000e90200720c */ /* 0x040fe40003f86270 */
[C---:B------:R-:W-:Y:S01]  /*11d00*/  ISETP.GE.AND P1, PT, R2.reuse, R232, PT ;  /* 0x000000e80200720c */ /* 0x040fe20003f26270 */
        /* <DEDUP_REMOVED lines=10> */
[----:B------:R-:W-:Y:S01]  /*11db0*/  ISETP.LT.OR P1, PT, R2, R227, P1 ;  /* 0x000000e30200720c */ /* 0x000fe20000f21670 */
[----:B------:R1:W2:Y:S01]  /*11dc0*/  I2F R22, R13 ;  /* 0x0000000d00167306 */ /* 0x0002a20000201400 */
[----:B------:R-:W-:Y:S01]  /*11dd0*/  IMAD.IADD R18, R226, 0x1, -R3 ;  /* 0x00000001e2127824 */ /* 0x000fe200078e0a03 */
[----:B------:R-:W-:Y:S01]  /*11de0*/  FSEL R29, R20, -INF , !P6 ;  /* 0xff800000141d7808 */ /* 0x000fe20007000000 */
[----:B------:R-:W-:Y:S01]  /*11df0*/  IMAD.MOV.U32 R16, RZ, RZ, R12 ;  /* 0x000000ffff107224 */ /* 0x000fe200078e000c */
[----:B------:R-:W-:-:S02]  /*11e00*/  FSEL R139, R19, -INF , !P0 ;  /* 0xff800000138b7808 */ /* 0x000fc40004000000 */
[----:B------:R-:W-:Y:S01]  /*11e10*/  IABS R2, R18 ;  /* 0x0000001200027213 */ /* 0x000fe20000000000 */
[----:B------:R-:W-:Y:S01]  /*11e20*/  IMAD.IADD R18, R224, 0x1, -R3 ;  /* 0x00000001e0127824 */ /* 0x000fe200078e0a03 */
[----:B------:R3:W4:Y:S01]  /*11e30*/  I2F R21, R16 ;  /* 0x0000001000157306 */ /* 0x0007220000201400 */
[C---:B------:R-:W-:Y:S02]  /*11e40*/  ISETP.GE.AND P0, PT, R3.reuse, R235, PT ;  /* 0x000000eb0300720c */ /* 0x040fe40003f06270 */
        /* <DEDUP_REMOVED lines=217> */
.L_x_1217:
[----:B------:R-:W-:Y:S05]  /*12be0*/  BSYNC B0 ;  /* 0x0000000000007941 */ /* 0x000fea0003800000 */
.L_x_1216:
[----:B------:R-:W0:Y:S02]  /*12bf0*/  LDGDEPBAR ;  /* 0x00000000000079af */ /* 0x000e240000000000 */
.L_x_1215:
        /* <DEDUP_REMOVED lines=40> */
[----:B------:R-:W-:Y:S02]  /*12e80*/  MOV R33, R240 ;  /* 0x000000f000217202 */ /* 0x000fe40000000f00 */
[----:B------:R-:W-:Y:S02]  /*12e90*/  MOV R195, R24 ;  /* 0x0000001800c37202 */ /* 0x000fe40000000f00 */
[----:B-1----:R-:W-:-:S02]  /*12ea0*/  FMNMX.FTZ R2, R6, R2, !PT ;  /* 0x0000000206027209 */ /* 0x002fc40007810000 */
[----:B--2---:R-:W-:-:S03]  /*12eb0*/  FMNMX.FTZ R0, R0, R4, !PT ;  /* 0x0000000400007209 */ /* 0x004fc60007810000 */
[----:B------:R-:W1:Y:S01]  /*12ec0*/  SHFL.BFLY PT, R134, R2, 0x1, 0x1f ;  /* 0x0c201f0002867f89 */ /* 0x000e6200000e0000 */
[----:B------:R-:W-:Y:S02]  /*12ed0*/  FMNMX.FTZ R4, R187, R3, !PT ;  /* 0x00000003bb047209 */ /* 0x000fe40007810000 */
[----:B---3--:R-:W-:Y:S01]  /*12ee0*/  FMNMX.FTZ R136, R136, R5, !PT ;  /* 0x0000000588887209 */ /* 0x008fe20007810000 */
[----:B------:R-:W2:Y:S03]  /*12ef0*/  SHFL.BFLY PT, R135, R0, 0x1, 0x1f ;  /* 0x0c201f0000877f89 */ /* 0x000ea600000e0000 */
[C---:B------:R-:W-:Y:S01]  /*12f00*/  FSETP.NEU.FTZ.AND P3, PT, R136.reuse, -INF , PT ;  /* 0xff8000008800780b */ /* 0x040fe20003f7d000 */
[----:B------:R-:W-:Y:S01]  /*12f10*/  FMUL.FTZ R12, R136, c[0x0][0x23c] ;  /* 0x00008f00880c7a20 */ /* 0x000fe20000410000 */
[----:B------:R-:W3:Y:S04]  /*12f20*/  SHFL.BFLY PT, R5, R4, 0x2, 0x1f ;  /* 0x0c401f0004057f89 */ /* 0x000ee800000e0000 */
[----:B------:R-:W-:-:S05]  /*12f30*/  FSEL R12, R12, RZ, P3 ;  /* 0x000000ff0c0c7208 */ /* 0x000fca0001800000 */
[----:B------:R-:W-:-:S04]  /*12f40*/  FFMA.FTZ R3, R177, c[0x0][0x23c], -R12 ;  /* 0x00008f00b1037a23 */ /* 0x000fc8000001080c */
[----:B------:R4:W-:Y:S01]  /*12f50*/  MUFU.EX2 R193, R3 ;  /* 0x0000000300c17308 */ /* 0x0009e20000000800 */
[----:B-1----:R-:W-:Y:S02]  /*12f60*/  FMNMX.FTZ R134, R2, R134, !PT ;  /* 0x0000008602867209 */ /* 0x002fe40007810000 */
[----:B--2---:R-:W-:Y:S01]  /*12f70*/  FMNMX.FTZ R135, R0, R135, !PT ;  /* 0x0000008700877209 */ /* 0x004fe20007810000 */
[--C-:B------:R-:W-:Y:S01]  /*12f80*/  FFMA.FTZ R0, R29, c[0x0][0x23c], -R12.reuse ;  /* 0x00008f001d007a23 */ /* 0x100fe2000001080c */
[C---:B------:R-:W-:Y:S01]  /*12f90*/  FSETP.NEU.FTZ.AND P1, PT, R134.reuse, -INF , PT ;  /* 0xff8000008600780b */ /* 0x040fe20003f3d000 */
[----:B------:R-:W-:Y:S01]  /*12fa0*/  FMUL.FTZ R2, R134, c[0x0][0x23c] ;  /* 0x00008f0086027a20 */ /* 0x000fe20000410000 */
[----:B------:R-:W-:Y:S01]  /*12fb0*/  FSETP.NEU.FTZ.AND P2, PT, R135, -INF , PT ;  /* 0xff8000008700780b */ /* 0x000fe20003f5d000 */
[----:B------:R1:W2:Y:S01]  /*12fc0*/  MUFU.EX2 R9, R0 ;  /* 0x0000000000097308 */ /* 0x0002a20000000800 */
[----:B---3--:R-:W-:Y:S02]  /*12fd0*/  FMNMX.FTZ R4, R5, R4, !PT ;  /* 0x0000000405047209 */ /* 0x008fe40007810000 */
[----:B------:R-:W-:Y:S01]  /*12fe0*/  FSEL R2, R2, RZ, P1 ;  /* 0x000000ff02027208 */ /* 0x000fe20000800000 */
[--C-:B----4-:R-:W-:Y:S01]  /*12ff0*/  FFMA.FTZ R3, R137, c[0x0][0x23c], -R12.reuse ;  /* 0x00008f0089037a23 */ /* 0x110fe2000001080c */
[----:B------:R-:W-:Y:S01]  /*13000*/  FSEL R6, R134, RZ, P1 ;  /* 0x000000ff86067208 */ /* 0x000fe20000800000 */
[----:B------:R-:W3:Y:S02]  /*13010*/  SHFL.BFLY PT, R137, R4, 0x1, 0x1f ;  /* 0x0c201f0004897f89 */ /* 0x000ee400000e0000 */
[----:B------:R4:W-:Y:S01]  /*13020*/  MUFU.EX2 R7, R3 ;  /* 0x0000000300077308 */ /* 0x0009e20000000800 */
[----:B-1----:R-:W-:-:S07]  /*13030*/  FFMA.FTZ R0, R25, c[0x0][0x23c], -R12 ;  /* 0x00008f0019007a23 */ /* 0x002fce000001080c */
[----:B------:R1:W-:Y:S01]  /*13040*/  MUFU.EX2 R34, R0 ;  /* 0x0000000000227308 */ /* 0x0003e20000000800 */
[----:B----4-:R-:W-:-:S05]  /*13050*/  FMUL.FTZ R3, R135, c[0x0][0x23c] ;  /* 0x00008f0087037a20 */ /* 0x010fca0000410000 */
[----:B------:R-:W-:Y:S02]  /*13060*/  FSEL R3, R3, RZ, P2 ;  /* 0x000000ff03037208 */ /* 0x000fe40001000000 */
[----:B---3--:R-:W-:Y:S01]  /*13070*/  FMNMX.FTZ R137, R4, R137, !PT ;  /* 0x0000008904897209 */ /* 0x008fe20007810000 */
[--C-:B------:R-:W-:Y:S01]  /*13080*/  FFMA.FTZ R4, R138, c[0x0][0x23c], -R2.reuse ;  /* 0x00008f008a047a23 */ /* 0x100fe20000010802 */
[----:B------:R-:W-:Y:S01]  /*13090*/  MOV R138, R33 ;  /* 0x00000021008a7202 */ /* 0x000fe20000000f00 */
[----:B-1----:R-:W-:Y:S01]  /*130a0*/  FFMA.FTZ R0, R179, c[0x0][0x23c], -R3 ;  /* 0x00008f00b3007a23 */ /* 0x002fe20000010803 */
[----:B------:R-:W-:Y:S01]  /*130b0*/  FSETP.NEU.FTZ.AND P0, PT, R137, -INF , PT ;  /* 0xff8000008900780b */ /* 0x000fe20003f1d000 */
[----:B------:R1:W-:Y:S08]  /*130c0*/  MUFU.EX2 R251, R4 ;  /* 0x0000000400fb7308 */ /* 0x0003f00000000800 */
[----:B------:R3:W-:Y:S01]  /*130d0*/  MUFU.EX2 R194, R0 ;  /* 0x0000000000c27308 */ /* 0x0007e20000000800 */
[----:B-1----:R-:W-:-:S07]  /*130e0*/  FFMA.FTZ R4, R28, c[0x0][0x23c], -R2 ;  /* 0x00008f001c047a23 */ /* 0x002fce0000010802 */
[----:B------:R-:W-:Y:S01]  /*130f0*/  MUFU.EX2 R252, R4 ;  /* 0x0000000400fc7308 */ /* 0x000fe20000000800 */
[----:B---3--:R-:W-:-:S07]  /*13100*/  FFMA.FTZ R0, R176, c[0x0][0x23c], -R3 ;  /* 0x00008f00b0007a23 */ /* 0x008fce0000010803 */
[----:B------:R1:W3:Y:S02]  /*13110*/  MUFU.EX2 R35, R0 ;  /* 0x0000000000237308 */ /* 0x0002e40000000800 */
[----:B-1----:R-:W-:-:S06]  /*13120*/  FFMA.FTZ R0, R31, c[0x0][0x23c], -R3 ;  /* 0x00008f001f007a23 */ /* 0x002fcc0000010803 */
[----:B------:R1:W4:Y:S02]  /*13130*/  MUFU.EX2 R8, R0 ;  /* 0x0000000000087308 */ /* 0x0003240000000800 */
[----:B-1----:R-:W-:-:S06]  /*13140*/  FFMA.FTZ R0, R27, c[0x0][0x23c], -R3 ;  /* 0x00008f001b007a23 */ /* 0x002fcc0000010803 */
[----:B------:R1:W5:Y:S02]  /*13150*/  MUFU.EX2 R192, R0 ;  /* 0x0000000000c07308 */ /* 0x0003640000000800 */
[----:B-1----:R-:W-:Y:S01]  /*13160*/  FFMA.FTZ R0, R180, c[0x0][0x23c], -R2 ;  /* 0x00008f00b4007a23 */ /* 0x002fe20000010802 */
[----:B--2---:R-:W-:Y:S02]  /*13170*/  MOV R180, R9 ;  /* 0x0000000900b47202 */ /* 0x004fe40000000f00 */
[----:B---3--:R-:W-:-:S03]  /*13180*/  F2FP.BF16.PACK_AB R9, R35, R194 ;  /* 0x000000c22309723e */ /* 0x008fc600000010ff */
[----:B------:R1:W-:Y:S01]  /*13190*/  MUFU.EX2 R250, R0 ;  /* 0x0000000000fa7308 */ /* 0x0003e20000000800 */
[----:B------:R-:W-:Y:S01]  /*131a0*/  F2FP.BF16.PACK_AB R10, R34, R180 ;  /* 0x000000b4220a723e */ /* 0x000fe200000010ff */
[----:B-1----:R-:W-:-:S06]  /*131b0*/  FFMA.FTZ R0, R178, c[0x0][0x23c], -R2 ;  /* 0x00008f00b2007a23 */ /* 0x002fcc0000010802 */
[----:B------:R1:W-:Y:S02]  /*131c0*/  MUFU.EX2 R249, R0 ;  /* 0x0000000000f97308 */ /* 0x0003e40000000800 */
[----:B-1----:R-:W-:-:S05]  /*131d0*/  FMUL.FTZ R0, R137, c[0x0][0x23c] ;  /* 0x00008f0089007a20 */ /* 0x002fca0000410000 */
[----:B------:R-:W-:-:S05]  /*131e0*/  FSEL R0, R0, RZ, P0 ;  /* 0x000000ff00007208 */ /* 0x000fca0000000000 */
[--C-:B------:R-:W-:Y:S01]  /*131f0*/  FFMA.FTZ R4, R181, c[0x0][0x23c], -R0.reuse ;  /* 0x00008f00b5047a23 */ /* 0x100fe20000010800 */
[----:B----4-:R-:W-:Y:S01]  /*13200*/  MOV R181, R8 ;  /* 0x0000000800b57202 */ /* 0x010fe20000000f00 */
[--C-:B------:R-:W-:Y:S02]  /*13210*/  FFMA.FTZ R5, R30, c[0x0][0x23c], -R0.reuse ;  /* 0x00008f001e057a23 */ /* 0x100fe40000010800 */
[----:B------:R1:W-:Y:S01]  /*13220*/  MUFU.EX2 R246, R4 ;  /* 0x0000000400f67308 */ /* 0x0003e20000000800 */
[----:B-----5:R-:W-:Y:S01]  /*13230*/  F2FP.BF16.PACK_AB R11, R192, R181 ;  /* 0x000000b5c00b723e */ /* 0x020fe200000010ff */
[----:B------:R-:W2:Y:S06]  /*13240*/  LDSM.16.MT88.4 R28, [R213+0xa000] ;  /* 0x00a00000d51c783b */ /* 0x000eac0000004200 */
[----:B------:R3:W-:Y:S01]  /*13250*/  MUFU.EX2 R247, R5 ;  /* 0x0000000500f77308 */ /* 0x0007e20000000800 */
[----:B-1----:R-:W-:Y:S01]  /*13260*/  FFMA.FTZ R4, R139, c[0x0][0x23c], -R0 ;  /* 0x00008f008b047a23 */ /* 0x002fe20000010800 */
[----:B------:R-:W-:-:S06]  /*13270*/  MOV R139, R7 ;  /* 0x00000007008b7202 */ /* 0x000fcc0000000f00 */
        /* <DEDUP_REMOVED lines=28> */
[-C--:B-----5:R-:W-:Y:S01]  /*13440*/  FMUL.FTZ R150, R150, R13.reuse ;  /* 0x0000000d96967220 */ /* 0x0a0fe20000410000 */
[----:B------:R-:W-:Y:S01]  /*13450*/  LDSM.16.MT88.4 R24, [R209+0xb000] ;  /* 0x00b00000d118783b */ /* 0x000fe20000004200 */
        /* <DEDUP_REMOVED lines=19> */
[----:B------:R-:W-:Y:S01]  /*13590*/  MOV R193, R32 ;  /* 0x0000002000c17202 */ /* 0x000fe20000000f00 */
[-C--:B------:R-:W-:Y:S01]  /*135a0*/  FMUL.FTZ R43, R43, R13.reuse ;  /* 0x0000000d2b2b7220 */ /* 0x080fe20000410000 */
[----:B------:R-:W-:Y:S01]  /*135b0*/  LDSM.16.MT88.4 R32, [R211+0xb000] ;  /* 0x00b00000d320783b */ /* 0x000fe20000004200 */
[----:B------:R-:W-:Y:S01]  /*135c0*/  HMMA.16816.F32.BF16 R148, R4, R20, R148 ;  /* 0x000000140494723c */ /* 0x000fe20000041894 */
[----:B------:R-:W-:Y:S01]  /*135d0*/  FMUL.FTZ R45, R45, R14 ;  /* 0x0000000e2d2d7220 */ /* 0x000fe20000410000 */
[----:B------:R-:W-:Y:S01]  /*135e0*/  MOV R156, R244 ;  /* 0x000000f4009c7202 */ /* 0x000fe20000000f00 */
        /* <DEDUP_REMOVED lines=97> */
[-C--:B------:R-:W-:Y:S02]  /*13c00*/  FMUL.FTZ R67, R67, R15.reuse ;  /* 0x0000000f43437220 */ /* 0x080fe40000410000 */
[----:B-1----:R-:W-:Y:S01]  /*13c10*/  FFMA.FTZ R4, R133, c[0x0][0x23c], -R12 ;  /* 0x00008f0085047a23 */ /* 0x002fe2000001080c */
[----:B------:R-:W-:Y:S01]  /*13c20*/  HMMA.16816.F32.BF16 R192, R8, R142, R172 ;  /* 0x0000008e08c0723c */ /* 0x000fe200000418ac */
[-C--:B------:R-:W-:Y:S01]  /*13c30*/  FMUL.FTZ R36, R36, R16.reuse ;  /* 0x0000001024247220 */ /* 0x080fe20000410000 */
[----:B------:R-:W1:Y:S01]  /*13c40*/  LDSM.16.MT88.4 R172, [R211+0xa800] ;  /* 0x00a80000d3ac783b */ /* 0x000e620000004200 */
[----:B------:R2:W3:Y:S01]  /*13c50*/  MUFU.EX2 R199, R4 ;  /* 0x0000000400c77308 */ /* 0x0004e20000000800 */
        /* <DEDUP_REMOVED lines=9> */
[----:B------:R-:W-:Y:S01]  /*13cf0*/  FMUL.FTZ R68, R68, R16 ;  /* 0x0000001044447220 */ /* 0x000fe20000410000 */
[----:B------:R-:W-:Y:S01]  /*13d00*/  LDSM.16.MT88.4 R64, [R213+0xa800] ;  /* 0x00a80000d540783b */ /* 0x000fe20000004200 */
[----:B--2---:R-:W-:-:S02]  /*13d10*/  FFMA.FTZ R4, R19, c[0x0][0x23c], -R12 ;  /* 0x00008f0013047a23 */ /* 0x004fc4000001080c */
[-C--:B------:R-:W-:Y:S02]  /*13d20*/  FMUL.FTZ R69, R69, R16.reuse ;  /* 0x0000001045457220 */ /* 0x080fe40000410000 */
[----:B------:R2:W-:Y:S01]  /*13d30*/  MUFU.EX2 R244, R4 ;  /* 0x0000000400f47308 */ /* 0x0005e20000000800 */
[-C--:B------:R-:W-:Y:S01]  /*13d40*/  FMUL.FTZ R70, R70, R15.reuse ;  /* 0x0000000f46467220 */ /* 0x080fe20000410000 */
[C---:B------:R-:W-:Y:S01]  /*13d50*/  HMMA.16816.F32.BF16 R36, R8.reuse, R20, R36 ;  /* 0x000000140824723c */ /* 0x040fe20000041824 */
[-C--:B------:R-:W-:Y:S02]  /*13d60*/  FMUL.FTZ R71, R71, R15.reuse ;  /* 0x0000000f47477220 */ /* 0x080fe40000410000 */
[-C--:B------:R-:W-:Y:S02]  /*13d70*/  FMUL.FTZ R80, R80, R16.reuse ;  /* 0x0000001050507220 */ /* 0x080fe40000410000 */
[-C--:B------:R-:W-:Y:S02]  /*13d80*/  FMUL.FTZ R81, R81, R16.reuse ;  /* 0x0000001051517220 */ /* 0x080fe40000410000 */
[-C--:B------:R-:W-:Y:S01]  /*13d90*/  FMUL.FTZ R82, R82, R15.reuse ;  /* 0x0000000f52527220 */ /* 0x080fe20000410000 */
[----:B------:R-:W-:Y:S01]  /*13da0*/  HMMA.16816.F32.BF16 R176, R8, R22, R48 ;  /* 0x0000001608b0723c */ /* 0x000fe20000041830 */
[----:B------:R-:W-:Y:S01]  /*13db0*/  FMUL.FTZ R83, R83, R15 ;  /* 0x0000000f53537220 */ /* 0x000fe20000410000 */
[----:B------:R-:W4:Y:S01]  /*13dc0*/  LDSM.16.MT88.4 R48, [R214+0xa800] ;  /* 0x00a80000d630783b */ /* 0x000f220000004200 */
[----:B------:R-:W-:-:S02]  /*13dd0*/  FMUL.FTZ R84, R84, R16 ;  /* 0x0000001054547220 */ /* 0x000fc40000410000 */
[-C--:B------:R-:W-:Y:S02]  /*13de0*/  FMUL.FTZ R85, R85, R16.reuse ;  /* 0x0000001055557220 */ /* 0x080fe40000410000 */
[----:B--2---:R-:W-:Y:S01]  /*13df0*/  FFMA.FTZ R4, R17, c[0x0][0x23c], -R12 ;  /* 0x00008f0011047a23 */ /* 0x004fe2000001080c */
[C---:B------:R-:W-:Y:S01]  /*13e00*/  HMMA.16816.F32.BF16 R68, R8.reuse, R24, R68 ;  /* 0x000000180844723c */ /* 0x040fe20000041844 */
[-C--:B------:R-:W-:Y:S02]  /*13e10*/  FMUL.FTZ R86, R86, R15.reuse ;  /* 0x0000000f56567220 */ /* 0x080fe40000410000 */
[----:B------:R2:W5:Y:S01]  /*13e20*/  MUFU.EX2 R197, R4 ;  /* 0x0000000400c57308 */ /* 0x0005620000000800 */
[-C--:B------:R-:W-:Y:S02]  /*13e30*/  FMUL.FTZ R87, R87, R15.reuse ;  /* 0x0000000f57577220 */ /* 0x080fe40000410000 */
[-C--:B------:R-:W-:Y:S02]  /*13e40*/  FMUL.FTZ R96, R96, R16.reuse ;  /* 0x0000001060607220 */ /* 0x080fe40000410000 */
[----:B------:R-:W-:Y:S01]  /*13e50*/  FMUL.FTZ R97, R97, R16 ;  /* 0x0000001061617220 */ /* 0x000fe20000410000 */
[----:B------:R-:W-:Y:S01]  /*13e60*/  HMMA.16816.F32.BF16 R28, R8, R26, R80 ;  /* 0x0000001a081c723c */ /* 0x000fe20000041850 */
[-C--:B------:R-:W-:Y:S01]  /*13e70*/  FMUL.FTZ R98, R98, R15.reuse ;  /* 0x0000000f62627220 */ /* 0x080fe20000410000 */
[----:B------:R-:W1:Y:S01]  /*13e80*/  LDSM.16.MT88.4 R80, [R209+0xb800] ;  /* 0x00b80000d150783b */ /* 0x000e620000004200 */
[----:B------:R-:W-:-:S02]  /*13e90*/  FMUL.FTZ R99, R99, R15 ;  /* 0x0000000f63637220 */ /* 0x000fc40000410000 */
[-C--:B------:R-:W-:Y:S02]  /*13ea0*/  FMUL.FTZ R112, R112, R16.reuse ;  /* 0x0000001070707220 */ /* 0x080fe40000410000 */
[----:B------:R-:W-:Y:S01]  /*13eb0*/  FMUL.FTZ R113, R113, R16 ;  /* 0x0000001071717220 */ /* 0x000fe20000410000 */
[C---:B------:R-:W-:Y:S01]  /*13ec0*/  HMMA.16816.F32.BF16 R84, R8.reuse, R32, R84 ;  /* 0x000000200854723c */ /* 0x040fe20000041854 */
[-C--:B------:R-:W-:Y:S02]  /*13ed0*/  FMUL.FTZ R114, R114, R15.reuse ;  /* 0x0000000f72727220 */ /* 0x080fe40000410000 */
[----:B--2---:R-:W-:Y:S01]  /*13ee0*/  FFMA.FTZ R4, R190, c[0x0][0x23c], -R3 ;  /* 0x00008f00be047a23 */ /* 0x004fe20000010803 */
[----:B------:R-:W-:Y:S01]  /*13ef0*/  MOV R190, R124 ;  /* 0x0000007c00be7202 */ /* 0x000fe20000000f00 */
[-C--:B------:R-:W-:Y:S01]  /*13f00*/  FMUL.FTZ R115, R115, R15.reuse ;  /* 0x0000000f73737220 */ /* 0x080fe20000410000 */
[----:B------:R-:W-:Y:S01]  /*13f10*/  MOV R124, R180 ;  /* 0x000000b4007c7202 */ /* 0x000fe20000000f00 */
[----:B------:R2:W-:Y:S01]  /*13f20*/  MUFU.EX2 R181, R4 ;  /* 0x0000000400b57308 */ /* 0x0005e20000000800 */
[-C--:B------:R-:W-:Y:S01]  /*13f30*/  FMUL.FTZ R128, R128, R16.reuse ;  /* 0x0000001080807220 */ /* 0x080fe20000410000 */
[----:B------:R-:W-:Y:S01]  /*13f40*/  HMMA.16816.F32.BF16 R32, R8, R34, R96 ;  /* 0x000000220820723c */ /* 0x000fe20000041860 */
[----:B------:R-:W-:Y:S01]  /*13f50*/  FMUL.FTZ R129, R129, R16 ;  /* 0x0000001081817220 */ /* 0x000fe20000410000 */
[----:B------:R-:W1:Y:S01]  /*13f60*/  LDSM.16.MT88.4 R96, [R211+0xb800] ;  /* 0x00b80000d360783b */ /* 0x000e620000004200 */
[----:B------:R-:W-:-:S02]  /*13f70*/  FMUL.FTZ R130, R130, R15 ;  /* 0x0000000f82827220 */ /* 0x000fc40000410000 */
[-C--:B------:R-:W-:Y:S02]  /*13f80*/  FMUL.FTZ R131, R131, R15.reuse ;  /* 0x0000000f83837220 */ /* 0x080fe40000410000 */
[-C--:B------:R-:W-:Y:S01]  /*13f90*/  FMUL.FTZ R100, R100, R16.reuse ;  /* 0x0000001064647220 */ /* 0x080fe20000410000 */
[C---:B------:R-:W-:Y:S01]  /*13fa0*/  HMMA.16816.F32.BF16 R24, R8.reuse, R42, R112 ;  /* 0x0000002a0818723c */ /* 0x040fe20000041870 */
[----:B------:R-:W-:Y:S01]  /*13fb0*/  FMUL.FTZ R101, R101, R16 ;  /* 0x0000001065657220 */ /* 0x000fe20000410000 */
[----:B------:R-:W1:Y:S01]  /*13fc0*/  LDSM.16.MT88.4 R112, [R214+0xb800] ;  /* 0x00b80000d670783b */ /* 0x000e620000004200 */
[-C--:B------:R-:W-:Y:S02]  /*13fd0*/  FMUL.FTZ R102, R102, R15.reuse ;  /* 0x0000000f66667220 */ /* 0x080fe40000410000 */
[----:B------:R-:W-:Y:S02]  /*13fe0*/  FMUL.FTZ R103, R103, R15 ;  /* 0x0000000f67677220 */ /* 0x000fe40000410000 */
[--C-:B--2---:R-:W-:Y:S01]  /*13ff0*/  FFMA.FTZ R4, R183, c[0x0][0x23c], -R3.reuse ;  /* 0x00008f00b7047a23 */ /* 0x104fe20000010803 */
[C---:B------:R-:W-:Y:S03]  /*14000*/  HMMA.16816.F32.BF16 R20, R8.reuse, R46, R128 ;  /* 0x0000002e0814723c */ /* 0x040fe60000041880 */
[----:B------:R2:W2:Y:S04]  /*14010*/  MUFU.EX2 R183, R4 ;  /* 0x0000000400b77308 */ /* 0x0004a80000000800 */
[----:B---3--:R-:W-:Y:S01]  /*14020*/  F2FP.BF16.PACK_AB R128, R199, R198 ;  /* 0x000000c6c780723e */ /* 0x008fe200000010ff */
[----:B------:R-:W-:Y:S01]  /*14030*/  HMMA.16816.F32.BF16 R100, R8, R40, R100 ;  /* 0x000000280864723c */ /* 0x000fe20000041864 */
[----:B-----5:R-:W-:Y:S01]  /*14040*/  F2FP.BF16.PACK_AB R130, R197, R244 ;  /* 0x000000f4c582723e */ /* 0x020fe200000010ff */
[--C-:B--2---:R-:W-:Y:S01]  /*14050*/  FFMA.FTZ R4, R132, c[0x0][0x23c], -R3.reuse ;  /* 0x00008f0084047a23 */ /* 0x104fe20000010803 */
[----:B------:R-:W-:Y:S01]  /*14060*/  F2FP.BF16.PACK_AB R129, R183, R181 ;  /* 0x000000b5b781723e */ /* 0x000fe200000010ff */
[----:B------:R-:W-:-:S02]  /*14070*/  FFMA.FTZ R3, R18, c[0x0][0x23c], -R3 ;  /* 0x00008f0012037a23 */ /* 0x000fc40000010803 */
[----:B------:R-:W-:Y:S08]  /*14080*/  MUFU.EX2 R186, R4 ;  /* 0x0000000400ba7308 */ /* 0x000ff00000000800 */
[----:B------:R2:W3:Y:S02]  /*14090*/  MUFU.EX2 R180, R3 ;  /* 0x0000000300b47308 */ /* 0x0004e40000000800 */
[----:B--2---:R-:W-:Y:S01]  /*140a0*/  FFMA.FTZ R3, R191, c[0x0][0x23c], -R2 ;  /* 0x00008f00bf037a23 */ /* 0x004fe20000010802 */
[----:B------:R-:W-:-:S02]  /*140b0*/  MOV R191, R157 ;  /* 0x0000009d00bf7202 */ /* 0x000fc40000000f00 */
[----:B------:R-:W-:Y:S02]  /*140c0*/  MOV R157, R158 ;  /* 0x0000009e009d7202 */ /* 0x000fe40000000f00 */
[----:B------:R-:W-:Y:S02]  /*140d0*/  MOV R158, R159 ;  /* 0x0000009f009e7202 */ /* 0x000fe40000000f00 */
[----:B------:R-:W-:Y:S02]  /*140e0*/  MOV R159, R139 ;  /* 0x0000008b009f7202 */ /* 0x000fe40000000f00 */
[----:B------:R2:W-:Y:S01]  /*140f0*/  MUFU.EX2 R139, R3 ;  /* 0x00000003008b7308 */ /* 0x0005e20000000800 */
[----:B---3--:R-:W-:-:S07]  /*14100*/  F2FP.BF16.PACK_AB R131, R180, R186 ;  /* 0x000000bab483723e */ /* 0x008fce00000010ff */
[----:B-1----:R-:W-:Y:S01]  /*14110*/  HMMA.16816.F32.BF16 R160, R128, R172, R160 ;  /* 0x000000ac80a0723c */ /* 0x002fe200000418a0 */
[----:B--2---:R-:W-:Y:S01]  /*14120*/  FFMA.FTZ R3, R185, c[0x0][0x23c], -R2 ;  /* 0x00008f00b9037a23 */ /* 0x004fe20000010802 */
[----:B------:R-:W-:-:S06]  /*14130*/  MOV R185, R7 ;  /* 0x0000000700b97202 */ /* 0x000fcc0000000f00 */
[----:B----4-:R-:W-:Y:S01]  /*14140*/  HMMA.16816.F32.BF16 R36, R128, R48, R36 ;  /* 0x000000308024723c */ /* 0x010fe20000041824 */
[----:B------:R-:W-:Y:S01]  /*14150*/  MOV R7, R127 ;  /* 0x0000007f00077202 */ /* 0x000fe20000000f00 */
[----:B------:R1:W2:Y:S01]  /*14160*/  MUFU.EX2 R138, R3 ;  /* 0x00000003008a7308 */ /* 0x0002a20000000800 */
[----:B------:R-:W-:-:S05]  /*14170*/  MOV R127, R158 ;  /* 0x0000009e007f7202 */ /* 0x000fca0000000f00 */
[C---:B------:R-:W-:Y:S08]  /*14180*/  HMMA.16816.F32.BF16 R52, R128.reuse, R64, R52 ;  /* 0x000000408034723c */ /* 0x040ff00000041834 */
[----:B------:R-:W-:Y:S01]  /*14190*/  HMMA.16816.F32.BF16 R68, R128, R80, R68 ;  /* 0x000000508044723c */ /* 0x000fe20000041844 */
[--C-:B-1----:R-:W-:Y:S01]  /*141a0*/  FFMA.FTZ R3, R184, c[0x0][0x23c], -R2.reuse ;  /* 0x00008f00b8037a23 */ /* 0x102fe20000010802 */
[----:B------:R-:W-:Y:S01]  /*141b0*/  MOV R184, R124 ;  /* 0x0000007c00b87202 */ /* 0x000fe20000000f00 */
[----:B------:R-:W-:Y:S01]  /*141c0*/  FFMA.FTZ R2, R182, c[0x0][0x23c], -R2 ;  /* 0x00008f00b6027a23 */ /* 0x000fe20000010802 */
[----:B------:R-:W-:Y:S01]  /*141d0*/  MOV R124, R156 ;  /* 0x0000009c007c7202 */ /* 0x000fe20000000f00 */
[----:B------:R1:W-:Y:S01]  /*141e0*/  MUFU.EX2 R133, R3 ;  /* 0x0000000300857308 */ /* 0x0003e20000000800 */
[----:B------:R-:W-:-:S02]  /*141f0*/  MOV R182, R157 ;  /* 0x0000009d00b67202 */ /* 0x000fc40000000f00 */
[C---:B------:R-:W-:Y:S05]  /*14200*/  HMMA.16816.F32.BF16 R84, R128.reuse, R96, R84 ;  /* 0x000000608054723c */ /* 0x040fea0000041854 */
[----:B------:R3:W-:Y:S03]  /*14210*/  MUFU.EX2 R132, R2 ;  /* 0x0000000200847308 */ /* 0x0007e60000000800 */
[----:B------:R-:W-:Y:S01]  /*14220*/  HMMA.16816.F32.BF16 R100, R128, R112, R100 ;  /* 0x000000708064723c */ /* 0x000fe20000041864 */
[----:B-1----:R-:W-:Y:S02]  /*14230*/  MOV R3, R124 ;  /* 0x0000007c00037202 */ /* 0x002fe40000000f00 */
[----:B--2---:R-:W-:Y:S01]  /*14240*/  F2FP.BF16.PACK_AB R124, R138, R139 ;  /* 0x0000008b8a7c723e */ /* 0x004fe200000010ff */
        /* <DEDUP_REMOVED lines=81> */
.L_x_1205:
        /* <DEDUP_REMOVED lines=9> */
[----:B------:R-:W3:Y:S04]  /*147f0*/  LDL.64 R8, [R1+0x20] ;  /* 0x0000200001087983 */ /* 0x000ee80000100a00 */
[----:B------:R-:W4:Y:S01]  /*14800*/  LDL R0, [R1+0x10] ;  /* 0x0000100001007983 */ /* 0x000f220000100800 */
[----:B--2---:R-:W-:-:S05]  /*14810*/  IMAD.MOV.U32 R5, RZ, RZ, R7 ;  /* 0x000000ffff057224 */ /* 0x004fca00078e0007 */
[----:B------:R1:W-:Y:S01]  /*14820*/  STL.64 [R1+0x18], R4 ;  /* 0x0000180401007387 */ /* 0x0003e20000100a00 */
[----:B---3--:R-:W-:Y:S02]  /*14830*/  ISETP.GE.AND P5, PT, R8, c[0x0][0x220], PT ;  /* 0x0000880008007a0c */ /* 0x008fe40003fa6270 */
[----:B----4-:R-:W-:Y:S01]  /*14840*/  ISETP.GE.AND P4, PT, R0, c[0x0][0x220], PT ;  /* 0x0000880000007a0c */ /* 0x010fe20003f86270 */
[----:B------:R-:W-:Y:S05]  /*14850*/  BRA `(.L_x_1219) ;  /* 0x000002e000007947 */ /* 0x000fea0003800000 */
.L_x_1221:
        /* <DEDUP_REMOVED lines=46> */
.L_x_1219:
        /* <DEDUP_REMOVED lines=142> */
.L_x_1220:
[----:B------:R-:W2:Y:S01]  /*15420*/  S2R R2, SR_TID.X ;  /* 0x0000000000027919 */ /* 0x000ea20000002100 */
[----:B------:R-:W-:Y:S01]  /*15430*/  MOV R0, UR7 ;  /* 0x0000000700007c02 */ /* 0x000fe20008000f00 */
[----:B------:R-:W-:Y:S02]  /*15440*/  UISETP.GT.AND UP0, UPT, UR7, UR8, UPT ;  /* 0x000000080700728c */ /* 0x000fe4000bf04270 */
[----:B------:R-:W-:Y:S01]  /*15450*/  UMOV UR17, UR7 ;  /* 0x0000000700117c82 */ /* 0x000fe20008000000 */
[----:B--2---:R-:W-:Y:S04]  /*15460*/  SHF.L.U32 R2, R2, 0x1, RZ ;  /* 0x0000000102027819 */ /* 0x004fe800000006ff */
[----:B------:R-:W-:Y:S04]  /*15470*/  LOP3.LUT R2, R2, 0x6, RZ, 0xc0, !PT ;  /* 0x0000000602027812 */ /* 0x000fe800078ec0ff */
[----:B------:R-:W-:Y:S04]  /*15480*/  LEA R0, R0, R2, 0x5 ;  /* 0x0000000200007211 */ /* 0x000fe800078e28ff */
[-C--:B------:R-:W-:Y:S02]  /*15490*/  IADD3 R2, R226, -R0.reuse, RZ ;  /* 0x80000000e2027210 */ /* 0x080fe40007ffe0ff */
[----:B------:R-:W-:Y:S02]  /*154a0*/  IADD3 R133, R225, -R0, RZ ;  /* 0x80000000e1857210 */ /* 0x000fe40007ffe0ff */
[----:B------:R-:W-:Y:S02]  /*154b0*/  IABS R2, R2 ;  /* 0x0000000200027213 */ /* 0x000fe40000000000 */
[C---:B-1----:R-:W-:Y:S02]  /*154c0*/  IADD3 R134, R0.reuse, 0x11, RZ ;  /* 0x0000001100867810 */ /* 0x042fe40007ffe0ff */
[----:B------:R-:W1:Y:S01]  /*154d0*/  I2F R194, R2 ;  /* 0x0000000200c27306 */ /* 0x000e620000201400 */
[C---:B------:R-:W-:Y:S02]  /*154e0*/  IADD3 R140, R0.reuse, 0x1, RZ ;  /* 0x00000001008c7810 */ /* 0x040fe40007ffe0ff */
[C---:B------:R-:W-:Y:S02]  /*154f0*/  IADD3 R137, R0.reuse, 0x8, RZ ;  /* 0x0000000800897810 */ /* 0x040fe40007ffe0ff */
[C---:B------:R-:W-:Y:S02]  /*15500*/  IADD3 R136, R0.reuse, 0x9, RZ ;  /* 0x0000000900887810 */ /* 0x040fe40007ffe0ff */
[C---:B------:R-:W-:Y:S02]  /*15510*/  IADD3 R135, R0.reuse, 0x10, RZ ;  /* 0x0000001000877810 */ /* 0x040fe40007ffe0ff */
[C---:B------:R-:W-:Y:S02]  /*15520*/  ISETP.GE.AND P3, PT, R0.reuse, R230, PT ;  /* 0x000000e60000720c */ /* 0x040fe40003f66270 */
[C---:B------:R-:W-:Y:S02]  /*15530*/  ISETP.GE.AND P2, PT, R0.reuse, R229, PT ;  /* 0x000000e50000720c */ /* 0x040fe40003f46270 */
[C---:B------:R-:W-:Y:S02]  /*15540*/  ISETP.GE.AND P1, PT, R0.reuse, R228, PT ;  /* 0x000000e40000720c */ /* 0x040fe40003f26270 */
[C---:B------:R-:W-:Y:S02]  /*15550*/  ISETP.GE.AND P0, PT, R0.reuse, R227, PT ;  /* 0x000000e30000720c */ /* 0x040fe40003f06270 */
[C---:B------:R-:W-:Y:S02]  /*15560*/  ISETP.GE.OR P3, PT, R0.reuse, R235, !P3 ;  /* 0x000000eb0000720c */ /* 0x040fe40005f66670 */
[C---:B------:R-:W-:Y:S02]  /*15570*/  ISETP.GE.OR P2, PT, R0.reuse, R234, !P2 ;  /* 0x000000ea0000720c */ /* 0x040fe40005746670 */
[C---:B------:R-:W-:Y:S02]  /*15580*/  ISETP.GE.OR P1, PT, R0.reuse, R233, !P1 ;  /* 0x000000e90000720c */ /* 0x040fe40004f26670 */
[----:B------:R-:W-:Y:S01]  /*15590*/  ISETP.GE.OR P0, PT, R0, R232, !P0 ;  /* 0x000000e80000720c */ /* 0x000fe20004706670 */
[----:B-1----:R-:W-:Y:S01]  /*155a0*/  FFMA.FTZ R4, R194, -UR16, R4 ;  /* 0x80000010c2047c23 */ /* 0x002fe20008010004 */
[----:B------:R-:W-:Y:S02]  /*155b0*/  IABS R2, R133 ;  /* 0x0000008500027213 */ /* 0x000fe40000000000 */
[----:B------:R-:W-:Y:S02]  /*155c0*/  IADD3 R133, R224, -R0, RZ ;  /* 0x80000000e0857210 */ /* 0x000fe40007ffe0ff */
[----:B------:R1:W2:Y:S01]  /*155d0*/  I2F R193, R2 ;  /* 0x0000000200c17306 */ /* 0x0002a20000201400 */
[----:B------:R-:W-:Y:S02]  /*155e0*/  ISETP.GE.AND P6, PT, R140, R230, PT ;  /* 0x000000e68c00720c */ /* 0x000fe40003fc6270 */
[----:B------:R-:W-:Y:S02]  /*155f0*/  FSEL R4, R4, -INF , !P3 ;  /* 0xff80000004047808 */ /* 0x000fe40005800000 */
[C---:B------:R-:W-:Y:S02]  /*15600*/  ISETP.GE.AND P3, PT, R140.reuse, R229, PT ;  /* 0x000000e58c00720c */ /* 0x040fe40003f66270 */
[C---:B------:R-:W-:Y:S02]  /*15610*/  ISETP.GE.OR P6, PT, R140.reuse, R235, !P6 ;  /* 0x000000eb8c00720c */ /* 0x040fe400077c6670 */
[----:B------:R-:W-:Y:S02]  /*15620*/  ISETP.GE.OR P3, PT, R140, R234, !P3 ;  /* 0x000000ea8c00720c */ /* 0x000fe40005f66670 */
[----:B-1----:R-:W-:Y:S01]  /*15630*/  IABS R2, R133 ;  /* 0x0000008500027213 */ /* 0x002fe20000000000 */
[----:B------:R-:W-:Y:S02]  /*15640*/  IMAD.IADD R133, R231, 0x1, -R0 ;  /* 0x00000001e7857824 */ /* 0x000fe400078e0a00 */
[----:B--2---:R-:W-:Y:S01]  /*15650*/  FFMA.FTZ R6, R193, -UR16, R6 ;  /* 0x80000010c1067c23 */ /* 0x004fe20008010006 */
[----:B------:R1:W2:Y:S04]  /*15660*/  I2F R192, R2 ;  /* 0x0000000200c07306 */ /* 0x0002a80000201400 */
[----:B------:R-:W-:Y:S02]  /*15670*/  FSEL R6, R6, -INF , !P2 ;  /* 0xff80000006067808 */ /* 0x000fe40005000000 */
[C---:B------:R-:W-:Y:S04]  /*15680*/  ISETP.GE.AND P2, PT, R137.reuse, R230, PT ;  /* 0x000000e68900720c */ /* 0x040fe80003f46270 */
[C---:B------:R-:W-:Y:S02]  /*15690*/  ISETP.GE.OR P2, PT, R137.reuse, R235, !P2 ;  /* 0x000000eb8900720c */ /* 0x040fe40005746670 */
[----:B-1----:R-:W-:Y:S01]  /*156a0*/  IABS R2, R133 ;  /* 0x0000008500027213 */ /* 0x002fe20000000000 */
[----:B--2---:R-:W-:Y:S01]  /*156b0*/  FFMA.FTZ R8, R192, -UR16, R8 ;  /* 0x80000010c0087c23 */ /* 0x004fe20008010008 */
[----:B------:R-:W-:Y:S02]  /*156c0*/  IADD3 R133, R226, -R140, RZ ;  /* 0x8000008ce2857210 */ /* 0x000fe40007ffe0ff */
[----:B------:R1:W2:Y:S02]  /*156d0*/  I2F R191, R2 ;  /* 0x0000000200bf7306 */ /* 0x0002a40000201400 */
[----:B------:R-:W-:Y:S02]  /*156e0*/  FSEL R8, R8, -INF , !P1 ;  /* 0xff80000008087808 */ /* 0x000fe40004800000 */
[C---:B------:R-:W-:Y:S04]  /*156f0*/  ISETP.GE.AND P1, PT, R137.reuse, R229, PT ;  /* 0x000000e58900720c */ /* 0x040fe80003f26270 */
[----:B------:R-:W-:Y:S02]  /*15700*/  ISETP.GE.OR P1, PT, R137, R234, !P1 ;  /* 0x000000ea8900720c */ /* 0x000fe40004f26670 */
[----:B-1----:R-:W-:Y:S01]  /*15710*/  IABS R2, R133 ;  /* 0x0000008500027213 */ /* 0x002fe20000000000 */
[----:B--2---:R-:W-:Y:S01]  /*15720*/  FFMA.FTZ R10, R191, -UR16, R10 ;  /* 0x80000010bf0a7c23 */ /* 0x004fe2000801000a */
[----:B------:R-:W-:Y:S02]  /*15730*/  IADD3 R133, R225, -R140, RZ ;  /* 0x8000008ce1857210 */ /* 0x000fe40007ffe0ff */
[----:B------:R1:W2:Y:S02]  /*15740*/  I2F R190, R2 ;  /* 0x0000000200be7306 */ /* 0x0002a40000201400 */
[----:B-1----:R-:W-:Y:S01]  /*15750*/  IABS R2, R133 ;  /* 0x0000008500027213 */ /* 0x002fe20000000000 */
[----:B--2---:R-:W-:Y:S01]  /*15760*/  FFMA.FTZ R5, R190, -UR16, R5 ;  /* 0x80000010be057c23 */ /* 0x004fe20008010005 */
[----:B------:R-:W-:Y:S06]  /*15770*/  IADD3 R133, R226, -R137, RZ ;  /* 0x80000089e2857210 */ /* 0x000fec0007ffe0ff */
[----:B------:R1:W2:Y:S01]  /*15780*/  I2F R189, R2 ;  /* 0x0000000200bd7306 */ /* 0x0002a20000201400 */
[----:B------:R-:W-:Y:S02]  /*15790*/  FSEL R5, R5, -INF , !P6 ;  /* 0xff80000005057808 */ /* 0x000fe40007000000 */
[C---:B------:R-:W-:Y:S04]  /*157a0*/  ISETP.GE.AND P6, PT, R136.reuse, R229, PT ;  /* 0x000000e58800720c */ /* 0x040fe80003fc6270 */
[----:B------:R-:W-:Y:S02]  /*157b0*/  ISETP.GE.OR P6, PT, R136, R234, !P6 ;  /* 0x000000ea8800720c */ /* 0x000fe400077c6670 */
[----:B-1----:R-:W-:Y:S01]  /*157c0*/  IABS R2, R133 ;  /* 0x0000008500027213 */ /* 0x002fe20000000000 */
[----:B--2---:R-:W-:Y:S01]  /*157d0*/  FFMA.FTZ R7, R189, -UR16, R7 ;  /* 0x80000010bd077c23 */ /* 0x004fe20008010007 */
[----:B------:R-:W-:Y:S02]  /*157e0*/  IADD3 R133, R225, -R137, RZ ;  /* 0x80000089e1857210 */ /* 0x000fe40007ffe0ff */
[----:B------:R1:W2:Y:S02]  /*157f0*/  I2F R188, R2 ;  /* 0x0000000200bc7306 */ /* 0x0002a40000201400 */
        /* <DEDUP_REMOVED lines=11> */
[----:B--2---:R-:W-:Y:S02]  /*158b0*/  FFMA.FTZ R18, R187, -UR16, R18 ;  /* 0x80000010bb127c23 */ /* 0x004fe40008010012 */
[----:B------:R-:W-:Y:S01]  /*158c0*/  IMAD.IADD R133, R225, 0x1, -R136 ;  /* 0x00000001e1857824 */ /* 0x000fe200078e0a88 */
        /* <DEDUP_REMOVED lines=13> */
[----:B-1----:R-:W-:Y:S01]  /*159a0*/  IABS R2, R133 ;  /* 0x0000008500027213 */ /* 0x002fe20000000000 */
[----:B--2---:R-:W-:Y:S01]  /*159b0*/  FFMA.FTZ R20, R184, -UR16, R20 ;  /* 0x80000010b8147c23 */ /* 0x004fe20008010014 */
[----:B------:R-:W-:Y:S01]  /*159c0*/  IADD3 R133, R226, -R134, RZ ;  /* 0x80000086e2857210 */ /* 0x000fe20007ffe0ff */
[----:B------:R-:W-:Y:S04]  /*159d0*/  LDSM.16.MT88.4 R184, [R211+0xa000] ;  /* 0x00a00000d3b8783b */ /* 0x000fe80000004200 */
        /* <DEDUP_REMOVED lines=13> */
[----:B------:R-:W-:Y:S02]  /*15ab0*/  IADD3 R133, R0, 0x18, RZ ;  /* 0x0000001800857810 */ /* 0x000fe40007ffe0ff */
[----:B------:R1:W2:Y:S02]  /*15ac0*/  I2F R181, R2 ;  /* 0x0000000200b57306 */ /* 0x0002a40000201400 */
[----:B------:R-:W-:Y:S02]  /*15ad0*/  IADD3 R141, R226, -R133, RZ ;  /* 0x80000085e28d7210 */ /* 0x000fe40007ffe0ff */
        /* <DEDUP_REMOVED lines=8> */
[----:B------:R1:W2:Y:S02]  /*15b60*/  I2F R180, R2 ;  /* 0x0000000200b47306 */ /* 0x0002a40000201400 */
[----:B------:R-:W-:Y:S08]  /*15b70*/  IABS R141, R141 ;  /* 0x0000008d008d7213 */ /* 0x000ff00000000000 */
[----:B------:R3:W4:Y:S01]  /*15b80*/  I2F R179, R141 ;  /* 0x0000008d00b37306 */ /* 0x0007220000201400 */
[----:B-1----:R-:W-:Y:S01]  /*15b90*/  IADD3 R2, R0, 0x19, RZ ;  /* 0x0000001900027810 */ /* 0x002fe20007ffe0ff */
[----:B------:R-:W-:Y:S02]  /*15ba0*/  IMAD.IADD R0, R224, 0x1, -R135 ;  /* 0x00000001e0007824 */ /* 0x000fe400078e0a87 */
[----:B--2---:R-:W-:Y:S01]  /*15bb0*/  FFMA.FTZ R32, R180, -UR16, R32 ;  /* 0x80000010b4207c23 */ /* 0x004fe20008010020 */
[----:B------:R-:W-:Y:S02]  /*15bc0*/  IADD3 R142, R226, -R2, RZ ;  /* 0x80000002e28e7210 */ /* 0x000fe40007ffe0ff */
[----:B------:R-:W-:Y:S02]  /*15bd0*/  IABS R0, R0 ;  /* 0x0000000000007213 */ /* 0x000fe40000000000 */
[----:B------:R-:W-:Y:S02]  /*15be0*/  FSEL R195, R32, -INF , !P6 ;  /* 0xff80000020c37808 */ /* 0x000fe40007000000 */
[----:B---3--:R-:W-:Y:S01]  /*15bf0*/  IABS R141, R142 ;  /* 0x0000008e008d7213 */ /* 0x008fe20000000000 */
[----:B----4-:R-:W-:Y:S01]  /*15c00*/  FFMA.FTZ R34, R179, -UR16, R34 ;  /* 0x80000010b3227c23 */ /* 0x010fe20008010022 */
[----:B------:R-:W-:Y:S02]  /*15c10*/  ISETP.GE.AND P6, PT, R2, R229, PT ;  /* 0x000000e50200720c */ /* 0x000fe40003fc6270 */
[----:B------:R1:W2:Y:S01]  /*15c20*/  I2F R178, R141 ;  /* 0x0000008d00b27306 */ /* 0x0002a20000201400 */
[----:B------:R-:W-:Y:S02]  /*15c30*/  IADD3 R142, R225, -R2, RZ ;  /* 0x80000002e18e7210 */ /* 0x000fe40007ffe0ff */
[----:B------:R-:W-:Y:S02]  /*15c40*/  FSEL R237, R34, -INF , !P1 ;  /* 0xff80000022ed7808 */ /* 0x000fe40004800000 */
[----:B------:R-:W-:Y:S02]  /*15c50*/  ISETP.GE.OR P6, PT, R2, R234, !P6 ;  /* 0x000000ea0200720c */ /* 0x000fe400077c6670 */
[C---:B------:R-:W-:Y:S04]  /*15c60*/  ISETP.GE.AND P1, PT, R137.reuse, R228, PT ;  /* 0x000000e48900720c */ /* 0x040fe80003f26270 */
[----:B------:R-:W-:Y:S02]  /*15c70*/  ISETP.GE.OR P1, PT, R137, R233, !P1 ;  /* 0x000000e98900720c */ /* 0x000fe40004f26670 */
[----:B-1----:R-:W-:Y:S01]  /*15c80*/  IABS R141, R142 ;  /* 0x0000008e008d7213 */ /* 0x002fe20000000000 */
[----:B--2---:R-:W-:Y:S01]  /*15c90*/  FFMA.FTZ R33, R178, -UR16, R33 ;  /* 0x80000010b2217c23 */ /* 0x004fe20008010021 */
[CC--:B------:R-:W-:Y:S02]  /*15ca0*/  IADD3 R142, R224.reuse, -R140.reuse, RZ ;  /* 0x8000008ce08e7210 */ /* 0x0c0fe40007ffe0ff */
[----:B------:R1:W2:Y:S01]  /*15cb0*/  I2F R177, R141 ;  /* 0x0000008d00b17306 */ /* 0x0002a20000201400 */
[----:B------:R-:W-:Y:S04]  /*15cc0*/  IADD3 R140, R231, -R140, RZ ;  /* 0x8000008ce78c7210 */ /* 0x000fe80007ffe0ff */
[----:B------:R-:W-:Y:S05]  /*15cd0*/  IABS R20, R140 ;  /* 0x0000008c00147213 */ /* 0x000fea0000000000 */
[----:B------:R3:W4:Y:S01]  /*15ce0*/  I2F R34, R20 ;  /* 0x0000001400227306 */ /* 0x0007220000201400 */
[----:B-1----:R-:W-:Y:S01]  /*15cf0*/  IABS R141, R142 ;  /* 0x0000008e008d7213 */ /* 0x002fe20000000000 */
[----:B--2---:R-:W-:Y:S01]  /*15d00*/  FFMA.FTZ R35, R177, -UR16, R35 ;  /* 0x80000010b1237c23 */ /* 0x004fe20008010023 */
[----:B------:R-:W-:Y:S07]  /*15d10*/  IADD3 R142, R224, -R137, RZ ;  /* 0x80000089e08e7210 */ /* 0x000fee0007ffe0ff */
[----:B------:R1:W2:Y:S01]  /*15d20*/  I2F R176, R141 ;  /* 0x0000008d00b07306 */ /* 0x0002a20000201400 */
[----:B------:R-:W-:Y:S02]  /*15d30*/  FSEL R236, R35, -INF , !P6 ;  /* 0xff80000023ec7808 */ /* 0x000fe40007000000 */
[----:B------:R-:W-:Y:S02]  /*15d40*/  ISETP.GE.AND P6, PT, R136, R228, PT ;  /* 0x000000e48800720c */ /* 0x000fe40003fc6270 */
[----:B---3--:R-:W-:Y:S01]  /*15d50*/  FMNMX.FTZ R20, R6, R132, !PT ;  /* 0x0000008406147209 */ /* 0x008fe20007810000 */
[----:B----4-:R-:W-:Y:S01]  /*15d60*/  FFMA.FTZ R11, R34, -UR16, R11 ;  /* 0x80000010220b7c23 */ /* 0x010fe2000801000b */
[----:B------:R-:W-:Y:S04]  /*15d70*/  ISETP.GE.OR P6, PT, R136, R233, !P6 ;  /* 0x000000e98800720c */ /* 0x000fe800077c6670 */
[----:B------:R-:W-:Y:S02]  /*15d80*/  FSEL R11, R11, -INF , !P2 ;  /* 0xff8000000b0b7808 */ /* 0x000fe40005000000 */
[C---:B------:R-:W-:Y:S04]  /*15d90*/  ISETP.GE.AND P2, PT, R134.reuse, R227, PT ;  /* 0x000000e38600720c */ /* 0x040fe80003f46270 */
[----:B------:R-:W-:Y:S02]  /*15da0*/  ISETP.GE.OR P2, PT, R134, R232, !P2 ;  /* 0x000000e88600720c */ /* 0x000fe40005746670 */
[----:B-1----:R-:W-:Y:S01]  /*15db0*/  IABS R141, R142 ;  /* 0x0000008e008d7213 */ /* 0x002fe20000000000 */
[----:B--2---:R-:W-:Y:S01]  /*15dc0*/  FFMA.FTZ R9, R176, -UR16, R9 ;  /* 0x80000010b0097c23 */ /* 0x004fe20008010009 */
[----:B------:R-:W-:Y:S02]  /*15dd0*/  IADD3 R142, R224, -R136, RZ ;  /* 0x80000088e08e7210 */ /* 0x000fe40007ffe0ff */
[----:B------:R-:W1:Y:S01]  /*15de0*/  I2F R143, R141 ;  /* 0x0000008d008f7306 */ /* 0x000e620000201400 */
[----:B------:R-:W-:Y:S02]  /*15df0*/  FSEL R176, R10, -INF , !P0 ;  /* 0xff8000000ab07808 */ /* 0x000fe40004000000 */
[----:B------:R-:W-:Y:S02]  /*15e00*/  IADD3 R10, R224, -R134, RZ ;  /* 0x80000086e00a7210 */ /* 0x000fe40007ffe0ff */
[C---:B------:R-:W-:Y:S02]  /*15e10*/  ISETP.GE.AND P0, PT, R136.reuse, R230, PT ;  /* 0x000000e68800720c */ /* 0x040fe40003f06270 */
[----:B------:R-:W-:Y:S02]  /*15e20*/  FSEL R9, R9, -INF , !P3 ;  /* 0xff80000009097808 */ /* 0x000fe40005800000 */
[C---:B------:R-:W-:Y:S02]  /*15e30*/  ISETP.GE.OR P0, PT, R136.reuse, R235, !P0 ;  /* 0x000000eb8800720c */ /* 0x040fe40004706670 */
[----:B------:R-:W-:Y:S02]  /*15e40*/  ISETP.GE.AND P3, PT, R136, R227, PT ;  /* 0x000000e38800720c */ /* 0x000fe40003f66270 */
[----:B------:R-:W-:Y:S02]  /*15e50*/  FSEL R17, R17, -INF , !P0 ;  /* 0xff80000011117808 */ /* 0x000fe40004000000 */
[----:B------:R-:W-:Y:S02]  /*15e60*/  ISETP.GE.AND P0, PT, R134, R229, PT ;  /* 0x000000e58600720c */ /* 0x000fe40003f06270 */
[----:B------:R-:W-:Y:S02]  /*15e70*/  ISETP.GE.OR P3, PT, R136, R232, !P3 ;  /* 0x000000e88800720c */ /* 0x000fe40005f66670 */
[----:B------:R-:W-:Y:S04]  /*15e80*/  ISETP.GE.OR P0, PT, R134, R234, !P0 ;  /* 0x000000ea8600720c */ /* 0x000fe80004706670 */
[----:B------:R-:W-:Y:S01]  /*15e90*/  FSEL R192, R23, -INF , !P0 ;  /* 0xff80000017c07808 */ /* 0x000fe20004000000 */
[----:B-1----:R-:W-:Y:S01]  /*15ea0*/  FFMA.FTZ R12, R143, -UR16, R12 ;  /* 0x800000108f0c7c23 */ /* 0x002fe2000801000c */
[----:B------:R-:W-:Y:S02]  /*15eb0*/  IABS R141, R142 ;  /* 0x0000008e008d7213 */ /* 0x000fe40000000000 */
[----:B------:R-:W1:Y:S01]  /*15ec0*/  I2F R142, R0 ;  /* 0x00000000008e7306 */ /* 0x000e620000201400 */
[----:B------:R-:W-:Y:S02]  /*15ed0*/  ISETP.GE.AND P0, PT, R2, R230, PT ;  /* 0x000000e60200720c */ /* 0x000fe40003f06270 */
[----:B------:R-:W-:Y:S02]  /*15ee0*/  FSEL R12, R12, -INF , !P1 ;  /* 0xff8000000c0c7808 */ /* 0x000fe40004800000 */
[----:B------:R-:W-:Y:S02]  /*15ef0*/  ISETP.GE.OR P0, PT, R2, R235, !P0 ;  /* 0x000000eb0200720c */ /* 0x000fe40004706670 */
[----:B------:R-:W-:Y:S02]  /*15f00*/  ISETP.GE.AND P1, PT, R135, R228, PT ;  /* 0x000000e48700720c */ /* 0x000fe40003f26270 */
[----:B------:R-:W-:Y:S01]  /*15f10*/  FSEL R194, R33, -INF , !P0 ;  /* 0xff80000021c27808 */ /* 0x000fe20004000000 */
[----:B------:R-:W2:Y:S01]  /*15f20*/  I2F R141, R141 ;  /* 0x0000008d008d7306 */ /* 0x000ea20000201400 */
[----:B------:R-:W-:Y:S02]  /*15f30*/  ISETP.GE.OR P1, PT, R135, R233, !P1 ;  /* 0x000000e98700720c */ /* 0x000fe40004f26670 */
[C---:B------:R-:W-:Y:S04]  /*15f40*/  ISETP.GE.AND P0, PT, R137.reuse, R227, PT ;  /* 0x000000e38900720c */ /* 0x040fe80003f06270 */
[----:B------:R-:W-:Y:S02]  /*15f50*/  ISETP.GE.OR P0, PT, R137, R232, !P0 ;  /* 0x000000e88900720c */ /* 0x000fe40004706670 */
[----:B------:R-:W-:Y:S04]  /*15f60*/  IADD3 R137, R231, -R137, RZ ;  /* 0x80000089e7897210 */ /* 0x000fe80007ffe0ff */
[----:B------:R-:W-:Y:S01]  /*15f70*/  IABS R33, R137 ;  /* 0x0000008900217213 */ /* 0x000fe20000000000 */
[----:B-1----:R-:W-:Y:S01]  /*15f80*/  FFMA.FTZ R24, R142, -UR16, R24 ;  /* 0x800000108e187c23 */ /* 0x002fe20008010018 */
[----:B------:R-:W-:Y:S02]  /*15f90*/  IABS R0, R10 ;  /* 0x0000000a00007213 */ /* 0x000fe40000000000 */
[----:B------:R-:W-:Y:S02]  /*15fa0*/  IADD3 R10, R224, -R133, RZ ;  /* 0x80000085e00a7210 */ /* 0x000fe40007ffe0ff */
[----:B------:R-:W-:Y:S01]  /*15fb0*/  FSEL R193, R24, -INF , !P1 ;  /* 0xff80000018c17808 */ /* 0x000fe20004800000 */
[----:B------:R-:W1:Y:S01]  /*15fc0*/  I2F R33, R33 ;  /* 0x0000002100217306 */ /* 0x000e620000201400 */
[C---:B------:R-:W-:Y:S01]  /*15fd0*/  ISETP.GE.AND P1, PT, R134.reuse, R228, PT ;  /* 0x000000e48600720c */ /* 0x040fe20003f26270 */
[----:B--2---:R-:W-:Y:S03]  /*15fe0*/  FFMA.FTZ R13, R141, -UR16, R13 ;  /* 0x800000108d0d7c23 */ /* 0x004fe6000801000d */
[----:B------:R-:W-:Y:S02]  /*15ff0*/  ISETP.GE.OR P1, PT, R134, R233, !P1 ;  /* 0x000000e98600720c */ /* 0x000fe40004f26670 */
[----:B------:R-:W-:Y:S03]  /*16000*/  FSEL R13, R13, -INF , !P6 ;  /* 0xff8000000d0d7808 */ /* 0x000fe60007000000 */
[----:B------:R2:W3:Y:S01]  /*16010*/  I2F R141, R0 ;  /* 0x00000000008d7306 */ /* 0x0004e20000201400 */
[C---:B------:R-:W-:Y:S04]  /*16020*/  ISETP.GE.AND P6, PT, R135.reuse, R227, PT ;  /* 0x000000e38700720c */ /* 0x040fe80003fc6270 */
[----:B------:R-:W-:Y:S02]  /*16030*/  ISETP.GE.OR P6, PT, R135, R232, !P6 ;  /* 0x000000e88700720c */ /* 0x000fe400077c6670 */
[----:B------:R-:W-:Y:S01]  /*16040*/  IADD3 R135, R231, -R135, RZ ;  /* 0x80000087e7877210 */ /* 0x000fe20007ffe0ff */
[----:B-1----:R-:W-:Y:S05]  /*16050*/  FFMA.FTZ R14, R33, -UR16, R14 ;  /* 0x80000010210e7c23 */ /* 0x002fea000801000e */
[----:B------:R-:W-:Y:S02]  /*16060*/  FSEL R14, R14, -INF , !P0 ;  /* 0xff8000000e0e7808 */ /* 0x000fe40004000000 */
[----:B------:R-:W-:Y:S02]  /*16070*/  ISETP.GE.AND P0, PT, R2, R227, PT ;  /* 0x000000e30200720c */ /* 0x000fe40003f06270 */
[----:B--2---:R-:W-:Y:S01]  /*16080*/  IABS R0, R10 ;  /* 0x0000000a00007213 */ /* 0x004fe20000000000 */
[----:B---3--:R-:W-:Y:S01]  /*16090*/  FFMA.FTZ R25, R141, -UR16, R25 ;  /* 0x800000108d197c23 */ /* 0x008fe20008010019 */
[----:B------:R-:W-:Y:S02]  /*160a0*/  IADD3 R10, R224, -R2, RZ ;  /* 0x80000002e00a7210 */ /* 0x000fe40007ffe0ff */
[----:B------:R1:W2:Y:S01]  /*160b0*/  I2F R32, R0 ;  /* 0x0000000000207306 */ /* 0x0002a20000201400 */
[----:B------:R-:W-:Y:S02]  /*160c0*/  ISETP.GE.OR P0, PT, R2, R232, !P0 ;  /* 0x000000e80200720c */ /* 0x000fe40004706670 */
[----:B------:R-:W-:Y:S02]  /*160d0*/  FSEL R204, R25, -INF , !P1 ;  /* 0xff80000019cc7808 */ /* 0x000fe40004800000 */
[C---:B------:R-:W-:Y:S04]  /*160e0*/  ISETP.GE.AND P1, PT, R133.reuse, R228, PT ;  /* 0x000000e48500720c */ /* 0x040fe80003f26270 */
[----:B------:R-:W-:Y:S02]  /*160f0*/  ISETP.GE.OR P1, PT, R133, R233, !P1 ;  /* 0x000000e98500720c */ /* 0x000fe40004f26670 */
[----:B-1----:R-:W-:Y:S01]  /*16100*/  FMNMX.FTZ R0, R4, R3, !PT ;  /* 0x0000000304007209 */ /* 0x002fe20007810000 */
[----:B--2---:R-:W-:Y:S03]  /*16110*/  FFMA.FTZ R28, R32, -UR16, R28 ;  /* 0x80000010201c7c23 */ /* 0x004fe6000801001c */
[----:B------:R-:W-:Y:S02]  /*16120*/  FMNMX.FTZ R21, R5, R0, !PT ;  /* 0x0000000005157209 */ /* 0x000fe40007810000 */
[----:B------:R-:W-:Y:S02]  /*16130*/  IABS R0, R10 ;  /* 0x0000000a00007213 */ /* 0x000fe40000000000 */
[----:B------:R-:W-:Y:S02]  /*16140*/  FMNMX.FTZ R10, R7, R20, !PT ;  /* 0x00000014070a7209 */ /* 0x000fe40007810000 */
[----:B------:R-:W-:Y:S02]  /*16150*/  FMNMX.FTZ R20, R16, R21, !PT ;  /* 0x0000001510147209 */ /* 0x000fe40007810000 */
[----:B------:R1:W2:Y:S01]  /*16160*/  I2F R21, R0 ;  /* 0x0000000000157306 */ /* 0x0002a20000201400 */
[----:B------:R-:W-:Y:S02]  /*16170*/  FMNMX.FTZ R10, R18, R10, !PT ;  /* 0x0000000a120a7209 */ /* 0x000fe40007810000 */
[----:B------:R-:W-:Y:S02]  /*16180*/  FMNMX.FTZ R20, R17, R20, !PT ;  /* 0x0000001411147209 */ /* 0x000fe40007810000 */
[----:B------:R-:W-:Y:S02]  /*16190*/  FSEL R206, R28, -INF , !P1 ;  /* 0xff8000001cce7808 */ /* 0x000fe40004800000 */
[C---:B------:R-:W-:Y:S04]  /*161a0*/  ISETP.GE.AND P1, PT, R2.reuse, R228, PT ;  /* 0x000000e40200720c */ /* 0x040fe80003f26270 */
[----:B------:R-:W-:Y:S02]  /*161b0*/  ISETP.GE.OR P1, PT, R2, R233, !P1 ;  /* 0x000000e90200720c */ /* 0x000fe40004f26670 */
[----:B-1----:R-:W-:Y:S01]  /*161c0*/  FMNMX.FTZ R0, R19, R10, !PT ;  /* 0x0000000a13007209 */ /* 0x002fe20007810000 */
[----:B--2---:R-:W-:Y:S01]  /*161d0*/  FFMA.FTZ R29, R21, -UR16, R29 ;  /* 0x80000010151d7c23 */ /* 0x004fe2000801001d */
[----:B------:R-:W-:Y:S01]  /*161e0*/  FMNMX.FTZ R10, R189, R20, !PT ;  /* 0x00000014bd0a7209 */ /* 0x000fe20007810000 */
[----:B------:R-:W-:Y:S01]  /*161f0*/  IMAD.IADD R20, R231, 0x1, -R136 ;  /* 0x00000001e7147824 */ /* 0x000fe200078e0a88 */
[----:B------:R-:W-:Y:S02]  /*16200*/  FMNMX.FTZ R0, R191, R0, !PT ;  /* 0x00000000bf007209 */ /* 0x000fe40007810000 */
[----:B------:R-:W-:Y:S02]  /*16210*/  FMNMX.FTZ R10, R190, R10, !PT ;  /* 0x0000000abe0a7209 */ /* 0x000fe40007810000 */
[----:B------:R-:W-:Y:S02]  /*16220*/  FMNMX.FTZ R0, R192, R0, !PT ;  /* 0x00000000c0007209 */ /* 0x000fe40007810000 */
[----:B------:R-:W-:Y:S02]  /*16230*/  FMNMX.FTZ R10, R195, R10, !PT ;  /* 0x0000000ac30a7209 */ /* 0x000fe40007810000 */
[----:B------:R-:W-:Y:S02]  /*16240*/  FMNMX.FTZ R0, R237, R0, !PT ;  /* 0x00000000ed007209 */ /* 0x000fe40007810000 */
[----:B------:R-:W-:Y:S02]  /*16250*/  FMNMX.FTZ R136, R194, R10, !PT ;  /* 0x0000000ac2887209 */ /* 0x000fe40007810000 */
[----:B------:R-:W-:Y:S02]  /*16260*/  IABS R10, R20 ;  /* 0x00000014000a7213 */ /* 0x000fe40000000000 */
[----:B------:R-:W-:Y:S01]  /*16270*/  IABS R20, R135 ;  /* 0x0000008700147213 */ /* 0x000fe20000000000 */
[----:B------:R-:W1:Y:S01]  /*16280*/  SHFL.BFLY PT, R22, R136, 0x2, 0x1f ;  /* 0x0c401f0088167f89 */ /* 0x000e6200000e0000 */
[----:B------:R-:W2:Y:S01]  /*16290*/  I2F R35, R10 ;  /* 0x0000000a00237306 */ /* 0x000ea20000201400 */
[----:B------:R-:W-:Y:S02]  /*162a0*/  FMNMX.FTZ R0, R236, R0, !PT ;  /* 0x00000000ec007209 */ /* 0x000fe40007810000 */
[----:B------:R-:W-:Y:S02]  /*162b0*/  IADD3 R21, R231, -R133, RZ ;  /* 0x80000085e7157210 */ /* 0x000fe40007ffe0ff */
[----:B------:R-:W-:Y:S02]  /*162c0*/  FSEL R205, R29, -INF , !P1 ;  /* 0xff8000001dcd7808 */ /* 0x000fe40004800000 */
[----:B------:R-:W3:Y:S01]  /*162d0*/  SHFL.BFLY PT, R23, R0, 0x2, 0x1f ;  /* 0x0c401f0000177f89 */ /* 0x000ee200000e0000 */
[C---:B------:R-:W-:Y:S02]  /*162e0*/  ISETP.GE.AND P1, PT, R133.reuse, R227, PT ;  /* 0x000000e38500720c */ /* 0x040fe40003f26270 */
[----:B------:R-:W4:Y:S02]  /*162f0*/  I2F R32, R20 ;  /* 0x0000001400207306 */ /* 0x000f240000201400 */
[----:B------:R-:W-:Y:S02]  /*16300*/  ISETP.GE.OR P1, PT, R133, R232, !P1 ;  /* 0x000000e88500720c */ /* 0x000fe40004f26670 */
[----:B-1----:R-:W-:Y:S01]  /*16310*/  FMNMX.FTZ R136, R136, R22, !PT ;  /* 0x0000001688887209 */ /* 0x002fe20007810000 */
[----:B--2---:R-:W-:Y:S01]  /*16320*/  FFMA.FTZ R15, R35, -UR16, R15 ;  /* 0x80000010230f7c23 */ /* 0x004fe2000801000f */
[----:B------:R-:W-:Y:S04]  /*16330*/  IADD3 R10, R231, -R134, RZ ;  /* 0x80000086e70a7210 */ /* 0x000fe80007ffe0ff */
[----:B------:R-:W-:Y:S02]  /*16340*/  IABS R10, R10 ;  /* 0x0000000a000a7213 */ /* 0x000fe40000000000 */
[----:B---3--:R-:W-:Y:S02]  /*16350*/  FMNMX.FTZ R135, R0, R23, !PT ;  /* 0x0000001700877209 */ /* 0x008fe40007810000 */
[----:B------:R-:W-:Y:S01]  /*16360*/  FSEL R15, R15, -INF , !P3 ;  /* 0xff8000000f0f7808 */ /* 0x000fe20005800000 */
[----:B----4-:R-:W-:Y:S01]  /*16370*/  FFMA.FTZ R26, R32, -UR16, R26 ;  /* 0x80000010201a7c23 */ /* 0x010fe2000801001a */
[----:B------:R-:W-:Y:S02]  /*16380*/  MOV R20, R10 ;  /* 0x0000000a00147202 */ /* 0x000fe40000000f00 */
[----:B------:R-:W-:Y:S02]  /*16390*/  IABS R10, R21 ;  /* 0x00000015000a7213 */ /* 0x000fe40000000000 */
[----:B------:R1:W2:Y:S01]  /*163a0*/  I2F R24, R20 ;  /* 0x0000001400187306 */ /* 0x0002a20000201400 */
[----:B------:R-:W-:Y:S01]  /*163b0*/  FSEL R202, R26, -INF , !P6 ;  /* 0xff8000001aca7808 */ /* 0x000fe20007000000 */
[----:B------:R-:W3:Y:S01]  /*163c0*/  SHFL.BFLY PT, R21, R136, 0x1, 0x1f ;  /* 0x0c201f0088157f89 */ /* 0x000ee200000e0000 */
[----:B------:R-:W-:Y:S02]  /*163d0*/  MOV R0, R10 ;  /* 0x0000000a00007202 */ /* 0x000fe40000000f00 */
[----:B------:R-:W-:Y:S05]  /*163e0*/  FMNMX.FTZ R10, R8, R138, !PT ;  /* 0x0000008a080a7209 */ /* 0x000fea0007810000 */
[----:B------:R4:W5:Y:S01]  /*163f0*/  I2F R22, R0 ;  /* 0x0000000000167306 */ /* 0x0009620000201400 */
[----:B-1----:R-:W-:Y:S01]  /*16400*/  IADD3 R20, R231, -R2, RZ ;  /* 0x80000002e7147210 */ /* 0x002fe20007ffe0ff */
[----:B--2---:R-:W-:Y:S01]  /*16410*/  FFMA.FTZ R27, R24, -UR16, R27 ;  /* 0x80000010181b7c23 */ /* 0x004fe2000801001b */
[----:B---3--:R-:W-:Y:S02]  /*16420*/  FMNMX.FTZ R136, R136, R21, !PT ;  /* 0x0000001588887209 */ /* 0x008fe40007810000 */
[----:B------:R-:W-:Y:S02]  /*16430*/  IABS R20, R20 ;  /* 0x0000001400147213 */ /* 0x000fe40000000000 */
[----:B------:R-:W-:Y:S01]  /*16440*/  FSEL R203, R27, -INF , !P2 ;  /* 0xff8000001bcb7808 */ /* 0x000fe20005000000 */
[C---:B------:R-:W-:Y:S01]  /*16450*/  FMUL.FTZ R141, R136.reuse, c[0x0][0x23c] ;  /* 0x00008f00888d7a20 */ /* 0x040fe20000410000 */
[----:B------:R-:W-:Y:S02]  /*16460*/  FSETP.NEU.FTZ.AND P3, PT, R136, -INF , PT ;  /* 0xff8000008800780b */ /* 0x000fe40003f7d000 */
[----:B----4-:R-:W-:Y:S01]  /*16470*/  FMNMX.FTZ R0, R9, R10, !PT ;  /* 0x0000000a09007209 */ /* 0x010fe20007810000 */
[----:B-----5:R-:W-:Y:S01]  /*16480*/  FFMA.FTZ R30, R22, -UR16, R30 ;  /* 0x80000010161e7c23 */ /* 0x020fe2000801001e */
[----:B------:R-:W-:Y:S02]  /*16490*/  FSEL R141, R141, RZ, P3 ;  /* 0x000000ff8d8d7208 */ /* 0x000fe40001800000 */
[----:B------:R-:W-:Y:S01]  /*164a0*/  FMNMX.FTZ R10, R12, R0, !PT ;  /* 0x000000000c0a7209 */ /* 0x000fe20007810000 */
[----:B------:R-:W-:Y:S01]  /*164b0*/  IMAD.MOV.U32 R0, RZ, RZ, R20 ;  /* 0x000000ffff007224 */ /* 0x000fe200078e0014 */
[----:B------:R-:W-:Y:S01]  /*164c0*/  FSEL R207, R30, -INF , !P1 ;  /* 0xff8000001ecf7808 */ /* 0x000fe20004800000 */
[--C-:B------:R-:W-:Y:S01]  /*164d0*/  FFMA.FTZ R4, R4, c[0x0][0x23c], -R141.reuse ;  /* 0x00008f0004047a23 */ /* 0x100fe2000001088d */
[----:B------:R-:W-:Y:S01]  /*164e0*/  FMNMX.FTZ R10, R13, R10, !PT ;  /* 0x0000000a0d0a7209 */ /* 0x000fe20007810000 */
[----:B------:R1:W2:Y:S01]  /*164f0*/  I2F R20, R0 ;  /* 0x0000000000147306 */ /* 0x0002a20000201400 */
[--C-:B------:R-:W-:Y:S02]  /*16500*/  FFMA.FTZ R5, R5, c[0x0][0x23c], -R141.reuse ;  /* 0x00008f0005057a23 */ /* 0x100fe4000001088d */
[--C-:B------:R-:W-:Y:S02]  /*16510*/  FFMA.FTZ R16, R16, c[0x0][0x23c], -R141.reuse ;  /* 0x00008f0010107a23 */ /* 0x100fe4000001088d */
[----:B------:R-:W-:Y:S05]  /*16520*/  FFMA.FTZ R17, R17, c[0x0][0x23c], -R141 ;  /* 0x00008f0011117a23 */ /* 0x000fea000001088d */
[----:B------:R-:W-:Y:S10]  /*16530*/  MUFU.EX2 R196, R4 ;  /* 0x0000000400c47308 */ /* 0x000ff40000000800 */
[----:B------:R-:W-:Y:S01]  /*16540*/  MUFU.EX2 R252, R5 ;  /* 0x0000000500fc7308 */ /* 0x000fe20000000800 */
[----:B-1----:R-:W-:Y:S01]  /*16550*/  FMNMX.FTZ R0, R193, R10, !PT ;  /* 0x0000000ac1007209 */ /* 0x002fe20007810000 */
[----:B--2---:R-:W-:Y:S01]  /*16560*/  FFMA.FTZ R31, R20, -UR16, R31 ;  /* 0x80000010141f7c23 */ /* 0x004fe2000801001f */
[----:B------:R-:W1:Y:S02]  /*16570*/  SHFL.BFLY PT, R10, R135, 0x1, 0x1f ;  /* 0x0c201f00870a7f89 */ /* 0x000e6400000e0000 */
[----:B------:R-:W-:Y:S02]  /*16580*/  FMNMX.FTZ R134, R204, R0, !PT ;  /* 0x00000000cc867209 */ /* 0x000fe40007810000 */
[----:B------:R-:W-:Y:S03]  /*16590*/  FMNMX.FTZ R0, R176, R139, !PT ;  /* 0x0000008bb0007209 */ /* 0x000fe60007810000 */
[----:B------:R-:W-:Y:S01]  /*165a0*/  MUFU.EX2 R250, R16 ;  /* 0x0000001000fa7308 */ /* 0x000fe20000000800 */
[----:B------:R-:W-:Y:S02]  /*165b0*/  FMNMX.FTZ R134, R206, R134, !PT ;  /* 0x00000086ce867209 */ /* 0x000fe40007810000 */
[----:B------:R-:W-:Y:S01]  /*165c0*/  FMNMX.FTZ R0, R11, R0, !PT ;  /* 0x000000000b007209 */ /* 0x000fe20007810000 */
[----:B------:R-:W-:Y:S01]  /*165d0*/  LDSM.16.MT88.4 R20, [R209+0xa000] ;  /* 0x00a00000d114783b */ /* 0x000fe20000004200 */
[----:B------:R-:W-:Y:S02]  /*165e0*/  FMNMX.FTZ R134, R205, R134, !PT ;  /* 0x00000086cd867209 */ /* 0x000fe40007810000 */
[----:B------:R-:W-:Y:S02]  /*165f0*/  FMNMX.FTZ R0, R14, R0, !PT ;  /* 0x000000000e007209 */ /* 0x000fe40007810000 */
[----:B------:R-:W-:Y:S01]  /*16600*/  FSEL R140, R31, -INF , !P0 ;  /* 0xff8000001f8c7808 */ /* 0x000fe20004000000 */
[----:B------:R-:W2:Y:S01]  /*16610*/  MUFU.EX2 R251, R17 ;  /* 0x0000001100fb7308 */ /* 0x000ea20000000800 */
[----:B------:R-:W-:Y:S01]  /*16620*/  FMNMX.FTZ R0, R15, R0, !PT ;  /* 0x000000000f007209 */ /* 0x000fe20007810000 */
[----:B------:R-:W3:Y:S03]  /*16630*/  SHFL.BFLY PT, R2, R134, 0x2, 0x1f ;  /* 0x0c401f0086027f89 */ /* 0x000ee600000e0000 */
[----:B------:R-:W-:Y:S04]  /*16640*/  FMNMX.FTZ R0, R202, R0, !PT ;  /* 0x00000000ca007209 */ /* 0x000fe80007810000 */
[----:B------:R-:W-:Y:S02]  /*16650*/  FMNMX.FTZ R0, R203, R0, !PT ;  /* 0x00000000cb007209 */ /* 0x000fe40007810000 */
[----:B-1----:R-:W-:Y:S02]  /*16660*/  FMNMX.FTZ R135, R135, R10, !PT ;  /* 0x0000000a87877209 */ /* 0x002fe40007810000 */
[----:B------:R-:W-:Y:S02]  /*16670*/  FMNMX.FTZ R0, R207, R0, !PT ;  /* 0x00000000cf007209 */ /* 0x000fe40007810000 */
[C---:B------:R-:W-:Y:S01]  /*16680*/  FSETP.NEU.FTZ.AND P2, PT, R135.reuse, -INF , PT ;  /* 0xff8000008700780b */ /* 0x040fe20003f5d000 */
[----:B------:R-:W-:Y:S01]  /*16690*/  FMUL.FTZ R142, R135, c[0x0][0x23c] ;  /* 0x00008f00878e7a20 */ /* 0x000fe20000410000 */
[----:B------:R-:W-:Y:S04]  /*166a0*/  FMNMX.FTZ R0, R140, R0, !PT ;  /* 0x000000008c007209 */ /* 0x000fe80007810000 */
[----:B------:R-:W-:Y:S02]  /*166b0*/  FSEL R142, R142, RZ, P2 ;  /* 0x000000ff8e8e7208 */ /* 0x000fe40001000000 */
[----:B--2---:R-:W-:Y:S02]  /*166c0*/  F2FP.BF16.PACK_AB R178, R251, R250 ;  /* 0x000000fafbb2723e */ /* 0x004fe400000010ff */
[----:B---3--:R-:W-:Y:S01]  /*166d0*/  FMNMX.FTZ R134, R134, R2, !PT ;  /* 0x0000000286867209 */ /* 0x008fe20007810000 */
[--C-:B------:R-:W-:Y:S01]  /*166e0*/  FFMA.FTZ R6, R6, c[0x0][0x23c], -R142.reuse ;  /* 0x00008f0006067a23 */ /* 0x100fe2000001088e */
[----:B------:R-:W1:Y:S01]  /*166f0*/  SHFL.BFLY PT, R2, R0, 0x2, 0x1f ;  /* 0x0c401f0000027f89 */ /* 0x000e6200000e0000 */
[--C-:B------:R-:W-:Y:S02]  /*16700*/  FFMA.FTZ R7, R7, c[0x0][0x23c], -R142.reuse ;  /* 0x00008f0007077a23 */ /* 0x100fe4000001088e */
[--C-:B------:R-:W-:Y:S01]  /*16710*/  FFMA.FTZ R18, R18, c[0x0][0x23c], -R142.reuse ;  /* 0x00008f0012127a23 */ /* 0x100fe2000001088e */
[----:B------:R-:W-:Y:S01]  /*16720*/  MUFU.EX2 R248, R6 ;  /* 0x0000000600f87308 */ /* 0x000fe20000000800 */
[----:B------:R-:W-:Y:S03]  /*16730*/  FFMA.FTZ R19, R19, c[0x0][0x23c], -R142 ;  /* 0x00008f0013137a23 */ /* 0x000fe6000001088e */
[----:B------:R-:W2:Y:S06]  /*16740*/  SHFL.BFLY PT, R4, R134, 0x1, 0x1f ;  /* 0x0c201f0086047f89 */ /* 0x000eac00000e0000 */
[----:B------:R-:W3:Y:S01]  /*16750*/  MUFU.EX2 R249, R7 ;  /* 0x0000000700f97308 */ /* 0x000ee20000000800 */
[----:B-1----:R-:W-:Y:S09]  /*16760*/  FMNMX.FTZ R0, R0, R2, !PT ;  /* 0x0000000200007209 */ /* 0x002ff20007810000 */
[----:B------:R-:W-:Y:S01]  /*16770*/  MUFU.EX2 R246, R18 ;  /* 0x0000001200f67308 */ /* 0x000fe20000000800 */
[----:B------:R-:W1:Y:S01]  /*16780*/  SHFL.BFLY PT, R2, R0, 0x1, 0x1f ;  /* 0x0c201f0000027f89 */ /* 0x000e6200000e0000 */
[----:B--2---:R-:W-:Y:S08]  /*16790*/  FMNMX.FTZ R134, R134, R4, !PT ;  /* 0x0000000486867209 */ /* 0x004ff00007810000 */
[----:B------:R-:W2:Y:S01]  /*167a0*/  MUFU.EX2 R247, R19 ;  /* 0x0000001300f77308 */ /* 0x000ea20000000800 */
[C---:B------:R-:W-:Y:S01]  /*167b0*/  FSETP.NEU.FTZ.AND P1, PT, R134.reuse, -INF , PT ;  /* 0xff8000008600780b */ /* 0x040fe20003f3d000 */
[----:B------:R-:W-:Y:S01]  /*167c0*/  FMUL.FTZ R143, R134, c[0x0][0x23c] ;  /* 0x00008f00868f7a20 */ /* 0x000fe20000410000 */
[----:B---3--:R-:W-:Y:S04]  /*167d0*/  F2FP.BF16.PACK_AB R177, R249, R248 ;  /* 0x000000f8f9b1723e */ /* 0x008fe800000010ff */
[----:B------:R-:W-:Y:S05]  /*167e0*/  FSEL R143, R143, RZ, P1 ;  /* 0x000000ff8f8f7208 */ /* 0x000fea0000800000 */
[--C-:B------:R-:W-:Y:S02]  /*167f0*/  FFMA.FTZ R8, R8, c[0x0][0x23c], -R143.reuse ;  /* 0x00008f0008087a23 */ /* 0x100fe4000001088f */
[--C-:B------:R-:W-:Y:S02]  /*16800*/  FFMA.FTZ R9, R9, c[0x0][0x23c], -R143.reuse ;  /* 0x00008f0009097a23 */ /* 0x100fe4000001088f */
[--C-:B------:R-:W-:Y:S01]  /*16810*/  FFMA.FTZ R12, R12, c[0x0][0x23c], -R143.reuse ;  /* 0x00008f000c0c7a23 */ /* 0x100fe2000001088f */
[----:B------:R-:W-:Y:S01]  /*16820*/  MUFU.EX2 R242, R8 ;  /* 0x0000000800f27308 */ /* 0x000fe20000000800 */
[----:B-1----:R-:W-:Y:S01]  /*16830*/  FMNMX.FTZ R137, R0, R2, !PT ;  /* 0x0000000200897209 */ /* 0x002fe20007810000 */
[----:B------:R-:W-:Y:S01]  /*16840*/  FFMA.FTZ R13, R13, c[0x0][0x23c], -R143 ;  /* 0x00008f000d0d7a23 */ /* 0x000fe2000001088f */
[----:B------:R-:W-:Y:S02]  /*16850*/  FSEL R2, R135, RZ, P2 ;  /* 0x000000ff87027208 */ /* 0x000fe40001000000 */
[C---:B------:R-:W-:Y:S01]  /*16860*/  FSETP.NEU.FTZ.AND P0, PT, R137.reuse, -INF , PT ;  /* 0xff8000008900780b */ /* 0x040fe20003f1d000 */
[----:B------:R-:W-:Y:S01]  /*16870*/  FMUL.FTZ R188, R137, c[0x0][0x23c] ;  /* 0x00008f0089bc7a20 */ /* 0x000fe20000410000 */
[----:B--2---:R-:W-:Y:S03]  /*16880*/  F2FP.BF16.PACK_AB R179, R247, R246 ;  /* 0x000000f6f7b3723e */ /* 0x004fe600000010ff */
[----:B------:R-:W1:Y:S01]  /*16890*/  MUFU.EX2 R244, R9 ;  /* 0x0000000900f47308 */ /* 0x000e620000000800 */
[----:B------:R-:W-:Y:S05]  /*168a0*/  FSEL R188, R188, RZ, P0 ;  /* 0x000000ffbcbc7208 */ /* 0x000fea0000000000 */
[--C-:B------:R-:W-:Y:S02]  /*168b0*/  FFMA.FTZ R0, R176, c[0x0][0x23c], -R188.reuse ;  /* 0x00008f00b0007a23 */ /* 0x100fe400000108bc */
[--C-:B------:R-:W-:Y:S02]  /*168c0*/  FFMA.FTZ R11, R11, c[0x0][0x23c], -R188.reuse ;  /* 0x00008f000b0b7a23 */ /* 0x100fe400000108bc */
[----:B------:R2:W-:Y:S01]  /*168d0*/  MUFU.EX2 R238, R0 ;  /* 0x0000000000ee7308 */ /* 0x0005e20000000800 */
[--C-:B------:R-:W-:Y:S02]  /*168e0*/  FFMA.FTZ R14, R14, c[0x0][0x23c], -R188.reuse ;  /* 0x00008f000e0e7a23 */ /* 0x100fe400000108bc */
[----:B------:R-:W-:Y:S07]  /*168f0*/  FFMA.FTZ R15, R15, c[0x0][0x23c], -R188 ;  /* 0x00008f000f0f7a23 */ /* 0x000fee00000108bc */
[----:B------:R-:W-:Y:S01]  /*16900*/  MUFU.EX2 R243, R12 ;  /* 0x0000000c00f37308 */ /* 0x000fe20000000800 */
[----:B-1----:R-:W-:Y:S09]  /*16910*/  F2FP.BF16.PACK_AB R180, R244, R242 ;  /* 0x000000f2f4b4723e */ /* 0x002ff200000010ff */
[----:B------:R-:W1:Y:S01]  /*16920*/  MUFU.EX2 R245, R13 ;  /* 0x0000000d00f57308 */ /* 0x000e620000000800 */
[----:B--2---:R-:W-:Y:S05]  /*16930*/  FSEL R0, R136, RZ, P3 ;  /* 0x000000ff88007208 */ /* 0x004fea0001800000 */
[----:B------:R-:W-:Y:S04]  /*16940*/  FADD.FTZ R0, -R0, R3 ;  /* 0x0000000300007221 */ /* 0x000fe80000010100 */
[----:B------:R-:W2:Y:S01]  /*16950*/  MUFU.EX2 R239, R11 ;  /* 0x0000000b00ef7308 */ /* 0x000ea20000000800 */
[----:B------:R-:W-:Y:S09]  /*16960*/  FMUL.FTZ R0, R0, c[0x0][0x23c] ;  /* 0x00008f0000007a20 */ /* 0x000ff20000410000 */
[----:B------:R3:W4:Y:S01]  /*16970*/  MUFU.EX2 R133, R0 ;  /* 0x0000000000857308 */ /* 0x0007220000000800 */
[----:B-1----:R-:W-:Y:S09]  /*16980*/  F2FP.BF16.PACK_AB R182, R245, R243 ;  /* 0x000000f3f5b6723e */ /* 0x002ff200000010ff */
[----:B------:R-:W-:Y:S01]  /*16990*/  MUFU.EX2 R240, R14 ;  /* 0x0000000e00f07308 */ /* 0x000fe20000000800 */
[----:B--2---:R-:W-:Y:S09]  /*169a0*/  F2FP.BF16.PACK_AB R181, R239, R238 ;  /* 0x000000eeefb5723e */ /* 0x004ff200000010ff */
[----:B------:R-:W1:Y:S01]  /*169b0*/  MUFU.EX2 R241, R15 ;  /* 0x0000000f00f17308 */ /* 0x000e620000000800 */
[----:B---3--:R-:W-:Y:S01]  /*169c0*/  FADD.FTZ R0, -R2, R132 ;  /* 0x0000008402007221 */ /* 0x008fe20000010100 */
[----:B------:R-:W-:Y:S01]  /*169d0*/  FSEL R2, R134, RZ, P1 ;  /* 0x000000ff86027208 */ /* 0x000fe20000800000 */
[C---:B----4-:R-:W-:Y:S02]  /*169e0*/  FMUL.FTZ R4, R133.reuse, R144 ;  /* 0x0000009085047220 */ /* 0x050fe40000410000 */
[----:B------:R-:W-:Y:S02]  /*169f0*/  FMUL.FTZ R0, R0, c[0x0][0x23c] ;  /* 0x00008f0000007a20 */ /* 0x000fe40000410000 */
[C---:B------:R-:W-:Y:S03]  /*16a00*/  FMUL.FTZ R5, R133.reuse, R145 ;  /* 0x0000009185057220 */ /* 0x040fe60000410000 */
[----:B------:R2:W3:Y:S01]  /*16a10*/  MUFU.EX2 R132, R0 ;  /* 0x0000000000847308 */ /* 0x0004e20000000800 */
[C---:B------:R-:W-:Y:S02]  /*16a20*/  FMUL.FTZ R16, R133.reuse, R156 ;  /* 0x0000009c85107220 */ /* 0x040fe40000410000 */
[C---:B------:R-:W-:Y:S02]  /*16a30*/  FMUL.FTZ R17, R133.reuse, R157 ;  /* 0x0000009d85117220 */ /* 0x040fe40000410000 */
[C---:B------:R-:W-:Y:S02]  /*16a40*/  FMUL.FTZ R32, R133.reuse, R172 ;  /* 0x000000ac85207220 */ /* 0x040fe40000410000 */
[C---:B------:R-:W-:Y:S02]  /*16a50*/  FMUL.FTZ R33, R133.reuse, R173 ;  /* 0x000000ad85217220 */ /* 0x040fe40000410000 */
[C---:B------:R-:W-:Y:S02]  /*16a60*/  FMUL.FTZ R36, R133.reuse, R36 ;  /* 0x0000002485247220 */ /* 0x040fe40000410000 */
[----:B------:R-:W-:Y:S01]  /*16a70*/  FMUL.FTZ R37, R133, R37 ;  /* 0x0000002585257220 */ /* 0x000fe20000410000 */
[----:B-1----:R-:W-:Y:S01]  /*16a80*/  F2FP.BF16.PACK_AB R183, R241, R240 ;  /* 0x000000f0f1b7723e */ /* 0x002fe200000010ff */
[C---:B------:R-:W-:Y:S02]  /*16a90*/  FMUL.FTZ R48, R133.reuse, R48 ;  /* 0x0000003085307220 */ /* 0x040fe40000410000 */
[C---:B------:R-:W-:Y:S02]  /*16aa0*/  FMUL.FTZ R49, R133.reuse, R49 ;  /* 0x0000003185317220 */ /* 0x040fe40000410000 */
[C---:B------:R-:W-:Y:S02]  /*16ab0*/  FMUL.FTZ R52, R133.reuse, R52 ;  /* 0x0000003485347220 */ /* 0x040fe40000410000 */
[C---:B------:R-:W-:Y:S02]  /*16ac0*/  FMUL.FTZ R53, R133.reuse, R53 ;  /* 0x0000003585357220 */ /* 0x040fe40000410000 */
[C---:B------:R-:W-:Y:S02]  /*16ad0*/  FMUL.FTZ R64, R133.reuse, R64 ;  /* 0x0000004085407220 */ /* 0x040fe40000410000 */
[----:B------:R-:W-:Y:S02]  /*16ae0*/  FMUL.FTZ R65, R133, R65 ;  /* 0x0000004185417220 */ /* 0x000fe40000410000 */
[----:B--2---:R-:W-:Y:S01]  /*16af0*/  FADD.FTZ R0, -R2, R138 ;  /* 0x0000008a02007221 */ /* 0x004fe20000010100 */
[----:B------:R-:W-:Y:S01]  /*16b00*/  FSEL R2, R137, RZ, P0 ;  /* 0x000000ff89027208 */ /* 0x000fe20000000000 */
[----:B---3--:R-:W-:Y:S01]  /*16b10*/  FMUL.FTZ R6, R132, R146 ;  /* 0x0000009284067220 */ /* 0x008fe20000410000 */
[----:B------:R-:W-:Y:S01]  /*16b20*/  MOV R138, R196 ;  /* 0x000000c4008a7202 */ /* 0x000fe20000000f00 */
[----:B------:R-:W-:Y:S01]  /*16b30*/  FMUL.FTZ R0, R0, c[0x0][0x23c] ;  /* 0x00008f0000007a20 */ /* 0x000fe20000410000 */
[----:B------:R-:W-:Y:S01]  /*16b40*/  PLOP3.LUT P0, PT, PT, PT, UP0, 0x80, 0x0 ;  /* 0x000000000000781c */ /* 0x000fe20003f0f008 */
[----:B------:R-:W-:Y:S01]  /*16b50*/  FMUL.FTZ R7, R132, R147 ;  /* 0x0000009384077220 */ /* 0x000fe20000410000 */
[----:B------:R-:W-:Y:S01]  /*16b60*/  F2FP.BF16.PACK_AB R176, R252, R138 ;  /* 0x0000008afcb0723e */ /* 0x000fe200000010ff */
[----:B------:R1:W2:Y:S01]  /*16b70*/  MUFU.EX2 R3, R0 ;  /* 0x0000000000037308 */ /* 0x0002a20000000800 */
[----:B------:R-:W3:Y:S01]  /*16b80*/  LDSM.16.MT88.4 R144, [R214+0xa000] ;  /* 0x00a00000d690783b */ /* 0x000ee20000004200 */
[C---:B------:R-:W-:Y:S02]  /*16b90*/  FMUL.FTZ R18, R132.reuse, R158 ;  /* 0x0000009e84127220 */ /* 0x040fe40000410000 */
[C---:B------:R-:W-:Y:S02]  /*16ba0*/  FMUL.FTZ R19, R132.reuse, R159 ;  /* 0x0000009f84137220 */ /* 0x040fe40000410000 */
[-C--:B------:R-:W-:Y:S01]  /*16bb0*/  HMMA.16816.F32.BF16 R4, R176, R20.reuse, R4 ;  /* 0x00000014b004723c */ /* 0x080fe20000041804 */
[C---:B------:R-:W-:Y:S02]  /*16bc0*/  FMUL.FTZ R34, R132.reuse, R174 ;  /* 0x000000ae84227220 */ /* 0x040fe40000410000 */
[----:B------:R-:W-:Y:S01]  /*16bd0*/  LDSM.16.MT88.4 R156, [R209+0xa800] ;  /* 0x00a80000d19c783b */ /* 0x000fe20000004200 */
[C---:B------:R-:W-:Y:S02]  /*16be0*/  FMUL.FTZ R35, R132.reuse, R175 ;  /* 0x000000af84237220 */ /* 0x040fe40000410000 */
[C---:B------:R-:W-:Y:S02]  /*16bf0*/  FMUL.FTZ R38, R132.reuse, R38 ;  /* 0x0000002684267220 */ /* 0x040fe40000410000 */
[C---:B------:R-:W-:Y:S03]  /*16c00*/  FMUL.FTZ R39, R132.reuse, R39 ;  /* 0x0000002784277220 */ /* 0x040fe60000410000 */
[----:B------:R-:W-:Y:S01]  /*16c10*/  LDSM.16.MT88.4 R172, [R211+0xa800] ;  /* 0x00a80000d3ac783b */ /* 0x000fe20000004200 */
[C---:B------:R-:W-:Y:S02]  /*16c20*/  FMUL.FTZ R50, R132.reuse, R50 ;  /* 0x0000003284327220 */ /* 0x040fe40000410000 */
[C---:B------:R-:W-:Y:S02]  /*16c30*/  FMUL.FTZ R51, R132.reuse, R51 ;  /* 0x0000003384337220 */ /* 0x040fe40000410000 */
[----:B------:R-:W-:Y:S02]  /*16c40*/  FMUL.FTZ R54, R132, R54 ;  /* 0x0000003684367220 */ /* 0x000fe40000410000 */
[----:B-1----:R-:W-:Y:S02]  /*16c50*/  FADD.FTZ R0, -R2, R139 ;  /* 0x0000008b02007221 */ /* 0x002fe40000010100 */
[--C-:B------:R-:W-:Y:S02]  /*16c60*/  FFMA.FTZ R2, R189, c[0x0][0x23c], -R141.reuse ;  /* 0x00008f00bd027a23 */ /* 0x100fe4000001088d */
[----:B------:R-:W-:Y:S02]  /*16c70*/  FMUL.FTZ R0, R0, c[0x0][0x23c] ;  /* 0x00008f0000007a20 */ /* 0x000fe40000410000 */
[----:B------:R1:W-:Y:S01]  /*16c80*/  MUFU.EX2 R201, R2 ;  /* 0x0000000200c97308 */ /* 0x0003e20000000800 */
[C---:B--2---:R-:W-:Y:S02]  /*16c90*/  FMUL.FTZ R8, R3.reuse, R148 ;  /* 0x0000009403087220 */ /* 0x044fe40000410000 */
[C---:B------:R-:W-:Y:S02]  /*16ca0*/  FMUL.FTZ R9, R3.reuse, R149 ;  /* 0x0000009503097220 */ /* 0x040fe40000410000 */
[C---:B------:R-:W-:Y:S02]  /*16cb0*/  FMUL.FTZ R12, R3.reuse, R152 ;  /* 0x00000098030c7220 */ /* 0x040fe40000410000 */
[C---:B------:R-:W-:Y:S02]  /*16cc0*/  FMUL.FTZ R13, R3.reuse, R153 ;  /* 0x00000099030d7220 */ /* 0x040fe40000410000 */
[C---:B------:R-:W-:Y:S01]  /*16cd0*/  FMUL.FTZ R24, R3.reuse, R164 ;  /* 0x000000a403187220 */ /* 0x040fe20000410000 */
[----:B------:R-:W2:Y:S01]  /*16ce0*/  MUFU.EX2 R0, R0 ;  /* 0x0000000000007308 */ /* 0x000ea20000000800 */
[C---:B------:R-:W-:Y:S02]  /*16cf0*/  FMUL.FTZ R25, R3.reuse, R165 ;  /* 0x000000a503197220 */ /* 0x040fe40000410000 */
[C---:B------:R-:W-:Y:S02]  /*16d00*/  FMUL.FTZ R28, R3.reuse, R168 ;  /* 0x000000a8031c7220 */ /* 0x040fe40000410000 */
[C---:B------:R-:W-:Y:S02]  /*16d10*/  FMUL.FTZ R29, R3.reuse, R169 ;  /* 0x000000a9031d7220 */ /* 0x040fe40000410000 */
[C---:B------:R-:W-:Y:S02]  /*16d20*/  FMUL.FTZ R40, R3.reuse, R40 ;  /* 0x0000002803287220 */ /* 0x040fe40000410000 */
[C---:B------:R-:W-:Y:S02]  /*16d30*/  FMUL.FTZ R41, R3.reuse, R41 ;  /* 0x0000002903297220 */ /* 0x040fe40000410000 */
[C---:B------:R-:W-:Y:S02]  /*16d40*/  FMUL.FTZ R44, R3.reuse, R44 ;  /* 0x0000002c032c7220 */ /* 0x040fe40000410000 */
[C---:B------:R-:W-:Y:S02]  /*16d50*/  FMUL.FTZ R45, R3.reuse, R45 ;  /* 0x0000002d032d7220 */ /* 0x040fe40000410000 */
[--C-:B-1----:R-:W-:Y:S02]  /*16d60*/  FFMA.FTZ R2, R190, c[0x0][0x23c], -R141.reuse ;  /* 0x00008f00be027a23 */ /* 0x102fe4000001088d */
[----:B------:R-:W-:Y:S02]  /*16d70*/  FMUL.FTZ R55, R132, R55 ;  /* 0x0000003784377220 */ /* 0x000fe40000410000 */
[----:B------:R1:W-:Y:S01]  /*16d80*/  MUFU.EX2 R200, R2 ;  /* 0x0000000200c87308 */ /* 0x0003e20000000800 */
[C---:B------:R-:W-:Y:S02]  /*16d90*/  FMUL.FTZ R56, R3.reuse, R56 ;  /* 0x0000003803387220 */ /* 0x040fe40000410000 */
[----:B------:R-:W-:Y:S02]  /*16da0*/  FMUL.FTZ R57, R3, R57 ;  /* 0x0000003903397220 */ /* 0x000fe40000410000 */
[C---:B--2---:R-:W-:Y:S02]  /*16db0*/  FMUL.FTZ R10, R0.reuse, R150 ;  /* 0x00000096000a7220 */ /* 0x044fe40000410000 */
[C---:B------:R-:W-:Y:S02]  /*16dc0*/  FMUL.FTZ R11, R0.reuse, R151 ;  /* 0x00000097000b7220 */ /* 0x040fe40000410000 */
[----:B------:R-:W2:Y:S01]  /*16dd0*/  LDSM.16.MT88.4 R148, [R213+0xa000] ;  /* 0x00a00000d594783b */ /* 0x000ea20000004200 */
[C---:B------:R-:W-:Y:S02]  /*16de0*/  FMUL.FTZ R14, R0.reuse, R154 ;  /* 0x0000009a000e7220 */ /* 0x040fe40000410000 */
[C---:B------:R-:W-:Y:S02]  /*16df0*/  FMUL.FTZ R15, R0.reuse, R155 ;  /* 0x0000009b000f7220 */ /* 0x040fe40000410000 */
[C---:B------:R-:W-:Y:S01]  /*16e00*/  HMMA.16816.F32.BF16 R8, R180.reuse, R20, R8 ;  /* 0x00000014b408723c */ /* 0x040fe20000041808 */
[C---:B------:R-:W-:Y:S02]  /*16e10*/  FMUL.FTZ R26, R0.reuse, R166 ;  /* 0x000000a6001a7220 */ /* 0x040fe40000410000 */
[C---:B------:R-:W-:Y:S02]  /*16e20*/  FMUL.FTZ R27, R0.reuse, R167 ;  /* 0x000000a7001b7220 */ /* 0x040fe40000410000 */
[C---:B------:R-:W-:Y:S02]  /*16e30*/  FMUL.FTZ R30, R0.reuse, R170 ;  /* 0x000000aa001e7220 */ /* 0x040fe40000410000 */
[C---:B------:R-:W-:Y:S01]  /*16e40*/  FMUL.FTZ R20, R133.reuse, R160 ;  /* 0x000000a085147220 */ /* 0x040fe20000410000 */
[-C--:B------:R-:W-:Y:S01]  /*16e50*/  HMMA.16816.F32.BF16 R12, R180, R22.reuse, R12 ;  /* 0x00000016b40c723c */ /* 0x080fe2000004180c */
[----:B------:R-:W-:Y:S03]  /*16e60*/  FMUL.FTZ R21, R133, R161 ;  /* 0x000000a185157220 */ /* 0x000fe60000410000 */
[--C-:B-1----:R-:W-:Y:S02]  /*16e70*/  FFMA.FTZ R2, R191, c[0x0][0x23c], -R142.reuse ;  /* 0x00008f00bf027a23 */ /* 0x102fe4000001088e */
[C---:B------:R-:W-:Y:S02]  /*16e80*/  FMUL.FTZ R31, R0.reuse, R171 ;  /* 0x000000ab001f7220 */ /* 0x040fe40000410000 */
[C---:B------:R-:W-:Y:S01]  /*16e90*/  HMMA.16816.F32.BF16 R16, R176.reuse, R22, R16 ;  /* 0x00000016b010723c */ /* 0x040fe20000041810 */
[----:B------:R1:W-:Y:S03]  /*16ea0*/  MUFU.EX2 R199, R2 ;  /* 0x0000000200c77308 */ /* 0x0003e60000000800 */
[C---:B------:R-:W-:Y:S02]  /*16eb0*/  FMUL.FTZ R42, R0.reuse, R42 ;  /* 0x0000002a002a7220 */ /* 0x040fe40000410000 */
        /* <DEDUP_REMOVED lines=8> */
[C---:B------:R-:W-:Y:S02]  /*16f40*/  FMUL.FTZ R60, R3.reuse, R60 ;  /* 0x0000003c033c7220 */ /* 0x040fe40000410000 */
[----:B------:R-:W-:Y:S02]  /*16f50*/  FMUL.FTZ R61, R3, R61 ;  /* 0x0000003d033d7220 */ /* 0x000fe40000410000 */
[--C-:B-1----:R-:W-:Y:S01]  /*16f60*/  FFMA.FTZ R2, R192, c[0x0][0x23c], -R142.reuse ;  /* 0x00008f00c0027a23 */ /* 0x102fe2000001088e */
[C---:B------:R-:W-:Y:S01]  /*16f70*/  HMMA.16816.F32.BF16 R24, R180.reuse, R184, R24 ;  /* 0x000000b8b418723c */ /* 0x040fe20000041818 */
[C---:B------:R-:W-:Y:S02]  /*16f80*/  FMUL.FTZ R62, R0.reuse, R62 ;  /* 0x0000003e003e7220 */ /* 0x040fe40000410000 */
[----:B------:R1:W-:Y:S01]  /*16f90*/  MUFU.EX2 R198, R2 ;  /* 0x0000000200c67308 */ /* 0x0003e20000000800 */
[----:B------:R-:W-:Y:S02]  /*16fa0*/  FMUL.FTZ R63, R0, R63 ;  /* 0x0000003f003f7220 */ /* 0x000fe40000410000 */
[C---:B------:R-:W-:Y:S02]  /*16fb0*/  FMUL.FTZ R66, R132.reuse, R66 ;  /* 0x0000004284427220 */ /* 0x040fe40000410000 */
[-C--:B------:R-:W-:Y:S01]  /*16fc0*/  HMMA.16816.F32.BF16 R28, R180, R186.reuse, R28 ;  /* 0x000000bab41c723c */ /* 0x080fe2000004181c */
[C---:B------:R-:W-:Y:S03]  /*16fd0*/  FMUL.FTZ R67, R132.reuse, R67 ;  /* 0x0000004384437220 */ /* 0x040fe60000410000 */
[C---:B------:R-:W-:Y:S02]  /*16fe0*/  FMUL.FTZ R68, R133.reuse, R68 ;  /* 0x0000004485447220 */ /* 0x040fe40000410000 */
[----:B------:R-:W-:Y:S02]  /*16ff0*/  FMUL.FTZ R69, R133, R69 ;  /* 0x0000004585457220 */ /* 0x000fe40000410000 */
[C---:B------:R-:W-:Y:S01]  /*17000*/  HMMA.16816.F32.BF16 R32, R176.reuse, R186, R32 ;  /* 0x000000bab020723c */ /* 0x040fe20000041820 */
[----:B------:R-:W-:Y:S03]  /*17010*/  LDSM.16.MT88.4 R184, [R211+0xb800] ;  /* 0x00b80000d3b8783b */ /* 0x000fe60000004200 */
[C---:B------:R-:W-:Y:S02]  /*17020*/  FMUL.FTZ R70, R132.reuse, R70 ;  /* 0x0000004684467220 */ /* 0x040fe40000410000 */
[----:B------:R-:W-:Y:S02]  /*17030*/  FMUL.FTZ R71, R132, R71 ;  /* 0x0000004784477220 */ /* 0x000fe40000410000 */
[-C--:B---3--:R-:W-:Y:S01]  /*17040*/  HMMA.16816.F32.BF16 R36, R176, R144.reuse, R36 ;  /* 0x00000090b024723c */ /* 0x088fe20000041824 */
[----:B------:R-:W-:Y:S03]  /*17050*/  FMUL.FTZ R72, R3, R72 ;  /* 0x0000004803487220 */ /* 0x000fe60000410000 */
[----:B-1----:R-:W-:Y:S02]  /*17060*/  FFMA.FTZ R2, R195, c[0x0][0x23c], -R141 ;  /* 0x00008f00c3027a23 */ /* 0x002fe4000001088d */
[C---:B------:R-:W-:Y:S02]  /*17070*/  FMUL.FTZ R73, R3.reuse, R73 ;  /* 0x0000004903497220 */ /* 0x040fe40000410000 */
[C---:B------:R-:W-:Y:S01]  /*17080*/  HMMA.16816.F32.BF16 R40, R180.reuse, R144, R40 ;  /* 0x00000090b428723c */ /* 0x040fe20000041828 */
[----:B------:R1:W-:Y:S03]  /*17090*/  MUFU.EX2 R197, R2 ;  /* 0x0000000200c57308 */ /* 0x0003e60000000800 */
[C---:B------:R-:W-:Y:S02]  /*170a0*/  FMUL.FTZ R74, R0.reuse, R74 ;  /* 0x0000004a004a7220 */ /* 0x040fe40000410000 */
[C---:B------:R-:W-:Y:S02]  /*170b0*/  FMUL.FTZ R75, R0.reuse, R75 ;  /* 0x0000004b004b7220 */ /* 0x040fe40000410000 */
[-C--:B------:R-:W-:Y:S01]  /*170c0*/  HMMA.16816.F32.BF16 R44, R180, R146.reuse, R44 ;  /* 0x00000092b42c723c */ /* 0x080fe2000004182c */
[C---:B------:R-:W-:Y:S03]  /*170d0*/  FMUL.FTZ R76, R3.reuse, R76 ;  /* 0x0000004c034c7220 */ /* 0x040fe60000410000 */
[----:B------:R-:W-:Y:S02]  /*170e0*/  FMUL.FTZ R77, R3, R77 ;  /* 0x0000004d034d7220 */ /* 0x000fe40000410000 */
[C---:B------:R-:W-:Y:S02]  /*170f0*/  FMUL.FTZ R78, R0.reuse, R78 ;  /* 0x0000004e004e7220 */ /* 0x040fe40000410000 */
[C---:B------:R-:W-:Y:S01]  /*17100*/  HMMA.16816.F32.BF16 R48, R176.reuse, R146, R48 ;  /* 0x00000092b030723c */ /* 0x040fe20000041830 */
[----:B------:R-:W3:Y:S03]  /*17110*/  LDSM.16.MT88.4 R144, [R209+0xb000] ;  /* 0x00b00000d190783b */ /* 0x000ee60000004200 */
[----:B------:R-:W-:Y:S02]  /*17120*/  FMUL.FTZ R79, R0, R79 ;  /* 0x0000004f004f7220 */ /* 0x000fe40000410000 */
[----:B------:R-:W-:Y:S02]  /*17130*/  FMUL.FTZ R80, R133, R80 ;  /* 0x0000005085507220 */ /* 0x000fe40000410000 */
[-C--:B--2---:R-:W-:Y:S01]  /*17140*/  HMMA.16816.F32.BF16 R52, R176, R148.reuse, R52 ;  /* 0x00000094b034723c */ /* 0x084fe20000041834 */
[--C-:B-1----:R-:W-:Y:S02]  /*17150*/  FFMA.FTZ R2, R237, c[0x0][0x23c], -R142.reuse ;  /* 0x00008f00ed027a23 */ /* 0x102fe4000001088e */
[----:B------:R-:W2:Y:S01]  /*17160*/  LDL.LU R237, [R1] ;  /* 0x0000000001ed7983 */ /* 0x000ea20000300800 */
[----:B------:R-:W-:Y:S01]  /*17170*/  FFMA.FTZ R142, R236, c[0x0][0x23c], -R142 ;  /* 0x00008f00ec8e7a23 */ /* 0x000fe2000001088e */
[----:B------:R1:W-:Y:S01]  /*17180*/  MUFU.EX2 R195, R2 ;  /* 0x0000000200c37308 */ /* 0x0003e20000000800 */
[C---:B------:R-:W-:Y:S01]  /*17190*/  FMUL.FTZ R81, R133.reuse, R81 ;  /* 0x0000005185517220 */ /* 0x040fe20000410000 */
[----:B------:R-:W4:Y:S01]  /*171a0*/  LDL.LU R236, [R1+0x4] ;  /* 0x0000040001ec7983 */ /* 0x000f220000300800 */
[C---:B------:R-:W-:Y:S01]  /*171b0*/  HMMA.16816.F32.BF16 R56, R180.reuse, R148, R56 ;  /* 0x00000094b438723c */ /* 0x040fe20000041838 */
[C---:B------:R-:W-:Y:S03]  /*171c0*/  FMUL.FTZ R82, R132.reuse, R82 ;  /* 0x0000005284527220 */ /* 0x040fe60000410000 */
[C---:B------:R-:W-:Y:S02]  /*171d0*/  FMUL.FTZ R83, R132.reuse, R83 ;  /* 0x0000005384537220 */ /* 0x040fe40000410000 */
[C---:B------:R-:W-:Y:S02]  /*171e0*/  FMUL.FTZ R84, R133.reuse, R84 ;  /* 0x0000005485547220 */ /* 0x040fe40000410000 */
        /* <DEDUP_REMOVED lines=8> */
[C---:B------:R-:W-:Y:S01]  /*17270*/  FMUL.FTZ R89, R3.reuse, R89 ;  /* 0x0000005903597220 */ /* 0x040fe20000410000 */
[-C--:B---3--:R-:W-:Y:S01]  /*17280*/  HMMA.16816.F32.BF16 R68, R176, R144.reuse, R68 ;  /* 0x00000090b044723c */ /* 0x088fe20000041844 */
[----:B------:R1:W-:Y:S02]  /*17290*/  MUFU.EX2 R193, R2 ;  /* 0x0000000200c17308 */ /* 0x0003e40000000800 */
[C---:B------:R-:W-:Y:S02]  /*172a0*/  FMUL.FTZ R90, R0.reuse, R90 ;  /* 0x0000005a005a7220 */ /* 0x040fe40000410000 */
        /* <DEDUP_REMOVED lines=14> */
[----:B------:R3:W1:Y:S01]  /*17390*/  MUFU.EX2 R192, R2 ;  /* 0x0000000200c07308 */ /* 0x0006620000000800 */
[C---:B------:R-:W-:Y:S02]  /*173a0*/  FMUL.FTZ R104, R3.reuse, R104 ;  /* 0x0000006803687220 */ /* 0x040fe40000410000 */
[-C--:B-----5:R-:W-:Y:S01]  /*173b0*/  HMMA.16816.F32.BF16 R84, R176, R148.reuse, R84 ;  /* 0x00000094b054723c */ /* 0x0a0fe20000041854 */
[C---:B------:R-:W-:Y:S01]  /*173c0*/  FMUL.FTZ R105, R3.reuse, R105 ;  /* 0x0000006903697220 */ /* 0x040fe20000410000 */
[----:B------:R-:W5:Y:S02]  /*173d0*/  LDL.LU R204, [R1+0x8] ;  /* 0x0000080001cc7983 */ /* 0x000f640000300800 */
        /* <DEDUP_REMOVED lines=9> */
[----:B---3--:R-:W-:Y:S02]  /*17470*/  FFMA.FTZ R2, R206, c[0x0][0x23c], -R143 ;  /* 0x00008f00ce027a23 */ /* 0x008fe4000001088f */
[C---:B------:R-:W-:Y:S01]  /*17480*/  HMMA.16816.F32.BF16 R96, R176.reuse, R150, R96 ;  /* 0x00000096b060723c */ /* 0x040fe20000041860 */
[----:B------:R-:W3:Y:S01]  /*17490*/  LDL.LU R206, [R1+0xc] ;  /* 0x00000c0001ce7983 */ /* 0x000ee20000300800 */
[----:B------:R1:W-:Y:S02]  /*174a0*/  MUFU.EX2 R191, R2 ;  /* 0x0000000200bf7308 */ /* 0x0003e40000000800 */
[C---:B------:R-:W-:Y:S01]  /*174b0*/  FMUL.FTZ R100, R133.reuse, R100 ;  /* 0x0000006485647220 */ /* 0x040fe20000410000 */
[----:B------:R-:W1:Y:S01]  /*174c0*/  LDSM.16.MT88.4 R148, [R213+0xb000] ;  /* 0x00b00000d594783b */ /* 0x000e620000004200 */
[----:B------:R-:W-:Y:S02]  /*174d0*/  FMUL.FTZ R101, R133, R101 ;  /* 0x0000006585657220 */ /* 0x000fe40000410000 */
[C---:B------:R-:W-:Y:S04]  /*174e0*/  FMUL.FTZ R102, R132.reuse, R102 ;  /* 0x0000006684667220 */ /* 0x040fe80000410000 */
[----:B------:R-:W-:Y:S02]  /*174f0*/  FMUL.FTZ R103, R132, R103 ;  /* 0x0000006784677220 */ /* 0x000fe40000410000 */
[C---:B------:R-:W-:Y:S02]  /*17500*/  FMUL.FTZ R121, R3.reuse, R121 ;  /* 0x0000007903797220 */ /* 0x040fe40000410000 */
[C---:B------:R-:W-:Y:S02]  /*17510*/  FMUL.FTZ R122, R0.reuse, R122 ;  /* 0x0000007a007a7220 */ /* 0x040fe40000410000 */
[C---:B------:R-:W-:Y:S01]  /*17520*/  FMUL.FTZ R123, R0.reuse, R123 ;  /* 0x0000007b007b7220 */ /* 0x040fe20000410000 */
[-C--:B-1----:R-:W-:Y:S01]  /*17530*/  HMMA.16816.F32.BF16 R100, R176, R144.reuse, R100 ;  /* 0x00000090b064723c */ /* 0x082fe20000041864 */
[C---:B------:R-:W-:Y:S02]  /*17540*/  FMUL.FTZ R124, R3.reuse, R124 ;  /* 0x0000007c037c7220 */ /* 0x040fe40000410000 */
[----:B------:R-:W-:Y:S02]  /*17550*/  FMUL.FTZ R125, R3, R125 ;  /* 0x0000007d037d7220 */ /* 0x000fe40000410000 */
[----:B------:R-:W-:Y:S02]  /*17560*/  FMUL.FTZ R126, R0, R126 ;  /* 0x0000007e007e7220 */ /* 0x000fe40000410000 */
[--C-:B------:R-:W-:Y:S01]  /*17570*/  FFMA.FTZ R2, R202, c[0x0][0x23c], -R188.reuse ;  /* 0x00008f00ca027a23 */ /* 0x100fe200000108bc */
[C---:B------:R-:W-:Y:S01]  /*17580*/  HMMA.16816.F32.BF16 R104, R180.reuse, R144, R104 ;  /* 0x00000090b468723c */ /* 0x040fe20000041868 */
[----:B------:R-:W-:Y:S02]  /*17590*/  FMUL.FTZ R127, R0, R127 ;  /* 0x0000007f007f7220 */ /* 0x000fe40000410000 */
[----:B------:R1:W-:Y:S01]  /*175a0*/  MUFU.EX2 R189, R2 ;  /* 0x0000000200bd7308 */ /* 0x0003e20000000800 */
[C---:B------:R-:W-:Y:S02]  /*175b0*/  FMUL.FTZ R112, R133.reuse, R112 ;  /* 0x0000007085707220 */ /* 0x040fe40000410000 */
[C---:B------:R-:W-:Y:S02]  /*175c0*/  FMUL.FTZ R113, R133.reuse, R113 ;  /* 0x0000007185717220 */ /* 0x040fe40000410000 */
[-C--:B------:R-:W-:Y:S01]  /*175d0*/  HMMA.16816.F32.BF16 R108, R180, R146.reuse, R108 ;  /* 0x00000092b46c723c */ /* 0x080fe2000004186c */
[C---:B------:R-:W-:Y:S03]  /*175e0*/  FMUL.FTZ R114, R132.reuse, R114 ;  /* 0x0000007284727220 */ /* 0x040fe60000410000 */
[C---:B------:R-:W-:Y:S02]  /*175f0*/  FMUL.FTZ R115, R132.reuse, R115 ;  /* 0x0000007384737220 */ /* 0x040fe40000410000 */
[C---:B------:R-:W-:Y:S02]  /*17600*/  FMUL.FTZ R116, R133.reuse, R116 ;  /* 0x0000007485747220 */ /* 0x040fe40000410000 */
[----:B------:R-:W-:Y:S03]  /*17610*/  FMUL.FTZ R117, R133, R117 ;  /* 0x0000007585757220 */ /* 0x000fe60000410000 */
[C---:B------:R-:W-:Y:S01]  /*17620*/  HMMA.16816.F32.BF16 R112, R176.reuse, R146, R112 ;  /* 0x00000092b070723c */ /* 0x040fe20000041870 */
[C---:B------:R-:W-:Y:S02]  /*17630*/  FMUL.FTZ R118, R132.reuse, R118 ;  /* 0x0000007684767220 */ /* 0x040fe40000410000 */
[----:B------:R-:W-:Y:S02]  /*17640*/  FMUL.FTZ R119, R132, R119 ;  /* 0x0000007784777220 */ /* 0x000fe40000410000 */
[----:B------:R-:W-:Y:S02]  /*17650*/  FFMA.FTZ R141, R194, c[0x0][0x23c], -R141 ;  /* 0x00008f00c28d7a23 */ /* 0x000fe4000001088d */
[----:B------:R-:W-:Y:S01]  /*17660*/  FFMA.FTZ R143, R205, c[0x0][0x23c], -R143 ;  /* 0x00008f00cd8f7a23 */ /* 0x000fe2000001088f */
[----:B------:R-:W-:Y:S01]  /*17670*/  MUFU.EX2 R194, R142 ;  /* 0x0000008e00c27308 */ /* 0x000fe20000000800 */
[--C-:B-1----:R-:W-:Y:S01]  /*17680*/  FFMA.FTZ R2, R203, c[0x0][0x23c], -R188.reuse ;  /* 0x00008f00cb027a23 */ /* 0x102fe200000108bc */
[-C--:B------:R-:W-:Y:S02]  /*17690*/  HMMA.16816.F32.BF16 R116, R176, R148.reuse, R116 ;  /* 0x00000094b074723c */ /* 0x080fe40000041874 */
[----:B------:R-:W-:Y:S01]  /*176a0*/  MOV R205, R138 ;  /* 0x0000008a00cd7202 */ /* 0x000fe20000000f00 */
[C---:B------:R-:W-:Y:S02]  /*176b0*/  FMUL.FTZ R128, R133.reuse, R128 ;  /* 0x0000008085807220 */ /* 0x040fe40000410000 */
[----:B------:R-:W-:Y:S02]  /*176c0*/  FMUL.FTZ R129, R133, R129 ;  /* 0x0000008185817220 */ /* 0x000fe40000410000 */
[C---:B------:R-:W-:Y:S01]  /*176d0*/  FMUL.FTZ R130, R132.reuse, R130 ;  /* 0x0000008284827220 */ /* 0x040fe20000410000 */
[C---:B------:R-:W-:Y:S01]  /*176e0*/  HMMA.16816.F32.BF16 R120, R180.reuse, R148, R120 ;  /* 0x00000094b478723c */ /* 0x040fe20000041878 */
[----:B------:R1:W1:Y:S03]  /*176f0*/  MUFU.EX2 R139, R2 ;  /* 0x00000002008b7308 */ /* 0x0002660000000800 */
[----:B------:R-:W-:Y:S04]  /*17700*/  FMUL.FTZ R131, R132, R131 ;  /* 0x0000008384837220 */ /* 0x000fe80000410000 */
[-C--:B------:R-:W-:Y:S01]  /*17710*/  HMMA.16816.F32.BF16 R124, R180, R150.reuse, R124 ;  /* 0x00000096b47c723c */ /* 0x080fe2000004187c */
[----:B------:R-:W2:Y:S02]  /*17720*/  LDSM.16.MT88.4 R180, [R214+0xa800] ;  /* 0x00a80000d6b4783b */ /* 0x000ea40000004200 */
[----:B------:R1:W1:Y:S05]  /*17730*/  MUFU.EX2 R196, R141 ;  /* 0x0000008d00c47308 */ /* 0x00026a0000000800 */
[----:B------:R-:W-:Y:S05]  /*17740*/  HMMA.16816.F32.BF16 R128, R176, R150, R128 ;  /* 0x00000096b080723c */ /* 0x000fea0000041880 */
[----:B------:R1:W1:Y:S02]  /*17750*/  MUFU.EX2 R190, R143 ;  /* 0x0000008f00be7308 */ /* 0x0002640000000800 */
[----:B------:R-:W-:Y:S01]  /*17760*/  F2FP.BF16.PACK_AB R176, R192, R193 ;  /* 0x000000c1c0b0723e */ /* 0x000fe200000010ff */
[--C-:B-1----:R-:W-:Y:S04]  /*17770*/  FFMA.FTZ R2, R207, c[0x0][0x23c], -R188.reuse ;  /* 0x00008f00cf027a23 */ /* 0x102fe800000108bc */
[----:B------:R-:W-:Y:S01]  /*17780*/  FFMA.FTZ R188, R140, c[0x0][0x23c], -R188 ;  /* 0x00008f008cbc7a23 */ /* 0x000fe200000108bc */
[----:B------:R-:W-:Y:S02]  /*17790*/  F2FP.BF16.PACK_AB R140, R200, R201 ;  /* 0x000000c9c88c723e */ /* 0x000fe400000010ff */
[----:B------:R-:W-:Y:S01]  /*177a0*/  MUFU.EX2 R138, R2 ;  /* 0x00000002008a7308 */ /* 0x000fe20000000800 */
[----:B------:R-:W-:Y:S02]  /*177b0*/  F2FP.BF16.PACK_AB R177, R139, R189 ;  /* 0x000000bd8bb1723e */ /* 0x000fe400000010ff */
[----:B------:R-:W-:Y:S02]  /*177c0*/  F2FP.BF16.PACK_AB R141, R198, R199 ;  /* 0x000000c7c68d723e */ /* 0x000fe400000010ff */
[----:B------:R-:W-:Y:S05]  /*177d0*/  F2FP.BF16.PACK_AB R142, R196, R197 ;  /* 0x000000c5c48e723e */ /* 0x000fea00000010ff */
[----:B------:R-:W1:Y:S01]  /*177e0*/  MUFU.EX2 R188, R188 ;  /* 0x000000bc00bc7308 */ /* 0x000e620000000800 */
[----:B------:R-:W-:Y:S02]  /*177f0*/  F2FP.BF16.PACK_AB R143, R194, R195 ;  /* 0x000000c3c28f723e */ /* 0x000fe400000010ff */
[----:B------:R-:W-:Y:S05]  /*17800*/  F2FP.BF16.PACK_AB R178, R190, R191 ;  /* 0x000000bfbeb2723e */ /* 0x000fea00000010ff */
[-C--:B------:R-:W-:Y:S01]  /*17810*/  HMMA.16816.F32.BF16 R144, R140, R156.reuse, R4 ;  /* 0x0000009c8c90723c */ /* 0x080fe20000041804 */
[----:B------:R-:W2:Y:S01]  /*17820*/  LDSM.16.MT88.4 R4, [R213+0xa800] ;  /* 0x00a80000d504783b */ /* 0x000ea20000004200 */
[----:B-1----:R-:W-:Y:S07]  /*17830*/  F2FP.BF16.PACK_AB R179, R188, R138 ;  /* 0x0000008abcb3723e */ /* 0x002fee00000010ff */
[C---:B------:R-:W-:Y:S01]  /*17840*/  HMMA.16816.F32.BF16 R148, R176.reuse, R156, R8 ;  /* 0x0000009cb094723c */ /* 0x040fe20000041808 */
[----:B------:R-:W1:Y:S07]  /*17850*/  LDSM.16.MT88.4 R8, [R209+0xb800] ;  /* 0x00b80000d108783b */ /* 0x000e6e0000004200 */
[-C--:B------:R-:W-:Y:S01]  /*17860*/  HMMA.16816.F32.BF16 R152, R176, R158.reuse, R12 ;  /* 0x0000009eb098723c */ /* 0x080fe2000004180c */
[----:B------:R-:W1:Y:S07]  /*17870*/  LDSM.16.MT88.4 R12, [R214+0xb800] ;  /* 0x00b80000d60c783b */ /* 0x000e6e0000004200 */
[C---:B------:R-:W-:Y:S01]  /*17880*/  HMMA.16816.F32.BF16 R156, R140.reuse, R158, R16 ;  /* 0x0000009e8c9c723c */ /* 0x040fe20000041810 */
[----:B------:R-:W1:Y:S07]  /*17890*/  LDSM.16.MT88.4 R16, [R213+0xb800] ;  /* 0x00b80000d510783b */ /* 0x000e6e0000004200 */
[-C--:B------:R-:W-:Y:S08]  /*178a0*/  HMMA.16816.F32.BF16 R160, R140, R172.reuse, R20 ;  /* 0x000000ac8ca0723c */ /* 0x080ff00000041814 */
[C---:B------:R-:W-:Y:S08]  /*178b0*/  HMMA.16816.F32.BF16 R164, R176.reuse, R172, R24 ;  /* 0x000000acb0a4723c */ /* 0x040ff00000041818 */
[-C--:B------:R-:W-:Y:S08]  /*178c0*/  HMMA.16816.F32.BF16 R168, R176, R174.reuse, R28 ;  /* 0x000000aeb0a8723c */ /* 0x080ff0000004181c */
[C---:B------:R-:W-:Y:S08]  /*178d0*/  HMMA.16816.F32.BF16 R172, R140.reuse, R174, R32 ;  /* 0x000000ae8cac723c */ /* 0x040ff00000041820 */
[-C--:B--2---:R-:W-:Y:S08]  /*178e0*/  HMMA.16816.F32.BF16 R36, R140, R180.reuse, R36 ;  /* 0x000000b48c24723c */ /* 0x084ff00000041824 */
[C---:B------:R-:W-:Y:S08]  /*178f0*/  HMMA.16816.F32.BF16 R40, R176.reuse, R180, R40 ;  /* 0x000000b4b028723c */ /* 0x040ff00000041828 */
[-C--:B------:R-:W-:Y:S01]  /*17900*/  HMMA.16816.F32.BF16 R44, R176, R182.reuse, R44 ;  /* 0x000000b6b02c723c */ /* 0x080fe2000004182c */
[----:B------:R-:W-:Y:S07]  /*17910*/  FFMA.FTZ R0, R0, R237, R238 ;  /* 0x000000ed00007223 */ /* 0x000fee00000100ee */
[C---:B------:R-:W-:Y:S01]  /*17920*/  HMMA.16816.F32.BF16 R48, R140.reuse, R182, R48 ;  /* 0x000000b68c30723c */ /* 0x040fe20000041830 */
[----:B----4-:R-:W-:Y:S07]  /*17930*/  FFMA.FTZ R3, R3, R236, R242 ;  /* 0x000000ec03037223 */ /* 0x010fee00000100f2 */
        /* <DEDUP_REMOVED lines=12> */
[----:B------:R-:W-:Y:S04]  /*17a00*/  FADD.FTZ R0, R189, R0 ;  /* 0x00000000bd007221 */ /* 0x000fe80000010000 */
[----:B------:R-:W-:Y:S01]  /*17a10*/  FADD.FTZ R0, R139, R0 ;  /* 0x000000008b007221 */ /* 0x000fe20000010000 */
[----:B------:R-:W-:Y:S02]  /*17a20*/  MOV R139, R137 ;  /* 0x00000089008b7202 */ /* 0x000fe40000000f00 */
[C---:B------:R-:W-:Y:S01]  /*17a30*/  HMMA.16816.F32.BF16 R72, R176.reuse, R8, R72 ;  /* 0x00000008b048723c */ /* 0x040fe20000041848 */
[----:B------:R-:W-:Y:S03]  /*17a40*/  FADD.FTZ R0, R138, R0 ;  /* 0x000000008a007221 */ /* 0x000fe60000010000 */
[----:B------:R-:W-:Y:S01]  /*17a50*/  MOV R138, R134 ;  /* 0x00000086008a7202 */ /* 0x000fe20000000f00 */
[----:B------:R-:W-:Y:S03]  /*17a60*/  FADD.FTZ R0, R188, R0 ;  /* 0x00000000bc007221 */ /* 0x000fe60000010000 */
[-C--:B------:R-:W-:Y:S01]  /*17a70*/  HMMA.16816.F32.BF16 R76, R176, R10.reuse, R76 ;  /* 0x0000000ab04c723c */ /* 0x080fe2000004184c */
[----:B-----5:R-:W-:Y:S07]  /*17a80*/  FFMA.FTZ R132, R132, R204, R248 ;  /* 0x000000cc84847223 */ /* 0x020fee00000100f8 */
[C---:B------:R-:W-:Y:S01]  /*17a90*/  HMMA.16816.F32.BF16 R80, R140.reuse, R10, R80 ;  /* 0x0000000a8c50723c */ /* 0x040fe20000041850 */
[----:B------:R-:W-:Y:S03]  /*17aa0*/  FADD.FTZ R2, R249, R132 ;  /* 0x00000084f9027221 */ /* 0x000fe60000010000 */
[----:B------:R-:W-:Y:S04]  /*17ab0*/  MOV R132, R135 ;  /* 0x0000008700847202 */ /* 0x000fe80000000f00 */
[-C--:B------:R-:W-:Y:S01]  /*17ac0*/  HMMA.16816.F32.BF16 R84, R140, R184.reuse, R84 ;  /* 0x000000b88c54723c */ /* 0x080fe20000041854 */
[----:B------:R-:W-:Y:S04]  /*17ad0*/  FADD.FTZ R2, R246, R2 ;  /* 0x00000002f6027221 */ /* 0x000fe80000010000 */
[----:B------:R-:W-:Y:S03]  /*17ae0*/  FADD.FTZ R2, R247, R2 ;  /* 0x00000002f7027221 */ /* 0x000fe60000010000 */
[C---:B------:R-:W-:Y:S01]  /*17af0*/  HMMA.16816.F32.BF16 R88, R176.reuse, R184, R88 ;  /* 0x000000b8b058723c */ /* 0x040fe20000041858 */
[----:B------:R-:W-:Y:S03]  /*17b00*/  FADD.FTZ R2, R199, R2 ;  /* 0x00000002c7027221 */ /* 0x000fe60000010000 */
[----:B---3--:R-:W-:Y:S04]  /*17b10*/  FFMA.FTZ R6, R133, R206, R205 ;  /* 0x000000ce85067223 */ /* 0x008fe800000100cd */
[-C--:B------:R-:W-:Y:S01]  /*17b20*/  HMMA.16816.F32.BF16 R92, R176, R186.reuse, R92 ;  /* 0x000000bab05c723c */ /* 0x080fe2000004185c */
[----:B------:R-:W-:Y:S04]  /*17b30*/  FADD.FTZ R6, R252, R6 ;  /* 0x00000006fc067221 */ /* 0x000fe80000010000 */
[----:B------:R-:W-:Y:S03]  /*17b40*/  FADD.FTZ R3, R250, R6 ;  /* 0x00000006fa037221 */ /* 0x000fe60000010000 */
[C---:B------:R-:W-:Y:S01]  /*17b50*/  HMMA.16816.F32.BF16 R96, R140.reuse, R186, R96 ;  /* 0x000000ba8c60723c */ /* 0x040fe20000041860 */
[----:B------:R-:W-:Y:S04]  /*17b60*/  FADD.FTZ R3, R251, R3 ;  /* 0x00000003fb037221 */ /* 0x000fe80000010000 */
[----:B------:R-:W-:Y:S03]  /*17b70*/  FADD.FTZ R3, R201, R3 ;  /* 0x00000003c9037221 */ /* 0x000fe60000010000 */
        /* <DEDUP_REMOVED lines=17> */
[----:B------:R2:W-:Y:S06]  /*17c90*/  STL [R1], R0 ;  /* 0x0000000001007387 */ /* 0x0005ec0000100800 */
[C---:B------:R-:W-:Y:S08]  /*17ca0*/  HMMA.16816.F32.BF16 R120, R176.reuse, R16, R120 ;  /* 0x00000010b078723c */ /* 0x040ff00000041878 */
[-C--:B------:R-:W-:Y:S01]  /*17cb0*/  HMMA.16816.F32.BF16 R124, R176, R18.reuse, R124 ;  /* 0x00000012b07c723c */ /* 0x080fe2000004187c */
[----:B-1----:R-:W-:Y:S07]  /*17cc0*/  MOV R3, R136 ;  /* 0x0000008800037202 */ /* 0x002fee0000000f00 */
[----:B------:R-:W-:Y:S01]  /*17cd0*/  HMMA.16816.F32.BF16 R128, R140, R18, R128 ;  /* 0x000000128c80723c */ /* 0x000fe20000041880 */
[----:B--2---:R-:W-:-:S07]  /*17ce0*/  @P0 BRA `(.L_x_1219) ;  /* 0xffffce5000000947 */ /* 0x004fce000383ffff */
.L_x_1218:
[----:B------:R-:W2:Y:S01]  /*17cf0*/  LDL.LU R2, [R1+0xc] ;  /* 0x00000c0001027983 */ /* 0x000ea20000300800 */
[----:B------:R-:W1:Y:S01]  /*17d00*/  S2UR UR7, SR_CTAID.Y ;  /* 0x00000000000779c3 */ /* 0x000e620000002600 */
[----:B------:R-:W-:-:S02]  /*17d10*/  UISETP.NE.AND UP4, UPT, UR15, -0x1, UPT ;  /* 0xffffffff0f00788c */ /* 0x000fc4000bf85270 */
[----:B------:R-:W3:Y:S01]  /*17d20*/  LDL.LU R8, [R1+0x8] ;  /* 0x0000080001087983 */ /* 0x000ee20000300800 */
[----:B------:R-:W-:-:S03]  /*17d30*/  ULDC.64 UR4, c[0x0][0x1e8] ;  /* 0x00007a0000047ab9 */ /* 0x000fc60000000a00 */
[----:B------:R-:W4:Y:S04]  /*17d40*/  LDL.LU R7, [R1+0x4] ;  /* 0x0000040001077983 */ /* 0x000f280000300800 */
[----:B------:R-:W5:Y:S01]  /*17d50*/  LDL.LU R6, [R1] ;  /* 0x0000000001067983 */ /* 0x000f620000300800 */
        /* <DEDUP_REMOVED lines=45> */
[----:B-----5:R-:W-:Y:S01]  /*18030*/  SHFL.BFLY PT, R5, R6, 0x2, 0x1f ;  /* 0x0c401f0006057f89 */ /* 0x020fe200000e0000 */
        /* <DEDUP_REMOVED lines=9> */
[----:B--2---:R-:W-:Y:S01]  /*180d0*/  FADD.FTZ R132, R3, R132 ;  /* 0x0000008403847221 */ /* 0x004fe20000010000 */
[----:B------:R-:W-:Y:S02]  /*180e0*/  MOV R3, 0x3f800000 ;  /* 0x3f80000000037802 */ /* 0x000fe40000000f00 */
[----:B------:R-:W2:Y:S01]  /*180f0*/  SHFL.BFLY PT, R5, R2, 0x1, 0x1f ;  /* 0x0c201f0002057f89 */ /* 0x000ea200000e0000 */
[----:B------:R-:W-:-:S02]  /*18100*/  FSETP.NE.FTZ.AND P5, PT, R133, RZ, PT ;  /* 0x000000ff8500720b */ /* 0x000fc40003fb5000 */
[----:B------:R-:W-:-:S11]  /*18110*/  FSETP.NE.FTZ.AND P4, PT, R132, RZ, PT ;  /* 0x000000ff8400720b */ /* 0x000fd60003f95000 */
[----:B------:R-:W3:Y:S01]  /*18120*/  @P5 MUFU.RCP R0, R133 ;  /* 0x0000008500005308 */ /* 0x000ee20000001000 */
[----:B-1----:R-:W-:-:S07]  /*18130*/  FADD.FTZ R139, R4, R6 ;  /* 0x00000006048b7221 */ /* 0x002fce0000010000 */
[----:B------:R-:W1:Y:S01]  /*18140*/  @P4 MUFU.RCP R3, R132 ;  /* 0x0000008400034308 */ /* 0x000e620000001000 */
[----:B--2---:R-:W-:Y:S01]  /*18150*/  FADD.FTZ R138, R2, R5 ;  /* 0x00000005028a7221 */ /* 0x004fe20000010000 */
[----:B------:R-:W-:Y:S02]  /*18160*/  FSETP.NE.FTZ.AND P3, PT, R139, RZ, PT ;  /* 0x000000ff8b00720b */ /* 0x000fe40003f75000 */
[----:B------:R-:W-:Y:S02]  /*18170*/  MOV R2, 0x3f800000 ;  /* 0x3f80000000027802 */ /* 0x000fe40000000f00 */
[----:B------:R-:W-:Y:S01]  /*18180*/  FSETP.NE.FTZ.AND P0, PT, R138, RZ, PT ;  /* 0x000000ff8a00720b */ /* 0x000fe20003f15000 */
[C---:B---3--:R-:W-:Y:S02]  /*18190*/  FMUL.FTZ R6, R0.reuse, R145 ;  /* 0x0000009100067220 */ /* 0x048fe40000410000 */
[C---:B------:R-:W-:Y:S02]  /*181a0*/  FMUL.FTZ R144, R0.reuse, R144 ;  /* 0x0000009000907220 */ /* 0x040fe40000410000 */
[----:B------:R-:W-:-:S02]  /*181b0*/  FMUL.FTZ R156, R0, R156 ;  /* 0x0000009c009c7220 */ /* 0x000fc40000410000 */
[----:B------:R-:W-:Y:S01]  /*181c0*/  FMUL.FTZ R4, R0, R157 ;  /* 0x0000009d00047220 */ /* 0x000fe20000410000 */
[----:B------:R-:W-:Y:S01]  /*181d0*/  F2FP.BF16.PACK_AB R6, R6, R144 ;  /* 0x000000900606723e */ /* 0x000fe200000010ff */
[----:B-1----:R-:W-:Y:S01]  /*181e0*/  FMUL.FTZ R5, R3, R147 ;  /* 0x0000009303057220 */ /* 0x002fe20000410000 */
[----:B------:R-:W1:Y:S01]  /*181f0*/  @P3 MUFU.RCP R2, R139 ;  /* 0x0000008b00023308 */ /* 0x000e620000001000 */
[----:B------:R-:W2:Y:S01]  /*18200*/  S2R R147, SR_TID.X ;  /* 0x0000000000937919 */ /* 0x000ea20000002100 */
[----:B------:R-:W-:Y:S01]  /*18210*/  FMUL.FTZ R160, R0, R160 ;  /* 0x000000a000a07220 */ /* 0x000fe20000410000 */
[----:B------:R-:W-:Y:S01]  /*18220*/  F2FP.BF16.PACK_AB R4, R4, R156 ;  /* 0x0000009c0404723e */ /* 0x000fe200000010ff */
[C---:B------:R-:W-:Y:S02]  /*18230*/  FMUL.FTZ R12, R0.reuse, R161 ;  /* 0x000000a1000c7220 */ /* 0x040fe40000410000 */
        /* <DEDUP_REMOVED lines=34> */
[----:B------:R-:W-:-:S02]  /*18460*/  FMUL.FTZ R64, R3, R55 ;  /* 0x0000003703407220 */ /* 0x000fc40000410000 */
[----:B-1----:R-:W-:Y:S01]  /*18470*/  FMUL.FTZ R55, R2, R73 ;  /* 0x0000004902377220 */ /* 0x002fe20000410000 */
[----:B--2---:R-:W-:Y:S01]  /*18480*/  SHF.R.S32.HI R73, RZ, 0x1f, R147 ;  /* 0x0000001fff497819 */ /* 0x004fe20000011493 */
        /* <DEDUP_REMOVED lines=318> */
.L_x_1223:
[----:B---34-:R-:W-:Y:S05]  /*19870*/  BSYNC B0 ;  /* 0x0000000000007941 */ /* 0x018fea0003800000 */
.L_x_1222:
        /* <DEDUP_REMOVED lines=31> */
.L_x_1225:
[----:B---3--:R-:W-:Y:S05]  /*19a70*/  BSYNC B0 ;  /* 0x0000000000007941 */ /* 0x008fea0003800000 */
.L_x_1224:
        /* <DEDUP_REMOVED lines=18> */
.L_x_1227:
[----:B------:R-:W-:Y:S05]  /*19ba0*/  BSYNC B0 ;  /* 0x0000000000007941 */ /* 0x000fea0003800000 */
.L_x_1226:
        /* <DEDUP_REMOVED lines=18> */
.L_x_1229:
[----:B------:R-:W-:Y:S05]  /*19cd0*/  BSYNC B0 ;  /* 0x0000000000007941 */ /* 0x000fea0003800000 */
.L_x_1228:
        /* <DEDUP_REMOVED lines=18> */
.L_x_1231:
[----:B------:R-:W-:Y:S05]  /*19e00*/  BSYNC B0 ;  /* 0x0000000000007941 */ /* 0x000fea0003800000 */
.L_x_1230:
        /* <DEDUP_REMOVED lines=18> */
.L_x_1233:
[----:B------:R-:W-:Y:S05]  /*19f30*/  BSYNC B0 ;  /* 0x0000000000007941 */ /* 0x000fea0003800000 */
.L_x_1232:
        /* <DEDUP_REMOVED lines=18> */
.L_x_1235:
[----:B------:R-:W-:Y:S05]  /*1a060*/  BSYNC B0 ;  /* 0x0000000000007941 */ /* 0x000fea0003800000 */
.L_x_1234:
        /* <DEDUP_REMOVED lines=18> */
.L_x_1237:
[----:B------:R-:W-:Y:S05]  /*1a190*/  BSYNC B0 ;  /* 0x0000000000007941 */ /* 0x000fea0003800000 */
.L_x_1236:
        /* <DEDUP_REMOVED lines=19> */
.L_x_1238:
        /* <DEDUP_REMOVED lines=11> */
.L_x_2392:


//--------------------- .text._ZN5flash16flash_fwd_kernelI23Flash_fwd_kernel_traitsILi128ELi128ELi32ELi4ELb0ELb0EN7cutlass10bfloat16_tE19Flash_kernel_traitsILi128ELi128ELi32ELi4ES3_EELb1ELb0ELb0ELb0ELb0ELb1ELb0ELb0EEEvNS_16Flash_fwd_paramsE --------------------------
	.section	.text._ZN5flash16flash_fwd_kernelI23Flash_fwd_kernel_traitsILi128ELi128ELi32ELi4ELb0ELb0EN7cutlass10bfloat16_tE19Flash_kernel_traitsILi128ELi128ELi32ELi4ES3_EELb1ELb0ELb0ELb0ELb0ELb1ELb0ELb0EEEvNS_16Flash_fwd_paramsE,"ax",@progbits
	.sectioninfo	@"SHI_REGISTERS=255"
	.align	128
        .global         _ZN5flash16flash_fwd_kernelI23Flash_fwd_kernel_traitsILi128ELi128ELi32ELi4ELb0ELb0EN7cutlass10bfloat16_tE19Flash_kernel_traitsILi128ELi128ELi32ELi4ES3_EELb1ELb0ELb0ELb0ELb0ELb1ELb0ELb0EEEvNS_16Flash_fwd_paramsE
        .type           _ZN5flash16flash_fwd_kernelI23Flash_fwd_kernel_traitsILi128ELi128ELi32ELi4ELb0ELb0EN7cutlass10bfloat16_tE19Flash_kernel_traitsILi128ELi128ELi32ELi4ES3_EELb1ELb0ELb0ELb0ELb0ELb1ELb0ELb0EEEvNS_16Flash_fwd_paramsE,@function
        .size           _ZN5flash16flash_fwd_kernelI23Flash_fwd_kernel_traitsILi128ELi128ELi32ELi4ELb0ELb0EN7cutlass10bfloat16_tE19Flash_kernel_traitsILi128ELi128ELi32ELi4ES3_EELb1ELb0ELb0ELb0ELb0ELb1ELb0ELb0EEEvNS_16Flash_fwd_paramsE,(.L_x_2393 - _ZN5flash16flash_fwd_kernelI23Flash_fwd_kernel_traitsILi128ELi128ELi32ELi4ELb0ELb0EN7cutlass10bfloat16_tE19Flash_kernel_traitsILi128ELi128ELi32ELi4ES3_EELb1ELb0ELb0ELb0ELb0ELb1ELb0ELb0EEEvNS_16Flash_fwd_paramsE)
        .other          _ZN5flash16flash_fwd_kernelI23Flash_fwd_kernel_traitsILi128ELi128ELi32ELi4ELb0ELb0EN7cutlass10bfloat16_tE19Flash_kernel_traitsILi128ELi128ELi32ELi4ES3_EELb1ELb0ELb0ELb0ELb0ELb1ELb0ELb0EEEvNS_16Flash_fwd_paramsE,@"STO_CUDA_ENTRY STV_DEFAULT"
_ZN5flash16flash_fwd_kernelI23Flash_fwd_kernel_traitsILi128ELi128ELi32ELi4ELb0ELb0EN7cutlass10bfloat16_tE19Flash_kernel_traitsILi128ELi128ELi32ELi4ES3_EELb1ELb0ELb0ELb0ELb0ELb1ELb0ELb0EEEvNS_16Flash_fwd_paramsE:
.text._ZN5flash16flash_fwd_kernelI23Flash_fwd_kernel_traitsILi128ELi128ELi32ELi4ELb0ELb0EN7cutlass10bfloat16_tE19Flash_kernel_traitsILi128ELi128ELi32ELi4ES3_EELb1ELb0ELb0ELb0ELb0ELb1ELb0ELb0EEEvNS_16Flash_fwd_paramsE:
[----:B------:R-:W-:-:S03]  /*0000*/  MOV R1, c[0x0][0x28] ;  /* 0x00000a0000017a02 */ /* 0x000fc60000000f00 */
[----:B------:R-:W-:Y:S01]  /*0010*/  ULDC.U8 UR4, c[0x0][0x304] ;  /* 0x0000c10000047ab9 */ /* 0x000fe20000000000 */
[----:B------:R-:W-:Y:S01]  /*0020*/  IADD3 R1, R1, -0x38, RZ ;  /* 0xffffffc801017810 */ /* 0x000fe20007ffe0ff */
[----:B------:R-:W-:Y:S01]  /*0030*/  ULDC.64 UR32, c[0x0][0x2f0] ;  /* 0x0000bc0000207ab9 */ /* 0x000fe20000000a00 */
[----:B------:R-:W-:Y:S01]  /*0040*/  ISETP.NE.AND P2, PT, RZ, UR4, PT ;  /* 0x00000004ff007c0c */ /* 0x000fe2000bf45270 */
[----:B------:R-:W-:Y:S01]  /*0050*/  IMAD.U32 R2, RZ, RZ, UR32 ;  /* 0x00000020ff027e24 */ /* 0x000fe2000f8e00ff */
[----:B------:R-:W-:Y:S01]  /*0060*/  ULDC.64 UR26, c[0x0][0x118] ;  /* 0x00004600001a7ab9 */ /* 0x000fe20000000a00 */
[----:B------:R-:W-:Y:S02]  /*0070*/  IMAD.U32 R3, RZ, RZ, UR33 ;  /* 0x00000021ff037e24 */ /* 0x000fe4000f8e00ff */
[----:B------:R-:W-:Y:S02]  /*0080*/  IMAD.MOV.U32 R8, RZ, RZ, c[0x0][0x2fc] ;  /* 0x0000bf00ff087624 */ /* 0x000fe400078e00ff */
[----:B------:R-:W-:Y:S01]  /*0090*/  IMAD.MOV.U32 R7, RZ, RZ, c[0x0][0x2f8] ;  /* 0x0000be00ff077624 */ /* 0x000fe200078e00ff */
[----:B------:R-:W1:Y:S01]  /*00a0*/  S2UR UR20, SR_CTAID.X ;  /* 0x00000000001479c3 */ /* 0x000e620000002500 */
[----:B------:R-:W2:Y:S01]  /*00b0*/  S2R R88, SR_TID.X ;  /* 0x0000000000587919 */ /* 0x000ea20000002100 */
[----:B------:R-:W-:-:S02]  /*00c0*/  ULDC.64 UR6, c[0x0][0x240] ;  /* 0x0000900000067ab9 */ /* 0x000fc40000000a00 */
[----:B------:R-:W-:Y:S01]  /*00d0*/  ULDC.64 UR4, c[0x0][0x250] ;  /* 0x0000940000047ab9 */ /* 0x000fe20000000a00 */
[----:B------:R3:W4:Y:S02]  /*00e0*/  @P2 LDG.E.64 R4, [R2.64] ;  /* 0x0000001a02042981 */ /* 0x000724000c1e1b00 */
[----:B---3--:R-:W-:Y:S01]  /*00f0*/  @P2 IMAD.MOV.U32 R2, RZ, RZ, R7 ;  /* 0x000000ffff022224 */ /* 0x008fe200078e0007 */
[----:B------:R-:W-:-:S06]  /*0100*/  @P2 MOV R3, R8 ;  /* 0x0000000800032202 */ /* 0x000fcc0000000f00 */
[----:B------:R-:W3:Y:S01]  /*0110*/  @P2 LDG.E.64 R2, [R2.64] ;  /* 0x0000001a02022981 */ /* 0x000ee2000c1e1b00 */
[----:B------:R-:W1:Y:S01]  /*0120*/  S2UR UR11, SR_CTAID.Y ;  /* 0x00000000000b79c3 */ /* 0x000e620000002600 */
[----:B------:R-:W-:Y:S02]  /*0130*/  UISETP.NE.U32.AND UP2, UPT, URZ, UR6, UPT ;  /* 0x000000063f00728c */ /* 0x000fe4000bf45070 */
[----:B------:R-:W-:Y:S02]  /*0140*/  UISETP.NE.U32.AND UP1, UPT, URZ, UR4, UPT ;  /* 0x000000043f00728c */ /* 0x000fe4000bf25070 */
[----:B------:R-:W-:Y:S02]  /*0150*/  UISETP.NE.AND.EX UP2, UPT, URZ, UR7, UPT, UP2 ;  /* 0x000000073f00728c */ /* 0x000fe4000bf45320 */
[----:B------:R-:W-:Y:S01]  /*0160*/  ULDC.64 UR12, c[0x0][0x240] ;  /* 0x00009000000c7ab9 */ /* 0x000fe20000000a00 */
[----:B------:R-:W1:Y:S01]  /*0170*/  S2UR UR10, SR_CTAID.Z ;  /* 0x00000000000a79c3 */ /* 0x000e620000002700 */
[----:B------:R-:W-:-:S02]  /*0180*/  UISETP.NE.AND.EX UP1, UPT, URZ, UR5, UPT, UP1 ;  /* 0x000000053f00728c */ /* 0x000fc4000bf25310 */
[----:B------:R-:W-:Y:S01]  /*0190*/  PLOP3.LUT P0, PT, PT, PT, UP2, 0x80, 0x0 ;  /* 0x000000000000781c */ /* 0x000fe20003f0f028 */
[----:B------:R-:W-:Y:S02]  /*01a0*/  ULDC.U8 UR6, c[0x0][0x312] ;  /* 0x0000c48000067ab9 */ /* 0x000fe40000000000 */
[----:B------:R-:W-:Y:S02]  /*01b0*/  ULDC.64 UR4, c[0x0][0x248] ;  /* 0x0000920000047ab9 */ /* 0x000fe40000000a00 */
[----:B------:R-:W-:Y:S02]  /*01c0*/  UISETP.NE.AND UP3, UPT, UR6, URZ, UPT ;  /* 0x0000003f0600728c */ /* 0x000fe4000bf65270 */
[----:B------:R-:W-:-:S04]  /*01d0*/  UISETP.EQ.U32.AND UP0, UPT, URZ, UR4, UPT ;  /* 0x000000043f00728c */ /* 0x000fc8000bf02070 */
[----:B------:R-:W-:Y:S02]  /*01e0*/  UISETP.EQ.OR.EX UP0, UPT, URZ, UR5, !UP3, UP0 ;  /* 0x000000053f00728c */ /* 0x000fe4000df02700 */
[----:B-1----:R-:W-:-:S06]  /*01f0*/  ULOP3.LUT UR8, UR10, UR20, UR11, 0xfe, !UPT ;  /* 0x000000140a087292 */ /* 0x002fcc000f8efe0b */
[----:B--2---:R-:W-:Y:S01]  /*0200*/  LOP3.LUT P3, RZ, R88, UR8, RZ, 0xfc, !PT ;  /* 0x0000000858ff7c12 */ /* 0x004fe2000f86fcff */
[----:B------:R-:W-:Y:S02]  /*0210*/  UMOV UR8, 0x4 ;  /* 0x0000000400087882 */ /* 0x000fe40000000000 */
[----:B------:R-:W-:-:S10]  /*0220*/  UIMAD.WIDE UR12, UR11, UR8, UR12 ;  /* 0x000000080b0c72a5 */ /* 0x000fd4000f8e020c */
[----:B------:R-:W-:Y:S02]  /*0230*/  @!P3 IMAD.MOV.U32 R10, RZ, RZ, c[0x0][0x308] ;  /* 0x0000c200ff0ab624 */ /* 0x000fe400078e00ff */
[----:B------:R-:W-:Y:S01]  /*0240*/  @!P3 IMAD.MOV.U32 R11, RZ, RZ, c[0x0][0x30c] ;  /* 0x0000c300ff0bb624 */ /* 0x000fe200078e00ff */
[----:B------:R-:W-:Y:S02]  /*0250*/  ULDC.64 UR4, c[0x0][0x248] ;  /* 0x0000920000047ab9 */ /* 0x000fe40000000a00 */
[----:B------:R-:W-:Y:S02]  /*0260*/  UIMAD.WIDE UR4, UR11, UR8, UR4 ;  /* 0x000000080b0472a5 */ /* 0x000fe4000f8e0204 */
[----:B------:R-:W-:Y:S02]  /*0270*/  ULDC.64 UR6, c[0x0][0x250] ;  /* 0x0000940000067ab9 */ /* 0x000fe40000000a00 */
[----:B------:R-:W-:Y:S01]  /*0280*/  @UP1 UIMAD.WIDE UR6, UR11, UR8, UR6 ;  /* 0x000000080b0612a5 */ /* 0x000fe2000f8e0206 */
[----:B----4-:R-:W1:Y:S08]  /*0290*/  @P2 R2UR UR32, R4 ;  /* 0x00000000042023c2 */ /* 0x010e7000000e0000 */
[----:B------:R-:W2:Y:S01]  /*02a0*/  @P2 R2UR UR33, R5 ;  /* 0x00000000052123c2 */ /* 0x000ea200000e0000 */
[----:B-1----:R-:W-:Y:S01]  /*02b0*/  IMAD.U32 R4, RZ, RZ, UR32 ;  /* 0x00000020ff047e24 */ /* 0x002fe2000f8e00ff */
[----:B---3--:R-:W-:Y:S01]  /*02c0*/  @P2 IADD3 R7, P1, R2, c[0x0][0x300], RZ ;  /* 0x0000c00002072a10 */ /* 0x008fe20007f3e0ff */
[----:B------:R-:W-:Y:S01]  /*02d0*/  IMAD.U32 R2, RZ, RZ, UR12 ;  /* 0x0000000cff027e24 */ /* 0x000fe2000f8e00ff */
[----:B--2---:R-:W-:-:S03]  /*02e0*/  MOV R5, UR33 ;  /* 0x0000002100057c02 */ /* 0x004fc60008000f00 */
[----:B------:R-:W-:Y:S02]  /*02f0*/  @P2 IMAD.X R8, RZ, RZ, R3, P1 ;  /* 0x000000ffff082224 */ /* 0x000fe400008e0603 */
[----:B------:R1:W-:Y:S01]  /*0300*/  @!P3 STG.E.64 [R10.64], R4 ;  /* 0x000000040a00b986 */ /* 0x0003e2000c101b1a */
[----:B------:R-:W-:Y:S01]  /*0310*/  IMAD.U32 R3, RZ, RZ, UR13 ;  /* 0x0000000dff037e24 */ /* 0x000fe2000f8e00ff */
[----:B------:R-:W-:Y:S02]  /*0320*/  PLOP3.LUT P2, PT, PT, PT, UP0, 0x80, 0x0 ;  /* 0x000000000000781c */ /* 0x000fe40003f4f008 */
[----:B------:R-:W-:Y:S02]  /*0330*/  PLOP3.LUT P1, PT, PT, PT, UP1, 0x80, 0x0 ;  /* 0x000000000000781c */ /* 0x000fe40003f2f018 */
[----:B-1----:R-:W-:Y:S01]  /*0340*/  @!P3 MOV R4, R7 ;  /* 0x000000070004b202 */ /* 0x002fe20000000f00 */
[----:B------:R-:W-:-:S05]  /*0350*/  @!P3 IMAD.MOV.U32 R5, RZ, RZ, R8 ;  /* 0x000000ffff05b224 */ /* 0x000fca00078e0008 */
[----:B------:R1:W-:Y:S04]  /*0360*/  @!P3 STG.E.64 [R10.64+0x8], R4 ;  /* 0x000008040a00b986 */ /* 0x0003e8000c101b1a */
[----:B------:R2:W3:Y:S04]  /*0370*/  @P0 LDG.E R9, [R2.64] ;  /* 0x0000001a02090981 */ /* 0x0004e8000c1e1900 */
[----:B------:R2:W4:Y:S01]  /*0380*/  @P0 LDG.E R6, [R2.64+0x4] ;  /* 0x0000041a02060981 */ /* 0x000522000c1e1900 */
[----:B-1----:R-:W-:Y:S02]  /*0390*/  IMAD.U32 R4, RZ, RZ, UR6 ;  /* 0x00000006ff047e24 */ /* 0x002fe4000f8e00ff */
[----:B------:R-:W-:Y:S01]  /*03a0*/  IMAD.U32 R5, RZ, RZ, UR7 ;  /* 0x00000007ff057e24 */ /* 0x000fe2000f8e00ff */
[----:B--2---:R-:W-:Y:S01]  /*03b0*/  MOV R2, UR4 ;  /* 0x0000000400027c02 */ /* 0x004fe20008000f00 */
[----:B------:R-:W-:-:S03]  /*03c0*/  IMAD.U32 R3, RZ, RZ, UR5 ;  /* 0x00000005ff037e24 */ /* 0x000fc6000f8e00ff */
[----:B------:R-:W2:Y:S04]  /*03d0*/  @P1 LDG.E R4, [R4.64] ;  /* 0x0000001a04041981 */ /* 0x000ea8000c1e1900 */
[----:B------:R-:W5:Y:S01]  /*03e0*/  @!P2 LDG.E R0, [R2.64] ;  /* 0x0000001a0200a981 */ /* 0x000f62000c1e1900 */
[----:B------:R-:W-:Y:S01]  /*03f0*/  UMOV UR23, 0xffffffff ;  /* 0xffffffff00177882 */ /* 0x000fe20000000000 */
[----:B------:R-:W-:Y:S01]  /*0400*/  SHF.R.S32.HI R24, RZ, 0x1f, R88 ;  /* 0x0000001fff187819 */ /* 0x000fe20000011458 */
[----:B------:R-:W-:Y:S02]  /*0410*/  UMOV UR15, 0xffffffff ;  /* 0xffffffff000f7882 */ /* 0x000fe40000000000 */
[----:B------:R-:W-:Y:S01]  /*0420*/  ULDC UR4, c[0x0][0x1c0] ;  /* 0x0000700000047ab9 */ /* 0x000fe20000000800 */
[----:B------:R-:W-:Y:S01]  /*0430*/  LEA.HI R26, R24, R88, RZ, 0x5 ;  /* 0x00000058181a7211 */ /* 0x000fe200078f28ff */
[----:B------:R-:W-:-:S02]  /*0440*/  UIMAD UR4, UR11, UR4, UR10 ;  /* 0x000000040b0472a4 */ /* 0x000fc4000f8e020a */
[----:B------:R-:W-:Y:S02]  /*0450*/  UMOV UR14, URZ ;  /* 0x0000003f000e7c82 */ /* 0x000fe40008000000 */
[----:B------:R-:W-:-:S04]  /*0460*/  USHF.L.U32 UR5, UR4, 0x5, URZ ;  /* 0x0000000504057899 */ /* 0x000fc8000800063f */
[----:B------:R-:W-:Y:S01]  /*0470*/  USHF.R.S32.HI UR4, URZ, 0x1f, UR5 ;  /* 0x0000001f3f047899 */ /* 0x000fe20008011405 */
[----:B---3--:R-:W1:Y:S08]  /*0480*/  @P0 R2UR UR23, R9 ;  /* 0x00000000091703c2 */ /* 0x008e7000000e0000 */
[----:B----4-:R-:W1:Y:S02]  /*0490*/  @P0 R2UR UR12, R6 ;  /* 0x00000000060c03c2 */ /* 0x010e6400000e0000 */
[----:B-1----:R-:W-:-:S06]  /*04a0*/  @UP2 UIADD3 UR12, UR12, -UR23, URZ ;  /* 0x800000170c0c2290 */ /* 0x002fcc000fffe03f */
[----:B--2---:R1:W2:Y:S01]  /*04b0*/  @P1 R2UR UR14, R4 ;  /* 0x00000000040e13c2 */ /* 0x0042a200000e0000 */
[----:B------:R-:W-:-:S07]  /*04c0*/  @!UP2 ULDC UR12, c[0x0][0x214] ;  /* 0x00008500000caab9 */ /* 0x000fce0000000800 */
[----:B-----5:R3:W4:Y:S01]  /*04d0*/  @!P2 R2UR UR15, R0 ;  /* 0x00000000000fa3c2 */ /* 0x02072200000e0000 */
[----:B------:R-:W-:-:S04]  /*04e0*/  ISETP.NE.U32.AND P2, PT, RZ, c[0x0][0x248], PT ;  /* 0x00009200ff007a0c */ /* 0x000fc80003f45070 */
[----:B------:R-:W-:Y:S02]  /*04f0*/  ISETP.NE.AND.EX P2, PT, RZ, c[0x0][0x24c], PT, P2 ;  /* 0x00009300ff007a0c */ /* 0x000fe40003f45320 */
[----:B---3--:R-:W-:-:S05]  /*0500*/  LOP3.LUT R0, R26, 0xffffffe0, RZ, 0xc0, !PT ;  /* 0xffffffe01a007812 */ /* 0x008fca00078ec0ff */
[----:B------:R-:W-:-:S05]  /*0510*/  IMAD.IADD R0, R88, 0x1, -R0 ;  /* 0x0000000158007824 */ /* 0x000fca00078e0a00 */
[--C-:B------:R-:W-:Y:S02]  /*0520*/  IADD3 R231, P1, P0, R7, UR5, R0.reuse ;  /* 0x0000000507e77c10 */ /* 0x100fe4000f83e000 */
[----:B------:R-:W-:-:S04]  /*0530*/  SHF.R.S32.HI R0, RZ, 0x1f, R0 ;  /* 0x0000001fff007819 */ /* 0x000fc80000011400 */
[----:B------:R-:W-:Y:S01]  /*0540*/  IADD3.X R132, R8, UR4, R0, P1, P0 ;  /* 0x0000000408847c10 */ /* 0x000fe20008fe0400 */
[----:B-12-4-:R-:W-:Y:S05]  /*0550*/  @!P2 BRA `(.L_x_1239) ;  /* 0x000000700000a947 */ /* 0x016fea0003800000 */
[----:B------:R-:W-:-:S13]  /*0560*/  PLOP3.LUT P0, PT, PT, PT, UP3, 0x80, 0x0 ;  /* 0x000000000000781c */ /* 0x000fda0003f0f038 */
[----:B------:R-:W2:Y:S04]  /*0570*/  @P0 LDG.E R0, [R2.64+0x4] ;  /* 0x0000041a02000981 */ /* 0x000ea8000c1e1900 */
[----:B------:R-:W3:Y:S01]  /*0580*/  @!P0 LDG.E R2, [R2.64] ;  /* 0x0000001a02028981 */ /* 0x000ee2000c1e1900 */
[----:B--2---:R-:W1:Y:S02]  /*0590*/  @P0 R2UR UR6, R0 ;  /* 0x00000000000603c2 */ /* 0x004e6400000e0000 */
[----:B-1----:R-:W-:-:S11]  /*05a0*/  @UP3 UIADD3 UR6, UR6, -UR15, URZ ;  /* 0x8000000f06063290 */ /* 0x002fd6000fffe03f */
[----:B---3--:R1:W2:Y:S02]  /*05b0*/  @!P0 R2UR UR6, R2 ;  /* 0x00000000020683c2 */ /* 0x0082a400000e0000 */
[----:B-12---:R-:W-:Y:S05]  /*05c0*/  BRA `(.L_x_1240) ;  /* 0x0000001000007947 */ /* 0x006fea0003800000 */
.L_x_1239:
[----:B------:R-:W-:Y:S02]  /*05d0*/  ULDC UR6, c[0x0][0x218] ;  /* 0x0000860000067ab9 */ /* 0x000fe40000000800 */
.L_x_1240:
        /* <DEDUP_REMOVED lines=27> */
[----:B------:R-:W-:Y:S01]  /*0790*/  UISETP.NE.AND UP1, UPT, UR23, -0x1, UPT ;  /* 0xffffffff1700788c */ /* 0x000fe2000bf25270 */
[----:B------:R-:W1:Y:S01]  /*07a0*/  LDC.U8 R245, c[0x0][0x2d8] ;  /* 0x0000b600fff57b82 */ /* 0x000e620000000000 */
        /* <DEDUP_REMOVED lines=19> */
[----:B-1----:R-:W-:Y:S02]  /*08e0*/  USHF.R.S32.HI UR16, URZ, 0x1f, UR14 ;  /* 0x0000001f3f107899 */ /* 0x002fe4000801140e */
        /* <DEDUP_REMOVED lines=12> */
.L_x_1242:
[----:B-1----:R-:W-:Y:S01]  /*09b0*/  IABS R0, c[0x0][0x1c8] ;  /* 0x0000720000007a13 */ /* 0x002fe20000000000 */
[----:B------:R-:W1:Y:S01]  /*09c0*/  S2R R5, SR_CTAID.Z ;  /* 0x0000000000057919 */ /* 0x000e620000002700 */
[----:B------:R-:W-:Y:S02]  /*09d0*/  ULDC UR4, c[0x0][0x1c8] ;  /* 0x0000720000047ab9 */ /* 0x000fe40000000800 */
[----:B------:R-:W-:Y:S01]  /*09e0*/  ULOP3.LUT UR4, UR10, UR4, URZ, 0x3c, !UPT ;  /* 0x000000040a047292 */ /* 0x000fe2000f8e3c3f */
[----:B------:R-:W-:Y:S01]  /*09f0*/  IMAD.MOV.U32 R4, RZ, RZ, R0 ;  /* 0x000000ffff047224 */ /* 0x000fe200078e0000 */
[----:B------:R-:W-:Y:S02]  /*0a00*/  @UP0 UIADD3 UR15, UR14, UR15, URZ ;  /* 0x0000000f0e0f0290 */ /* 0x000fe4000fffe03f */
[----:B------:R-:W-:Y:S01]  /*0a10*/  USHF.R.S32.HI UR17, URZ, 0x1f, UR10 ;  /* 0x0000001f3f117899 */ /* 0x000fe2000801140a */
[----:B------:R-:W2:Y:S01]  /*0a20*/  I2F.RP R2, R4 ;  /* 0x0000000400027306 */ /* 0x000ea20000209400 */
[----:B------:R-:W-:Y:S01]  /*0a30*/  ISETP.LE.AND P1, PT, RZ, UR4, PT ;  /* 0x00000004ff007c0c */ /* 0x000fe2000bf23270 */
[----:B------:R-:W-:-:S02]  /*0a40*/  ULDC.64 UR4, c[0x0][0x1a0] ;  /* 0x0000680000047ab9 */ /* 0x000fc40000000a00 */
        /* <DEDUP_REMOVED lines=36> */
.L_x_1243:
[----:B------:R-:W-:Y:S01]  /*0c90*/  LEA.HI R3, R24, R88, RZ, 0x3 ;  /* 0x0000005818037211 */ /* 0x000fe200078f18ff */
[----:B------:R-:W1:Y:S01]  /*0ca0*/  S2R R250, SR_CTAID.X ;  /* 0x0000000000fa7919 */ /* 0x000e620000002500 */
[----:B------:R-:W-:Y:S01]  /*0cb0*/  UIADD3 UR20, -UR20, UR12, URZ ;  /* 0x0000000c14147290 */ /* 0x000fe2000fffe13f */
[----:B------:R-:W-:Y:S01]  /*0cc0*/  SHF.R.S32.HI R87, RZ, 0x5, R26 ;  /* 0x00000005ff577819 */ /* 0x000fe2000001141a */
[----:B------:R-:W-:Y:S01]  /*0cd0*/  ULDC.64 UR4, c[0x0][0x1a8] ;  /* 0x00006a0000047ab9 */ /* 0x000fe20000000a00 */
[----:B------:R-:W-:Y:S01]  /*0ce0*/  SHF.R.S32.HI R2, RZ, 0x3, R3 ;  /* 0x00000003ff027819 */ /* 0x000fe20000011403 */
[----:B------:R-:W2:Y:S01]  /*0cf0*/  S2R R6, SR_CTAID.Z ;  /* 0x0000000000067919 */ /* 0x000ea20000002700 */
[----:B------:R-:W-:Y:S01]  /*0d00*/  LOP3.LUT R3, R3, 0xfffffff8, RZ, 0xc0, !PT ;  /* 0xfffffff803037812 */ /* 0x000fe200078ec0ff */
[----:B------:R-:W-:Y:S01]  /*0d10*/  UIMAD UR4, UR17, UR4, URZ ;  /* 0x00000004110472a4 */ /* 0x000fe2000f8e023f */
[C---:B------:R-:W-:Y:S01]  /*0d20*/  IADD3 R23, R2.reuse, 0x10, RZ ;  /* 0x0000001002177810 */ /* 0x040fe20007ffe0ff */
[C---:B------:R-:W-:Y:S01]  /*0d30*/  IMAD.SHL.U32 R0, R2.reuse, 0x40, RZ ;  /* 0x0000004002007824 */ /* 0x040fe200078e00ff */
[----:B------:R-:W-:Y:S01]  /*0d40*/  IADD3 R7, R2, 0x20, RZ ;  /* 0x0000002002077810 */ /* 0x000fe20007ffe0ff */
[----:B------:R-:W-:Y:S01]  /*0d50*/  IMAD.IADD R25, R88, 0x1, -R3 ;  /* 0x0000000158197824 */ /* 0x000fe200078e0a03 */
[----:B------:R-:W-:Y:S01]  /*0d60*/  ISETP.GE.AND P0, PT, R23, UR20, PT ;  /* 0x0000001417007c0c */ /* 0x000fe2000bf06270 */
[----:B------:R-:W-:Y:S01]  /*0d70*/  UIMAD UR4, UR10, UR5, UR4 ;  /* 0x000000050a0472a4 */ /* 0x000fe2000f8e0204 */
[----:B------:R-:W-:Y:S01]  /*0d80*/  LOP3.LUT R0, R0, 0x1c0, RZ, 0xc0, !PT ;  /* 0x000001c000007812 */ /* 0x000fe200078ec0ff */
[----:B------:R-:W-:Y:S01]  /*0d90*/  IMAD.SHL.U32 R30, R25, 0x8, RZ ;  /* 0x00000008191e7824 */ /* 0x000fe200078e00ff */
[----:B------:R-:W-:Y:S01]  /*0da0*/  ISETP.GE.AND P5, PT, R7, UR20, PT ;  /* 0x0000001407007c0c */ /* 0x000fe2000bfa6270 */
[----:B------:R-:W-:Y:S01]  /*0db0*/  ULEA.HI.SX32 UR10, UR24, 0xffffffff, 0x1b ;  /* 0xffffffff180a7891 */ /* 0x000fe2000f8fda3f */
[----:B------:R-:W-:Y:S01]  /*0dc0*/  SHF.R.U32.HI R3, RZ, 0x3, R0 ;  /* 0x00000003ff037819 */ /* 0x000fe20000011600 */
[----:B------:R-:W-:Y:S01]  /*0dd0*/  UMOV UR21, 0x5 ;  /* 0x0000000500157882 */ /* 0x000fe20000000000 */
[--C-:B------:R-:W-:Y:S01]  /*0de0*/  LOP3.LUT R0, R0, 0x38, R30.reuse, 0xf8, !PT ;  /* 0x0000003800007812 */ /* 0x100fe200078ef81e */
[----:B------:R-:W-:Y:S01]  /*0df0*/  UISETP.GE.AND UP0, UPT, UR9, 0x21, UPT ;  /* 0x000000210900788c */ /* 0x000fe2000bf06270 */
[----:B------:R-:W-:Y:S01]  /*0e00*/  SHF.R.S32.HI R31, RZ, 0x1f, R30 ;  /* 0x0000001fff1f7819 */ /* 0x000fe2000001141e */
[----:B------:R-:W-:Y:S01]  /*0e10*/  IMAD.U32 R86, RZ, RZ, UR10 ;  /* 0x0000000aff567e24 */ /* 0x000fe2000f8e00ff */
[----:B------:R-:W-:-:S02]  /*0e20*/  LOP3.LUT R8, R0, R3, RZ, 0x3c, !PT ;  /* 0x0000000300087212 */ /* 0x000fc400078e3cff */
[--C-:B------:R-:W-:Y:S01]  /*0e30*/  SHF.R.S32.HI R3, RZ, 0x1f, R2.reuse ;  /* 0x0000001fff037819 */ /* 0x100fe20000011402 */
[----:B------:R-:W-:Y:S01]  /*0e40*/  STL.64 [R1+0x18], R30 ;  /* 0x0000181e01007387 */ /* 0x000fe20000100a00 */
[----:B------:R-:W-:Y:S01]  /*0e50*/  IADD3 R4, P1, R30, UR6, RZ ;  /* 0x000000061e047c10 */ /* 0x000fe2000ff3e0ff */
[----:B------:R-:W-:Y:S01]  /*0e60*/  UIMAD UR6, UR10, -0x20, UR9 ;  /* 0xffffffe00a0678a4 */ /* 0x000fe2000f8e0209 */
[----:B------:R-:W-:Y:S01]  /*0e70*/  IADD3 R9, R2, 0x40, RZ ;  /* 0x0000004002097810 */ /* 0x000fe20007ffe0ff */
[----:B-1----:R-:W-:Y:S01]  /*0e80*/  IMAD.WIDE R246, R250, 0x80, R2 ;  /* 0x00000080faf67825 */ /* 0x002fe200078e0202 */
[----:B------:R-:W-:Y:S01]  /*0e90*/  IADD3.X R5, R31, UR13, RZ, P1, !PT ;  /* 0x0000000d1f057c10 */ /* 0x000fe20008ffe4ff */
[----:B------:R1:W-:Y:S01]  /*0ea0*/  STL [R1+0x24], R7 ;  /* 0x0000240701007387 */ /* 0x0003e20000100800 */
[----:B------:R-:W-:Y:S02]  /*0eb0*/  IADD3 R10, R2, 0x30, RZ ;  /* 0x00000030020a7810 */ /* 0x000fe40007ffe0ff */
[----:B------:R-:W-:Y:S01]  /*0ec0*/  @!P0 IADD3 R0, P2, R246, 0x10, RZ ;  /* 0x00000010f6008810 */ /* 0x000fe20007f5e0ff */
[----:B--2---:R-:W-:Y:S01]  /*0ed0*/  IMAD.WIDE.U32 R4, R6, c[0x0][0x1a8], R4 ;  /* 0x00006a0006047a25 */ /* 0x004fe200078e0004 */
[----:B------:R-:W-:Y:S01]  /*0ee0*/  ISETP.GE.AND P1, PT, R2, UR20, PT ;  /* 0x0000001402007c0c */ /* 0x000fe2000bf26270 */
[----:B------:R-:W-:Y:S01]  /*0ef0*/  STL [R1+0x2c], R10 ;  /* 0x00002c0a01007387 */ /* 0x000fe20000100800 */
[----:B------:R-:W-:Y:S01]  /*0f00*/  ISETP.GE.AND P3, PT, R9, UR20, PT ;  /* 0x0000001409007c0c */ /* 0x000fe2000bf66270 */
[----:B------:R-:W-:Y:S01]  /*0f10*/  @!P0 IMAD.X R6, RZ, RZ, R247, P2 ;  /* 0x000000ffff068224 */ /* 0x000fe200010e06f7 */
[----:B------:R-:W-:Y:S01]  /*0f20*/  @!P5 IADD3 R12, P2, R246, 0x20, RZ ;  /* 0x00000020f60cd810 */ /* 0x000fe20007f5e0ff */
[----:B------:R2:W-:Y:S01]  /*0f30*/  STL [R1+0x34], R9 ;  /* 0x0000340901007387 */ /* 0x0005e20000100800 */
[----:B------:R-:W-:-:S02]  /*0f40*/  ISETP.GE.AND P4, PT, R10, UR20, PT ;  /* 0x000000140a007c0c */ /* 0x000fc4000bf86270 */
[----:B------:R-:W-:Y:S01]  /*0f50*/  IADD3 R5, R5, UR4, RZ ;  /* 0x0000000405057c10 */ /* 0x000fe2000fffe0ff */
[----:B------:R-:W-:Y:S01]  /*0f60*/  ULDC.64 UR4, c[0x0][0x198] ;  /* 0x0000660000047ab9 */ /* 0x000fe20000000a00 */
[C---:B------:R-:W-:Y:S01]  /*0f70*/  IADD3 R28, R2.reuse, 0x50, RZ ;  /* 0x00000050021c7810 */ /* 0x040fe20007ffe0ff */
[----:B------:R-:W-:Y:S01]  /*0f80*/  USHF.L.U64.HI UR21, UR4, UR21, UR5 ;  /* 0x0000001504157299 */ /* 0x000fe20008010205 */
[----:B------:R-:W-:Y:S01]  /*0f90*/  IADD3 R27, R2, 0x60, RZ ;  /* 0x00000060021b7810 */ /* 0x000fe20007ffe0ff */
[----:B------:R-:W-:Y:S01]  /*0fa0*/  @!P0 IMAD.WIDE.U32 R16, R0, c[0x0][0x190], R4 ;  /* 0x0000640000108a25 */ /* 0x000fe200078e0004 */
[----:B------:R-:W-:Y:S01]  /*0fb0*/  USHF.L.U32 UR22, UR4, 0x5, URZ ;  /* 0x0000000504167899 */ /* 0x000fe2000800063f */
[----:B------:R-:W-:Y:S01]  /*0fc0*/  STL [R1+0x20], R28 ;  /* 0x0000201c01007387 */ /* 0x000fe20000100800 */
[----:B------:R-:W-:Y:S02]  /*0fd0*/  UIMAD UR11, UR21, UR10, URZ ;  /* 0x0000000a150b72a4 */ /* 0x000fe4000f8e023f */
[----:B------:R-:W-:Y:S01]  /*0fe0*/  USHF.L.U32 UR12, UR4, 0x4, URZ ;  /* 0x00000004040c7899 */ /* 0x000fe2000800063f */
[----:B------:R-:W-:Y:S01]  /*0ff0*/  STL [R1+0x28], R27 ;  /* 0x0000281b01007387 */ /* 0x000fe20000100800 */
[----:B-1----:R-:W-:Y:S01]  /*1000*/  LEA.HI R7, R24, R88, RZ, 0x6 ;  /* 0x0000005818077211 */ /* 0x002fe200078f30ff */
[----:B------:R-:W-:-:S03]  /*1010*/  USHF.L.U64.HI UR8, UR4, UR8, UR5 ;  /* 0x0000000804087299 */ /* 0x000fc60008010205 */
[----:B------:R-:W-:Y:S01]  /*1020*/  ULDC.64 UR4, c[0x0][0x1a0] ;  /* 0x0000680000047ab9 */ /* 0x000fe20000000a00 */
[----:B------:R-:W-:Y:S02]  /*1030*/  IMAD.SHL.U32 R7, R7, 0x8, RZ ;  /* 0x0000000807077824 */ /* 0x000fe400078e00ff */
[----:B--2---:R-:W-:-:S03]  /*1040*/  @!P0 IMAD R9, R6, c[0x0][0x190], RZ ;  /* 0x0000640006098a24 */ /* 0x004fc600078e02ff */
[----:B------:R-:W-:Y:S01]  /*1050*/  LOP3.LUT R219, R8, 0xfffffe00, R7, 0xf8, !PT ;  /* 0xfffffe0008db7812 */ /* 0x000fe200078ef807 */
[----:B------:R-:W-:Y:S01]  /*1060*/  @!P5 IMAD.X R6, RZ, RZ, R247, P2 ;  /* 0x000000ffff06d224 */ /* 0x000fe200010e06f7 */
[----:B------:R-:W-:Y:S01]  /*1070*/  @!P3 IADD3 R11, P2, R246, 0x40, RZ ;  /* 0x00000040f60bb810 */ /* 0x000fe20007f5e0ff */
[----:B------:R-:W-:Y:S01]  /*1080*/  @!P0 IMAD R19, R0, c[0x0][0x194], R9 ;  /* 0x0000650000138a24 */ /* 0x000fe200078e0209 */
[----:B------:R-:W-:Y:S01]  /*1090*/  @!P4 IADD3 R8, P6, R246, 0x30, RZ ;  /* 0x00000030f608c810 */ /* 0x000fe20007fde0ff */
[----:B------:R-:W-:Y:S02]  /*10a0*/  @!P5 IMAD R6, R6, c[0x0][0x190], RZ ;  /* 0x000064000606da24 */ /* 0x000fe400078e02ff */
[----:B------:R-:W-:Y:S02]  /*10b0*/  @!P1 IMAD R0, R247, c[0x0][0x190], RZ ;  /* 0x00006400f7009a24 */ /* 0x000fe400078e02ff */
[----:B------:R-:W-:Y:S02]  /*10c0*/  @!P5 IMAD R18, R12, c[0x0][0x194], R6 ;  /* 0x000065000c12da24 */ /* 0x000fe400078e0206 */
[----:B------:R-:W-:-:S02]  /*10d0*/  @!P1 IMAD R0, R246, c[0x0][0x194], R0 ;  /* 0x00006500f6009a24 */ /* 0x000fc400078e0200 */
        /* <DEDUP_REMOVED lines=10> */
[----:B------:R-:W-:Y:S01]  /*1180*/  @!P3 IMAD R20, R11, c[0x0][0x194], R10 ;  /* 0x000065000b14ba24 */ /* 0x000fe200078e020a */
[----:B------:R-:W-:Y:S01]  /*1190*/  @!P0 LEA R10, P6, R16, c[0x0][0x160], 0x1 ;  /* 0x00005800100a8a11 */ /* 0x000fe200078c08ff */
[----:B------:R-:W-:Y:S02]  /*11a0*/  @!P3 IMAD.MOV.U32 R6, RZ, RZ, R4 ;  /* 0x000000ffff06b224 */ /* 0x000fe400078e0004 */
[----:B------:R-:W-:-:S02]  /*11b0*/  @!P3 IMAD.MOV.U32 R7, RZ, RZ, R5 ;  /* 0x000000ffff07b224 */ /* 0x000fc400078e0005 */
[----:B------:R-:W-:Y:S01]  /*11c0*/  @!P0 IMAD.IADD R0, R17, 0x1, R19 ;  /* 0x0000000111008824 */ /* 0x000fe200078e0213 */
[----:B------:R-:W-:Y:S01]  /*11d0*/  @!P5 LEA.HI.X R19, R12, c[0x0][0x164], R13, 0x1, P2 ;  /* 0x000059000c13da11 */ /* 0x000fe200010f0c0d */
[----:B------:R-:W-:Y:S01]  /*11e0*/  @!P4 IMAD R9, R9, c[0x0][0x190], RZ ;  /* 0x000064000909ca24 */ /* 0x000fe200078e02ff */
[----:B------:R-:W-:Y:S01]  /*11f0*/  ISETP.GE.AND P2, PT, R28, UR20, PT ;  /* 0x000000141c007c0c */ /* 0x000fe2000bf46270 */
[----:B------:R-:W-:Y:S02]  /*1200*/  IMAD.SHL.U32 R219, R219, 0x2, RZ ;  /* 0x00000002dbdb7824 */ /* 0x000fe400078e00ff */
[----:B------:R-:W-:Y:S01]  /*1210*/  @!P3 IMAD.WIDE.U32 R6, R11, c[0x0][0x190], R6 ;  /* 0x000064000b06ba25 */ /* 0x000fe200078e0006 */
[----:B------:R-:W-:Y:S02]  /*1220*/  @!P0 LEA.HI.X R11, R16, c[0x0][0x164], R0, 0x1, P6 ;  /* 0x00005900100b8a11 */ /* 0x000fe400030f0c00 */
[----:B------:R-:W-:Y:S01]  /*1230*/  @!PT LDS RZ, [RZ] ;  /* 0x00000000fffff984 */ /* 0x000fe20000000800 */
[----:B------:R-:W-:Y:S01]  /*1240*/  @!PT LDS RZ, [RZ] ;  /* 0x00000000fffff984 */ /* 0x000fe20000000800 */
[----:B------:R-:W-:Y:S01]  /*1250*/  @!PT LDS RZ, [RZ] ;  /* 0x00000000fffff984 */ /* 0x000fe20000000800 */
[----:B------:R1:W-:Y:S01]  /*1260*/  @!P1 LDGSTS.E.BYPASS.LTC128B.128 [R219], [R14.64] ;  /* 0x000000000edb9fae */ /* 0x0003e2000b901d5a */
[----:B------:R-:W-:Y:S01]  /*1270*/  @!P4 IMAD R21, R8, c[0x0][0x194], R9 ;  /* 0x000065000815ca24 */ /* 0x000fe200078e0209 */
[----:B------:R-:W-:Y:S01]  /*1280*/  @!P3 LEA R16, P6, R6, c[0x0][0x160], 0x1 ;  /* 0x000058000610ba11 */ /* 0x000fe200078c08ff */
[----:B------:R-:W-:Y:S01]  /*1290*/  @!P4 IMAD.WIDE.U32 R8, R8, c[0x0][0x190], R4 ;  /* 0x000064000808ca25 */ /* 0x000fe200078e0004 */
[----:B------:R1:W-:Y:S01]  /*12a0*/  @!P1 LDGSTS.E.BYPASS.LTC128B.128 [R219+0x4000], [R14.64+0x80] ;  /* 0x040000800edb9fae */ /* 0x0003e2000b901d5a */
[----:B------:R-:W-:-:S02]  /*12b0*/  ISETP.GE.AND P1, PT, R27, UR20, PT ;  /* 0x000000141b007c0c */ /* 0x000fc4000bf26270 */
[----:B------:R-:W-:Y:S01]  /*12c0*/  @!P4 IMAD.IADD R0, R9, 0x1, R21 ;  /* 0x000000010900c824 */ /* 0x000fe200078e0215 */
[----:B------:R2:W-:Y:S01]  /*12d0*/  @!P0 LDGSTS.E.BYPASS.LTC128B.128 [R219+0x800], [R10.64] ;  /* 0x008000000adb8fae */ /* 0x0005e2000b901d5a */
[----:B------:R-:W-:-:S03]  /*12e0*/  @!P3 IMAD.IADD R7, R7, 0x1, R20 ;  /* 0x000000010707b824 */ /* 0x000fc600078e0214 */
[----:B------:R2:W-:Y:S02]  /*12f0*/  @!P0 LDGSTS.E.BYPASS.LTC128B.128 [R219+0x4800], [R10.64+0x80] ;  /* 0x048000800adb8fae */ /* 0x0005e4000b901d5a */
[----:B------:R-:W-:Y:S02]  /*1300*/  @!P3 LEA.HI.X R17, R6, c[0x0][0x164], R7, 0x1, P6 ;  /* 0x000059000611ba11 */ /* 0x000fe400030f0c07 */
[----:B------:R3:W-:Y:S04]  /*1310*/  @!P5 LDGSTS.E.BYPASS.LTC128B.128 [R219+0x1000], [R18.64] ;  /* 0x0100000012dbdfae */ /* 0x0007e8000b901d5a */
[----:B------:R3:W-:Y:S01]  /*1320*/  @!P5 LDGSTS.E.BYPASS.LTC128B.128 [R219+0x5000], [R18.64+0x80] ;  /* 0x0500008012dbdfae */ /* 0x0007e2000b901d5a */
[----:B------:R-:W-:Y:S02]  /*1330*/  ISETP.GE.AND P5, PT, R23, UR6, PT ;  /* 0x0000000617007c0c */ /* 0x000fe4000bfa6270 */
[----:B-1----:R-:W-:-:S04]  /*1340*/  @!P4 LEA R14, P0, R8, c[0x0][0x160], 0x1 ;  /* 0x00005800080eca11 */ /* 0x002fc800078008ff */
[----:B------:R-:W-:Y:S02]  /*1350*/  @!P4 LEA.HI.X R15, R8, c[0x0][0x164], R0, 0x1, P0 ;  /* 0x00005900080fca11 */ /* 0x000fe400000f0c00 */
[----:B------:R-:W-:Y:S02]  /*1360*/  @!P2 IADD3 R8, P6, R246, 0x50, RZ ;  /* 0x00000050f608a810 */ /* 0x000fe40007fde0ff */
[----:B--2---:R-:W-:Y:S01]  /*1370*/  IADD3 R10, R2, 0x70, RZ ;  /* 0x00000070020a7810 */ /* 0x004fe20007ffe0ff */
[----:B------:R1:W-:Y:S02]  /*1380*/  @!P4 LDGSTS.E.BYPASS.LTC128B.128 [R219+0x1800], [R14.64] ;  /* 0x018000000edbcfae */ /* 0x0003e4000b901d5a */
[--C-:B------:R-:W-:Y:S01]  /*1390*/  @!P2 IMAD.X R0, RZ, RZ, R247.reuse, P6 ;  /* 0x000000ffff00a224 */ /* 0x100fe200030e06f7 */
[----:B------:R-:W-:Y:S01]  /*13a0*/  ISETP.GE.AND P0, PT, R10, UR20, PT ;  /* 0x000000140a007c0c */ /* 0x000fe2000bf06270 */
[----:B------:R2:W-:Y:S01]  /*13b0*/  STL [R1+0x30], R10 ;  /* 0x0000300a01007387 */ /* 0x0005e20000100800 */
[----:B------:R-:W-:Y:S01]  /*13c0*/  @!P1 IADD3 R6, P6, R246, 0x60, RZ ;  /* 0x00000060f6069810 */ /* 0x000fe20007fde0ff */
[----:B------:R-:W-:Y:S01]  /*13d0*/  @!P2 IMAD R9, R0, c[0x0][0x190], RZ ;  /* 0x000064000009aa24 */ /* 0x000fe200078e02ff */
[----:B---3--:R-:W-:Y:S01]  /*13e0*/  SHF.R.S32.HI R18, RZ, 0x1f, R22 ;  /* 0x0000001fff127819 */ /* 0x008fe20000011416 */
[----:B------:R1:W-:Y:S01]  /*13f0*/  @!P4 LDGSTS.E.BYPASS.LTC128B.128 [R219+0x5800], [R14.64+0x80] ;  /* 0x058000800edbcfae */ /* 0x0003e2000b901d5a */
[----:B------:R-:W-:Y:S01]  /*1400*/  ISETP.GE.AND P4, PT, R23, UR6, PT ;  /* 0x0000000617007c0c */ /* 0x000fe2000bf86270 */
[----:B------:R-:W-:-:S02]  /*1410*/  @!P1 IMAD.X R7, RZ, RZ, R247, P6 ;  /* 0x000000ffff079224 */ /* 0x000fc400030e06f7 */
[C---:B------:R-:W-:Y:S01]  /*1420*/  @!P2 IMAD R11, R8.reuse, c[0x0][0x194], R9 ;  /* 0x00006500080baa24 */ /* 0x040fe200078e0209 */
[----:B------:R3:W-:Y:S01]  /*1430*/  @!P3 LDGSTS.E.BYPASS.LTC128B.128 [R219+0x2000], [R16.64] ;  /* 0x0200000010dbbfae */ /* 0x0007e2000b901d5a */
[----:B------:R-:W-:-:S03]  /*1440*/  @!P2 IMAD.WIDE.U32 R8, R8, c[0x0][0x190], R4 ;  /* 0x000064000808aa25 */ /* 0x000fc600078e0004 */
[----:B------:R3:W-:Y:S01]  /*1450*/  @!P3 LDGSTS.E.BYPASS.LTC128B.128 [R219+0x6000], [R16.64+0x80] ;  /* 0x0600008010dbbfae */ /* 0x0007e2000b901d5a */
[----:B------:R-:W-:-:S04]  /*1460*/  @!P1 IMAD R7, R7, c[0x0][0x190], RZ ;  /* 0x0000640007079a24 */ /* 0x000fc800078e02ff */
[C---:B------:R-:W-:Y:S02]  /*1470*/  @!P1 IMAD R13, R6.reuse, c[0x0][0x194], R7 ;  /* 0x00006500060d9a24 */ /* 0x040fe400078e0207 */
[----:B------:R-:W-:Y:S01]  /*1480*/  @!P1 IMAD.WIDE.U32 R6, R6, c[0x0][0x190], R4 ;  /* 0x0000640006069a25 */ /* 0x000fe200078e0004 */
[----:B--2---:R-:W-:-:S05]  /*1490*/  @!P0 IADD3 R10, P6, R246, 0x70, RZ ;  /* 0x00000070f60a8810 */ /* 0x004fca0007fde0ff */
[----:B------:R-:W-:Y:S01]  /*14a0*/  @!P0 IMAD.X R0, RZ, RZ, R247, P6 ;  /* 0x000000ffff008224 */ /* 0x000fe200030e06f7 */
[----:B------:R-:W-:Y:S01]  /*14b0*/  @!P2 LEA R20, P6, R8, c[0x0][0x160], 0x1 ;  /* 0x000058000814aa11 */ /* 0x000fe200078c08ff */
[----:B------:R-:W-:Y:S01]  /*14c0*/  @!P0 IMAD.WIDE.U32 R4, R10, c[0x0][0x190], R4 ;  /* 0x000064000a048a25 */ /* 0x000fe200078e0004 */
[----:B-1----:R-:W-:-:S03]  /*14d0*/  LEA.HI R15, R24, R88, RZ, 0x4 ;  /* 0x00000058180f7211 */ /* 0x002fc600078f20ff */
[----:B------:R-:W-:Y:S01]  /*14e0*/  @!P0 IMAD R12, R0, c[0x0][0x190], RZ ;  /* 0x00006400000c8a24 */ /* 0x000fe200078e02ff */
[----:B------:R-:W-:Y:S01]  /*14f0*/  SHF.R.S32.HI R14, RZ, 0x4, R15 ;  /* 0x00000004ff0e7819 */ /* 0x000fe2000001140f */
[----:B------:R-:W-:Y:S02]  /*1500*/  @!P2 IMAD.IADD R0, R9, 0x1, R11 ;  /* 0x000000010900a824 */ /* 0x000fe400078e020b */
[----:B------:R-:W-:-:S03]  /*1510*/  @!P0 IMAD R9, R10, c[0x0][0x194], R12 ;  /* 0x000065000a098a24 */ /* 0x000fc600078e020c */
[----:B------:R-:W-:Y:S01]  /*1520*/  @!P2 LEA.HI.X R21, R8, c[0x0][0x164], R0, 0x1, P6 ;  /* 0x000059000815aa11 */ /* 0x000fe200030f0c00 */
[----:B------:R-:W-:Y:S01]  /*1530*/  @!P1 IMAD.IADD R0, R7, 0x1, R13 ;  /* 0x0000000107009824 */ /* 0x000fe200078e020d */
[----:B------:R-:W-:-:S03]  /*1540*/  @!P1 LEA R12, P6, R6, c[0x0][0x160], 0x1 ;  /* 0x00005800060c9a11 */ /* 0x000fc600078c08ff */
[----:B------:R1:W-:Y:S01]  /*1550*/  @!P2 LDGSTS.E.BYPASS.LTC128B.128 [R219+0x2800], [R20.64] ;  /* 0x0280000014dbafae */ /* 0x0003e2000b901d5a */
[----:B------:R-:W-:Y:S01]  /*1560*/  @!P1 LEA.HI.X R13, R6, c[0x0][0x164], R0, 0x1, P6 ;  /* 0x00005900060d9a11 */ /* 0x000fe200030f0c00 */
[----:B------:R-:W-:Y:S01]  /*1570*/  @!P0 IMAD.IADD R0, R5, 0x1, R9 ;  /* 0x0000000105008824 */ /* 0x000fe200078e0209 */
[----:B------:R-:W-:Y:S01]  /*1580*/  @!P0 LEA R10, P6, R4, c[0x0][0x160], 0x1 ;  /* 0x00005800040a8a11 */ /* 0x000fe200078c08ff */
[----:B------:R-:W-:Y:S01]  /*1590*/  IMAD.WIDE.U32 R6, R2, c[0x0][0x1a0], R30 ;  /* 0x0000680002067a25 */ /* 0x000fe200078e001e */
[----:B------:R-:W-:Y:S01]  /*15a0*/  LOP3.LUT R9, R15, 0xfffffff0, RZ, 0xc0, !PT ;  /* 0xfffffff00f097812 */ /* 0x000fe200078ec0ff */
[----:B------:R1:W-:Y:S01]  /*15b0*/  @!P2 LDGSTS.E.BYPASS.LTC128B.128 [R219+0x6800], [R20.64+0x80] ;  /* 0x0680008014dbafae */ /* 0x0003e2000b901d5a */
[----:B------:R-:W-:Y:S01]  /*15c0*/  @!P0 LEA.HI.X R11, R4, c[0x0][0x164], R0, 0x1, P6 ;  /* 0x00005900040b8a11 */ /* 0x000fe200030f0c00 */
[C---:B------:R-:W-:Y:S01]  /*15d0*/  IMAD R0, R3.reuse, c[0x0][0x198], RZ ;  /* 0x0000660003007a24 */ /* 0x040fe200078e02ff */
[C---:B------:R-:W-:Y:S01]  /*15e0*/  ISETP.GE.AND P2, PT, R2.reuse, UR6, PT ;  /* 0x0000000602007c0c */ /* 0x040fe2000bf46270 */
[C---:B------:R-:W-:Y:S01]  /*15f0*/  IMAD.WIDE.U32 R4, R2.reuse, c[0x0][0x198], R30 ;  /* 0x0000660002047a25 */ /* 0x040fe200078e001e */
[----:B------:R2:W-:Y:S03]  /*1600*/  @!P1 LDGSTS.E.BYPASS.LTC128B.128 [R219+0x3000], [R12.64] ;  /* 0x030000000cdb9fae */ /* 0x0005e6000b901d5a */
[----:B------:R-:W-:Y:S01]  /*1610*/  IMAD R0, R2, c[0x0][0x19c], R0 ;  /* 0x0000670002007a24 */ /* 0x000fe200078e0200 */
[----:B------:R-:W-:Y:S01]  /*1620*/  IADD3 R4, P6, R4, UR16, RZ ;  /* 0x0000001004047c10 */ /* 0x000fe2000ffde0ff */
[----:B------:R-:W-:Y:S01]  /*1630*/  IMAD R3, R3, c[0x0][0x1a0], RZ ;  /* 0x0000680003037a24 */ /* 0x000fe200078e02ff */
[----:B------:R2:W-:Y:S02]  /*1640*/  @!P1 LDGSTS.E.BYPASS.LTC128B.128 [R219+0x7000], [R12.64+0x80] ;  /* 0x070000800cdb9fae */ /* 0x0005e4000b901d5a */
[----:B------:R-:W-:Y:S01]  /*1650*/  IADD3.X R5, R5, UR7, R0, P6, !PT ;  /* 0x0000000705057c10 */ /* 0x000fe2000b7fe400 */
[----:B------:R-:W-:Y:S01]  /*1660*/  IMAD R0, R18, c[0x0][0x1b0], RZ ;  /* 0x00006c0012007a24 */ /* 0x000fe200078e02ff */
[C---:B------:R-:W-:Y:S01]  /*1670*/  ISETP.GE.AND P6, PT, R2.reuse, UR6, PT ;  /* 0x0000000602007c0c */ /* 0x040fe2000bfc6270 */
[----:B------:R-:W-:Y:S01]  /*1680*/  USHF.R.S32.HI UR7, URZ, 0x1f, UR10 ;  /* 0x0000001f3f077899 */ /* 0x000fe2000801140a */
[----:B------:R-:W-:Y:S01]  /*1690*/  IMAD R3, R2, c[0x0][0x1a4], R3 ;  /* 0x0000690002037a24 */ /* 0x000fe200078e0203 */
[----:B------:R4:W-:Y:S01]  /*16a0*/  @!P0 LDGSTS.E.BYPASS.LTC128B.128 [R219+0x3800], [R10.64] ;  /* 0x038000000adb8fae */ /* 0x0009e2000b901d5a */
[C---:B------:R-:W-:Y:S01]  /*16b0*/  IMAD R8, R22.reuse, c[0x0][0x1b4], R0 ;  /* 0x00006d0016087a24 */ /* 0x040fe200078e0200 */
[----:B------:R-:W-:Y:S01]  /*16c0*/  UIMAD UR11, UR7, UR22, UR11 ;  /* 0x00000016070b72a4 */ /* 0x000fe2000f8e020b */
[----:B------:R-:W-:Y:S01]  /*16d0*/  IMAD.WIDE.U32 R28, R22, c[0x0][0x1b0], R4 ;  /* 0x00006c00161c7a25 */ /* 0x000fe200078e0004 */
[----:B------:R4:W-:Y:S03]  /*16e0*/  @!P0 LDGSTS.E.BYPASS.LTC128B.128 [R219+0x7800], [R10.64+0x80] ;  /* 0x078000800adb8fae */ /* 0x0009e6000b901d5a */
[----:B------:R-:W-:Y:S01]  /*16f0*/  IMAD.IADD R91, R29, 0x1, R8 ;  /* 0x000000011d5b7824 */ /* 0x000fe200078e0208 */
[----:B------:R-:W-:Y:S01]  /*1700*/  IADD3 R8, P3, R6, UR18, RZ ;  /* 0x0000001206087c10 */ /* 0x000fe2000ff7e0ff */
[----:B------:R-:W-:Y:S01]  /*1710*/  IMAD.MOV.U32 R90, RZ, RZ, R28 ;  /* 0x000000ffff5a7224 */ /* 0x000fe200078e001c */
[----:B------:R5:W-:Y:S01]  /*1720*/  STL.64 [R1+0x10], R28 ;  /* 0x0000101c01007387 */ /* 0x000be20000100a00 */
[----:B------:R-:W-:Y:S01]  /*1730*/  IMAD.IADD R0, R88, 0x1, -R9 ;  /* 0x0000000158007824 */ /* 0x000fe200078e0a09 */
[----:B------:R-:W-:Y:S01]  /*1740*/  IADD3.X R9, R7, UR15, R3, P3, !PT ;  /* 0x0000000f07097c10 */ /* 0x000fe20009ffe403 */
[----:B------:R-:W-:Y:S01]  /*1750*/  IMAD.WIDE.U32 R4, R86, UR22, R90 ;  /* 0x0000001656047c25 */ /* 0x000fe2000f8e005a */
[----:B------:R-:W-:Y:S01]  /*1760*/  LEA.HI R7, R15, R14, RZ, 0x1 ;  /* 0x0000000e0f077211 */ /* 0x000fe200078f08ff */
[----:B------:R-:W-:Y:S01]  /*1770*/  UIMAD.WIDE.U32 UR14, UR10, UR4, URZ ;  /* 0x000000040a0e72a5 */ /* 0x000fe2000f8e003f */
[----:B---3--:R-:W-:Y:S01]  /*1780*/  SHF.R.S32.HI R17, RZ, 0x1f, R0 ;  /* 0x0000001fff117819 */ /* 0x008fe20000011400 */
[----:B------:R-:W-:Y:S01]  /*1790*/  UIMAD UR4, UR7, UR4, URZ ;  /* 0x00000004070472a4 */ /* 0x000fe2000f8e023f */
[----:B------:R-:W-:Y:S01]  /*17a0*/  IADD3 R3, R5, UR11, RZ ;  /* 0x0000000b05037c10 */ /* 0x000fe2000fffe0ff */
[----:B------:R-:W-:Y:S01]  /*17b0*/  STL.64 [R1], R90 ;  /* 0x0000005a01007387 */ /* 0x000fe20000100a00 */
[----:B------:R-:W-:Y:S01]  /*17c0*/  @!P6 LEA R6, P3, R4, c[0x0][0x168], 0x1 ;  /* 0x00005a000406ea11 */ /* 0x000fe200078608ff */
[----:B------:R-:W-:Y:S01]  /*17d0*/  UIMAD UR4, UR10, UR5, UR4 ;  /* 0x000000050a0472a4 */ /* 0x000fe2000f8e0204 */
[----:B------:R-:W-:-:S02]  /*17e0*/  LOP3.LUT R15, R7, 0xfffffffe, RZ, 0xc0, !PT ;  /* 0xfffffffe070f7812 */ /* 0x000fc400078ec0ff */
[C---:B------:R-:W-:Y:S01]  /*17f0*/  @!P6 LEA.HI.X R7, R4.reuse, c[0x0][0x16c], R3, 0x1, P3 ;  /* 0x00005b000407ea11 */ /* 0x040fe200018f0c03 */
[----:B------:R-:W-:Y:S01]  /*1800*/  UIADD3 UR4, UR15, UR4, URZ ;  /* 0x000000040f047290 */ /* 0x000fe2000fffe03f */
[----:B------:R-:W-:Y:S01]  /*1810*/  @!P5 IADD3 R5, P3, R4, UR12, RZ ;  /* 0x0000000c0405dc10 */ /* 0x000fe2000ff7e0ff */
[----:B------:R-:W-:Y:S01]  /*1820*/  IMAD.IADD R15, R14, 0x1, -R15 ;  /* 0x000000010e0f7824 */ /* 0x000fe200078e0a0f */
[----:B------:R-:W-:Y:S01]  /*1830*/  LEA.HI R17, R17, R0, RZ, 0x3 ;  /* 0x0000000011117211 */ /* 0x000fe200078f18ff */
[----:B------:R3:W-:Y:S01]  /*1840*/  @!P6 LDGSTS.E.BYPASS.LTC128B.128 [R219+0x8000], [R6.64] ;  /* 0x0800000006dbefae */ /* 0x0007e2000b901d5a */
[----:B------:R-:W-:Y:S01]  /*1850*/  @!P5 IADD3.X R3, R3, UR8, RZ, P3, !PT ;  /* 0x000000080303dc10 */ /* 0x000fe20009ffe4ff */
[----:B------:R-:W-:Y:S01]  /*1860*/  IMAD R14, R18, c[0x0][0x1b8], RZ ;  /* 0x00006e00120e7a24 */ /* 0x000fe200078e02ff */
[----:B------:R-:W-:Y:S01]  /*1870*/  @!P5 LEA R4, P3, R5, c[0x0][0x168], 0x1 ;  /* 0x00005a000504da11 */ /* 0x000fe200078608ff */
[----:B------:R3:W-:Y:S01]  /*1880*/  @!P6 LDGSTS.E.BYPASS.LTC128B.128 [R219+0x9000], [R6.64+0x80] ;  /* 0x0900008006dbefae */ /* 0x0007e2000b901d5a */
[----:B------:R-:W-:Y:S01]  /*1890*/  LOP3.LUT R16, R17, 0xfffffff8, RZ, 0xc0, !PT ;  /* 0xfffffff811107812 */ /* 0x000fe200078ec0ff */
[----:B------:R-:W-:Y:S01]  /*18a0*/  IMAD R14, R22, c[0x0][0x1bc], R14 ;  /* 0x00006f00160e7a24 */ /* 0x000fe200078e020e */
[----:B------:R-:W-:Y:S01]  /*18b0*/  @!P5 LEA.HI.X R5, R5, c[0x0][0x16c], R3, 0x1, P3 ;  /* 0x00005b000505da11 */ /* 0x000fe200018f0c03 */
[----:B------:R-:W-:-:S02]  /*18c0*/  IMAD.SHL.U32 R3, R2, 0x8, RZ ;  /* 0x0000000802037824 */ /* 0x000fc400078e00ff */
[----:B------:R-:W-:Y:S02]  /*18d0*/  IMAD.IADD R24, R0, 0x1, -R16 ;  /* 0x0000000100187824 */ /* 0x000fe400078e0a10 */
[----:B------:R1:W-:Y:S01]  /*18e0*/  @!P5 LDGSTS.E.BYPASS.LTC128B.128 [R219+0x8800], [R4.64] ;  /* 0x0880000004dbdfae */ /* 0x0003e2000b901d5a */
[----:B------:R-:W-:Y:S02]  /*18f0*/  IMAD.SHL.U32 R0, R25, 0x40, RZ ;  /* 0x0000004019007824 */ /* 0x000fe400078e00ff */
[----:B------:R-:W-:Y:S01]  /*1900*/  IMAD.SHL.U32 R2, R24, 0x40, RZ ;  /* 0x0000004018027824 */ /* 0x000fe200078e00ff */
[----:B------:R1:W-:Y:S01]  /*1910*/  @!P5 LDGSTS.E.BYPASS.LTC128B.128 [R219+0x9800], [R4.64+0x80] ;  /* 0x0980008004dbdfae */ /* 0x0003e2000b901d5a */
[----:B-----5:R-:W-:Y:S01]  /*1920*/  IMAD.WIDE.U32 R28, R22, c[0x0][0x1b8], R8 ;  /* 0x00006e00161c7a25 */ /* 0x020fe200078e0008 */
[----:B------:R-:W-:Y:S02]  /*1930*/  LOP3.LUT R0, R0, 0x1c0, RZ, 0xc0, !PT ;  /* 0x000001c000007812 */ /* 0x000fe400078ec0ff */
[----:B------:R-:W0:Y:S01]  /*1940*/  LDGDEPBAR ;  /* 0x00000000000079af */ /* 0x000e220000000000 */
[----:B------:R-:W-:Y:S01]  /*1950*/  LOP3.LUT R2, R2, 0x1c0, RZ, 0xc0, !PT ;  /* 0x000001c002027812 */ /* 0x000fe200078ec0ff */
[----:B------:R-:W-:-:S02]  /*1960*/  IMAD.U32 R8, RZ, RZ, UR14 ;  /* 0x0000000eff087e24 */ /* 0x000fc4000f8e00ff */
[----:B------:R-:W-:Y:S01]  /*1970*/  IMAD.U32 R9, RZ, RZ, UR15 ;  /* 0x0000000fff097e24 */ /* 0x000fe2000f8e00ff */
[----:B------:R-:W-:Y:S01]  /*1980*/  STL.64 [R1+0x8], R28 ;  /* 0x0000081c01007387 */ /* 0x000fe20000100a00 */
[----:B------:R-:W-:Y:S01]  /*1990*/  IMAD.IADD R252, R29, 0x1, R14 ;  /* 0x000000011dfc7824 */ /* 0x000fe200078e020e */
[----:B---3--:R-:W-:Y:S01]  /*19a0*/  LOP3.LUT R6, R0, 0x8, R3, 0xf8, !PT ;  /* 0x0000000800067812 */ /* 0x008fe200078ef803 */
[----:B------:R-:W-:Y:S01]  /*19b0*/  @!P4 IMAD.MOV.U32 R7, RZ, RZ, c[0x0][0x1a4] ;  /* 0x00006900ff07c624 */ /* 0x000fe200078e00ff */
[----:B------:R-:W-:Y:S02]  /*19c0*/  SHF.R.U32.HI R3, RZ, 0x3, R0 ;  /* 0x00000003ff037819 */ /* 0x000fe40000011600 */
[----:B------:R-:W-:Y:S02]  /*19d0*/  LEA R0, P0, R8, R28, 0x5 ;  /* 0x0000001c08007211 */ /* 0x000fe400078028ff */
[----:B------:R-:W-:Y:S01]  /*19e0*/  LOP3.LUT R9, R6, R3, RZ, 0x3c, !PT ;  /* 0x0000000306097212 */ /* 0x000fe200078e3cff */
[----:B------:R-:W-:Y:S01]  /*19f0*/  @!P4 IMAD.MOV.U32 R3, RZ, RZ, c[0x0][0x1a0] ;  /* 0x00006800ff03c624 */ /* 0x000fe200078e00ff */
[----:B------:R-:W-:Y:S01]  /*1a00*/  @!P2 LEA R6, P1, R0, c[0x0][0x170], 0x1 ;  /* 0x00005c000006aa11 */ /* 0x000fe200078208ff */
[----:B-1----:R-:W-:Y:S01]  /*1a10*/  IMAD.SHL.U32 R4, R15, 0x8, RZ ;  /* 0x000000080f047824 */ /* 0x002fe200078e00ff */
[----:B------:R-:W-:-:S04]  /*1a20*/  DEPBAR.LE SB0, 0x0 ;  /* 0x000080000000791a */ /* 0x000fc80000000000 */
[----:B------:R-:W-:Y:S01]  /*1a30*/  BAR.SYNC.DEFER_BLOCKING 0x0 ;  /* 0x0000000000007b1d */ /* 0x000fe20000010000 */
[----:B------:R-:W-:Y:S01]  /*1a40*/  LOP3.LUT R4, R2, 0x8, R4, 0xf8, !PT ;  /* 0x0000000802047812 */ /* 0x000fe200078ef804 */
[----:B------:R-:W-:Y:S01]  /*1a50*/  IMAD.U32 R5, RZ, RZ, UR4 ;  /* 0x00000004ff057e24 */ /* 0x000fe2000f8e00ff */
[----:B------:R-:W-:-:S04]  /*1a60*/  SHF.R.U32.HI R2, RZ, 0x3, R2 ;  /* 0x00000003ff027819 */ /* 0x000fc80000011602 */
[----:B------:R-:W-:Y:S01]  /*1a70*/  LOP3.LUT R85, R4, R2, RZ, 0x3c, !PT ;  /* 0x0000000204557212 */ /* 0x000fe200078e3cff */
[----:B------:R-:W-:Y:S01]  /*1a80*/  IMAD.SHL.U32 R4, R17, 0x40, RZ ;  /* 0x0000004011047824 */ /* 0x000fe200078e00ff */
[----:B------:R-:W-:Y:S02]  /*1a90*/  LEA.HI.X R2, R8, R252, R5, 0x5, P0 ;  /* 0x000000fc08027211 */ /* 0x000fe400000f2c05 */
[C---:B------:R-:W-:Y:S02]  /*1aa0*/  @!P4 LEA R5, P0, R3.reuse, R0, 0x4 ;  /* 0x000000000305c211 */ /* 0x040fe400078020ff */
[----:B------:R-:W-:Y:S02]  /*1ab0*/  LOP3.LUT R84, R4, 0xfffffe00, RZ, 0xc0, !PT ;  /* 0xfffffe0004547812 */ /* 0x000fe400078ec0ff */
[----:B------:R-:W-:Y:S02]  /*1ac0*/  @!P4 LEA.HI.X R3, R3, R2, R7, 0x4, P0 ;  /* 0x000000020303c211 */ /* 0x000fe400000f2407 */
[----:B------:R-:W-:Y:S01]  /*1ad0*/  @!P2 LEA.HI.X R7, R0, c[0x0][0x174], R2, 0x1, P1 ;  /* 0x00005d000007aa11 */ /* 0x000fe200008f0c02 */
[----:B------:R-:W-:Y:S01]  /*1ae0*/  IMAD R2, R87, 0x400, R84 ;  /* 0x0000040057027824 */ /* 0x000fe200078e0254 */
[----:B------:R-:W-:Y:S01]  /*1af0*/  @!P4 LEA R4, P0, R5, c[0x0][0x170], 0x1 ;  /* 0x00005c000504ca11 */ /* 0x000fe200078008ff */
[----:B------:R-:W-:-:S02]  /*1b00*/  IMAD R0, R15, 0x200, R9 ;  /* 0x000002000f007824 */ /* 0x000fc400078e0209 */
[----:B------:R-:W-:Y:S01]  /*1b10*/  IMAD.IADD R2, R85, 0x1, R2 ;  /* 0x0000000155027824 */ /* 0x000fe200078e0202 */
[----:B------:R-:W-:Y:S01]  /*1b20*/  @!P4 LEA.HI.X R5, R5, c[0x0][0x174], R3, 0x1, P0 ;  /* 0x00005d000505ca11 */ /* 0x000fe200000f0c03 */
[----:B------:R-:W-:Y:S01]  /*1b30*/  @P2 STS.128 [R219+0xa000], RZ ;  /* 0x00a000ffdb002388 */ /* 0x000fe20000000c00 */
[----:B------:R-:W-:Y:S02]  /*1b40*/  IMAD.SHL.U32 R204, R0, 0x2, RZ ;  /* 0x0000000200cc7824 */ /* 0x000fe400078e00ff */
[----:B------:R-:W-:Y:S01]  /*1b50*/  IMAD.SHL.U32 R206, R2, 0x2, RZ ;  /* 0x0000000202ce7824 */ /* 0x000fe200078e00ff */
[----:B------:R-:W-:Y:S01]  /*1b60*/  @P2 STS.128 [R219+0xb000], RZ ;  /* 0x00b000ffdb002388 */ /* 0x000fe20000000c00 */
[----:B------:R-:W-:Y:S01]  /*1b70*/  IMAD.MOV.U32 R3, RZ, RZ, 0x10 ;  /* 0x00000010ff037424 */ /* 0x000fe200078e00ff */
[C---:B------:R-:W-:Y:S01]  /*1b80*/  IADD3 R0, R204.reuse, 0x8000, RZ ;  /* 0x00008000cc007810 */ /* 0x040fe20007ffe0ff */
[----:B------:R-:W-:Y:S01]  /*1b90*/  IMAD.MOV.U32 R2, RZ, RZ, -0x20 ;  /* 0xffffffe0ff027424 */ /* 0x000fe200078e00ff */
[----:B------:R-:W-:Y:S01]  /*1ba0*/  @!PT LDS RZ, [RZ] ;  /* 0x00000000fffff984 */ /* 0x000fe20000000800 */
[----:B------:R-:W-:Y:S01]  /*1bb0*/  @!PT LDS RZ, [RZ] ;  /* 0x00000000fffff984 */ /* 0x000fe20000000800 */
[----:B------:R-:W-:Y:S01]  /*1bc0*/  @!PT LDS RZ, [RZ] ;  /* 0x00000000fffff984 */ /* 0x000fe20000000800 */
[----:B------:R1:W-:Y:S01]  /*1bd0*/  @!P2 LDGSTS.E.BYPASS.LTC128B.128 [R219+0xa000], [R6.64] ;  /* 0x0a00000006dbafae */ /* 0x0003e2000b901d5a */
[----:B------:R-:W-:-:S03]  /*1be0*/  IADD3 R215, R204, 0x8020, RZ ;  /* 0x00008020ccd77810 */ /* 0x000fc60007ffe0ff */
[----:B------:R1:W-:Y:S01]  /*1bf0*/  @!P2 LDGSTS.E.BYPASS.LTC128B.128 [R219+0xb000], [R6.64+0x80] ;  /* 0x0b00008006dbafae */ /* 0x0003e2000b901d5a */
[----:B------:R-:W-:-:S03]  /*1c00*/  R2P PR, R24, 0x6 ;  /* 0x0000000618007804 */ /* 0x000fc60000000000 */
[----:B------:R-:W-:Y:S02]  /*1c10*/  @P4 STS.128 [R219+0xa800], RZ ;  /* 0x00a800ffdb004388 */ /* 0x000fe40000000c00 */
[----:B------:R-:W-:Y:S02]  /*1c20*/  SEL R3, R3, 0xfffffff0, !P1 ;  /* 0xfffffff003037807 */ /* 0x000fe40004800000 */
[----:B------:R-:W-:Y:S01]  /*1c30*/  @P4 STS.128 [R219+0xb800], RZ ;  /* 0x00b800ffdb004388 */ /* 0x000fe20000000c00 */
[----:B------:R-:W-:Y:S02]  /*1c40*/  SEL R2, R2, 0x20, P2 ;  /* 0x0000002002027807 */ /* 0x000fe40001000000 */
[----:B------:R-:W-:Y:S01]  /*1c50*/  R2P PR, R25, 0x6 ;  /* 0x0000000619007804 */ /* 0x000fe20000000000 */
[----:B------:R-:W-:Y:S01]  /*1c60*/  @!PT LDS RZ, [RZ] ;  /* 0x00000000fffff984 */ /* 0x000fe20000000800 */
[----:B------:R-:W-:Y:S01]  /*1c70*/  @!PT LDS RZ, [RZ] ;  /* 0x00000000fffff984 */ /* 0x000fe20000000800 */
[----:B------:R-:W-:Y:S01]  /*1c80*/  @!PT LDS RZ, [RZ] ;  /* 0x00000000fffff984 */ /* 0x000fe20000000800 */
[----:B------:R1:W-:Y:S01]  /*1c90*/  @!P4 LDGSTS.E.BYPASS.LTC128B.128 [R219+0xa800], [R4.64] ;  /* 0x0a80000004dbcfae */ /* 0x0003e2000b901d5a */
[--C-:B------:R-:W-:Y:S02]  /*1ca0*/  IMAD R208, R3, 0x2, R206.reuse ;  /* 0x0000000203d07824 */ /* 0x100fe400078e02ce */
[C---:B------:R-:W-:Y:S01]  /*1cb0*/  IMAD R214, R2.reuse, 0x2, R206 ;  /* 0x0000000202d67824 */ /* 0x040fe200078e02ce */
[----:B------:R1:W-:Y:S01]  /*1cc0*/  @!P4 LDGSTS.E.BYPASS.LTC128B.128 [R219+0xb800], [R4.64+0x80] ;  /* 0x0b80008004dbcfae */ /* 0x0003e2000b901d5a */
[----:B------:R-:W-:-:S03]  /*1cd0*/  IMAD R213, R2, 0x2, R208 ;  /* 0x0000000202d57824 */ /* 0x000fc600078e02d0 */
[----:B------:R-:W-:Y:S04]  /*1ce0*/  LDSM.16.M88.4 R16, [R204+0x8000] ;  /* 0x00800000cc10783b */ /* 0x000fe80000000200 */
[----:B------:R-:W-:Y:S01]  /*1cf0*/  LDSM.16.M88.4 R20, [R204+0x8800] ;  /* 0x00880000cc14783b */ /* 0x000fe20000000200 */
[----:B------:R-:W-:Y:S01]  /*1d00*/  @P1 IADD3 R215, R0, -0x20, RZ ;  /* 0xffffffe000d71810 */ /* 0x000fe20007ffe0ff */
[----:B------:R-:W-:Y:S02]  /*1d10*/  IMAD.MOV.U32 R0, RZ, RZ, 0x40 ;  /* 0x00000040ff007424 */ /* 0x000fe400078e00ff */
[----:B--2---:R-:W2:Y:S01]  /*1d20*/  LDSM.16.M88.4 R12, [R206] ;  /* 0x00000000ce0c783b */ /* 0x004ea20000000200 */
[C---:B------:R-:W-:Y:S02]  /*1d30*/  IADD3 R218, R215.reuse, 0x800, RZ ;  /* 0x00000800d7da7810 */ /* 0x040fe40007ffe0ff */
[----:B------:R-:W-:Y:S01]  /*1d40*/  SEL R0, R0, 0xffffffc0, !P2 ;  /* 0xffffffc000007807 */ /* 0x000fe20005000000 */
[----:B------:R-:W-:Y:S01]  /*1d50*/  LDSM.16.M88.4 R28, [R215] ;  /* 0x00000000d71c783b */ /* 0x000fe20000000200 */
[----:B------:R-:W-:-:S02]  /*1d60*/  IADD3 R217, R215, 0x1000, RZ ;  /* 0x00001000d7d97810 */ /* 0x000fc40007ffe0ff */
[----:B------:R-:W-:Y:S01]  /*1d70*/  IADD3 R216, R215, 0x1800, RZ ;  /* 0x00001800d7d87810 */ /* 0x000fe20007ffe0ff */
[----:B----4-:R-:W-:Y:S01]  /*1d80*/  LDSM.16.M88.4 R8, [R208+0x2000] ;  /* 0x00200000d008783b */ /* 0x010fe20000000200 */
[----:B------:R-:W-:Y:S02]  /*1d90*/  IMAD.IADD R212, R204, 0x1, R0 ;  /* 0x00000001ccd47824 */ /* 0x000fe400078e0200 */
[----:B------:R-:W-:Y:S01]  /*1da0*/  IMAD.IADD R211, R0, 0x1, R215 ;  /* 0x0000000100d37824 */ /* 0x000fe200078e02d7 */
[----:B------:R-:W-:Y:S01]  /*1db0*/  LDSM.16.M88.4 R24, [R215+0x800] ;  /* 0x00080000d718783b */ /* 0x000fe20000000200 */
[----:B------:R-:W-:-:S03]  /*1dc0*/  IMAD.U32 R0, RZ, RZ, UR10 ;  /* 0x0000000aff007e24 */ /* 0x000fc6000f8e00ff */
[----:B-1----:R-:W1:Y:S04]  /*1dd0*/  LDSM.16.M88.4 R4, [R206+0x2000] ;  /* 0x00200000ce04783b */ /* 0x002e680000000200 */
[----:B------:R-:W-:Y:S04]  /*1de0*/  LDSM.16.M88.4 R36, [R212+0x8000] ;  /* 0x00800000d424783b */ /* 0x000fe80000000200 */
[----:B------:R-:W-:Y:S04]  /*1df0*/  LDSM.16.M88.4 R32, [R212+0x8800] ;  /* 0x00880000d420783b */ /* 0x000fe80000000200 */
[----:B------:R-:W0:Y:S01]  /*1e00*/  LDGDEPBAR ;  /* 0x00000000000079af */ /* 0x000e220000000000 */
[C---:B--2---:R-:W-:Y:S08]  /*1e10*/  HMMA.16816.F32.BF16 R64, R12.reuse, R16, RZ ;  /* 0x000000100c40723c */ /* 0x044ff000000418ff */
[----:B------:R-:W-:Y:S08]  /*1e20*/  HMMA.16816.F32.BF16 R68, R12, R18, RZ ;  /* 0x000000120c44723c */ /* 0x000ff000000418ff */
[C---:B-1----:R-:W-:Y:S08]  /*1e30*/  HMMA.16816.F32.BF16 R40, R4.reuse, R16, RZ ;  /* 0x000000100428723c */ /* 0x042ff000000418ff */
[C---:B------:R-:W-:Y:S01]  /*1e40*/  HMMA.16816.F32.BF16 R56, R4.reuse, R18, RZ ;  /* 0x000000120438723c */ /* 0x040fe200000418ff */
[----:B------:R-:W-:Y:S07]  /*1e50*/  LDSM.16.M88.4 R16, [R214+0x2000] ;  /* 0x00200000d610783b */ /* 0x000fee0000000200 */
[C---:B------:R-:W-:Y:S08]  /*1e60*/  HMMA.16816.F32.BF16 R48, R4.reuse, R20, RZ ;  /* 0x000000140430723c */ /* 0x040ff000000418ff */
[----:B------:R-:W-:Y:S01]  /*1e70*/  HMMA.16816.F32.BF16 R44, R4, R22, RZ ;  /* 0x00000016042c723c */ /* 0x000fe200000418ff */
[----:B------:R-:W1:Y:S07]  /*1e80*/  LDSM.16.M88.4 R4, [R208] ;  /* 0x00000000d004783b */ /* 0x000e6e0000000200 */
[C---:B------:R-:W-:Y:S08]  /*1e90*/  HMMA.16816.F32.BF16 R52, R12.reuse, R20, RZ ;  /* 0x000000140c34723c */ /* 0x040ff000000418ff */
[----:B------:R-:W-:Y:S01]  /*1ea0*/  HMMA.16816.F32.BF16 R60, R12, R22, RZ ;  /* 0x000000160c3c723c */ /* 0x000fe200000418ff */
[----:B------:R-:W2:Y:S07]  /*1eb0*/  LDSM.16.M88.4 R20, [R214] ;  /* 0x00000000d614783b */ /* 0x000eae0000000200 */
[C---:B------:R-:W-:Y:S08]  /*1ec0*/  HMMA.16816.F32.BF16 R76, R8.reuse, R30, R56 ;  /* 0x0000001e084c723c */ /* 0x040ff00000041838 */
[C---:B------:R-:W-:Y:S08]  /*1ed0*/  HMMA.16816.F32.BF16 R12, R8.reuse, R28, R40 ;  /* 0x0000001c080c723c */ /* 0x040ff00000041828 */
[C---:B------:R-:W-:Y:S08]  /*1ee0*/  HMMA.16816.F32.BF16 R72, R8.reuse, R24, R48 ;  /* 0x000000180848723c */ /* 0x040ff00000041830 */
[----:B------:R-:W-:Y:S01]  /*1ef0*/  HMMA.16816.F32.BF16 R44, R8, R26, R44 ;  /* 0x0000001a082c723c */ /* 0x000fe2000004182c */
[----:B------:R-:W-:Y:S07]  /*1f00*/  LDSM.16.M88.4 R8, [R213] ;  /* 0x00000000d508783b */ /* 0x000fee0000000200 */
[C---:B-1----:R-:W-:Y:S08]  /*1f10*/  HMMA.16816.F32.BF16 R56, R4.reuse, R28, R64 ;  /* 0x0000001c0438723c */ /* 0x042ff00000041840 */
[C---:B------:R-:W-:Y:S01]  /*1f20*/  HMMA.16816.F32.BF16 R40, R4.reuse, R30, R68 ;  /* 0x0000001e0428723c */ /* 0x040fe20000041844 */
[----:B------:R-:W1:Y:S07]  /*1f30*/  LDSM.16.M88.4 R28, [R211] ;  /* 0x00000000d31c783b */ /* 0x000e6e0000000200 */
[C---:B------:R-:W-:Y:S08]  /*1f40*/  HMMA.16816.F32.BF16 R48, R4.reuse, R24, R52 ;  /* 0x000000180430723c */ /* 0x040ff00000041834 */
[----:B------:R-:W-:Y:S01]  /*1f50*/  HMMA.16816.F32.BF16 R64, R4, R26, R60 ;  /* 0x0000001a0440723c */ /* 0x000fe2000004183c */
[----:B------:R-:W3:Y:S04]  /*1f60*/  LDSM.16.M88.4 R4, [R213+0x2000] ;  /* 0x00200000d504783b */ /* 0x000ee80000000200 */
[----:B------:R-:W-:Y:S03]  /*1f70*/  LDSM.16.M88.4 R24, [R206+0x4000] ;  /* 0x00400000ce18783b */ /* 0x000fe60000000200 */
[C---:B------:R-:W-:Y:S08]  /*1f80*/  HMMA.16816.F32.BF16 R68, R16.reuse, R38, R76 ;  /* 0x000000261044723c */ /* 0x040ff0000004184c */
[C---:B------:R-:W-:Y:S01]  /*1f90*/  HMMA.16816.F32.BF16 R60, R16.reuse, R36, R12 ;  /* 0x00000024103c723c */ /* 0x040fe2000004180c */
[----:B------:R-:W-:Y:S07]  /*1fa0*/  LDSM.16.M88.4 R12, [R206+0x6000] ;  /* 0x00600000ce0c783b */ /* 0x000fee0000000200 */
[C---:B------:R-:W-:Y:S08]  /*1fb0*/  HMMA.16816.F32.BF16 R72, R16.reuse, R32, R72 ;  /* 0x000000201048723c */ /* 0x040ff00000041848 */
[----:B------:R-:W-:Y:S01]  /*1fc0*/  HMMA.16816.F32.BF16 R76, R16, R34, R44 ;  /* 0x00000022104c723c */ /* 0x000fe2000004182c */
[----:B------:R-:W4:Y:S04]  /*1fd0*/  LDSM.16.M88.4 R16, [R211+0x800] ;  /* 0x00080000d310783b */ /* 0x000f280000000200 */
[----:B------:R-:W-:Y:S03]  /*1fe0*/  LDSM.16.M88.4 R44, [R204+0x9800] ;  /* 0x00980000cc2c783b */ /* 0x000fe60000000200 */
[C---:B--2---:R-:W-:Y:S08]  /*1ff0*/  HMMA.16816.F32.BF16 R56, R20.reuse, R36, R56 ;  /* 0x000000241438723c */ /* 0x044ff00000041838 */
[C---:B------:R-:W-:Y:S01]  /*2000*/  HMMA.16816.F32.BF16 R52, R20.reuse, R38, R40 ;  /* 0x000000261434723c */ /* 0x040fe20000041828 */
[----:B------:R-:W2:Y:S07]  /*2010*/  LDSM.16.M88.4 R40, [R204+0x9000] ;  /* 0x00900000cc28783b */ /* 0x000eae0000000200 */
[C---:B------:R-:W-:Y:S08]  /*2020*/  HMMA.16816.F32.BF16 R36, R20.reuse, R32, R48 ;  /* 0x000000201424723c */ /* 0x040ff00000041830 */
[----:B------:R-:W-:Y:S08]  /*2030*/  HMMA.16816.F32.BF16 R20, R20, R34, R64 ;  /* 0x000000221414723c */ /* 0x000ff00000041840 */
[----:B-1----:R-:W-:Y:S08]  /*2040*/  HMMA.16816.F32.BF16 R32, R8, R28, R56 ;  /* 0x0000001c0820723c */ /* 0x002ff00000041838 */
[C---:B---3--:R-:W-:Y:S08]  /*2050*/  HMMA.16816.F32.BF16 R68, R4.reuse, R30, R68 ;  /* 0x0000001e0444723c */ /* 0x048ff00000041844 */
[C---:B------:R-:W-:Y:S08]  /*2060*/  HMMA.16816.F32.BF16 R48, R4.reuse, R28, R60 ;  /* 0x0000001c0430723c */ /* 0x040ff0000004183c */
[----:B----4-:R-:W-:Y:S08]  /*2070*/  HMMA.16816.F32.BF16 R64, R4, R18, R76 ;  /* 0x000000120440723c */ /* 0x010ff0000004184c */
[C---:B------:R-:W-:Y:S08]  /*2080*/  HMMA.16816.F32.BF16 R80, R8.reuse, R30, R52 ;  /* 0x0000001e0850723c */ /* 0x040ff00000041834 */
[C---:B------:R-:W-:Y:S01]  /*2090*/  HMMA.16816.F32.BF16 R76, R8.reuse, R16, R36 ;  /* 0x00000010084c723c */ /* 0x040fe20000041824 */
[----:B------:R-:W-:Y:S07]  /*20a0*/  LDSM.16.M88.4 R36, [R215+0x1800] ;  /* 0x00180000d724783b */ /* 0x000fee0000000200 */
[----:B------:R-:W-:Y:S01]  /*20b0*/  HMMA.16816.F32.BF16 R60, R8, R18, R20 ;  /* 0x00000012083c723c */ /* 0x000fe20000041814 */
[----:B------:R-:W-:Y:S04]  /*20c0*/  LDSM.16.M88.4 R8, [R215+0x1000] ;  /* 0x00100000d708783b */ /* 0x000fe80000000200 */
[----:B------:R-:W1:Y:S03]  /*20d0*/  LDSM.16.M88.4 R20, [R208+0x4000] ;  /* 0x00400000d014783b */ /* 0x000e660000000200 */
[----:B------:R-:W-:Y:S01]  /*20e0*/  HMMA.16816.F32.BF16 R72, R4, R16, R72 ;  /* 0x000000100448723c */ /* 0x000fe20000041848 */
[----:B------:R-:W3:Y:S04]  /*20f0*/  LDSM.16.M88.4 R4, [R208+0x6000] ;  /* 0x00600000d004783b */ /* 0x000ee80000000200 */
[----:B------:R-:W-:Y:S03]  /*2100*/  LDSM.16.M88.4 R16, [R214+0x4000] ;  /* 0x00400000d610783b */ /* 0x000fe60000000200 */
[----:B--2---:R-:W-:Y:S01]  /*2110*/  HMMA.16816.F32.BF16 R52, R24, R40, R32 ;  /* 0x000000281834723c */ /* 0x004fe20000041820 */
[----:B------:R-:W-:Y:S07]  /*2120*/  LDSM.16.M88.4 R32, [R212+0x9000] ;  /* 0x00900000d420783b */ /* 0x000fee0000000200 */
[C---:B------:R-:W-:Y:S08]  /*2130*/  HMMA.16816.F32.BF16 R28, R12.reuse, R42, R68 ;  /* 0x0000002a0c1c723c */ /* 0x040ff00000041844 */
[C---:B------:R-:W-:Y:S08]  /*2140*/  HMMA.16816.F32.BF16 R56, R12.reuse, R40, R48 ;  /* 0x000000280c38723c */ /* 0x040ff00000041830 */
[C---:B------:R-:W-:Y:S08]  /*2150*/  HMMA.16816.F32.BF16 R68, R12.reuse, R44, R72 ;  /* 0x0000002c0c44723c */ /* 0x040ff00000041848 */
[----:B------:R-:W-:Y:S01]  /*2160*/  HMMA.16816.F32.BF16 R48, R12, R46, R64 ;  /* 0x0000002e0c30723c */ /* 0x000fe20000041840 */
[----:B------:R-:W2:Y:S07]  /*2170*/  LDSM.16.M88.4 R12, [R214+0x6000] ;  /* 0x00600000d60c783b */ /* 0x000eae0000000200 */
[C---:B------:R-:W-:Y:S08]  /*2180*/  HMMA.16816.F32.BF16 R40, R24.reuse, R42, R80 ;  /* 0x0000002a1828723c */ /* 0x040ff00000041850 */
[C---:B------:R-:W-:Y:S08]  /*2190*/  HMMA.16816.F32.BF16 R76, R24.reuse, R44, R76 ;  /* 0x0000002c184c723c */ /* 0x040ff0000004184c */
[----:B------:R-:W-:Y:S01]  /*21a0*/  HMMA.16816.F32.BF16 R44, R24, R46, R60 ;  /* 0x0000002e182c723c */ /* 0x000fe2000004183c */
[----:B------:R-:W-:Y:S07]  /*21b0*/  LDSM.16.M88.4 R24, [R211+0x1000] ;  /* 0x00100000d318783b */ /* 0x000fee0000000200 */
[----:B-1----:R-:W-:Y:S08]  /*21c0*/  HMMA.16816.F32.BF16 R60, R20, R8, R52 ;  /* 0x00000008143c723c */ /* 0x002ff00000041834 */
[C---:B---3--:R-:W-:Y:S01]  /*21d0*/  HMMA.16816.F32.BF16 R52, R4.reuse, R10, R28 ;  /* 0x0000000a0434723c */ /* 0x048fe2000004181c */
[----:B------:R-:W1:Y:S07]  /*21e0*/  LDSM.16.M88.4 R28, [R212+0x9800] ;  /* 0x00980000d41c783b */ /* 0x000e6e0000000200 */
[C---:B------:R-:W-:Y:S08]  /*21f0*/  HMMA.16816.F32.BF16 R72, R4.reuse, R36, R68 ;  /* 0x000000240448723c */ /* 0x040ff00000041844 */
[C---:B------:R-:W-:Y:S08]  /*2200*/  HMMA.16816.F32.BF16 R64, R4.reuse, R8, R56 ;  /* 0x000000080440723c */ /* 0x040ff00000041838 */
[----:B------:R-:W-:Y:S01]  /*2210*/  HMMA.16816.F32.BF16 R68, R4, R38, R48 ;  /* 0x000000260444723c */ /* 0x000fe20000041830 */
[----:B------:R-:W3:Y:S07]  /*2220*/  LDSM.16.M88.4 R4, [R213+0x6000] ;  /* 0x00600000d504783b */ /* 0x000eee0000000200 */
[C---:B------:R-:W-:Y:S01]  /*2230*/  HMMA.16816.F32.BF16 R48, R20.reuse, R10, R40 ;  /* 0x0000000a1430723c */ /* 0x040fe20000041828 */
[----:B------:R-:W4:Y:S07]  /*2240*/  LDSM.16.M88.4 R8, [R213+0x4000] ;  /* 0x00400000d508783b */ /* 0x000f2e0000000200 */
[C---:B------:R-:W-:Y:S08]  /*2250*/  HMMA.16816.F32.BF16 R56, R20.reuse, R36, R76 ;  /* 0x000000241438723c */ /* 0x040ff0000004184c */
[----:B------:R-:W-:Y:S01]  /*2260*/  HMMA.16816.F32.BF16 R44, R20, R38, R44 ;  /* 0x00000026142c723c */ /* 0x000fe2000004182c */
[----:B------:R-:W5:Y:S01]  /*2270*/  LDSM.16.M88.4 R20, [R211+0x1800] ;  /* 0x00180000d314783b */ /* 0x000f620000000200 */
[----:B------:R-:W-:-:S06]  /*2280*/  DEPBAR.LE SB0, 0x0 ;  /* 0x000080000000791a */ /* 0x000fcc0000000000 */
[-C--:B--2---:R-:W-:Y:S08]  /*2290*/  HMMA.16816.F32.BF16 R40, R12, R32.reuse, R64 ;  /* 0x000000200c28723c */ /* 0x084ff00000041840 */
[----:B------:R-:W-:Y:S08]  /*22a0*/  HMMA.16816.F32.BF16 R36, R16, R32, R60 ;  /* 0x000000201024723c */ /* 0x000ff0000004183c */
[-C--:B------:R-:W-:Y:S08]  /*22b0*/  HMMA.16816.F32.BF16 R52, R12, R34.reuse, R52 ;  /* 0x000000220c34723c */ /* 0x080ff00000041834 */
[----:B------:R-:W-:Y:S08]  /*22c0*/  HMMA.16816.F32.BF16 R32, R16, R34, R48 ;  /* 0x000000221020723c */ /* 0x000ff00000041830 */
[C---:B-1----:R-:W-:Y:S08]  /*22d0*/  HMMA.16816.F32.BF16 R48, R12.reuse, R28, R72 ;  /* 0x0000001c0c30723c */ /* 0x042ff00000041848 */
[----:B------:R-:W-:Y:S08]  /*22e0*/  HMMA.16816.F32.BF16 R60, R12, R30, R68 ;  /* 0x0000001e0c3c723c */ /* 0x000ff00000041844 */
[C---:B------:R-:W-:Y:S08]  /*22f0*/  HMMA.16816.F32.BF16 R12, R16.reuse, R28, R56 ;  /* 0x0000001c100c723c */ /* 0x040ff00000041838 */
[----:B------:R-:W-:Y:S07]  /*2300*/  HMMA.16816.F32.BF16 R44, R16, R30, R44 ;  /* 0x0000001e102c723c */ /* 0x000fee000004182c */
[----:B------:R-:W-:Y:S01]  /*2310*/  IMAD.SHL.U32 R16, R88, 0x2, RZ ;  /* 0x0000000258107824 */ /* 0x000fe200078e00ff */
[----:B---3--:R-:W-:Y:S04]  /*2320*/  HMMA.16816.F32.BF16 R40, R4, R24, R40 ;  /* 0x000000180428723c */ /* 0x008fe80000041828 */
[----:B------:R-:W-:-:S04]  /*2330*/  LOP3.LUT R16, R16, 0x6, RZ, 0xc0, !PT ;  /* 0x0000000610107812 */ /* 0x000fc800078ec0ff */
[----:B----4-:R-:W-:Y:S01]  /*2340*/  HMMA.16816.F32.BF16 R36, R8, R24, R36 ;  /* 0x000000180824723c */ /* 0x010fe20000041824 */
[----:B------:R-:W-:Y:S01]  /*2350*/  IMAD R0, R0, 0x20, R16 ;  /* 0x0000002000007824 */ /* 0x000fe200078e0210 */
[----:B------:R-:W-:Y:S04]  /*2360*/  BAR.SYNC.DEFER_BLOCKING 0x0 ;  /* 0x0000000000007b1d */ /* 0x000fe80000010000 */
[----:B------:R-:W-:Y:S02]  /*2370*/  ISETP.GE.AND P0, PT, R0, UR9, PT ;  /* 0x0000000900007c0c */ /* 0x000fe4000bf06270 */
[-C--:B------:R-:W-:Y:S08]  /*2380*/  HMMA.16816.F32.BF16 R28, R4, R26.reuse, R52 ;  /* 0x0000001a041c723c */ /* 0x080ff00000041834 */
[----:B------:R-:W-:Y:S01]  /*2390*/  HMMA.16816.F32.BF16 R32, R8, R26, R32 ;  /* 0x0000001a0820723c */ /* 0x000fe20000041820 */
[----:B------:R-:W-:-:S02]  /*23a0*/  FSEL R93, R42, -INF , !P0 ;  /* 0xff8000002a5d7808 */ /* 0x000fc40004000000 */
[----:B------:R-:W-:-:S05]  /*23b0*/  FSEL R40, R40, -INF , !P0 ;  /* 0xff80000028287808 */ /* 0x000fca0004000000 */
[-C--:B-----5:R-:W-:Y:S07]  /*23c0*/  HMMA.16816.F32.BF16 R24, R8, R20.reuse, R12 ;  /* 0x000000140818723c */ /* 0x0a0fee000004180c */
[C---:B------:R-:W-:Y:S01]  /*23d0*/  IADD3 R13, R0.reuse, 0x1, RZ ;  /* 0x00000001000d7810 */ /* 0x040fe20007ffe0ff */
[----:B------:R-:W-:Y:S01]  /*23e0*/  HMMA.16816.F32.BF16 R16, R4, R20, R48 ;  /* 0x000000140410723c */ /* 0x000fe20000041830 */
[----:B------:R-:W-:Y:S02]  /*23f0*/  IADD3 R12, R0, 0x8, RZ ;  /* 0x00000008000c7810 */ /* 0x000fe40007ffe0ff */
[----:B------:R-:W-:-:S02]  /*2400*/  ISETP.GE.AND P6, PT, R13, UR9, PT ;  /* 0x000000090d007c0c */ /* 0x000fc4000bfc6270 */
[----:B------:R-:W-:Y:S02]  /*2410*/  IADD3 R13, R0, 0x11, RZ ;  /* 0x00000011000d7810 */ /* 0x000fe40007ffe0ff */
[----:B------:R-:W-:Y:S01]  /*2420*/  ISETP.GE.AND P5, PT, R12, UR9, PT ;  /* 0x000000090c007c0c */ /* 0x000fe2000bfa6270 */
[-C--:B------:R-:W-:Y:S01]  /*2430*/  HMMA.16816.F32.BF16 R4, R4, R22.reuse, R60 ;  /* 0x000000160404723c */ /* 0x080fe2000004183c */
[----:B------:R-:W-:Y:S02]  /*2440*/  ISETP.GE.AND P2, PT, R13, UR9, PT ;  /* 0x000000090d007c0c */ /* 0x000fe4000bf46270 */
[----:B------:R-:W-:Y:S02]  /*2450*/  FSEL R42, R28, -INF , !P5 ;  /* 0xff8000001c2a7808 */ /* 0x000fe40006800000 */
[C---:B------:R-:W-:Y:S02]  /*2460*/  IADD3 R15, R0.reuse, 0x9, RZ ;  /* 0x00000009000f7810 */ /* 0x040fe40007ffe0ff */
[----:B------:R-:W-:Y:S01]  /*2470*/  IADD3 R14, R0, 0x10, RZ ;  /* 0x00000010000e7810 */ /* 0x000fe20007ffe0ff */
[----:B------:R-:W-:Y:S01]  /*2480*/  HMMA.16816.F32.BF16 R8, R8, R22, R44 ;  /* 0x000000160808723c */ /* 0x000fe2000004182c */
[----:B------:R-:W-:-:S02]  /*2490*/  FSEL R28, R27, -INF , !P2 ;  /* 0xff8000001b1c7808 */ /* 0x000fc40005000000 */
[----:B------:R-:W-:Y:S02]  /*24a0*/  FSEL R25, R25, -INF , !P2 ;  /* 0xff80000019197808 */ /* 0x000fe40005000000 */
[C---:B------:R-:W-:Y:S02]  /*24b0*/  IADD3 R12, R0.reuse, 0x18, RZ ;  /* 0x00000018000c7810 */ /* 0x040fe40007ffe0ff */
[----:B------:R-:W-:Y:S02]  /*24c0*/  IADD3 R0, R0, 0x19, RZ ;  /* 0x0000001900007810 */ /* 0x000fe40007ffe0ff */
[----:B------:R-:W-:Y:S02]  /*24d0*/  FSEL R222, R19, -INF , !P2 ;  /* 0xff80000013de7808 */ /* 0x000fe40005000000 */
[----:B------:R-:W-:Y:S02]  /*24e0*/  FSEL R138, R17, -INF , !P2 ;  /* 0xff800000118a7808 */ /* 0x000fe40005000000 */
[----:B------:R-:W-:-:S02]  /*24f0*/  PLOP3.LUT P2, PT, PT, PT, UP0, 0x80, 0x0 ;  /* 0x000000000000781c */ /* 0x000fc40003f4f008 */
[----:B------:R-:W-:Y:S02]  /*2500*/  ISETP.GE.AND P4, PT, R15, UR9, PT ;  /* 0x000000090f007c0c */ /* 0x000fe4000bf86270 */
[----:B------:R-:W-:Y:S02]  /*2510*/  ISETP.GE.AND P3, PT, R14, UR9, PT ;  /* 0x000000090e007c0c */ /* 0x000fe4000bf66270 */
[----:B------:R-:W-:Y:S02]  /*2520*/  FSEL R20, R38, -INF , !P0 ;  /* 0xff80000026147808 */ /* 0x000fe40004000000 */
[----:B------:R-:W-:Y:S02]  /*2530*/  FSEL R14, R36, -INF , !P0 ;  /* 0xff800000240e7808 */ /* 0x000fe40004000000 */
[----:B------:R-:W-:Y:S02]  /*2540*/  ISETP.GE.AND P1, PT, R12, UR9, PT ;  /* 0x000000090c007c0c */ /* 0x000fe4000bf26270 */
[----:B------:R-:W-:Y:S01]  /*2550*/  ISETP.GE.AND P0, PT, R0, UR9, PT ;  /* 0x0000000900007c0c */ /* 0x000fe2000bf06270 */
        /* <DEDUP_REMOVED lines=23> */
[----:B------:R-:W-:Y:S01]  /*26d0*/  FSEL R23, R9, -INF , !P0 ;  /* 0xff80000009177808 */ /* 0x000fe20004000000 */
[----:B------:R-:W-:Y:S05]  /*26e0*/  @!P2 BRA `(.L_x_1244) ;  /* 0x000001500000a947 */ /* 0x000fea0003800000 */
[----:B------:R-:W-:Y:S01]  /*26f0*/  ULEA.HI.SX32 UR6, UR24, 0xfffffffe, 0x1b ;  /* 0xfffffffe18067891 */ /* 0x000fe2000f8fda3f */
        /* <DEDUP_REMOVED lines=20> */
.L_x_1244:
[----:B------:R-:W-:Y:S01]  /*2840*/  FMNMX.FTZ R136, R14, R13, !PT ;  /* 0x0000000d0e887209 */ /* 0x000fe20007810000 */
[----:B------:R-:W-:Y:S01]  /*2850*/  IMAD R250, R250, 0x8, R87 ;  /* 0x00000008fafa7824 */ /* 0x000fe200078e0257 */
[----:B-1----:R-:W-:Y:S01]  /*2860*/  FMNMX.FTZ R4, R20, R39, !PT ;  /* 0x0000002714047209 */ /* 0x002fe20007810000 */
[----:B------:R-:W-:Y:S01]  /*2870*/  UIADD3 UR16, UR33, -0x4498517b, URZ ;  /* 0xbb67ae8521107890 */ /* 0x000fe2000fffe03f */
[----:B------:R-:W-:Y:S01]  /*2880*/  FMNMX.FTZ R136, R32, R136, !PT ;  /* 0x0000008820887209 */ /* 0x000fe20007810000 */
[----:B------:R-:W-:Y:S01]  /*2890*/  IMAD.WIDE.U32 R10, R250, -0x326172a9, RZ ;  /* 0xcd9e8d57fa0a7825 */ /* 0x000fe200078e00ff */
[----:B------:R-:W-:Y:S01]  /*28a0*/  FMNMX.FTZ R4, R34, R4, !PT ;  /* 0x0000000422047209 */ /* 0x000fe20007810000 */
[----:B------:R-:W-:Y:S01]  /*28b0*/  UIADD3 UR17, UR32, -0x61c88647, URZ ;  /* 0x9e3779b920117890 */ /* 0x000fe2000fffe03f */
[----:B------:R-:W-:Y:S01]  /*28c0*/  FMNMX.FTZ R136, R33, R136, !PT ;  /* 0x0000008821887209 */ /* 0x000fe20007810000 */
[----:B------:R-:W-:Y:S01]  /*28d0*/  IMAD.WIDE.U32 R30, R231, -0x2daee0ad, RZ ;  /* 0xd2511f53e71e7825 */ /* 0x000fe200078e00ff */
[----:B------:R-:W-:Y:S01]  /*28e0*/  FMNMX.FTZ R4, R21, R4, !PT ;  /* 0x0000000415047209 */ /* 0x000fe20007810000 */
[----:B------:R-:W-:Y:S01]  /*28f0*/  UIADD3 UR15, UR32, 0x3c6ef372, URZ ;  /* 0x3c6ef372200f7890 */ /* 0x000fe2000fffe03f */
[----:B------:R-:W-:Y:S01]  /*2900*/  FMNMX.FTZ R136, R24, R136, !PT ;  /* 0x0000008818887209 */ /* 0x000fe20007810000 */
[----:B------:R-:W-:Y:S01]  /*2910*/  UIADD3 UR14, UR33, 0x76cf5d0a, URZ ;  /* 0x76cf5d0a210e7890 */ /* 0x000fe2000fffe03f */
[----:B------:R-:W-:Y:S01]  /*2920*/  FMNMX.FTZ R4, R29, R4, !PT ;  /* 0x000000041d047209 */ /* 0x000fe20007810000 */
[----:B------:R-:W-:Y:S01]  /*2930*/  UIADD3 UR12, UR33, 0x32370b8f, URZ ;  /* 0x32370b8f210c7890 */ /* 0x000fe2000fffe03f */
[----:B------:R-:W-:Y:S01]  /*2940*/  FMNMX.FTZ R136, R25, R136, !PT ;  /* 0x0000008819887209 */ /* 0x000fe20007810000 */
[----:B------:R-:W-:Y:S01]  /*2950*/  UIADD3 UR13, UR32, -0x255992d5, URZ ;  /* 0xdaa66d2b200d7890 */ /* 0x000fe2000fffe03f */
[----:B------:R-:W-:Y:S01]  /*2960*/  FMNMX.FTZ R4, R28, R4, !PT ;  /* 0x000000041c047209 */ /* 0x000fe20007810000 */
[----:B------:R-:W-:Y:S01]  /*2970*/  UIADD3 UR11, UR32, 0x78dde6e4, URZ ;  /* 0x78dde6e4200b7890 */ /* 0x000fe2000fffe03f */
[----:B------:R-:W-:Y:S01]  /*2980*/  FMNMX.FTZ R136, R22, R136, !PT ;  /* 0x0000008816887209 */ /* 0x000fe20007810000 */
[----:B------:R-:W-:Y:S01]  /*2990*/  UIADD3 UR8, UR33, -0x56f99767, URZ ;  /* 0xa906689921087890 */ /* 0x000fe2000fffe03f */
[----:B------:R-:W-:Y:S01]  /*29a0*/  FMNMX.FTZ R4, R26, R4, !PT ;  /* 0x000000041a047209 */ /* 0x000fe20007810000 */
[----:B------:R-:W-:Y:S01]  /*29b0*/  UIADD3 UR10, UR33, -0x126145ec, URZ ;  /* 0xed9eba14210a7890 */ /* 0x000fe2000fffe03f */
[----:B------:R-:W-:Y:S01]  /*29c0*/  FMNMX.FTZ R136, R23, R136, !PT ;  /* 0x0000008817887209 */ /* 0x000fe20007810000 */
[----:B------:R-:W-:Y:S01]  /*29d0*/  IMAD.SHL.U32 R205, R0, 0x2, RZ ;  /* 0x0000000200cd7824 */ /* 0x000fe200078e00ff */
[----:B------:R-:W-:Y:S01]  /*29e0*/  FMNMX.FTZ R4, R27, R4, !PT ;  /* 0x000000041b047209 */ /* 0x000fe20007810000 */
[----:B------:R-:W-:Y:S01]  /*29f0*/  UIADD3 UR19, UR32, -0x4ab325aa, URZ ;  /* 0xb54cda5620137890 */ /* 0x000fe2000fffe03f */
[----:B------:R-:W-:Y:S01]  /*2a00*/  LOP3.LUT R132, R132, UR32, RZ, 0x3c, !PT ;  /* 0x0000002084847c12 */ /* 0x000fe2000f8e3cff */
[----:B------:R-:W1:Y:S01]  /*2a10*/  SHFL.BFLY PT, R5, R136, 0x2, 0x1f ;  /* 0x0c401f0088057f89 */ /* 0x000e6200000e0000 */
[--C-:B------:R-:W-:Y:S01]  /*2a20*/  IMAD R207, R3, 0x2, R205.reuse ;  /* 0x0000000203cf7824 */ /* 0x100fe200078e02cd */
[----:B------:R-:W-:Y:S01]  /*2a30*/  UIADD3 UR9, UR32, 0x1715609d, URZ ;  /* 0x1715609d20097890 */ /* 0x000fe2000fffe03f */
[----:B------:R-:W-:Y:S01]  /*2a40*/  LOP3.LUT R8, R11, R132, RZ, 0x3c, !PT ;  /* 0x000000840b087212 */ /* 0x000fe200078e3cff */
[----:B------:R-:W-:Y:S01]  /*2a50*/  IMAD R210, R2, 0x2, R205 ;  /* 0x0000000202d27824 */ /* 0x000fe200078e02cd */
[----:B------:R-:W-:Y:S01]  /*2a60*/  UIADD3 UR18, UR33, 0x646e171e, URZ ;  /* 0x646e171e21127890 */ /* 0x000fe2000fffe03f */
[----:B------:R-:W-:Y:S01]  /*2a70*/  IMAD R226, R245, 0x10000, R245 ;  /* 0x00010000f5e27824 */ /* 0x000fe200078e02f5 */
[----:B------:R-:W-:Y:S01]  /*2a80*/  LDSM.16.MT88.4 R56, [R205+0xa000] ;  /* 0x00a00000cd38783b */ /* 0x000fe20000004200 */
[----:B------:R-:W-:Y:S01]  /*2a90*/  IMAD.WIDE.U32 R8, R8, -0x2daee0ad, RZ ;  /* 0xd2511f5308087825 */ /* 0x000fe200078e00ff */
[----:B------:R-:W-:-:S02]  /*2aa0*/  IADD3 R248, R250, 0x4, RZ ;  /* 0x00000004faf87810 */ /* 0x000fc40007ffe0ff */
[----:B------:R-:W-:Y:S01]  /*2ab0*/  LDSM.16.MT88.4 R72, [R207+0xa000] ;  /* 0x00a00000cf48783b */ /* 0x000fe20000004200 */
[----:B------:R-:W-:-:S03]  /*2ac0*/  IMAD R209, R2, 0x2, R207 ;  /* 0x0000000202d17824 */ /* 0x000fc600078e02cf */
        /* <DEDUP_REMOVED lines=12> */
[----:B------:R-:W-:Y:S02]  /*2b90*/  LOP3.LUT R5, R31, UR33, R86, 0x96, !PT ;  /* 0x000000211f057c12 */ /* 0x000fe4000f8e9656 */
[----:B------:R-:W-:Y:S01]  /*2ba0*/  LOP3.LUT R4, R9, UR16, R30, 0x96, !PT ;  /* 0x0000001009047c12 */ /* 0x000fe2000f8e961e */
[----:B------:R-:W1:Y:S01]  /*2bb0*/  SHFL.BFLY PT, R12, R135, 0x1, 0x1f ;  /* 0x0c201f00870c7f89 */ /* 0x000e6200000e0000 */
[----:B--2---:R-:W-:Y:S01]  /*2bc0*/  FMNMX.FTZ R136, R136, R6, !PT ;  /* 0x0000000688887209 */ /* 0x004fe20007810000 */
[----:B------:R-:W-:Y:S02]  /*2bd0*/  IMAD.WIDE.U32 R18, R5, -0x326172a9, RZ ;  /* 0xcd9e8d5705127825 */ /* 0x000fe400078e00ff */
[----:B------:R-:W-:Y:S01]  /*2be0*/  LDSM.16.MT88.4 R188, [R209+0xa800] ;  /* 0x00a80000d1bc783b */ /* 0x000fe20000004200 */
[----:B------:R-:W-:Y:S01]  /*2bf0*/  FSETP.NEU.FTZ.AND P0, PT, R136, -INF , PT ;  /* 0xff8000008800780b */ /* 0x000fe20003f1d000 */
[----:B------:R-:W-:Y:S01]  /*2c00*/  IMAD.WIDE.U32 R4, R4, -0x326172a9, RZ ;  /* 0xcd9e8d5704047825 */ /* 0x000fe200078e00ff */
[----:B------:R-:W-:Y:S01]  /*2c10*/  LOP3.LUT R6, R19, UR17, R10, 0x96, !PT ;  /* 0x0000001113067c12 */ /* 0x000fe2000f8e960a */
[----:B------:R-:W-:Y:S02]  /*2c20*/  LDSM.16.MT88.4 R184, [R205+0xb800] ;  /* 0x00b80000cdb8783b */ /* 0x000fe40000004200 */
[----:B------:R-:W-:Y:S01]  /*2c30*/  FMUL.FTZ R9, R136, c[0x0][0x23c] ;  /* 0x00008f0088097a20 */ /* 0x000fe20000410000 */
[----:B------:R-:W-:Y:S01]  /*2c40*/  LOP3.LUT R10, R5, UR15, R18, 0x96, !PT ;  /* 0x0000000f050a7c12 */ /* 0x000fe2000f8e9612 */
[----:B------:R-:W-:Y:S01]  /*2c50*/  IMAD.WIDE.U32 R6, R6, -0x2daee0ad, RZ ;  /* 0xd2511f5306067825 */ /* 0x000fe200078e00ff */
[----:B------:R-:W-:Y:S02]  /*2c60*/  LDSM.16.MT88.4 R172, [R207+0xb800] ;  /* 0x00b80000cfac783b */ /* 0x000fe40000004200 */
[----:B------:R-:W-:Y:S01]  /*2c70*/  FSEL R9, R9, RZ, P0 ;  /* 0x000000ff09097208 */ /* 0x000fe20000000000 */
[----:B------:R-:W-:Y:S01]  /*2c80*/  IMAD.WIDE.U32 R10, R10, -0x2daee0ad, RZ ;  /* 0xd2511f530a0a7825 */ /* 0x000fe200078e00ff */
[----:B------:R-:W-:Y:S01]  /*2c90*/  LOP3.LUT R7, R7, UR14, R8, 0x96, !PT ;  /* 0x0000000e07077c12 */ /* 0x000fe2000f8e9608 */
[----:B------:R-:W-:Y:S02]  /*2ca0*/  LDSM.16.MT88.4 R176, [R210+0xb800] ;  /* 0x00b80000d2b0783b */ /* 0x000fe40000004200 */
[----:B------:R-:W-:-:S02]  /*2cb0*/  FFMA.FTZ R5, R14, c[0x0][0x23c], -R9 ;  /* 0x00008f000e057a23 */ /* 0x000fc40000010809 */
[----:B------:R-:W-:Y:S01]  /*2cc0*/  FFMA.FTZ R8, R13, c[0x0][0x23c], -R9 ;  /* 0x00008f000d087a23 */ /* 0x000fe20000010809 */
[----:B------:R-:W-:Y:S01]  /*2cd0*/  LDSM.16.MT88.4 R180, [R209+0xb800] ;  /* 0x00b80000d1b4783b */ /* 0x000fe20000004200 */
[----:B------:R2:W-:Y:S01]  /*2ce0*/  MUFU.EX2 R225, R5 ;  /* 0x0000000500e17308 */ /* 0x0005e20000000800 */
[----:B-1----:R-:W-:-:S04]  /*2cf0*/  FMNMX.FTZ R135, R135, R12, !PT ;  /* 0x0000000c87877209 */ /* 0x002fc80007810000 */
[----:B------:R-:W-:-:S03]  /*2d00*/  FSETP.NEU.FTZ.AND P0, PT, R135, -INF , PT ;  /* 0xff8000008700780b */ /* 0x000fc60003f1d000 */
[----:B------:R1:W-:Y:S01]  /*2d10*/  MUFU.EX2 R251, R8 ;  /* 0x0000000800fb7308 */ /* 0x0003e20000000800 */
[----:B--2---:R-:W-:Y:S01]  /*2d20*/  LOP3.LUT R5, R11, UR12, R6, 0x96, !PT ;  /* 0x0000000c0b057c12 */ /* 0x004fe2000f8e9606 */
[----:B------:R-:W-:-:S04]  /*2d30*/  IMAD.WIDE.U32 R6, R7, -0x326172a9, RZ ;  /* 0xcd9e8d5707067825 */ /* 0x000fc800078e00ff */
[----:B------:R-:W-:Y:S01]  /*2d40*/  IMAD.WIDE.U32 R16, R5, -0x326172a9, RZ ;  /* 0xcd9e8d5705107825 */ /* 0x000fe200078e00ff */
[----:B------:R-:W-:-:S03]  /*2d50*/  LOP3.LUT R7, R7, UR13, R4, 0x96, !PT ;  /* 0x0000000d07077c12 */ /* 0x000fc6000f8e9604 */
[----:B------:R-:W-:Y:S01]  /*2d60*/  FFMA.FTZ R5, R32, c[0x0][0x23c], -R9 ;  /* 0x00008f0020057a23 */ /* 0x000fe20000010809 */
[----:B------:R-:W-:Y:S01]  /*2d70*/  LOP3.LUT R4, R17, UR11, R6, 0x96, !PT ;  /* 0x0000000b11047c12 */ /* 0x000fe2000f8e9606 */
[----:B-1----:R-:W-:Y:S02]  /*2d80*/  FMUL.FTZ R8, R135, c[0x0][0x23c] ;  /* 0x00008f0087087a20 */ /* 0x002fe40000410000 */
[----:B------:R1:W-:Y:S01]  /*2d90*/  MUFU.EX2 R249, R5 ;  /* 0x0000000500f97308 */ /* 0x0003e20000000800 */
[----:B------:R-:W-:Y:S02]  /*2da0*/  IMAD.WIDE.U32 R6, R7, -0x2daee0ad, RZ ;  /* 0xd2511f5307067825 */ /* 0x000fe400078e00ff */
[----:B------:R-:W-:Y:S02]  /*2db0*/  FSEL R8, R8, RZ, P0 ;  /* 0x000000ff08087208 */ /* 0x000fe40000000000 */
[----:B------:R-:W-:-:S04]  /*2dc0*/  IMAD.WIDE.U32 R14, R4, -0x2daee0ad, RZ ;  /* 0xd2511f53040e7825 */ /* 0x000fc800078e00ff */
[----:B------:R-:W-:Y:S01]  /*2dd0*/  FFMA.FTZ R3, R21, c[0x0][0x23c], -R8 ;  /* 0x00008f0015037a23 */ /* 0x000fe20000010808 */
[----:B------:R-:W-:Y:S01]  /*2de0*/  LOP3.LUT R4, R15, UR8, R6, 0x96, !PT ;  /* 0x000000080f047c12 */ /* 0x000fe2000f8e9606 */
[----:B------:R-:W-:Y:S01]  /*2df0*/  FFMA.FTZ R15, R28, c[0x0][0x23c], -R8 ;  /* 0x00008f001c0f7a23 */ /* 0x000fe20000010808 */
[----:B------:R-:W-:Y:S01]  /*2e00*/  LOP3.LUT R6, R7, UR10, R10, 0x96, !PT ;  /* 0x0000000a07067c12 */ /* 0x000fe2000f8e960a */
[--C-:B------:R-:W-:Y:S01]  /*2e10*/  FFMA.FTZ R7, R39, c[0x0][0x23c], -R8.reuse ;  /* 0x00008f0027077a23 */ /* 0x100fe20000010808 */
[----:B------:R-:W-:Y:S01]  /*2e20*/  MUFU.EX2 R242, R3 ;  /* 0x0000000300f27308 */ /* 0x000fe20000000800 */
[--C-:B------:R-:W-:Y:S02]  /*2e30*/  FFMA.FTZ R10, R34, c[0x0][0x23c], -R8.reuse ;  /* 0x00008f00220a7a23 */ /* 0x100fe40000010808 */
[----:B-1----:R-:W-:Y:S02]  /*2e40*/  FFMA.FTZ R5, R33, c[0x0][0x23c], -R9 ;  /* 0x00008f0021057a23 */ /* 0x002fe40000010809 */
[----:B------:R-:W-:Y:S01]  /*2e50*/  IMAD.WIDE.U32 R12, R6, -0x326172a9, RZ ;  /* 0xcd9e8d57060c7825 */ /* 0x000fe200078e00ff */
[----:B------:R-:W1:Y:S02]  /*2e60*/  LDSM.16.MT88.4 R32, [R209+0xa000] ;  /* 0x00a00000d120783b */ /* 0x000e640000004200 */
[----:B------:R2:W3:Y:S08]  /*2e70*/  MUFU.EX2 R244, R5 ;  /* 0x0000000500f47308 */ /* 0x0004f00000000800 */
[----:B------:R-:W-:Y:S01]  /*2e80*/  MUFU.EX2 R241, R7 ;  /* 0x0000000700f17308 */ /* 0x000fe20000000800 */
[----:B--2---:R-:W-:-:S07]  /*2e90*/  FFMA.FTZ R5, R20, c[0x0][0x23c], -R8 ;  /* 0x00008f0014057a23 */ /* 0x004fce0000010808 */
[----:B------:R-:W2:Y:S08]  /*2ea0*/  MUFU.EX2 R240, R10 ;  /* 0x0000000a00f07308 */ /* 0x000eb00000000800 */
[----:B------:R4:W5:Y:S08]  /*2eb0*/  MUFU.EX2 R243, R5 ;  /* 0x0000000500f37308 */ /* 0x0009700000000800 */
[----:B------:R-:W-:Y:S01]  /*2ec0*/  MUFU.EX2 R232, R15 ;  /* 0x0000000f00e87308 */ /* 0x000fe20000000800 */
[----:B----4-:R-:W-:-:S05]  /*2ed0*/  IMAD.WIDE.U32 R4, R4, -0x326172a9, RZ ;  /* 0xcd9e8d5704047825 */ /* 0x010fca00078e00ff */
[C---:B------:R-:W-:Y:S02]  /*2ee0*/  LOP3.LUT R0, R4.reuse, 0xffff, RZ, 0xc0, !PT ;  /* 0x0000ffff04007812 */ /* 0x040fe400078ec0ff */
[----:B------:R-:W-:Y:S02]  /*2ef0*/  LOP3.LUT R7, R4, 0xff, RZ, 0xc0, !PT ;  /* 0x000000ff04077812 */ /* 0x000fe400078ec0ff */
[----:B------:R-:W-:Y:S02]  /*2f00*/  SHF.R.U32.HI R6, RZ, 0x8, R0 ;  /* 0x00000008ff067819 */ /* 0x000fe40000011600 */
[----:B------:R-:W-:Y:S02]  /*2f10*/  LOP3.LUT R0, R5, UR19, R12, 0x96, !PT ;  /* 0x0000001305007c12 */ /* 0x000fe4000f8e960c */
[----:B------:R-:W-:Y:S02]  /*2f20*/  SHF.R.U32.HI R5, RZ, 0x10, R4 ;  /* 0x00000010ff057819 */ /* 0x000fe40000011604 */
[----:B------:R-:W-:-:S02]  /*2f30*/  PRMT R11, R7, 0x5410, R6 ;  /* 0x00005410070b7816 */ /* 0x000fc40000000006 */
[C---:B------:R-:W-:Y:S02]  /*2f40*/  LOP3.LUT R2, R0.reuse, 0xffff, RZ, 0xc0, !PT ;  /* 0x0000ffff00027812 */ /* 0x040fe400078ec0ff */
[----:B------:R-:W-:Y:S02]  /*2f50*/  SHF.R.U32.HI R12, RZ, 0x18, R4 ;  /* 0x00000018ff0c7819 */ /* 0x000fe40000011604 */
[----:B------:R-:W-:Y:S02]  /*2f60*/  LOP3.LUT R5, R5, 0xff, RZ, 0xc0, !PT ;  /* 0x000000ff05057812 */ /* 0x000fe400078ec0ff */
[--C-:B------:R-:W-:Y:S02]  /*2f70*/  SHF.R.U32.HI R3, RZ, 0x10, R0.reuse ;  /* 0x00000010ff037819 */ /* 0x100fe40000011600 */
[----:B------:R-:W-:Y:S02]  /*2f80*/  LOP3.LUT R6, R0, 0xff, RZ, 0xc0, !PT ;  /* 0x000000ff00067812 */ /* 0x000fe400078ec0ff */
[----:B------:R-:W-:Y:S01]  /*2f90*/  SHF.R.U32.HI R7, RZ, 0x18, R0 ;  /* 0x00000018ff077819 */ /* 0x000fe20000011600 */
[----:B------:R-:W-:Y:S01]  /*2fa0*/  HSET2.LE.AND R0, R11, R226, PT ;  /* 0x000000e20b007233 */ /* 0x000fe20003803000 */
[----:B------:R-:W-:-:S02]  /*2fb0*/  SHF.R.U32.HI R4, RZ, 0x8, R2 ;  /* 0x00000008ff047819 */ /* 0x000fc40000011602 */
[----:B------:R-:W-:Y:S02]  /*2fc0*/  LOP3.LUT R3, R3, 0xff, RZ, 0xc0, !PT ;  /* 0x000000ff03037812 */ /* 0x000fe400078ec0ff */
[----:B---3--:R-:W-:Y:S02]  /*2fd0*/  F2FP.BF16.PACK_AB R2, R244, R249 ;  /* 0x000000f9f402723e */ /* 0x008fe400000010ff */
[----:B------:R-:W-:Y:S02]  /*2fe0*/  PRMT R5, R5, 0x5410, R12 ;  /* 0x0000541005057816 */ /* 0x000fe4000000000c */
[----:B------:R-:W-:Y:S02]  /*2ff0*/  PRMT R10, R6, 0x5410, R4 ;  /* 0x00005410060a7816 */ /* 0x000fe40000000004 */
[----:B------:R-:W-:Y:S02]  /*3000*/  PRMT R7, R3, 0x5410, R7 ;  /* 0x0000541003077816 */ /* 0x000fe40000000007 */
[----:B------:R-:W-:Y:S01]  /*3010*/  LOP3.LUT R6, R0, R2, RZ, 0xc0, !PT ;  /* 0x0000000200067212 */ /* 0x000fe200078ec0ff */
[--C-:B------:R-:W-:Y:S01]  /*3020*/  HSET2.LE.AND R0, R5, R226.reuse, PT ;  /* 0x000000e205007233 */ /* 0x100fe20003803000 */
[----:B--2---:R-:W-:Y:S01]  /*3030*/  F2FP.BF16.PACK_AB R2, R242, R240 ;  /* 0x000000f0f202723e */ /* 0x004fe200000010ff */
[--C-:B------:R-:W-:Y:S01]  /*3040*/  HSET2.LE.AND R5, R7, R226.reuse, PT ;  /* 0x000000e207057233 */ /* 0x100fe20003803000 */
[----:B------:R-:W-:Y:S01]  /*3050*/  F2FP.BF16.PACK_AB R4, R251, R225 ;  /* 0x000000e1fb04723e */ /* 0x000fe200000010ff */
[----:B------:R-:W-:Y:S01]  /*3060*/  HSET2.LE.AND R3, R10, R226, PT ;  /* 0x000000e20a037233 */ /* 0x000fe20003803000 */
[----:B------:R-:W-:Y:S01]  /*3070*/  LOP3.LUT R7, R0, R2, RZ, 0xc0, !PT ;  /* 0x0000000200077212 */ /* 0x000fe200078ec0ff */
[----:B------:R-:W-:Y:S01]  /*3080*/  FFMA.FTZ R2, R24, c[0x0][0x23c], -R9 ;  /* 0x00008f0018027a23 */ /* 0x000fe20000010809 */
[----:B------:R-:W-:-:S02]  /*3090*/  FMNMX.FTZ R0, R40, R41, !PT ;  /* 0x0000002928007209 */ /* 0x000fc40007810000 */
[----:B-----5:R-:W-:Y:S01]  /*30a0*/  F2FP.BF16.PACK_AB R10, R241, R243 ;  /* 0x000000f3f10a723e */ /* 0x020fe200000010ff */
[----:B------:R2:W-:Y:S01]  /*30b0*/  MUFU.EX2 R238, R2 ;  /* 0x0000000200ee7308 */ /* 0x0005e20000000800 */
[----:B------:R-:W-:Y:S02]  /*30c0*/  FMNMX.FTZ R0, R42, R0, !PT ;  /* 0x000000002a007209 */ /* 0x000fe40007810000 */
[----:B------:R-:W-:Y:S02]  /*30d0*/  LOP3.LUT R4, R3, R4, RZ, 0xc0, !PT ;  /* 0x0000000403047212 */ /* 0x000fe400078ec0ff */
[----:B------:R-:W-:Y:S02]  /*30e0*/  FMNMX.FTZ R0, R43, R0, !PT ;  /* 0x000000002b007209 */ /* 0x000fe40007810000 */
[----:B------:R-:W-:Y:S01]  /*30f0*/  LOP3.LUT R5, R5, R10, RZ, 0xc0, !PT ;  /* 0x0000000a05057212 */ /* 0x000fe200078ec0ff */
[----:B------:R-:W-:Y:S01]  /*3100*/  FFMA.FTZ R10, R22, c[0x0][0x23c], -R9 ;  /* 0x00008f00160a7a23 */ /* 0x000fe20000010809 */
[----:B------:R-:W-:-:S03]  /*3110*/  FMNMX.FTZ R0, R139, R0, !PT ;  /* 0x000000008b007209 */ /* 0x000fc60007810000 */
[----:B------:R-:W-:Y:S01]  /*3120*/  MUFU.EX2 R237, R10 ;  /* 0x0000000a00ed7308 */ /* 0x000fe20000000800 */
[----:B------:R-:W-:Y:S01]  /*3130*/  FMNMX.FTZ R0, R138, R0, !PT ;  /* 0x000000008a007209 */ /* 0x000fe20007810000 */
[C---:B------:R-:W-:Y:S01]  /*3140*/  HMMA.16816.F32.BF16 R140, R4.reuse, R56, RZ ;  /* 0x00000038048c723c */ /* 0x040fe200000418ff */
[--C-:B--2---:R-:W-:Y:S02]  /*3150*/  FFMA.FTZ R2, R25, c[0x0][0x23c], -R9.reuse ;  /* 0x00008f0019027a23 */ /* 0x104fe40000010809 */
[----:B------:R-:W-:Y:S01]  /*3160*/  FMNMX.FTZ R0, R137, R0, !PT ;  /* 0x0000000089007209 */ /* 0x000fe20007810000 */
[----:B------:R-:W-:Y:S02]  /*3170*/  FFMA.FTZ R9, R23, c[0x0][0x23c], -R9 ;  /* 0x00008f0017097a23 */ /* 0x000fe40000010809 */
[----:B------:R2:W-:Y:S01]  /*3180*/  MUFU.EX2 R239, R2 ;  /* 0x0000000200ef7308 */ /* 0x0005e20000000800 */
[----:B------:R-:W-:Y:S01]  /*3190*/  FMNMX.FTZ R0, R133, R0, !PT ;  /* 0x0000000085007209 */ /* 0x000fe20007810000 */
[C---:B------:R-:W-:Y:S04]  /*31a0*/  HMMA.16816.F32.BF16 R36, R4.reuse, R72, RZ ;  /* 0x000000480424723c */ /* 0x040fe800000418ff */
[----:B------:R-:W3:Y:S02]  /*31b0*/  SHFL.BFLY PT, R11, R0, 0x2, 0x1f ;  /* 0x0c401f00000b7f89 */ /* 0x000ee400000e0000 */
[----:B------:R4:W5:Y:S02]  /*31c0*/  MUFU.EX2 R236, R9 ;  /* 0x0000000900ec7308 */ /* 0x0009640000000800 */
[----:B------:R-:W-:Y:S01]  /*31d0*/  HMMA.16816.F32.BF16 R52, R4, R88, RZ ;  /* 0x000000580434723c */ /* 0x000fe200000418ff */
[----:B--2---:R-:W-:-:S07]  /*31e0*/  LOP3.LUT R2, R13, UR9, R16, 0x96, !PT ;  /* 0x000000090d027c12 */ /* 0x004fce000f8e9610 */
[----:B-1----:R-:W-:Y:S01]  /*31f0*/  HMMA.16816.F32.BF16 R68, R4, R32, RZ ;  /* 0x000000200444723c */ /* 0x002fe200000418ff */
[----:B------:R-:W-:Y:S01]  /*3200*/  IMAD.WIDE.U32 R2, R2, -0x2daee0ad, RZ ;  /* 0xd2511f5302027825 */ /* 0x000fe200078e00ff */
[----:B----4-:R-:W-:-:S04]  /*3210*/  FMNMX.FTZ R9, R93, R92, !PT ;  /* 0x0000005c5d097209 */ /* 0x010fc80007810000 */
[C---:B------:R-:W-:Y:S02]  /*3220*/  LOP3.LUT R13, R2.reuse, 0xff, RZ, 0xc0, !PT ;  /* 0x000000ff020d7812 */ /* 0x040fe400078ec0ff */
[C---:B------:R-:W-:Y:S01]  /*3230*/  HMMA.16816.F32.BF16 R84, R4.reuse, R76, RZ ;  /* 0x0000004c0454723c */ /* 0x040fe200000418ff */
[----:B------:R-:W-:Y:S02]  /*3240*/  SHF.R.U32.HI R10, RZ, 0x10, R2 ;  /* 0x00000010ff0a7819 */ /* 0x000fe40000011602 */
[----:B---3--:R-:W-:Y:S02]  /*3250*/  FMNMX.FTZ R16, R11, R0, !PT ;  /* 0x000000000b107209 */ /* 0x008fe40007810000 */
[----:B------:R-:W-:Y:S01]  /*3260*/  LOP3.LUT R0, R3, UR18, R14, 0x96, !PT ;  /* 0x0000001203007c12 */ /* 0x000fe2000f8e960e */
[----:B------:R-:W-:Y:S01]  /*3270*/  FFMA.FTZ R14, R29, c[0x0][0x23c], -R8 ;  /* 0x00008f001d0e7a23 */ /* 0x000fe20000010808 */
[----:B------:R-:W-:Y:S01]  /*3280*/  LOP3.LUT R3, R2, 0xffff, RZ, 0xc0, !PT ;  /* 0x0000ffff02037812 */ /* 0x000fe200078ec0ff */
[C---:B------:R-:W-:Y:S01]  /*3290*/  HMMA.16816.F32.BF16 R100, R4.reuse, R44, RZ ;  /* 0x0000002c0464723c */ /* 0x040fe200000418ff */
[----:B------:R-:W-:Y:S01]  /*32a0*/  SHF.R.U32.HI R12, RZ, 0x18, R2 ;  /* 0x00000018ff0c7819 */ /* 0x000fe20000011602 */
[--C-:B------:R-:W-:Y:S01]  /*32b0*/  FFMA.FTZ R2, R26, c[0x0][0x23c], -R8.reuse ;  /* 0x00008f001a027a23 */ /* 0x100fe20000010808 */
[----:B------:R-:W-:Y:S01]  /*32c0*/  LOP3.LUT R10, R10, 0xff, RZ, 0xc0, !PT ;  /* 0x000000ff0a0a7812 */ /* 0x000fe200078ec0ff */
[----:B------:R-:W-:Y:S01]  /*32d0*/  MUFU.EX2 R233, R14 ;  /* 0x0000000e00e97308 */ /* 0x000fe20000000800 */
[----:B------:R-:W-:Y:S01]  /*32e0*/  SHF.R.U32.HI R11, RZ, 0x8, R3 ;  /* 0x00000008ff0b7819 */ /* 0x000fe20000011603 */
[----:B------:R-:W-:Y:S01]  /*32f0*/  FFMA.FTZ R3, R27, c[0x0][0x23c], -R8 ;  /* 0x00008f001b037a23 */ /* 0x000fe20000010808 */
[----:B------:R-:W-:Y:S01]  /*3300*/  PRMT R12, R10, 0x5410, R12 ;  /* 0x000054100a0c7816 */ /* 0x000fe2000000000c */
[----:B------:R-:W-:Y:S01]  /*3310*/  HMMA.16816.F32.BF16 R112, R4, R60, RZ ;  /* 0x0000003c0470723c */ /* 0x000fe200000418ff */
[----:B------:R-:W-:-:S02]  /*3320*/  PRMT R13, R13, 0x5410, R11 ;  /* 0x000054100d0d7816 */ /* 0x000fc4000000000b */
[----:B------:R-:W-:Y:S01]  /*3330*/  LOP3.LUT R11, R0, 0xff, RZ, 0xc0, !PT ;  /* 0x000000ff000b7812 */ /* 0x000fe200078ec0ff */
[----:B------:R1:W-:Y:S01]  /*3340*/  MUFU.EX2 R235, R2 ;  /* 0x0000000200eb7308 */ /* 0x0003e20000000800 */
[----:B------:R-:W-:-:S03]  /*3350*/  SHF.R.U32.HI R8, RZ, 0x10, R0 ;  /* 0x00000010ff087819 */ /* 0x000fc60000011600 */
[C---:B------:R-:W-:Y:S04]  /*3360*/  HMMA.16816.F32.BF16 R164, R4.reuse, R124, RZ ;  /* 0x0000007c04a4723c */ /* 0x040fe800000418ff */
[----:B------:R2:W3:Y:S04]  /*3370*/  MUFU.EX2 R234, R3 ;  /* 0x0000000300ea7308 */ /* 0x0004e80000000800 */
[----:B------:R-:W-:Y:S01]  /*3380*/  HMMA.16816.F32.BF16 R152, R4, R58, RZ ;  /* 0x0000003a0498723c */ /* 0x000fe200000418ff */
[----:B-1----:R-:W-:-:S04]  /*3390*/  FMNMX.FTZ R2, R94, R9, !PT ;  /* 0x000000095e027209 */ /* 0x002fc80007810000 */
[----:B------:R-:W-:-:S03]  /*33a0*/  FMNMX.FTZ R10, R95, R2, !PT ;  /* 0x000000025f0a7209 */ /* 0x000fc60007810000 */
[C---:B------:R-:W-:Y:S01]  /*33b0*/  HMMA.16816.F32.BF16 R48, R4.reuse, R74, RZ ;  /* 0x0000004a0430723c */ /* 0x040fe200000418ff */
[----:B------:R-:W-:Y:S02]  /*33c0*/  LOP3.LUT R2, R0, 0xffff, RZ, 0xc0, !PT ;  /* 0x0000ffff00027812 */ /* 0x000fe400078ec0ff */
[----:B--2---:R-:W-:Y:S02]  /*33d0*/  SHF.R.U32.HI R3, RZ, 0x18, R0 ;  /* 0x00000018ff037819 */ /* 0x004fe40000011600 */
[----:B------:R-:W-:Y:S02]  /*33e0*/  SHF.R.U32.HI R9, RZ, 0x8, R2 ;  /* 0x00000008ff097819 */ /* 0x000fe40000011602 */
[----:B------:R-:W-:Y:S01]  /*33f0*/  FMNMX.FTZ R0, R223, R10, !PT ;  /* 0x0000000adf007209 */ /* 0x000fe20007810000 */
[----:B------:R-:W-:Y:S01]  /*3400*/  HMMA.16816.F32.BF16 R64, R4, R90, RZ ;  /* 0x0000005a0440723c */ /* 0x000fe200000418ff */
[----:B------:R-:W-:Y:S02]  /*3410*/  PRMT R11, R11, 0x5410, R9 ;  /* 0x000054100b0b7816 */ /* 0x000fe40000000009 */
[----:B------:R-:W-:-:S02]  /*3420*/  LOP3.LUT R2, R8, 0xff, RZ, 0xc0, !PT ;  /* 0x000000ff08027812 */ /* 0x000fc400078ec0ff */
[----:B------:R-:W-:Y:S01]  /*3430*/  FMNMX.FTZ R9, R222, R0, !PT ;  /* 0x00000000de097209 */ /* 0x000fe20007810000 */
[--C-:B------:R-:W-:Y:S01]  /*3440*/  HSET2.LE.AND R0, R13, R226.reuse, PT ;  /* 0x000000e20d007233 */ /* 0x100fe20003803000 */
[----:B------:R-:W-:Y:S01]  /*3450*/  PRMT R10, R2, 0x5410, R3 ;  /* 0x00005410020a7816 */ /* 0x000fe20000000003 */
[----:B------:R-:W-:Y:S01]  /*3460*/  HSET2.LE.AND R3, R12, R226, PT ;  /* 0x000000e20c037233 */ /* 0x000fe20003803000 */
[----:B------:R-:W-:Y:S01]  /*3470*/  FMNMX.FTZ R9, R221, R9, !PT ;  /* 0x00000009dd097209 */ /* 0x000fe20007810000 */
[----:B------:R-:W-:Y:S01]  /*3480*/  HMMA.16816.F32.BF16 R80, R4, R34, RZ ;  /* 0x000000220450723c */ /* 0x000fe200000418ff */
[----:B-----5:R-:W-:Y:S02]  /*3490*/  F2FP.BF16.PACK_AB R2, R236, R237 ;  /* 0x000000edec02723e */ /* 0x020fe400000010ff */
[----:B---3--:R-:W-:Y:S02]  /*34a0*/  F2FP.BF16.PACK_AB R8, R234, R235 ;  /* 0x000000ebea08723e */ /* 0x008fe400000010ff */
[----:B------:R-:W-:-:S02]  /*34b0*/  FMNMX.FTZ R9, R220, R9, !PT ;  /* 0x00000009dc097209 */ /* 0x000fc40007810000 */
[----:B------:R-:W-:Y:S01]  /*34c0*/  LOP3.LUT R130, R0, R2, RZ, 0xc0, !PT ;  /* 0x0000000200827212 */ /* 0x000fe200078ec0ff */
[--C-:B------:R-:W-:Y:S01]  /*34d0*/  HSET2.LE.AND R0, R11, R226.reuse, PT ;  /* 0x000000e20b007233 */ /* 0x100fe20003803000 */
[----:B------:R-:W-:Y:S01]  /*34e0*/  LOP3.LUT R131, R3, R8, RZ, 0xc0, !PT ;  /* 0x0000000803837212 */ /* 0x000fe200078ec0ff */
[----:B------:R-:W1:Y:S01]  /*34f0*/  SHFL.BFLY PT, R11, R16, 0x1, 0x1f ;  /* 0x0c201f00100b7f89 */ /* 0x000e6200000e0000 */
[----:B------:R-:W-:Y:S01]  /*3500*/  HSET2.LE.AND R3, R10, R226, PT ;  /* 0x000000e20a037233 */ /* 0x000fe20003803000 */
[----:B------:R-:W-:Y:S01]  /*3510*/  F2FP.BF16.PACK_AB R2, R239, R238 ;  /* 0x000000eeef02723e */ /* 0x000fe200000010ff */
[----:B------:R-:W-:Y:S01]  /*3520*/  HMMA.16816.F32.BF16 R96, R4, R78, RZ ;  /* 0x0000004e0460723c */ /* 0x000fe200000418ff */
[----:B------:R-:W2:Y:S01]  /*3530*/  SHFL.BFLY PT, R10, R9, 0x2, 0x1f ;  /* 0x0c401f00090a7f89 */ /* 0x000ea200000e0000 */
[----:B------:R-:W-:Y:S02]  /*3540*/  F2FP.BF16.PACK_AB R8, R232, R233 ;  /* 0x000000e9e808723e */ /* 0x000fe400000010ff */
[----:B------:R-:W-:-:S02]  /*3550*/  LOP3.LUT R128, R0, R2, RZ, 0xc0, !PT ;  /* 0x0000000200807212 */ /* 0x000fc400078ec0ff */
[----:B------:R-:W-:Y:S01]  /*3560*/  LOP3.LUT R129, R3, R8, RZ, 0xc0, !PT ;  /* 0x0000000803817212 */ /* 0x000fe200078ec0ff */
[----:B------:R-:W-:Y:S01]  /*3570*/  IMAD.WIDE.U32 R2, R248, -0x326172a9, RZ ;  /* 0xcd9e8d57f8027825 */ /* 0x000fe200078e00ff */
[C---:B------:R-:W-:Y:S04]  /*3580*/  HMMA.16816.F32.BF16 R108, R4.reuse, R46, RZ ;  /* 0x0000002e046c723c */ /* 0x040fe800000418ff */
[----:B------:R-:W-:Y:S02]  /*3590*/  LOP3.LUT R0, R3, R132, RZ, 0x3c, !PT ;  /* 0x0000008403007212 */ /* 0x000fe400078e3cff */
[----:B------:R-:W-:Y:S02]  /*35a0*/  LOP3.LUT R2, R19, UR17, R2, 0x96, !PT ;  /* 0x0000001113027c12 */ /* 0x000fe4000f8e9602 */
[----:B------:R-:W-:Y:S01]  /*35b0*/  HMMA.16816.F32.BF16 R120, R4, R62, RZ ;  /* 0x0000003e0478723c */ /* 0x000fe200000418ff */
[----:B-1----:R-:W-:-:S07]  /*35c0*/  FMNMX.FTZ R134, R16, R11, !PT ;  /* 0x0000000b10867209 */ /* 0x002fce0007810000 */
[----:B------:R-:W-:Y:S01]  /*35d0*/  HMMA.16816.F32.BF16 R20, R4, R126, RZ ;  /* 0x0000007e0414723c */ /* 0x000fe200000418ff */
[C---:B------:R-:W-:Y:S01]  /*35e0*/  FSETP.NEU.FTZ.AND P0, PT, R134.reuse, -INF , PT ;  /* 0xff8000008600780b */ /* 0x040fe20003f1d000 */
[----:B------:R-:W-:-:S05]  /*35f0*/  FMUL.FTZ R3, R134, c[0x0][0x23c] ;  /* 0x00008f0086037a20 */ /* 0x000fca0000410000 */
[----:B------:R-:W-:Y:S01]  /*3600*/  IMAD.WIDE.U32 R6, R0, -0x2daee0ad, RZ ;  /* 0xd2511f5300067825 */ /* 0x000fe200078e00ff */
[----:B--2---:R-:W-:Y:S01]  /*3610*/  FMNMX.FTZ R0, R10, R9, !PT ;  /* 0x000000090a007209 */ /* 0x004fe20007810000 */
[C---:B------:R-:W-:Y:S01]  /*3620*/  HMMA.16816.F32.BF16 R140, R128.reuse, R200, R140 ;  /* 0x000000c8808c723c */ /* 0x040fe2000004188c */
[----:B------:R-:W-:Y:S02]  /*3630*/  FSEL R3, R3, RZ, P0 ;  /* 0x000000ff03037208 */ /* 0x000fe40000000000 */
[----:B------:R-:W-:Y:S01]  /*3640*/  LOP3.LUT R4, R7, UR16, R30, 0x96, !PT ;  /* 0x0000001007047c12 */ /* 0x000fe2000f8e961e */
[----:B------:R-:W1:Y:S04]  /*3650*/  SHFL.BFLY PT, R12, R0, 0x1, 0x1f ;  /* 0x0c201f00000c7f89 */ /* 0x000e6800000e0000 */
[----:B------:R-:W-:Y:S01]  /*3660*/  IMAD.WIDE.U32 R8, R4, -0x326172a9, RZ ;  /* 0xcd9e8d5704087825 */ /* 0x000fe200078e00ff */
[----:B------:R-:W-:Y:S03]  /*3670*/  HMMA.16816.F32.BF16 R36, R128, R196, R36 ;  /* 0x000000c48024723c */ /* 0x000fe60000041824 */
[----:B------:R-:W-:Y:S01]  /*3680*/  FFMA.FTZ R4, R40, c[0x0][0x23c], -R3 ;  /* 0x00008f0028047a23 */ /* 0x000fe20000010803 */
[----:B------:R-:W-:-:S03]  /*3690*/  LOP3.LUT R7, R9, UR15, R18, 0x96, !PT ;  /* 0x0000000f09077c12 */ /* 0x000fc6000f8e9612 */
[----:B------:R2:W-:Y:S01]  /*36a0*/  MUFU.EX2 R230, R4 ;  /* 0x0000000400e67308 */ /* 0x0005e20000000800 */
[----:B------:R-:W-:Y:S01]  /*36b0*/  HMMA.16816.F32.BF16 R52, R128, R192, R52 ;  /* 0x000000c08034723c */ /* 0x000fe20000041834 */
[----:B------:R-:W-:-:S04]  /*36c0*/  IMAD.WIDE.U32 R10, R7, -0x2daee0ad, RZ ;  /* 0xd2511f53070a7825 */ /* 0x000fc800078e00ff */
[----:B------:R-:W-:-:S03]  /*36d0*/  FFMA.FTZ R7, R42, c[0x0][0x23c], -R3 ;  /* 0x00008f002a077a23 */ /* 0x000fc60000010803 */
[----:B------:R-:W-:Y:S01]  /*36e0*/  HMMA.16816.F32.BF16 R68, R128, R188, R68 ;  /* 0x000000bc8044723c */ /* 0x000fe20000041844 */
[----:B------:R-:W-:Y:S01]  /*36f0*/  MUFU.EX2 R228, R7 ;  /* 0x0000000700e47308 */ /* 0x000fe20000000800 */
[----:B--2---:R-:W-:-:S06]  /*3700*/  IMAD.WIDE.U32 R4, R2, -0x2daee0ad, RZ ;  /* 0xd2511f5302047825 */ /* 0x004fcc00078e00ff */
[C---:B------:R-:W-:Y:S01]  /*3710*/  HMMA.16816.F32.BF16 R84, R128.reuse, R184, R84 ;  /* 0x000000b88054723c */ /* 0x040fe20000041854 */
[----:B------:R-:W-:Y:S01]  /*3720*/  FFMA.FTZ R2, R41, c[0x0][0x23c], -R3 ;  /* 0x00008f0029027a23 */ /* 0x000fe20000010803 */
[----:B------:R-:W-:Y:S02]  /*3730*/  LOP3.LUT R5, R5, UR14, R6, 0x96, !PT ;  /* 0x0000000e05057c12 */ /* 0x000fe4000f8e9606 */
[----:B------:R-:W-:Y:S01]  /*3740*/  LOP3.LUT R6, R11, UR12, R4, 0x96, !PT ;  /* 0x0000000c0b067c12 */ /* 0x000fe2000f8e9604 */
[----:B------:R1:W2:Y:S03]  /*3750*/  MUFU.EX2 R229, R2 ;  /* 0x0000000200e57308 */ /* 0x0002a60000000800 */
[----:B------:R-:W-:Y:S01]  /*3760*/  HMMA.16816.F32.BF16 R100, R128, R172, R100 ;  /* 0x000000ac8064723c */ /* 0x000fe20000041864 */
[----:B------:R-:W-:-:S04]  /*3770*/  IMAD.WIDE.U32 R4, R5, -0x326172a9, RZ ;  /* 0xcd9e8d5705047825 */ /* 0x000fc800078e00ff */
[----:B------:R-:W-:Y:S01]  /*3780*/  IMAD.WIDE.U32 R14, R6, -0x326172a9, RZ ;  /* 0xcd9e8d57060e7825 */ /* 0x000fe200078e00ff */
[----:B------:R-:W-:Y:S02]  /*3790*/  LOP3.LUT R5, R5, UR13, R8, 0x96, !PT ;  /* 0x0000000d05057c12 */ /* 0x000fe4000f8e9608 */
[----:B------:R-:W-:Y:S01]  /*37a0*/  HMMA.16816.F32.BF16 R112, R128, R176, R112 ;  /* 0x000000b08070723c */ /* 0x000fe20000041870 */
[----:B------:R-:W-:-:S04]  /*37b0*/  FFMA.FTZ R6, R43, c[0x0][0x23c], -R3 ;  /* 0x00008f002b067a23 */ /* 0x000fc80000010803 */
[----:B------:R3:W4:Y:S01]  /*37c0*/  MUFU.EX2 R227, R6 ;  /* 0x0000000600e37308 */ /* 0x0007220000000800 */
[----:B-1----:R-:W-:Y:S02]  /*37d0*/  FMNMX.FTZ R2, R0, R12, !PT ;  /* 0x0000000c00027209 */ /* 0x002fe40007810000 */
[----:B------:R-:W-:Y:S02]  /*37e0*/  HMMA.16816.F32.BF16 R164, R128, R180, R164 ;  /* 0x000000b480a4723c */ /* 0x000fe400000418a4 */
[C---:B------:R-:W-:Y:S01]  /*37f0*/  FSETP.NEU.FTZ.AND P0, PT, R2.reuse, -INF , PT ;  /* 0xff8000000200780b */ /* 0x040fe20003f1d000 */
[----:B------:R-:W-:-:S05]  /*3800*/  FMUL.FTZ R0, R2, c[0x0][0x23c] ;  /* 0x00008f0002007a20 */ /* 0x000fca0000410000 */
[----:B------:R-:W-:Y:S01]  /*3810*/  HMMA.16816.F32.BF16 R152, R128, R202, R152 ;  /* 0x000000ca8098723c */ /* 0x000fe20000041898 */
[----:B------:R-:W-:Y:S02]  /*3820*/  FSEL R0, R0, RZ, P0 ;  /* 0x000000ff00007208 */ /* 0x000fe40000000000 */
[----:B---3--:R-:W-:Y:S01]  /*3830*/  LOP3.LUT R6, R15, UR11, R4, 0x96, !PT ;  /* 0x0000000b0f067c12 */ /* 0x008fe2000f8e9604 */
[----:B------:R-:W-:-:S04]  /*3840*/  IMAD.WIDE.U32 R4, R5, -0x2daee0ad, RZ ;  /* 0xd2511f5305047825 */ /* 0x000fc800078e00ff */
[----:B------:R-:W-:Y:S01]  /*3850*/  HMMA.16816.F32.BF16 R48, R128, R198, R48 ;  /* 0x000000c68030723c */ /* 0x000fe20000041830 */
[----:B------:R-:W-:-:S04]  /*3860*/  IMAD.WIDE.U32 R12, R6, -0x2daee0ad, RZ ;  /* 0xd2511f53060c7825 */ /* 0x000fc800078e00ff */
[----:B------:R-:W-:Y:S01]  /*3870*/  FFMA.FTZ R6, R92, c[0x0][0x23c], -R0 ;  /* 0x00008f005c067a23 */ /* 0x000fe20000010800 */
[----:B------:R-:W-:Y:S01]  /*3880*/  LOP3.LUT R4, R13, UR8, R4, 0x96, !PT ;  /* 0x000000080d047c12 */ /* 0x000fe2000f8e9604 */
[----:B------:R-:W-:Y:S01]  /*3890*/  FFMA.FTZ R7, R93, c[0x0][0x23c], -R0 ;  /* 0x00008f005d077a23 */ /* 0x000fe20000010800 */
[C---:B------:R-:W-:Y:S01]  /*38a0*/  HMMA.16816.F32.BF16 R64, R128.reuse, R194, R64 ;  /* 0x000000c28040723c */ /* 0x040fe20000041840 */
[----:B------:R1:W-:Y:S07]  /*38b0*/  MUFU.EX2 R31, R6 ;  /* 0x00000006001f7308 */ /* 0x0003ee0000000800 */
[C---:B------:R-:W-:Y:S01]  /*38c0*/  HMMA.16816.F32.BF16 R80, R128.reuse, R190, R80 ;  /* 0x000000be8050723c */ /* 0x040fe20000041850 */
[----:B------:R3:W-:Y:S07]  /*38d0*/  MUFU.EX2 R224, R7 ;  /* 0x0000000700e07308 */ /* 0x0007ee0000000800 */
[----:B------:R-:W-:Y:S01]  /*38e0*/  HMMA.16816.F32.BF16 R96, R128, R186, R96 ;  /* 0x000000ba8060723c */ /* 0x000fe20000041860 */
[----:B-1----:R-:W-:Y:S01]  /*38f0*/  LOP3.LUT R6, R5, UR10, R10, 0x96, !PT ;  /* 0x0000000a05067c12 */ /* 0x002fe2000f8e960a */
[----:B------:R-:W-:-:S04]  /*3900*/  IMAD.WIDE.U32 R4, R4, -0x326172a9, RZ ;  /* 0xcd9e8d5704047825 */ /* 0x000fc800078e00ff */
[----:B------:R-:W-:Y:S01]  /*3910*/  IMAD.WIDE.U32 R10, R6, -0x326172a9, RZ ;  /* 0xcd9e8d57060a7825 */ /* 0x000fe200078e00ff */
[C---:B------:R-:W-:Y:S01]  /*3920*/  LOP3.LUT R6, R4.reuse, 0xffff, RZ, 0xc0, !PT ;  /* 0x0000ffff04067812 */ /* 0x040fe200078ec0ff */
[C---:B------:R-:W-:Y:S01]  /*3930*/  HMMA.16816.F32.BF16 R108, R128.reuse, R174, R108 ;  /* 0x000000ae806c723c */ /* 0x040fe2000004186c */
[----:B------:R-:W-:Y:S01]  /*3940*/  LOP3.LUT R8, R4, 0xff, RZ, 0xc0, !PT ;  /* 0x000000ff04087812 */ /* 0x000fe200078ec0ff */
[----:B---3--:R-:W-:Y:S01]  /*3950*/  FFMA.FTZ R7, R94, c[0x0][0x23c], -R0 ;  /* 0x00008f005e077a23 */ /* 0x008fe20000010800 */
[----:B------:R-:W-:Y:S02]  /*3960*/  SHF.R.U32.HI R6, RZ, 0x8, R6 ;  /* 0x00000008ff067819 */ /* 0x000fe40000011606 */
[----:B------:R-:W-:Y:S01]  /*3970*/  LOP3.LUT R5, R5, UR19, R10, 0x96, !PT ;  /* 0x0000001305057c12 */ /* 0x000fe2000f8e960a */
[----:B------:R1:W-:Y:S01]  /*3980*/  MUFU.EX2 R30, R7 ;  /* 0x00000007001e7308 */ /* 0x0003e20000000800 */
[--C-:B------:R-:W-:Y:S01]  /*3990*/  SHF.R.U32.HI R9, RZ, 0x10, R4.reuse ;  /* 0x00000010ff097819 */ /* 0x100fe20000011604 */
[----:B------:R-:W-:Y:S01]  /*39a0*/  HMMA.16816.F32.BF16 R120, R128, R178, R120 ;  /* 0x000000b28078723c */ /* 0x000fe20000041878 */
[----:B------:R-:W-:-:S02]  /*39b0*/  SHF.R.U32.HI R15, RZ, 0x18, R4 ;  /* 0x00000018ff0f7819 */ /* 0x000fc40000011604 */
[----:B------:R-:W-:Y:S02]  /*39c0*/  PRMT R10, R8, 0x5410, R6 ;  /* 0x00005410080a7816 */ /* 0x000fe40000000006 */
[----:B------:R-:W-:Y:S02]  /*39d0*/  LOP3.LUT R4, R5, 0xffff, RZ, 0xc0, !PT ;  /* 0x0000ffff05047812 */ /* 0x000fe400078ec0ff */
[--C-:B------:R-:W-:Y:S01]  /*39e0*/  SHF.R.U32.HI R6, RZ, 0x10, R5.reuse ;  /* 0x00000010ff067819 */ /* 0x100fe20000011605 */
[----:B------:R-:W-:Y:S01]  /*39f0*/  HMMA.16816.F32.BF16 R128, R128, R182, R20 ;  /* 0x000000b68080723c */ /* 0x000fe20000041814 */
[----:B------:R-:W-:Y:S02]  /*3a00*/  LOP3.LUT R9, R9, 0xff, RZ, 0xc0, !PT ;  /* 0x000000ff09097812 */ /* 0x000fe400078ec0ff */
[----:B------:R-:W-:Y:S02]  /*3a10*/  LOP3.LUT R13, R5, 0xff, RZ, 0xc0, !PT ;  /* 0x000000ff050d7812 */ /* 0x000fe400078ec0ff */
[----:B------:R-:W-:Y:S01]  /*3a20*/  SHF.R.U32.HI R8, RZ, 0x18, R5 ;  /* 0x00000018ff087819 */ /* 0x000fe20000011605 */
[----:B-1----:R-:W-:Y:S01]  /*3a30*/  FFMA.FTZ R7, R95, c[0x0][0x23c], -R0 ;  /* 0x00008f005f077a23 */ /* 0x002fe20000010800 */
[----:B------:R-:W-:Y:S01]  /*3a40*/  LOP3.LUT R5, R6, 0xff, RZ, 0xc0, !PT ;  /* 0x000000ff06057812 */ /* 0x000fe200078ec0ff */
[----:B------:R-:W-:Y:S01]  /*3a50*/  HSET2.LE.AND R6, R10, R226, PT ;  /* 0x000000e20a067233 */ /* 0x000fe20003803000 */
[----:B------:R-:W-:Y:S01]  /*3a60*/  PRMT R15, R9, 0x5410, R15 ;  /* 0x00005410090f7816 */ /* 0x000fe2000000000f */
[----:B------:R1:W3:Y:S01]  /*3a70*/  MUFU.EX2 R29, R7 ;  /* 0x00000007001d7308 */ /* 0x0002e20000000800 */
[----:B------:R-:W-:-:S02]  /*3a80*/  PRMT R9, R5, 0x5410, R8 ;  /* 0x0000541005097816 */ /* 0x000fc40000000008 */
[----:B--2---:R-:W-:-:S03]  /*3a90*/  F2FP.BF16.PACK_AB R8, R229, R230 ;  /* 0x000000e6e508723e */ /* 0x004fc600000010ff */
[--C-:B------:R-:W-:Y:S01]  /*3aa0*/  HSET2.LE.AND R9, R9, R226.reuse, PT ;  /* 0x000000e209097233 */ /* 0x100fe20003803000 */
[----:B-1----:R-:W-:Y:S02]  /*3ab0*/  SHF.R.U32.HI R7, RZ, 0x8, R4 ;  /* 0x00000008ff077819 */ /* 0x002fe40000011604 */
[----:B----4-:R-:W-:Y:S02]  /*3ac0*/  F2FP.BF16.PACK_AB R4, R227, R228 ;  /* 0x000000e4e304723e */ /* 0x010fe400000010ff */
[----:B------:R-:W-:Y:S01]  /*3ad0*/  PRMT R10, R13, 0x5410, R7 ;  /* 0x000054100d0a7816 */ /* 0x000fe20000000007 */
[--C-:B------:R-:W-:Y:S01]  /*3ae0*/  HSET2.LE.AND R7, R15, R226.reuse, PT ;  /* 0x000000e20f077233 */ /* 0x100fe20003803000 */
[----:B------:R-:W-:Y:S01]  /*3af0*/  LOP3.LUT R6, R6, R4, RZ, 0xc0, !PT ;  /* 0x0000000406067212 */ /* 0x000fe200078ec0ff */
[----:B------:R-:W-:Y:S01]  /*3b00*/  FFMA.FTZ R13, R222, c[0x0][0x23c], -R0 ;  /* 0x00008f00de0d7a23 */ /* 0x000fe20000010800 */
[----:B---3--:R-:W-:Y:S01]  /*3b10*/  F2FP.BF16.PACK_AB R4, R29, R30 ;  /* 0x0000001e1d04723e */ /* 0x008fe200000010ff */
[----:B------:R-:W-:Y:S01]  /*3b20*/  HSET2.LE.AND R5, R10, R226, PT ;  /* 0x000000e20a057233 */ /* 0x000fe20003803000 */
[----:B------:R-:W-:-:S02]  /*3b30*/  F2FP.BF16.PACK_AB R10, R31, R224 ;  /* 0x000000e01f0a723e */ /* 0x000fc400000010ff */
[----:B------:R-:W-:Y:S01]  /*3b40*/  LOP3.LUT R7, R7, R4, RZ, 0xc0, !PT ;  /* 0x0000000407077212 */ /* 0x000fe200078ec0ff */
[----:B------:R-:W-:Y:S01]  /*3b50*/  MUFU.EX2 R13, R13 ;  /* 0x0000000d000d7308 */ /* 0x000fe20000000800 */
[----:B------:R-:W-:Y:S01]  /*3b60*/  LOP3.LUT R4, R5, R8, RZ, 0xc0, !PT ;  /* 0x0000000805047212 */ /* 0x000fe200078ec0ff */
[--C-:B------:R-:W-:Y:S01]  /*3b70*/  FFMA.FTZ R8, R221, c[0x0][0x23c], -R0.reuse ;  /* 0x00008f00dd087a23 */ /* 0x100fe20000010800 */
[----:B------:R-:W-:Y:S01]  /*3b80*/  LOP3.LUT R5, R9, R10, RZ, 0xc0, !PT ;  /* 0x0000000a09057212 */ /* 0x000fe200078ec0ff */
[----:B------:R-:W-:Y:S01]  /*3b90*/  FFMA.FTZ R9, R220, c[0x0][0x23c], -R0 ;  /* 0x00008f00dc097a23 */ /* 0x000fe20000010800 */
[----:B------:R-:W-:Y:S01]  /*3ba0*/  LOP3.LUT R10, R11, UR9, R14, 0x96, !PT ;  /* 0x000000090b0a7c12 */ /* 0x000fe2000f8e960e */
[----:B------:R-:W-:-:S04]  /*3bb0*/  FFMA.FTZ R11, R223, c[0x0][0x23c], -R0 ;  /* 0x00008f00df0b7a23 */ /* 0x000fc80000010800 */
[C---:B------:R-:W-:Y:S01]  /*3bc0*/  HMMA.16816.F32.BF16 R144, R4.reuse, R56, RZ ;  /* 0x000000380490723c */ /* 0x040fe200000418ff */
[----:B------:R-:W-:Y:S07]  /*3bd0*/  MUFU.EX2 R9, R9 ;  /* 0x0000000900097308 */ /* 0x000fee0000000800 */
[C---:B------:R-:W-:Y:S01]  /*3be0*/  HMMA.16816.F32.BF16 R148, R4.reuse, R58, RZ ;  /* 0x0000003a0494723c */ /* 0x040fe200000418ff */
[----:B------:R-:W-:Y:S07]  /*3bf0*/  MUFU.EX2 R11, R11 ;  /* 0x0000000b000b7308 */ /* 0x000fee0000000800 */
        /* <DEDUP_REMOVED lines=14> */
[----:B------:R-:W-:-:S02]  /*3ce0*/  FFMA.FTZ R4, R139, c[0x0][0x23c], -R3 ;  /* 0x00008f008b047a23 */ /* 0x000fc40000010803 */
[----:B------:R-:W-:Y:S02]  /*3cf0*/  IMAD.MOV.U32 R139, RZ, RZ, R225 ;  /* 0x000000ffff8b7224 */ /* 0x000fe400078e00e1 */
[----:B------:R1:W-:Y:S02]  /*3d00*/  MUFU.EX2 R15, R4 ;  /* 0x00000004000f7308 */ /* 0x0003e40000000800 */
[----:B-1----:R-:W-:-:S06]  /*3d10*/  FFMA.FTZ R4, R138, c[0x0][0x23c], -R3 ;  /* 0x00008f008a047a23 */ /* 0x002fcc0000010803 */
[----:B------:R1:W-:Y:S02]  /*3d20*/  MUFU.EX2 R28, R4 ;  /* 0x00000004001c7308 */ /* 0x0003e40000000800 */
[--C-:B-1----:R-:W-:Y:S02]  /*3d30*/  FFMA.FTZ R4, R137, c[0x0][0x23c], -R3.reuse ;  /* 0x00008f0089047a23 */ /* 0x102fe40000010803 */
[----:B------:R-:W-:-:S04]  /*3d40*/  FFMA.FTZ R3, R133, c[0x0][0x23c], -R3 ;  /* 0x00008f0085037a23 */ /* 0x000fc80000010803 */
[----:B------:R1:W-:Y:S08]  /*3d50*/  MUFU.EX2 R14, R4 ;  /* 0x00000004000e7308 */ /* 0x0003f00000000800 */
[----:B------:R2:W3:Y:S01]  /*3d60*/  MUFU.EX2 R225, R3 ;  /* 0x0000000300e17308 */ /* 0x0004e20000000800 */
[----:B-1----:R-:W-:-:S07]  /*3d70*/  IMAD.WIDE.U32 R4, R10, -0x2daee0ad, RZ ;  /* 0xd2511f530a047825 */ /* 0x002fce00078e00ff */
[----:B------:R1:W4:Y:S01]  /*3d80*/  MUFU.EX2 R10, R8 ;  /* 0x00000008000a7308 */ /* 0x0003220000000800 */
[----:B------:R-:W-:Y:S02]  /*3d90*/  SHF.R.U32.HI R6, RZ, 0x10, R4 ;  /* 0x00000010ff067819 */ /* 0x000fe40000011604 */
[----:B------:R-:W-:Y:S02]  /*3da0*/  LOP3.LUT R0, R5, UR18, R12, 0x96, !PT ;  /* 0x0000001205007c12 */ /* 0x000fe4000f8e960c */
[C---:B--2---:R-:W-:Y:S02]  /*3db0*/  LOP3.LUT R3, R4.reuse, 0xffff, RZ, 0xc0, !PT ;  /* 0x0000ffff04037812 */ /* 0x044fe400078ec0ff */
[----:B------:R-:W-:Y:S02]  /*3dc0*/  LOP3.LUT R7, R4, 0xff, RZ, 0xc0, !PT ;  /* 0x000000ff04077812 */ /* 0x000fe400078ec0ff */
[----:B------:R-:W-:Y:S02]  /*3dd0*/  SHF.R.U32.HI R5, RZ, 0x18, R4 ;  /* 0x00000018ff057819 */ /* 0x000fe40000011604 */
[----:B------:R-:W-:-:S02]  /*3de0*/  SHF.R.U32.HI R4, RZ, 0x8, R3 ;  /* 0x00000008ff047819 */ /* 0x000fc40000011603 */
[----:B------:R-:W-:Y:S02]  /*3df0*/  LOP3.LUT R3, R6, 0xff, RZ, 0xc0, !PT ;  /* 0x000000ff06037812 */ /* 0x000fe400078ec0ff */
[----:B-1----:R-:W-:Y:S02]  /*3e00*/  PRMT R8, R7, 0x5410, R4 ;  /* 0x0000541007087816 */ /* 0x002fe40000000004 */
[----:B------:R-:W-:Y:S02]  /*3e10*/  PRMT R7, R3, 0x5410, R5 ;  /* 0x0000541003077816 */ /* 0x000fe40000000005 */
[----:B------:R-:W-:Y:S02]  /*3e20*/  LOP3.LUT R3, R0, 0xffff, RZ, 0xc0, !PT ;  /* 0x0000ffff00037812 */ /* 0x000fe400078ec0ff */
[----:B------:R-:W-:Y:S02]  /*3e30*/  SHF.R.U32.HI R4, RZ, 0x10, R0 ;  /* 0x00000010ff047819 */ /* 0x000fe40000011600 */
[----:B------:R-:W-:-:S02]  /*3e40*/  SHF.R.U32.HI R6, RZ, 0x8, R3 ;  /* 0x00000008ff067819 */ /* 0x000fc40000011603 */
[----:B------:R-:W-:Y:S02]  /*3e50*/  LOP3.LUT R5, R0, 0xff, RZ, 0xc0, !PT ;  /* 0x000000ff00057812 */ /* 0x000fe400078ec0ff */
[----:B------:R-:W-:Y:S02]  /*3e60*/  SHF.R.U32.HI R3, RZ, 0x18, R0 ;  /* 0x00000018ff037819 */ /* 0x000fe40000011600 */
[----:B------:R-:W-:Y:S01]  /*3e70*/  LOP3.LUT R0, R4, 0xff, RZ, 0xc0, !PT ;  /* 0x000000ff04007812 */ /* 0x000fe200078ec0ff */
[--C-:B------:R-:W-:Y:S01]  /*3e80*/  HSET2.LE.AND R4, R7, R226.reuse, PT ;  /* 0x000000e207047233 */ /* 0x100fe20003803000 */
[----:B------:R-:W-:Y:S02]  /*3e90*/  PRMT R5, R5, 0x5410, R6 ;  /* 0x0000541005057816 */ /* 0x000fe40000000006 */
[----:B------:R-:W-:Y:S01]  /*3ea0*/  PRMT R3, R0, 0x5410, R3 ;  /* 0x0000541000037816 */ /* 0x000fe20000000003 */
[--C-:B------:R-:W-:Y:S02]  /*3eb0*/  HSET2.LE.AND R0, R8, R226.reuse, PT ;  /* 0x000000e208007233 */ /* 0x100fe40003803000 */
[----:B------:R-:W-:-:S02]  /*3ec0*/  HSET2.LE.AND R5, R5, R226, PT ;  /* 0x000000e205057233 */ /* 0x000fc40003803000 */
[----:B------:R-:W-:Y:S01]  /*3ed0*/  HSET2.LE.AND R6, R3, R226, PT ;  /* 0x000000e203067233 */ /* 0x000fe20003803000 */
[----:B---3--:R-:W-:-:S04]  /*3ee0*/  F2FP.BF16.PACK_AB R3, R225, R14 ;  /* 0x0000000ee103723e */ /* 0x008fc800000010ff */
[----:B------:R-:W-:Y:S01]  /*3ef0*/  LOP3.LUT R126, R0, R3, RZ, 0xc0, !PT ;  /* 0x00000003007e7212 */ /* 0x000fe200078ec0ff */
[----:B------:R-:W-:Y:S01]  /*3f00*/  FADD.FTZ R3, R139, R251 ;  /* 0x000000fb8b037221 */ /* 0x000fe20000010000 */
[----:B----4-:R-:W-:-:S03]  /*3f10*/  F2FP.BF16.PACK_AB R0, R9, R10 ;  /* 0x0000000a0900723e */ /* 0x010fc600000010ff */
[----:B------:R-:W-:Y:S01]  /*3f20*/  FADD.FTZ R3, R249, R3 ;  /* 0x00000003f9037221 */ /* 0x000fe20000010000 */
[----:B------:R-:W-:Y:S02]  /*3f30*/  LOP3.LUT R127, R4, R0, RZ, 0xc0, !PT ;  /* 0x00000000047f7212 */ /* 0x000fe400078ec0ff */
[----:B------:R-:W-:Y:S01]  /*3f40*/  F2FP.BF16.PACK_AB R0, R28, R15 ;  /* 0x0000000f1c00723e */ /* 0x000fe200000010ff */
[----:B------:R-:W-:-:S03]  /*3f50*/  FADD.FTZ R3, R244, R3 ;  /* 0x00000003f4037221 */ /* 0x000fc60000010000 */
[----:B------:R-:W-:Y:S01]  /*3f60*/  LOP3.LUT R124, R5, R0, RZ, 0xc0, !PT ;  /* 0x00000000057c7212 */ /* 0x000fe200078ec0ff */
[----:B------:R-:W-:Y:S01]  /*3f70*/  FADD.FTZ R5, R224, R31 ;  /* 0x0000001fe0057221 */ /* 0x000fe20000010000 */
[----:B------:R-:W-:-:S03]  /*3f80*/  F2FP.BF16.PACK_AB R0, R13, R11 ;  /* 0x0000000b0d00723e */ /* 0x000fc600000010ff */
[----:B------:R-:W-:Y:S01]  /*3f90*/  FADD.FTZ R5, R30, R5 ;  /* 0x000000051e057221 */ /* 0x000fe20000010000 */
[----:B------:R-:W-:Y:S01]  /*3fa0*/  LOP3.LUT R125, R6, R0, RZ, 0xc0, !PT ;  /* 0x00000000067d7212 */ /* 0x000fe200078ec0ff */
        /* <DEDUP_REMOVED lines=40> */
[----:B------:R-:W-:Y:S01]  /*4230*/  IMAD.WIDE.U32 R250, R250, -0x326172a9, RZ ;  /* 0xcd9e8d57fafa7825 */ /* 0x000fe200078e00ff */
[----:B------:R-:W-:Y:S01]  /*4240*/  MOV R3, R135 ;  /* 0x0000008700037202 */ /* 0x000fe20000000f00 */
[----:B------:R-:W-:Y:S01]  /*4250*/  ULDC.64 UR4, c[0x0][0x1a0] ;  /* 0x0000680000047ab9 */ /* 0x000fe20000000a00 */
[----:B------:R-:W-:Y:S01]  /*4260*/  MOV R0, R136 ;  /* 0x0000008800007202 */ /* 0x000fe20000000f00 */
[----:B------:R-:W-:Y:S01]  /*4270*/  IMAD.WIDE.U32 R248, R248, -0x326172a9, RZ ;  /* 0xcd9e8d57f8f87825 */ /* 0x000fe200078e00ff */
[----:B------:R-:W-:Y:S01]  /*4280*/  LOP3.LUT R234, R251, R132, RZ, 0x3c, !PT ;  /* 0x00000084fbea7212 */ /* 0x000fe200078e3cff */
[----:B------:R-:W-:Y:S01]  /*4290*/  ULEA.HI.SX32 UR24, UR24, 0xfffffffe, 0x1b ;  /* 0xfffffffe18187891 */ /* 0x000fe2000f8fda3f */
[----:B------:R-:W-:Y:S01]  /*42a0*/  MOV R138, R2 ;  /* 0x00000002008a7202 */ /* 0x000fe20000000f00 */
[----:B------:R-:W-:Y:S01]  /*42b0*/  IMAD.WIDE.U32 R220, R231, -0x2daee0ad, RZ ;  /* 0xd2511f53e7dc7825 */ /* 0x000fe200078e00ff */
[----:B------:R-:W-:Y:S01]  /*42c0*/  LOP3.LUT R232, R249, R132, RZ, 0x3c, !PT ;  /* 0x00000084f9e87212 */ /* 0x000fe200078e3cff */
[----:B------:R-:W-:Y:S01]  /*42d0*/  USHF.L.U64.HI UR25, UR4, 0x5, UR5 ;  /* 0x0000000504197899 */ /* 0x000fe20008010205 */
[----:B------:R-:W-:Y:S01]  /*42e0*/  MOV R137, R134 ;  /* 0x0000008600897202 */ /* 0x000fe20000000f00 */
[----:B------:R-:W-:Y:S01]  /*42f0*/  IMAD.WIDE.U32 R234, R234, -0x2daee0ad, RZ ;  /* 0xd2511f53eaea7825 */ /* 0x000fe200078e00ff */
[----:B------:R-:W-:Y:S01]  /*4300*/  PRMT R245, R245, 0x7054, R245 ;  /* 0x00007054f5f57816 */ /* 0x000fe200000000f5 */
[----:B------:R-:W-:-:S02]  /*4310*/  USHF.L.U32 UR29, UR4, 0x5, URZ ;  /* 0x00000005041d7899 */ /* 0x000fc4000800063f */
[----:B------:R-:W-:Y:S01]  /*4320*/  IMAD.WIDE.U32 R232, R232, -0x2daee0ad, RZ ;  /* 0xd2511f53e8e87825 */ /* 0x000fe200078e00ff */
[----:B------:R-:W-:Y:S01]  /*4330*/  ULDC.64 UR6, c[0x0][0x1a0] ;  /* 0x0000680000067ab9 */ /* 0x000fe20000000a00 */
[----:B------:R-:W-:Y:S05]  /*4340*/  BRA `(.L_x_1246) ;  /* 0x000001b000007947 */ /* 0x000fea0003800000 */
.L_x_1248:
[----:B------:R-:W2:Y:S01]  /*4350*/  LDL.64 R228, [R1+0x10] ;  /* 0x0000100001e47983 */ /* 0x000ea20000100a00 */
[----:B------:R-:W-:Y:S02]  /*4360*/  ULDC.64 UR4, c[0x0][0x198] ;  /* 0x0000660000047ab9 */ /* 0x000fe40000000a00 */
[----:B------:R-:W-:Y:S01]  /*4370*/  UIADD3 UR30, UR24, -0x1, URZ ;  /* 0xffffffff181e7890 */ /* 0x000fe2000fffe03f */
[----:B------:R-:W3:Y:S03]  /*4380*/  LDL.64 R222, [R1] ;  /* 0x0000000001de7983 */ /* 0x000ee60000100a00 */
        /* <DEDUP_REMOVED lines=23> */
.L_x_1246:
[----:B------:R-:W2:Y:S01]  /*4500*/  LDL.64 R4, [R1+0x8] ;  /* 0x0000080001047983 */ /* 0x000ea20000100a00 */
[----:B------:R-:W-:Y:S01]  /*4510*/  USHF.R.S32.HI UR4, URZ, 0x1f, UR24 ;  /* 0x0000001f3f047899 */ /* 0x000fe20008011418 */
[----:B------:R-:W-:Y:S04]  /*4520*/  DEPBAR.LE SB0, 0x0 ;  /* 0x000080000000791a */ /* 0x000fe80000000000 */
[----:B------:R-:W-:Y:S01]  /*4530*/  UIMAD UR4, UR4, UR6, URZ ;  /* 0x00000006040472a4 */ /* 0x000fe2000f8e023f */
[----:B------:R-:W-:Y:S01]  /*4540*/  BAR.SYNC.DEFER_BLOCKING 0x0 ;  /* 0x0000000000007b1d */ /* 0x000fe20000010000 */
[----:B------:R-:W-:Y:S02]  /*4550*/  UIMAD.WIDE.U32 UR30, UR24, UR6, URZ ;  /* 0x00000006181e72a5 */ /* 0x000fe4000f8e003f */
[----:B------:R-:W-:Y:S04]  /*4560*/  UIMAD UR4, UR24, UR7, UR4 ;  /* 0x00000007180472a4 */ /* 0x000fe8000f8e0204 */
[----:B------:R-:W-:Y:S01]  /*4570*/  UIADD3 UR4, UR31, UR4, URZ ;  /* 0x000000041f047290 */ /* 0x000fe2000fffe03f */
[----:B------:R-:W-:Y:S02]  /*4580*/  IMAD.U32 R2, RZ, RZ, UR30 ;  /* 0x0000001eff027e24 */ /* 0x000fe4000f8e00ff */
[----:B------:R-:W-:Y:S03]  /*4590*/  IMAD.U32 R6, RZ, RZ, UR30 ;  /* 0x0000001eff067e24 */ /* 0x000fe6000f8e00ff */
[----:B--2---:R-:W-:Y:S01]  /*45a0*/  IMAD.U32 R5, RZ, RZ, UR4 ;  /* 0x00000004ff057e24 */ /* 0x004fe2000f8e00ff */
[----:B------:R-:W-:Y:S04]  /*45b0*/  LEA R2, P0, R2, R4, 0x5 ;  /* 0x0000000402027211 */ /* 0x000fe800078028ff */
[----:B------:R-:W-:Y:S02]  /*45c0*/  LEA R4, P1, R2, c[0x0][0x170], 0x1 ;  /* 0x00005c0002047a11 */ /* 0x000fe400078208ff */
[----:B------:R-:W-:Y:S02]  /*45d0*/  LEA.HI.X R5, R6, R252, R5, 0x5, P0 ;  /* 0x000000fc06057211 */ /* 0x000fe400000f2c05 */
[----:B------:R-:W-:Y:S02]  /*45e0*/  IADD3 R6, P0, R4, UR29, RZ ;  /* 0x0000001d04067c10 */ /* 0x000fe4000ff1e0ff */
[----:B------:R-:W-:Y:S04]  /*45f0*/  LEA.HI.X R5, R2, c[0x0][0x174], R5, 0x1, P1 ;  /* 0x00005d0002057a11 */ /* 0x000fe800008f0c05 */
[----:B------:R-:W-:Y:S01]  /*4600*/  IADD3.X R7, R5, UR25, RZ, P0, !PT ;  /* 0x0000001905077c10 */ /* 0x000fe200087fe4ff */
[----:B------:R-:W-:Y:S01]  /*4610*/  @!PT LDS RZ, [RZ] ;  /* 0x00000000fffff984 */ /* 0x000fe20000000800 */
[----:B------:R-:W-:Y:S01]  /*4620*/  @!PT LDS RZ, [RZ] ;  /* 0x00000000fffff984 */ /* 0x000fe20000000800 */
[----:B------:R-:W-:Y:S01]  /*4630*/  @!PT LDS RZ, [RZ] ;  /* 0x00000000fffff984 */ /* 0x000fe20000000800 */
[----:B------:R1:W-:Y:S01]  /*4640*/  LDGSTS.E.BYPASS.LTC128B.128 [R219+0xa000], [R4.64] ;  /* 0x0a00000004db7fae */ /* 0x0003e2000b901d5a */
[----:B------:R-:W-:Y:S04]  /*4650*/  ISETP.LT.AND P0, PT, RZ, UR24, PT ;  /* 0x00000018ff007c0c */ /* 0x000fe8000bf01270 */
        /* <DEDUP_REMOVED lines=103> */
.L_x_1247:
[----:B------:R-:W-:Y:S04]  /*4cd0*/  FMNMX.FTZ R2, R4, R0, !PT ;  /* 0x0000000004027209 */ /* 0x000fe80007810000 */
        /* <DEDUP_REMOVED lines=22> */
[----:B------:R-:W-:Y:S03]  /*4e40*/  FMNMX.FTZ R132, R28, R132, !PT ;  /* 0x000000841c847209 */ /* 0x000fe60007810000 */
[----:B------:R-:W-:Y:S01]  /*4e50*/  SHFL.BFLY PT, R134, R2, 0x2, 0x1f ;  /* 0x0c401f0002867f89 */ /* 0x000fe200000e0000 */
[----:B------:R-:W-:Y:S07]  /*4e60*/  FMNMX.FTZ R132, R29, R132, !PT ;  /* 0x000000841d847209 */ /* 0x000fee0007810000 */
[----:B------:R-:W1:Y:S02]  /*4e70*/  SHFL.BFLY PT, R133, R132, 0x2, 0x1f ;  /* 0x0c401f0084857f89 */ /* 0x000e6400000e0000 */
[----:B-1----:R-:W-:Y:S02]  /*4e80*/  FMNMX.FTZ R132, R132, R133, !PT ;  /* 0x0000008584847209 */ /* 0x002fe40007810000 */
[----:B------:R-:W-:Y:S02]  /*4e90*/  FMNMX.FTZ R136, R136, R135, !PT ;  /* 0x0000008788887209 */ /* 0x000fe40007810000 */
[----:B------:R-:W-:Y:S02]  /*4ea0*/  FMNMX.FTZ R2, R2, R134, !PT ;  /* 0x0000008602027209 */ /* 0x000fe40007810000 */
[----:B------:R-:W1:Y:S08]  /*4eb0*/  SHFL.BFLY PT, R134, R132, 0x1, 0x1f ;  /* 0x0c201f0084867f89 */ /* 0x000e7000000e0000 */
[----:B------:R-:W2:Y:S08]  /*4ec0*/  SHFL.BFLY PT, R139, R136, 0x1, 0x1f ;  /* 0x0c201f00888b7f89 */ /* 0x000eb000000e0000 */
[----:B------:R-:W3:Y:S01]  /*4ed0*/  SHFL.BFLY PT, R135, R2, 0x1, 0x1f ;  /* 0x0c201f0002877f89 */ /* 0x000ee200000e0000 */
[----:B-1----:R-:W-:Y:S05]  /*4ee0*/  FMNMX.FTZ R134, R132, R134, !PT ;  /* 0x0000008684867209 */ /* 0x002fea0007810000 */
[----:B------:R-:W-:Y:S01]  /*4ef0*/  FMUL.FTZ R186, R134, c[0x0][0x23c] ;  /* 0x00008f0086ba7a20 */ /* 0x000fe20000410000 */
[----:B--2---:R-:W-:Y:S04]  /*4f00*/  FMNMX.FTZ R136, R136, R139, !PT ;  /* 0x0000008b88887209 */ /* 0x004fe80007810000 */
[C---:B------:R-:W-:Y:S01]  /*4f10*/  FSETP.NEU.FTZ.AND P1, PT, R136.reuse, -INF , PT ;  /* 0xff8000008800780b */ /* 0x040fe20003f3d000 */
[----:B------:R-:W-:Y:S01]  /*4f20*/  FADD.FTZ R0, -R136, R0 ;  /* 0x0000000088007221 */ /* 0x000fe20000010100 */
[----:B---3--:R-:W-:Y:S03]  /*4f30*/  FMNMX.FTZ R135, R2, R135, !PT ;  /* 0x0000008702877209 */ /* 0x008fe60007810000 */
[----:B------:R-:W-:Y:S01]  /*4f40*/  FMUL.FTZ R0, R0, c[0x0][0x23c] ;  /* 0x00008f0000007a20 */ /* 0x000fe20000410000 */
[----:B------:R-:W-:Y:S03]  /*4f50*/  FMNMX.FTZ R2, R10, R138, !PT ;  /* 0x0000008a0a027209 */ /* 0x000fe60007810000 */
[----:B------:R1:W2:Y:S01]  /*4f60*/  MUFU.EX2 R133, R0 ;  /* 0x0000000000857308 */ /* 0x0002a20000000800 */
[----:B------:R-:W-:Y:S01]  /*4f70*/  FMNMX.FTZ R2, R11, R2, !PT ;  /* 0x000000020b027209 */ /* 0x000fe20007810000 */
[----:B------:R-:W-:Y:S03]  /*4f80*/  FMUL.FTZ R184, R135, c[0x0][0x23c] ;  /* 0x00008f0087b87a20 */ /* 0x000fe60000410000 */
[----:B------:R-:W-:Y:S04]  /*4f90*/  FMNMX.FTZ R2, R14, R2, !PT ;  /* 0x000000020e027209 */ /* 0x000fe80007810000 */
[----:B------:R-:W-:Y:S01]  /*4fa0*/  FMNMX.FTZ R2, R15, R2, !PT ;  /* 0x000000020f027209 */ /* 0x000fe20007810000 */
[----:B-1----:R-:W-:Y:S02]  /*4fb0*/  FADD.FTZ R0, -R135, R3 ;  /* 0x0000000387007221 */ /* 0x002fe40000010100 */
[C---:B--2---:R-:W-:Y:S02]  /*4fc0*/  FMUL.FTZ R36, R133.reuse, R36 ;  /* 0x0000002485247220 */ /* 0x044fe40000410000 */
[----:B------:R-:W-:Y:S02]  /*4fd0*/  FMUL.FTZ R0, R0, c[0x0][0x23c] ;  /* 0x00008f0000007a20 */ /* 0x000fe40000410000 */
[C---:B------:R-:W-:Y:S02]  /*4fe0*/  FMUL.FTZ R37, R133.reuse, R37 ;  /* 0x0000002585257220 */ /* 0x040fe40000410000 */
[----:B------:R1:W2:Y:S01]  /*4ff0*/  MUFU.EX2 R132, R0 ;  /* 0x0000000000847308 */ /* 0x0002a20000000800 */
        /* <DEDUP_REMOVED lines=15> */
[C---:B--2---:R-:W-:Y:S01]  /*50f0*/  FMUL.FTZ R38, R132.reuse, R38 ;  /* 0x0000002684267220 */ /* 0x044fe20000410000 */
        /* <DEDUP_REMOVED lines=9> */
[----:B------:R3:W-:Y:S01]  /*5190*/  MUFU.EX2 R240, R4 ;  /* 0x0000000400f07308 */ /* 0x0007e20000000800 */
[--C-:B------:R-:W-:Y:S01]  /*51a0*/  FFMA.FTZ R18, R18, c[0x0][0x23c], -R184.reuse ;  /* 0x00008f0012127a23 */ /* 0x100fe200000108b8 */
[----:B------:R-:W-:Y:S01]  /*51b0*/  FSEL R186, R186, RZ, P1 ;  /* 0x000000ffbaba7208 */ /* 0x000fe20000800000 */
[--C-:B------:R-:W-:Y:S02]  /*51c0*/  FFMA.FTZ R19, R19, c[0x0][0x23c], -R184.reuse ;  /* 0x00008f0013137a23 */ /* 0x100fe400000108b8 */
[----:B------:R-:W-:Y:S02]  /*51d0*/  FFMA.FTZ R5, R5, c[0x0][0x23c], -R137 ;  /* 0x00008f0005057a23 */ /* 0x000fe40000010889 */
[--C-:B------:R-:W-:Y:S02]  /*51e0*/  FFMA.FTZ R6, R6, c[0x0][0x23c], -R184.reuse ;  /* 0x00008f0006067a23 */ /* 0x100fe400000108b8 */
[----:B------:R-:W-:Y:S01]  /*51f0*/  FFMA.FTZ R7, R7, c[0x0][0x23c], -R184 ;  /* 0x00008f0007077a23 */ /* 0x000fe200000108b8 */
[----:B------:R4:W-:Y:S01]  /*5200*/  MUFU.EX2 R244, R16 ;  /* 0x0000001000f47308 */ /* 0x0009e20000000800 */
[--C-:B------:R-:W-:Y:S02]  /*5210*/  FFMA.FTZ R8, R8, c[0x0][0x23c], -R186.reuse ;  /* 0x00008f0008087a23 */ /* 0x100fe400000108ba */
[--C-:B------:R-:W-:Y:S01]  /*5220*/  FFMA.FTZ R9, R9, c[0x0][0x23c], -R186.reuse ;  /* 0x00008f0009097a23 */ /* 0x100fe200000108ba */
[----:B-1----:R-:W-:Y:S01]  /*5230*/  FMNMX.FTZ R0, R26, R2, !PT ;  /* 0x000000021a007209 */ /* 0x002fe20007810000 */
[--C-:B------:R-:W-:Y:S02]  /*5240*/  FFMA.FTZ R12, R12, c[0x0][0x23c], -R186.reuse ;  /* 0x00008f000c0c7a23 */ /* 0x100fe400000108ba */
[----:B------:R-:W-:Y:S01]  /*5250*/  FFMA.FTZ R13, R13, c[0x0][0x23c], -R186 ;  /* 0x00008f000d0d7a23 */ /* 0x000fe200000108ba */
[----:B------:R-:W-:Y:S01]  /*5260*/  FMNMX.FTZ R0, R27, R0, !PT ;  /* 0x000000001b007209 */ /* 0x000fe20007810000 */
[C---:B--2---:R-:W-:Y:S01]  /*5270*/  FMUL.FTZ R40, R3.reuse, R40 ;  /* 0x0000002803287220 */ /* 0x044fe20000410000 */
[----:B------:R1:W-:Y:S01]  /*5280*/  MUFU.EX2 R241, R18 ;  /* 0x0000001200f17308 */ /* 0x0003e20000000800 */
[C---:B------:R-:W-:Y:S01]  /*5290*/  FMUL.FTZ R41, R3.reuse, R41 ;  /* 0x0000002903297220 */ /* 0x040fe20000410000 */
[----:B------:R-:W-:Y:S01]  /*52a0*/  FMNMX.FTZ R0, R30, R0, !PT ;  /* 0x000000001e007209 */ /* 0x000fe20007810000 */
[C---:B------:R-:W-:Y:S01]  /*52b0*/  FMUL.FTZ R44, R3.reuse, R44 ;  /* 0x0000002c032c7220 */ /* 0x040fe20000410000 */
[----:B---3--:R-:W-:Y:S01]  /*52c0*/  MOV R4, UR33 ;  /* 0x0000002100047c02 */ /* 0x008fe20008000f00 */
[----:B------:R-:W-:Y:S01]  /*52d0*/  FMUL.FTZ R45, R3, R45 ;  /* 0x0000002d032d7220 */ /* 0x000fe20000410000 */
[----:B------:R-:W-:Y:S01]  /*52e0*/  FMNMX.FTZ R0, R31, R0, !PT ;  /* 0x000000001f007209 */ /* 0x000fe20007810000 */
[C---:B------:R-:W-:Y:S01]  /*52f0*/  FMUL.FTZ R50, R132.reuse, R50 ;  /* 0x0000003284327220 */ /* 0x040fe20000410000 */
[----:B------:R-:W-:Y:S01]  /*5300*/  LOP3.LUT R4, R221, UR24, R4, 0x96, !PT ;  /* 0x00000018dd047c12 */ /* 0x000fe2000f8e9604 */
[C---:B------:R-:W-:Y:S01]  /*5310*/  FMUL.FTZ R51, R132.reuse, R51 ;  /* 0x0000003384337220 */ /* 0x040fe20000410000 */
[----:B------:R2:W3:Y:S01]  /*5320*/  MUFU.EX2 R243, R17 ;  /* 0x0000001100f37308 */ /* 0x0004e20000000800 */
[----:B------:R-:W5:Y:S01]  /*5330*/  SHFL.BFLY PT, R2, R0, 0x2, 0x1f ;  /* 0x0c401f0000027f89 */ /* 0x000f6200000e0000 */
[----:B------:R-:W-:Y:S01]  /*5340*/  FMUL.FTZ R54, R132, R54 ;  /* 0x0000003684367220 */ /* 0x000fe20000410000 */
[----:B------:R-:W-:Y:S01]  /*5350*/  UIADD3 UR24, UR24, -0x1, URZ ;  /* 0xffffffff18187890 */ /* 0x000fe2000fffe03f */
[--C-:B----4-:R-:W-:Y:S01]  /*5360*/  LOP3.LUT R16, R233, UR16, R220.reuse, 0x96, !PT ;  /* 0x00000010e9107c12 */ /* 0x110fe2000f8e96dc */
[----:B------:R-:W-:Y:S04]  /*5370*/  IMAD.WIDE.U32 R172, R4, -0x326172a9, RZ ;  /* 0xcd9e8d5704ac7825 */ /* 0x000fe800078e00ff */
[C---:B------:R-:W-:Y:S01]  /*5380*/  FMUL.FTZ R55, R132.reuse, R55 ;  /* 0x0000003784377220 */ /* 0x040fe20000410000 */
[----:B------:R4:W3:Y:S01]  /*5390*/  MUFU.EX2 R242, R19 ;  /* 0x0000001300f27308 */ /* 0x0008e20000000800 */
[C---:B------:R-:W-:Y:S02]  /*53a0*/  FMUL.FTZ R56, R3.reuse, R56 ;  /* 0x0000003803387220 */ /* 0x040fe40000410000 */
[----:B------:R-:W-:Y:S01]  /*53b0*/  FMUL.FTZ R57, R3, R57 ;  /* 0x0000003903397220 */ /* 0x000fe20000410000 */
[----:B-1----:R-:W-:Y:S01]  /*53c0*/  LOP3.LUT R18, R235, UR16, R220, 0x96, !PT ;  /* 0x00000010eb127c12 */ /* 0x002fe2000f8e96dc */
[C---:B------:R-:W-:Y:S02]  /*53d0*/  FMUL.FTZ R60, R3.reuse, R60 ;  /* 0x0000003c033c7220 */ /* 0x040fe40000410000 */
[C---:B------:R-:W-:Y:S02]  /*53e0*/  FMUL.FTZ R61, R3.reuse, R61 ;  /* 0x0000003d033d7220 */ /* 0x040fe40000410000 */
[C---:B------:R-:W-:Y:S01]  /*53f0*/  FMUL.FTZ R66, R132.reuse, R66 ;  /* 0x0000004284427220 */ /* 0x040fe20000410000 */
[----:B------:R1:W1:Y:S01]  /*5400*/  MUFU.EX2 R239, R5 ;  /* 0x0000000500ef7308 */ /* 0x0002620000000800 */
[C---:B------:R-:W-:Y:S02]  /*5410*/  FMUL.FTZ R67, R132.reuse, R67 ;  /* 0x0000004384437220 */ /* 0x040fe40000410000 */
[----:B------:R-:W-:Y:S01]  /*5420*/  FMUL.FTZ R70, R132, R70 ;  /* 0x0000004684467220 */ /* 0x000fe20000410000 */
[----:B-----5:R-:W-:Y:S01]  /*5430*/  FMNMX.FTZ R0, R0, R2, !PT ;  /* 0x0000000200007209 */ /* 0x020fe20007810000 */
[----:B--2---:R-:W-:Y:S04]  /*5440*/  IMAD.WIDE.U32 R16, R16, -0x326172a9, RZ ;  /* 0xcd9e8d5710107825 */ /* 0x004fe800078e00ff */
[----:B------:R-:W2:Y:S01]  /*5450*/  SHFL.BFLY PT, R2, R0, 0x1, 0x1f ;  /* 0x0c201f0000027f89 */ /* 0x000ea200000e0000 */
[----:B------:R5:W-:Y:S01]  /*5460*/  MUFU.EX2 R238, R6 ;  /* 0x0000000600ee7308 */ /* 0x000be20000000800 */
[----:B------:R-:W-:Y:S02]  /*5470*/  FMUL.FTZ R71, R132, R71 ;  /* 0x0000004784477220 */ /* 0x000fe40000410000 */
[----:B----4-:R-:W-:Y:S04]  /*5480*/  IMAD.WIDE.U32 R18, R18, -0x326172a9, RZ ;  /* 0xcd9e8d5712127825 */ /* 0x010fe800078e00ff */
[----:B------:R-:W-:Y:S01]  /*5490*/  FMUL.FTZ R72, R3, R72 ;  /* 0x0000004803487220 */ /* 0x000fe20000410000 */
[----:B------:R-:W-:Y:S01]  /*54a0*/  LOP3.LUT R4, R19, UR15, R172, 0x96, !PT ;  /* 0x0000000f13047c12 */ /* 0x000fe2000f8e96ac */
[----:B------:R-:W-:Y:S01]  /*54b0*/  FMUL.FTZ R73, R3, R73 ;  /* 0x0000004903497220 */ /* 0x000fe20000410000 */
[----:B------:R4:W3:Y:S01]  /*54c0*/  MUFU.EX2 R237, R7 ;  /* 0x0000000700ed7308 */ /* 0x0008e20000000800 */
[----:B------:R-:W-:Y:S01]  /*54d0*/  LOP3.LUT R19, R173, UR17, R248, 0x96, !PT ;  /* 0x00000011ad137c12 */ /* 0x000fe2000f8e96f8 */
[----:B------:R-:W-:Y:S01]  /*54e0*/  FMUL.FTZ R76, R3, R76 ;  /* 0x0000004c034c7220 */ /* 0x000fe20000410000 */
[----:B-1----:R-:W-:Y:S01]  /*54f0*/  LOP3.LUT R5, R173, UR17, R250, 0x96, !PT ;  /* 0x00000011ad057c12 */ /* 0x002fe2000f8e96fa */
[----:B------:R-:W-:Y:S01]  /*5500*/  FMUL.FTZ R77, R3, R77 ;  /* 0x0000004d034d7220 */ /* 0x000fe20000410000 */
[----:B------:R-:W-:Y:S01]  /*5510*/  LOP3.LUT R172, R17, UR15, R172, 0x96, !PT ;  /* 0x0000000f11ac7c12 */ /* 0x000fe2000f8e96ac */
[----:B------:R-:W-:Y:S04]  /*5520*/  IMAD.WIDE.U32 R174, R19, -0x2daee0ad, RZ ;  /* 0xd2511f5313ae7825 */ /* 0x000fe800078e00ff */
[----:B------:R1:W-:Y:S01]  /*5530*/  MUFU.EX2 R236, R8 ;  /* 0x0000000800ec7308 */ /* 0x0003e20000000800 */
[----:B------:R-:W-:Y:S01]  /*5540*/  IMAD.WIDE.U32 R176, R5, -0x2daee0ad, RZ ;  /* 0xd2511f5305b07825 */ /* 0x000fe200078e00ff */
[----:B--2---:R-:W-:Y:S03]  /*5550*/  FMNMX.FTZ R2, R0, R2, !PT ;  /* 0x0000000200027209 */ /* 0x004fe60007810000 */
[----:B------:R-:W-:Y:S01]  /*5560*/  IMAD.WIDE.U32 R172, R172, -0x2daee0ad, RZ ;  /* 0xd2511f53acac7825 */ /* 0x000fe200078e00ff */
[----:B-----5:R-:W-:Y:S02]  /*5570*/  LOP3.LUT R6, R177, UR14, R234, 0x96, !PT ;  /* 0x0000000eb1067c12 */ /* 0x020fe4000f8e96ea */
[C---:B------:R-:W-:Y:S01]  /*5580*/  FSETP.NEU.FTZ.AND P1, PT, R2.reuse, -INF , PT ;  /* 0xff8000000200780b */ /* 0x040fe20003f3d000 */
[----:B------:R-:W-:Y:S01]  /*5590*/  FMUL.FTZ R185, R2, c[0x0][0x23c] ;  /* 0x00008f0002b97a20 */ /* 0x000fe20000410000 */
[----:B------:R2:W-:Y:S01]  /*55a0*/  MUFU.EX2 R231, R9 ;  /* 0x0000000900e77308 */ /* 0x0005e20000000800 */
[----:B------:R-:W-:Y:S01]  /*55b0*/  IMAD.WIDE.U32 R4, R4, -0x2daee0ad, RZ ;  /* 0xd2511f5304047825 */ /* 0x000fe200078e00ff */
[----:B------:R-:W-:Y:S02]  /*55c0*/  LOP3.LUT R17, R173, UR12, R174, 0x96, !PT ;  /* 0x0000000cad117c12 */ /* 0x000fe4000f8e96ae */
[----:B----4-:R-:W-:Y:S01]  /*55d0*/  LOP3.LUT R7, R175, UR14, R232, 0x96, !PT ;  /* 0x0000000eaf077c12 */ /* 0x010fe2000f8e96e8 */
[----:B------:R-:W-:Y:S01]  /*55e0*/  FMUL.FTZ R19, R132, R155 ;  /* 0x0000009b84137220 */ /* 0x000fe20000410000 */
[----:B------:R-:W-:Y:S01]  /*55f0*/  FSEL R185, R185, RZ, P1 ;  /* 0x000000ffb9b97208 */ /* 0x000fe20000800000 */
[----:B------:R-:W-:Y:S01]  /*5600*/  IMAD.WIDE.U32 R192, R17, -0x326172a9, RZ ;  /* 0xcd9e8d5711c07825 */ /* 0x000fe200078e00ff */
[----:B------:R-:W-:Y:S02]  /*5610*/  LOP3.LUT R5, R5, UR12, R176, 0x96, !PT ;  /* 0x0000000c05057c12 */ /* 0x000fe4000f8e96b0 */
[----:B------:R-:W-:Y:S01]  /*5620*/  MUFU.EX2 R228, R12 ;  /* 0x0000000c00e47308 */ /* 0x000fe20000000800 */
[----:B------:R-:W-:Y:S04]  /*5630*/  IMAD.WIDE.U32 R176, R6, -0x326172a9, RZ ;  /* 0xcd9e8d5706b07825 */ /* 0x000fe800078e00ff */
[----:B------:R-:W-:Y:S01]  /*5640*/  IMAD.WIDE.U32 R174, R7, -0x326172a9, RZ ;  /* 0xcd9e8d5707ae7825 */ /* 0x000fe200078e00ff */
[----:B------:R-:W-:Y:S03]  /*5650*/  LOP3.LUT R6, R177, UR13, R18, 0x96, !PT ;  /* 0x0000000db1067c12 */ /* 0x000fe6000f8e9612 */
[--C-:B------:R-:W-:Y:S01]  /*5660*/  FFMA.FTZ R10, R10, c[0x0][0x23c], -R185.reuse ;  /* 0x00008f000a0a7a23 */ /* 0x100fe200000108b9 */
[----:B------:R-:W-:Y:S01]  /*5670*/  LOP3.LUT R0, R193, UR11, R174, 0x96, !PT ;  /* 0x0000000bc1007c12 */ /* 0x000fe2000f8e96ae */
[----:B------:R-:W-:Y:S01]  /*5680*/  IMAD.WIDE.U32 R188, R5, -0x326172a9, RZ ;  /* 0xcd9e8d5705bc7825 */ /* 0x000fe200078e00ff */
[----:B-1----:R-:W-:Y:S01]  /*5690*/  LOP3.LUT R8, R175, UR13, R16, 0x96, !PT ;  /* 0x0000000daf087c12 */ /* 0x002fe2000f8e9610 */
[----:B------:R1:W-:Y:S02]  /*56a0*/  MUFU.EX2 R230, R10 ;  /* 0x0000000a00e67308 */ /* 0x0003e40000000800 */
[--C-:B------:R-:W-:Y:S01]  /*56b0*/  FFMA.FTZ R11, R11, c[0x0][0x23c], -R185.reuse ;  /* 0x00008f000b0b7a23 */ /* 0x100fe200000108b9 */
[----:B------:R-:W-:Y:S01]  /*56c0*/  LOP3.LUT R5, R189, UR11, R176, 0x96, !PT ;  /* 0x0000000bbd057c12 */ /* 0x000fe2000f8e96b0 */
[----:B--2---:R-:W-:Y:S01]  /*56d0*/  IMAD.WIDE.U32 R8, R8, -0x2daee0ad, RZ ;  /* 0xd2511f5308087825 */ /* 0x004fe200078e00ff */
[----:B------:R-:W2:Y:S03]  /*56e0*/  LDSM.16.MT88.4 R176, [R205+0xa000] ;  /* 0x00a00000cdb0783b */ /* 0x000ea60000004200 */
[----:B------:R-:W-:Y:S01]  /*56f0*/  IMAD.WIDE.U32 R194, R0, -0x2daee0ad, RZ ;  /* 0xd2511f5300c27825 */ /* 0x000fe200078e00ff */
[----:B------:R-:W-:Y:S01]  /*5700*/  LOP3.LUT R9, R9, UR10, R172, 0x96, !PT ;  /* 0x0000000a09097c12 */ /* 0x000fe2000f8e96ac */
[----:B------:R-:W-:Y:S02]  /*5710*/  MUFU.EX2 R229, R11 ;  /* 0x0000000b00e57308 */ /* 0x000fe40000000800 */
[----:B------:R-:W-:Y:S04]  /*5720*/  IMAD.WIDE.U32 R6, R6, -0x2daee0ad, RZ ;  /* 0xd2511f5306067825 */ /* 0x000fe800078e00ff */
[----:B------:R-:W-:Y:S01]  /*5730*/  IMAD.WIDE.U32 R190, R5, -0x2daee0ad, RZ ;  /* 0xd2511f5305be7825 */ /* 0x000fe200078e00ff */
[----:B------:R-:W-:Y:S02]  /*5740*/  LOP3.LUT R5, R7, UR10, R4, 0x96, !PT ;  /* 0x0000000a07057c12 */ /* 0x000fe4000f8e9604 */
[----:B------:R-:W-:Y:S01]  /*5750*/  LOP3.LUT R4, R195, UR8, R8, 0x96, !PT ;  /* 0x00000008c3047c12 */ /* 0x000fe2000f8e9608 */
[----:B------:R-:W-:Y:S01]  /*5760*/  IMAD.WIDE.U32 R198, R9, -0x326172a9, RZ ;  /* 0xcd9e8d5709c67825 */ /* 0x000fe200078e00ff */
[----:B------:R-:W-:Y:S01]  /*5770*/  LOP3.LUT R6, R191, UR8, R6, 0x96, !PT ;  /* 0x00000008bf067c12 */ /* 0x000fe2000f8e9606 */
[----:B------:R4:W-:Y:S02]  /*5780*/  MUFU.EX2 R223, R13 ;  /* 0x0000000d00df7308 */ /* 0x0009e40000000800 */
[----:B------:R-:W-:Y:S04]  /*5790*/  IMAD.WIDE.U32 R196, R5, -0x326172a9, RZ ;  /* 0xcd9e8d5705c47825 */ /* 0x000fe800078e00ff */
[----:B------:R-:W-:Y:S04]  /*57a0*/  IMAD.WIDE.U32 R4, R4, -0x326172a9, RZ ;  /* 0xcd9e8d5704047825 */ /* 0x000fe800078e00ff */
[----:B------:R-:W-:Y:S01]  /*57b0*/  IMAD.WIDE.U32 R6, R6, -0x326172a9, RZ ;  /* 0xcd9e8d5706067825 */ /* 0x000fe200078e00ff */
[----:B------:R-:W-:Y:S02]  /*57c0*/  LOP3.LUT R0, R4, 0xffff, RZ, 0xc0, !PT ;  /* 0x0000ffff04007812 */ /* 0x000fe400078ec0ff */
[----:B------:R-:W-:Y:S01]  /*57d0*/  LOP3.LUT R5, R5, UR19, R198, 0x96, !PT ;  /* 0x0000001305057c12 */ /* 0x000fe2000f8e96c6 */
[--C-:B------:R-:W-:Y:S01]  /*57e0*/  FFMA.FTZ R14, R14, c[0x0][0x23c], -R185.reuse ;  /* 0x00008f000e0e7a23 */ /* 0x100fe200000108b9 */
[----:B------:R-:W-:Y:S01]  /*57f0*/  SHF.R.U32.HI R16, RZ, 0x10, R6 ;  /* 0x00000010ff107819 */ /* 0x000fe20000011606 */
[----:B------:R-:W-:Y:S01]  /*5800*/  FFMA.FTZ R15, R15, c[0x0][0x23c], -R185 ;  /* 0x00008f000f0f7a23 */ /* 0x000fe200000108b9 */
[----:B-1----:R-:W-:Y:S01]  /*5810*/  LOP3.LUT R10, R4, 0xff, RZ, 0xc0, !PT ;  /* 0x000000ff040a7812 */ /* 0x002fe200078ec0ff */
[----:B------:R-:W-:Y:S01]  /*5820*/  MUFU.EX2 R222, R14 ;  /* 0x0000000e00de7308 */ /* 0x000fe20000000800 */
[----:B------:R-:W-:Y:S01]  /*5830*/  SHF.R.U32.HI R0, RZ, 0x8, R0 ;  /* 0x00000008ff007819 */ /* 0x000fe20000011600 */
[----:B------:R-:W-:Y:S01]  /*5840*/  FMUL.FTZ R18, R132, R154 ;  /* 0x0000009a84127220 */ /* 0x000fe20000410000 */
[----:B------:R-:W-:Y:S01]  /*5850*/  LOP3.LUT R8, R6, 0xffff, RZ, 0xc0, !PT ;  /* 0x0000ffff06087812 */ /* 0x000fe200078ec0ff */
[----:B------:R-:W-:Y:S01]  /*5860*/  FMUL.FTZ R82, R132, R82 ;  /* 0x0000005284527220 */ /* 0x000fe20000410000 */
[----:B------:R-:W-:Y:S01]  /*5870*/  LOP3.LUT R17, R6, 0xff, RZ, 0xc0, !PT ;  /* 0x000000ff06117812 */ /* 0x000fe200078ec0ff */
[----:B----4-:R-:W-:Y:S01]  /*5880*/  FMUL.FTZ R13, R3, R149 ;  /* 0x00000095030d7220 */ /* 0x010fe20000410000 */
[----:B------:R-:W-:Y:S01]  /*5890*/  SHF.R.U32.HI R11, RZ, 0x18, R6 ;  /* 0x00000018ff0b7819 */ /* 0x000fe20000011606 */
[C---:B------:R-:W-:Y:S01]  /*58a0*/  FMUL.FTZ R83, R132.reuse, R83 ;  /* 0x0000005384537220 */ /* 0x040fe20000410000 */
[----:B------:R-:W-:Y:S01]  /*58b0*/  LOP3.LUT R6, R7, UR19, R196, 0x96, !PT ;  /* 0x0000001307067c12 */ /* 0x000fe2000f8e96c4 */
[----:B------:R-:W-:Y:S01]  /*58c0*/  MUFU.EX2 R203, R15 ;  /* 0x0000000f00cb7308 */ /* 0x000fe20000000800 */
[----:B------:R-:W-:Y:S01]  /*58d0*/  SHF.R.U32.HI R8, RZ, 0x8, R8 ;  /* 0x00000008ff087819 */ /* 0x000fe20000011608 */
[----:B------:R-:W-:Y:S01]  /*58e0*/  FMUL.FTZ R86, R132, R86 ;  /* 0x0000005684567220 */ /* 0x000fe20000410000 */
[----:B------:R-:W-:Y:S01]  /*58f0*/  LOP3.LUT R7, R16, 0xff, RZ, 0xc0, !PT ;  /* 0x000000ff10077812 */ /* 0x000fe200078ec0ff */
[----:B------:R-:W-:Y:S01]  /*5900*/  FMUL.FTZ R87, R132, R87 ;  /* 0x0000005784577220 */ /* 0x000fe20000410000 */
[----:B------:R-:W-:Y:S01]  /*5910*/  PRMT R16, R10, 0x5410, R0 ;  /* 0x000054100a107816 */ /* 0x000fe20000000000 */
[----:B------:R-:W-:Y:S01]  /*5920*/  FMUL.FTZ R88, R3, R88 ;  /* 0x0000005803587220 */ /* 0x000fe20000410000 */
[----:B------:R-:W-:Y:S01]  /*5930*/  LOP3.LUT R0, R5, 0xffff, RZ, 0xc0, !PT ;  /* 0x0000ffff05007812 */ /* 0x000fe200078ec0ff */
[----:B------:R-:W-:Y:S01]  /*5940*/  FMUL.FTZ R89, R3, R89 ;  /* 0x0000005903597220 */ /* 0x000fe20000410000 */
[----:B------:R-:W-:Y:S01]  /*5950*/  PRMT R17, R17, 0x5410, R8 ;  /* 0x0000541011117816 */ /* 0x000fe20000000008 */
[--C-:B------:R-:W-:Y:S01]  /*5960*/  FFMA.FTZ R32, R32, c[0x0][0x23c], -R137.reuse ;  /* 0x00008f0020207a23 */ /* 0x100fe20000010889 */
[----:B------:R-:W-:Y:S01]  /*5970*/  LOP3.LUT R8, R5, 0xff, RZ, 0xc0, !PT ;  /* 0x000000ff05087812 */ /* 0x000fe200078ec0ff */
[----:B------:R-:W-:Y:S01]  /*5980*/  FFMA.FTZ R33, R33, c[0x0][0x23c], -R137 ;  /* 0x00008f0021217a23 */ /* 0x000fe20000010889 */
[----:B------:R-:W-:Y:S01]  /*5990*/  SHF.R.U32.HI R0, RZ, 0x8, R0 ;  /* 0x00000008ff007819 */ /* 0x000fe20000011600 */
[--C-:B------:R-:W-:Y:S01]  /*59a0*/  HSET2.LE.AND R174, R17, R245.reuse, PT ;  /* 0x000000f511ae7233 */ /* 0x100fe20003803000 */
[----:B------:R-:W-:Y:S01]  /*59b0*/  SHF.R.U32.HI R12, RZ, 0x18, R4 ;  /* 0x00000018ff0c7819 */ /* 0x000fe20000011604 */
[----:B------:R-:W-:Y:S01]  /*59c0*/  FMUL.FTZ R17, R133, R153 ;  /* 0x0000009985117220 */ /* 0x000fe20000410000 */
[----:B------:R-:W-:Y:S01]  /*59d0*/  PRMT R175, R7, 0x5410, R11 ;  /* 0x0000541007af7816 */ /* 0x000fe2000000000b */
[----:B------:R-:W-:Y:S01]  /*59e0*/  FFMA.FTZ R34, R34, c[0x0][0x23c], -R184 ;  /* 0x00008f0022227a23 */ /* 0x000fe200000108b8 */
[----:B------:R-:W-:Y:S01]  /*59f0*/  SHF.R.U32.HI R9, RZ, 0x10, R4 ;  /* 0x00000010ff097819 */ /* 0x000fe20000011604 */
[----:B------:R-:W-:Y:S01]  /*5a00*/  FFMA.FTZ R35, R35, c[0x0][0x23c], -R184 ;  /* 0x00008f0023237a23 */ /* 0x000fe200000108b8 */
[----:B------:R-:W-:Y:S01]  /*5a10*/  LOP3.LUT R4, R6, 0xffff, RZ, 0xc0, !PT ;  /* 0x0000ffff06047812 */ /* 0x000fe200078ec0ff */
[--C-:B------:R-:W-:Y:S01]  /*5a20*/  HSET2.LE.AND R175, R175, R245.reuse, PT ;  /* 0x000000f5afaf7233 */ /* 0x100fe20003803000 */
[----:B------:R-:W-:Y:S01]  /*5a30*/  SHF.R.U32.HI R7, RZ, 0x10, R6 ;  /* 0x00000010ff077819 */ /* 0x000fe20000011606 */
[----:B------:R1:W-:Y:S01]  /*5a40*/  MUFU.EX2 R202, R32 ;  /* 0x0000002000ca7308 */ /* 0x0003e20000000800 */
[----:B------:R-:W-:Y:S01]  /*5a50*/  PRMT R8, R8, 0x5410, R0 ;  /* 0x0000541008087816 */ /* 0x000fe20000000000 */
[----:B------:R-:W-:Y:S01]  /*5a60*/  FADD.FTZ R0, -R2, R138 ;  /* 0x0000008a02007221 */ /* 0x000fe20000010100 */
[----:B------:R-:W-:Y:S01]  /*5a70*/  LOP3.LUT R11, R9, 0xff, RZ, 0xc0, !PT ;  /* 0x000000ff090b7812 */ /* 0x000fe200078ec0ff */
[----:B------:R-:W-:Y:S01]  /*5a80*/  FMUL.FTZ R92, R3, R92 ;  /* 0x0000005c035c7220 */ /* 0x000fe20000410000 */
[----:B------:R-:W-:Y:S01]  /*5a90*/  LOP3.LUT R10, R6, 0xff, RZ, 0xc0, !PT ;  /* 0x000000ff060a7812 */ /* 0x000fe200078ec0ff */
[----:B------:R-:W-:Y:S01]  /*5aa0*/  FMUL.FTZ R0, R0, c[0x0][0x23c] ;  /* 0x00008f0000007a20 */ /* 0x000fe20000410000 */
[----:B------:R-:W-:Y:S01]  /*5ab0*/  SHF.R.U32.HI R9, RZ, 0x18, R6 ;  /* 0x00000018ff097819 */ /* 0x000fe20000011606 */
[--C-:B------:R-:W-:Y:S01]  /*5ac0*/  HSET2.LE.AND R180, R8, R245.reuse, PT ;  /* 0x000000f508b47233 */ /* 0x100fe20003803000 */
[----:B------:R-:W-:Y:S01]  /*5ad0*/  SHF.R.U32.HI R6, RZ, 0x8, R4 ;  /* 0x00000008ff067819 */ /* 0x000fe20000011604 */
[--C-:B------:R-:W-:Y:S01]  /*5ae0*/  HSET2.LE.AND R8, R16, R245.reuse, PT ;  /* 0x000000f510087233 */ /* 0x100fe20003803000 */
[----:B------:R-:W-:Y:S01]  /*5af0*/  LOP3.LUT R4, R7, 0xff, RZ, 0xc0, !PT ;  /* 0x000000ff07047812 */ /* 0x000fe200078ec0ff */
[----:B------:R-:W4:Y:S01]  /*5b00*/  MUFU.EX2 R0, R0 ;  /* 0x0000000000007308 */ /* 0x000f220000000800 */
[----:B------:R-:W-:Y:S01]  /*5b10*/  PRMT R10, R10, 0x5410, R6 ;  /* 0x000054100a0a7816 */ /* 0x000fe20000000006 */
[----:B------:R-:W-:Y:S01]  /*5b20*/  FMUL.FTZ R16, R133, R152 ;  /* 0x0000009885107220 */ /* 0x000fe20000410000 */
[----:B------:R-:W-:Y:S01]  /*5b30*/  PRMT R9, R4, 0x5410, R9 ;  /* 0x0000541004097816 */ /* 0x000fe20000000009 */
[----:B------:R-:W-:Y:S01]  /*5b40*/  FMUL.FTZ R93, R3, R93 ;  /* 0x0000005d035d7220 */ /* 0x000fe20000410000 */
[--C-:B------:R-:W-:Y:S01]  /*5b50*/  SHF.R.U32.HI R4, RZ, 0x10, R5.reuse ;  /* 0x00000010ff047819 */ /* 0x100fe20000011605 */
[--C-:B------:R-:W-:Y:S01]  /*5b60*/  HSET2.LE.AND R172, R10, R245.reuse, PT ;  /* 0x000000f50aac7233 */ /* 0x100fe20003803000 */
[----:B------:R-:W-:Y:S01]  /*5b70*/  SHF.R.U32.HI R7, RZ, 0x18, R5 ;  /* 0x00000018ff077819 */ /* 0x000fe20000011605 */
[--C-:B------:R-:W-:Y:S01]  /*5b80*/  HSET2.LE.AND R173, R9, R245.reuse, PT ;  /* 0x000000f509ad7233 */ /* 0x100fe20003803000 */
[----:B------:R-:W-:Y:S01]  /*5b90*/  LOP3.LUT R6, R4, 0xff, RZ, 0xc0, !PT ;  /* 0x000000ff04067812 */ /* 0x000fe200078ec0ff */
[----:B------:R5:W2:Y:S01]  /*5ba0*/  MUFU.EX2 R201, R33 ;  /* 0x0000002100c97308 */ /* 0x000aa20000000800 */
[----:B---3--:R-:W-:Y:S01]  /*5bb0*/  F2FP.BF16.PACK_AB R4, R243, R244 ;  /* 0x000000f4f304723e */ /* 0x008fe200000010ff */
[----:B-1----:R-:W-:Y:S01]  /*5bc0*/  FMUL.FTZ R32, R3, R156 ;  /* 0x0000009c03207220 */ /* 0x002fe20000410000 */
[----:B------:R-:W-:Y:S01]  /*5bd0*/  PRMT R6, R6, 0x5410, R7 ;  /* 0x0000541006067816 */ /* 0x000fe20000000007 */
[C---:B------:R-:W-:Y:S01]  /*5be0*/  FMUL.FTZ R96, R133.reuse, R96 ;  /* 0x0000006085607220 */ /* 0x040fe20000410000 */
[----:B------:R-:W-:Y:S01]  /*5bf0*/  F2FP.BF16.PACK_AB R5, R242, R241 ;  /* 0x000000f1f205723e */ /* 0x000fe200000010ff */
[----:B------:R-:W-:Y:S01]  /*5c00*/  FMUL.FTZ R97, R133, R97 ;  /* 0x0000006185617220 */ /* 0x000fe20000410000 */
[----:B------:R-:W-:Y:S01]  /*5c10*/  LOP3.LUT R174, R174, R4, RZ, 0xc0, !PT ;  /* 0x00000004aeae7212 */ /* 0x000fe200078ec0ff */
[--C-:B------:R-:W-:Y:S01]  /*5c20*/  HSET2.LE.AND R181, R6, R245.reuse, PT ;  /* 0x000000f506b57233 */ /* 0x100fe20003803000 */
[----:B------:R-:W-:Y:S01]  /*5c30*/  LOP3.LUT R175, R175, R5, RZ, 0xc0, !PT ;  /* 0x00000005afaf7212 */ /* 0x000fe200078ec0ff */
[----:B------:R1:W-:Y:S01]  /*5c40*/  MUFU.EX2 R198, R34 ;  /* 0x0000002200c67308 */ /* 0x0003e20000000800 */
[----:B------:R-:W-:Y:S01]  /*5c50*/  F2FP.BF16.PACK_AB R4, R239, R240 ;  /* 0x000000f0ef04723e */ /* 0x000fe200000010ff */
[----:B------:R-:W-:Y:S01]  /*5c60*/  FMUL.FTZ R98, R132, R98 ;  /* 0x0000006284627220 */ /* 0x000fe20000410000 */
[----:B------:R-:W-:Y:S01]  /*5c70*/  F2FP.BF16.PACK_AB R5, R237, R238 ;  /* 0x000000eeed05723e */ /* 0x000fe200000010ff */
[C---:B----4-:R-:W-:Y:S01]  /*5c80*/  FMUL.FTZ R10, R0.reuse, R146 ;  /* 0x00000092000a7220 */ /* 0x050fe20000410000 */
[----:B------:R-:W-:Y:S01]  /*5c90*/  F2FP.BF16.PACK_AB R6, R231, R236 ;  /* 0x000000ece706723e */ /* 0x000fe200000010ff */
[C---:B------:R-:W-:Y:S01]  /*5ca0*/  FMUL.FTZ R14, R0.reuse, R150 ;  /* 0x00000096000e7220 */ /* 0x040fe20000410000 */
[----:B------:R-:W-:Y:S01]  /*5cb0*/  F2FP.BF16.PACK_AB R7, R229, R230 ;  /* 0x000000e6e507723e */ /* 0x000fe200000010ff */
[----:B------:R-:W-:Y:S01]  /*5cc0*/  FMUL.FTZ R15, R0, R151 ;  /* 0x00000097000f7220 */ /* 0x000fe20000410000 */
[----:B------:R-:W-:Y:S01]  /*5cd0*/  LOP3.LUT R172, R172, R4, RZ, 0xc0, !PT ;  /* 0x00000004acac7212 */ /* 0x000fe200078ec0ff */
[----:B------:R-:W-:Y:S01]  /*5ce0*/  FMUL.FTZ R4, R133, R140 ;  /* 0x0000008c85047220 */ /* 0x000fe20000410000 */
[----:B------:R-:W-:Y:S01]  /*5cf0*/  LOP3.LUT R173, R173, R5, RZ, 0xc0, !PT ;  /* 0x00000005adad7212 */ /* 0x000fe200078ec0ff */
[----:B------:R-:W-:Y:S01]  /*5d00*/  FMUL.FTZ R5, R133, R141 ;  /* 0x0000008d85057220 */ /* 0x000fe20000410000 */
[----:B------:R-:W-:Y:S01]  /*5d10*/  LOP3.LUT R180, R180, R6, RZ, 0xc0, !PT ;  /* 0x00000006b4b47212 */ /* 0x000fe200078ec0ff */
[C---:B------:R-:W-:Y:S01]  /*5d20*/  FMUL.FTZ R6, R132.reuse, R142 ;  /* 0x0000008e84067220 */ /* 0x040fe20000410000 */
[----:B------:R-:W-:Y:S01]  /*5d30*/  LOP3.LUT R181, R181, R7, RZ, 0xc0, !PT ;  /* 0x00000007b5b57212 */ /* 0x000fe200078ec0ff */
[----:B------:R-:W-:Y:S01]  /*5d40*/  FMUL.FTZ R7, R132, R143 ;  /* 0x0000008f84077220 */ /* 0x000fe20000410000 */
[----:B------:R-:W-:Y:S01]  /*5d50*/  PRMT R11, R11, 0x5410, R12 ;  /* 0x000054100b0b7816 */ /* 0x000fe2000000000c */
[----:B------:R-:W3:Y:S01]  /*5d60*/  LDSM.16.MT88.4 R140, [R207+0xa000] ;  /* 0x00a00000cf8c783b */ /* 0x000ee20000004200 */
[----:B------:R-:W-:Y:S01]  /*5d70*/  F2FP.BF16.PACK_AB R182, R223, R228 ;  /* 0x000000e4dfb6723e */ /* 0x000fe200000010ff */
[----:B-----5:R-:W-:Y:S01]  /*5d80*/  FMUL.FTZ R33, R3, R157 ;  /* 0x0000009d03217220 */ /* 0x020fe20000410000 */
[----:B------:R-:W-:Y:S01]  /*5d90*/  F2FP.BF16.PACK_AB R183, R203, R222 ;  /* 0x000000decbb7723e */ /* 0x000fe200000010ff */
[--C-:B------:R-:W-:Y:S01]  /*5da0*/  HSET2.LE.AND R9, R11, R245.reuse, PT ;  /* 0x000000f50b097233 */ /* 0x100fe20003803000 */
[-C--:B--2---:R-:W-:Y:S01]  /*5db0*/  HMMA.16816.F32.BF16 R4, R172, R176.reuse, R4 ;  /* 0x000000b0ac04723c */ /* 0x084fe20000041804 */
[----:B------:R-:W-:Y:S01]  /*5dc0*/  FMUL.FTZ R11, R0, R147 ;  /* 0x00000093000b7220 */ /* 0x000fe20000410000 */
[----:B------:R-:W-:Y:S01]  /*5dd0*/  LOP3.LUT R182, R8, R182, RZ, 0xc0, !PT ;  /* 0x000000b608b67212 */ /* 0x000fe200078ec0ff */
[----:B------:R-:W-:Y:S01]  /*5de0*/  FMUL.FTZ R8, R3, R144 ;  /* 0x0000009003087220 */ /* 0x000fe20000410000 */
[----:B------:R-:W-:Y:S01]  /*5df0*/  LOP3.LUT R183, R9, R183, RZ, 0xc0, !PT ;  /* 0x000000b709b77212 */ /* 0x000fe200078ec0ff */
[----:B------:R-:W-:Y:S01]  /*5e00*/  FMUL.FTZ R9, R3, R145 ;  /* 0x0000009103097220 */ /* 0x000fe20000410000 */
[----:B------:R2:W-:Y:S01]  /*5e10*/  MUFU.EX2 R200, R35 ;  /* 0x0000002300c87308 */ /* 0x0005e20000000800 */
[----:B------:R-:W4:Y:S01]  /*5e20*/  LDSM.16.MT88.4 R144, [R210+0xa000] ;  /* 0x00a00000d290783b */ /* 0x000f220000004200 */
[C---:B-1----:R-:W-:Y:S01]  /*5e30*/  FMUL.FTZ R34, R0.reuse, R158 ;  /* 0x0000009e00227220 */ /* 0x042fe20000410000 */
[----:B------:R-:W-:Y:S03]  /*5e40*/  LOP3.LUT R138, R197, UR9, R188, 0x96, !PT ;  /* 0x00000009c58a7c12 */ /* 0x000fe6000f8e96bc */
[C---:B------:R-:W-:Y:S01]  /*5e50*/  HMMA.16816.F32.BF16 R8, R180.reuse, R176, R8 ;  /* 0x000000b0b408723c */ /* 0x040fe20000041808 */
[----:B------:R-:W-:Y:S02]  /*5e60*/  FMUL.FTZ R12, R3, R148 ;  /* 0x00000094030c7220 */ /* 0x000fe40000410000 */
[C---:B------:R-:W-:Y:S02]  /*5e70*/  FMUL.FTZ R42, R0.reuse, R42 ;  /* 0x0000002a002a7220 */ /* 0x040fe40000410000 */
[C---:B------:R-:W-:Y:S02]  /*5e80*/  FMUL.FTZ R43, R0.reuse, R43 ;  /* 0x0000002b002b7220 */ /* 0x040fe40000410000 */
[C---:B------:R-:W-:Y:S01]  /*5e90*/  FMUL.FTZ R46, R0.reuse, R46 ;  /* 0x0000002e002e7220 */ /* 0x040fe20000410000 */
[-C--:B------:R-:W-:Y:S01]  /*5ea0*/  HMMA.16816.F32.BF16 R12, R180, R178.reuse, R12 ;  /* 0x000000b2b40c723c */ /* 0x080fe2000004180c */
[C---:B------:R-:W-:Y:S03]  /*5eb0*/  FMUL.FTZ R47, R0.reuse, R47 ;  /* 0x0000002f002f7220 */ /* 0x040fe60000410000 */
[C---:B------:R-:W-:Y:S02]  /*5ec0*/  FMUL.FTZ R58, R0.reuse, R58 ;  /* 0x0000003a003a7220 */ /* 0x040fe40000410000 */
[C---:B------:R-:W-:Y:S02]  /*5ed0*/  FMUL.FTZ R59, R0.reuse, R59 ;  /* 0x0000003b003b7220 */ /* 0x040fe40000410000 */
[C---:B------:R-:W-:Y:S01]  /*5ee0*/  HMMA.16816.F32.BF16 R16, R172.reuse, R178, R16 ;  /* 0x000000b2ac10723c */ /* 0x040fe20000041810 */
[C---:B------:R-:W-:Y:S03]  /*5ef0*/  FMUL.FTZ R62, R0.reuse, R62 ;  /* 0x0000003e003e7220 */ /* 0x040fe60000410000 */
[C---:B--2---:R-:W-:Y:S02]  /*5f00*/  FMUL.FTZ R35, R0.reuse, R159 ;  /* 0x0000009f00237220 */ /* 0x044fe40000410000 */
[----:B------:R-:W-:Y:S01]  /*5f10*/  LDSM.16.MT88.4 R156, [R207+0xa800] ;  /* 0x00a80000cf9c783b */ /* 0x000fe20000004200 */
[C---:B------:R-:W-:Y:S01]  /*5f20*/  FMUL.FTZ R63, R0.reuse, R63 ;  /* 0x0000003f003f7220 */ /* 0x040fe20000410000 */
[-C--:B---3--:R-:W-:Y:S01]  /*5f30*/  HMMA.16816.F32.BF16 R36, R172, R140.reuse, R36 ;  /* 0x0000008cac24723c */ /* 0x088fe20000041824 */
        /* <DEDUP_REMOVED lines=13> */
[C---:B------:R-:W-:Y:S02]  /*6010*/  FMUL.FTZ R100, R133.reuse, R100 ;  /* 0x0000006485647220 */ /* 0x040fe40000410000 */
[----:B------:R-:W-:Y:S02]  /*6020*/  FMUL.FTZ R101, R133, R101 ;  /* 0x0000006585657220 */ /* 0x000fe40000410000 */
[-C--:B----4-:R-:W-:Y:S01]  /*6030*/  HMMA.16816.F32.BF16 R52, R172, R144.reuse, R52 ;  /* 0x00000090ac34723c */ /* 0x090fe20000041834 */
[C---:B------:R-:W-:Y:S03]  /*6040*/  FMUL.FTZ R102, R132.reuse, R102 ;  /* 0x0000006684667220 */ /* 0x040fe60000410000 */
[----:B------:R-:W-:Y:S02]  /*6050*/  FMUL.FTZ R103, R132, R103 ;  /* 0x0000006784677220 */ /* 0x000fe40000410000 */
        /* <DEDUP_REMOVED lines=11> */
[C---:B------:R-:W-:Y:S02]  /*6110*/  FMUL.FTZ R111, R132.reuse, R111 ;  /* 0x0000006f846f7220 */ /* 0x040fe40000410000 */
[C---:B------:R-:W-:Y:S02]  /*6120*/  FMUL.FTZ R112, R133.reuse, R112 ;  /* 0x0000007085707220 */ /* 0x040fe40000410000 */
[C---:B------:R-:W-:Y:S01]  /*6130*/  FMUL.FTZ R113, R133.reuse, R113 ;  /* 0x0000007185717220 */ /* 0x040fe20000410000 */
[-C--:B-1----:R-:W-:Y:S03]  /*6140*/  HMMA.16816.F32.BF16 R68, R172, R140.reuse, R68 ;  /* 0x0000008cac44723c */ /* 0x082fe60000041844 */
[C---:B------:R-:W-:Y:S02]  /*6150*/  FMUL.FTZ R114, R132.reuse, R114 ;  /* 0x0000007284727220 */ /* 0x040fe40000410000 */
[C---:B------:R-:W-:Y:S02]  /*6160*/  FMUL.FTZ R115, R132.reuse, R115 ;  /* 0x0000007384737220 */ /* 0x040fe40000410000 */
[C---:B------:R-:W-:Y:S01]  /*6170*/  FMUL.FTZ R120, R133.reuse, R120 ;  /* 0x0000007885787220 */ /* 0x040fe20000410000 */
[C---:B------:R-:W-:Y:S01]  /*6180*/  HMMA.16816.F32.BF16 R72, R180.reuse, R140, R72 ;  /* 0x0000008cb448723c */ /* 0x040fe20000041848 */
[C---:B------:R-:W-:Y:S03]  /*6190*/  FMUL.FTZ R121, R133.reuse, R121 ;  /* 0x0000007985797220 */ /* 0x040fe60000410000 */
[C---:B------:R-:W-:Y:S02]  /*61a0*/  FMUL.FTZ R122, R132.reuse, R122 ;  /* 0x0000007a847a7220 */ /* 0x040fe40000410000 */
[----:B------:R-:W-:Y:S02]  /*61b0*/  FMUL.FTZ R123, R132, R123 ;  /* 0x0000007b847b7220 */ /* 0x000fe40000410000 */
[-C--:B------:R-:W-:Y:S01]  /*61c0*/  HMMA.16816.F32.BF16 R76, R180, R142.reuse, R76 ;  /* 0x0000008eb44c723c */ /* 0x080fe2000004184c */
[----:B------:R-:W-:Y:S04]  /*61d0*/  IMAD.WIDE.U32 R138, R138, -0x2daee0ad, RZ ;  /* 0xd2511f538a8a7825 */ /* 0x000fe800078e00ff */
[----:B------:R-:W-:Y:S01]  /*61e0*/  FFMA.FTZ R149, R24, c[0x0][0x23c], -R186 ;  /* 0x00008f0018957a23 */ /* 0x000fe200000108ba */
[--C-:B------:R-:W-:Y:S01]  /*61f0*/  SHF.R.U32.HI R153, RZ, 0x10, R138.reuse ;  /* 0x00000010ff997819 */ /* 0x100fe2000001168a */
[C---:B------:R-:W-:Y:S01]  /*6200*/  FMUL.FTZ R24, R133.reuse, R164 ;  /* 0x000000a485187220 */ /* 0x040fe20000410000 */
[C---:B------:R-:W-:Y:S01]  /*6210*/  HMMA.16816.F32.BF16 R80, R172.reuse, R142, R80 ;  /* 0x0000008eac50723c */ /* 0x040fe20000041850 */
[----:B------:R-:W1:Y:S01]  /*6220*/  LDSM.16.MT88.4 R140, [R207+0xb000] ;  /* 0x00b00000cf8c783b */ /* 0x000e620000004200 */
[----:B------:R-:W-:Y:S02]  /*6230*/  MUFU.EX2 R187, R149 ;  /* 0x0000009500bb7308 */ /* 0x000fe40000000800 */
[----:B------:R-:W-:Y:S01]  /*6240*/  LOP3.LUT R155, R138, 0xff, RZ, 0xc0, !PT ;  /* 0x000000ff8a9b7812 */ /* 0x000fe200078ec0ff */
[--C-:B------:R-:W-:Y:S01]  /*6250*/  FFMA.FTZ R150, R26, c[0x0][0x23c], -R185.reuse ;  /* 0x00008f001a967a23 */ /* 0x100fe200000108b9 */
[----:B------:R-:W-:Y:S01]  /*6260*/  SHF.R.U32.HI R154, RZ, 0x18, R138 ;  /* 0x00000018ff9a7819 */ /* 0x000fe2000001168a */
[C---:B------:R-:W-:Y:S01]  /*6270*/  FMUL.FTZ R26, R132.reuse, R166 ;  /* 0x000000a6841a7220 */ /* 0x040fe20000410000 */
[-C--:B--2---:R-:W-:Y:S01]  /*6280*/  HMMA.16816.F32.BF16 R84, R172, R144.reuse, R84 ;  /* 0x00000090ac54723c */ /* 0x084fe20000041854 */
[C---:B------:R-:W-:Y:S03]  /*6290*/  FMUL.FTZ R128, R133.reuse, R128 ;  /* 0x0000008085807220 */ /* 0x040fe60000410000 */
[----:B------:R-:W-:Y:S01]  /*62a0*/  FMUL.FTZ R129, R133, R129 ;  /* 0x0000008185817220 */ /* 0x000fe20000410000 */
[----:B------:R-:W-:Y:S01]  /*62b0*/  LOP3.LUT R148, R139, UR18, R190, 0x96, !PT ;  /* 0x000000128b947c12 */ /* 0x000fe2000f8e96be */
[----:B------:R-:W-:Y:S01]  /*62c0*/  FMUL.FTZ R130, R132, R130 ;  /* 0x0000008284827220 */ /* 0x000fe20000410000 */
[----:B------:R-:W-:Y:S01]  /*62d0*/  LOP3.LUT R139, R138, 0xffff, RZ, 0xc0, !PT ;  /* 0x0000ffff8a8b7812 */ /* 0x000fe200078ec0ff */
[C---:B------:R-:W-:Y:S01]  /*62e0*/  HMMA.16816.F32.BF16 R88, R180.reuse, R144, R88 ;  /* 0x00000090b458723c */ /* 0x040fe20000041858 */
[----:B------:R-:W-:Y:S03]  /*62f0*/  FMUL.FTZ R131, R132, R131 ;  /* 0x0000008384837220 */ /* 0x000fe60000410000 */
[--C-:B------:R-:W-:Y:S02]  /*6300*/  FFMA.FTZ R28, R28, c[0x0][0x23c], -R186.reuse ;  /* 0x00008f001c1c7a23 */ /* 0x100fe400000108ba */
[--C-:B------:R-:W-:Y:S02]  /*6310*/  FFMA.FTZ R29, R29, c[0x0][0x23c], -R186.reuse ;  /* 0x00008f001d1d7a23 */ /* 0x100fe400000108ba */
[-C--:B------:R-:W-:Y:S01]  /*6320*/  HMMA.16816.F32.BF16 R92, R180, R146.reuse, R92 ;  /* 0x00000092b45c723c */ /* 0x080fe2000004185c */
[----:B------:R2:W-:Y:S03]  /*6330*/  MUFU.EX2 R196, R28 ;  /* 0x0000001c00c47308 */ /* 0x0005e60000000800 */
[----:B------:R-:W-:Y:S02]  /*6340*/  FFMA.FTZ R186, R25, c[0x0][0x23c], -R186 ;  /* 0x00008f0019ba7a23 */ /* 0x000fe400000108ba */
[----:B------:R-:W-:Y:S02]  /*6350*/  FMUL.FTZ R25, R133, R165 ;  /* 0x000000a585197220 */ /* 0x000fe40000410000 */
[C---:B------:R-:W-:Y:S01]  /*6360*/  HMMA.16816.F32.BF16 R96, R172.reuse, R146, R96 ;  /* 0x00000092ac60723c */ /* 0x040fe20000041860 */
[----:B------:R-:W3:Y:S02]  /*6370*/  LDSM.16.MT88.4 R144, [R210+0xb000] ;  /* 0x00b00000d290783b */ /* 0x000ee40000004200 */
[----:B------:R4:W-:Y:S01]  /*6380*/  MUFU.EX2 R195, R29 ;  /* 0x0000001d00c37308 */ /* 0x0009e20000000800 */
[--C-:B------:R-:W-:Y:S02]  /*6390*/  FFMA.FTZ R30, R30, c[0x0][0x23c], -R185.reuse ;  /* 0x00008f001e1e7a23 */ /* 0x100fe400000108b9 */
[--C-:B------:R-:W-:Y:S02]  /*63a0*/  FFMA.FTZ R31, R31, c[0x0][0x23c], -R185.reuse ;  /* 0x00008f001f1f7a23 */ /* 0x100fe400000108b9 */
[----:B------:R-:W-:Y:S01]  /*63b0*/  FFMA.FTZ R185, R27, c[0x0][0x23c], -R185 ;  /* 0x00008f001bb97a23 */ /* 0x000fe200000108b9 */
[-C--:B-1----:R-:W-:Y:S03]  /*63c0*/  HMMA.16816.F32.BF16 R100, R172, R140.reuse, R100 ;  /* 0x0000008cac64723c */ /* 0x082fe60000041864 */
[----:B------:R-:W-:Y:S01]  /*63d0*/  FMUL.FTZ R27, R132, R167 ;  /* 0x000000a7841b7220 */ /* 0x000fe20000410000 */
[----:B------:R-:W-:Y:S01]  /*63e0*/  MUFU.EX2 R189, R30 ;  /* 0x0000001e00bd7308 */ /* 0x000fe20000000800 */
[----:B------:R-:W-:Y:S01]  /*63f0*/  LDSM.16.MT88.4 R164, [R210+0xb800] ;  /* 0x00b80000d2a4783b */ /* 0x000fe20000004200 */
[----:B------:R-:W-:Y:S02]  /*6400*/  FMUL.FTZ R124, R3, R124 ;  /* 0x0000007c037c7220 */ /* 0x000fe40000410000 */
[C---:B------:R-:W-:Y:S01]  /*6410*/  HMMA.16816.F32.BF16 R32, R180.reuse, R140, R32 ;  /* 0x0000008cb420723c */ /* 0x040fe20000041820 */
[--C-:B------:R-:W-:Y:S03]  /*6420*/  FFMA.FTZ R20, R20, c[0x0][0x23c], -R137.reuse ;  /* 0x00008f0014147a23 */ /* 0x100fe60000010889 */
[----:B------:R-:W-:Y:S01]  /*6430*/  FFMA.FTZ R22, R22, c[0x0][0x23c], -R184 ;  /* 0x00008f0016167a23 */ /* 0x000fe200000108b8 */
[----:B--2---:R-:W-:Y:S01]  /*6440*/  LOP3.LUT R28, R199, UR9, R192, 0x96, !PT ;  /* 0x00000009c71c7c12 */ /* 0x004fe2000f8e96c0 */
[----:B------:R-:W-:Y:S01]  /*6450*/  FFMA.FTZ R184, R23, c[0x0][0x23c], -R184 ;  /* 0x00008f0017b87a23 */ /* 0x000fe200000108b8 */
[----:B------:R1:W-:Y:S01]  /*6460*/  MUFU.EX2 R192, R20 ;  /* 0x0000001400c07308 */ /* 0x0003e20000000800 */
[-C--:B------:R-:W-:Y:S01]  /*6470*/  HMMA.16816.F32.BF16 R104, R180, R142.reuse, R104 ;  /* 0x0000008eb468723c */ /* 0x080fe20000041868 */
[----:B------:R-:W-:Y:S03]  /*6480*/  FMUL.FTZ R23, R0, R163 ;  /* 0x000000a300177220 */ /* 0x000fe60000410000 */
[----:B----4-:R-:W-:Y:S04]  /*6490*/  IMAD.WIDE.U32 R28, R28, -0x2daee0ad, RZ ;  /* 0xd2511f531c1c7825 */ /* 0x010fe800078e00ff */
[C---:B------:R-:W-:Y:S01]  /*64a0*/  HMMA.16816.F32.BF16 R108, R172.reuse, R142, R108 ;  /* 0x0000008eac6c723c */ /* 0x040fe2000004186c */
[----:B------:R2:W-:Y:S01]  /*64b0*/  MUFU.EX2 R191, R22 ;  /* 0x0000001600bf7308 */ /* 0x0005e20000000800 */
[----:B------:R-:W4:Y:S02]  /*64c0*/  LDSM.16.MT88.4 R140, [R209+0xb000] ;  /* 0x00b00000d18c783b */ /* 0x000f240000004200 */
[----:B------:R-:W-:Y:S01]  /*64d0*/  FFMA.FTZ R137, R21, c[0x0][0x23c], -R137 ;  /* 0x00008f0015897a23 */ /* 0x000fe20000010889 */
[----:B------:R-:W-:Y:S01]  /*64e0*/  LOP3.LUT R152, R28, 0xff, RZ, 0xc0, !PT ;  /* 0x000000ff1c987812 */ /* 0x000fe200078ec0ff */
[C---:B------:R-:W-:Y:S01]  /*64f0*/  FMUL.FTZ R21, R3.reuse, R161 ;  /* 0x000000a103157220 */ /* 0x040fe20000410000 */
[----:B------:R-:W-:Y:S01]  /*6500*/  SHF.R.U32.HI R151, RZ, 0x18, R28 ;  /* 0x00000018ff977819 */ /* 0x000fe2000001161c */
[-C--:B---3--:R-:W-:Y:S01]  /*6510*/  HMMA.16816.F32.BF16 R112, R172, R144.reuse, R112 ;  /* 0x00000090ac70723c */ /* 0x088fe20000041870 */
[C---:B------:R-:W-:Y:S02]  /*6520*/  FMUL.FTZ R116, R3.reuse, R116 ;  /* 0x0000007403747220 */ /* 0x040fe40000410000 */
[----:B------:R3:W-:Y:S01]  /*6530*/  MUFU.EX2 R193, R137 ;  /* 0x0000008900c17308 */ /* 0x0007e20000000800 */
[C---:B------:R-:W-:Y:S02]  /*6540*/  FMUL.FTZ R117, R3.reuse, R117 ;  /* 0x0000007503757220 */ /* 0x040fe40000410000 */
[C---:B------:R-:W-:Y:S02]  /*6550*/  FMUL.FTZ R118, R0.reuse, R118 ;  /* 0x0000007600767220 */ /* 0x040fe40000410000 */
[C---:B------:R-:W-:Y:S04]  /*6560*/  FMUL.FTZ R119, R0.reuse, R119 ;  /* 0x0000007700777220 */ /* 0x040fe80000410000 */
[C---:B-1----:R-:W-:Y:S01]  /*6570*/  FMUL.FTZ R20, R3.reuse, R160 ;  /* 0x000000a003147220 */ /* 0x042fe20000410000 */
[----:B------:R-:W1:Y:S01]  /*6580*/  MUFU.EX2 R190, R184 ;  /* 0x000000b800be7308 */ /* 0x000e620000000800 */
[----:B------:R-:W-:Y:S01]  /*6590*/  FMUL.FTZ R125, R3, R125 ;  /* 0x0000007d037d7220 */ /* 0x000fe20000410000 */
[C---:B------:R-:W-:Y:S01]  /*65a0*/  HMMA.16816.F32.BF16 R116, R180.reuse, R144, R116 ;  /* 0x00000090b474723c */ /* 0x040fe20000041874 */
[C---:B------:R-:W-:Y:S02]  /*65b0*/  FMUL.FTZ R30, R0.reuse, R170 ;  /* 0x000000aa001e7220 */ /* 0x040fe40000410000 */
[C---:B--2---:R-:W-:Y:S02]  /*65c0*/  FMUL.FTZ R22, R0.reuse, R162 ;  /* 0x000000a200167220 */ /* 0x044fe40000410000 */
[----:B------:R-:W-:Y:S02]  /*65d0*/  FMUL.FTZ R126, R0, R126 ;  /* 0x0000007e007e7220 */ /* 0x000fe40000410000 */
[----:B------:R-:W-:Y:S01]  /*65e0*/  SHF.R.U32.HI R145, RZ, 0x8, R139 ;  /* 0x00000008ff917819 */ /* 0x000fe2000001168b */
[----:B------:R2:W5:Y:S01]  /*65f0*/  MUFU.EX2 R188, R31 ;  /* 0x0000001f00bc7308 */ /* 0x0005620000000800 */
[----:B------:R-:W-:Y:S01]  /*6600*/  LOP3.LUT R139, R148, 0xff, RZ, 0xc0, !PT ;  /* 0x000000ff948b7812 */ /* 0x000fe200078ec0ff */
[-C--:B------:R-:W-:Y:S02]  /*6610*/  HMMA.16816.F32.BF16 R20, R180, R146.reuse, R20 ;  /* 0x00000092b414723c */ /* 0x080fe40000041814 */
[----:B------:R-:W-:Y:S01]  /*6620*/  PRMT R145, R155, 0x5410, R145 ;  /* 0x000054109b917816 */ /* 0x000fe20000000091 */
[----:B------:R-:W-:Y:S01]  /*6630*/  FMUL.FTZ R127, R0, R127 ;  /* 0x0000007f007f7220 */ /* 0x000fe20000410000 */
[----:B---3--:R-:W-:Y:S01]  /*6640*/  LOP3.LUT R137, R29, UR18, R194, 0x96, !PT ;  /* 0x000000121d897c12 */ /* 0x008fe2000f8e96c2 */
[----:B------:R-:W-:Y:S01]  /*6650*/  FFMA.FTZ R133, R133, R227, R240 ;  /* 0x000000e385857223 */ /* 0x000fe200000100f0 */
[----:B------:R-:W-:Y:S01]  /*6660*/  LOP3.LUT R29, R28, 0xffff, RZ, 0xc0, !PT ;  /* 0x0000ffff1c1d7812 */ /* 0x000fe200078ec0ff */
[--C-:B------:R-:W-:Y:S01]  /*6670*/  HSET2.LE.AND R178, R145, R245.reuse, PT ;  /* 0x000000f591b27233 */ /* 0x100fe20003803000 */
[C---:B------:R-:W-:Y:S01]  /*6680*/  HMMA.16816.F32.BF16 R120, R172.reuse, R146, R120 ;  /* 0x00000092ac78723c */ /* 0x040fe20000041878 */
[----:B------:R-:W-:Y:S01]  /*6690*/  SHF.R.U32.HI R144, RZ, 0x10, R28 ;  /* 0x00000010ff907819 */ /* 0x000fe2000001161c */
[----:B------:R-:W-:Y:S02]  /*66a0*/  MUFU.EX2 R184, R150 ;  /* 0x0000009600b87308 */ /* 0x000fe40000000800 */
[----:B------:R-:W-:Y:S01]  /*66b0*/  LOP3.LUT R28, R148, 0xffff, RZ, 0xc0, !PT ;  /* 0x0000ffff941c7812 */ /* 0x000fe200078ec0ff */
[----:B------:R-:W-:Y:S01]  /*66c0*/  FFMA.FTZ R132, R132, R226, R238 ;  /* 0x000000e284847223 */ /* 0x000fe200000100ee */
[----:B------:R-:W-:Y:S01]  /*66d0*/  LOP3.LUT R144, R144, 0xff, RZ, 0xc0, !PT ;  /* 0x000000ff90907812 */ /* 0x000fe200078ec0ff */
[----:B------:R-:W-:Y:S01]  /*66e0*/  FADD.FTZ R133, R239, R133 ;  /* 0x00000085ef857221 */ /* 0x000fe20000010000 */
[-C--:B----4-:R-:W-:Y:S01]  /*66f0*/  HMMA.16816.F32.BF16 R24, R172, R140.reuse, R24 ;  /* 0x0000008cac18723c */ /* 0x090fe20000041818 */
[----:B------:R-:W-:Y:S03]  /*6700*/  LOP3.LUT R147, R153, 0xff, RZ, 0xc0, !PT ;  /* 0x000000ff99937812 */ /* 0x000fe600078ec0ff */
[----:B------:R-:W-:Y:S01]  /*6710*/  SHF.R.U32.HI R146, RZ, 0x8, R29 ;  /* 0x00000008ff927819 */ /* 0x000fe2000001161d */
[----:B------:R-:W-:Y:S01]  /*6720*/  FMUL.FTZ R29, R3, R169 ;  /* 0x000000a9031d7220 */ /* 0x000fe20000410000 */
[----:B------:R-:W-:Y:S01]  /*6730*/  PRMT R147, R147, 0x5410, R154 ;  /* 0x0000541093937816 */ /* 0x000fe2000000009a */
[----:B--2---:R-:W-:Y:S01]  /*6740*/  FMUL.FTZ R31, R0, R171 ;  /* 0x000000ab001f7220 */ /* 0x004fe20000410000 */
[----:B------:R-:W-:Y:S01]  /*6750*/  PRMT R146, R152, 0x5410, R146 ;  /* 0x0000541098927816 */ /* 0x000fe20000000092 */
[----:B------:R-:W2:Y:S01]  /*6760*/  MUFU.EX2 R186, R186 ;  /* 0x000000ba00ba7308 */ /* 0x000ea20000000800 */
[----:B------:R-:W3:Y:S02]  /*6770*/  LDSM.16.MT88.4 R152, [R205+0xa800] ;  /* 0x00a80000cd98783b */ /* 0x000ee40000004200 */
[----:B------:R-:W-:Y:S01]  /*6780*/  SHF.R.U32.HI R138, RZ, 0x8, R28 ;  /* 0x00000008ff8a7819 */ /* 0x000fe2000001161c */
[----:B------:R-:W-:Y:S01]  /*6790*/  FMUL.FTZ R28, R3, R168 ;  /* 0x000000a8031c7220 */ /* 0x000fe20000410000 */
[----:B------:R-:W-:Y:S01]  /*67a0*/  PRMT R149, R144, 0x5410, R151 ;  /* 0x0000541090957816 */ /* 0x000fe20000000097 */
[--C-:B------:R-:W-:Y:S01]  /*67b0*/  HSET2.LE.AND R179, R147, R245.reuse, PT ;  /* 0x000000f593b37233 */ /* 0x100fe20003803000 */
[----:B------:R-:W-:Y:S01]  /*67c0*/  LOP3.LUT R144, R137, 0xff, RZ, 0xc0, !PT ;  /* 0x000000ff89907812 */ /* 0x000fe200078ec0ff */
[----:B------:R-:W-:Y:S01]  /*67d0*/  FFMA.FTZ R3, R3, R225, R236 ;  /* 0x000000e103037223 */ /* 0x000fe200000100ec */
[----:B------:R-:W-:Y:S01]  /*67e0*/  PRMT R176, R139, 0x5410, R138 ;  /* 0x000054108bb07816 */ /* 0x000fe2000000008a */
[----:B------:R-:W4:Y:S01]  /*67f0*/  MUFU.EX2 R185, R185 ;  /* 0x000000b900b97308 */ /* 0x000f220000000800 */
[C---:B------:R-:W-:Y:S01]  /*6800*/  HMMA.16816.F32.BF16 R28, R180.reuse, R140, R28 ;  /* 0x0000008cb41c723c */ /* 0x040fe2000004181c */
[--C-:B------:R-:W-:Y:S01]  /*6810*/  SHF.R.U32.HI R139, RZ, 0x10, R137.reuse ;  /* 0x00000010ff8b7819 */ /* 0x100fe20000011689 */
[----:B------:R-:W-:Y:S01]  /*6820*/  FFMA.FTZ R0, R0, R224, R230 ;  /* 0x000000e000007223 */ /* 0x000fe200000100e6 */
[----:B------:R-:W-:Y:S01]  /*6830*/  LOP3.LUT R138, R137, 0xffff, RZ, 0xc0, !PT ;  /* 0x0000ffff898a7812 */ /* 0x000fe200078ec0ff */
[--C-:B------:R-:W-:Y:S01]  /*6840*/  HSET2.LE.AND R176, R176, R245.reuse, PT ;  /* 0x000000f5b0b07233 */ /* 0x100fe20003803000 */
[----:B------:R-:W-:Y:S01]  /*6850*/  LOP3.LUT R139, R139, 0xff, RZ, 0xc0, !PT ;  /* 0x000000ff8b8b7812 */ /* 0x000fe200078ec0ff */
[----:B------:R-:W-:Y:S01]  /*6860*/  FADD.FTZ R0, R229, R0 ;  /* 0x00000000e5007221 */ /* 0x000fe20000010000 */
[--C-:B------:R-:W-:Y:S01]  /*6870*/  SHF.R.U32.HI R140, RZ, 0x10, R148.reuse ;  /* 0x00000010ff8c7819 */ /* 0x100fe20000011694 */
[-C--:B------:R-:W-:Y:S01]  /*6880*/  HMMA.16816.F32.BF16 R124, R180, R142.reuse, R124 ;  /* 0x0000008eb47c723c */ /* 0x080fe2000004187c */
[----:B------:R-:W-:Y:S03]  /*6890*/  SHF.R.U32.HI R148, RZ, 0x18, R148 ;  /* 0x00000018ff947819 */ /* 0x000fe60000011694 */
[----:B------:R-:W-:Y:S01]  /*68a0*/  LOP3.LUT R140, R140, 0xff, RZ, 0xc0, !PT ;  /* 0x000000ff8c8c7812 */ /* 0x000fe200078ec0ff */
[----:B------:R-:W-:Y:S01]  /*68b0*/  FADD.FTZ R0, R222, R0 ;  /* 0x00000000de007221 */ /* 0x000fe20000010000 */
[----:B------:R-:W-:Y:S01]  /*68c0*/  SHF.R.U32.HI R141, RZ, 0x18, R137 ;  /* 0x00000018ff8d7819 */ /* 0x000fe20000011689 */
[--C-:B------:R-:W-:Y:S01]  /*68d0*/  HSET2.LE.AND R182, R146, R245.reuse, PT ;  /* 0x000000f592b67233 */ /* 0x100fe20003803000 */
[----:B------:R-:W-:Y:S01]  /*68e0*/  HMMA.16816.F32.BF16 R128, R172, R142, R128 ;  /* 0x0000008eac80723c */ /* 0x000fe20000041880 */
[----:B------:R-:W-:Y:S01]  /*68f0*/  PRMT R140, R140, 0x5410, R148 ;  /* 0x000054108c8c7816 */ /* 0x000fe20000000094 */
[----:B------:R-:W-:Y:S02]  /*6900*/  LDSM.16.MT88.4 R172, [R209+0xb800] ;  /* 0x00b80000d1ac783b */ /* 0x000fe40000004200 */
[----:B------:R-:W-:Y:S01]  /*6910*/  F2FP.BF16.PACK_AB R137, R201, R202 ;  /* 0x000000cac989723e */ /* 0x000fe200000010ff */
[--C-:B------:R-:W-:Y:S01]  /*6920*/  HSET2.LE.AND R183, R149, R245.reuse, PT ;  /* 0x000000f595b77233 */ /* 0x100fe20003803000 */
[----:B------:R-:W-:Y:S01]  /*6930*/  SHF.R.U32.HI R138, RZ, 0x8, R138 ;  /* 0x00000008ff8a7819 */ /* 0x000fe2000001168a */
[--C-:B------:R-:W-:Y:S01]  /*6940*/  HSET2.LE.AND R177, R140, R245.reuse, PT ;  /* 0x000000f58cb17233 */ /* 0x100fe20003803000 */
[----:B------:R-:W-:Y:S01]  /*6950*/  PRMT R141, R139, 0x5410, R141 ;  /* 0x000054108b8d7816 */ /* 0x000fe2000000008d */
[----:B------:R-:W-:Y:S03]  /*6960*/  FADD.FTZ R0, R203, R0 ;  /* 0x00000000cb007221 */ /* 0x000fe60000010000 */
[----:B------:R-:W-:Y:S01]  /*6970*/  LOP3.LUT R178, R178, R137, RZ, 0xc0, !PT ;  /* 0x00000089b2b27212 */ /* 0x000fe200078ec0ff */
[--C-:B------:R-:W-:Y:S01]  /*6980*/  HSET2.LE.AND R181, R141, R245.reuse, PT ;  /* 0x000000f58db57233 */ /* 0x100fe20003803000 */
[----:B-1----:R-:W-:Y:S02]  /*6990*/  F2FP.BF16.PACK_AB R140, R190, R191 ;  /* 0x000000bfbe8c723e */ /* 0x002fe400000010ff */
[----:B------:R-:W-:Y:S02]  /*69a0*/  F2FP.BF16.PACK_AB R137, R200, R198 ;  /* 0x000000c6c889723e */ /* 0x000fe400000010ff */
[----:B------:R-:W-:Y:S02]  /*69b0*/  F2FP.BF16.PACK_AB R139, R193, R192 ;  /* 0x000000c0c18b723e */ /* 0x000fe400000010ff */
[----:B------:R-:W-:Y:S02]  /*69c0*/  PRMT R144, R144, 0x5410, R138 ;  /* 0x0000541090907816 */ /* 0x000fe4000000008a */
[----:B------:R-:W-:Y:S02]  /*69d0*/  LOP3.LUT R179, R179, R137, RZ, 0xc0, !PT ;  /* 0x00000089b3b37212 */ /* 0x000fe400078ec0ff */
[----:B------:R-:W-:Y:S01]  /*69e0*/  LOP3.LUT R176, R176, R139, RZ, 0xc0, !PT ;  /* 0x0000008bb0b07212 */ /* 0x000fe200078ec0ff */
[----:B------:R-:W-:Y:S01]  /*69f0*/  HSET2.LE.AND R180, R144, R245, PT ;  /* 0x000000f590b47233 */ /* 0x000fe20003803000 */
[----:B------:R-:W-:Y:S02]  /*6a00*/  LOP3.LUT R177, R177, R140, RZ, 0xc0, !PT ;  /* 0x0000008cb1b17212 */ /* 0x000fe400078ec0ff */
[----:B------:R-:W-:Y:S02]  /*6a10*/  F2FP.BF16.PACK_AB R138, R195, R196 ;  /* 0x000000c4c38a723e */ /* 0x000fe400000010ff */
[----:B-----5:R-:W-:Y:S02]  /*6a20*/  F2FP.BF16.PACK_AB R137, R188, R189 ;  /* 0x000000bdbc89723e */ /* 0x020fe400000010ff */
[----:B------:R-:W-:Y:S01]  /*6a30*/  LOP3.LUT R182, R182, R138, RZ, 0xc0, !PT ;  /* 0x0000008ab6b67212 */ /* 0x000fe200078ec0ff */
[-C--:B---3--:R-:W-:Y:S01]  /*6a40*/  HMMA.16816.F32.BF16 R140, R176, R152.reuse, R4 ;  /* 0x00000098b08c723c */ /* 0x088fe20000041804 */
[----:B--2---:R-:W-:Y:S01]  /*6a50*/  F2FP.BF16.PACK_AB R138, R186, R187 ;  /* 0x000000bbba8a723e */ /* 0x004fe200000010ff */
[----:B------:R-:W1:Y:S01]  /*6a60*/  LDSM.16.MT88.4 R4, [R210+0xa800] ;  /* 0x00a80000d204783b */ /* 0x000e620000004200 */
[----:B----4-:R-:W-:Y:S02]  /*6a70*/  F2FP.BF16.PACK_AB R139, R185, R184 ;  /* 0x000000b8b98b723e */ /* 0x010fe400000010ff */
[----:B------:R-:W-:Y:S02]  /*6a80*/  LOP3.LUT R183, R183, R137, RZ, 0xc0, !PT ;  /* 0x00000089b7b77212 */ /* 0x000fe400078ec0ff */
[----:B------:R-:W-:Y:S02]  /*6a90*/  LOP3.LUT R180, R180, R138, RZ, 0xc0, !PT ;  /* 0x0000008ab4b47212 */ /* 0x000fe400078ec0ff */
[----:B------:R-:W-:Y:S03]  /*6aa0*/  LOP3.LUT R181, R181, R139, RZ, 0xc0, !PT ;  /* 0x0000008bb5b57212 */ /* 0x000fe600078ec0ff */
[----:B------:R-:W-:Y:S02]  /*6ab0*/  MOV R138, R2 ;  /* 0x00000002008a7202 */ /* 0x000fe40000000f00 */
[----:B------:R-:W-:Y:S02]  /*6ac0*/  MOV R137, R134 ;  /* 0x0000008600897202 */ /* 0x000fe40000000f00 */
[C---:B------:R-:W-:Y:S01]  /*6ad0*/  HMMA.16816.F32.BF16 R144, R180.reuse, R152, R8 ;  /* 0x00000098b490723c */ /* 0x040fe20000041808 */
[----:B------:R-:W2:Y:S07]  /*6ae0*/  LDSM.16.MT88.4 R8, [R209+0xa800] ;  /* 0x00a80000d108783b */ /* 0x000eae0000004200 */
[-C--:B------:R-:W-:Y:S01]  /*6af0*/  HMMA.16816.F32.BF16 R148, R180, R154.reuse, R12 ;  /* 0x0000009ab494723c */ /* 0x080fe2000004180c */
[----:B------:R-:W3:Y:S07]  /*6b00*/  LDSM.16.MT88.4 R12, [R205+0xb800] ;  /* 0x00b80000cd0c783b */ /* 0x000eee0000004200 */
[C---:B------:R-:W-:Y:S01]  /*6b10*/  HMMA.16816.F32.BF16 R152, R176.reuse, R154, R16 ;  /* 0x0000009ab098723c */ /* 0x040fe20000041810 */
[----:B------:R-:W4:Y:S07]  /*6b20*/  LDSM.16.MT88.4 R16, [R207+0xb800] ;  /* 0x00b80000cf10783b */ /* 0x000f2e0000004200 */
        /* <DEDUP_REMOVED lines=9> */
[----:B------:R-:W-:Y:S04]  /*6bc0*/  FADD.FTZ R4, R241, R4 ;  /* 0x00000004f1047221 */ /* 0x000fe80000010000 */
[C---:B------:R-:W-:Y:S01]  /*6bd0*/  HMMA.16816.F32.BF16 R64, R176.reuse, R6, R64 ;  /* 0x00000006b040723c */ /* 0x040fe20000041840 */
[----:B------:R-:W-:Y:S04]  /*6be0*/  FADD.FTZ R4, R242, R4 ;  /* 0x00000004f2047221 */ /* 0x000fe80000010000 */
[----:B------:R-:W-:Y:S02]  /*6bf0*/  FADD.FTZ R4, R191, R4 ;  /* 0x00000004bf047221 */ /* 0x000fe40000010000 */
[----:B------:R-:W-:Y:S01]  /*6c00*/  FADD.FTZ R6, R231, R3 ;  /* 0x00000003e7067221 */ /* 0x000fe20000010000 */
[-C--:B--2---:R-:W-:Y:S01]  /*6c10*/  HMMA.16816.F32.BF16 R68, R176, R8.reuse, R68 ;  /* 0x00000008b044723c */ /* 0x084fe20000041844 */
        /* <DEDUP_REMOVED lines=21> */
[----:B------:R-:W-:Y:S01]  /*6d70*/  FADD.FTZ R225, R195, R3 ;  /* 0x00000003c3e17221 */ /* 0x000fe20000010000 */
[----:B------:R-:W-:Y:S01]  /*6d80*/  MOV R3, R135 ;  /* 0x0000008700037202 */ /* 0x000fe20000000f00 */
[----:B------:R-:W-:Y:S01]  /*6d90*/  FADD.FTZ R224, R188, R0 ;  /* 0x00000000bce07221 */ /* 0x000fe20000010000 */
[----:B------:R-:W-:Y:S01]  /*6da0*/  MOV R0, R136 ;  /* 0x0000008800007202 */ /* 0x000fe20000000f00 */
        /* <DEDUP_REMOVED lines=15> */
.L_x_1245:
[----:B------:R-:W1:Y:S01]  /*6ea0*/  SHFL.BFLY PT, R0, R227, 0x2, 0x1f ;  /* 0x0c401f00e3007f89 */ /* 0x000e6200000e0000 */
[----:B------:R-:W2:Y:S01]  /*6eb0*/  S2UR UR6, SR_CTAID.Y ;  /* 0x00000000000679c3 */ /* 0x000ea20000002600 */
[----:B------:R-:W-:Y:S01]  /*6ec0*/  UISETP.NE.AND UP0, UPT, UR23, -0x1, UPT ;  /* 0xffffffff1700788c */ /* 0x000fe2000bf05270 */
[----:B------:R-:W-:Y:S01]  /*6ed0*/  BSSY B0, `(.L_x_1249) ;  /* 0x00001bb000007945 */ /* 0x000fe20003800000 */
[----:B------:R-:W3:Y:S01]  /*6ee0*/  SHFL.BFLY PT, R3, R226, 0x2, 0x1f ;  /* 0x0c401f00e2037f89 */ /* 0x000ee200000e0000 */
[----:B------:R-:W-:-:S02]  /*6ef0*/  ULDC.64 UR4, c[0x0][0x1e8] ;  /* 0x00007a0000047ab9 */ /* 0x000fc40000000a00 */
[----:B------:R-:W-:Y:S01]  /*6f00*/  ULDC.U8 UR9, c[0x0][0x328] ;  /* 0x0000ca0000097ab9 */ /* 0x000fe20000000000 */
[----:B------:R-:W4:Y:S01]  /*6f10*/  S2R R137, SR_TID.X ;  /* 0x0000000000897919 */ /* 0x000f220000002100 */
[----:B------:R-:W-:Y:S01]  /*6f20*/  UISETP.NE.AND UP3, UPT, UR9, URZ, UPT ;  /* 0x0000003f0900728c */ /* 0x000fe2000bf65270 */
[----:B------:R-:W5:Y:S01]  /*6f30*/  S2UR UR10, SR_CTAID.Z ;  /* 0x00000000000a79c3 */ /* 0x000f620000002700 */
[----:B------:R-:W-:Y:S02]  /*6f40*/  ULDC UR8, c[0x0][0x214] ;  /* 0x0000850000087ab9 */ /* 0x000fe40000000800 */
[----:B------:R-:W-:-:S04]  /*6f50*/  @UP0 UIMAD.WIDE.U32 UR12, UR23, UR4, URZ ;  /* 0x00000004170c02a5 */ /* 0x000fc8000f8e003f */
[----:B------:R-:W-:-:S03]  /*6f60*/  @UP0 UIMAD UR7, UR23, UR5, UR13 ;  /* 0x00000005170702a4 */ /* 0x000fc6000f8e020d */
[----:B------:R-:W-:Y:S01]  /*6f70*/  ULDC.64 UR4, c[0x0][0x1e0] ;  /* 0x0000780000047ab9 */ /* 0x000fe20000000a00 */
[----:B-1----:R-:W-:Y:S01]  /*6f80*/  FADD.FTZ R227, R0, R227 ;  /* 0x000000e300e37221 */ /* 0x002fe20000010000 */
[----:B--2---:R-:W-:Y:S01]  /*6f90*/  @!UP0 USHF.R.S32.HI UR11, URZ, 0x1f, UR6 ;  /* 0x0000001f3f0b8899 */ /* 0x004fe20008011406 */
[----:B------:R-:W1:Y:S01]  /*6fa0*/  SHFL.BFLY PT, R0, R225, 0x2, 0x1f ;  /* 0x0c401f00e1007f89 */ /* 0x000e6200000e0000 */
[----:B------:R-:W-:Y:S01]  /*6fb0*/  @!UP0 UIMAD.WIDE.U32 UR18, UR6, UR4, URZ ;  /* 0x00000004061282a5 */ /* 0x000fe2000f8e003f */
[----:B---3--:R-:W-:Y:S01]  /*6fc0*/  FADD.FTZ R226, R3, R226 ;  /* 0x000000e203e27221 */ /* 0x008fe20000010000 */
[----:B------:R-:W-:Y:S01]  /*6fd0*/  @!UP0 UIMAD UR11, UR11, UR4, URZ ;  /* 0x000000040b0b82a4 */ /* 0x000fe2000f8e023f */
[----:B------:R-:W2:Y:S01]  /*6fe0*/  SHFL.BFLY PT, R3, R224, 0x2, 0x1f ;  /* 0x0c401f00e0037f89 */ /* 0x000ea200000e0000 */
[----:B----4-:R-:W-:Y:S01]  /*6ff0*/  SHF.R.S32.HI R133, RZ, 0x1f, R137 ;  /* 0x0000001fff857819 */ /* 0x010fe20000011489 */
[----:B------:R-:W-:Y:S02]  /*7000*/  ULDC.U8 UR4, c[0x0][0x329] ;  /* 0x0000ca4000047ab9 */ /* 0x000fe40000000000 */
[----:B------:R-:W3:Y:S01]  /*7010*/  SHFL.BFLY PT, R4, R227, 0x1, 0x1f ;  /* 0x0c201f00e3047f89 */ /* 0x000ee200000e0000 */
[----:B------:R-:W-:Y:S01]  /*7020*/  UISETP.NE.AND UP2, UPT, UR4, URZ, UPT ;  /* 0x0000003f0400728c */ /* 0x000fe2000bf45270 */
[CC--:B------:R-:W-:Y:S01]  /*7030*/  LEA.HI R7, R133.reuse, R137.reuse, RZ, 0x2 ;  /* 0x0000008985077211 */ /* 0x0c0fe200078f10ff */
[----:B------:R-:W-:Y:S01]  /*7040*/  UISETP.EQ.AND UP3, UPT, UR4, URZ, UP3 ;  /* 0x0000003f0400728c */ /* 0x000fe20009f62270 */
[----:B------:R-:W4:Y:S01]  /*7050*/  SHFL.BFLY PT, R5, R226, 0x1, 0x1f ;  /* 0x0c201f00e2057f89 */ /* 0x000f2200000e0000 */
[----:B------:R-:W-:Y:S01]  /*7060*/  LEA.HI R133, R133, R137, RZ, 0x5 ;  /* 0x0000008985857211 */ /* 0x000fe200078f28ff */
[----:B------:R-:W-:Y:S01]  /*7070*/  @!UP0 UIMAD UR11, UR6, UR5, UR11 ;  /* 0x00000005060b82a4 */ /* 0x000fe2000f8e020b */
[--C-:B------:R-:W-:Y:S01]  /*7080*/  SHF.R.S32.HI R6, RZ, 0x2, R7.reuse ;  /* 0x00000002ff067819 */ /* 0x100fe20000011407 */
[----:B------:R-:W-:Y:S01]  /*7090*/  ULDC UR4, c[0x0][0x1c0] ;  /* 0x0000700000047ab9 */ /* 0x000fe20000000800 */
[----:B------:R-:W-:Y:S01]  /*70a0*/  SHF.R.S32.HI R26, RZ, 0x1f, R7 ;  /* 0x0000001fff1a7819 */ /* 0x000fe20000011407 */
[----:B------:R-:W-:-:S02]  /*70b0*/  ULDC UR5, c[0x0][0x234] ;  /* 0x00008d0000057ab9 */ /* 0x000fc40000000800 */
[----:B------:R-:W-:Y:S01]  /*70c0*/  @!UP2 UISETP.NE.AND UP1, UPT, UR9, URZ, UPT ;  /* 0x0000003f0900a28c */ /* 0x000fe2000bf25270 */
[----:B------:R-:W-:Y:S01]  /*70d0*/  LEA.HI R26, R26, R6, RZ, 0x3 ;  /* 0x000000061a1a7211 */ /* 0x000fe200078f18ff */
[----:B------:R-:W5:Y:S01]  /*70e0*/  S2UR UR9, SR_CTAID.X ;  /* 0x00000000000979c3 */ /* 0x000f620000002500 */
[----:B------:R-:W-:Y:S01]  /*70f0*/  @UP2 ULDC UR14, c[0x0][0x210] ;  /* 0x00008400000e2ab9 */ /* 0x000fe20000000800 */
[----:B-1----:R-:W-:Y:S01]  /*7100*/  FADD.FTZ R225, R0, R225 ;  /* 0x000000e100e17221 */ /* 0x002fe20000010000 */
[----:B------:R-:W-:Y:S01]  /*7110*/  MOV R0, 0x3f800000 ;  /* 0x3f80000000007802 */ /* 0x000fe20000000f00 */
[----:B------:R-:W-:Y:S01]  /*7120*/  @UP2 UIMAD UR14, UR14, UR8, URZ ;  /* 0x000000080e0e22a4 */ /* 0x000fe2000f8e023f */
[----:B------:R-:W-:Y:S01]  /*7130*/  LOP3.LUT R26, R26, 0xfffffff8, RZ, 0xc0, !PT ;  /* 0xfffffff81a1a7812 */ /* 0x000fe200078ec0ff */
[----:B--2---:R-:W-:Y:S01]  /*7140*/  FADD.FTZ R224, R3, R224 ;  /* 0x000000e003e07221 */ /* 0x004fe20000010000 */
[----:B------:R-:W-:Y:S02]  /*7150*/  @!UP2 USEL UR14, UR8, UR5, !UP1 ;  /* 0x00000005080ea287 */ /* 0x000fe4000c800000 */
[----:B------:R-:W-:Y:S01]  /*7160*/  IADD3 R26, R6, -R26, RZ ;  /* 0x8000001a061a7210 */ /* 0x000fe20007ffe0ff */
[----:B---3--:R-:W-:Y:S01]  /*7170*/  FADD.FTZ R227, R227, R4 ;  /* 0x00000004e3e37221 */ /* 0x008fe20000010000 */
[----:B------:R-:W1:Y:S01]  /*7180*/  SHFL.BFLY PT, R3, R224, 0x1, 0x1f ;  /* 0x0c201f00e0037f89 */ /* 0x000e6200000e0000 */
[----:B------:R-:W-:Y:S01]  /*7190*/  MOV R4, 0x3f800000 ;  /* 0x3f80000000047802 */ /* 0x000fe20000000f00 */
[----:B------:R-:W-:Y:S01]  /*71a0*/  @UP2 UMOV UR13, 0x1 ;  /* 0x00000001000d2882 */ /* 0x000fe20000000000 */
[----:B----4-:R-:W-:Y:S01]  /*71b0*/  FADD.FTZ R226, R226, R5 ;  /* 0x00000005e2e27221 */ /* 0x010fe20000010000 */
[----:B------:R-:W-:Y:S01]  /*71c0*/  FSETP.NE.FTZ.AND P6, PT, R227, RZ, PT ;  /* 0x000000ffe300720b */ /* 0x000fe20003fd5000 */
[----:B------:R-:W2:Y:S01]  /*71d0*/  SHFL.BFLY PT, R5, R225, 0x1, 0x1f ;  /* 0x0c201f00e1057f89 */ /* 0x000ea200000e0000 */
[----:B------:R-:W-:-:S02]  /*71e0*/  @!UP2 UIMAD UR13, UR14, UR4, URZ ;  /* 0x000000040e0da2a4 */ /* 0x000fc4000f8e023f */
[----:B------:R-:W-:Y:S01]  /*71f0*/  FSETP.NE.FTZ.AND P5, PT, R226, RZ, PT ;  /* 0x000000ffe200720b */ /* 0x000fe20003fb5000 */
[----:B------:R-:W-:Y:S02]  /*7200*/  @UP3 UIMAD UR16, UR6, UR8, URZ ;  /* 0x00000008061032a4 */ /* 0x000fe4000f8e023f */
[----:B------:R-:W-:Y:S02]  /*7210*/  @UP2 ULDC UR15, c[0x0][0x210] ;  /* 0x00008400000f2ab9 */ /* 0x000fe40000000800 */
[----:B------:R-:W-:Y:S02]  /*7220*/  UIMAD UR4, UR6, UR13, URZ ;  /* 0x0000000d060472a4 */ /* 0x000fe4000f8e023f */
[----:B------:R-:W-:Y:S02]  /*7230*/  @!UP2 UMOV UR15, 0x1 ;  /* 0x00000001000fa882 */ /* 0x000fe40000000000 */
[----:B------:R-:W3:Y:S01]  /*7240*/  @P6 MUFU.RCP R0, R227 ;  /* 0x000000e300006308 */ /* 0x000ee20000001000 */
[----:B------:R-:W-:-:S02]  /*7250*/  @UP3 USEL UR16, UR16, UR23, !UP0 ;  /* 0x0000001710103287 */ /* 0x000fc4000c000000 */
[----:B-----5:R-:W-:Y:S02]  /*7260*/  UIMAD UR9, UR9, UR15, URZ ;  /* 0x0000000f090972a4 */ /* 0x020fe4000f8e023f */
[----:B------:R-:W-:Y:S01]  /*7270*/  USEL UR4, UR4, URZ, !UP3 ;  /* 0x0000003f04047287 */ /* 0x000fe2000d800000 */
[----:B-1----:R-:W-:Y:S01]  /*7280*/  FADD.FTZ R224, R224, R3 ;  /* 0x00000003e0e07221 */ /* 0x002fe20000010000 */
[----:B------:R-:W-:Y:S01]  /*7290*/  LOP3.LUT R3, R7, 0x3ffffffc, RZ, 0xc0, !PT ;  /* 0x3ffffffc07037812 */ /* 0x000fe200078ec0ff */
[----:B------:R-:W1:Y:S01]  /*72a0*/  @P5 MUFU.RCP R4, R226 ;  /* 0x000000e200045308 */ /* 0x000e620000001000 */
[----:B------:R-:W-:Y:S02]  /*72b0*/  USHF.L.U32 UR9, UR9, 0x7, URZ ;  /* 0x0000000709097899 */ /* 0x000fe4000800063f */
[----:B------:R-:W-:Y:S01]  /*72c0*/  FSETP.NE.FTZ.AND P3, PT, R224, RZ, PT ;  /* 0x000000ffe000720b */ /* 0x000fe20003f75000 */
[----:B--2---:R-:W-:Y:S01]  /*72d0*/  FADD.FTZ R225, R225, R5 ;  /* 0x00000005e1e17221 */ /* 0x004fe20000010000 */
[----:B------:R-:W-:Y:S01]  /*72e0*/  IADD3 R137, -R3, R137, RZ ;  /* 0x0000008903897210 */ /* 0x000fe20007ffe1ff */
[----:B------:R-:W-:Y:S01]  /*72f0*/  UIMAD UR14, UR10, UR14, UR4 ;  /* 0x0000000e0a0e72a4 */ /* 0x000fe2000f8e0204 */
[----:B---3--:R-:W-:Y:S01]  /*7300*/  FMUL.FTZ R0, R0, c[0x0][0x2dc] ;  /* 0x0000b70000007a20 */ /* 0x008fe20000410000 */
[----:B------:R-:W-:Y:S01]  /*7310*/  MOV R3, 0x3f800000 ;  /* 0x3f80000000037802 */ /* 0x000fe20000000f00 */
[----:B------:R-:W-:Y:S01]  /*7320*/  @!UP3 UMOV UR24, URZ ;  /* 0x0000003f0018bc82 */ /* 0x000fe20008000000 */
[----:B------:R-:W-:Y:S01]  /*7330*/  FSETP.NE.FTZ.AND P4, PT, R225, RZ, PT ;  /* 0x000000ffe100720b */ /* 0x000fe20003f95000 */
[C---:B------:R-:W-:Y:S01]  /*7340*/  FMUL.FTZ R11, R0.reuse, R37 ;  /* 0x00000025000b7220 */ /* 0x040fe20000410000 */
[----:B------:R-:W-:Y:S01]  /*7350*/  @UP3 UMOV UR24, UR16 ;  /* 0x0000001000183c82 */ /* 0x000fe20008000000 */
[----:B------:R-:W-:Y:S01]  /*7360*/  FMUL.FTZ R140, R0, R140 ;  /* 0x0000008c008c7220 */ /* 0x000fe20000410000 */
[----:B------:R-:W-:Y:S01]  /*7370*/  R2P PR, R26, 0x6 ;  /* 0x000000061a007804 */ /* 0x000fe20000000000 */
[C---:B------:R-:W-:Y:S01]  /*7380*/  FMUL.FTZ R6, R0.reuse, R141 ;  /* 0x0000008d00067220 */ /* 0x040fe20000410000 */
[----:B------:R-:W-:Y:S01]  /*7390*/  @!UP3 UMOV UR25, URZ ;  /* 0x0000003f0019bc82 */ /* 0x000fe20008000000 */
[C---:B------:R-:W-:Y:S01]  /*73a0*/  FMUL.FTZ R152, R0.reuse, R152 ;  /* 0x0000009800987220 */ /* 0x040fe20000410000 */
[----:B------:R-:W-:Y:S01]  /*73b0*/  USHF.R.S32.HI UR4, URZ, 0x1f, UR9 ;  /* 0x0000001f3f047899 */ /* 0x000fe20008011409 */
[----:B------:R-:W-:Y:S01]  /*73c0*/  FMUL.FTZ R153, R0, R153 ;  /* 0x0000009900997220 */ /* 0x000fe20000410000 */
[----:B------:R-:W-:Y:S01]  /*73d0*/  F2FP.BF16.PACK_AB R6, R6, R140 ;  /* 0x0000008c0606723e */ /* 0x000fe200000010ff */
[C---:B------:R-:W-:Y:S01]  /*73e0*/  FMUL.FTZ R14, R0.reuse, R36 ;  /* 0x00000024000e7220 */ /* 0x040fe20000410000 */
[----:B------:R-:W-:Y:S01]  /*73f0*/  @UP3 USHF.R.S32.HI UR25, URZ, 0x1f, UR16 ;  /* 0x0000001f3f193899 */ /* 0x000fe20008011410 */
[C---:B------:R-:W-:Y:S01]  /*7400*/  FMUL.FTZ R22, R0.reuse, R48 ;  /* 0x0000003000167220 */ /* 0x040fe20000410000 */
[----:B------:R-:W2:Y:S01]  /*7410*/  @P4 MUFU.RCP R3, R225 ;  /* 0x000000e100034308 */ /* 0x000ea20000001000 */
        /* <DEDUP_REMOVED lines=12> */
[C---:B------:R-:W-:Y:S01]  /*74e0*/  FMUL.FTZ R69, R0.reuse, R69 ;  /* 0x0000004500457220 */ /* 0x040fe20000410000 */
[----:B------:R-:W-:Y:S01]  /*74f0*/  UIADD3.X UR4, UR4, UR25, UR5, UP2, UP1 ;  /* 0x0000001904047290 */ /* 0x000fe200097e2405 */
[C---:B------:R-:W-:Y:S01]  /*7500*/  FMUL.FTZ R80, R0.reuse, R80 ;  /* 0x0000005000507220 */ /* 0x040fe20000410000 */
[----:B------:R-:W-:Y:S01]  /*7510*/  @!UP0 UMOV UR12, UR18 ;  /* 0x00000012000c8c82 */ /* 0x000fe20008000000 */
[----:B------:R-:W-:-:S02]  /*7520*/  FMUL.FTZ R81, R0, R81 ;  /* 0x0000005100517220 */ /* 0x000fc40000410000 */
[C---:B------:R-:W-:Y:S02]  /*7530*/  FMUL.FTZ R84, R0.reuse, R84 ;  /* 0x0000005400547220 */ /* 0x040fe40000410000 */
[C---:B------:R-:W-:Y:S02]  /*7540*/  FMUL.FTZ R85, R0.reuse, R85 ;  /* 0x0000005500557220 */ /* 0x040fe40000410000 */
[C---:B------:R-:W-:Y:S02]  /*7550*/  FMUL.FTZ R96, R0.reuse, R96 ;  /* 0x0000006000607220 */ /* 0x040fe40000410000 */
[C---:B------:R-:W-:Y:S02]  /*7560*/  FMUL.FTZ R97, R0.reuse, R97 ;  /* 0x0000006100617220 */ /* 0x040fe40000410000 */
        /* <DEDUP_REMOVED lines=13> */
[----:B------:R-:W-:Y:S01]  /*7640*/  FMUL.FTZ R129, R0, R129 ;  /* 0x0000008100817220 */ /* 0x000fe20000410000 */
[----:B------:R-:W-:Y:S01]  /*7650*/  MOV R0, 0x3f800000 ;  /* 0x3f80000000007802 */ /* 0x000fe20000000f00 */
[----:B-1----:R-:W-:Y:S01]  /*7660*/  FMUL.FTZ R4, R4, c[0x0][0x2dc] ;  /* 0x0000b70004047a20 */ /* 0x002fe20000410000 */
[----:B------:R-:W-:Y:S01]  /*7670*/  F2FP.BF16.PACK_AB R33, R165, R164 ;  /* 0x000000a4a521723e */ /* 0x000fe200000010ff */
[----:B--2---:R-:W-:Y:S02]  /*7680*/  FMUL.FTZ R3, R3, c[0x0][0x2dc] ;  /* 0x0000b70003037a20 */ /* 0x004fe40000410000 */
[C---:B------:R-:W-:Y:S01]  /*7690*/  FMUL.FTZ R13, R4.reuse, R38 ;  /* 0x00000026040d7220 */ /* 0x040fe20000410000 */
[----:B------:R-:W1:Y:S01]  /*76a0*/  @P3 MUFU.RCP R0, R224 ;  /* 0x000000e000003308 */ /* 0x000e620000001000 */
        /* <DEDUP_REMOVED lines=9> */
[----:B------:R-:W-:-:S02]  /*7740*/  FMUL.FTZ R28, R4, R67 ;  /* 0x00000043041c7220 */ /* 0x000fc40000410000 */
[----:B------:R-:W-:Y:S01]  /*7750*/  FMUL.FTZ R144, R3, R144 ;  /* 0x0000009003907220 */ /* 0x000fe20000410000 */
[----:B------:R-:W-:Y:S01]  /*7760*/  F2FP.BF16.PACK_AB R21, R21, R19 ;  /* 0x000000131515723e */ /* 0x000fe200000010ff */
[----:B-1----:R-:W-:Y:S01]  /*7770*/  FMUL.FTZ R0, R0, c[0x0][0x2dc] ;  /* 0x0000b70000007a20 */ /* 0x002fe20000410000 */
[----:B------:R-:W-:Y:S01]  /*7780*/  F2FP.BF16.PACK_AB R19, R65, R37 ;  /* 0x000000254113723e */ /* 0x000fe200000010ff */
[----:B------:R-:W-:Y:S01]  /*7790*/  FMUL.FTZ R68, R3, R145 ;  /* 0x0000009103447220 */ /* 0x000fe20000410000 */
[----:B------:R-:W-:Y:S01]  /*77a0*/  F2FP.BF16.PACK_AB R65, R69, R132 ;  /* 0x000000844541723e */ /* 0x000fe200000010ff */
[C---:B------:R-:W-:Y:S01]  /*77b0*/  FMUL.FTZ R146, R0.reuse, R146 ;  /* 0x0000009200927220 */ /* 0x040fe20000410000 */
[----:B------:R-:W-:Y:S01]  /*77c0*/  MOV R69, 0x20 ;  /* 0x0000002000457802 */ /* 0x000fe20000000f00 */
        /* <DEDUP_REMOVED lines=49> */
[C---:B------:R-:W-:Y:S01]  /*7ae0*/  SHF.L.U32 R0, R26.reuse, 0x6, RZ ;  /* 0x000000061a007819 */ /* 0x040fe200000006ff */
[C---:B------:R-:W-:Y:S01]  /*7af0*/  FMUL.FTZ R148, R3.reuse, R148 ;  /* 0x0000009403947220 */ /* 0x040fe20000410000 */
[----:B------:R-:W-:Y:S01]  /*7b00*/  LOP3.LUT R26, R26, 0x1, RZ, 0xc0, !PT ;  /* 0x000000011a1a7812 */ /* 0x000fe200078ec0ff */
[C---:B------:R-:W-:Y:S01]  /*7b10*/  FMUL.FTZ R9, R3.reuse, R149 ;  /* 0x0000009503097220 */ /* 0x040fe20000410000 */
[----:B------:R-:W-:Y:S01]  /*7b20*/  LOP3.LUT R0, R0, 0x1c0, RZ, 0xc0, !PT ;  /* 0x000001c000007812 */ /* 0x000fe200078ec0ff */
[C---:B------:R-:W-:Y:S01]  /*7b30*/  FMUL.FTZ R40, R3.reuse, R40 ;  /* 0x0000002803287220 */ /* 0x040fe20000410000 */
[----:B------:R-:W-:Y:S01]  /*7b40*/  ISETP.NE.U32.AND P0, PT, R26, 0x1, PT ;  /* 0x000000011a00780c */ /* 0x000fe20003f05070 */
[C---:B------:R-:W-:Y:S01]  /*7b50*/  FMUL.FTZ R15, R3.reuse, R41 ;  /* 0x00000029030f7220 */ /* 0x040fe20000410000 */
[----:B------:R-:W-:Y:S01]  /*7b60*/  LEA.HI R0, R0, R0, RZ, 0x1d ;  /* 0x0000000000007211 */ /* 0x000fe200078fe8ff */
        /* <DEDUP_REMOVED lines=45> */
[----:B------:R-:W-:Y:S01]  /*7e40*/  LEA R3, R17, R137, 0x9 ;  /* 0x0000008911037211 */ /* 0x000fe200078e48ff */
[C---:B------:R-:W-:Y:S01]  /*7e50*/  FMUL.FTZ R142, R4.reuse, R142 ;  /* 0x0000008e048e7220 */ /* 0x040fe20000410000 */
[----:B------:R-:W-:Y:S01]  /*7e60*/  F2FP.BF16.PACK_AB R31, R31, R168 ;  /* 0x000000a81f1f723e */ /* 0x000fe200000010ff */
[C---:B------:R-:W-:Y:S01]  /*7e70*/  FMUL.FTZ R5, R4.reuse, R143 ;  /* 0x0000008f04057220 */ /* 0x040fe20000410000 */
[----:B------:R-:W-:Y:S01]  /*7e80*/  LEA R0, R3, R0, 0x1 ;  /* 0x0000000003007211 */ /* 0x000fe200078e08ff */
[C---:B------:R-:W-:Y:S01]  /*7e90*/  FMUL.FTZ R154, R4.reuse, R154 ;  /* 0x0000009a049a7220 */ /* 0x040fe20000410000 */
[----:B------:R-:W-:Y:S01]  /*7ea0*/  F2FP.BF16.PACK_AB R27, R27, R124 ;  /* 0x0000007c1b1b723e */ /* 0x000fe200000010ff */
[----:B------:R-:W-:Y:S01]  /*7eb0*/  FMUL.FTZ R7, R4, R155 ;  /* 0x0000009b04077220 */ /* 0x000fe20000410000 */
[----:B------:R-:W-:Y:S01]  /*7ec0*/  SHF.L.U32 R0, R0, 0x1, RZ ;  /* 0x0000000100007819 */ /* 0x000fe200000006ff */
[C---:B------:R-:W-:Y:S01]  /*7ed0*/  FMUL.FTZ R70, R4.reuse, R70 ;  /* 0x0000004604467220 */ /* 0x040fe20000410000 */
[----:B------:R-:W-:Y:S01]  /*7ee0*/  F2FP.BF16.PACK_AB R5, R5, R142 ;  /* 0x0000008e0505723e */ /* 0x000fe200000010ff */
[----:B------:R-:W-:Y:S01]  /*7ef0*/  FMUL.FTZ R64, R4, R71 ;  /* 0x0000004704407220 */ /* 0x000fe20000410000 */
[----:B------:R-:W-:Y:S01]  /*7f00*/  IADD3 R3, R0, -0x10, RZ ;  /* 0xfffffff000037810 */ /* 0x000fe20007ffe0ff */
[----:B------:R-:W-:Y:S01]  /*7f10*/  FMUL.FTZ R82, R4, R82 ;  /* 0x0000005204527220 */ /* 0x000fe20000410000 */
[----:B------:R-:W-:Y:S01]  /*7f20*/  @P0 IADD3 R3, R0, 0x10, RZ ;  /* 0x0000001000030810 */ /* 0x000fe20007ffe0ff */
[C---:B------:R-:W-:Y:S01]  /*7f30*/  FMUL.FTZ R83, R4.reuse, R83 ;  /* 0x0000005304537220 */ /* 0x040fe20000410000 */
[----:B------:R1:W-:Y:S01]  /*7f40*/  STS [R0], R6 ;  /* 0x0000000600007388 */ /* 0x0003e20000000800 */
[C---:B------:R-:W-:Y:S01]  /*7f50*/  FMUL.FTZ R86, R4.reuse, R86 ;  /* 0x0000005604567220 */ /* 0x040fe20000410000 */
[----:B------:R-:W-:Y:S01]  /*7f60*/  F2FP.BF16.PACK_AB R7, R7, R154 ;  /* 0x0000009a0707723e */ /* 0x000fe200000010ff */
[C---:B------:R-:W-:Y:S01]  /*7f70*/  FMUL.FTZ R87, R4.reuse, R87 ;  /* 0x0000005704577220 */ /* 0x040fe20000410000 */
[----:B------:R-:W-:Y:S01]  /*7f80*/  STS [R0+0x400], R5 ;  /* 0x0004000500007388 */ /* 0x000fe20000000800 */
[----:B------:R-:W-:Y:S01]  /*7f90*/  FMUL.FTZ R98, R4, R98 ;  /* 0x0000006204627220 */ /* 0x000fe20000410000 */
[----:B------:R-:W-:Y:S01]  /*7fa0*/  F2FP.BF16.PACK_AB R64, R64, R70 ;  /* 0x000000464040723e */ /* 0x000fe200000010ff */
[C---:B------:R-:W-:Y:S01]  /*7fb0*/  FMUL.FTZ R52, R4.reuse, R99 ;  /* 0x0000006304347220 */ /* 0x040fe20000410000 */
[----:B------:R-:W-:Y:S01]  /*7fc0*/  STS [R3+0x400], R7 ;  /* 0x0004000703007388 */ /* 0x000fe20000000800 */
        /* <DEDUP_REMOVED lines=15> */
[----:B-1----:R-:W-:Y:S01]  /*80c0*/  MOV R6, 0x40 ;  /* 0x0000004000067802 */ /* 0x002fe20000000f00 */
[----:B------:R-:W-:Y:S01]  /*80d0*/  FMUL.FTZ R32, R4, R167 ;  /* 0x000000a704207220 */ /* 0x000fe20000410000 */
[----:B------:R-:W-:Y:S01]  /*80e0*/  F2FP.BF16.PACK_AB R36, R36, R122 ;  /* 0x0000007a2424723e */ /* 0x000fe200000010ff */
[----:B------:R-:W-:Y:S01]  /*80f0*/  FMUL.FTZ R130, R4, R130 ;  /* 0x0000008204827220 */ /* 0x000fe20000410000 */
[----:B------:R-:W-:Y:S01]  /*8100*/  SEL R6, R6, 0xffffffc0, !P2 ;  /* 0xffffffc006067807 */ /* 0x000fe20005000000 */
[----:B------:R-:W-:Y:S01]  /*8110*/  FMUL.FTZ R131, R4, R131 ;  /* 0x0000008304837220 */ /* 0x000fe20000410000 */
[----:B------:R-:W-:-:S02]  /*8120*/  F2FP.BF16.PACK_AB R4, R153, R152 ;  /* 0x000000989904723e */ /* 0x000fc400000010ff */
[----:B------:R-:W-:Y:S02]  /*8130*/  F2FP.BF16.PACK_AB R32, R32, R166 ;  /* 0x000000a62020723e */ /* 0x000fe400000010ff */
[----:B------:R-:W-:Y:S01]  /*8140*/  F2FP.BF16.PACK_AB R28, R131, R130 ;  /* 0x00000082831c723e */ /* 0x000fe200000010ff */
[----:B------:R1:W-:Y:S04]  /*8150*/  STS [R3], R4 ;  /* 0x0000000403007388 */ /* 0x0003e80000000800 */
[----:B------:R-:W-:Y:S04]  /*8160*/  STS [R0+0x2000], R68 ;  /* 0x0020004400007388 */ /* 0x000fe80000000800 */
[----:B------:R2:W-:Y:S04]  /*8170*/  STS [R0+0x2400], R8 ;  /* 0x0024000800007388 */ /* 0x0005e80000000800 */
[----:B------:R3:W-:Y:S04]  /*8180*/  STS [R3+0x2000], R9 ;  /* 0x0020000903007388 */ /* 0x0007e80000000800 */
[----:B------:R4:W-:Y:S01]  /*8190*/  STS [R3+0x2400], R12 ;  /* 0x0024000c03007388 */ /* 0x0009e20000000800 */
[----:B-1----:R-:W-:-:S04]  /*81a0*/  SEL R4, R69, 0xffffffe0, !P1 ;  /* 0xffffffe045047807 */ /* 0x002fc80004800000 */
[----:B------:R-:W-:Y:S02]  /*81b0*/  IADD3 R5, R0, R4, RZ ;  /* 0x0000000400057210 */ /* 0x000fe40007ffe0ff */
[-C--:B------:R-:W-:Y:S02]  /*81c0*/  IADD3 R4, R4, R3.reuse, RZ ;  /* 0x0000000304047210 */ /* 0x080fe40007ffe0ff */
[-C--:B--2---:R-:W-:Y:S01]  /*81d0*/  IADD3 R8, R0, R6.reuse, RZ ;  /* 0x0000000600087210 */ /* 0x084fe20007ffe0ff */
[----:B------:R-:W-:Y:S01]  /*81e0*/  STS [R5], R11 ;  /* 0x0000000b05007388 */ /* 0x000fe20000000800 */
[-C--:B------:R-:W-:Y:S02]  /*81f0*/  IADD3 R7, R5, R6.reuse, RZ ;  /* 0x0000000605077210 */ /* 0x080fe40007ffe0ff */
[----:B---3--:R-:W-:Y:S01]  /*8200*/  IADD3 R9, R6, R3, RZ ;  /* 0x0000000306097210 */ /* 0x008fe20007ffe0ff */
[----:B------:R-:W-:Y:S01]  /*8210*/  STS [R5+0x400], R10 ;  /* 0x0004000a05007388 */ /* 0x000fe20000000800 */
[----:B------:R-:W-:-:S02]  /*8220*/  IADD3 R6, R4, R6, RZ ;  /* 0x0000000604067210 */ /* 0x000fc40007ffe0ff */
[----:B----4-:R-:W-:Y:S01]  /*8230*/  MOV R12, 0x7f800000 ;  /* 0x7f800000000c7802 */ /* 0x010fe20000000f00 */
[----:B------:R1:W-:Y:S04]  /*8240*/  STS [R4], R14 ;  /* 0x0000000e04007388 */ /* 0x0003e80000000800 */
[----:B------:R2:W-:Y:S04]  /*8250*/  STS [R4+0x400], R13 ;  /* 0x0004000d04007388 */ /* 0x0005e80000000800 */
[----:B------:R-:W-:Y:S04]  /*8260*/  STS [R5+0x2000], R15 ;  /* 0x0020000f05007388 */ /* 0x000fe80000000800 */
[----:B------:R-:W-:Y:S04]  /*8270*/  STS [R5+0x2400], R16 ;  /* 0x0024001005007388 */ /* 0x000fe80000000800 */
[----:B------:R-:W-:Y:S04]  /*8280*/  STS [R4+0x2000], R24 ;  /* 0x0020001804007388 */ /* 0x000fe80000000800 */
[----:B------:R-:W-:Y:S04]  /*8290*/  STS [R4+0x2400], R23 ;  /* 0x0024001704007388 */ /* 0x000fe80000000800 */
[----:B------:R-:W-:Y:S01]  /*82a0*/  STS [R8], R22 ;  /* 0x0000001608007388 */ /* 0x000fe20000000800 */
[----:B-1----:R-:W-:-:S03]  /*82b0*/  MOV R14, 0x7f800000 ;  /* 0x7f800000000e7802 */ /* 0x002fc60000000f00 */
[----:B------:R-:W-:Y:S01]  /*82c0*/  STS [R8+0x400], R21 ;  /* 0x0004001508007388 */ /* 0x000fe20000000800 */
[----:B--2---:R-:W-:-:S03]  /*82d0*/  MOV R13, 0x7f800000 ;  /* 0x7f800000000d7802 */ /* 0x004fc60000000f00 */
        /* <DEDUP_REMOVED lines=122> */
.L_x_1250:
[----:B--234-:R-:W-:Y:S05]  /*8a80*/  BSYNC B0 ;  /* 0x0000000000007941 */ /* 0x01cfea0003800000 */
.L_x_1249:
[----:B------:R-:W2:Y:S01]  /*8a90*/  LDL.LU.64 R4, [R1+0x18] ;  /* 0x0000180001047983 */ /* 0x000ea20000300a00 */
[----:B------:R-:W-:Y:S01]  /*8aa0*/  LEA.HI R0, R16, R15, RZ, 0x3 ;  /* 0x0000000f10007211 */ /* 0x000fe200078f18ff */
[----:B------:R-:W-:Y:S01]  /*8ab0*/  USHF.R.S32.HI UR6, URZ, 0x1f, UR10 ;  /* 0x0000001f3f067899 */ /* 0x000fe2000801140a */
[----:B------:R-:W-:Y:S01]  /*8ac0*/  BSSY B0, `(.L_x_1251) ;  /* 0x0000015000007945 */ /* 0x000fe20003800000 */
[----:B------:R-:W3:Y:S01]  /*8ad0*/  S2R R8, SR_CTAID.Z ;  /* 0x0000000000087919 */ /* 0x000ee20000002700 */
[----:B------:R-:W-:Y:S01]  /*8ae0*/  SHF.R.S32.HI R10, RZ, 0x3, R0 ;  /* 0x00000003ff0a7819 */ /* 0x000fe20000011400 */
[----:B------:R-:W-:-:S02]  /*8af0*/  ULDC.64 UR4, c[0x0][0x1f0] ;  /* 0x00007c0000047ab9 */ /* 0x000fc40000000a00 */
        /* <DEDUP_REMOVED lines=15> */
[----:B------:R2:W-:Y:S04]  /*8bf0*/  STG.E.128 [R4.64], R24 ;  /* 0x0000001804007986 */ /* 0x0005e8000c101d1a */
[----:B-1----:R2:W-:Y:S02]  /*8c00*/  STG.E.128 [R4.64+0x80], R20 ;  /* 0x0000801404007986 */ /* 0x0025e4000c101d1a */
.L_x_1252:
[----:B------:R-:W-:Y:S05]  /*8c10*/  BSYNC B0 ;  /* 0x0000000000007941 */ /* 0x000fea0003800000 */
.L_x_1251:
[----:B------:R-:W-:Y:S01]  /*8c20*/  IADD3 R0, R10, 0x10, RZ ;  /* 0x000000100a007810 */ /* 0x000fe20007ffe0ff */
[----:B------:R-:W-:Y:S03]  /*8c30*/  BSSY B0, `(.L_x_1253) ;  /* 0x000000f000007945 */ /* 0x000fe60003800000 */
[----:B------:R-:W-:-:S13]  /*8c40*/  ISETP.GE.AND P0, PT, R0, UR20, PT ;  /* 0x0000001400007c0c */ /* 0x000fda000bf06270 */
[----:B------:R-:W-:Y:S05]  /*8c50*/  @P0 BRA `(.L_x_1254) ;  /* 0x000000c000000947 */ /* 0x000fea0003800000 */
[----:B--2---:R-:W-:Y:S01]  /*8c60*/  IADD3 R4, P0, R246, 0x10, RZ ;  /* 0x00000010f6047810 */ /* 0x004fe20007f1e0ff */
        /* <DEDUP_REMOVED lines=11> */
.L_x_1254:
[----:B------:R-:W-:Y:S05]  /*8d20*/  BSYNC B0 ;  /* 0x0000000000007941 */ /* 0x000fea0003800000 */
.L_x_1253:
[----:B------:R-:W3:Y:S01]  /*8d30*/  LDL.LU R0, [R1+0x24] ;  /* 0x0000240001007983 */ /* 0x000ee20000300800 */
[----:B------:R-:W-:Y:S01]  /*8d40*/  BSSY B0, `(.L_x_1255) ;  /* 0x000000f000007945 */ /* 0x000fe20003800000 */
[----:B---3--:R-:W-:-:S13]  /*8d50*/  ISETP.GE.AND P0, PT, R0, UR20, PT ;  /* 0x0000001400007c0c */ /* 0x008fda000bf06270 */
        /* <DEDUP_REMOVED lines=13> */
.L_x_1256:
[----:B------:R-:W-:Y:S05]  /*8e30*/  BSYNC B0 ;  /* 0x0000000000007941 */ /* 0x000fea0003800000 */
.L_x_1255:
        /* <DEDUP_REMOVED lines=16> */
.L_x_1258:
[----:B------:R-:W-:Y:S05]  /*8f40*/  BSYNC B0 ;  /* 0x0000000000007941 */ /* 0x000fea0003800000 */
.L_x_1257:
        /* <DEDUP_REMOVED lines=16> */
.L_x_1260:
[----:B------:R-:W-:Y:S05]  /*9050*/  BSYNC B0 ;  /* 0x0000000000007941 */ /* 0x000fea0003800000 */
.L_x_1259:
[----:B------:R-:W3:Y:S01]  /*9060*/  LDL.LU R0, [R1+0x20] ;  /* 0x0000200001007983 */ /* 0x000ee20000300800 */
[----:B------:R-:W-:Y:S01]  /*9070*/  BSSY B0, `(.L_x_1261) ;  /* 0x000000f000007945 */ /* 0x000fe20003800000 */
[----:B---3--:R-:W-:-:S13]  /*9080*/  ISETP.GE.AND P0, PT, R0, UR20, PT ;  /* 0x0000001400007c0c */ /* 0x008fda000bf06270 */
[----:B------:R-:W-:Y:S05]  /*9090*/  @P0 BRA `(.L_x_1262) ;  /* 0x000000c000000947 */ /* 0x000fea0003800000 */
[----:B-12---:R-:W-:Y:S01]  /*90a0*/  IADD3 R4, P0, R246, 0x50, RZ ;  /* 0x00000050f6047810 */ /* 0x006fe20007f1e0ff */
        /* <DEDUP_REMOVED lines=11> */
.L_x_1262:
[----:B------:R-:W-:Y:S05]  /*9160*/  BSYNC B0 ;  /* 0x0000000000007941 */ /* 0x000fea0003800000 */
.L_x_1261:
        /* <DEDUP_REMOVED lines=16> */
.L_x_1264:
[----:B------:R-:W-:Y:S05]  /*9270*/  BSYNC B0 ;  /* 0x0000000000007941 */ /* 0x000fea0003800000 */
.L_x_1263:
[----:B------:R-:W3:Y:S02]  /*9280*/  LDL.LU R0, [R1+0x30] ;  /* 0x0000300001007983 */ /* 0x000ee40000300800 */
[----:B---3--:R-:W-:-:S13]  /*9290*/  ISETP.GE.AND P0, PT, R0, UR20, PT ;  /* 0x0000001400007c0c */ /* 0x008fda000bf06270 */
[----:B------:R-:W-:Y:S05]  /*92a0*/  @P0 EXIT ;  /* 0x000000000000094d */ /* 0x000fea0003800000 */
[----:B------:R-:W-:Y:S01]  /*92b0*/  IADD3 R6, P0, R246, 0x70, RZ ;  /* 0x00000070f6067810 */ /* 0x000fe20007f1e0ff */
        /* <DEDUP_REMOVED lines=12> */
.L_x_1241:
[----:B------:R-:W-:Y:S01]  /*9380*/  UISETP.NE.AND UP4, UPT, UR23, -0x1, UPT ;  /* 0xffffffff1700788c */ /* 0x000fe2000bf85270 */
[----:B------:R-:W-:Y:S01]  /*9390*/  LEA.HI R8, R24, R88, RZ, 0x3 ;  /* 0x0000005818087211 */ /* 0x000fe200078f18ff */
[----:B------:R-:W-:Y:S01]  /*93a0*/  ULDC.U8 UR15, c[0x0][0x329] ;  /* 0x0000ca40000f7ab9 */ /* 0x000fe20000000000 */
[----:B------:R-:W1:Y:S01]  /*93b0*/  S2R R12, SR_CTAID.Z ;  /* 0x00000000000c7919 */ /* 0x000e620000002700 */
[----:B------:R-:W-:Y:S01]  /*93c0*/  UISETP.NE.AND UP3, UPT, UR15, URZ, UPT ;  /* 0x0000003f0f00728c */ /* 0x000fe2000bf65270 */
[----:B------:R-:W-:Y:S01]  /*93d0*/  LOP3.LUT R0, R8, 0x1ffffff8, RZ, 0xc0, !PT ;  /* 0x1ffffff808007812 */ /* 0x000fe200078ec0ff */
[----:B------:R-:W-:Y:S01]  /*93e0*/  ULDC.64 UR4, c[0x0][0x1e0] ;  /* 0x0000780000047ab9 */ /* 0x000fe20000000a00 */
[----:B------:R-:W2:Y:S01]  /*93f0*/  S2R R6, SR_CTAID.X ;  /* 0x0000000000067919 */ /* 0x000ea20000002500 */
[----:B------:R-:W-:Y:S01]  /*9400*/  ULDC.64 UR6, c[0x0][0x1e8] ;  /* 0x00007a0000067ab9 */ /* 0x000fe20000000a00 */
[----:B------:R-:W-:Y:S01]  /*9410*/  SHF.R.S32.HI R8, RZ, 0x3, R8 ;  /* 0x00000003ff087819 */ /* 0x000fe20000011408 */
[----:B------:R-:W-:Y:S01]  /*9420*/  USHF.R.S32.HI UR14, URZ, 0x1f, UR10 ;  /* 0x0000001f3f0e7899 */ /* 0x000fe2000801140a */
[----:B------:R-:W-:Y:S01]  /*9430*/  IMAD.IADD R0, R88, 0x1, -R0 ;  /* 0x0000000158007824 */ /* 0x000fe200078e0a00 */
[----:B------:R-:W-:Y:S01]  /*9440*/  @!UP4 USHF.R.S32.HI UR17, URZ, 0x1f, UR11 ;  /* 0x0000001f3f11c899 */ /* 0x000fe2000801140b */
[----:B------:R-:W-:Y:S01]  /*9450*/  SHF.R.S32.HI R9, RZ, 0x1f, R8 ;  /* 0x0000001fff097819 */ /* 0x000fe20000011408 */
[----:B------:R-:W-:Y:S01]  /*9460*/  @UP4 UIMAD.WIDE.U32 UR8, UR23, UR6, URZ ;  /* 0x00000006170842a5 */ /* 0x000fe2000f8e003f */
[----:B------:R-:W-:Y:S01]  /*9470*/  IMAD.SHL.U32 R0, R0, 0x8, RZ ;  /* 0x0000000800007824 */ /* 0x000fe200078e00ff */
[----:B------:R-:W-:Y:S01]  /*9480*/  @!UP4 UIMAD UR17, UR17, UR4, URZ ;  /* 0x000000041111c2a4 */ /* 0x000fe2000f8e023f */
[----:B------:R-:W-:Y:S01]  /*9490*/  BSSY B0, `(.L_x_1265) ;  /* 0x0000037000007945 */ /* 0x000fe20003800000 */
[----:B------:R-:W-:-:S02]  /*94a0*/  ULDC.U8 UR16, c[0x0][0x328] ;  /* 0x0000ca0000107ab9 */ /* 0x000fc40000000000 */
[----:B------:R-:W-:Y:S02]  /*94b0*/  @!UP4 UIMAD.WIDE.U32 UR18, UR11, UR4, URZ ;  /* 0x000000040b12c2a5 */ /* 0x000fe4000f8e003f */
[----:B------:R-:W-:Y:S02]  /*94c0*/  @!UP4 UIMAD UR17, UR11, UR5, UR17 ;  /* 0x000000050b11c2a4 */ /* 0x000fe4000f8e0211 */
[----:B------:R-:W-:Y:S02]  /*94d0*/  UISETP.NE.AND UP2, UPT, UR16, URZ, UPT ;  /* 0x0000003f1000728c */ /* 0x000fe4000bf45270 */
[----:B------:R-:W-:Y:S02]  /*94e0*/  ULDC.64 UR4, c[0x0][0x1f0] ;  /* 0x00007c0000047ab9 */ /* 0x000fe40000000a00 */
[----:B------:R-:W-:Y:S02]  /*94f0*/  UIMAD UR4, UR14, UR4, URZ ;  /* 0x000000040e0472a4 */ /* 0x000fe4000f8e023f */
[----:B------:R-:W-:Y:S01]  /*9500*/  @!UP3 UISETP.NE.AND UP1, UPT, UR16, URZ, UPT ;  /* 0x0000003f1000b28c */ /* 0x000fe2000bf25270 */
[----:B--2---:R-:W-:Y:S01]  /*9510*/  IMAD.WIDE R6, R6, 0x80, R8 ;  /* 0x0000008006067825 */ /* 0x004fe200078e0208 */
[----:B------:R-:W-:-:S02]  /*9520*/  @UP4 UMOV UR14, UR8 ;  /* 0x00000008000e4c82 */ /* 0x000fc40008000000 */
[----:B------:R-:W-:Y:S02]  /*9530*/  @UP4 UIMAD UR7, UR23, UR7, UR9 ;  /* 0x00000007170742a4 */ /* 0x000fe4000f8e0209 */
[----:B------:R-:W-:Y:S02]  /*9540*/  ULDC UR13, c[0x0][0x214] ;  /* 0x00008500000d7ab9 */ /* 0x000fe40000000800 */
[----:B------:R-:W-:Y:S02]  /*9550*/  @UP3 ULDC UR8, c[0x0][0x210] ;  /* 0x0000840000083ab9 */ /* 0x000fe40000000800 */
[----:B------:R-:W-:Y:S02]  /*9560*/  UISETP.EQ.AND UP2, UPT, UR15, URZ, UP2 ;  /* 0x0000003f0f00728c */ /* 0x000fe40009742270 */
[----:B------:R-:W-:Y:S02]  /*9570*/  ULDC UR9, c[0x0][0x234] ;  /* 0x00008d0000097ab9 */ /* 0x000fe40000000800 */
[----:B------:R-:W-:-:S02]  /*9580*/  @UP3 UIMAD UR8, UR8, UR13, URZ ;  /* 0x0000000d080832a4 */ /* 0x000fc4000f8e023f */
[----:B------:R-:W-:Y:S02]  /*9590*/  @!UP3 USEL UR8, UR13, UR9, !UP1 ;  /* 0x000000090d08b287 */ /* 0x000fe4000c800000 */
[----:B------:R-:W-:Y:S02]  /*95a0*/  UISETP.NE.OR UP0, UPT, UR23, -0x1, !UP2 ;  /* 0xffffffff1700788c */ /* 0x000fe4000d705670 */
[----:B------:R-:W-:Y:S02]  /*95b0*/  ULDC UR6, c[0x0][0x1c0] ;  /* 0x0000700000067ab9 */ /* 0x000fe40000000800 */
[----:B------:R-:W-:Y:S02]  /*95c0*/  @UP3 UMOV UR15, 0x1 ;  /* 0x00000001000f3882 */ /* 0x000fe40000000000 */
[----:B------:R-:W-:Y:S02]  /*95d0*/  @!UP3 UIMAD UR15, UR8, UR6, URZ ;  /* 0x00000006080fb2a4 */ /* 0x000fe4000f8e023f */
[----:B------:R-:W-:-:S02]  /*95e0*/  @!UP4 UMOV UR14, UR18 ;  /* 0x00000012000ecc82 */ /* 0x000fc40008000000 */
[----:B------:R-:W-:Y:S01]  /*95f0*/  @!UP4 UIADD3 UR7, UR19, UR17, URZ ;  /* 0x000000111307c290 */ /* 0x000fe2000fffe03f */
[C---:B------:R-:W-:Y:S01]  /*9600*/  IADD3 R2, P0, R0.reuse, UR14, RZ ;  /* 0x0000000e00027c10 */ /* 0x040fe2000ff1e0ff */
[----:B------:R-:W-:Y:S02]  /*9610*/  UIADD3 UR12, -UR20, UR12, URZ ;  /* 0x0000000c140c7290 */ /* 0x000fe4000fffe13f */
[----:B------:R-:W-:Y:S02]  /*9620*/  UIMAD UR15, UR11, UR15, URZ ;  /* 0x0000000f0b0f72a4 */ /* 0x000fe4000f8e023f */
[----:B------:R-:W-:Y:S01]  /*9630*/  @!UP0 UIMAD UR23, UR11, UR13, URZ ;  /* 0x0000000d0b1782a4 */ /* 0x000fe2000f8e023f */
[----:B------:R-:W-:Y:S01]  /*9640*/  LEA.HI.X.SX32 R3, R0, UR7, 0x1, P0 ;  /* 0x0000000700037c11 */ /* 0x000fe200080f0eff */
[----:B------:R-:W-:Y:S01]  /*9650*/  USEL UR15, UR15, URZ, !UP2 ;  /* 0x0000003f0f0f7287 */ /* 0x000fe2000d000000 */
[----:B------:R-:W-:Y:S01]  /*9660*/  ISETP.GE.AND P0, PT, R8, UR12, PT ;  /* 0x0000000c08007c0c */ /* 0x000fe2000bf06270 */
[----:B------:R-:W-:-:S02]  /*9670*/  @UP3 ULDC UR21, c[0x0][0x210] ;  /* 0x0000840000153ab9 */ /* 0x000fc40000000800 */
[----:B------:R-:W-:Y:S01]  /*9680*/  @!UP3 UMOV UR21, 0x1 ;  /* 0x000000010015b882 */ /* 0x000fe20000000000 */
[----:B-1----:R-:W-:Y:S01]  /*9690*/  IMAD.WIDE.U32 R12, R12, c[0x0][0x1f0], R2 ;  /* 0x00007c000c0c7a25 */ /* 0x002fe200078e0002 */
[----:B------:R-:W-:Y:S02]  /*96a0*/  UIMAD UR15, UR10, UR8, UR15 ;  /* 0x000000080a0f72a4 */ /* 0x000fe4000f8e020f */
[----:B------:R-:W-:Y:S02]  /*96b0*/  UIMAD UR20, UR20, UR21, URZ ;  /* 0x00000015141472a4 */ /* 0x000fe4000f8e023f */
[----:B------:R-:W-:Y:S02]  /*96c0*/  @!UP2 UMOV UR24, URZ ;  /* 0x0000003f0018ac82 */ /* 0x000fe40008000000 */
[----:B------:R-:W-:Y:S02]  /*96d0*/  @UP2 UMOV UR24, UR23 ;  /* 0x0000001700182c82 */ /* 0x000fe40008000000 */
[----:B------:R-:W-:-:S02]  /*96e0*/  UIMAD UR4, UR10, UR5, UR4 ;  /* 0x000000050a0472a4 */ /* 0x000fc4000f8e0204 */
[----:B------:R-:W-:Y:S02]  /*96f0*/  @!UP2 UMOV UR25, URZ ;  /* 0x0000003f0019ac82 */ /* 0x000fe40008000000 */
[----:B------:R-:W-:Y:S02]  /*9700*/  USHF.R.S32.HI UR7, URZ, 0x1f, UR15 ;  /* 0x0000001f3f077899 */ /* 0x000fe4000801140f */
[----:B------:R-:W-:Y:S01]  /*9710*/  @UP2 USHF.R.S32.HI UR25, URZ, 0x1f, UR23 ;  /* 0x0000001f3f192899 */ /* 0x000fe20008011417 */
        /* <DEDUP_REMOVED lines=14> */
.L_x_1266:
[----:B------:R-:W-:Y:S05]  /*9800*/  BSYNC B0 ;  /* 0x0000000000007941 */ /* 0x000fea0003800000 */
.L_x_1265:
        /* <DEDUP_REMOVED lines=16> */
.L_x_1268:
[----:B------:R-:W-:Y:S05]  /*9910*/  BSYNC B0 ;  /* 0x0000000000007941 */ /* 0x000fea0003800000 */
.L_x_1267:
        /* <DEDUP_REMOVED lines=16> */
.L_x_1270:
[----:B------:R-:W-:Y:S05]  /*9a20*/  BSYNC B0 ;  /* 0x0000000000007941 */ /* 0x000fea0003800000 */
.L_x_1269:
        /* <DEDUP_REMOVED lines=16> */
.L_x_1272:
[----:B------:R-:W-:Y:S05]  /*9b30*/  BSYNC B0 ;  /* 0x0000000000007941 */ /* 0x000fea0003800000 */
.L_x_1271:
        /* <DEDUP_REMOVED lines=16> */
.L_x_1274:
[----:B------:R-:W-:Y:S05]  /*9c40*/  BSYNC B0 ;  /* 0x0000000000007941 */ /* 0x000fea0003800000 */
.L_x_1273:
        /* <DEDUP_REMOVED lines=16> */
.L_x_1276:
[----:B------:R-:W-:Y:S05]  /*9d50*/  BSYNC B0 ;  /* 0x0000000000007941 */ /* 0x000fea0003800000 */
.L_x_1275:
        /* <DEDUP_REMOVED lines=16> */
.L_x_1278:
[----:B------:R-:W-:Y:S05]  /*9e60*/  BSYNC B0 ;  /* 0x0000000000007941 */ /* 0x000fea0003800000 */
.L_x_1277:
        /* <DEDUP_REMOVED lines=16> */
.L_x_1280:
[----:B------:R-:W-:Y:S05]  /*9f70*/  BSYNC B0 ;  /* 0x0000000000007941 */ /* 0x000fea0003800000 */
.L_x_1279:
        /* <DEDUP_REMOVED lines=67> */
.L_x_1281:
        /* <DEDUP_REMOVED lines=13> */
.L_x_2393:


//--------------------- .text._ZN5flash16flash_fwd_kernelI23Flash_fwd_kernel_traitsILi128ELi128ELi32ELi4ELb0ELb0EN7cutlass10bfloat16_tE19Flash_kernel_traitsILi128ELi128ELi32ELi4ES3_EELb0ELb0ELb0ELb0ELb0ELb1ELb1ELb0EEEvNS_16Flash_fwd_paramsE --------------------------
	.section	.text._ZN5flash16flash_fwd_kernelI23Flash_fwd_kernel_traitsILi128ELi128ELi32ELi4ELb0ELb0EN7cutlass10bfloat16_tE19Flash_kernel_traitsILi128ELi128ELi32ELi4ES3_EELb0ELb0ELb0ELb0ELb0ELb1ELb1ELb0EEEvNS_16Flash_fwd_paramsE,"ax",@progbits
	.sectioninfo	@"SHI_REGISTERS=255"
	.align	128
        .global         _ZN5flash16flash_fwd_kernelI23Flash_fwd_kernel_traitsILi128ELi128ELi32ELi4ELb0ELb0EN7cutlass10bfloat16_tE19Flash_kernel_traitsILi128ELi128ELi32ELi4ES3_EELb0ELb0ELb0ELb0ELb0ELb1ELb1ELb0EEEvNS_16Flash_fwd_paramsE
        .type           _ZN5flash16flash_fwd_kernelI23Flash_fwd_kernel_traitsILi128ELi128ELi32ELi4ELb0ELb0EN7cutlass10bfloat16_tE19Flash_kernel_traitsILi128ELi128ELi32ELi4ES3_EELb0ELb0ELb0ELb0ELb0ELb1ELb1ELb0EEEvNS_16Flash_fwd_paramsE,@function
        .size           _ZN5flash16flash_fwd_kernelI23Flash_fwd_kernel_traitsILi128ELi128ELi32ELi4ELb0ELb0EN7cutlass10bfloat16_tE19Flash_kernel_traitsILi128ELi128ELi32ELi4ES3_EELb0ELb0ELb0ELb0ELb0ELb1ELb1ELb0EEEvNS_16Flash_fwd_paramsE,(.L_x_2394 - _ZN5flash16flash_fwd_kernelI23Flash_fwd_kernel_traitsILi128ELi128ELi32ELi4ELb0ELb0EN7cutlass10bfloat16_tE19Flash_kernel_traitsILi128ELi128ELi32ELi4ES3_EELb0ELb0ELb0ELb0ELb0ELb1ELb1ELb0EEEvNS_16Flash_fwd_paramsE)
        .other          _ZN5flash16flash_fwd_kernelI23Flash_fwd_kernel_traitsILi128ELi128ELi32ELi4ELb0ELb0EN7cutlass10bfloat16_tE19Flash_kernel_traitsILi128ELi128ELi32ELi4ES3_EELb0ELb0ELb0ELb0ELb0ELb1ELb1ELb0EEEvNS_16Flash_fwd_paramsE,@"STO_CUDA_ENTRY STV_DEFAULT"
_ZN5flash16flash_fwd_kernelI23Flash_fwd_kernel_traitsILi128ELi128ELi32ELi4ELb0ELb0EN7cutlass10bfloat16_tE19Flash_kernel_traitsILi128ELi128ELi32ELi4ES3_EELb0ELb0ELb0ELb0ELb0ELb1ELb1ELb0EEEvNS_16Flash_fwd_paramsE:
.text._ZN5flash16flash_fwd_kernelI23Flash_fwd_kernel_traitsILi128ELi128ELi32ELi4ELb0ELb0EN7cutlass10bfloat16_tE19Flash_kernel_traitsILi128ELi128ELi32ELi4ES3_EELb0ELb0ELb0ELb0ELb0ELb1ELb1ELb0EEEvNS_16Flash_fwd_paramsE:
        /* <DEDUP_REMOVED lines=36> */
.L_x_1282:
[----:B-1----:R-:W-:Y:S02]  /*0240*/  MOV R0, c[0x0][0x218] ;  /* 0x0000860000007a02 */ /* 0x002fe40000000f00 */
.L_x_1283:
        /* <DEDUP_REMOVED lines=44> */
.L_x_1285:
        /* <DEDUP_REMOVED lines=42> */
.L_x_1286:
[----:B------:R-:W-:Y:S01]  /*07b0*/  SHF.R.S32.HI R29, RZ, 0x1f, R114 ;  /* 0x0000001fff1d7819 */ /* 0x000fe20000011472 */
[----:B------:R-:W-:Y:S01]  /*07c0*/  IMAD.IADD R31, R14, 0x1, -R12 ;  /* 0x000000010e1f7824 */ /* 0x000fe200078e0a0c */
[----:B------:R-:W-:Y:S01]  /*07d0*/  LEA.HI.SX32 R112, R228, 0xffffffff, 0x1b ;  /* 0xffffffffe4707811 */ /* 0x000fe200078fdaff */
[----:B------:R-:W-:Y:S01]  /*07e0*/  IMAD R7, R7, c[0x0][0x1a8], RZ ;  /* 0x00006a0007077a24 */ /* 0x000fe200078e02ff */
[----:B------:R-:W-:Y:S02]  /*07f0*/  LEA.HI R2, R29, R114, RZ, 0x3 ;  /* 0x000000721d027211 */ /* 0x000fe400078f18ff */
[----:B------:R-:W-:Y:S01]  /*0800*/  STL [R1+0x4], R31 ;  /* 0x0000041f01007387 */ /* 0x000fe20000100800 */
[----:B------:R-:W-:Y:S01]  /*0810*/  IMAD R7, R16, c[0x0][0x1ac], R7 ;  /* 0x00006b0010077a24 */ /* 0x000fe200078e0207 */
[----:B------:R-:W-:-:S02]  /*0820*/  LOP3.LUT R0, R2, 0xfffffff8, RZ, 0xc0, !PT ;  /* 0xfffffff802007812 */ /* 0x000fc400078ec0ff */
        /* <DEDUP_REMOVED lines=20> */
[----:B------:R-:W-:Y:S01]  /*0970*/  LOP3.LUT R10, R6, R0, RZ, 0x3c, !PT ;  /* 0x00000000060a7212 */ /* 0x000fe200078e3cff */
[----:B------:R-:W-:Y:S01]  /*0980*/  STL.64 [R1+0x8], R32 ;  /* 0x0000082001007387 */ /* 0x000fe20000100a00 */
        /* <DEDUP_REMOVED lines=107> */
[----:B------:R-:W-:Y:S01]  /*1040*/  IMAD.WIDE.U32 R4, R2, c[0x0][0x198], R34 ;  /* 0x0000660002047a25 */ /* 0x000fe200078e0022 */
        /* <DEDUP_REMOVED lines=17> */
[C---:B------:R-:W-:Y:S01]  /*1160*/  IMAD R6, R22.reuse, c[0x0][0x1b4], R0 ;  /* 0x00006d0016067a24 */ /* 0x040fe200078e0200 */
[----:B------:R-:W-:Y:S01]  /*1170*/  LOP3.LUT R0, R15, 0xfffffff0, RZ, 0xc0, !PT ;  /* 0xfffffff00f007812 */ /* 0x000fe200078ec0ff */
[----:B------:R-:W-:Y:S02]  /*1180*/  IMAD R7, R117, R112, RZ ;  /* 0x0000007075077224 */ /* 0x000fe400078e02ff */
[----:B------:R-:W-:-:S04]  /*1190*/  IMAD.WIDE.U32 R32, R22, c[0x0][0x1b0], R4 ;  /* 0x00006c0016207a25 */ /* 0x000fc800078e0004 */
[C---:B------:R-:W-:Y:S01]  /*11a0*/  IMAD.WIDE.U32 R4, R2.reuse, c[0x0][0x1a0], R34 ;  /* 0x0000680002047a25 */ /* 0x040fe200078e0022 */
[----:B------:R1:W-:Y:S03]  /*11b0*/  STL.64 [R1+0x20], R32 ;  /* 0x0000202001007387 */ /* 0x0003e60000100a00 */
        /* <DEDUP_REMOVED lines=8> */
[----:B------:R-:W-:Y:S01]  /*1240*/  IADD3.X R11, R26, R5, R3, P2, !PT ;  /* 0x000000051a0b7210 */ /* 0x000fe200017fe403 */
[----:B------:R-:W-:Y:S02]  /*1250*/  STL.64 [R1+0x10], R118 ;  /* 0x0000107601007387 */ /* 0x000fe40000100a00 */
[----:B------:R-:W-:Y:S01]  /*1260*/  IMAD.IADD R3, R9, 0x1, R6 ;  /* 0x0000000109037824 */ /* 0x000fe200078e0206 */
[----:B------:R-:W-:Y:S01]  /*1270*/  @!P6 LEA R6, P2, R8, c[0x0][0x168], 0x1 ;  /* 0x00005a000806ea11 */ /* 0x000fe200078408ff */
[----:B------:R-:W-:-:S02]  /*1280*/  IMAD.IADD R15, R12, 0x1, -R4 ;  /* 0x000000010c0f7824 */ /* 0x000fc400078e0a04 */
        /* <DEDUP_REMOVED lines=11> */
[----:B-1----:R-:W-:Y:S01]  /*1340*/  IMAD.WIDE.U32 R32, R22, c[0x0][0x1b8], R10 ;  /* 0x00006e0016207a25 */ /* 0x002fe200078e000a */
[----:B------:R-:W-:-:S02]  /*1350*/  @!P5 LEA.HI.X R5, R8, c[0x0][0x16c], R3, 0x1, P2 ;  /* 0x00005b000805da11 */ /* 0x000fc400010f0c03 */
[----:B------:R-:W-:Y:S01]  /*1360*/  LOP3.LUT R9, R14, 0xfffffff8, RZ, 0xc0, !PT ;  /* 0xfffffff80e097812 */ /* 0x000fe200078ec0ff */
[----:B------:R-:W-:Y:S01]  /*1370*/  IMAD.SHL.U32 R3, R2, 0x8, RZ ;  /* 0x0000000802037824 */ /* 0x000fe200078e00ff */
[----:B------:R-:W-:Y:S01]  /*1380*/  STL.64 [R1+0x18], R32 ;  /* 0x0000182001007387 */ /* 0x000fe20000100a00 */
[----:B------:R-:W-:Y:S02]  /*1390*/  IMAD.IADD R24, R33, 0x1, R12 ;  /* 0x0000000121187824 */ /* 0x000fe400078e020c */
[----:B------:R-:W-:Y:S01]  /*13a0*/  IMAD.IADD R23, R0, 0x1, -R9 ;  /* 0x0000000100177824 */ /* 0x000fe200078e0a09 */
[----:B------:R1:W-:Y:S01]  /*13b0*/  @!P5 LDGSTS.E.BYPASS.LTC128B.128 [R227+0x8800], [R4.64] ;  /* 0x0880000004e3dfae */ /* 0x0003e2000b901d46 */
[----:B------:R-:W-:Y:S02]  /*13c0*/  IMAD R0, R18, c[0x0][0x1a0], RZ ;  /* 0x0000680012007a24 */ /* 0x000fe400078e02ff */
[C---:B------:R-:W-:Y:S01]  /*13d0*/  IMAD.WIDE.U32 R8, R112.reuse, c[0x0][0x1a0], RZ ;  /* 0x0000680070087a25 */ /* 0x040fe200078e00ff */
[----:B------:R1:W-:Y:S04]  /*13e0*/  @!P5 LDGSTS.E.BYPASS.LTC128B.128 [R227+0x9800], [R4.64+0x80] ;  /* 0x0980008004e3dfae */ /* 0x0003e8000b901d46 */
[----:B------:R-:W0:Y:S04]  /*13f0*/  LDGDEPBAR ;  /* 0x00000000000079af */ /* 0x000e280000000000 */
[----:B------:R-:W-:Y:S01]  /*1400*/  STL [R1+0x28], R24 ;  /* 0x0000281801007387 */ /* 0x000fe20000100800 */
[----:B----4-:R-:W-:-:S04]  /*1410*/  IMAD R6, R112, c[0x0][0x1a4], R0 ;  /* 0x0000690070067a24 */ /* 0x010fc800078e0200 */
[----:B------:R-:W-:Y:S02]  /*1420*/  IMAD.IADD R6, R9, 0x1, R6 ;  /* 0x0000000109067824 */ /* 0x000fe400078e0206 */
[----:B-1----:R-:W-:Y:S01]  /*1430*/  IMAD.SHL.U32 R4, R25, 0x40, RZ ;  /* 0x0000004019047824 */ /* 0x002fe200078e00ff */
        /* <DEDUP_REMOVED lines=39> */
[----:B------:R-:W-:Y:S01]  /*16b0*/  IADD3 R2, R212, 0x8000, RZ ;  /* 0x00008000d4027810 */ /* 0x000fe20007ffe0ff */
[----:B------:R-:W-:Y:S01]  /*16c0*/  IMAD.SHL.U32 R3, R114, 0x2, RZ ;  /* 0x0000000272037824 */ /* 0x000fe200078e00ff */
[----:B------:R-:W-:Y:S01]  /*16d0*/  @P3 STS.128 [R227+0xa800], RZ ;  /* 0x00a800ffe3003388 */ /* 0x000fe20000000c00 */
[----:B------:R-:W-:-:S02]  /*16e0*/  R2P PR, R23, 0x6 ;  /* 0x0000000617007804 */ /* 0x000fc40000000000 */
[----:B------:R-:W-:Y:S01]  /*16f0*/  IADD3 R223, R212, 0x8020, RZ ;  /* 0x00008020d4df7810 */ /* 0x000fe20007ffe0ff */
[----:B------:R-:W-:Y:S01]  /*1700*/  @P3 STS.128 [R227+0xb800], RZ ;  /* 0x00b800ffe3003388 */ /* 0x000fe20000000c00 */
[----:B------:R-:W-:Y:S02]  /*1710*/  LOP3.LUT R3, R3, 0x6, RZ, 0xc0, !PT ;  /* 0x0000000603037812 */ /* 0x000fe400078ec0ff */
[----:B------:R-:W-:Y:S01]  /*1720*/  SEL R0, R0, 0x20, P2 ;  /* 0x0000002000007807 */ /* 0x000fe20001000000 */
[----:B------:R-:W-:Y:S01]  /*1730*/  @!PT LDS RZ, [RZ] ;  /* 0x00000000fffff984 */ /* 0x000fe20000000800 */
[----:B------:R-:W-:Y:S01]  /*1740*/  @!PT LDS RZ, [RZ] ;  /* 0x00000000fffff984 */ /* 0x000fe20000000800 */
[----:B------:R-:W-:Y:S01]  /*1750*/  @!PT LDS RZ, [RZ] ;  /* 0x00000000fffff984 */ /* 0x000fe20000000800 */
[----:B------:R4:W-:Y:S04]  /*1760*/  @!P3 LDGSTS.E.BYPASS.LTC128B.128 [R227+0xa800], [R4.64] ;  /* 0x0a80000004e3bfae */ /* 0x0009e8000b901d46 */
[----:B------:R4:W-:Y:S01]  /*1770*/  @!P3 LDGSTS.E.BYPASS.LTC128B.128 [R227+0xb800], [R4.64+0x80] ;  /* 0x0b80008004e3bfae */ /* 0x0009e2000b901d46 */
[----:B------:R-:W-:-:S03]  /*1780*/  IMAD R222, R0, 0x2, R214 ;  /* 0x0000000200de7824 */ /* 0x000fc600078e02d6 */
[----:B------:R-:W-:Y:S04]  /*1790*/  LDSM.16.M88.4 R12, [R212+0x8000] ;  /* 0x00800000d40c783b */ /* 0x000fe80000000200 */
[----:B------:R-:W5:Y:S04]  /*17a0*/  LDSM.16.M88.4 R8, [R214+0x2000] ;  /* 0x00200000d608783b */ /* 0x000f680000000200 */
[----:B---3--:R-:W3:Y:S04]  /*17b0*/  LDSM.16.M88.4 R16, [R214] ;  /* 0x00000000d610783b */ /* 0x008ee80000000200 */
[----:B------:R-:W1:Y:S04]  /*17c0*/  LDSM.16.M88.4 R28, [R212+0x8800] ;  /* 0x00880000d41c783b */ /* 0x000e680000000200 */
[----:B------:R-:W0:Y:S01]  /*17d0*/  LDGDEPBAR ;  /* 0x00000000000079af */ /* 0x000e220000000000 */
[----:B----4-:R-:W-:-:S05]  /*17e0*/  IMAD.MOV.U32 R4, RZ, RZ, 0x10 ;  /* 0x00000010ff047424 */ /* 0x010fca00078e00ff */
[----:B------:R-:W-:Y:S02]  /*17f0*/  SEL R4, R4, 0xfffffff0, !P1 ;  /* 0xfffffff004047807 */ /* 0x000fe40004800000 */
[----:B------:R-:W-:-:S03]  /*1800*/  R2P PR, R25, 0x6 ;  /* 0x0000000619007804 */ /* 0x000fc60000000000 */
[----:B------:R-:W-:-:S04]  /*1810*/  IMAD R216, R4, 0x2, R214 ;  /* 0x0000000204d87824 */ /* 0x000fc800078e02d6 */
[----:B------:R-:W-:Y:S01]  /*1820*/  IMAD R221, R0, 0x2, R216 ;  /* 0x0000000200dd7824 */ /* 0x000fe200078e02d8 */
[----:B--2---:R-:W-:Y:S04]  /*1830*/  LDSM.16.M88.4 R20, [R216+0x2000] ;  /* 0x00200000d814783b */ /* 0x004fe80000000200 */
[----:B------:R-:W-:Y:S01]  /*1840*/  LDSM.16.M88.4 R24, [R216] ;  /* 0x00000000d818783b */ /* 0x000fe20000000200 */
[----:B------:R-:W-:Y:S01]  /*1850*/  @P1 IADD3 R223, R2, -0x20, RZ ;  /* 0xffffffe002df1810 */ /* 0x000fe20007ffe0ff */
[----:B------:R-:W-:Y:S01]  /*1860*/  IMAD.MOV.U32 R2, RZ, RZ, 0x40 ;  /* 0x00000040ff027424 */ /* 0x000fe200078e00ff */
[----:B-----5:R-:W-:Y:S02]  /*1870*/  HMMA.16816.F32.BF16 R36, R8, R12, RZ ;  /* 0x0000000c0824723c */ /* 0x020fe400000418ff */
[----:B------:R-:W-:Y:S01]  /*1880*/  IADD3 R226, R223, 0x800, RZ ;  /* 0x00000800dfe27810 */ /* 0x000fe20007ffe0ff */
[----:B------:R-:W2:Y:S01]  /*1890*/  LDSM.16.M88.4 R32, [R223] ;  /* 0x00000000df20783b */ /* 0x000ea20000000200 */
[----:B------:R-:W-:-:S02]  /*18a0*/  SEL R2, R2, 0xffffffc0, !P2 ;  /* 0xffffffc002027807 */ /* 0x000fc40005000000 */
[C---:B------:R-:W-:Y:S01]  /*18b0*/  IADD3 R225, R223.reuse, 0x1000, RZ ;  /* 0x00001000dfe17810 */ /* 0x040fe20007ffe0ff */
[----:B------:R-:W4:Y:S01]  /*18c0*/  LDSM.16.M88.4 R56, [R223+0x800] ;  /* 0x00080000df38783b */ /* 0x000f220000000200 */
[----:B---3--:R-:W-:Y:S01]  /*18d0*/  HMMA.16816.F32.BF16 R44, R16, R12, RZ ;  /* 0x0000000c102c723c */ /* 0x008fe200000418ff */
[----:B------:R-:W-:Y:S01]  /*18e0*/  IMAD.IADD R220, R212, 0x1, R2 ;  /* 0x00000001d4dc7824 */ /* 0x000fe200078e0202 */
[----:B------:R-:W-:Y:S01]  /*18f0*/  IADD3 R224, R223, 0x1800, RZ ;  /* 0x00001800dfe07810 */ /* 0x000fe20007ffe0ff */
[----:B------:R-:W-:-:S03]  /*1900*/  IMAD.IADD R219, R2, 0x1, R223 ;  /* 0x0000000102db7824 */ /* 0x000fc600078e02df */
[----:B------:R-:W-:Y:S02]  /*1910*/  LDSM.16.M88.4 R48, [R220+0x8000] ;  /* 0x00800000dc30783b */ /* 0x000fe40000000200 */
[C---:B-1----:R-:W-:Y:S08]  /*1920*/  HMMA.16816.F32.BF16 R52, R8.reuse, R28, RZ ;  /* 0x0000001c0834723c */ /* 0x042ff000000418ff */
[C---:B------:R-:W-:Y:S08]  /*1930*/  HMMA.16816.F32.BF16 R60, R8.reuse, R14, RZ ;  /* 0x0000000e083c723c */ /* 0x040ff000000418ff */
[----:B------:R-:W-:Y:S01]  /*1940*/  HMMA.16816.F32.BF16 R40, R8, R30, RZ ;  /* 0x0000001e0828723c */ /* 0x000fe200000418ff */
[----:B------:R-:W1:Y:S07]  /*1950*/  LDSM.16.M88.4 R8, [R222+0x2000] ;  /* 0x00200000de08783b */ /* 0x000e6e0000000200 */
[----:B------:R-:W-:Y:S01]  /*1960*/  HMMA.16816.F32.BF16 R80, R16, R14, RZ ;  /* 0x0000000e1050723c */ /* 0x000fe200000418ff */
[----:B------:R-:W3:Y:S07]  /*1970*/  LDSM.16.M88.4 R12, [R222] ;  /* 0x00000000de0c783b */ /* 0x000eee0000000200 */
[----:B--2---:R-:W-:Y:S08]  /*1980*/  HMMA.16816.F32.BF16 R36, R20, R32, R36 ;  /* 0x000000201424723c */ /* 0x004ff00000041824 */
[C---:B------:R-:W-:Y:S08]  /*1990*/  HMMA.16816.F32.BF16 R72, R16.reuse, R28, RZ ;  /* 0x0000001c1048723c */ /* 0x040ff000000418ff */
[----:B------:R-:W-:Y:S01]  /*19a0*/  HMMA.16816.F32.BF16 R84, R16, R30, RZ ;  /* 0x0000001e1054723c */ /* 0x000fe200000418ff */
[----:B------:R-:W-:Y:S07]  /*19b0*/  LDSM.16.M88.4 R16, [R220+0x8800] ;  /* 0x00880000dc10783b */ /* 0x000fee0000000200 */
[----:B------:R-:W-:Y:S01]  /*19c0*/  HMMA.16816.F32.BF16 R64, R24, R32, R44 ;  /* 0x000000201840723c */ /* 0x000fe2000004182c */
[----:B------:R-:W-:Y:S07]  /*19d0*/  LDSM.16.M88.4 R44, [R221] ;  /* 0x00000000dd2c783b */ /* 0x000fee0000000200 */
[C---:B----4-:R-:W-:Y:S01]  /*19e0*/  HMMA.16816.F32.BF16 R88, R20.reuse, R56, R52 ;  /* 0x000000381458723c */ /* 0x050fe20000041834 */
[----:B------:R-:W-:Y:S07]  /*19f0*/  LDSM.16.M88.4 R52, [R219] ;  /* 0x00000000db34783b */ /* 0x000fee0000000200 */
[----:B------:R-:W-:Y:S01]  /*1a00*/  HMMA.16816.F32.BF16 R92, R20, R58, R40 ;  /* 0x0000003a145c723c */ /* 0x000fe20000041828 */
[----:B------:R-:W2:Y:S07]  /*1a10*/  LDSM.16.M88.4 R40, [R221+0x2000] ;  /* 0x00200000dd28783b */ /* 0x000eae0000000200 */
[----:B-1----:R-:W-:Y:S01]  /*1a20*/  HMMA.16816.F32.BF16 R28, R8, R48, R36 ;  /* 0x00000030081c723c */ /* 0x002fe20000041824 */
[----:B------:R-:W-:Y:S07]  /*1a30*/  LDSM.16.M88.4 R36, [R214+0x4000] ;  /* 0x00400000d624783b */ /* 0x000fee0000000200 */
[----:B------:R-:W-:Y:S08]  /*1a40*/  HMMA.16816.F32.BF16 R96, R20, R34, R60 ;  /* 0x000000221460723c */ /* 0x000ff0000004183c */
[C---:B------:R-:W-:Y:S01]  /*1a50*/  HMMA.16816.F32.BF16 R76, R24.reuse, R56, R72 ;  /* 0x00000038184c723c */ /* 0x040fe20000041848 */
[----:B------:R-:W-:Y:S07]  /*1a60*/  LDSM.16.M88.4 R72, [R223+0x1000] ;  /* 0x00100000df48783b */ /* 0x000fee0000000200 */
[----:B------:R-:W-:Y:S01]  /*1a70*/  HMMA.16816.F32.BF16 R60, R24, R34, R80 ;  /* 0x00000022183c723c */ /* 0x000fe20000041850 */
[----:B------:R-:W-:Y:S07]  /*1a80*/  LDSM.16.M88.4 R32, [R214+0x6000] ;  /* 0x00600000d620783b */ /* 0x000fee0000000200 */
[----:B---3--:R-:W-:Y:S01]  /*1a90*/  HMMA.16816.F32.BF16 R20, R12, R48, R64 ;  /* 0x000000300c14723c */ /* 0x008fe20000041840 */
[----:B------:R-:W1:Y:S07]  /*1aa0*/  LDSM.16.M88.4 R64, [R212+0x9000] ;  /* 0x00900000d440783b */ /* 0x000e6e0000000200 */
[----:B------:R-:W-:Y:S01]  /*1ab0*/  HMMA.16816.F32.BF16 R24, R24, R58, R84 ;  /* 0x0000003a1818723c */ /* 0x000fe20000041854 */
[----:B------:R-:W-:Y:S07]  /*1ac0*/  LDSM.16.M88.4 R56, [R220+0x9000] ;  /* 0x00900000dc38783b */ /* 0x000fee0000000200 */
[----:B--2---:R-:W-:Y:S01]  /*1ad0*/  HMMA.16816.F32.BF16 R80, R40, R52, R28 ;  /* 0x000000342850723c */ /* 0x004fe2000004181c */
[----:B------:R-:W-:Y:S07]  /*1ae0*/  LDSM.16.M88.4 R28, [R216+0x4000] ;  /* 0x00400000d81c783b */ /* 0x000fee0000000200 */
[C---:B------:R-:W-:Y:S08]  /*1af0*/  HMMA.16816.F32.BF16 R104, R8.reuse, R16, R88 ;  /* 0x000000100868723c */ /* 0x040ff00000041858 */
[----:B------:R-:W-:Y:S08]  /*1b00*/  HMMA.16816.F32.BF16 R88, R8, R50, R96 ;  /* 0x000000320858723c */ /* 0x000ff00000041860 */
[----:B------:R-:W-:Y:S08]  /*1b10*/  HMMA.16816.F32.BF16 R20, R44, R52, R20 ;  /* 0x000000342c14723c */ /* 0x000ff00000041814 */
[C---:B------:R-:W-:Y:S08]  /*1b20*/  HMMA.16816.F32.BF16 R48, R12.reuse, R50, R60 ;  /* 0x000000320c30723c */ /* 0x040ff0000004183c */
[----:B------:R-:W-:Y:S01]  /*1b30*/  HMMA.16816.F32.BF16 R96, R12, R18, R24 ;  /* 0x000000120c60723c */ /* 0x000fe20000041818 */
[----:B------:R-:W2:Y:S07]  /*1b40*/  LDSM.16.M88.4 R24, [R216+0x6000] ;  /* 0x00600000d818783b */ /* 0x000eae0000000200 */
[----:B-1----:R-:W-:Y:S08]  /*1b50*/  HMMA.16816.F32.BF16 R80, R32, R64, R80 ;  /* 0x000000402050723c */ /* 0x002ff00000041850 */
[----:B------:R-:W-:Y:S08]  /*1b60*/  HMMA.16816.F32.BF16 R108, R8, R18, R92 ;  /* 0x00000012086c723c */ /* 0x000ff0000004185c */
[----:B------:R-:W-:Y:S01]  /*1b70*/  HMMA.16816.F32.BF16 R100, R12, R16, R76 ;  /* 0x000000100c64723c */ /* 0x000fe2000004184c */
[----:B------:R-:W-:Y:S04]  /*1b80*/  LDSM.16.M88.4 R16, [R222+0x6000] ;  /* 0x00600000de10783b */ /* 0x000fe80000000200 */
[----:B------:R-:W-:Y:S03]  /*1b90*/  LDSM.16.M88.4 R12, [R221+0x4000] ;  /* 0x00400000dd0c783b */ /* 0x000fe60000000200 */
[----:B------:R-:W-:Y:S01]  /*1ba0*/  HMMA.16816.F32.BF16 R8, R36, R64, R20 ;  /* 0x000000402408723c */ /* 0x000fe20000041814 */
[----:B------:R-:W-:Y:S07]  /*1bb0*/  LDSM.16.M88.4 R20, [R222+0x4000] ;  /* 0x00400000de14783b */ /* 0x000fee0000000200 */
[-C--:B------:R-:W-:Y:S01]  /*1bc0*/  HMMA.16816.F32.BF16 R60, R44, R54.reuse, R48 ;  /* 0x000000362c3c723c */ /* 0x080fe20000041830 */
[----:B------:R-:W1:Y:S07]  /*1bd0*/  LDSM.16.M88.4 R48, [R219+0x800] ;  /* 0x00080000db30783b */ /* 0x000e6e0000000200 */
[----:B------:R-:W-:Y:S01]  /*1be0*/  HMMA.16816.F32.BF16 R88, R40, R54, R88 ;  /* 0x000000362858723c */ /* 0x000fe20000041858 */
[----:B------:R-:W-:Y:S07]  /*1bf0*/  LDSM.16.M88.4 R52, [R219+0x1000] ;  /* 0x00100000db34783b */ /* 0x000fee0000000200 */
[-C--:B--2---:R-:W-:Y:S08]  /*1c00*/  HMMA.16816.F32.BF16 R80, R24, R72.reuse, R80 ;  /* 0x000000481850723c */ /* 0x084ff00000041850 */
[----:B------:R-:W-:Y:S01]  /*1c10*/  HMMA.16816.F32.BF16 R76, R28, R72, R8 ;  /* 0x000000481c4c723c */ /* 0x000fe20000041808 */
[----:B------:R-:W2:Y:S07]  /*1c20*/  LDSM.16.M88.4 R8, [R221+0x6000] ;  /* 0x00600000dd08783b */ /* 0x000eae0000000200 */
[-C--:B------:R-:W-:Y:S01]  /*1c30*/  HMMA.16816.F32.BF16 R84, R36, R66.reuse, R60 ;  /* 0x000000422454723c */ /* 0x080fe2000004183c */
[----:B------:R-:W3:Y:S07]  /*1c40*/  LDSM.16.M88.4 R60, [R212+0x9800] ;  /* 0x00980000d43c783b */ /* 0x000eee0000000200 */
[----:B------:R-:W-:Y:S01]  /*1c50*/  HMMA.16816.F32.BF16 R88, R32, R66, R88 ;  /* 0x000000422058723c */ /* 0x000fe20000041858 */
[----:B------:R-:W4:Y:S07]  /*1c60*/  LDSM.16.M88.4 R64, [R223+0x1800] ;  /* 0x00180000df40783b */ /* 0x000f2e0000000200 */
[----:B-1----:R-:W-:Y:S08]  /*1c70*/  HMMA.16816.F32.BF16 R100, R44, R48, R100 ;  /* 0x000000302c64723c */ /* 0x002ff00000041864 */
[----:B------:R-:W-:Y:S08]  /*1c80*/  HMMA.16816.F32.BF16 R80, R16, R56, R80 ;  /* 0x000000381050723c */ /* 0x000ff00000041850 */
[----:B------:R-:W-:Y:S08]  /*1c90*/  HMMA.16816.F32.BF16 R104, R40, R48, R104 ;  /* 0x000000302868723c */ /* 0x000ff00000041868 */
[----:B------:R-:W-:Y:S08]  /*1ca0*/  HMMA.16816.F32.BF16 R76, R20, R56, R76 ;  /* 0x00000038144c723c */ /* 0x000ff0000004184c */
[-C--:B------:R-:W-:Y:S08]  /*1cb0*/  HMMA.16816.F32.BF16 R84, R28, R74.reuse, R84 ;  /* 0x0000004a1c54723c */ /* 0x080ff00000041854 */
[----:B------:R-:W-:Y:S08]  /*1cc0*/  HMMA.16816.F32.BF16 R72, R24, R74, R88 ;  /* 0x0000004a1848723c */ /* 0x000ff00000041858 */
[----:B------:R-:W-:Y:S08]  /*1cd0*/  HMMA.16816.F32.BF16 R96, R44, R50, R96 ;  /* 0x000000322c60723c */ /* 0x000ff00000041860 */
[----:B--2---:R-:W-:Y:S08]  /*1ce0*/  HMMA.16816.F32.BF16 R88, R8, R52, R80 ;  /* 0x000000340858723c */ /* 0x004ff00000041850 */
[-C--:B---3--:R-:W-:Y:S08]  /*1cf0*/  HMMA.16816.F32.BF16 R44, R36, R60.reuse, R100 ;  /* 0x0000003c242c723c */ /* 0x088ff00000041864 */
[----:B------:R-:W-:Y:S08]  /*1d00*/  HMMA.16816.F32.BF16 R80, R32, R60, R104 ;  /* 0x0000003c2050723c */ /* 0x000ff00000041868 */
[----:B------:R-:W-:Y:S01]  /*1d10*/  HMMA.16816.F32.BF16 R108, R40, R50, R108 ;  /* 0x00000032286c723c */ /* 0x000fe2000004186c */
[----:B------:R-:W1:Y:S07]  /*1d20*/  LDSM.16.M88.4 R40, [R220+0x9800] ;  /* 0x00980000dc28783b */ /* 0x000e6e0000000200 */
[----:B------:R-:W-:Y:S08]  /*1d30*/  HMMA.16816.F32.BF16 R92, R12, R52, R76 ;  /* 0x000000340c5c723c */ /* 0x000ff0000004184c */
[-C--:B------:R-:W-:Y:S08]  /*1d40*/  HMMA.16816.F32.BF16 R76, R20, R58.reuse, R84 ;  /* 0x0000003a144c723c */ /* 0x080ff00000041854 */
[----:B------:R-:W-:Y:S08]  /*1d50*/  HMMA.16816.F32.BF16 R72, R16, R58, R72 ;  /* 0x0000003a1048723c */ /* 0x000ff00000041848 */
[----:B------:R-:W-:Y:S01]  /*1d60*/  HMMA.16816.F32.BF16 R56, R36, R62, R96 ;  /* 0x0000003e2438723c */ /* 0x000fe20000041860 */
[----:B------:R-:W2:Y:S01]  /*1d70*/  LDSM.16.M88.4 R36, [R219+0x1800] ;  /* 0x00180000db24783b */ /* 0x000ea20000000200 */
[----:B------:R-:W-:Y:S01]  /*1d80*/  FMUL.FTZ R2, R92, c[0x0][0x2ec] ;  /* 0x0000bb005c027a20 */ /* 0x000fe20000410000 */
[----:B------:R-:W-:-:S04]  /*1d90*/  DEPBAR.LE SB0, 0x0 ;  /* 0x000080000000791a */ /* 0x000fc80000000000 */
[----:B------:R3:W-:Y:S01]  /*1da0*/  MUFU.TANH R92, R2 ;  /* 0x00000002005c7308 */ /* 0x0007e20000002400 */
[-C--:B----4-:R-:W-:Y:S08]  /*1db0*/  HMMA.16816.F32.BF16 R48, R28, R64.reuse, R44 ;  /* 0x000000401c30723c */ /* 0x090ff0000004182c */
[----:B------:R-:W-:Y:S01]  /*1dc0*/  HMMA.16816.F32.BF16 R44, R24, R64, R80 ;  /* 0x00000040182c723c */ /* 0x000fe20000041850 */
[----:B---3--:R-:W-:-:S07]  /*1dd0*/  FMUL.FTZ R2, R93, c[0x0][0x2ec] ;  /* 0x0000bb005d027a20 */ /* 0x008fce0000410000 */
[----:B------:R-:W-:Y:S01]  /*1de0*/  HMMA.16816.F32.BF16 R28, R28, R66, R56 ;  /* 0x000000421c1c723c */ /* 0x000fe20000041838 */
[----:B------:R3:W-:Y:S07]  /*1df0*/  MUFU.TANH R87, R2 ;  /* 0x0000000200577308 */ /* 0x0007ee0000002400 */
[----:B------:R-:W-:Y:S08]  /*1e00*/  HMMA.16816.F32.BF16 R60, R32, R62, R108 ;  /* 0x0000003e203c723c */ /* 0x000ff0000004186c */
[----:B-1----:R-:W-:Y:S01]  /*1e10*/  HMMA.16816.F32.BF16 R32, R16, R40, R44 ;  /* 0x000000281020723c */ /* 0x002fe2000004182c */
[----:B---3--:R-:W-:-:S04]  /*1e20*/  FMUL.FTZ R2, R94, c[0x0][0x2ec] ;  /* 0x0000bb005e027a20 */ /* 0x008fc80000410000 */
[----:B------:R1:W-:Y:S03]  /*1e30*/  MUFU.TANH R86, R2 ;  /* 0x0000000200567308 */ /* 0x0003e60000002400 */
[----:B------:R-:W-:Y:S08]  /*1e40*/  HMMA.16816.F32.BF16 R48, R20, R40, R48 ;  /* 0x000000281430723c */ /* 0x000ff00000041830 */
[----:B------:R-:W-:Y:S01]  /*1e50*/  HMMA.16816.F32.BF16 R76, R12, R54, R76 ;  /* 0x000000360c4c723c */ /* 0x000fe2000004184c */
[----:B-1----:R-:W-:-:S07]  /*1e60*/  FMUL.FTZ R2, R95, c[0x0][0x2ec] ;  /* 0x0000bb005f027a20 */ /* 0x002fce0000410000 */
[----:B------:R-:W-:Y:S01]  /*1e70*/  HMMA.16816.F32.BF16 R72, R8, R54, R72 ;  /* 0x000000360848723c */ /* 0x000fe20000041848 */
[----:B------:R1:W-:Y:S07]  /*1e80*/  MUFU.TANH R85, R2 ;  /* 0x0000000200557308 */ /* 0x0003ee0000002400 */
[----:B------:R-:W-:Y:S08]  /*1e90*/  HMMA.16816.F32.BF16 R20, R20, R42, R28 ;  /* 0x0000002a1414723c */ /* 0x000ff0000004181c */
[----:B--2---:R-:W-:Y:S01]  /*1ea0*/  HMMA.16816.F32.BF16 R32, R8, R36, R32 ;  /* 0x000000240820723c */ /* 0x004fe20000041820 */
[----:B------:R-:W-:-:S02]  /*1eb0*/  FMUL.FTZ R77, R77, c[0x0][0x2ec] ;  /* 0x0000bb004d4d7a20 */ /* 0x000fc40000410000 */
[----:B-1----:R-:W-:Y:S02]  /*1ec0*/  FMUL.FTZ R2, R88, c[0x0][0x2ec] ;  /* 0x0000bb0058027a20 */ /* 0x002fe40000410000 */
[----:B------:R-:W-:Y:S02]  /*1ed0*/  FMUL.FTZ R78, R78, c[0x0][0x2ec] ;  /* 0x0000bb004e4e7a20 */ /* 0x000fe40000410000 */
[----:B------:R1:W-:Y:S01]  /*1ee0*/  MUFU.TANH R84, R2 ;  /* 0x0000000200547308 */ /* 0x0003e20000002400 */
[----:B------:R-:W-:Y:S01]  /*1ef0*/  HMMA.16816.F32.BF16 R48, R12, R36, R48 ;  /* 0x000000240c30723c */ /* 0x000fe20000041830 */
[----:B------:R-:W-:Y:S02]  /*1f00*/  FMUL.FTZ R72, R72, c[0x0][0x2ec] ;  /* 0x0000bb0048487a20 */ /* 0x000fe40000410000 */
[----:B------:R-:W-:-:S04]  /*1f10*/  FMUL.FTZ R79, R79, c[0x0][0x2ec] ;  /* 0x0000bb004f4f7a20 */ /* 0x000fc80000410000 */
[----:B------:R-:W-:Y:S01]  /*1f20*/  MUFU.TANH R77, R77 ;  /* 0x0000004d004d7308 */ /* 0x000fe20000002400 */
[----:B------:R-:W-:Y:S01]  /*1f30*/  HMMA.16816.F32.BF16 R24, R24, R66, R60 ;  /* 0x000000421818723c */ /* 0x000fe2000004183c */
[----:B-1----:R-:W-:-:S07]  /*1f40*/  FMUL.FTZ R2, R89, c[0x0][0x2ec] ;  /* 0x0000bb0059027a20 */ /* 0x002fce0000410000 */
[----:B------:R-:W-:Y:S01]  /*1f50*/  HMMA.16816.F32.BF16 R20, R12, R38, R20 ;  /* 0x000000260c14723c */ /* 0x000fe20000041814 */
[----:B------:R-:W-:Y:S01]  /*1f60*/  FMUL.FTZ R34, R34, c[0x0][0x2ec] ;  /* 0x0000bb0022227a20 */ /* 0x000fe20000410000 */
[----:B------:R-:W-:Y:S01]  /*1f70*/  MUFU.TANH R46, R78 ;  /* 0x0000004e002e7308 */ /* 0x000fe20000002400 */
[----:B------:R-:W-:-:S05]  /*1f80*/  FMUL.FTZ R32, R32, c[0x0][0x2ec] ;  /* 0x0000bb0020207a20 */ /* 0x000fca0000410000 */
[----:B------:R-:W-:Y:S02]  /*1f90*/  FMUL.FTZ R48, R48, c[0x0][0x2ec] ;  /* 0x0000bb0030307a20 */ /* 0x000fe40000410000 */
[----:B------:R1:W-:Y:S01]  /*1fa0*/  MUFU.TANH R71, R2 ;  /* 0x0000000200477308 */ /* 0x0003e20000002400 */
[----:B------:R-:W-:-:S05]  /*1fb0*/  FMUL.FTZ R50, R50, c[0x0][0x2ec] ;  /* 0x0000bb0032327a20 */ /* 0x000fca0000410000 */
[----:B------:R-:W-:Y:S02]  /*1fc0*/  HMMA.16816.F32.BF16 R16, R16, R42, R24 ;  /* 0x0000002a1010723c */ /* 0x000fe40000041818 */
[----:B------:R-:W-:Y:S01]  /*1fd0*/  MUFU.TANH R24, R34 ;  /* 0x0000002200187308 */ /* 0x000fe20000002400 */
[----:B-1----:R-:W-:-:S07]  /*1fe0*/  FMUL.FTZ R2, R90, c[0x0][0x2ec] ;  /* 0x0000bb005a027a20 */ /* 0x002fce0000410000 */
[----:B------:R-:W-:Y:S08]  /*1ff0*/  MUFU.TANH R36, R32 ;  /* 0x0000002000247308 */ /* 0x000ff00000002400 */
[----:B------:R1:W2:Y:S06]  /*2000*/  MUFU.TANH R53, R2 ;  /* 0x0000000200357308 */ /* 0x0002ac0000002400 */
[----:B------:R-:W-:Y:S02]  /*2010*/  HMMA.16816.F32.BF16 R8, R8, R38, R16 ;  /* 0x000000260808723c */ /* 0x000fe40000041810 */
[----:B------:R-:W-:Y:S01]  /*2020*/  MUFU.TANH R47, R79 ;  /* 0x0000004f002f7308 */ /* 0x000fe20000002400 */
[----:B-1----:R-:W-:-:S07]  /*2030*/  FMUL.FTZ R2, R91, c[0x0][0x2ec] ;  /* 0x0000bb005b027a20 */ /* 0x002fce0000410000 */
[----:B------:R-:W-:Y:S08]  /*2040*/  MUFU.TANH R72, R72 ;  /* 0x0000004800487308 */ /* 0x000ff00000002400 */
[----:B------:R1:W3:Y:S06]  /*2050*/  MUFU.TANH R52, R2 ;  /* 0x0000000200347308 */ /* 0x0002ec0000002400 */
[----:B------:R-:W-:-:S02]  /*2060*/  FMUL.FTZ R8, R8, c[0x0][0x2ec] ;  /* 0x0000bb0008087a20 */ /* 0x000fc40000410000 */
[----:B------:R-:W-:Y:S02]  /*2070*/  FMUL.FTZ R10, R10, c[0x0][0x2ec] ;  /* 0x0000bb000a0a7a20 */ /* 0x000fe40000410000 */
[----:B------:R-:W-:Y:S01]  /*2080*/  FMUL.FTZ R9, R9, c[0x0][0x2ec] ;  /* 0x0000bb0009097a20 */ /* 0x000fe20000410000 */
[----:B------:R-:W-:Y:S01]  /*2090*/  MUFU.TANH R48, R48 ;  /* 0x0000003000307308 */ /* 0x000fe20000002400 */
[----:B-1----:R-:W-:-:S07]  /*20a0*/  FMUL.FTZ R2, R76, c[0x0][0x2ec] ;  /* 0x0000bb004c027a20 */ /* 0x002fce0000410000 */
[----:B------:R-:W-:Y:S08]  /*20b0*/  MUFU.TANH R50, R50 ;  /* 0x0000003200327308 */ /* 0x000ff00000002400 */
[----:B------:R1:W-:Y:S08]  /*20c0*/  MUFU.TANH R54, R2 ;  /* 0x0000000200367308 */ /* 0x0003f00000002400 */
        /* <DEDUP_REMOVED lines=8> */
[----:B------:R1:W4:Y:S02]  /*2150*/  MUFU.TANH R31, R2 ;  /* 0x00000002001f7308 */ /* 0x0003240000002400 */
[----:B-1----:R-:W-:-:S06]  /*2160*/  FMUL.FTZ R2, R49, c[0x0][0x2ec] ;  /* 0x0000bb0031027a20 */ /* 0x002fcc0000410000 */
[----:B------:R1:W-:Y:S02]  /*2170*/  MUFU.TANH R34, R2 ;  /* 0x0000000200227308 */ /* 0x0003e40000002400 */
[----:B-1----:R-:W-:-:S06]  /*2180*/  FMUL.FTZ R2, R51, c[0x0][0x2ec] ;  /* 0x0000bb0033027a20 */ /* 0x002fcc0000410000 */
[----:B------:R1:W-:Y:S02]  /*2190*/  MUFU.TANH R32, R2 ;  /* 0x0000000200207308 */ /* 0x0003e40000002400 */
[----:B-1----:R-:W-:-:S06]  /*21a0*/  FMUL.FTZ R2, R33, c[0x0][0x2ec] ;  /* 0x0000bb0021027a20 */ /* 0x002fcc0000410000 */
[----:B------:R1:W5:Y:S02]  /*21b0*/  MUFU.TANH R27, R2 ;  /* 0x00000002001b7308 */ /* 0x0003640000002400 */
[----:B-1----:R-:W-:-:S06]  /*21c0*/  FMUL.FTZ R2, R35, c[0x0][0x2ec] ;  /* 0x0000bb0023027a20 */ /* 0x002fcc0000410000 */
[----:B------:R1:W-:Y:S02]  /*21d0*/  MUFU.TANH R25, R2 ;  /* 0x0000000200197308 */ /* 0x0003e40000002400 */
[----:B-1----:R-:W-:-:S06]  /*21e0*/  FMUL.FTZ R2, R20, c[0x0][0x2ec] ;  /* 0x0000bb0014027a20 */ /* 0x002fcc0000410000 */
[----:B------:R1:W1:Y:S02]  /*21f0*/  MUFU.TANH R26, R2 ;  /* 0x00000002001a7308 */ /* 0x0002640000002400 */
[----:B-1----:R-:W-:-:S06]  /*2200*/  FMUL.FTZ R2, R22, c[0x0][0x2ec] ;  /* 0x0000bb0016027a20 */ /* 0x002fcc0000410000 */
[----:B------:R1:W1:Y:S02]  /*2210*/  MUFU.TANH R7, R2 ;  /* 0x0000000200077308 */ /* 0x0002640000002400 */
[----:B-1----:R-:W-:-:S05]  /*2220*/  IMAD R2, R112, 0x20, R3 ;  /* 0x0000002070027824 */ /* 0x002fca00078e0203 */
[C---:B------:R-:W-:Y:S02]  /*2230*/  IADD3 R5, R2.reuse, 0x8, RZ ;  /* 0x0000000802057810 */ /* 0x040fe40007ffe0ff */
[C---:B------:R-:W-:Y:S02]  /*2240*/  IADD3 R3, R2.reuse, 0x9, RZ ;  /* 0x0000000902037810 */ /* 0x040fe40007ffe0ff */
[C---:B------:R-:W-:Y:S01]  /*2250*/  IADD3 R6, R2.reuse, 0x1, RZ ;  /* 0x0000000102067810 */ /* 0x040fe20007ffe0ff */
[----:B------:R-:W-:Y:S01]  /*2260*/  BAR.SYNC.DEFER_BLOCKING 0x0 ;  /* 0x0000000000007b1d */ /* 0x000fe20000010000 */
[-C--:B------:R-:W-:Y:S02]  /*2270*/  ISETP.GE.AND P6, PT, R5, R68.reuse, PT ;  /* 0x000000440500720c */ /* 0x080fe40003fc6270 */
[----:B------:R-:W-:Y:S02]  /*2280*/  IADD3 R5, R2, 0x11, RZ ;  /* 0x0000001102057810 */ /* 0x000fe40007ffe0ff */
[----:B------:R-:W-:-:S02]  /*2290*/  ISETP.GE.AND P5, PT, R3, R68, PT ;  /* 0x000000440300720c */ /* 0x000fc40003fa6270 */
[----:B------:R-:W-:Y:S02]  /*22a0*/  IADD3 R3, R2, 0x18, RZ ;  /* 0x0000001802037810 */ /* 0x000fe40007ffe0ff */
[-C--:B------:R-:W-:Y:S02]  /*22b0*/  ISETP.GE.AND P1, PT, R6, R68.reuse, PT ;  /* 0x000000440600720c */ /* 0x080fe40003f26270 */
[----:B------:R-:W-:Y:S02]  /*22c0*/  IADD3 R6, R2, 0x10, RZ ;  /* 0x0000001002067810 */ /* 0x000fe40007ffe0ff */
[-C--:B------:R-:W-:Y:S01]  /*22d0*/  ISETP.GE.AND P3, PT, R5, R68.reuse, PT ;  /* 0x000000440500720c */ /* 0x080fe20003f66270 */
[----:B------:R-:W-:Y:S01]  /*22e0*/  FMUL.FTZ R5, R21, c[0x0][0x2ec] ;  /* 0x0000bb0015057a20 */ /* 0x000fe20000410000 */
[-C--:B------:R-:W-:Y:S01]  /*22f0*/  ISETP.GE.AND P2, PT, R3, R68.reuse, PT ;  /* 0x000000440300720c */ /* 0x080fe20003f46270 */
[----:B------:R-:W-:Y:S01]  /*2300*/  FMUL.FTZ R3, R23, c[0x0][0x2ec] ;  /* 0x0000bb0017037a20 */ /* 0x000fe20000410000 */
[----:B------:R-:W-:-:S02]  /*2310*/  ISETP.GE.AND P4, PT, R6, R68, PT ;  /* 0x000000440600720c */ /* 0x000fc40003f86270 */
[----:B------:R-:W-:Y:S01]  /*2320*/  MUFU.TANH R6, R5 ;  /* 0x0000000500067308 */ /* 0x000fe20000002400 */
[C---:B------:R-:W-:Y:S02]  /*2330*/  ISETP.GE.AND P0, PT, R2.reuse, R68, PT ;  /* 0x000000440200720c */ /* 0x040fe40003f06270 */
[----:B------:R-:W-:Y:S02]  /*2340*/  IADD3 R2, R2, 0x19, RZ ;  /* 0x0000001902027810 */ /* 0x000fe40007ffe0ff */
[----:B--2---:R-:W-:Y:S02]  /*2350*/  FSEL R18, R53, -INF , !P0 ;  /* 0xff80000035127808 */ /* 0x004fe40004000000 */
[----:B------:R-:W-:Y:S01]  /*2360*/  FSEL R14, R84, -INF , !P0 ;  /* 0xff800000540e7808 */ /* 0x000fe20004000000 */
[----:B------:R1:W-:Y:S01]  /*2370*/  MUFU.TANH R5, R3 ;  /* 0x0000000300057308 */ /* 0x0003e20000002400 */
[----:B------:R-:W-:Y:S02]  /*2380*/  FSEL R44, R86, -INF , !P0 ;  /* 0xff800000562c7808 */ /* 0x000fe40004000000 */
[----:B------:R-:W-:-:S02]  /*2390*/  FSEL R28, R92, -INF , !P0 ;  /* 0xff8000005c1c7808 */ /* 0x000fc40004000000 */
[----:B------:R-:W-:Y:S02]  /*23a0*/  ISETP.GE.AND P0, PT, R68, 0x21, PT ;  /* 0x000000214400780c */ /* 0x000fe40003f06270 */
[----:B---3--:R-:W-:Y:S02]  /*23b0*/  FSEL R19, R52, -INF , !P1 ;  /* 0xff80000034137808 */ /* 0x008fe40004800000 */
[----:B------:R-:W-:Y:S02]  /*23c0*/  FSEL R13, R71, -INF , !P1 ;  /* 0xff800000470d7808 */ /* 0x000fe40004800000 */
[----:B------:R-:W-:Y:S02]  /*23d0*/  FSEL R45, R85, -INF , !P1 ;  /* 0xff800000552d7808 */ /* 0x000fe40004800000 */
[----:B------:R-:W-:Y:S02]  /*23e0*/  FSEL R29, R87, -INF , !P1 ;  /* 0xff800000571d7808 */ /* 0x000fe40004800000 */
[----:B------:R-:W-:Y:S01]  /*23f0*/  ISETP.GE.AND P1, PT, R2, R68, PT ;  /* 0x000000440200720c */ /* 0x000fe20003f26270 */
[----:B-1----:R-:W-:Y:S01]  /*2400*/  FMUL.FTZ R3, R11, c[0x0][0x2ec] ;  /* 0x0000bb000b037a20 */ /* 0x002fe20000410000 */
[----:B----4-:R-:W-:Y:S01]  /*2410*/  FSEL R17, R31, -INF , !P5 ;  /* 0xff8000001f117808 */ /* 0x010fe20006800000 */
[----:B------:R-:W-:Y:S01]  /*2420*/  IMAD.IADD R2, R69, 0x1, R70 ;  /* 0x0000000145027824 */ /* 0x000fe200078e0246 */
[----:B-----5:R-:W-:-:S02]  /*2430*/  FSEL R21, R27, -INF , !P3 ;  /* 0xff8000001b157808 */ /* 0x020fc40005800000 */
[----:B------:R-:W-:Y:S01]  /*2440*/  FSEL R100, R26, -INF , !P2 ;  /* 0xff8000001a647808 */ /* 0x000fe20005000000 */
[----:B------:R-:W1:Y:S01]  /*2450*/  MUFU.TANH R3, R3 ;  /* 0x0000000300037308 */ /* 0x000e620000002400 */
        /* <DEDUP_REMOVED lines=17> */
[----:B-1----:R-:W-:Y:S02]  /*2570*/  FSEL R26, R3, -INF , !P1 ;  /* 0xff800000031a7808 */ /* 0x002fe40004800000 */
[----:B------:R-:W-:Y:S02]  /*2580*/  FSEL R23, R9, -INF , !P1 ;  /* 0xff80000009177808 */ /* 0x000fe40004800000 */
[----:B------:R-:W-:Y:S02]  /*2590*/  FSEL R131, R5, -INF , !P1 ;  /* 0xff80000005837808 */ /* 0x000fe40004800000 */
[----:B------:R-:W-:Y:S01]  /*25a0*/  FSEL R101, R6, -INF , !P1 ;  /* 0xff80000006657808 */ /* 0x000fe20004800000 */
        /* <DEDUP_REMOVED lines=19> */
.L_x_1287:
        /* <DEDUP_REMOVED lines=61> */
[--C-:B-1----:R-:W-:Y:S02]  /*2ab0*/  FFMA.FTZ R5, R15, c[0x0][0x23c], -R8.reuse ;  /* 0x00008f000f057a23 */ /* 0x102fe40000010808 */
[----:B------:R-:W-:Y:S01]  /*2ac0*/  FFMA.FTZ R8, R23, c[0x0][0x23c], -R8 ;  /* 0x00008f0017087a23 */ /* 0x000fe20000010808 */
[----:B------:R-:W1:Y:S02]  /*2ad0*/  LDSM.16.MT88.4 R12, [R218+0xa000] ;  /* 0x00a00000da0c783b */ /* 0x000e640000004200 */
[----:B------:R-:W-:Y:S02]  /*2ae0*/  MUFU.EX2 R206, R10 ;  /* 0x0000000a00ce7308 */ /* 0x000fe40000000800 */
[----:B------:R-:W-:Y:S01]  /*2af0*/  LDSM.16.MT88.4 R20, [R218+0xa800] ;  /* 0x00a80000da14783b */ /* 0x000fe20000004200 */
[----:B--2---:R-:W-:-:S05]  /*2b00*/  FFMA.FTZ R0, R16, c[0x0][0x23c], -R2 ;  /* 0x00008f0010007a23 */ /* 0x004fca0000010802 */
[----:B------:R-:W2:Y:S08]  /*2b10*/  MUFU.EX2 R251, R8 ;  /* 0x0000000800fb7308 */ /* 0x000eb00000000800 */
[----:B------:R3:W-:Y:S08]  /*2b20*/  MUFU.EX2 R210, R0 ;  /* 0x0000000000d27308 */ /* 0x0007f00000000800 */
[----:B------:R-:W4:Y:S01]  /*2b30*/  MUFU.EX2 R236, R5 ;  /* 0x0000000500ec7308 */ /* 0x000f220000000800 */
[----:B--2---:R-:W-:Y:S01]  /*2b40*/  F2FP.BF16.PACK_AB R126, R251, R230 ;  /* 0x000000e6fb7e723e */ /* 0x004fe200000010ff */
[----:B---3--:R-:W-:-:S06]  /*2b50*/  FFMA.FTZ R0, R17, c[0x0][0x23c], -R2 ;  /* 0x00008f0011007a23 */ /* 0x008fcc0000010802 */
[----:B------:R2:W3:Y:S01]  /*2b60*/  MUFU.EX2 R211, R4 ;  /* 0x0000000400d37308 */ /* 0x0004e20000000800 */
[----:B------:R-:W5:Y:S01]  /*2b70*/  LDSM.16.MT88.4 R16, [R215+0xb000] ;  /* 0x00b00000d710783b */ /* 0x000f620000004200 */
[----:B----4-:R-:W-:-:S06]  /*2b80*/  F2FP.BF16.PACK_AB R6, R236, R233 ;  /* 0x000000e9ec06723e */ /* 0x010fcc00000010ff */
[----:B------:R4:W1:Y:S01]  /*2b90*/  MUFU.EX2 R232, R0 ;  /* 0x0000000000e87308 */ /* 0x0008620000000800 */
[----:B--2---:R-:W-:Y:S02]  /*2ba0*/  F2FP.BF16.PACK_AB R4, R234, R235 ;  /* 0x000000ebea04723e */ /* 0x004fe400000010ff */
[----:B---3--:R-:W-:Y:S02]  /*2bb0*/  F2FP.BF16.PACK_AB R5, R209, R211 ;  /* 0x000000d3d105723e */ /* 0x008fe400000010ff */
[----:B----4-:R-:W-:Y:S02]  /*2bc0*/  FMNMX.FTZ R0, R28, R29, !PT ;  /* 0x0000001d1c007209 */ /* 0x010fe40007810000 */
        /* <DEDUP_REMOVED lines=81> */
[----:B---3--:R-:W-:Y:S01]  /*30e0*/  FFMA.FTZ R2, R128, c[0x0][0x23c], -R0 ;  /* 0x00008f0080027a23 */ /* 0x008fe20000010800 */
[----:B------:R-:W-:-:S03]  /*30f0*/  F2FP.BF16.PACK_AB R128, R196, R197 ;  /* 0x000000c5c480723e */ /* 0x000fc600000010ff */
[----:B------:R2:W-:Y:S03]  /*3100*/  MUFU.EX2 R137, R2 ;  /* 0x0000000200897308 */ /* 0x0005e60000000800 */
[----:B------:R-:W-:Y:S01]  /*3110*/  HMMA.16816.F32.BF16 R168, R124, R174, R168 ;  /* 0x000000ae7ca8723c */ /* 0x000fe200000418a8 */
[----:B-1----:R-:W-:-:S07]  /*3120*/  FFMA.FTZ R4, R45, c[0x0][0x23c], -R0 ;  /* 0x00008f002d047a23 */ /* 0x002fce0000010800 */
[----:B------:R-:W-:Y:S01]  /*3130*/  HMMA.16816.F32.BF16 R60, R124, R26, R60 ;  /* 0x0000001a7c3c723c */ /* 0x000fe2000004183c */
[----:B------:R1:W3:Y:S01]  /*3140*/  MUFU.EX2 R200, R4 ;  /* 0x0000000400c87308 */ /* 0x0002e20000000800 */
[----:B--2---:R-:W-:-:S07]  /*3150*/  FFMA.FTZ R2, R129, c[0x0][0x23c], -R0 ;  /* 0x00008f0081027a23 */ /* 0x004fce0000010800 */
[----:B------:R2:W4:Y:S01]  /*3160*/  MUFU.EX2 R133, R2 ;  /* 0x0000000200857308 */ /* 0x0005220000000800 */
[----:B-1----:R-:W-:Y:S01]  /*3170*/  FFMA.FTZ R4, R46, c[0x0][0x23c], -R0 ;  /* 0x00008f002e047a23 */ /* 0x002fe20000010800 */
[----:B---3--:R-:W-:-:S06]  /*3180*/  F2FP.BF16.PACK_AB R5, R200, R201 ;  /* 0x000000c9c805723e */ /* 0x008fcc00000010ff */
[----:B------:R1:W3:Y:S01]  /*3190*/  MUFU.EX2 R198, R4 ;  /* 0x0000000400c67308 */ /* 0x0002e20000000800 */
[----:B--2---:R-:W-:Y:S01]  /*31a0*/  FFMA.FTZ R2, R130, c[0x0][0x23c], -R0 ;  /* 0x00008f0082027a23 */ /* 0x004fe20000010800 */
[----:B----4-:R-:W-:Y:S02]  /*31b0*/  F2FP.BF16.PACK_AB R129, R133, R137 ;  /* 0x000000898581723e */ /* 0x010fe400000010ff */
[----:B------:R-:W-:-:S04]  /*31c0*/  F2FP.BF16.PACK_AB R130, R138, R139 ;  /* 0x0000008b8a82723e */ /* 0x000fc800000010ff */
[----:B------:R2:W-:Y:S01]  /*31d0*/  MUFU.EX2 R132, R2 ;  /* 0x0000000200847308 */ /* 0x0005e20000000800 */
[--C-:B-1----:R-:W-:Y:S02]  /*31e0*/  FFMA.FTZ R4, R47, c[0x0][0x23c], -R0.reuse ;  /* 0x00008f002f047a23 */ /* 0x102fe40000010800 */
[----:B------:R-:W-:Y:S01]  /*31f0*/  FFMA.FTZ R0, R131, c[0x0][0x23c], -R0 ;  /* 0x00008f0083007a23 */ /* 0x000fe20000010800 */
[----:B------:R-:W-:Y:S04]  /*3200*/  HMMA.16816.F32.BF16 R44, R124, R22, R76 ;  /* 0x000000167c2c723c */ /* 0x000fe8000004184c */
[----:B------:R1:W4:Y:S01]  /*3210*/  MUFU.EX2 R199, R4 ;  /* 0x0000000400c77308 */ /* 0x0003220000000800 */
[----:B--2---:R-:W-:-:S03]  /*3220*/  FADD.FTZ R2, R201, R200 ;  /* 0x000000c8c9027221 */ /* 0x004fc60000010000 */
[----:B------:R-:W-:Y:S04]  /*3230*/  HMMA.16816.F32.BF16 R76, R124, R82, R92 ;  /* 0x000000527c4c723c */ /* 0x000fe8000004185c */
[----:B------:R2:W5:Y:S01]  /*3240*/  MUFU.EX2 R252, R0 ;  /* 0x0000000000fc7308 */ /* 0x0005620000000800 */
[----:B---3--:R-:W-:-:S03]  /*3250*/  FADD.FTZ R2, R198, R2 ;  /* 0x00000002c6027221 */ /* 0x008fc60000010000 */
[----:B------:R-:W-:Y:S01]  /*3260*/  HMMA.16816.F32.BF16 R92, R124, R98, R108 ;  /* 0x000000627c5c723c */ /* 0x000fe2000004186c */
[----:B-1----:R-:W-:Y:S02]  /*3270*/  F2FP.BF16.PACK_AB R4, R202, R205 ;  /* 0x000000cdca04723e */ /* 0x002fe400000010ff */
[----:B----4-:R-:W-:-:S05]  /*3280*/  F2FP.BF16.PACK_AB R7, R199, R198 ;  /* 0x000000c6c707723e */ /* 0x010fca00000010ff */
[----:B------:R-:W-:Y:S01]  /*3290*/  HMMA.16816.F32.BF16 R108, R124, R114, R116 ;  /* 0x000000727c6c723c */ /* 0x000fe20000041874 */
[----:B--2---:R-:W-:Y:S01]  /*32a0*/  FADD.FTZ R0, R205, R202 ;  /* 0x000000cacd007221 */ /* 0x004fe20000010000 */
[----:B-----5:R-:W-:-:S03]  /*32b0*/  F2FP.BF16.PACK_AB R131, R252, R132 ;  /* 0x00000084fc83723e */ /* 0x020fc600000010ff */
[----:B------:R-:W-:-:S03]  /*32c0*/  FADD.FTZ R0, R203, R0 ;  /* 0x00000000cb007221 */ /* 0x000fc60000010000 */
        /* <DEDUP_REMOVED lines=31> */
[----:B------:R1:W-:Y:S01]  /*34c0*/  STL [R1], R5 ;  /* 0x0000000501007387 */ /* 0x0003e20000100800 */
        /* <DEDUP_REMOVED lines=27> */
[----:B-1----:R-:W-:Y:S01]  /*3680*/  ULDC.64 UR4, c[0x0][0x1a0] ;  /* 0x0000680000047ab9 */ /* 0x002fe20000000a00 */
        /* <DEDUP_REMOVED lines=8> */
.L_x_1291:
[----:B------:R-:W2:Y:S01]  /*3710*/  LDL.64 R134, [R1+0x20] ;  /* 0x0000200001867983 */ /* 0x000ea20000100a00 */
[----:B------:R-:W-:Y:S01]  /*3720*/  IADD3 R0, R228, -0x1, RZ ;  /* 0xffffffffe4007810 */ /* 0x000fe20007ffe0ff */
[----:B------:R-:W-:Y:S02]  /*3730*/  IMAD.MOV.U32 R133, RZ, RZ, c[0x0][0x198] ;  /* 0x00006600ff857624 */ /* 0x000fe400078e00ff */
[----:B------:R-:W3:Y:S01]  /*3740*/  LDL.64 R230, [R1+0x10] ;  /* 0x0000100001e67983 */ /* 0x000ee20000100a00 */
[----:B------:R-:W-:Y:S01]  /*3750*/  SHF.R.S32.HI R2, RZ, 0x1f, R0 ;  /* 0x0000001fff027819 */ /* 0x000fe20000011400 */
[----:B------:R-:W-:Y:S04]  /*3760*/  IMAD.WIDE.U32 R4, R0, c[0x0][0x198], RZ ;  /* 0x0000660000047a25 */ /* 0x000fe800078e00ff */
[----:B------:R-:W-:Y:S04]  /*3770*/  IMAD R2, R2, c[0x0][0x198], RZ ;  /* 0x0000660002027a24 */ /* 0x000fe800078e02ff */
[----:B------:R-:W-:Y:S04]  /*3780*/  IMAD R2, R0, c[0x0][0x19c], R2 ;  /* 0x0000670000027a24 */ /* 0x000fe800078e0202 */
[----:B------:R-:W-:Y:S01]  /*3790*/  IMAD.IADD R3, R5, 0x1, R2 ;  /* 0x0000000105037824 */ /* 0x000fe200078e0202 */
[----:B--2---:R-:W-:Y:S01]  /*37a0*/  LEA R0, P1, R4, R134, 0x5 ;  /* 0x0000008604007211 */ /* 0x004fe200078228ff */
[----:B------:R-:W-:Y:S02]  /*37b0*/  IMAD.MOV.U32 R135, RZ, RZ, c[0x0][0x198] ;  /* 0x00006600ff877624 */ /* 0x000fe400078e00ff */
[----:B------:R-:W-:Y:S01]  /*37c0*/  IMAD.MOV.U32 R134, RZ, RZ, 0x5 ;  /* 0x00000005ff867424 */ /* 0x000fe200078e00ff */
[----:B------:R-:W-:Y:S02]  /*37d0*/  LEA R2, P2, R0, c[0x0][0x168], 0x1 ;  /* 0x00005a0000027a11 */ /* 0x000fe400078408ff */
[----:B---3--:R-:W-:Y:S02]  /*37e0*/  LEA.HI.X R3, R4, R231, R3, 0x5, P1 ;  /* 0x000000e704037211 */ /* 0x008fe400008f2c03 */
[----:B------:R-:W-:Y:S02]  /*37f0*/  SHF.L.U32 R135, R135, 0x5, RZ ;  /* 0x0000000587877819 */ /* 0x000fe400000006ff */
[----:B------:R-:W-:Y:S02]  /*3800*/  LEA.HI.X R3, R0, c[0x0][0x16c], R3, 0x1, P2 ;  /* 0x00005b0000037a11 */ /* 0x000fe400010f0c03 */
[----:B------:R-:W-:Y:S02]  /*3810*/  IADD3 R4, P1, R135, R2, RZ ;  /* 0x0000000287047210 */ /* 0x000fe40007f3e0ff */
[----:B------:R-:W-:Y:S01]  /*3820*/  SHF.L.U64.HI R133, R133, R134, c[0x0][0x19c] ;  /* 0x0000670085857619 */ /* 0x000fe20000010286 */
[----:B------:R-:W-:Y:S01]  /*3830*/  @!PT LDS RZ, [RZ] ;  /* 0x00000000fffff984 */ /* 0x000fe20000000800 */
[----:B------:R-:W-:Y:S01]  /*3840*/  @!PT LDS RZ, [RZ] ;  /* 0x00000000fffff984 */ /* 0x000fe20000000800 */
[----:B------:R-:W-:Y:S01]  /*3850*/  @!PT LDS RZ, [RZ] ;  /* 0x00000000fffff984 */ /* 0x000fe20000000800 */
[----:B------:R1:W-:Y:S03]  /*3860*/  LDGSTS.E.BYPASS.LTC128B.128 [R227+0x8000], [R2.64] ;  /* 0x0800000002e37fae */ /* 0x0003e6000b901d46 */
[----:B------:R-:W-:Y:S01]  /*3870*/  IADD3.X R5, R133, R3, RZ, P1, !PT ;  /* 0x0000000385057210 */ /* 0x000fe20000ffe4ff */
[----:B------:R1:W-:Y:S04]  /*3880*/  LDGSTS.E.BYPASS.LTC128B.128 [R227+0x9000], [R2.64+0x80] ;  /* 0x0900008002e37fae */ /* 0x0003e8000b901d46 */
[----:B------:R1:W-:Y:S04]  /*3890*/  LDGSTS.E.BYPASS.LTC128B.128 [R227+0x8800], [R4.64] ;  /* 0x0880000004e37fae */ /* 0x0003e8000b901d46 */
[----:B------:R1:W-:Y:S04]  /*38a0*/  LDGSTS.E.BYPASS.LTC128B.128 [R227+0x9800], [R4.64+0x80] ;  /* 0x0980008004e37fae */ /* 0x0003e8000b901d46 */
[----:B------:R-:W0:Y:S01]  /*38b0*/  LDGDEPBAR ;  /* 0x00000000000079af */ /* 0x000e220000000000 */
[----:B------:R-:W-:-:S05]  /*38c0*/  BRA `(.L_x_1290) ;  /* 0x00000bb000007947 */ /* 0x000fca0003800000 */
.L_x_1289:
[----:B------:R-:W2:Y:S01]  /*38d0*/  LDL.64 R8, [R1+0x18] ;  /* 0x0000180001087983 */ /* 0x000ea20000100a00 */
[----:B------:R-:W-:Y:S01]  /*38e0*/  SHF.R.S32.HI R0, RZ, 0x1f, R228 ;  /* 0x0000001fff007819 */ /* 0x000fe200000114e4 */
[----:B------:R-:W-:Y:S04]  /*38f0*/  DEPBAR.LE SB0, 0x0 ;  /* 0x000080000000791a */ /* 0x000fe80000000000 */
[----:B------:R-:W3:Y:S01]  /*3900*/  LDL R6, [R1+0x28] ;  /* 0x0000280001067983 */ /* 0x000ee20000100800 */
[----:B------:R-:W-:Y:S02]  /*3910*/  IMAD R0, R0, c[0x0][0x1a0], RZ ;  /* 0x0000680000007a24 */ /* 0x000fe400078e02ff */
[C---:B------:R-:W-:Y:S01]  /*3920*/  IMAD.WIDE.U32 R4, R228.reuse, c[0x0][0x1a0], RZ ;  /* 0x00006800e4047a25 */ /* 0x040fe200078e00ff */
[----:B------:R-:W-:Y:S03]  /*3930*/  BAR.SYNC.DEFER_BLOCKING 0x0 ;  /* 0x0000000000007b1d */ /* 0x000fe60000010000 */
[----:B------:R-:W-:Y:S05]  /*3940*/  IMAD R2, R228, c[0x0][0x1a4], R0 ;  /* 0x00006900e4027a24 */ /* 0x000fea00078e0200 */
[----:B------:R-:W-:Y:S02]  /*3950*/  IADD3 R5, R5, R2, RZ ;  /* 0x0000000205057210 */ /* 0x000fe40007ffe0ff */
        /* <DEDUP_REMOVED lines=9> */
[----:B------:R1:W-:Y:S01]  /*39f0*/  LDGSTS.E.BYPASS.LTC128B.128 [R227+0xa000], [R2.64] ;  /* 0x0a00000002e37fae */ /* 0x0003e2000b901d46 */
[----:B------:R-:W-:Y:S07]  /*3a00*/  ISETP.GT.AND P0, PT, R228, RZ, PT ;  /* 0x000000ffe400720c */ /* 0x000fee0003f04270 */
[----:B------:R1:W-:Y:S08]  /*3a10*/  LDGSTS.E.BYPASS.LTC128B.128 [R227+0xb000], [R2.64+0x80] ;  /* 0x0b00008002e37fae */ /* 0x0003f0000b901d46 */
[----:B------:R2:W-:Y:S08]  /*3a20*/  LDGSTS.E.BYPASS.LTC128B.128 [R227+0xa800], [R4.64] ;  /* 0x0a80000004e37fae */ /* 0x0005f0000b901d46 */
[----:B------:R2:W-:Y:S08]  /*3a30*/  LDGSTS.E.BYPASS.LTC128B.128 [R227+0xb800], [R4.64+0x80] ;  /* 0x0b80008004e37fae */ /* 0x0005f0000b901d46 */
[----:B------:R-:W-:Y:S08]  /*3a40*/  LDSM.16.M88.4 R32, [R214] ;  /* 0x00000000d620783b */ /* 0x000ff00000000200 */
[----:B------:R-:W2:Y:S08]  /*3a50*/  LDSM.16.M88.4 R16, [R212+0x8000] ;  /* 0x00800000d410783b */ /* 0x000eb00000000200 */
[----:B------:R-:W3:Y:S08]  /*3a60*/  LDSM.16.M88.4 R28, [R214+0x2000] ;  /* 0x00200000d61c783b */ /* 0x000ef00000000200 */
[----:B------:R-:W4:Y:S08]  /*3a70*/  LDSM.16.M88.4 R140, [R212+0x8800] ;  /* 0x00880000d48c783b */ /* 0x000f300000000200 */
[----:B------:R-:W0:Y:S08]  /*3a80*/  LDGDEPBAR ;  /* 0x00000000000079af */ /* 0x000e300000000000 */
[----:B------:R-:W-:Y:S01]  /*3a90*/  LDSM.16.M88.4 R176, [R216] ;  /* 0x00000000d8b0783b */ /* 0x000fe20000000200 */
[-C--:B--2---:R-:W-:Y:S07]  /*3aa0*/  HMMA.16816.F32.BF16 R4, R32, R16.reuse, RZ ;  /* 0x000000102004723c */ /* 0x084fee00000418ff */
[----:B------:R-:W2:Y:S01]  /*3ab0*/  LDSM.16.M88.4 R180, [R223] ;  /* 0x00000000dfb4783b */ /* 0x000ea20000000200 */
[C---:B---3--:R-:W-:Y:S07]  /*3ac0*/  HMMA.16816.F32.BF16 R8, R28.reuse, R16, RZ ;  /* 0x000000101c08723c */ /* 0x048fee00000418ff */
[----:B------:R-:W3:Y:S01]  /*3ad0*/  LDSM.16.M88.4 R184, [R216+0x2000] ;  /* 0x00200000d8b8783b */ /* 0x000ee20000000200 */
[-C--:B------:R-:W-:Y:S07]  /*3ae0*/  HMMA.16816.F32.BF16 R12, R28, R18.reuse, RZ ;  /* 0x000000121c0c723c */ /* 0x080fee00000418ff */
[----:B------:R-:W5:Y:S01]  /*3af0*/  LDSM.16.M88.4 R188, [R226] ;  /* 0x00000000e2bc783b */ /* 0x000f620000000200 */
[C---:B------:R-:W-:Y:S07]  /*3b00*/  HMMA.16816.F32.BF16 R16, R32.reuse, R18, RZ ;  /* 0x000000122010723c */ /* 0x040fee00000418ff */
[----:B------:R-:W-:Y:S01]  /*3b10*/  LDSM.16.M88.4 R192, [R222] ;  /* 0x00000000dec0783b */ /* 0x000fe20000000200 */
[-C--:B----4-:R-:W-:Y:S07]  /*3b20*/  HMMA.16816.F32.BF16 R20, R32, R140.reuse, RZ ;  /* 0x0000008c2014723c */ /* 0x090fee00000418ff */
[----:B------:R-:W4:Y:S01]  /*3b30*/  LDSM.16.M88.4 R196, [R220+0x8000] ;  /* 0x00800000dcc4783b */ /* 0x000f220000000200 */
[C---:B------:R-:W-:Y:S07]  /*3b40*/  HMMA.16816.F32.BF16 R24, R28.reuse, R140, RZ ;  /* 0x0000008c1c18723c */ /* 0x040fee00000418ff */
[----:B------:R-:W-:Y:S01]  /*3b50*/  LDSM.16.M88.4 R200, [R220+0x8800] ;  /* 0x00880000dcc8783b */ /* 0x000fe20000000200 */
[-C--:B------:R-:W-:Y:S07]  /*3b60*/  HMMA.16816.F32.BF16 R28, R28, R142.reuse, RZ ;  /* 0x0000008e1c1c723c */ /* 0x080fee00000418ff */
[----:B------:R-:W-:Y:S01]  /*3b70*/  LDSM.16.M88.4 R204, [R221] ;  /* 0x00000000ddcc783b */ /* 0x000fe20000000200 */
[----:B------:R-:W-:Y:S07]  /*3b80*/  HMMA.16816.F32.BF16 R32, R32, R142, RZ ;  /* 0x0000008e2020723c */ /* 0x000fee00000418ff */
[----:B------:R-:W1:Y:S01]  /*3b90*/  LDSM.16.M88.4 R140, [R222+0x2000] ;  /* 0x00200000de8c783b */ /* 0x000e620000000200 */
[-C--:B--2---:R-:W-:Y:S07]  /*3ba0*/  HMMA.16816.F32.BF16 R4, R176, R180.reuse, R4 ;  /* 0x000000b4b004723c */ /* 0x084fee0000041804 */
[----:B------:R-:W2:Y:S01]  /*3bb0*/  LDSM.16.M88.4 R208, [R219] ;  /* 0x00000000dbd0783b */ /* 0x000ea20000000200 */
[C---:B---3--:R-:W-:Y:S08]  /*3bc0*/  HMMA.16816.F32.BF16 R8, R184.reuse, R180, R8 ;  /* 0x000000b4b808723c */ /* 0x048ff00000041808 */
[-C--:B------:R-:W-:Y:S08]  /*3bd0*/  HMMA.16816.F32.BF16 R12, R184, R182.reuse, R12 ;  /* 0x000000b6b80c723c */ /* 0x080ff0000004180c */
[C---:B------:R-:W-:Y:S01]  /*3be0*/  HMMA.16816.F32.BF16 R16, R176.reuse, R182, R16 ;  /* 0x000000b6b010723c */ /* 0x040fe20000041810 */
[----:B------:R-:W-:Y:S07]  /*3bf0*/  LDSM.16.M88.4 R180, [R219+0x800] ;  /* 0x00080000dbb4783b */ /* 0x000fee0000000200 */
[-C--:B-----5:R-:W-:Y:S08]  /*3c00*/  HMMA.16816.F32.BF16 R20, R176, R188.reuse, R20 ;  /* 0x000000bcb014723c */ /* 0x0a0ff00000041814 */
[C---:B------:R-:W-:Y:S08]  /*3c10*/  HMMA.16816.F32.BF16 R24, R184.reuse, R188, R24 ;  /* 0x000000bcb818723c */ /* 0x040ff00000041818 */
[-C--:B------:R-:W-:Y:S01]  /*3c20*/  HMMA.16816.F32.BF16 R28, R184, R190.reuse, R28 ;  /* 0x000000beb81c723c */ /* 0x080fe2000004181c */
[----:B------:R-:W-:Y:S07]  /*3c30*/  LDSM.16.M88.4 R184, [R214+0x4000] ;  /* 0x00400000d6b8783b */ /* 0x000fee0000000200 */
[----:B------:R-:W-:Y:S01]  /*3c40*/  HMMA.16816.F32.BF16 R32, R176, R190, R32 ;  /* 0x000000beb020723c */ /* 0x000fe20000041820 */
[----:B------:R-:W3:Y:S07]  /*3c50*/  LDSM.16.M88.4 R176, [R221+0x2000] ;  /* 0x00200000ddb0783b */ /* 0x000eee0000000200 */
[-C--:B----4-:R-:W-:Y:S01]  /*3c60*/  HMMA.16816.F32.BF16 R4, R192, R196.reuse, R4 ;  /* 0x000000c4c004723c */ /* 0x090fe20000041804 */
[----:B------:R-:W4:Y:S07]  /*3c70*/  LDSM.16.M88.4 R188, [R212+0x9000] ;  /* 0x00900000d4bc783b */ /* 0x000f2e0000000200 */
[C---:B-1----:R-:W-:Y:S08]  /*3c80*/  HMMA.16816.F32.BF16 R8, R140.reuse, R196, R8 ;  /* 0x000000c48c08723c */ /* 0x042ff00000041808 */
[-C--:B------:R-:W-:Y:S08]  /*3c90*/  HMMA.16816.F32.BF16 R12, R140, R198.reuse, R12 ;  /* 0x000000c68c0c723c */ /* 0x080ff0000004180c */
[C---:B------:R-:W-:Y:S01]  /*3ca0*/  HMMA.16816.F32.BF16 R16, R192.reuse, R198, R16 ;  /* 0x000000c6c010723c */ /* 0x040fe20000041810 */
[----:B------:R-:W-:Y:S07]  /*3cb0*/  LDSM.16.M88.4 R196, [R216+0x4000] ;  /* 0x00400000d8c4783b */ /* 0x000fee0000000200 */
[-C--:B------:R-:W-:Y:S08]  /*3cc0*/  HMMA.16816.F32.BF16 R20, R192, R200.reuse, R20 ;  /* 0x000000c8c014723c */ /* 0x080ff00000041814 */
[C---:B------:R-:W-:Y:S08]  /*3cd0*/  HMMA.16816.F32.BF16 R24, R140.reuse, R200, R24 ;  /* 0x000000c88c18723c */ /* 0x040ff00000041818 */
[-C--:B------:R-:W-:Y:S01]  /*3ce0*/  HMMA.16816.F32.BF16 R28, R140, R202.reuse, R28 ;  /* 0x000000ca8c1c723c */ /* 0x080fe2000004181c */
[----:B------:R-:W1:Y:S07]  /*3cf0*/  LDSM.16.M88.4 R140, [R214+0x6000] ;  /* 0x00600000d68c783b */ /* 0x000e6e0000000200 */
[----:B------:R-:W-:Y:S01]  /*3d00*/  HMMA.16816.F32.BF16 R32, R192, R202, R32 ;  /* 0x000000cac020723c */ /* 0x000fe20000041820 */
[----:B------:R-:W5:Y:S07]  /*3d10*/  LDSM.16.M88.4 R192, [R212+0x9800] ;  /* 0x00980000d4c0783b */ /* 0x000f6e0000000200 */
[-C--:B--2---:R-:W-:Y:S01]  /*3d20*/  HMMA.16816.F32.BF16 R4, R204, R208.reuse, R4 ;  /* 0x000000d0cc04723c */ /* 0x084fe20000041804 */
[----:B------:R-:W2:Y:S07]  /*3d30*/  LDSM.16.M88.4 R200, [R225] ;  /* 0x00000000e1c8783b */ /* 0x000eae0000000200 */
[C---:B---3--:R-:W-:Y:S08]  /*3d40*/  HMMA.16816.F32.BF16 R8, R176.reuse, R208, R8 ;  /* 0x000000d0b008723c */ /* 0x048ff00000041808 */
[-C--:B------:R-:W-:Y:S08]  /*3d50*/  HMMA.16816.F32.BF16 R12, R176, R210.reuse, R12 ;  /* 0x000000d2b00c723c */ /* 0x080ff0000004180c */
[C---:B------:R-:W-:Y:S01]  /*3d60*/  HMMA.16816.F32.BF16 R16, R204.reuse, R210, R16 ;  /* 0x000000d2cc10723c */ /* 0x040fe20000041810 */
[----:B------:R-:W-:Y:S07]  /*3d70*/  LDSM.16.M88.4 R208, [R220+0x9000] ;  /* 0x00900000dcd0783b */ /* 0x000fee0000000200 */
[-C--:B------:R-:W-:Y:S08]  /*3d80*/  HMMA.16816.F32.BF16 R20, R204, R180.reuse, R20 ;  /* 0x000000b4cc14723c */ /* 0x080ff00000041814 */
[C---:B------:R-:W-:Y:S08]  /*3d90*/  HMMA.16816.F32.BF16 R24, R176.reuse, R180, R24 ;  /* 0x000000b4b018723c */ /* 0x040ff00000041818 */
[-C--:B------:R-:W-:Y:S01]  /*3da0*/  HMMA.16816.F32.BF16 R28, R176, R182.reuse, R28 ;  /* 0x000000b6b01c723c */ /* 0x080fe2000004181c */
[----:B------:R-:W3:Y:S07]  /*3db0*/  LDSM.16.M88.4 R176, [R216+0x6000] ;  /* 0x00600000d8b0783b */ /* 0x000eee0000000200 */
[----:B------:R-:W-:Y:S01]  /*3dc0*/  HMMA.16816.F32.BF16 R32, R204, R182, R32 ;  /* 0x000000b6cc20723c */ /* 0x000fe20000041820 */
[----:B------:R-:W2:Y:S07]  /*3dd0*/  LDSM.16.M88.4 R180, [R224] ;  /* 0x00000000e0b4783b */ /* 0x000eae0000000200 */
[-C--:B----4-:R-:W-:Y:S01]  /*3de0*/  HMMA.16816.F32.BF16 R4, R184, R188.reuse, R4 ;  /* 0x000000bcb804723c */ /* 0x090fe20000041804 */
[----:B------:R-:W4:Y:S07]  /*3df0*/  LDSM.16.M88.4 R204, [R222+0x4000] ;  /* 0x00400000decc783b */ /* 0x000f2e0000000200 */
[C---:B-1----:R-:W-:Y:S08]  /*3e00*/  HMMA.16816.F32.BF16 R8, R140.reuse, R188, R8 ;  /* 0x000000bc8c08723c */ /* 0x042ff00000041808 */
[-C--:B------:R-:W-:Y:S08]  /*3e10*/  HMMA.16816.F32.BF16 R12, R140, R190.reuse, R12 ;  /* 0x000000be8c0c723c */ /* 0x080ff0000004180c */
[C---:B------:R-:W-:Y:S01]  /*3e20*/  HMMA.16816.F32.BF16 R16, R184.reuse, R190, R16 ;  /* 0x000000beb810723c */ /* 0x040fe20000041810 */
[----:B------:R-:W-:Y:S07]  /*3e30*/  LDSM.16.M88.4 R188, [R221+0x4000] ;  /* 0x00400000ddbc783b */ /* 0x000fee0000000200 */
[-C--:B-----5:R-:W-:Y:S08]  /*3e40*/  HMMA.16816.F32.BF16 R20, R184, R192.reuse, R20 ;  /* 0x000000c0b814723c */ /* 0x0a0ff00000041814 */
[C---:B------:R-:W-:Y:S08]  /*3e50*/  HMMA.16816.F32.BF16 R24, R140.reuse, R192, R24 ;  /* 0x000000c08c18723c */ /* 0x040ff00000041818 */
[-C--:B------:R-:W-:Y:S01]  /*3e60*/  HMMA.16816.F32.BF16 R28, R140, R194.reuse, R28 ;  /* 0x000000c28c1c723c */ /* 0x080fe2000004181c */
[----:B------:R-:W1:Y:S07]  /*3e70*/  LDSM.16.M88.4 R140, [R222+0x6000] ;  /* 0x00600000de8c783b */ /* 0x000e6e0000000200 */
[----:B------:R-:W-:Y:S01]  /*3e80*/  HMMA.16816.F32.BF16 R32, R184, R194, R32 ;  /* 0x000000c2b820723c */ /* 0x000fe20000041820 */
[----:B------:R-:W5:Y:S07]  /*3e90*/  LDSM.16.M88.4 R184, [R220+0x9800] ;  /* 0x00980000dcb8783b */ /* 0x000f6e0000000200 */
[-C--:B--2---:R-:W-:Y:S01]  /*3ea0*/  HMMA.16816.F32.BF16 R4, R196, R200.reuse, R4 ;  /* 0x000000c8c404723c */ /* 0x084fe20000041804 */
[----:B------:R-:W2:Y:S07]  /*3eb0*/  LDSM.16.M88.4 R192, [R219+0x1000] ;  /* 0x00100000dbc0783b */ /* 0x000eae0000000200 */
[C---:B---3--:R-:W-:Y:S08]  /*3ec0*/  HMMA.16816.F32.BF16 R8, R176.reuse, R200, R8 ;  /* 0x000000c8b008723c */ /* 0x048ff00000041808 */
[-C--:B------:R-:W-:Y:S08]  /*3ed0*/  HMMA.16816.F32.BF16 R12, R176, R202.reuse, R12 ;  /* 0x000000cab00c723c */ /* 0x080ff0000004180c */
[C---:B------:R-:W-:Y:S08]  /*3ee0*/  HMMA.16816.F32.BF16 R16, R196.reuse, R202, R16 ;  /* 0x000000cac410723c */ /* 0x040ff00000041810 */
[-C--:B------:R-:W-:Y:S08]  /*3ef0*/  HMMA.16816.F32.BF16 R20, R196, R180.reuse, R20 ;  /* 0x000000b4c414723c */ /* 0x080ff00000041814 */
[C---:B------:R-:W-:Y:S08]  /*3f00*/  HMMA.16816.F32.BF16 R24, R176.reuse, R180, R24 ;  /* 0x000000b4b018723c */ /* 0x040ff00000041818 */
[-C--:B------:R-:W-:Y:S01]  /*3f10*/  HMMA.16816.F32.BF16 R28, R176, R182.reuse, R28 ;  /* 0x000000b6b01c723c */ /* 0x080fe2000004181c */
[----:B------:R-:W3:Y:S07]  /*3f20*/  LDSM.16.M88.4 R176, [R221+0x6000] ;  /* 0x00600000ddb0783b */ /* 0x000eee0000000200 */
[----:B------:R-:W-:Y:S08]  /*3f30*/  HMMA.16816.F32.BF16 R32, R196, R182, R32 ;  /* 0x000000b6c420723c */ /* 0x000ff00000041820 */
[-C--:B----4-:R-:W-:Y:S08]  /*3f40*/  HMMA.16816.F32.BF16 R4, R204, R208.reuse, R4 ;  /* 0x000000d0cc04723c */ /* 0x090ff00000041804 */
[C---:B-1----:R-:W-:Y:S08]  /*3f50*/  HMMA.16816.F32.BF16 R8, R140.reuse, R208, R8 ;  /* 0x000000d08c08723c */ /* 0x042ff00000041808 */
[-C--:B------:R-:W-:Y:S08]  /*3f60*/  HMMA.16816.F32.BF16 R12, R140, R210.reuse, R12 ;  /* 0x000000d28c0c723c */ /* 0x080ff0000004180c */
[C---:B------:R-:W-:Y:S08]  /*3f70*/  HMMA.16816.F32.BF16 R16, R204.reuse, R210, R16 ;  /* 0x000000d2cc10723c */ /* 0x040ff00000041810 */
[-C--:B-----5:R-:W-:Y:S08]  /*3f80*/  HMMA.16816.F32.BF16 R20, R204, R184.reuse, R20 ;  /* 0x000000b8cc14723c */ /* 0x0a0ff00000041814 */
        /* <DEDUP_REMOVED lines=19> */
[----:B------:R-:W3:Y:S10]  /*40c0*/  MUFU.TANH R143, R6 ;  /* 0x00000006008f7308 */ /* 0x000ef40000002400 */
[----:B------:R4:W1:Y:S10]  /*40d0*/  MUFU.TANH R183, R7 ;  /* 0x0000000700b77308 */ /* 0x0008740000002400 */
[----:B------:R5:W1:Y:S10]  /*40e0*/  MUFU.TANH R182, R8 ;  /* 0x0000000800b67308 */ /* 0x000a740000002400 */
[----:B------:R1:W1:Y:S01]  /*40f0*/  MUFU.TANH R185, R9 ;  /* 0x0000000900b97308 */ /* 0x0002620000002400 */
[----:B----4-:R-:W4:Y:S01]  /*4100*/  LDSM.16.M88.4 R4, [R219+0x1800] ;  /* 0x00180000db04783b */ /* 0x010f220000000200 */
[----:B------:R-:W-:Y:S08]  /*4110*/  DEPBAR.LE SB0, 0x0 ;  /* 0x000080000000791a */ /* 0x000ff00000000000 */
[----:B------:R2:W2:Y:S01]  /*4120*/  MUFU.TANH R180, R10 ;  /* 0x0000000a00b47308 */ /* 0x0004a20000002400 */
[----:B------:R-:W-:Y:S01]  /*4130*/  BAR.SYNC.DEFER_BLOCKING 0x0 ;  /* 0x0000000000007b1d */ /* 0x000fe20000010000 */
[----:B-----5:R-:W-:Y:S08]  /*4140*/  FMUL.FTZ R8, R18, c[0x0][0x2ec] ;  /* 0x0000bb0012087a20 */ /* 0x020ff00000410000 */
[----:B------:R5:W3:Y:S01]  /*4150*/  MUFU.TANH R187, R11 ;  /* 0x0000000b00bb7308 */ /* 0x000ae20000002400 */
[----:B-1----:R-:W-:Y:S09]  /*4160*/  FMUL.FTZ R9, R17, c[0x0][0x2ec] ;  /* 0x0000bb0011097a20 */ /* 0x002ff20000410000 */
[----:B------:R1:W1:Y:S01]  /*4170*/  MUFU.TANH R186, R12 ;  /* 0x0000000c00ba7308 */ /* 0x0002620000002400 */
[----:B--2---:R-:W-:Y:S09]  /*4180*/  FMUL.FTZ R10, R16, c[0x0][0x2ec] ;  /* 0x0000bb00100a7a20 */ /* 0x004ff20000410000 */
[----:B------:R2:W2:Y:S01]  /*4190*/  MUFU.TANH R184, R13 ;  /* 0x0000000d00b87308 */ /* 0x0004a20000002400 */
[-C--:B----4-:R-:W-:Y:S05]  /*41a0*/  HMMA.16816.F32.BF16 R20, R188, R4.reuse, R20 ;  /* 0x00000004bc14723c */ /* 0x090fea0000041814 */
[----:B-----5:R-:W-:Y:S04]  /*41b0*/  FMUL.FTZ R11, R19, c[0x0][0x2ec] ;  /* 0x0000bb00130b7a20 */ /* 0x020fe80000410000 */
[----:B------:R-:W4:Y:S01]  /*41c0*/  MUFU.TANH R10, R10 ;  /* 0x0000000a000a7308 */ /* 0x000f220000002400 */
[C---:B------:R-:W-:Y:S04]  /*41d0*/  HMMA.16816.F32.BF16 R24, R176.reuse, R4, R24 ;  /* 0x00000004b018723c */ /* 0x040fe80000041818 */
[----:B-1----:R-:W-:Y:S05]  /*41e0*/  FMUL.FTZ R12, R15, c[0x0][0x2ec] ;  /* 0x0000bb000f0c7a20 */ /* 0x002fea0000410000 */
[----:B------:R-:W1:Y:S01]  /*41f0*/  MUFU.TANH R9, R9 ;  /* 0x0000000900097308 */ /* 0x000e620000002400 */
[-C--:B------:R-:W-:Y:S03]  /*4200*/  HMMA.16816.F32.BF16 R28, R176, R6.reuse, R28 ;  /* 0x00000006b01c723c */ /* 0x080fe6000004181c */
[----:B--2---:R-:W-:Y:S02]  /*4210*/  FMUL.FTZ R13, R14, c[0x0][0x2ec] ;  /* 0x0000bb000e0d7a20 */ /* 0x004fe40000410000 */
[----:B------:R-:W-:Y:S03]  /*4220*/  FMUL.FTZ R20, R20, c[0x0][0x2ec] ;  /* 0x0000bb0014147a20 */ /* 0x000fe60000410000 */
[----:B------:R-:W-:Y:S01]  /*4230*/  HMMA.16816.F32.BF16 R32, R188, R6, R32 ;  /* 0x00000006bc20723c */ /* 0x000fe20000041820 */
[----:B------:R-:W2:Y:S03]  /*4240*/  MUFU.TANH R13, R13 ;  /* 0x0000000d000d7308 */ /* 0x000ea60000002400 */
[----:B------:R-:W-:Y:S02]  /*4250*/  FMUL.FTZ R21, R21, c[0x0][0x2ec] ;  /* 0x0000bb0015157a20 */ /* 0x000fe40000410000 */
[----:B------:R-:W-:Y:S02]  /*4260*/  FMUL.FTZ R22, R22, c[0x0][0x2ec] ;  /* 0x0000bb0016167a20 */ /* 0x000fe40000410000 */
[----:B------:R-:W-:Y:S03]  /*4270*/  FMUL.FTZ R23, R23, c[0x0][0x2ec] ;  /* 0x0000bb0017177a20 */ /* 0x000fe60000410000 */
[----:B------:R-:W1:Y:S01]  /*4280*/  MUFU.TANH R12, R12 ;  /* 0x0000000c000c7308 */ /* 0x000e620000002400 */
[----:B------:R-:W-:Y:S02]  /*4290*/  FMUL.FTZ R24, R24, c[0x0][0x2ec] ;  /* 0x0000bb0018187a20 */ /* 0x000fe40000410000 */
[----:B------:R-:W-:Y:S02]  /*42a0*/  FMUL.FTZ R25, R25, c[0x0][0x2ec] ;  /* 0x0000bb0019197a20 */ /* 0x000fe40000410000 */
[----:B------:R-:W-:Y:S02]  /*42b0*/  FMUL.FTZ R26, R26, c[0x0][0x2ec] ;  /* 0x0000bb001a1a7a20 */ /* 0x000fe40000410000 */
[----:B------:R-:W-:Y:S02]  /*42c0*/  FMUL.FTZ R27, R27, c[0x0][0x2ec] ;  /* 0x0000bb001b1b7a20 */ /* 0x000fe40000410000 */
[----:B------:R-:W-:Y:S01]  /*42d0*/  FMUL.FTZ R28, R28, c[0x0][0x2ec] ;  /* 0x0000bb001c1c7a20 */ /* 0x000fe20000410000 */
        /* <DEDUP_REMOVED lines=8> */
[----:B------:R-:W-:Y:S07]  /*4360*/  FMUL.FTZ R35, R35, c[0x0][0x2ec] ;  /* 0x0000bb0023237a20 */ /* 0x000fee0000410000 */
        /* <DEDUP_REMOVED lines=17> */
.L_x_1290:
        /* <DEDUP_REMOVED lines=58> */
[----:B----4-:R-:W-:Y:S01]  /*4820*/  FMUL.FTZ R16, R133, R156 ;  /* 0x0000009c85107220 */ /* 0x010fe20000410000 */
[----:B------:R-:W-:Y:S01]  /*4830*/  FSEL R137, R137, RZ, P1 ;  /* 0x000000ff89897208 */ /* 0x000fe20000800000 */
[----:B------:R1:W2:Y:S01]  /*4840*/  MUFU.EX2 R132, R0 ;  /* 0x0000000000847308 */ /* 0x0002a20000000800 */
[----:B------:R-:W-:Y:S01]  /*4850*/  FSETP.NEU.FTZ.AND P1, PT, R135, -INF , PT ;  /* 0xff8000008700780b */ /* 0x000fe20003f3d000 */
[----:B------:R-:W-:Y:S02]  /*4860*/  FMUL.FTZ R17, R133, R157 ;  /* 0x0000009d85117220 */ /* 0x000fe40000410000 */
[--C-:B------:R-:W-:Y:S02]  /*4870*/  FFMA.FTZ R4, R142, c[0x0][0x23c], -R137.reuse ;  /* 0x00008f008e047a23 */ /* 0x100fe40000010889 */
[----:B------:R-:W-:Y:S02]  /*4880*/  FMUL.FTZ R142, R3, c[0x0][0x23c] ;  /* 0x00008f00038e7a20 */ /* 0x000fe40000410000 */
[--C-:B------:R-:W-:Y:S02]  /*4890*/  FFMA.FTZ R5, R181, c[0x0][0x23c], -R137.reuse ;  /* 0x00008f00b5057a23 */ /* 0x100fe40000010889 */
[----:B------:R3:W-:Y:S01]  /*48a0*/  MUFU.EX2 R247, R4 ;  /* 0x0000000400f77308 */ /* 0x0007e20000000800 */
[C---:B------:R-:W-:Y:S02]  /*48b0*/  FMUL.FTZ R32, R133.reuse, R172 ;  /* 0x000000ac85207220 */ /* 0x040fe40000410000 */
        /* <DEDUP_REMOVED lines=15> */
[--C-:B---3--:R-:W-:Y:S02]  /*49b0*/  FFMA.FTZ R4, R143, c[0x0][0x23c], -R138.reuse ;  /* 0x00008f008f047a23 */ /* 0x108fe4000001088a */
[----:B------:R-:W-:Y:S02]  /*49c0*/  FFMA.FTZ R143, R192, c[0x0][0x23c], -R137 ;  /* 0x00008f00c08f7a23 */ /* 0x000fe40000010889 */
[C---:B------:R-:W-:Y:S02]  /*49d0*/  FMUL.FTZ R18, R132.reuse, R158 ;  /* 0x0000009e84127220 */ /* 0x040fe40000410000 */
[----:B------:R3:W-:Y:S01]  /*49e0*/  MUFU.EX2 R243, R4 ;  /* 0x0000000400f37308 */ /* 0x0007e20000000800 */
[--C-:B----4-:R-:W-:Y:S02]  /*49f0*/  FFMA.FTZ R5, R11, c[0x0][0x23c], -R138.reuse ;  /* 0x00008f000b057a23 */ /* 0x110fe4000001088a */
[C---:B------:R-:W-:Y:S02]  /*4a00*/  FMUL.FTZ R19, R132.reuse, R159 ;  /* 0x0000009f84137220 */ /* 0x040fe40000410000 */
[C---:B------:R-:W-:Y:S01]  /*4a10*/  FMUL.FTZ R34, R132.reuse, R174 ;  /* 0x000000ae84227220 */ /* 0x040fe20000410000 */
[----:B------:R-:W-:Y:S01]  /*4a20*/  LDSM.16.MT88.4 R156, [R217+0xa000] ;  /* 0x00a00000d99c783b */ /* 0x000fe20000004200 */
[C---:B------:R-:W-:Y:S02]  /*4a30*/  FMUL.FTZ R35, R132.reuse, R175 ;  /* 0x000000af84237220 */ /* 0x040fe40000410000 */
[C---:B------:R-:W-:Y:S01]  /*4a40*/  FMUL.FTZ R38, R132.reuse, R38 ;  /* 0x0000002684267220 */ /* 0x040fe20000410000 */
[----:B------:R4:W-:Y:S01]  /*4a50*/  MUFU.EX2 R233, R143 ;  /* 0x0000008f00e97308 */ /* 0x0009e20000000800 */
[C---:B------:R-:W-:Y:S02]  /*4a60*/  FMUL.FTZ R39, R132.reuse, R39 ;  /* 0x0000002784277220 */ /* 0x040fe40000410000 */
[----:B------:R-:W-:Y:S01]  /*4a70*/  FMUL.FTZ R50, R132, R50 ;  /* 0x0000003284327220 */ /* 0x000fe20000410000 */
[----:B------:R-:W-:Y:S01]  /*4a80*/  LDSM.16.MT88.4 R172, [R215+0xa800] ;  /* 0x00a80000d7ac783b */ /* 0x000fe20000004200 */
[----:B-1----:R-:W-:Y:S02]  /*4a90*/  FADD.FTZ R0, -R3, R139 ;  /* 0x0000008b03007221 */ /* 0x002fe40000010100 */
[----:B------:R-:W-:Y:S02]  /*4aa0*/  FMUL.FTZ R139, R134, c[0x0][0x23c] ;  /* 0x00008f00868b7a20 */ /* 0x000fe40000410000 */
[----:B------:R-:W-:Y:S01]  /*4ab0*/  FMUL.FTZ R0, R0, c[0x0][0x23c] ;  /* 0x00008f0000007a20 */ /* 0x000fe20000410000 */
[----:B------:R1:W-:Y:S01]  /*4ac0*/  MUFU.EX2 R244, R5 ;  /* 0x0000000500f47308 */ /* 0x0003e20000000800 */
[C---:B--2---:R-:W-:Y:S01]  /*4ad0*/  FMUL.FTZ R24, R2.reuse, R164 ;  /* 0x000000a402187220 */ /* 0x044fe20000410000 */
[----:B------:R-:W-:Y:S01]  /*4ae0*/  FSEL R139, R139, RZ, P1 ;  /* 0x000000ff8b8b7208 */ /* 0x000fe20000800000 */
[C---:B------:R-:W-:Y:S01]  /*4af0*/  FMUL.FTZ R25, R2.reuse, R165 ;  /* 0x000000a502197220 */ /* 0x040fe20000410000 */
[----:B------:R-:W-:Y:S01]  /*4b00*/  FSETP.NEU.FTZ.AND P1, PT, R3, -INF , PT ;  /* 0xff8000000300780b */ /* 0x000fe20003f3d000 */
[--C-:B---3--:R-:W-:Y:S02]  /*4b10*/  FFMA.FTZ R4, R183, c[0x0][0x23c], -R138.reuse ;  /* 0x00008f00b7047a23 */ /* 0x108fe4000001088a */
[----:B------:R-:W-:Y:S01]  /*4b20*/  FMUL.FTZ R28, R2, R168 ;  /* 0x000000a8021c7220 */ /* 0x000fe20000410000 */
[----:B------:R-:W-:Y:S01]  /*4b30*/  FSEL R142, R142, RZ, P1 ;  /* 0x000000ff8e8e7208 */ /* 0x000fe20000800000 */
[C---:B------:R-:W-:Y:S01]  /*4b40*/  FMUL.FTZ R29, R2.reuse, R169 ;  /* 0x000000a9021d7220 */ /* 0x040fe20000410000 */
[----:B------:R-:W2:Y:S01]  /*4b50*/  MUFU.EX2 R245, R4 ;  /* 0x0000000400f57308 */ /* 0x000ea20000000800 */
[C---:B------:R-:W-:Y:S02]  /*4b60*/  FMUL.FTZ R40, R2.reuse, R40 ;  /* 0x0000002802287220 */ /* 0x040fe40000410000 */
[C---:B------:R-:W-:Y:S02]  /*4b70*/  FMUL.FTZ R41, R2.reuse, R41 ;  /* 0x0000002902297220 */ /* 0x040fe40000410000 */
[--C-:B----4-:R-:W-:Y:S02]  /*4b80*/  FFMA.FTZ R143, R193, c[0x0][0x23c], -R137.reuse ;  /* 0x00008f00c18f7a23 */ /* 0x110fe40000010889 */
[C---:B------:R-:W-:Y:S02]  /*4b90*/  FMUL.FTZ R44, R2.reuse, R44 ;  /* 0x0000002c022c7220 */ /* 0x040fe40000410000 */
[----:B------:R-:W-:Y:S01]  /*4ba0*/  FMUL.FTZ R45, R2, R45 ;  /* 0x0000002d022d7220 */ /* 0x000fe20000410000 */
[----:B------:R-:W3:Y:S01]  /*4bb0*/  MUFU.EX2 R0, R0 ;  /* 0x0000000000007308 */ /* 0x000ee20000000800 */
[C---:B------:R-:W-:Y:S02]  /*4bc0*/  FMUL.FTZ R51, R132.reuse, R51 ;  /* 0x0000003384337220 */ /* 0x040fe40000410000 */
[C---:B------:R-:W-:Y:S02]  /*4bd0*/  FMUL.FTZ R53, R133.reuse, R53 ;  /* 0x0000003585357220 */ /* 0x040fe40000410000 */
[----:B-1----:R-:W-:Y:S02]  /*4be0*/  FMUL.FTZ R5, R133, R149 ;  /* 0x0000009585057220 */ /* 0x002fe40000410000 */
[C---:B------:R-:W-:Y:S02]  /*4bf0*/  FMUL.FTZ R54, R132.reuse, R54 ;  /* 0x0000003684367220 */ /* 0x040fe40000410000 */
[----:B------:R-:W-:Y:S01]  /*4c00*/  FMUL.FTZ R55, R132, R55 ;  /* 0x0000003784377220 */ /* 0x000fe20000410000 */
[----:B------:R1:W-:Y:S01]  /*4c10*/  MUFU.EX2 R232, R143 ;  /* 0x0000008f00e87308 */ /* 0x0003e20000000800 */
[C---:B------:R-:W-:Y:S02]  /*4c20*/  FMUL.FTZ R56, R2.reuse, R56 ;  /* 0x0000003802387220 */ /* 0x040fe40000410000 */
[----:B------:R-:W-:Y:S01]  /*4c30*/  FMUL.FTZ R57, R2, R57 ;  /* 0x0000003902397220 */ /* 0x000fe20000410000 */
[----:B--2---:R-:W-:Y:S01]  /*4c40*/  F2FP.BF16.PACK_AB R149, R245, R243 ;  /* 0x000000f3f595723e */ /* 0x004fe200000010ff */
[--C-:B------:R-:W-:Y:S02]  /*4c50*/  FFMA.FTZ R4, R10, c[0x0][0x23c], -R137.reuse ;  /* 0x00008f000a047a23 */ /* 0x100fe40000010889 */
[C---:B------:R-:W-:Y:S02]  /*4c60*/  FMUL.FTZ R60, R2.reuse, R60 ;  /* 0x0000003c023c7220 */ /* 0x040fe40000410000 */
[----:B------:R-:W-:Y:S01]  /*4c70*/  FMUL.FTZ R61, R2, R61 ;  /* 0x0000003d023d7220 */ /* 0x000fe20000410000 */
[----:B------:R2:W-:Y:S01]  /*4c80*/  MUFU.EX2 R246, R4 ;  /* 0x0000000400f67308 */ /* 0x0005e20000000800 */
[C---:B------:R-:W-:Y:S02]  /*4c90*/  FMUL.FTZ R64, R133.reuse, R64 ;  /* 0x0000004085407220 */ /* 0x040fe40000410000 */
[----:B------:R-:W-:Y:S02]  /*4ca0*/  FMUL.FTZ R65, R133, R65 ;  /* 0x0000004185417220 */ /* 0x000fe40000410000 */
[C---:B---3--:R-:W-:Y:S02]  /*4cb0*/  FMUL.FTZ R10, R0.reuse, R146 ;  /* 0x00000092000a7220 */ /* 0x048fe40000410000 */
[C---:B------:R-:W-:Y:S02]  /*4cc0*/  FMUL.FTZ R11, R0.reuse, R147 ;  /* 0x00000093000b7220 */ /* 0x040fe40000410000 */
[C---:B------:R-:W-:Y:S02]  /*4cd0*/  FMUL.FTZ R14, R0.reuse, R154 ;  /* 0x0000009a000e7220 */ /* 0x040fe40000410000 */
[C---:B------:R-:W-:Y:S02]  /*4ce0*/  FMUL.FTZ R15, R0.reuse, R155 ;  /* 0x0000009b000f7220 */ /* 0x040fe40000410000 */
[----:B------:R-:W-:Y:S02]  /*4cf0*/  FMUL.FTZ R26, R0, R166 ;  /* 0x000000a6001a7220 */ /* 0x000fe40000410000 */
[--C-:B-1----:R-:W-:Y:S02]  /*4d00*/  FFMA.FTZ R143, R194, c[0x0][0x23c], -R138.reuse ;  /* 0x00008f00c28f7a23 */ /* 0x102fe4000001088a */
[C---:B------:R-:W-:Y:S02]  /*4d10*/  FMUL.FTZ R27, R0.reuse, R167 ;  /* 0x000000a7001b7220 */ /* 0x040fe40000410000 */
[----:B------:R1:W-:Y:S01]  /*4d20*/  MUFU.EX2 R231, R143 ;  /* 0x0000008f00e77308 */ /* 0x0003e20000000800 */
[C---:B------:R-:W-:Y:S02]  /*4d30*/  FMUL.FTZ R30, R0.reuse, R170 ;  /* 0x000000aa001e7220 */ /* 0x040fe40000410000 */
[----:B------:R-:W-:Y:S02]  /*4d40*/  FMUL.FTZ R31, R0, R171 ;  /* 0x000000ab001f7220 */ /* 0x000fe40000410000 */
[----:B--2---:R-:W-:Y:S02]  /*4d50*/  FFMA.FTZ R4, R9, c[0x0][0x23c], -R137 ;  /* 0x00008f0009047a23 */ /* 0x004fe40000010889 */
[----:B------:R-:W-:Y:S02]  /*4d60*/  FFMA.FTZ R9, R184, c[0x0][0x23c], -R139 ;  /* 0x00008f00b8097a23 */ /* 0x000fe4000001088b */
[C---:B------:R-:W-:Y:S01]  /*4d70*/  FMUL.FTZ R42, R0.reuse, R42 ;  /* 0x0000002a002a7220 */ /* 0x040fe20000410000 */
[----:B------:R-:W2:Y:S01]  /*4d80*/  MUFU.EX2 R248, R4 ;  /* 0x0000000400f87308 */ /* 0x000ea20000000800 */
        /* <DEDUP_REMOVED lines=8> */
[--C-:B-1----:R-:W-:Y:S02]  /*4e10*/  FFMA.FTZ R143, R195, c[0x0][0x23c], -R138.reuse ;  /* 0x00008f00c38f7a23 */ /* 0x102fe4000001088a */
[----:B------:R-:W-:Y:S01]  /*4e20*/  LDSM.16.MT88.4 R192, [R215+0xb800] ;  /* 0x00b80000d7c0783b */ /* 0x000fe20000004200 */
[C---:B------:R-:W-:Y:S02]  /*4e30*/  FMUL.FTZ R66, R132.reuse, R66 ;  /* 0x0000004284427220 */ /* 0x040fe40000410000 */
[----:B------:R1:W-:Y:S01]  /*4e40*/  MUFU.EX2 R230, R143 ;  /* 0x0000008f00e67308 */ /* 0x0003e20000000800 */
[----:B------:R-:W-:Y:S02]  /*4e50*/  FMUL.FTZ R67, R132, R67 ;  /* 0x0000004384437220 */ /* 0x000fe40000410000 */
[C---:B------:R-:W-:Y:S01]  /*4e60*/  FMUL.FTZ R68, R133.reuse, R68 ;  /* 0x0000004485447220 */ /* 0x040fe20000410000 */
[----:B--2---:R-:W-:Y:S01]  /*4e70*/  F2FP.BF16.PACK_AB R150, R248, R246 ;  /* 0x000000f6f896723e */ /* 0x004fe200000010ff */
[--C-:B------:R-:W-:Y:S02]  /*4e80*/  FFMA.FTZ R4, R8, c[0x0][0x23c], -R138.reuse ;  /* 0x00008f0008047a23 */ /* 0x100fe4000001088a */
[----:B------:R-:W-:Y:S02]  /*4e90*/  FMUL.FTZ R8, R2, R144 ;  /* 0x0000009002087220 */ /* 0x000fe40000410000 */
[----:B------:R-:W-:Y:S01]  /*4ea0*/  FMUL.FTZ R69, R133, R69 ;  /* 0x0000004585457220 */ /* 0x000fe20000410000 */
[----:B------:R-:W2:Y:S01]  /*4eb0*/  MUFU.EX2 R242, R4 ;  /* 0x0000000400f27308 */ /* 0x000ea20000000800 */
[C---:B------:R-:W-:Y:S02]  /*4ec0*/  FMUL.FTZ R70, R132.reuse, R70 ;  /* 0x0000004684467220 */ /* 0x040fe40000410000 */
[----:B------:R-:W-:Y:S02]  /*4ed0*/  FMUL.FTZ R71, R132, R71 ;  /* 0x0000004784477220 */ /* 0x000fe40000410000 */
[C---:B---3--:R-:W-:Y:S02]  /*4ee0*/  FMUL.FTZ R9, R2.reuse, R145 ;  /* 0x0000009102097220 */ /* 0x048fe40000410000 */
[C---:B------:R-:W-:Y:S02]  /*4ef0*/  FMUL.FTZ R72, R2.reuse, R72 ;  /* 0x0000004802487220 */ /* 0x040fe40000410000 */
[----:B------:R-:W-:Y:S02]  /*4f00*/  FMUL.FTZ R73, R2, R73 ;  /* 0x0000004902497220 */ /* 0x000fe40000410000 */
[C---:B------:R-:W-:Y:S02]  /*4f10*/  FMUL.FTZ R74, R0.reuse, R74 ;  /* 0x0000004a004a7220 */ /* 0x040fe40000410000 */
[----:B------:R-:W-:Y:S02]  /*4f20*/  FMUL.FTZ R75, R0, R75 ;  /* 0x0000004b004b7220 */ /* 0x000fe40000410000 */
[--C-:B-1----:R-:W-:Y:S02]  /*4f30*/  FFMA.FTZ R143, R188, c[0x0][0x23c], -R137.reuse ;  /* 0x00008f00bc8f7a23 */ /* 0x102fe40000010889 */
[----:B------:R-:W-:Y:S02]  /*4f40*/  FFMA.FTZ R137, R189, c[0x0][0x23c], -R137 ;  /* 0x00008f00bd897a23 */ /* 0x000fe40000010889 */
[C---:B------:R-:W-:Y:S01]  /*4f50*/  FMUL.FTZ R76, R2.reuse, R76 ;  /* 0x0000004c024c7220 */ /* 0x040fe20000410000 */
[----:B------:R-:W-:Y:S01]  /*4f60*/  MUFU.EX2 R229, R143 ;  /* 0x0000008f00e57308 */ /* 0x000fe20000000800 */
[----:B------:R-:W-:Y:S02]  /*4f70*/  FMUL.FTZ R77, R2, R77 ;  /* 0x0000004d024d7220 */ /* 0x000fe40000410000 */
[----:B------:R-:W-:Y:S01]  /*4f80*/  FMUL.FTZ R78, R0, R78 ;  /* 0x0000004e004e7220 */ /* 0x000fe20000410000 */
[----:B--2---:R-:W-:Y:S01]  /*4f90*/  F2FP.BF16.PACK_AB R151, R244, R242 ;  /* 0x000000f2f497723e */ /* 0x004fe200000010ff */
[--C-:B------:R-:W-:Y:S02]  /*4fa0*/  FFMA.FTZ R4, R182, c[0x0][0x23c], -R139.reuse ;  /* 0x00008f00b6047a23 */ /* 0x100fe4000001088b */
        /* <DEDUP_REMOVED lines=11> */
[C---:B------:R-:W-:Y:S02]  /*5060*/  FMUL.FTZ R88, R2.reuse, R88 ;  /* 0x0000005802587220 */ /* 0x040fe40000410000 */
[----:B------:R-:W-:Y:S02]  /*5070*/  FMUL.FTZ R89, R2, R89 ;  /* 0x0000005902597220 */ /* 0x000fe40000410000 */
[C---:B------:R-:W-:Y:S02]  /*5080*/  FMUL.FTZ R90, R0.reuse, R90 ;  /* 0x0000005a005a7220 */ /* 0x040fe40000410000 */
[----:B------:R-:W-:Y:S02]  /*5090*/  FMUL.FTZ R91, R0, R91 ;  /* 0x0000005b005b7220 */ /* 0x000fe40000410000 */
[C---:B------:R-:W-:Y:S02]  /*50a0*/  FMUL.FTZ R92, R2.reuse, R92 ;  /* 0x0000005c025c7220 */ /* 0x040fe40000410000 */
[--C-:B-1----:R-:W-:Y:S02]  /*50b0*/  FFMA.FTZ R4, R185, c[0x0][0x23c], -R139.reuse ;  /* 0x00008f00b9047a23 */ /* 0x102fe4000001088b */
[----:B------:R-:W-:Y:S02]  /*50c0*/  FMUL.FTZ R93, R2, R93 ;  /* 0x0000005d025d7220 */ /* 0x000fe40000410000 */
[----:B------:R-:W1:Y:S01]  /*50d0*/  MUFU.EX2 R241, R4 ;  /* 0x0000000400f17308 */ /* 0x000e620000000800 */
[C---:B------:R-:W-:Y:S02]  /*50e0*/  FMUL.FTZ R94, R0.reuse, R94 ;  /* 0x0000005e005e7220 */ /* 0x040fe40000410000 */
[----:B------:R-:W-:Y:S02]  /*50f0*/  FMUL.FTZ R95, R0, R95 ;  /* 0x0000005f005f7220 */ /* 0x000fe40000410000 */
[--C-:B--2---:R-:W-:Y:S02]  /*5100*/  FFMA.FTZ R137, R190, c[0x0][0x23c], -R138.reuse ;  /* 0x00008f00be897a23 */ /* 0x104fe4000001088a */
[----:B------:R-:W-:Y:S02]  /*5110*/  FFMA.FTZ R138, R191, c[0x0][0x23c], -R138 ;  /* 0x00008f00bf8a7a23 */ /* 0x000fe4000001088a */
[----:B------:R-:W-:Y:S01]  /*5120*/  LDSM.16.MT88.4 R188, [R213+0xb800] ;  /* 0x00b80000d5bc783b */ /* 0x000fe20000004200 */
[----:B------:R2:W-:Y:S01]  /*5130*/  MUFU.EX2 R210, R137 ;  /* 0x0000008900d27308 */ /* 0x0005e20000000800 */
[C---:B------:R-:W-:Y:S02]  /*5140*/  FMUL.FTZ R96, R133.reuse, R96 ;  /* 0x0000006085607220 */ /* 0x040fe40000410000 */
[C---:B------:R-:W-:Y:S02]  /*5150*/  FMUL.FTZ R97, R133.reuse, R97 ;  /* 0x0000006185617220 */ /* 0x040fe40000410000 */
[C---:B------:R-:W-:Y:S02]  /*5160*/  FMUL.FTZ R98, R132.reuse, R98 ;  /* 0x0000006284627220 */ /* 0x040fe40000410000 */
[C---:B------:R-:W-:Y:S02]  /*5170*/  FMUL.FTZ R99, R132.reuse, R99 ;  /* 0x0000006384637220 */ /* 0x040fe40000410000 */
[C---:B------:R-:W-:Y:S01]  /*5180*/  FMUL.FTZ R100, R133.reuse, R100 ;  /* 0x0000006485647220 */ /* 0x040fe20000410000 */
[----:B------:R-:W3:Y:S01]  /*5190*/  MUFU.EX2 R209, R138 ;  /* 0x0000008a00d17308 */ /* 0x000ee20000000800 */
[----:B------:R-:W-:Y:S02]  /*51a0*/  FMUL.FTZ R101, R133, R101 ;  /* 0x0000006585657220 */ /* 0x000fe40000410000 */
[----:B------:R-:W-:Y:S01]  /*51b0*/  FMUL.FTZ R102, R132, R102 ;  /* 0x0000006684667220 */ /* 0x000fe20000410000 */
[----:B-1----:R-:W-:Y:S01]  /*51c0*/  F2FP.BF16.PACK_AB R144, R241, R239 ;  /* 0x000000eff190723e */ /* 0x002fe200000010ff */
[--C-:B------:R-:W-:Y:S02]  /*51d0*/  FFMA.FTZ R4, R180, c[0x0][0x23c], -R142.reuse ;  /* 0x00008f00b4047a23 */ /* 0x100fe4000001088e */
[----:B------:R-:W-:Y:S01]  /*51e0*/  LDSM.16.MT88.4 R180, [R218+0xa800] ;  /* 0x00a80000dab4783b */ /* 0x000fe20000004200 */
[----:B------:R-:W-:Y:S02]  /*51f0*/  FMUL.FTZ R103, R132, R103 ;  /* 0x0000006784677220 */ /* 0x000fe40000410000 */
[----:B------:R1:W-:Y:S01]  /*5200*/  MUFU.EX2 R235, R4 ;  /* 0x0000000400eb7308 */ /* 0x0003e20000000800 */
[C---:B------:R-:W-:Y:S02]  /*5210*/  FMUL.FTZ R112, R133.reuse, R112 ;  /* 0x0000007085707220 */ /* 0x040fe40000410000 */
[C---:B------:R-:W-:Y:S02]  /*5220*/  FMUL.FTZ R113, R133.reuse, R113 ;  /* 0x0000007185717220 */ /* 0x040fe40000410000 */
[--C-:B--2---:R-:W-:Y:S02]  /*5230*/  FFMA.FTZ R137, R196, c[0x0][0x23c], -R139.reuse ;  /* 0x00008f00c4897a23 */ /* 0x104fe4000001088b */
[C---:B------:R-:W-:Y:S02]  /*5240*/  FMUL.FTZ R114, R132.reuse, R114 ;  /* 0x0000007284727220 */ /* 0x040fe40000410000 */
[C---:B------:R-:W-:Y:S01]  /*5250*/  FMUL.FTZ R115, R132.reuse, R115 ;  /* 0x0000007384737220 */ /* 0x040fe20000410000 */
[----:B------:R2:W-:Y:S01]  /*5260*/  MUFU.EX2 R208, R137 ;  /* 0x0000008900d07308 */ /* 0x0005e20000000800 */
[C---:B------:R-:W-:Y:S02]  /*5270*/  FMUL.FTZ R116, R133.reuse, R116 ;  /* 0x0000007485747220 */ /* 0x040fe40000410000 */
[----:B------:R-:W-:Y:S01]  /*5280*/  FMUL.FTZ R117, R133, R117 ;  /* 0x0000007585757220 */ /* 0x000fe20000410000 */
[----:B---3--:R-:W-:Y:S01]  /*5290*/  F2FP.BF16.PACK_AB R143, R209, R210 ;  /* 0x000000d2d18f723e */ /* 0x008fe200000010ff */
[C---:B------:R-:W-:Y:S02]  /*52a0*/  FMUL.FTZ R118, R132.reuse, R118 ;  /* 0x0000007684767220 */ /* 0x040fe40000410000 */
[----:B------:R-:W-:Y:S02]  /*52b0*/  FMUL.FTZ R119, R132, R119 ;  /* 0x0000007784777220 */ /* 0x000fe40000410000 */
[--C-:B------:R-:W-:Y:S02]  /*52c0*/  FFMA.FTZ R140, R140, c[0x0][0x23c], -R142.reuse ;  /* 0x00008f008c8c7a23 */ /* 0x100fe4000001088e */
[----:B------:R-:W-:Y:S02]  /*52d0*/  FMUL.FTZ R128, R133, R128 ;  /* 0x0000008085807220 */ /* 0x000fe40000410000 */
[----:B------:R3:W-:Y:S01]  /*52e0*/  MUFU.EX2 R138, R140 ;  /* 0x0000008c008a7308 */ /* 0x0007e20000000800 */
[--C-:B-1----:R-:W-:Y:S02]  /*52f0*/  FFMA.FTZ R4, R187, c[0x0][0x23c], -R142.reuse ;  /* 0x00008f00bb047a23 */ /* 0x102fe4000001088e */
[----:B------:R-:W-:Y:S02]  /*5300*/  FMUL.FTZ R129, R133, R129 ;  /* 0x0000008185817220 */ /* 0x000fe40000410000 */
[C---:B------:R-:W-:Y:S02]  /*5310*/  FMUL.FTZ R130, R132.reuse, R130 ;  /* 0x0000008284827220 */ /* 0x040fe40000410000 */
[----:B------:R-:W-:Y:S02]  /*5320*/  FMUL.FTZ R131, R132, R131 ;  /* 0x0000008384837220 */ /* 0x000fe40000410000 */
[C---:B------:R-:W-:Y:S01]  /*5330*/  FMUL.FTZ R108, R2.reuse, R108 ;  /* 0x0000006c026c7220 */ /* 0x040fe20000410000 */
[----:B------:R-:W1:Y:S01]  /*5340*/  MUFU.EX2 R237, R4 ;  /* 0x0000000400ed7308 */ /* 0x000e620000000800 */
[--C-:B--2---:R-:W-:Y:S02]  /*5350*/  FFMA.FTZ R137, R197, c[0x0][0x23c], -R139.reuse ;  /* 0x00008f00c5897a23 */ /* 0x104fe4000001088b */
[----:B------:R-:W-:Y:S02]  /*5360*/  FMUL.FTZ R109, R2, R109 ;  /* 0x0000006d026d7220 */ /* 0x000fe40000410000 */
[C---:B------:R-:W-:Y:S02]  /*5370*/  FMUL.FTZ R110, R0.reuse, R110 ;  /* 0x0000006e006e7220 */ /* 0x040fe40000410000 */
[----:B------:R-:W-:Y:S02]  /*5380*/  FMUL.FTZ R111, R0, R111 ;  /* 0x0000006f006f7220 */ /* 0x000fe40000410000 */
[C---:B------:R-:W-:Y:S01]  /*5390*/  FMUL.FTZ R124, R2.reuse, R124 ;  /* 0x0000007c027c7220 */ /* 0x040fe20000410000 */
[----:B------:R2:W-:Y:S01]  /*53a0*/  MUFU.EX2 R207, R137 ;  /* 0x0000008900cf7308 */ /* 0x0005e20000000800 */
[----:B------:R-:W-:Y:S02]  /*53b0*/  FMUL.FTZ R125, R2, R125 ;  /* 0x0000007d027d7220 */ /* 0x000fe40000410000 */
[----:B------:R-:W-:Y:S01]  /*53c0*/  FMUL.FTZ R126, R0, R126 ;  /* 0x0000007e007e7220 */ /* 0x000fe20000410000 */
[----:B---3--:R-:W-:Y:S01]  /*53d0*/  F2FP.BF16.PACK_AB R140, R232, R233 ;  /* 0x000000e9e88c723e */ /* 0x008fe200000010ff */
[----:B------:R-:W-:Y:S02]  /*53e0*/  FMUL.FTZ R127, R0, R127 ;  /* 0x0000007f007f7220 */ /* 0x000fe40000410000 */
[C---:B------:R-:W-:Y:S02]  /*53f0*/  FMUL.FTZ R104, R2.reuse, R104 ;  /* 0x0000006802687220 */ /* 0x040fe40000410000 */
[----:B------:R-:W-:Y:S02]  /*5400*/  FMUL.FTZ R105, R2, R105 ;  /* 0x0000006902697220 */ /* 0x000fe40000410000 */
[C---:B------:R-:W-:Y:S02]  /*5410*/  FMUL.FTZ R106, R0.reuse, R106 ;  /* 0x0000006a006a7220 */ /* 0x040fe40000410000 */
[----:B------:R-:W-:Y:S01]  /*5420*/  FMUL.FTZ R107, R0, R107 ;  /* 0x0000006b006b7220 */ /* 0x000fe20000410000 */
[C---:B-1----:R-:W-:Y:S01]  /*5430*/  F2FP.BF16.PACK_AB R145, R237.reuse, R235 ;  /* 0x000000ebed91723e */ /* 0x042fe200000010ff */
[----:B------:R-:W-:Y:S02]  /*5440*/  FFMA.FTZ R4, R186, c[0x0][0x23c], -R139 ;  /* 0x00008f00ba047a23 */ /* 0x000fe4000001088b */
[----:B------:R-:W-:Y:S01]  /*5450*/  LDSM.16.MT88.4 R184, [R217+0xa800] ;  /* 0x00a80000d9b8783b */ /* 0x000fe20000004200 */
[C---:B------:R-:W-:Y:S01]  /*5460*/  FMUL.FTZ R120, R2.reuse, R120 ;  /* 0x0000007802787220 */ /* 0x040fe20000410000 */
[----:B------:R1:W3:Y:S01]  /*5470*/  MUFU.EX2 R238, R4 ;  /* 0x0000000400ee7308 */ /* 0x0002e20000000800 */
[----:B------:R-:W-:Y:S02]  /*5480*/  FMUL.FTZ R121, R2, R121 ;  /* 0x0000007902797220 */ /* 0x000fe40000410000 */
[----:B------:R-:W-:Y:S02]  /*5490*/  FMUL.FTZ R122, R0, R122 ;  /* 0x0000007a007a7220 */ /* 0x000fe40000410000 */
[----:B--2---:R-:W-:Y:S02]  /*54a0*/  FFMA.FTZ R137, R198, c[0x0][0x23c], -R142 ;  /* 0x00008f00c6897a23 */ /* 0x004fe4000001088e */
[C---:B------:R-:W-:Y:S02]  /*54b0*/  FMUL.FTZ R123, R0.reuse, R123 ;  /* 0x0000007b007b7220 */ /* 0x040fe40000410000 */
[----:B------:R-:W-:Y:S01]  /*54c0*/  FFMA.FTZ R0, R0, R250, R235 ;  /* 0x000000fa00007223 */ /* 0x000fe200000100eb */
[----:B------:R2:W-:Y:S03]  /*54d0*/  MUFU.EX2 R206, R137 ;  /* 0x0000008900ce7308 */ /* 0x0005e60000000800 */
[----:B------:R-:W-:Y:S02]  /*54e0*/  FADD.FTZ R0, R237, R0 ;  /* 0x00000000ed007221 */ /* 0x000fe40000010000 */
[--C-:B-1----:R-:W-:Y:S01]  /*54f0*/  FFMA.FTZ R4, R13, c[0x0][0x23c], -R142.reuse ;  /* 0x00008f000d047a23 */ /* 0x102fe2000001088e */
[----:B---3--:R-:W-:Y:S01]  /*5500*/  F2FP.BF16.PACK_AB R146, R240, R238 ;  /* 0x000000eef092723e */ /* 0x008fe200000010ff */
[----:B------:R-:W-:Y:S03]  /*5510*/  FMUL.FTZ R13, R2, R153 ;  /* 0x00000099020d7220 */ /* 0x000fe60000410000 */
[----:B------:R1:W3:Y:S01]  /*5520*/  MUFU.EX2 R234, R4 ;  /* 0x0000000400ea7308 */ /* 0x0002e20000000800 */
[--C-:B--2---:R-:W-:Y:S02]  /*5530*/  FFMA.FTZ R137, R199, c[0x0][0x23c], -R142.reuse ;  /* 0x00008f00c7897a23 */ /* 0x104fe4000001088e */
[----:B------:R-:W-:Y:S07]  /*5540*/  LDSM.16.MT88.4 R196, [R218+0xb800] ;  /* 0x00b80000dac4783b */ /* 0x000fee0000004200 */
[----:B------:R2:W-:Y:S01]  /*5550*/  MUFU.EX2 R205, R137 ;  /* 0x0000008900cd7308 */ /* 0x0005e20000000800 */
[--C-:B-1----:R-:W-:Y:S02]  /*5560*/  FFMA.FTZ R4, R12, c[0x0][0x23c], -R142.reuse ;  /* 0x00008f000c047a23 */ /* 0x102fe4000001088e */
[----:B------:R-:W-:Y:S07]  /*5570*/  FMUL.FTZ R12, R2, R152 ;  /* 0x00000098020c7220 */ /* 0x000fee0000410000 */
[----:B------:R1:W4:Y:S01]  /*5580*/  MUFU.EX2 R236, R4 ;  /* 0x0000000400ec7308 */ /* 0x0003220000000800 */
[----:B------:R-:W5:Y:S01]  /*5590*/  LDSM.16.MT88.4 R152, [R218+0xa000] ;  /* 0x00a00000da98783b */ /* 0x000f620000004200 */
[----:B------:R-:W-:Y:S01]  /*55a0*/  FFMA.FTZ R142, R141, c[0x0][0x23c], -R142 ;  /* 0x00008f008d8e7a23 */ /* 0x000fe2000001088e */
[----:B------:R-:W-:Y:S01]  /*55b0*/  F2FP.BF16.PACK_AB R141, R230, R231 ;  /* 0x000000e7e68d723e */ /* 0x000fe200000010ff */
[----:B---3--:R-:W-:Y:S02]  /*55c0*/  FADD.FTZ R0, R234, R0 ;  /* 0x00000000ea007221 */ /* 0x008fe40000010000 */
[--C-:B--2---:R-:W-:Y:S02]  /*55d0*/  FFMA.FTZ R137, R200, c[0x0][0x23c], -R139.reuse ;  /* 0x00008f00c8897a23 */ /* 0x104fe4000001088b */
[----:B------:R-:W-:Y:S02]  /*55e0*/  FFMA.FTZ R139, R201, c[0x0][0x23c], -R139 ;  /* 0x00008f00c98b7a23 */ /* 0x000fe4000001088b */
[----:B------:R-:W-:Y:S01]  /*55f0*/  LDSM.16.MT88.4 R200, [R217+0xb800] ;  /* 0x00b80000d9c8783b */ /* 0x000fe20000004200 */
[----:B------:R-:W-:Y:S01]  /*5600*/  MUFU.EX2 R204, R137 ;  /* 0x0000008900cc7308 */ /* 0x000fe20000000800 */
[----:B------:R-:W-:Y:S09]  /*5610*/  FFMA.FTZ R2, R2, R251, R239 ;  /* 0x000000fb02027223 */ /* 0x000ff200000100ef */
[----:B------:R2:W-:Y:S01]  /*5620*/  MUFU.EX2 R137, R142 ;  /* 0x0000008e00897308 */ /* 0x0005e20000000800 */
[----:B-1----:R-:W-:Y:S01]  /*5630*/  FMUL.FTZ R4, R133, R148 ;  /* 0x0000009485047220 */ /* 0x002fe20000410000 */
[----:B------:R-:W-:Y:S01]  /*5640*/  F2FP.BF16.PACK_AB R148, R249, R247 ;  /* 0x000000f7f994723e */ /* 0x000fe200000010ff */
[C---:B----4-:R-:W-:Y:S01]  /*5650*/  FADD.FTZ R0, R236.reuse, R0 ;  /* 0x00000000ec007221 */ /* 0x050fe20000010000 */
[----:B------:R-:W-:Y:S06]  /*5660*/  F2FP.BF16.PACK_AB R147, R236, R234 ;  /* 0x000000eaec93723e */ /* 0x000fec00000010ff */
[----:B------:R-:W1:Y:S01]  /*5670*/  MUFU.EX2 R139, R139 ;  /* 0x0000008b008b7308 */ /* 0x000e620000000800 */
[-C--:B------:R-:W-:Y:S08]  /*5680*/  HMMA.16816.F32.BF16 R4, R148, R20.reuse, R4 ;  /* 0x000000149404723c */ /* 0x080ff00000041804 */
[C---:B------:R-:W-:Y:S04]  /*5690*/  HMMA.16816.F32.BF16 R8, R144.reuse, R20, R8 ;  /* 0x000000149008723c */ /* 0x040fe80000041808 */
[----:B--2---:R-:W-:Y:S03]  /*56a0*/  F2FP.BF16.PACK_AB R142, R211, R229 ;  /* 0x000000e5d38e723e */ /* 0x004fe600000010ff */
[C---:B------:R-:W-:Y:S01]  /*56b0*/  FMUL.FTZ R20, R133.reuse, R160 ;  /* 0x000000a085147220 */ /* 0x040fe20000410000 */
[-C--:B------:R-:W-:Y:S04]  /*56c0*/  HMMA.16816.F32.BF16 R12, R144, R22.reuse, R12 ;  /* 0x00000016900c723c */ /* 0x080fe8000004180c */
[----:B------:R-:W-:Y:S04]  /*56d0*/  FMUL.FTZ R21, R133, R161 ;  /* 0x000000a185157220 */ /* 0x000fe80000410000 */
[C---:B------:R-:W-:Y:S07]  /*56e0*/  HMMA.16816.F32.BF16 R16, R148.reuse, R22, R16 ;  /* 0x000000169410723c */ /* 0x040fee0000041810 */
[C---:B------:R-:W-:Y:S02]  /*56f0*/  FMUL.FTZ R22, R132.reuse, R162 ;  /* 0x000000a284167220 */ /* 0x040fe40000410000 */
[C---:B------:R-:W-:Y:S02]  /*5700*/  FMUL.FTZ R23, R132.reuse, R163 ;  /* 0x000000a384177220 */ /* 0x040fe40000410000 */
[----:B------:R-:W-:Y:S01]  /*5710*/  LDSM.16.MT88.4 R160, [R213+0xa800] ;  /* 0x00a80000d5a0783b */ /* 0x000fe20000004200 */
[----:B------:R-:W-:Y:S04]  /*5720*/  FFMA.FTZ R132, R132, R252, R243 ;  /* 0x000000fc84847223 */ /* 0x000fe800000100f3 */
[-C--:B------:R-:W-:Y:S08]  /*5730*/  HMMA.16816.F32.BF16 R20, R148, R176.reuse, R20 ;  /* 0x000000b09414723c */ /* 0x080ff00000041814 */
[C---:B------:R-:W-:Y:S07]  /*5740*/  HMMA.16816.F32.BF16 R24, R144.reuse, R176, R24 ;  /* 0x000000b09018723c */ /* 0x040fee0000041818 */
[----:B------:R-:W-:Y:S01]  /*5750*/  F2FP.BF16.PACK_AB R176, R207, R208 ;  /* 0x000000d0cfb0723e */ /* 0x000fe200000010ff */
[-C--:B------:R-:W-:Y:S04]  /*5760*/  HMMA.16816.F32.BF16 R28, R144, R178.reuse, R28 ;  /* 0x000000b2901c723c */ /* 0x080fe8000004181c */
[----:B------:R-:W-:Y:S04]  /*5770*/  F2FP.BF16.PACK_AB R177, R205, R206 ;  /* 0x000000cecdb1723e */ /* 0x000fe800000010ff */
[C---:B------:R-:W-:Y:S07]  /*5780*/  HMMA.16816.F32.BF16 R32, R148.reuse, R178, R32 ;  /* 0x000000b29420723c */ /* 0x040fee0000041820 */
[----:B-1----:R-:W-:Y:S01]  /*5790*/  F2FP.BF16.PACK_AB R178, R139, R204 ;  /* 0x000000cc8bb2723e */ /* 0x002fe200000010ff */
[-C--:B-----5:R-:W-:Y:S04]  /*57a0*/  HMMA.16816.F32.BF16 R36, R148, R152.reuse, R36 ;  /* 0x000000989424723c */ /* 0x0a0fe80000041824 */
[----:B------:R-:W-:Y:S04]  /*57b0*/  F2FP.BF16.PACK_AB R179, R137, R138 ;  /* 0x0000008a89b3723e */ /* 0x000fe800000010ff */
        /* <DEDUP_REMOVED lines=23> */
[-C--:B--2---:R-:W-:Y:S08]  /*5930*/  HMMA.16816.F32.BF16 R116, R148, R156.reuse, R116 ;  /* 0x0000009c9474723c */ /* 0x084ff00000041874 */
[C---:B------:R-:W-:Y:S08]  /*5940*/  HMMA.16816.F32.BF16 R120, R144.reuse, R156, R120 ;  /* 0x0000009c9078723c */ /* 0x040ff00000041878 */
[-C--:B------:R-:W-:Y:S08]  /*5950*/  HMMA.16816.F32.BF16 R124, R144, R158.reuse, R124 ;  /* 0x0000009e907c723c */ /* 0x080ff0000004187c */
[----:B------:R-:W-:Y:S08]  /*5960*/  HMMA.16816.F32.BF16 R128, R148, R158, R128 ;  /* 0x0000009e9480723c */ /* 0x000ff00000041880 */
[-C--:B------:R-:W-:Y:S01]  /*5970*/  HMMA.16816.F32.BF16 R148, R140, R160.reuse, R4 ;  /* 0x000000a08c94723c */ /* 0x080fe20000041804 */
[----:B------:R-:W2:Y:S06]  /*5980*/  LDL.LU R7, [R1] ;  /* 0x0000000001077983 */ /* 0x000eac0000300800 */
        /* <DEDUP_REMOVED lines=41> */
[----:B------:R-:W-:Y:S04]  /*5c20*/  HMMA.16816.F32.BF16 R128, R140, R202, R128 ;  /* 0x000000ca8c80723c */ /* 0x000fe80000041880 */
[----:B--2---:R-:W-:Y:S04]  /*5c30*/  FFMA.FTZ R133, R133, R7, R247 ;  /* 0x0000000785857223 */ /* 0x004fe800000100f7 */
[----:B------:R-:W-:Y:S04]  /*5c40*/  FADD.FTZ R133, R249, R133 ;  /* 0x00000085f9857221 */ /* 0x000fe80000010000 */
[----:B------:R-:W-:Y:S04]  /*5c50*/  FADD.FTZ R2, R246, R133 ;  /* 0x00000085f6027221 */ /* 0x000fe80000010000 */
[----:B------:R-:W-:Y:S04]  /*5c60*/  FADD.FTZ R2, R248, R2 ;  /* 0x00000002f8027221 */ /* 0x000fe80000010000 */
        /* <DEDUP_REMOVED lines=12> */
[----:B------:R1:W-:Y:S01]  /*5d30*/  STL [R1], R4 ;  /* 0x0000000401007387 */ /* 0x0003e20000100800 */
[----:B------:R-:W-:Y:S01]  /*5d40*/  MOV R139, R3 ;  /* 0x00000003008b7202 */ /* 0x000fe20000000f00 */
[----:B------:R-:W-:Y:S01]  /*5d50*/  FADD.FTZ R250, R137, R0 ;  /* 0x0000000089fa7221 */ /* 0x000fe20000010000 */
[----:B------:R-:W-:Y:S01]  /*5d60*/  MOV R137, R135 ;  /* 0x0000008700897202 */ /* 0x000fe20000000f00 */
[----:B-1----:R-:W-:-:S05]  /*5d70*/  @P0 BRA `(.L_x_1289) ;  /* 0xffffdb5000000947 */ /* 0x002fca000383ffff */
.L_x_1288:
[----:B-1----:R-:W2:Y:S04]  /*5d80*/  LDL.LU R2, [R1] ;  /* 0x0000000001027983 */ /* 0x002ea80000300800 */
[----:B------:R-:W3:Y:S04]  /*5d90*/  LDL.LU R178, [R1+0x2c] ;  /* 0x00002c0001b27983 */ /* 0x000ee80000300800 */
[----:B------:R-:W1:Y:S04]  /*5da0*/  SHFL.BFLY PT, R4, R252, 0x2, 0x1f ;  /* 0x0c401f00fc047f89 */ /* 0x000e6800000e0000 */
[----:B------:R-:W4:Y:S04]  /*5db0*/  SHFL.BFLY PT, R5, R251, 0x2, 0x1f ;  /* 0x0c401f00fb057f89 */ /* 0x000f2800000e0000 */
[----:B------:R-:W2:Y:S04]  /*5dc0*/  S2R R177, SR_CTAID.Y ;  /* 0x0000000000b17919 */ /* 0x000ea80000002600 */
[----:B------:R-:W4:Y:S01]  /*5dd0*/  S2R R176, SR_TID.X ;  /* 0x0000000000b07919 */ /* 0x000f220000002100 */
[----:B-1----:R-:W-:-:S02]  /*5de0*/  FADD.FTZ R252, R4, R252 ;  /* 0x000000fc04fc7221 */ /* 0x002fc40000010000 */
[----:B----4-:R-:W-:-:S03]  /*5df0*/  FADD.FTZ R251, R5, R251 ;  /* 0x000000fb05fb7221 */ /* 0x010fc60000010000 */
[----:B------:R-:W1:Y:S01]  /*5e00*/  SHFL.BFLY PT, R7, R252, 0x1, 0x1f ;  /* 0x0c201f00fc077f89 */ /* 0x000e6200000e0000 */
[----:B------:R-:W-:Y:S01]  /*5e10*/  SHF.R.S32.HI R142, RZ, 0x1f, R176 ;  /* 0x0000001fff8e7819 */ /* 0x000fe200000114b0 */
[----:B-1----:R-:W-:-:S05]  /*5e20*/  FADD.FTZ R252, R252, R7 ;  /* 0x00000007fcfc7221 */ /* 0x002fca0000010000 */
[----:B------:R-:W-:Y:S01]  /*5e30*/  FSETP.NE.FTZ.AND P5, PT, R252, RZ, PT ;  /* 0x000000fffc00720b */ /* 0x000fe20003fb5000 */
[----:B--2---:R-:W1:Y:S01]  /*5e40*/  SHFL.BFLY PT, R0, R2, 0x2, 0x1f ;  /* 0x0c401f0002007f89 */ /* 0x004e6200000e0000 */
[----:B---3--:R-:W-:-:S13]  /*5e50*/  ISETP.NE.AND P0, PT, R178, -0x1, PT ;  /* 0xffffffffb200780c */ /* 0x008fda0003f05270 */
[----:B------:R-:W-:Y:S01]  /*5e60*/  @P0 IMAD.WIDE.U32 R4, R178, c[0x0][0x1e8], RZ ;  /* 0x00007a00b2040a25 */ /* 0x000fe200078e00ff */
[----:B------:R-:W-:-:S03]  /*5e70*/  @!P0 SHF.R.S32.HI R7, RZ, 0x1f, R177 ;  /* 0x0000001fff078819 */ /* 0x000fc600000114b1 */
[----:B------:R-:W-:Y:S01]  /*5e80*/  @!P0 IMAD.WIDE.U32 R8, R177, c[0x0][0x1e0], RZ ;  /* 0x00007800b1088a25 */ /* 0x000fe200078e00ff */
[----:B------:R-:W-:-:S03]  /*5e90*/  @P0 MOV R141, R4 ;  /* 0x00000004008d0202 */ /* 0x000fc60000000f00 */
[----:B-1----:R-:W-:Y:S01]  /*5ea0*/  FADD.FTZ R0, R0, R2 ;  /* 0x0000000200007221 */ /* 0x002fe20000010000 */
[----:B------:R-:W-:Y:S01]  /*5eb0*/  @!P0 MOV R141, R8 ;  /* 0x00000008008d8202 */ /* 0x000fe20000000f00 */
[----:B------:R-:W1:Y:S01]  /*5ec0*/  SHFL.BFLY PT, R2, R250, 0x2, 0x1f ;  /* 0x0c401f00fa027f89 */ /* 0x000e6200000e0000 */
[----:B------:R-:W-:Y:S02]  /*5ed0*/  @!P0 IMAD R4, R7, c[0x0][0x1e0], RZ ;  /* 0x0000780007048a24 */ /* 0x000fe400078e02ff */
[----:B------:R-:W-:Y:S01]  /*5ee0*/  @P0 IMAD R143, R178, c[0x0][0x1ec], R5 ;  /* 0x00007b00b28f0a24 */ /* 0x000fe200078e0205 */
[----:B------:R-:W2:Y:S01]  /*5ef0*/  SHFL.BFLY PT, R132, R0, 0x1, 0x1f ;  /* 0x0c201f0000847f89 */ /* 0x000ea200000e0000 */
[CC--:B------:R-:W-:Y:S02]  /*5f00*/  LEA.HI R5, R142.reuse, R176.reuse, RZ, 0x2 ;  /* 0x000000b08e057211 */ /* 0x0c0fe400078f10ff */
[----:B------:R-:W-:Y:S01]  /*5f10*/  LEA.HI R142, R142, R176, RZ, 0x5 ;  /* 0x000000b08e8e7211 */ /* 0x000fe200078f28ff */
[----:B-1----:R-:W-:-:S02]  /*5f20*/  FADD.FTZ R250, R2, R250 ;  /* 0x000000fa02fa7221 */ /* 0x002fc40000010000 */
[----:B------:R-:W1:Y:S01]  /*5f30*/  SHFL.BFLY PT, R2, R251, 0x1, 0x1f ;  /* 0x0c201f00fb027f89 */ /* 0x000e6200000e0000 */
[----:B--2---:R-:W-:Y:S01]  /*5f40*/  FADD.FTZ R132, R0, R132 ;  /* 0x0000008400847221 */ /* 0x004fe20000010000 */
[----:B------:R-:W-:Y:S02]  /*5f50*/  MOV R0, 0x3f800000 ;  /* 0x3f80000000007802 */ /* 0x000fe40000000f00 */
[----:B------:R-:W2:Y:S02]  /*5f60*/  SHFL.BFLY PT, R6, R250, 0x1, 0x1f ;  /* 0x0c201f00fa067f89 */ /* 0x000ea400000e0000 */
[----:B------:R-:W-:-:S13]  /*5f70*/  FSETP.NE.FTZ.AND P6, PT, R132, RZ, PT ;  /* 0x000000ff8400720b */ /* 0x000fda0003fd5000 */
[----:B------:R-:W3:Y:S01]  /*5f80*/  @P6 MUFU.RCP R0, R132 ;  /* 0x0000008400006308 */ /* 0x000ee20000001000 */
[----:B-1----:R-:W-:Y:S02]  /*5f90*/  FADD.FTZ R251, R251, R2 ;  /* 0x00000002fbfb7221 */ /* 0x002fe40000010000 */
[----:B------:R-:W-:Y:S01]  /*5fa0*/  @!P0 IMAD R2, R177, c[0x0][0x1e4], R4 ;  /* 0x00007900b1028a24 */ /* 0x000fe200078e0204 */
[----:B------:R-:W-:Y:S01]  /*5fb0*/  MOV R4, 0x3f800000 ;  /* 0x3f80000000047802 */ /* 0x000fe20000000f00 */
[----:B--2---:R-:W-:Y:S01]  /*5fc0*/  FADD.FTZ R250, R250, R6 ;  /* 0x00000006fafa7221 */ /* 0x004fe20000010000 */
[----:B------:R-:W-:Y:S02]  /*5fd0*/  FSETP.NE.FTZ.AND P4, PT, R251, RZ, PT ;  /* 0x000000fffb00720b */ /* 0x000fe40003f95000 */
[----:B------:R-:W-:Y:S02]  /*5fe0*/  @!P0 IADD3 R143, R9, R2, RZ ;  /* 0x00000002098f8210 */ /* 0x000fe40007ffe0ff */
[----:B------:R-:W-:Y:S01]  /*5ff0*/  MOV R2, 0x3f800000 ;  /* 0x3f80000000027802 */ /* 0x000fe20000000f00 */
[----:B------:R-:W1:Y:S01]  /*6000*/  @P5 MUFU.RCP R4, R252 ;  /* 0x000000fc00045308 */ /* 0x000e620000001000 */
[----:B------:R-:W-:Y:S01]  /*6010*/  FSETP.NE.FTZ.AND P3, PT, R250, RZ, PT ;  /* 0x000000fffa00720b */ /* 0x000fe20003f75000 */
[C---:B---3--:R-:W-:Y:S01]  /*6020*/  FMUL.FTZ R138, R0.reuse, R64 ;  /* 0x00000040008a7220 */ /* 0x048fe20000410000 */
[----:B------:R-:W-:Y:S01]  /*6030*/  LOP3.LUT R6, R5, 0x3ffffffc, RZ, 0xc0, !PT ;  /* 0x3ffffffc05067812 */ /* 0x000fe200078ec0ff */
[----:B------:R-:W-:-:S02]  /*6040*/  FMUL.FTZ R148, R0, R148 ;  /* 0x0000009400947220 */ /* 0x000fc40000410000 */
[----:B------:R-:W-:Y:S01]  /*6050*/  FMUL.FTZ R7, R0, R149 ;  /* 0x0000009500077220 */ /* 0x000fe20000410000 */
[----:B------:R-:W-:Y:S01]  /*6060*/  IADD3 R176, -R6, R176, RZ ;  /* 0x000000b006b07210 */ /* 0x000fe20007ffe1ff */
[----:B------:R-:W2:Y:S01]  /*6070*/  @P4 MUFU.RCP R2, R251 ;  /* 0x000000fb00024308 */ /* 0x000ea20000001000 */
[C---:B------:R-:W-:Y:S02]  /*6080*/  FMUL.FTZ R156, R0.reuse, R156 ;  /* 0x0000009c009c7220 */ /* 0x040fe40000410000 */
[C---:B------:R-:W-:Y:S01]  /*6090*/  FMUL.FTZ R157, R0.reuse, R157 ;  /* 0x0000009d009d7220 */ /* 0x040fe20000410000 */
[----:B------:R-:W-:Y:S01]  /*60a0*/  F2FP.BF16.PACK_AB R7, R7, R148 ;  /* 0x000000940707723e */ /* 0x000fe200000010ff */
[C---:B------:R-:W-:Y:S02]  /*60b0*/  FMUL.FTZ R160, R0.reuse, R160 ;  /* 0x000000a000a07220 */ /* 0x040fe40000410000 */
[C---:B------:R-:W-:Y:S02]  /*60c0*/  FMUL.FTZ R13, R0.reuse, R161 ;  /* 0x000000a1000d7220 */ /* 0x040fe40000410000 */
        /* <DEDUP_REMOVED lines=12> */
[C---:B------:R-:W-:Y:S01]  /*6190*/  FMUL.FTZ R64, R0.reuse, R65 ;  /* 0x0000004100407220 */ /* 0x040fe20000410000 */
[----:B------:R-:W-:Y:S01]  /*61a0*/  SHF.R.S32.HI R34, RZ, 0x5, R142 ;  /* 0x00000005ff227819 */ /* 0x000fe2000001148e */
        /* <DEDUP_REMOVED lines=16> */
[----:B------:R-:W-:Y:S01]  /*62b0*/  FMUL.FTZ R129, R0, R129 ;  /* 0x0000008100817220 */ /* 0x000fe20000410000 */
[----:B------:R-:W-:Y:S01]  /*62c0*/  MOV R0, 0x3f800000 ;  /* 0x3f80000000007802 */ /* 0x000fe20000000f00 */
[----:B-1----:R-:W-:-:S02]  /*62d0*/  FMUL.FTZ R29, R4, R54 ;  /* 0x00000036041d7220 */ /* 0x002fc40000410000 */
[----:B------:R-:W-:Y:S02]  /*62e0*/  FMUL.FTZ R30, R4, R66 ;  /* 0x00000042041e7220 */ /* 0x000fe40000410000 */
[----:B--2---:R-:W-:Y:S01]  /*62f0*/  FMUL.FTZ R21, R2, R41 ;  /* 0x0000002902157220 */ /* 0x004fe20000410000 */
[----:B------:R-:W1:Y:S01]  /*6300*/  @P3 MUFU.RCP R0, R250 ;  /* 0x000000fa00003308 */ /* 0x000e620000001000 */
        /* <DEDUP_REMOVED lines=177> */
[----:B------:R-:W-:Y:S01]  /*6e20*/  STS [R2+0x2400], R14 ;  /* 0x0024000e02007388 */ /* 0x000fe20000000800 */
[----:B------:R-:W-:Y:S02]  /*6e30*/  SEL R6, R6, 0xffffffc0, !P2 ;  /* 0xffffffc006067807 */ /* 0x000fe40005000000 */
[----:B--2---:R-:W-:Y:S02]  /*6e40*/  IADD3 R5, R0, R4, RZ ;  /* 0x0000000400057210 */ /* 0x004fe40007ffe0ff */
[----:B------:R-:W-:Y:S02]  /*6e50*/  IADD3 R4, R4, R2, RZ ;  /* 0x0000000204047210 */ /* 0x000fe40007ffe0ff */
[-C--:B---3--:R-:W-:Y:S01]  /*6e60*/  IADD3 R8, R0, R6.reuse, RZ ;  /* 0x0000000600087210 */ /* 0x088fe20007ffe0ff */
[----:B------:R1:W-:Y:S01]  /*6e70*/  STS [R5], R13 ;  /* 0x0000000d05007388 */ /* 0x0003e20000000800 */
[----:B------:R-:W-:Y:S01]  /*6e80*/  IADD3 R7, R5, R6, RZ ;  /* 0x0000000605077210 */ /* 0x000fe20007ffe0ff */
[----:B----4-:R-:W2:Y:S02]  /*6e90*/  LDC.U8 R10, c[0x0][0x329] ;  /* 0x0000ca40ff0a7b82 */ /* 0x010ea40000000000 */
[----:B------:R3:W-:Y:S01]  /*6ea0*/  STS [R5+0x400], R12 ;  /* 0x0004000c05007388 */ /* 0x0007e20000000800 */
[----:B------:R-:W-:-:S03]  /*6eb0*/  IADD3 R9, R6, R2, RZ ;  /* 0x0000000206097210 */ /* 0x000fc60007ffe0ff */
[----:B------:R-:W-:Y:S01]  /*6ec0*/  STS [R4], R16 ;  /* 0x0000001004007388 */ /* 0x000fe20000000800 */
[----:B------:R-:W-:Y:S01]  /*6ed0*/  IADD3 R6, R4, R6, RZ ;  /* 0x0000000604067210 */ /* 0x000fe20007ffe0ff */
[----:B------:R-:W4:Y:S02]  /*6ee0*/  LDC.U8 R11, c[0x0][0x328] ;  /* 0x0000ca00ff0b7b82 */ /* 0x000f240000000000 */
[----:B------:R-:W-:Y:S04]  /*6ef0*/  STS [R4+0x400], R15 ;  /* 0x0004000f04007388 */ /* 0x000fe80000000800 */
[----:B------:R-:W-:Y:S04]  /*6f00*/  STS [R5+0x2000], R17 ;  /* 0x0020001105007388 */ /* 0x000fe80000000800 */
[----:B------:R-:W-:Y:S04]  /*6f10*/  STS [R5+0x2400], R18 ;  /* 0x0024001205007388 */ /* 0x000fe80000000800 */
[----:B------:R-:W-:Y:S01]  /*6f20*/  STS [R4+0x2000], R25 ;  /* 0x0020001904007388 */ /* 0x000fe20000000800 */
[----:B-1----:R-:W-:Y:S01]  /*6f30*/  @P5 MUFU.LG2 R13, R252 ;  /* 0x000000fc000d5308 */ /* 0x002fe20000000c00 */
[----:B--2---:R-:W-:-:S02]  /*6f40*/  ISETP.NE.AND P1, PT, R10, RZ, PT ;  /* 0x000000ff0a00720c */ /* 0x004fc40003f25270 */
[----:B------:R-:W-:Y:S04]  /*6f50*/  STS [R4+0x2400], R24 ;  /* 0x0024001804007388 */ /* 0x000fe80000000800 */
[----:B------:R-:W-:Y:S01]  /*6f60*/  STS [R8], R23 ;  /* 0x0000001708007388 */ /* 0x000fe20000000800 */
[----:B---3--:R-:W-:Y:S01]  /*6f70*/  @P4 MUFU.LG2 R12, R251 ;  /* 0x000000fb000c4308 */ /* 0x008fe20000000c00 */
[----:B----4-:R-:W-:Y:S02]  /*6f80*/  ISETP.NE.AND P2, PT, R11, RZ, PT ;  /* 0x000000ff0b00720c */ /* 0x010fe40003f45270 */
        /* <DEDUP_REMOVED lines=25> */
[----:B------:R2:W-:Y:S04]  /*7120*/  STS [R4+0x4400], R33 ;  /* 0x0044002104007388 */ /* 0x0005e80000000800 */
[----:B------:R-:W-:Y:S01]  /*7130*/  STS [R4+0x4000], R35 ;  /* 0x0040002304007388 */ /* 0x000fe20000000800 */
[----:B-1----:R-:W-:-:S03]  /*7140*/  @P1 MOV R0, c[0x0][0x210] ;  /* 0x0000840000001a02 */ /* 0x002fc60000000f00 */
[----:B------:R-:W-:Y:S04]  /*7150*/  STS [R5+0x6000], R37 ;  /* 0x0060002505007388 */ /* 0x000fe80000000800 */
[----:B------:R-:W-:Y:S04]  /*7160*/  STS [R5+0x6400], R36 ;  /* 0x0064002405007388 */ /* 0x000fe80000000800 */
[----:B------:R-:W-:Y:S04]  /*7170*/  STS [R4+0x6000], R32 ;  /* 0x0060002004007388 */ /* 0x000fe80000000800 */
[----:B------:R-:W-:Y:S04]  /*7180*/  STS [R4+0x6400], R31 ;  /* 0x0064001f04007388 */ /* 0x000fe80000000800 */
[----:B------:R-:W-:Y:S04]  /*7190*/  STS [R8+0x4000], R30 ;  /* 0x0040001e08007388 */ /* 0x000fe80000000800 */
[----:B--2---:R1:W5:Y:S04]  /*71a0*/  LDL R33, [R1+0x4] ;  /* 0x0000040001217983 */ /* 0x0043680000100800 */
        /* <DEDUP_REMOVED lines=16> */
[----:B---3--:R-:W2:Y:S01]  /*72b0*/  @P6 MUFU.LG2 R9, R132 ;  /* 0x0000008400096308 */ /* 0x008ea20000000c00 */
[----:B------:R-:W-:Y:S02]  /*72c0*/  ISETP.NE.OR P2, PT, R10, RZ, !P2 ;  /* 0x000000ff0a00720c */ /* 0x000fe40005745670 */
[----:B------:R-:W-:Y:S01]  /*72d0*/  STS [R6+0x6000], R69 ;  /* 0x0060004506007388 */ /* 0x000fe20000000800 */
[----:B------:R-:W-:Y:S01]  /*72e0*/  @P1 MOV R0, 0x1 ;  /* 0x0000000100001802 */ /* 0x000fe20000000f00 */
[----:B------:R-:W-:-:S02]  /*72f0*/  @!P1 IMAD R0, R8, c[0x0][0x1c0], RZ ;  /* 0x0000700008009a24 */ /* 0x000fc400078e02ff */
[----:B------:R3:W-:Y:S04]  /*7300*/  STS [R6+0x6400], R68 ;  /* 0x0064004406007388 */ /* 0x0007e80000000800 */
[----:B------:R-:W-:Y:S06]  /*7310*/  BAR.SYNC.DEFER_BLOCKING 0x0 ;  /* 0x0000000000007b1d */ /* 0x000fec0000010000 */
[----:B------:R-:W4:Y:S04]  /*7320*/  S2R R18, SR_TID.X ;  /* 0x0000000000127919 */ /* 0x000f280000002100 */
[----:B------:R-:W1:Y:S04]  /*7330*/  S2R R15, SR_CTAID.X ;  /* 0x00000000000f7919 */ /* 0x000e680000002500 */
[----:B------:R-:W1:Y:S01]  /*7340*/  S2R R32, SR_CTAID.Z ;  /* 0x0000000000207919 */ /* 0x000e620000002700 */
[----:B------:R-:W-:-:S02]  /*7350*/  IMAD R0, R177, R0, RZ ;  /* 0x00000000b1007224 */ /* 0x000fc400078e02ff */
[----:B------:R-:W-:Y:S02]  /*7360*/  @!P2 IMAD R2, R177, c[0x0][0x214], RZ ;  /* 0x00008500b102aa24 */ /* 0x000fe400078e02ff */
[----:B--2---:R-:W-:Y:S01]  /*7370*/  @P6 FMUL.FTZ R7, R9, 0.69314718246459960938 ;  /* 0x3f31721809076820 */ /* 0x004fe20000410000 */
[----:B------:R2:W1:Y:S04]  /*7380*/  LDS.128 R24, [R227] ;  /* 0x00000000e3187984 */ /* 0x0004680000000c00 */
        /* <DEDUP_REMOVED lines=10> */
[----:B------:R2:W2:Y:S04]  /*7430*/  LDS.128 R48, [R227+0x5800] ;  /* 0x00580000e3307984 */ /* 0x0004a80000000c00 */
[----:B------:R1:W2:Y:S04]  /*7440*/  LDS.128 R56, [R227+0x6000] ;  /* 0x00600000e3387984 */ /* 0x0002a80000000c00 */
[----:B------:R1:W2:Y:S04]  /*7450*/  LDS.128 R64, [R227+0x6800] ;  /* 0x00680000e3407984 */ /* 0x0002a80000000c00 */
[----:B------:R1:W2:Y:S04]  /*7460*/  LDS.128 R72, [R227+0x7000] ;  /* 0x00700000e3487984 */ /* 0x0002a80000000c00 */
[----:B------:R2:W2:Y:S01]  /*7470*/  LDS.128 R80, [R227+0x7800] ;  /* 0x00780000e3507984 */ /* 0x0004a20000000c00 */
[----:B----4-:R-:W-:Y:S01]  /*7480*/  SHF.R.S32.HI R19, RZ, 0x1f, R18 ;  /* 0x0000001fff137819 */ /* 0x010fe20000011412 */
[----:B------:R-:W4:Y:S01]  /*7490*/  @P3 MUFU.LG2 R10, R250 ;  /* 0x000000fa000a3308 */ /* 0x000f220000000c00 */
[----:B------:R-:W-:-:S02]  /*74a0*/  @!P2 SEL R2, R2, R178, !P0 ;  /* 0x000000b20202a207 */ /* 0x000fc40004000000 */
[-C--:B------:R-:W-:Y:S02]  /*74b0*/  LEA.HI R11, R19, R18.reuse, RZ, 0x5 ;  /* 0x00000012130b7211 */ /* 0x080fe400078f28ff */
[----:B------:R-:W-:Y:S02]  /*74c0*/  SEL R9, R0, RZ, P2 ;  /* 0x000000ff00097207 */ /* 0x000fe40001000000 */
[----:B------:R-:W-:Y:S02]  /*74d0*/  LOP3.LUT R0, R11, 0xffffffe0, RZ, 0xc0, !PT ;  /* 0xffffffe00b007812 */ /* 0x000fe400078ec0ff */
[----:B---3--:R-:W-:Y:S01]  /*74e0*/  @P1 MOV R6, c[0x0][0x210] ;  /* 0x0000840000061a02 */ /* 0x008fe20000000f00 */
[----:B------:R-:W-:Y:S01]  /*74f0*/  CS2R R4, SRZ ;  /* 0x0000000000047805 */ /* 0x000fe2000001ff00 */
[----:B------:R-:W-:Y:S02]  /*7500*/  @!P1 MOV R6, 0x1 ;  /* 0x0000000100069802 */ /* 0x000fe40000000f00 */
[----:B------:R-:W-:-:S02]  /*7510*/  IADD3 R0, -R0, R18, RZ ;  /* 0x0000001200007210 */ /* 0x000fc40007ffe1ff */
[----:B------:R-:W-:Y:S01]  /*7520*/  MOV R17, 0x7f800000 ;  /* 0x7f80000000117802 */ /* 0x000fe20000000f00 */
[----:B------:R-:W-:Y:S01]  /*7530*/  @P6 FFMA.FTZ R17, R136, c[0x0][0x238], R7 ;  /* 0x00008e0088116a23 */ /* 0x000fe20000010007 */
[----:B------:R-:W-:Y:S02]  /*7540*/  @!P2 SHF.R.S32.HI R5, RZ, 0x1f, R2 ;  /* 0x0000001fff05a819 */ /* 0x000fe40000011402 */
[----:B------:R-:W-:Y:S01]  /*7550*/  @!P2 MOV R4, R2 ;  /* 0x000000020004a202 */ /* 0x000fe20000000f00 */
[----:B-1----:R-:W-:Y:S01]  /*7560*/  IMAD R7, R15, R6, RZ ;  /* 0x000000060f077224 */ /* 0x002fe200078e02ff */
[----:B------:R-:W-:Y:S01]  /*7570*/  LOP3.LUT P2, RZ, R0, 0x3, RZ, 0xc0, !PT ;  /* 0x0000000300ff7812 */ /* 0x000fe2000784c0ff */
[----:B------:R-:W-:-:S03]  /*7580*/  IMAD R2, R32, R8, R9 ;  /* 0x0000000820027224 */ /* 0x000fc600078e0209 */
[----:B------:R-:W-:Y:S01]  /*7590*/  SHF.L.U32 R11, R7, 0x7, RZ ;  /* 0x00000007070b7819 */ /* 0x000fe200000006ff */
[----:B----4-:R-:W-:Y:S01]  /*75a0*/  @P3 FMUL.FTZ R7, R10, 0.69314718246459960938 ;  /* 0x3f3172180a073820 */ /* 0x010fe20000410000 */
[----:B------:R-:W-:Y:S01]  /*75b0*/  BSSY B0, `(.L_x_1292) ;  /* 0x0000035000007945 */ /* 0x000fe20003800000 */
[----:B------:R-:W-:Y:S01]  /*75c0*/  @P5 FMUL.FTZ R9, R13, 0.69314718246459960938 ;  /* 0x3f3172180d095820 */ /* 0x000fe20000410000 */
[--C-:B------:R-:W-:Y:S01]  /*75d0*/  IADD3 R10, P1, P0, R11, R4, R2.reuse ;  /* 0x000000040b0a7210 */ /* 0x100fe2000783e002 */
[----:B------:R-:W-:Y:S01]  /*75e0*/  @P4 FMUL.FTZ R8, R12, 0.69314718246459960938 ;  /* 0x3f3172180c084820 */ /* 0x000fe20000410000 */
[----:B------:R-:W-:Y:S02]  /*75f0*/  SHF.R.S32.HI R4, RZ, 0x1f, R11 ;  /* 0x0000001fff047819 */ /* 0x000fe4000001140b */
[----:B------:R-:W-:Y:S02]  /*7600*/  SHF.R.S32.HI R2, RZ, 0x1f, R2 ;  /* 0x0000001fff027819 */ /* 0x000fe40000011402 */
[----:B------:R-:W-:Y:S01]  /*7610*/  MOV R16, 0x7f800000 ;  /* 0x7f80000000107802 */ /* 0x000fe20000000f00 */
[----:B------:R-:W-:Y:S01]  /*7620*/  @P5 FFMA.FTZ R16, R135, c[0x0][0x238], R9 ;  /* 0x00008e0087105a23 */ /* 0x000fe20000010009 */
[----:B------:R-:W-:Y:S01]  /*7630*/  MOV R14, 0x7f800000 ;  /* 0x7f800000000e7802 */ /* 0x000fe20000000f00 */
[----:B------:R-:W-:Y:S01]  /*7640*/  @P4 FFMA.FTZ R14, R134, c[0x0][0x238], R8 ;  /* 0x00008e00860e4a23 */ /* 0x000fe20000010008 */
[----:B------:R-:W-:Y:S01]  /*7650*/  MOV R15, 0x7f800000 ;  /* 0x7f800000000f7802 */ /* 0x000fe20000000f00 */
[----:B------:R-:W-:Y:S01]  /*7660*/  @P3 FFMA.FTZ R15, R3, c[0x0][0x238], R7 ;  /* 0x00008e00030f3a23 */ /* 0x000fe20000010007 */
[----:B------:R-:W-:Y:S01]  /*7670*/  IADD3.X R11, R4, R5, R2, P1, P0 ;  /* 0x00000005040b7210 */ /* 0x000fe20000fe0402 */
[----:B------:R-:W-:Y:S05]  /*7680*/  @P2 BRA `(.L_x_1293) ;  /* 0x0000027000002947 */ /* 0x000fea0003800000 */
[----:B--2---:R-:W-:Y:S02]  /*7690*/  SHF.R.S32.HI R2, RZ, 0x1f, R34 ;  /* 0x0000001fff027819 */ /* 0x004fe40000011422 */
[----:B------:R-:W-:-:S02]  /*76a0*/  SHF.R.S32.HI R3, RZ, 0x1f, R0 ;  /* 0x0000001fff037819 */ /* 0x000fc40000011400 */
[----:B------:R-:W-:Y:S02]  /*76b0*/  LEA.HI R2, R2, R34, RZ, 0x2 ;  /* 0x0000002202027211 */ /* 0x000fe400078f10ff */
[----:B------:R-:W-:Y:S02]  /*76c0*/  LEA.HI R0, R3, R0, RZ, 0x2 ;  /* 0x0000000003007211 */ /* 0x000fe400078f10ff */
[----:B------:R-:W-:Y:S02]  /*76d0*/  LOP3.LUT R2, R2, 0xffffffc, RZ, 0xc0, !PT ;  /* 0x0ffffffc02027812 */ /* 0x000fe400078ec0ff */
[----:B------:R-:W-:-:S03]  /*76e0*/  SHF.R.S32.HI R0, RZ, 0x2, R0 ;  /* 0x00000002ff007819 */ /* 0x000fc60000011400 */
[----:B------:R-:W-:-:S04]  /*76f0*/  IMAD.IADD R2, R34, 0x1, -R2 ;  /* 0x0000000122027824 */ /* 0x000fc800078e0a02 */
[----:B------:R-:W-:-:S05]  /*7700*/  IMAD R0, R2, 0x10, R0 ;  /* 0x0000001002007824 */ /* 0x000fca00078e0200 */
[CC--:B-----5:R-:W-:Y:S02]  /*7710*/  ISETP.GE.AND P6, PT, R0.reuse, R33.reuse, PT ;  /* 0x000000210000720c */ /* 0x0e0fe40003fc6270 */
        /* <DEDUP_REMOVED lines=30> */
.L_x_1293:
[----:B--2---:R-:W-:Y:S05]  /*7900*/  BSYNC B0 ;  /* 0x0000000000007941 */ /* 0x004fea0003800000 */
.L_x_1292:
[----:B-1----:R-:W2:Y:S04]  /*7910*/  LDL.LU.64 R8, [R1+0x30] ;  /* 0x0000300001087983 */ /* 0x002ea80000300a00 */
[----:B------:R1:W5:Y:S01]  /*7920*/  LDL.64 R12, [R1+0x8] ;  /* 0x00000800010c7983 */ /* 0x0003620000100a00 */
        /* <DEDUP_REMOVED lines=8> */
[----:B-----5:R-:W-:-:S03]  /*79b0*/  ISETP.GE.AND P0, PT, R10, R33, PT ;  /* 0x000000210a00720c */ /* 0x020fc60003f06270 */
[----:B------:R-:W-:-:S04]  /*79c0*/  IMAD.WIDE.U32 R8, R32, c[0x0][0x1f0], R2 ;  /* 0x00007c0020087a25 */ /* 0x000fc800078e0002 */
[----:B------:R-:W-:-:S06]  /*79d0*/  IMAD.IADD R7, R9, 0x1, R0 ;  /* 0x0000000109077824 */ /* 0x000fcc00078e0200 */
[----:B------:R-:W-:Y:S05]  /*79e0*/  @P0 BRA `(.L_x_1295) ;  /* 0x0000009000000947 */ /* 0x000fea0003800000 */
[----:B-1----:R-:W-:Y:S01]  /*79f0*/  MOV R6, R8 ;  /* 0x0000000800067202 */ /* 0x002fe20000000f00 */
[----:B------:R-:W-:-:S04]  /*7a00*/  IMAD R0, R13, c[0x0][0x1e8], RZ ;  /* 0x00007a000d007a24 */ /* 0x000fc800078e02ff */
[----:B------:R-:W-:-:S04]  /*7a10*/  IMAD.WIDE.U32 R2, R12, c[0x0][0x1e8], R6 ;  /* 0x00007a000c027a25 */ /* 0x000fc800078e0006 */
[----:B------:R-:W-:Y:S01]  /*7a20*/  IMAD R0, R12, c[0x0][0x1ec], R0 ;  /* 0x00007b000c007a24 */ /* 0x000fe200078e0200 */
[----:B------:R-:W-:-:S04]  /*7a30*/  LEA R4, P0, R2, c[0x0][0x1d0], 0x1 ;  /* 0x0000740002047a11 */ /* 0x000fc800078008ff */
[----:B------:R-:W-:-:S04]  /*7a40*/  IADD3 R0, R3, R0, RZ ;  /* 0x0000000003007210 */ /* 0x000fc80007ffe0ff */
[----:B------:R-:W-:-:S05]  /*7a50*/  LEA.HI.X R5, R2, c[0x0][0x1d4], R0, 0x1, P0 ;  /* 0x0000750002057a11 */ /* 0x000fca00000f0c00 */
[----:B------:R1:W-:Y:S04]  /*7a60*/  STG.E.128 [R4.64], R24 ;  /* 0x0000001804007986 */ /* 0x0003e8000c101d06 */
[----:B------:R1:W-:Y:S02]  /*7a70*/  STG.E.128 [R4.64+0x80], R20 ;  /* 0x0000801404007986 */ /* 0x0003e4000c101d06 */
.L_x_1295:
[----:B-1----:R-:W-:Y:S05]  /*7a80*/  BSYNC B0 ;  /* 0x0000000000007941 */ /* 0x002fea0003800000 */
.L_x_1294:
        /* <DEDUP_REMOVED lines=16> */
.L_x_1297:
[----:B------:R-:W-:Y:S05]  /*7b90*/  BSYNC B0 ;  /* 0x0000000000007941 */ /* 0x000fea0003800000 */
.L_x_1296:
        /* <DEDUP_REMOVED lines=16> */
.L_x_1299:
[----:B------:R-:W-:Y:S05]  /*7ca0*/  BSYNC B0 ;  /* 0x0000000000007941 */ /* 0x000fea0003800000 */
.L_x_1298:
        /* <DEDUP_REMOVED lines=16> */
.L_x_1301:
[----:B------:R-:W-:Y:S05]  /*7db0*/  BSYNC B0 ;  /* 0x0000000000007941 */ /* 0x000fea0003800000 */
.L_x_1300:
        /* <DEDUP_REMOVED lines=16> */
.L_x_1303:
[----:B------:R-:W-:Y:S05]  /*7ec0*/  BSYNC B0 ;  /* 0x0000000000007941 */ /* 0x000fea0003800000 */
.L_x_1302:
        /* <DEDUP_REMOVED lines=16> */
.L_x_1305:
[----:B------:R-:W-:Y:S05]  /*7fd0*/  BSYNC B0 ;  /* 0x0000000000007941 */ /* 0x000fea0003800000 */
.L_x_1304:
        /* <DEDUP_REMOVED lines=16> */
.L_x_1307:
[----:B------:R-:W-:Y:S05]  /*80e0*/  BSYNC B0 ;  /* 0x0000000000007941 */ /* 0x000fea0003800000 */
.L_x_1306:
        /* <DEDUP_REMOVED lines=16> */
.L_x_1284:
        /* <DEDUP_REMOVED lines=41> */
[----:B------:R-:W-:Y:S01]  /*8480*/  SHF.R.S32.HI R11, RZ, 0x1f, R10 ;  /* 0x0000001fff0b7819 */ /* 0x000fe2000001140a */
[----:B------:R-:W-:Y:S01]  /*8490*/  @!P2 IMAD.MOV.U32 R2, RZ, RZ, R18 ;  /* 0x000000ffff02a224 */ /* 0x000fe200078e0012 */
[----:B------:R-:W-:Y:S01]  /*84a0*/  SEL R0, R0, RZ, P2 ;  /* 0x000000ff00007207 */ /* 0x000fe20001000000 */
[C---:B------:R-:W-:Y:S01]  /*84b0*/  IMAD R8, R16.reuse, c[0x0][0x1f4], R8 ;  /* 0x00007d0010087a24 */ /* 0x040fe200078e0208 */
[----:B------:R-:W-:Y:S01]  /*84c0*/  @!P2 SHF.R.S32.HI R3, RZ, 0x1f, R18 ;  /* 0x0000001fff03a819 */ /* 0x000fe20000011412 */
[----:B------:R-:W-:Y:S01]  /*84d0*/  IMAD.WIDE.U32 R12, R16, c[0x0][0x1f0], R4 ;  /* 0x00007c00100c7a25 */ /* 0x000fe200078e0004 */
[----:B------:R-:W-:-:S02]  /*84e0*/  ISETP.GE.AND P2, PT, R10, R14, PT ;  /* 0x0000000e0a00720c */ /* 0x000fc40003f46270 */
[----:B------:R-:W-:Y:S01]  /*84f0*/  SHF.R.S32.HI R4, RZ, 0x1f, R6 ;  /* 0x0000001fff047819 */ /* 0x000fe20000011406 */
[----:B------:R-:W-:Y:S01]  /*8500*/  IMAD R0, R16, R7, R0 ;  /* 0x0000000710007224 */ /* 0x000fe200078e0200 */
[----:B------:R-:W-:-:S04]  /*8510*/  IADD3 R9, R8, R13, RZ ;  /* 0x0000000d08097210 */ /* 0x000fc80007ffe0ff */
[----:B-1----:R-:W-:Y:S01]  /*8520*/  IADD3 R18, P1, P0, R6, R2, R0 ;  /* 0x0000000206127210 */ /* 0x002fe2000783e000 */
[----:B------:R-:W-:Y:S01]  /*8530*/  IMAD.WIDE R6, R17, 0x80, R10 ;  /* 0x0000008011067825 */ /* 0x000fe200078e020a */
[----:B------:R-:W-:-:S04]  /*8540*/  SHF.R.S32.HI R0, RZ, 0x1f, R0 ;  /* 0x0000001fff007819 */ /* 0x000fc80000011400 */
[----:B------:R-:W-:Y:S01]  /*8550*/  IADD3.X R17, R4, R3, R0, P1, P0 ;  /* 0x0000000304117210 */ /* 0x000fe20000fe0400 */
        /* <DEDUP_REMOVED lines=10> */
.L_x_1309:
[----:B------:R-:W-:Y:S05]  /*8600*/  BSYNC B0 ;  /* 0x0000000000007941 */ /* 0x000fea0003800000 */
.L_x_1308:
        /* <DEDUP_REMOVED lines=16> */
.L_x_1311:
[----:B------:R-:W-:Y:S05]  /*8710*/  BSYNC B0 ;  /* 0x0000000000007941 */ /* 0x000fea0003800000 */
.L_x_1310:
        /* <DEDUP_REMOVED lines=16> */
.L_x_1313:
[----:B------:R-:W-:Y:S05]  /*8820*/  BSYNC B0 ;  /* 0x0000000000007941 */ /* 0x000fea0003800000 */
.L_x_1312:
        /* <DEDUP_REMOVED lines=16> */
.L_x_1315:
[----:B------:R-:W-:Y:S05]  /*8930*/  BSYNC B0 ;  /* 0x0000000000007941 */ /* 0x000fea0003800000 */
.L_x_1314:
        /* <DEDUP_REMOVED lines=16> */
.L_x_1317:
[----:B------:R-:W-:Y:S05]  /*8a40*/  BSYNC B0 ;  /* 0x0000000000007941 */ /* 0x000fea0003800000 */
.L_x_1316:
        /* <DEDUP_REMOVED lines=16> */
.L_x_1319:
[----:B------:R-:W-:Y:S05]  /*8b50*/  BSYNC B0 ;  /* 0x0000000000007941 */ /* 0x000fea0003800000 */
.L_x_1318:
        /* <DEDUP_REMOVED lines=16> */
.L_x_1321:
[----:B------:R-:W-:Y:S05]  /*8c60*/  BSYNC B0 ;  /* 0x0000000000007941 */ /* 0x000fea0003800000 */
.L_x_1320:
        /* <DEDUP_REMOVED lines=16> */
.L_x_1323:
[----:B------:R-:W-:Y:S05]  /*8d70*/  BSYNC B0 ;  /* 0x0000000000007941 */ /* 0x000fea0003800000 */
.L_x_1322:
        /* <DEDUP_REMOVED lines=67> */
.L_x_1324:
        /* <DEDUP_REMOVED lines=13> */
.L_x_2394:


//--------------------- .text._ZN5flash16flash_fwd_kernelI23Flash_fwd_kernel_traitsILi128ELi128ELi32ELi4ELb0ELb0EN7cutlass10bfloat16_tE19Flash_kernel_traitsILi128ELi128ELi32ELi4ES3_EELb1ELb0ELb0ELb0ELb0ELb0ELb0ELb0EEEvNS_16Flash_fwd_paramsE --------------------------
	.section	.text._ZN5flash16flash_fwd_kernelI23Flash_fwd_kernel_traitsILi128ELi128ELi32ELi4ELb0ELb0EN7cutlass10bfloat16_tE19Flash_kernel_traitsILi128ELi128ELi32ELi4ES3_EELb1ELb0ELb0ELb0ELb0ELb0ELb0ELb0EEEvNS_16Flash_fwd_paramsE,"ax",@progbits
	.sectioninfo	@"SHI_REGISTERS=255"
	.align	128
        .global         _ZN5flash16flash_fwd_kernelI23Flash_fwd_kernel_traitsILi128ELi128ELi32ELi4ELb0ELb0EN7cutlass10bfloat16_tE19Flash_kernel_traitsILi128ELi128ELi32ELi4ES3_EELb1ELb0ELb0ELb0ELb0ELb0ELb0ELb0EEEvNS_16Flash_fwd_paramsE
        .type           _ZN5flash16flash_fwd_kernelI23Flash_fwd_kernel_traitsILi128ELi128ELi32ELi4ELb0ELb0EN7cutlass10bfloat16_tE19Flash_kernel_traitsILi128ELi128ELi32ELi4ES3_EELb1ELb0ELb0ELb0ELb0ELb0ELb0ELb0EEEvNS_16Flash_fwd_paramsE,@function
        .size           _ZN5flash16flash_fwd_kernelI23Flash_fwd_kernel_traitsILi128ELi128ELi32ELi4ELb0ELb0EN7cutlass10bfloat16_tE19Flash_kernel_traitsILi128ELi128ELi32ELi4ES3_EELb1ELb0ELb0ELb0ELb0ELb0ELb0ELb0EEEvNS_16Flash_fwd_paramsE,(.L_x_2395 - _ZN5flash16flash_fwd_kernelI23Flash_fwd_kernel_traitsILi128ELi128ELi32ELi4ELb0ELb0EN7cutlass10bfloat16_tE19Flash_kernel_traitsILi128ELi128ELi32ELi4ES3_EELb1ELb0ELb0ELb0ELb0ELb0ELb0ELb0EEEvNS_16Flash_fwd_paramsE)
        .other          _ZN5flash16flash_fwd_kernelI23Flash_fwd_kernel_traitsILi128ELi128ELi32ELi4ELb0ELb0EN7cutlass10bfloat16_tE19Flash_kernel_traitsILi128ELi128ELi32ELi4ES3_EELb1ELb0ELb0ELb0ELb0ELb0ELb0ELb0EEEvNS_16Flash_fwd_paramsE,@"STO_CUDA_ENTRY STV_DEFAULT"
_ZN5flash16flash_fwd_kernelI23Flash_fwd_kernel_traitsILi128ELi128ELi32ELi4ELb0ELb0EN7cutlass10bfloat16_tE19Flash_kernel_traitsILi128ELi128ELi32ELi4ES3_EELb1ELb0ELb0ELb0ELb0ELb0ELb0ELb0EEEvNS_16Flash_fwd_paramsE:
.text._ZN5flash16flash_fwd_kernelI23Flash_fwd_kernel_traitsILi128ELi128ELi32ELi4ELb0ELb0EN7cutlass10bfloat16_tE19Flash_kernel_traitsILi128ELi128ELi32ELi4ES3_EELb1ELb0ELb0ELb0ELb0ELb0ELb0ELb0EEEvNS_16Flash_fwd_paramsE:
        /* <DEDUP_REMOVED lines=18> */
[----:B------:R-:W5:Y:S01]  /*0120*/  S2UR UR12, SR_CTAID.Y ;  /* 0x00000000000c79c3 */ /* 0x000f620000002600 */
[----:B------:R-:W-:Y:S02]  /*0130*/  UISETP.NE.U32.AND UP2, UPT, URZ, UR8, UPT ;  /* 0x000000083f00728c */ /* 0x000fe4000bf45070 */
[----:B------:R-:W-:Y:S02]  /*0140*/  UISETP.NE.U32.AND UP1, UPT, URZ, UR4, UPT ;  /* 0x000000043f00728c */ /* 0x000fe4000bf25070 */
[----:B------:R-:W-:Y:S02]  /*0150*/  UISETP.NE.AND.EX UP2, UPT, URZ, UR9, UPT, UP2 ;  /* 0x000000093f00728c */ /* 0x000fe4000bf45320 */
[----:B------:R-:W-:Y:S01]  /*0160*/  ULDC.64 UR14, c[0x0][0x240] ;  /* 0x00009000000e7ab9 */ /* 0x000fe20000000a00 */
[----:B------:R-:W1:Y:S01]  /*0170*/  S2UR UR11, SR_CTAID.Z ;  /* 0x00000000000b79c3 */ /* 0x000e620000002700 */
[----:B------:R-:W-:-:S02]  /*0180*/  UMOV UR9, 0x4 ;  /* 0x0000000400097882 */ /* 0x000fc40000000000 */
[----:B------:R-:W-:Y:S01]  /*0190*/  PLOP3.LUT P0, PT, PT, PT, UP2, 0x80, 0x0 ;  /* 0x000000000000781c */ /* 0x000fe20003f0f028 */
[----:B------:R-:W-:-:S03]  /*01a0*/  UISETP.NE.AND.EX UP1, UPT, URZ, UR5, UPT, UP1 ;  /* 0x000000053f00728c */ /* 0x000fc6000bf25310 */
[----:B------:R-:W-:Y:S02]  /*01b0*/  ULDC.64 UR4, c[0x0][0x248] ;  /* 0x0000920000047ab9 */ /* 0x000fe40000000a00 */
[----:B------:R-:W-:Y:S02]  /*01c0*/  UISETP.EQ.U32.AND UP0, UPT, URZ, UR4, UPT ;  /* 0x000000043f00728c */ /* 0x000fe4000bf02070 */
[----:B-----5:R-:W-:Y:S02]  /*01d0*/  UIMAD.WIDE UR14, UR12, UR9, UR14 ;  /* 0x000000090c0e72a5 */ /* 0x020fe4000f8e020e */
[----:B-1----:R-:W-:-:S06]  /*01e0*/  ULOP3.LUT UR7, UR11, UR6, UR12, 0xfe, !UPT ;  /* 0x000000060b077292 */ /* 0x002fcc000f8efe0c */
[----:B--2---:R-:W-:Y:S01]  /*01f0*/  LOP3.LUT P3, RZ, R92, UR7, RZ, 0xfc, !PT ;  /* 0x000000075cff7c12 */ /* 0x004fe2000f86fcff */
[----:B------:R-:W-:Y:S02]  /*0200*/  ULDC.U8 UR7, c[0x0][0x312] ;  /* 0x0000c48000077ab9 */ /* 0x000fe40000000000 */
[----:B------:R-:W-:-:S04]  /*0210*/  UISETP.NE.AND UP3, UPT, UR7, URZ, UPT ;  /* 0x0000003f0700728c */ /* 0x000fc8000bf65270 */
[----:B------:R-:W-:-:S06]  /*0220*/  UISETP.EQ.OR.EX UP0, UPT, URZ, UR5, !UP3, UP0 ;  /* 0x000000053f00728c */ /* 0x000fcc000df02700 */
[----:B------:R-:W-:Y:S02]  /*0230*/  @!P3 IMAD.MOV.U32 R10, RZ, RZ, c[0x0][0x308] ;  /* 0x0000c200ff0ab624 */ /* 0x000fe400078e00ff */
[----:B------:R-:W-:Y:S01]  /*0240*/  @!P3 IMAD.MOV.U32 R11, RZ, RZ, c[0x0][0x30c] ;  /* 0x0000c300ff0bb624 */ /* 0x000fe200078e00ff */
[----:B------:R-:W-:Y:S02]  /*0250*/  ULDC.64 UR4, c[0x0][0x248] ;  /* 0x0000920000047ab9 */ /* 0x000fe40000000a00 */
[----:B------:R-:W-:Y:S01]  /*0260*/  UIMAD.WIDE UR4, UR12, UR9, UR4 ;  /* 0x000000090c0472a5 */ /* 0x000fe2000f8e0204 */
        /* <DEDUP_REMOVED lines=9> */
[----:B------:R-:W-:Y:S01]  /*0300*/  PLOP3.LUT P2, PT, PT, PT, UP0, 0x80, 0x0 ;  /* 0x000000000000781c */ /* 0x000fe20003f4f008 */
[----:B------:R-:W-:Y:S01]  /*0310*/  ULDC.64 UR14, c[0x0][0x250] ;  /* 0x00009400000e7ab9 */ /* 0x000fe20000000a00 */
[----:B------:R-:W-:Y:S01]  /*0320*/  PLOP3.LUT P1, PT, PT, PT, UP1, 0x80, 0x0 ;  /* 0x000000000000781c */ /* 0x000fe20003f2f018 */
[----:B------:R-:W-:Y:S01]  /*0330*/  @UP1 UIMAD.WIDE UR14, UR12, UR9, UR14 ;  /* 0x000000090c0e12a5 */ /* 0x000fe2000f8e020e */
        /* <DEDUP_REMOVED lines=9> */
[----:B------:R1:W2:Y:S04]  /*03d0*/  @P1 LDG.E R4, [R4.64] ;  /* 0x0000001204041981 */ /* 0x0002a8000c1e1900 */
[----:B------:R-:W5:Y:S01]  /*03e0*/  @!P2 LDG.E R0, [R2.64] ;  /* 0x000000120200a981 */ /* 0x000f62000c1e1900 */
[----:B------:R-:W-:Y:S02]  /*03f0*/  UMOV UR10, 0xffffffff ;  /* 0xffffffff000a7882 */ /* 0x000fe40000000000 */
[----:B------:R-:W-:Y:S02]  /*0400*/  UMOV UR22, 0xffffffff ;  /* 0xffffffff00167882 */ /* 0x000fe40000000000 */
[----:B------:R-:W-:Y:S02]  /*0410*/  ULDC UR4, c[0x0][0x1c0] ;  /* 0x0000700000047ab9 */ /* 0x000fe40000000800 */
[----:B------:R-:W-:-:S02]  /*0420*/  UIMAD UR4, UR12, UR4, UR11 ;  /* 0x000000040c0472a4 */ /* 0x000fc4000f8e020b */
[----:B------:R-:W-:Y:S02]  /*0430*/  UMOV UR15, URZ ;  /* 0x0000003f000f7c82 */ /* 0x000fe40008000000 */
[----:B------:R-:W-:-:S04]  /*0440*/  USHF.L.U32 UR5, UR4, 0x5, URZ ;  /* 0x0000000504057899 */ /* 0x000fc8000800063f */
[----:B------:R-:W-:Y:S01]  /*0450*/  USHF.R.S32.HI UR4, URZ, 0x1f, UR5 ;  /* 0x0000001f3f047899 */ /* 0x000fe20008011405 */
[----:B-1----:R-:W-:Y:S01]  /*0460*/  SHF.R.S32.HI R5, RZ, 0x1f, R92 ;  /* 0x0000001fff057819 */ /* 0x002fe2000001145c */
[----:B---3--:R1:W3:Y:S08]  /*0470*/  @P0 R2UR UR10, R9 ;  /* 0x00000000090a03c2 */ /* 0x0082f000000e0000 */
[----:B----4-:R-:W3:Y:S01]  /*0480*/  @P0 R2UR UR16, R6 ;  /* 0x00000000061003c2 */ /* 0x010ee200000e0000 */
[----:B-1----:R-:W-:Y:S01]  /*0490*/  LEA.HI R9, R5, R92, RZ, 0x5 ;  /* 0x0000005c05097211 */ /* 0x002fe200078f28ff */
[----:B---3--:R-:W-:-:S06]  /*04a0*/  @UP2 UIADD3 UR16, UR16, -UR10, URZ ;  /* 0x8000000a10102290 */ /* 0x008fcc000fffe03f */
        /* <DEDUP_REMOVED lines=18> */
.L_x_1325:
[----:B------:R-:W-:Y:S02]  /*05d0*/  ULDC UR7, c[0x0][0x218] ;  /* 0x0000860000077ab9 */ /* 0x000fe40000000800 */
.L_x_1326:
        /* <DEDUP_REMOVED lines=42> */
[----:B------:R-:W-:Y:S02]  /*0880*/  @UP0 UIMAD UR7, UR24, UR5, UR31 ;  /* 0x00000005180702a4 */ /* 0x000fe4000f8e021f */
[----:B------:R-:W-:Y:S02]  /*0890*/  @UP1 UMOV UR6, UR28 ;  /* 0x0000001c00061c82 */ /* 0x000fe40008000000 */
[----:B------:R-:W-:-:S02]  /*08a0*/  @!UP1 UIADD3 UR17, UR27, UR23, URZ ;  /* 0x000000171b119290 */ /* 0x000fc4000fffe03f */
        /* <DEDUP_REMOVED lines=15> */
.L_x_1328:
[----:B-1----:R-:W-:Y:S01]  /*09a0*/  IABS R4, c[0x0][0x1c8] ;  /* 0x0000720000047a13 */ /* 0x002fe20000000000 */
[----:B------:R-:W1:Y:S01]  /*09b0*/  S2R R6, SR_CTAID.Z ;  /* 0x0000000000067919 */ /* 0x000e620000002700 */
[----:B------:R-:W-:Y:S02]  /*09c0*/  ULDC UR4, c[0x0][0x1c8] ;  /* 0x0000720000047ab9 */ /* 0x000fe40000000800 */
[----:B------:R-:W2:Y:S01]  /*09d0*/  I2F.RP R2, R4 ;  /* 0x0000000400027306 */ /* 0x000ea20000209400 */
[----:B------:R-:W-:Y:S02]  /*09e0*/  ULOP3.LUT UR4, UR11, UR4, URZ, 0x3c, !UPT ;  /* 0x000000040b047292 */ /* 0x000fe4000f8e3c3f */
[----:B------:R-:W-:-:S04]  /*09f0*/  @UP0 UIADD3 UR22, UR15, UR22, URZ ;  /* 0x000000160f160290 */ /* 0x000fc8000fffe03f */
[----:B------:R-:W-:Y:S01]  /*0a00*/  ISETP.LE.AND P1, PT, RZ, UR4, PT ;  /* 0x00000004ff007c0c */ /* 0x000fe2000bf23270 */
[----:B------:R-:W-:Y:S02]  /*0a10*/  ULDC.64 UR4, c[0x0][0x1a0] ;  /* 0x0000680000047ab9 */ /* 0x000fe40000000a00 */
[----:B------:R-:W-:-:S04]  /*0a20*/  @UP0 UIMAD.WIDE.U32 UR26, UR22, UR4, URZ ;  /* 0x00000004161a02a5 */ /* 0x000fc8000f8e003f */
[----:B------:R-:W-:Y:S01]  /*0a30*/  @UP0 UIMAD UR23, UR22, UR5, UR27 ;  /* 0x00000005161702a4 */ /* 0x000fe2000f8e021b */
[----:B--2---:R-:W2:Y:S01]  /*0a40*/  MUFU.RCP R2, R2 ;  /* 0x0000000200027308 */ /* 0x004ea20000001000 */
[----:B------:R-:W-:Y:S02]  /*0a50*/  USHF.R.S32.HI UR22, URZ, 0x1f, UR11 ;  /* 0x0000001f3f167899 */ /* 0x000fe4000801140b */
[----:B------:R-:W-:Y:S01]  /*0a60*/  @UP0 UMOV UR4, UR26 ;  /* 0x0000001a00040c82 */ /* 0x000fe20008000000 */
[----:B-1----:R-:W-:Y:S02]  /*0a70*/  IABS R6, R6 ;  /* 0x0000000600067213 */ /* 0x002fe40000000000 */
[----:B--2---:R-:W-:-:S04]  /*0a80*/  IADD3 R2, R2, 0xffffffe, RZ ;  /* 0x0ffffffe02027810 */ /* 0x004fc80007ffe0ff */
        /* <DEDUP_REMOVED lines=25> */
[----:B------:R-:W-:Y:S02]  /*0c20*/  UIADD3 UR27, UR27, UR23, URZ ;  /* 0x000000171b1b7290 */ /* 0x000fe4000fffe03f */
[----:B------:R-:W-:Y:S02]  /*0c30*/  ULDC.64 UR4, c[0x0][0x188] ;  /* 0x0000620000047ab9 */ /* 0x000fe40000000a00 */
[----:B------:R-:W-:Y:S02]  /*0c40*/  UIMAD UR15, UR15, UR4, URZ ;  /* 0x000000040f0f72a4 */ /* 0x000fe4000f8e023f */
[----:B------:R-:W-:Y:S02]  /*0c50*/  UIMAD.WIDE.U32 UR26, UR12, UR4, UR26 ;  /* 0x000000040c1a72a5 */ /* 0x000fe4000f8e001a */
[----:B------:R-:W-:-:S04]  /*0c60*/  UIMAD UR5, UR12, UR5, UR15 ;  /* 0x000000050c0572a4 */ /* 0x000fc8000f8e020f */
[----:B------:R-:W-:Y:S02]  /*0c70*/  UIADD3 UR23, UR27, UR5, URZ ;  /* 0x000000051b177290 */ /* 0x000fe4000fffe03f */
[----:B------:R-:W-:Y:S02]  /*0c80*/  UMOV UR4, UR26 ;  /* 0x0000001a00047c82 */ /* 0x000fe40008000000 */
.L_x_1329:
[CC--:B------:R-:W-:Y:S01]  /*0c90*/  LEA.HI R0, R5.reuse, R92.reuse, RZ, 0x3 ;  /* 0x0000005c05007211 */ /* 0x0c0fe200078f18ff */
[----:B------:R-:W1:Y:S01]  /*0ca0*/  S2R R14, SR_CTAID.Z ;  /* 0x00000000000e7919 */ /* 0x000e620000002700 */
[CC--:B------:R-:W-:Y:S01]  /*0cb0*/  LEA.HI R18, R5.reuse, R92.reuse, RZ, 0x4 ;  /* 0x0000005c05127211 */ /* 0x0c0fe200078f20ff */
[----:B------:R-:W-:Y:S01]  /*0cc0*/  UIADD3 UR13, -UR13, UR16, URZ ;  /* 0x000000100d0d7290 */ /* 0x000fe2000fffe13f */
[----:B------:R-:W-:Y:S01]  /*0cd0*/  SHF.R.S32.HI R10, RZ, 0x3, R0 ;  /* 0x00000003ff0a7819 */ /* 0x000fe20000011400 */
[----:B------:R-:W2:Y:S01]  /*0ce0*/  S2R R223, SR_CTAID.X ;  /* 0x0000000000df7919 */ /* 0x000ea20000002500 */
[----:B------:R-:W-:Y:S01]  /*0cf0*/  LOP3.LUT R0, R0, 0xfffffff8, RZ, 0xc0, !PT ;  /* 0xfffffff800007812 */ /* 0x000fe200078ec0ff */
[----:B------:R-:W-:Y:S01]  /*0d00*/  IMAD.MOV.U32 R19, RZ, RZ, 0x10 ;  /* 0x00000010ff137424 */ /* 0x000fe200078e00ff */
[----:B------:R-:W-:Y:S01]  /*0d10*/  LEA.HI R5, R5, R92, RZ, 0x6 ;  /* 0x0000005c05057211 */ /* 0x000fe200078f30ff */
[----:B------:R-:W-:Y:S01]  /*0d20*/  IMAD.SHL.U32 R2, R10, 0x40, RZ ;  /* 0x000000400a027824 */ /* 0x000fe200078e00ff */
[----:B------:R-:W-:Y:S01]  /*0d30*/  SHF.R.S32.HI R11, RZ, 0x1f, R10 ;  /* 0x0000001fff0b7819 */ /* 0x000fe2000001140a */
[----:B------:R-:W-:Y:S01]  /*0d40*/  IMAD.IADD R24, R92, 0x1, -R0 ;  /* 0x000000015c187824 */ /* 0x000fe200078e0a00 */
[----:B------:R-:W-:Y:S01]  /*0d50*/  LOP3.LUT R0, R18, 0xfffffff0, RZ, 0xc0, !PT ;  /* 0xfffffff012007812 */ /* 0x000fe200078ec0ff */
[----:B------:R-:W-:Y:S01]  /*0d60*/  IMAD.SHL.U32 R5, R5, 0x8, RZ ;  /* 0x0000000805057824 */ /* 0x000fe200078e00ff */
[----:B------:R-:W-:Y:S01]  /*0d70*/  LOP3.LUT R3, R2, 0x1c0, RZ, 0xc0, !PT ;  /* 0x000001c002037812 */ /* 0x000fe200078ec0ff */
[----:B------:R-:W-:Y:S01]  /*0d80*/  IMAD.SHL.U32 R246, R24, 0x8, RZ ;  /* 0x0000000818f67824 */ /* 0x000fe200078e00ff */
[----:B------:R-:W-:Y:S01]  /*0d90*/  BSSY B0, `(.L_x_1330) ;  /* 0x0000049000007945 */ /* 0x000fe20003800000 */
[----:B------:R-:W-:Y:S01]  /*0da0*/  IMAD.IADD R0, R92, 0x1, -R0 ;  /* 0x000000015c007824 */ /* 0x000fe200078e0a00 */
[----:B------:R-:W-:-:S02]  /*0db0*/  SHF.R.S32.HI R90, RZ, 0x5, R9 ;  /* 0x00000005ff5a7819 */ /* 0x000fc40000011409 */
[----:B------:R-:W-:Y:S02]  /*0dc0*/  LOP3.LUT R2, R3, 0x38, R246, 0xf8, !PT ;  /* 0x0000003803027812 */ /* 0x000fe400078ef8f6 */
[----:B------:R-:W-:Y:S02]  /*0dd0*/  SHF.R.U32.HI R3, RZ, 0x3, R3 ;  /* 0x00000003ff037819 */ /* 0x000fe40000011603 */
[----:B------:R-:W-:Y:S02]  /*0de0*/  SHF.R.S32.HI R6, RZ, 0x1f, R0 ;  /* 0x0000001fff067819 */ /* 0x000fe40000011400 */
[----:B------:R-:W-:Y:S02]  /*0df0*/  LOP3.LUT R3, R2, R3, RZ, 0x3c, !PT ;  /* 0x0000000302037212 */ /* 0x000fe400078e3cff */
[----:B------:R-:W-:Y:S01]  /*0e00*/  SHF.R.S32.HI R247, RZ, 0x1f, R246 ;  /* 0x0000001ffff77819 */ /* 0x000fe200000114f6 */
[----:B--2---:R-:W-:Y:S01]  /*0e10*/  IMAD.WIDE R248, R223, 0x80, R10 ;  /* 0x00000080dff87825 */ /* 0x004fe200078e020a */
[----:B------:R-:W-:-:S02]  /*0e20*/  LEA.HI R17, R6, R0, RZ, 0x3 ;  /* 0x0000000006117211 */ /* 0x000fc400078f18ff */
[----:B------:R-:W-:Y:S01]  /*0e30*/  IADD3 R2, P0, R246, UR6, RZ ;  /* 0x00000006f6027c10 */ /* 0x000fe2000ff1e0ff */
[----:B------:R-:W-:Y:S01]  /*0e40*/  IMAD.WIDE.U32 R6, R10, c[0x0][0x198], R246 ;  /* 0x000066000a067a25 */ /* 0x000fe200078e00f6 */
[----:B------:R-:W-:Y:S02]  /*0e50*/  LOP3.LUT R219, R3, 0xfffffe00, R5, 0xf8, !PT ;  /* 0xfffffe0003db7812 */ /* 0x000fe400078ef805 */
[----:B------:R-:W-:Y:S01]  /*0e60*/  LOP3.LUT R8, R17, 0xfffffff8, RZ, 0xc0, !PT ;  /* 0xfffffff811087812 */ /* 0x000fe200078ec0ff */
[----:B------:R-:W-:Y:S01]  /*0e70*/  IMAD R5, R11, c[0x0][0x198], RZ ;  /* 0x000066000b057a24 */ /* 0x000fe200078e02ff */
[----:B------:R-:W-:Y:S01]  /*0e80*/  IADD3.X R3, R247, UR17, RZ, P0, !PT ;  /* 0x00000011f7037c10 */ /* 0x000fe200087fe4ff */
[----:B------:R-:W-:Y:S01]  /*0e90*/  IMAD.SHL.U32 R219, R219, 0x2, RZ ;  /* 0x00000002dbdb7824 */ /* 0x000fe200078e00ff */
[----:B------:R-:W-:Y:S01]  /*0ea0*/  IADD3 R6, P0, R6, UR24, RZ ;  /* 0x0000001806067c10 */ /* 0x000fe2000ff1e0ff */
[----:B------:R-:W-:Y:S01]  /*0eb0*/  IMAD R5, R10, c[0x0][0x19c], R5 ;  /* 0x000067000a057a24 */ /* 0x000fe200078e0205 */
[----:B------:R-:W-:Y:S01]  /*0ec0*/  IADD3 R252, R246, 0x40, RZ ;  /* 0x00000040f6fc7810 */ /* 0x000fe20007ffe0ff */
[----:B------:R-:W-:Y:S01]  /*0ed0*/  IMAD.IADD R16, R0, 0x1, -R8 ;  /* 0x0000000100107824 */ /* 0x000fe200078e0a08 */
[----:B------:R-:W-:Y:S01]  /*0ee0*/  SHF.R.S32.HI R0, RZ, 0x1f, R4 ;  /* 0x0000001fff007819 */ /* 0x000fe20000011404 */
[----:B-1----:R-:W-:Y:S01]  /*0ef0*/  IMAD.WIDE.U32 R14, R14, c[0x0][0x1a8], R2 ;  /* 0x00006a000e0e7a25 */ /* 0x002fe200078e0002 */
[----:B------:R-:W-:-:S03]  /*0f00*/  IADD3.X R7, R7, UR7, R5, P0, !PT ;  /* 0x0000000707077c10 */ /* 0x000fc600087fe405 */
[----:B------:R-:W-:Y:S02]  /*0f10*/  IMAD R8, R11, c[0x0][0x1a0], RZ ;  /* 0x000068000b087a24 */ /* 0x000fe400078e02ff */
[----:B------:R-:W-:-:S04]  /*0f20*/  IMAD.WIDE.U32 R2, R10, c[0x0][0x1a0], R246 ;  /* 0x000068000a027a25 */ /* 0x000fc800078e00f6 */
[----:B------:R-:W-:Y:S01]  /*0f30*/  IMAD R5, R10, c[0x0][0x1a4], R8 ;  /* 0x000069000a057a24 */ /* 0x000fe200078e0208 */
[----:B------:R-:W-:Y:S01]  /*0f40*/  IADD3 R2, P0, R2, UR4, RZ ;  /* 0x0000000402027c10 */ /* 0x000fe2000ff1e0ff */
[C---:B------:R-:W-:Y:S01]  /*0f50*/  IMAD R8, R0.reuse, c[0x0][0x1b0], RZ ;  /* 0x00006c0000087a24 */ /* 0x040fe200078e02ff */
[----:B------:R-:W-:Y:S01]  /*0f60*/  ULDC.64 UR4, c[0x0][0x1a8] ;  /* 0x00006a0000047ab9 */ /* 0x000fe20000000a00 */
[----:B------:R-:W-:Y:S01]  /*0f70*/  IMAD R0, R0, c[0x0][0x1b8], RZ ;  /* 0x00006e0000007a24 */ /* 0x000fe200078e02ff */
[----:B------:R-:W-:Y:S01]  /*0f80*/  IADD3.X R3, R3, UR23, R5, P0, !PT ;  /* 0x0000001703037c10 */ /* 0x000fe200087fe405 */
[----:B------:R-:W-:Y:S01]  /*0f90*/  IMAD R8, R4, c[0x0][0x1b4], R8 ;  /* 0x00006d0004087a24 */ /* 0x000fe200078e0208 */
[----:B------:R-:W-:Y:S01]  /*0fa0*/  ISETP.GE.AND P0, PT, R10, UR13, PT ;  /* 0x0000000d0a007c0c */ /* 0x000fe2000bf06270 */
[C---:B------:R-:W-:Y:S01]  /*0fb0*/  IMAD R0, R4.reuse, c[0x0][0x1bc], R0 ;  /* 0x00006f0004007a24 */ /* 0x040fe200078e0200 */
[----:B------:R-:W-:Y:S01]  /*0fc0*/  UIMAD UR4, UR22, UR4, URZ ;  /* 0x00000004160472a4 */ /* 0x000fe2000f8e023f */
[----:B------:R-:W-:Y:S01]  /*0fd0*/  IMAD.WIDE.U32 R22, R4, c[0x0][0x1b8], R2 ;  /* 0x00006e0004167a25 */ /* 0x000fe200078e0002 */
[----:B------:R-:W-:-:S02]  /*0fe0*/  R2P PR, R16, 0x6 ;  /* 0x0000000610007804 */ /* 0x000fc40000000000 */
[----:B------:R-:W-:Y:S01]  /*0ff0*/  UIMAD UR4, UR11, UR5, UR4 ;  /* 0x000000050b0472a4 */ /* 0x000fe2000f8e0204 */
[----:B------:R-:W-:Y:S02]  /*1000*/  IMAD.WIDE.U32 R26, R4, c[0x0][0x1b0], R6 ;  /* 0x00006c00041a7a25 */ /* 0x000fe400078e0006 */
[----:B------:R-:W-:Y:S02]  /*1010*/  SEL R4, R19, 0xfffffff0, !P1 ;  /* 0xfffffff013047807 */ /* 0x000fe40004800000 */
[----:B------:R-:W-:Y:S01]  /*1020*/  IMAD.IADD R20, R23, 0x1, R0 ;  /* 0x0000000117147824 */ /* 0x000fe200078e0200 */
[----:B------:R1:W-:Y:S01]  /*1030*/  STL.64 [R1+0x18], R26 ;  /* 0x0000181a01007387 */ /* 0x0003e20000100a00 */
[----:B------:R-:W-:Y:S01]  /*1040*/  IMAD.IADD R29, R27, 0x1, R8 ;  /* 0x000000011b1d7824 */ /* 0x000fe200078e0208 */
[----:B------:R-:W-:Y:S01]  /*1050*/  IADD3 R13, R15, UR4, RZ ;  /* 0x000000040f0d7c10 */ /* 0x000fe2000fffe0ff */
[----:B------:R-:W-:Y:S01]  /*1060*/  IMAD.MOV.U32 R2, RZ, RZ, 0x20 ;  /* 0x00000020ff027424 */ /* 0x000fe200078e00ff */
[----:B------:R1:W-:Y:S04]  /*1070*/  STL.64 [R1+0x10], R22 ;  /* 0x0000101601007387 */ /* 0x0003e80000100a00 */
        /* <DEDUP_REMOVED lines=26> */
.L_x_1331:
[----:B------:R-:W-:Y:S05]  /*1220*/  BSYNC B0 ;  /* 0x0000000000007941 */ /* 0x000fea0003800000 */
.L_x_1330:
        /* <DEDUP_REMOVED lines=29> */
.L_x_1333:
[----:B------:R-:W-:Y:S05]  /*1400*/  BSYNC B0 ;  /* 0x0000000000007941 */ /* 0x000fea0003800000 */
.L_x_1332:
        /* <DEDUP_REMOVED lines=29> */
.L_x_1335:
[----:B------:R-:W-:Y:S05]  /*15e0*/  BSYNC B0 ;  /* 0x0000000000007941 */ /* 0x000fea0003800000 */
.L_x_1334:
        /* <DEDUP_REMOVED lines=29> */
.L_x_1337:
[----:B------:R-:W-:Y:S05]  /*17c0*/  BSYNC B0 ;  /* 0x0000000000007941 */ /* 0x000fea0003800000 */
.L_x_1336:
[----:B------:R-:W-:Y:S01]  /*17d0*/  IADD3 R0, R10, 0x40, RZ ;  /* 0x000000400a007810 */ /* 0x000fe20007ffe0ff */
[----:B------:R-:W-:Y:S03]  /*17e0*/  BSSY B0, `(.L_x_1338) ;  /* 0x000001d000007945 */ /* 0x000fe60003800000 */
[----:B------:R-:W-:Y:S01]  /*17f0*/  ISETP.GE.AND P0, PT, R0, UR13, PT ;  /* 0x0000000d00007c0c */ /* 0x000fe2000bf06270 */
[----:B------:R3:W-:-:S12]  /*1800*/  STL [R1+0x30], R0 ;  /* 0x0000300001007387 */ /* 0x0007d80000100800 */
[----:B------:R-:W-:Y:S05]  /*1810*/  @P0 BRA `(.L_x_1339) ;  /* 0x0000019000000947 */ /* 0x000fea0003800000 */
[----:B---3--:R-:W-:Y:S01]  /*1820*/  IADD3 R0, P0, R248, 0x40, RZ ;  /* 0x00000040f8007810 */ /* 0x008fe20007f1e0ff */
        /* <DEDUP_REMOVED lines=24> */
.L_x_1339:
[----:B------:R-:W-:Y:S05]  /*19b0*/  BSYNC B0 ;  /* 0x0000000000007941 */ /* 0x000fea0003800000 */
.L_x_1338:
[----:B---3--:R-:W-:Y:S01]  /*19c0*/  IADD3 R0, R10, 0x50, RZ ;  /* 0x000000500a007810 */ /* 0x008fe20007ffe0ff */
        /* <DEDUP_REMOVED lines=29> */
.L_x_1341:
[----:B------:R-:W-:Y:S05]  /*1ba0*/  BSYNC B0 ;  /* 0x0000000000007941 */ /* 0x000fea0003800000 */
.L_x_1340:
        /* <DEDUP_REMOVED lines=30> */
.L_x_1343:
[----:B------:R-:W-:Y:S05]  /*1d90*/  BSYNC B0 ;  /* 0x0000000000007941 */ /* 0x000fea0003800000 */
.L_x_1342:
        /* <DEDUP_REMOVED lines=34> */
.L_x_1345:
[----:B------:R-:W-:Y:S05]  /*1fc0*/  BSYNC B0 ;  /* 0x0000000000007941 */ /* 0x000fea0003800000 */
.L_x_1344:
        /* <DEDUP_REMOVED lines=32> */
.L_x_1347:
[----:B------:R-:W-:Y:S05]  /*21d0*/  BSYNC B0 ;  /* 0x0000000000007941 */ /* 0x000fea0003800000 */
.L_x_1346:
        /* <DEDUP_REMOVED lines=25> */
.L_x_1349:
[----:B------:R-:W-:Y:S05]  /*2370*/  BSYNC B0 ;  /* 0x0000000000007941 */ /* 0x000fea0003800000 */
.L_x_1348:
[----:B------:R-:W0:Y:S01]  /*2380*/  LDGDEPBAR ;  /* 0x00000000000079af */ /* 0x000e220000000000 */
[----:B------:R-:W-:Y:S01]  /*2390*/  ISETP.GE.AND P1, PT, R10, UR7, PT ;  /* 0x000000070a007c0c */ /* 0x000fe2000bf26270 */
[----:B------:R-:W-:Y:S01]  /*23a0*/  ULDC.64 UR4, c[0x0][0x1a0] ;  /* 0x0000680000047ab9 */ /* 0x000fe20000000a00 */
[----:B------:R-:W-:Y:S01]  /*23b0*/  BSSY B0, `(.L_x_1350) ;  /* 0x0000020000007945 */ /* 0x000fe20003800000 */
[----:B------:R-:W-:Y:S02]  /*23c0*/  UIMAD.WIDE.U32 UR22, UR6, UR4, URZ ;  /* 0x00000004061672a5 */ /* 0x000fe4000f8e003f */
[----:B------:R-:W-:-:S04]  /*23d0*/  UIMAD UR4, UR12, UR4, URZ ;  /* 0x000000040c0472a4 */ /* 0x000fc8000f8e023f */
[----:B------:R-:W-:Y:S01]  /*23e0*/  UIMAD UR4, UR6, UR5, UR4 ;  /* 0x00000005060472a4 */ /* 0x000fe2000f8e0204 */
[----:B---3--:R-:W-:Y:S02]  /*23f0*/  IMAD.U32 R6, RZ, RZ, UR22 ;  /* 0x00000016ff067e24 */ /* 0x008fe4000f8e00ff */
[----:B------:R-:W-:Y:S01]  /*2400*/  IMAD.U32 R7, RZ, RZ, UR23 ;  /* 0x00000017ff077e24 */ /* 0x000fe2000f8e00ff */
[----:B------:R-:W-:Y:S02]  /*2410*/  UIADD3 UR4, UR23, UR4, URZ ;  /* 0x0000000417047290 */ /* 0x000fe4000fffe03f */
[----:B------:R-:W-:-:S04]  /*2420*/  LEA R0, P0, R6, R22, 0x5 ;  /* 0x0000001606007211 */ /* 0x000fc800078028ff */
        /* <DEDUP_REMOVED lines=24> */
.L_x_1351:
[----:B------:R-:W-:Y:S05]  /*25b0*/  BSYNC B0 ;  /* 0x0000000000007941 */ /* 0x000fea0003800000 */
.L_x_1350:
        /* <DEDUP_REMOVED lines=26> */
.L_x_1353:
[----:B------:R-:W-:Y:S05]  /*2760*/  BSYNC B0 ;  /* 0x0000000000007941 */ /* 0x000fea0003800000 */
.L_x_1352:
[----:B-1----:R-:W-:Y:S01]  /*2770*/  SHF.R.S32.HI R7, RZ, 0x4, R18 ;  /* 0x00000004ff077819 */ /* 0x002fe20000011412 */
[C---:B------:R-:W-:Y:S01]  /*2780*/  IMAD.SHL.U32 R6, R24.reuse, 0x40, RZ ;  /* 0x0000004018067824 */ /* 0x040fe200078e00ff */
[----:B------:R-:W-:Y:S01]  /*2790*/  R2P PR, R24, 0x6 ;  /* 0x0000000618007804 */ /* 0x000fe20000000000 */
[----:B------:R-:W-:Y:S01]  /*27a0*/  IMAD.SHL.U32 R3, R16, 0x40, RZ ;  /* 0x0000004010037824 */ /* 0x000fe200078e00ff */
[----:B------:R-:W-:Y:S01]  /*27b0*/  LEA.HI R0, R18, R7, RZ, 0x1 ;  /* 0x0000000712007211 */ /* 0x000fe200078f08ff */
[----:B--2---:R-:W-:Y:S01]  /*27c0*/  IMAD.SHL.U32 R8, R17, 0x40, RZ ;  /* 0x0000004011087824 */ /* 0x004fe200078e00ff */
        /* <DEDUP_REMOVED lines=25> */
[----:B------:R-:W1:Y:S01]  /*2960*/  LDSM.16.M88.4 R20, [R206] ;  /* 0x00000000ce14783b */ /* 0x000e620000000200 */
[----:B------:R-:W-:Y:S01]  /*2970*/  @P1 IADD3 R215, R0, -0x20, RZ ;  /* 0xffffffe000d71810 */ /* 0x000fe20007ffe0ff */
[----:B------:R-:W-:Y:S01]  /*2980*/  IMAD.MOV.U32 R0, RZ, RZ, 0x40 ;  /* 0x00000040ff007424 */ /* 0x000fe200078e00ff */
[----:B------:R-:W-:Y:S01]  /*2990*/  LOP3.LUT R3, R3, 0x6, RZ, 0xc0, !PT ;  /* 0x0000000603037812 */ /* 0x000fe200078ec0ff */
[----:B------:R-:W2:Y:S01]  /*29a0*/  LDSM.16.M88.4 R8, [R206+0x2000] ;  /* 0x00200000ce08783b */ /* 0x000ea20000000200 */
[C---:B------:R-:W-:Y:S01]  /*29b0*/  IMAD R214, R2.reuse, 0x2, R206 ;  /* 0x0000000202d67824 */ /* 0x040fe200078e02ce */
[----:B------:R-:W-:Y:S01]  /*29c0*/  IADD3 R218, R215, 0x800, RZ ;  /* 0x00000800d7da7810 */ /* 0x000fe20007ffe0ff */
[----:B------:R-:W-:Y:S01]  /*29d0*/  IMAD R212, R2, 0x2, R208 ;  /* 0x0000000202d47824 */ /* 0x000fe200078e02d0 */
[----:B------:R-:W5:Y:S01]  /*29e0*/  LDSM.16.M88.4 R28, [R204+0x8800] ;  /* 0x00880000cc1c783b */ /* 0x000f620000000200 */
[----:B------:R-:W-:-:S02]  /*29f0*/  SEL R0, R0, 0xffffffc0, !P2 ;  /* 0xffffffc000007807 */ /* 0x000fc40005000000 */
[C---:B------:R-:W-:Y:S01]  /*2a00*/  IADD3 R217, R215.reuse, 0x1000, RZ ;  /* 0x00001000d7d97810 */ /* 0x040fe20007ffe0ff */
[----:B------:R-:W-:Y:S01]  /*2a10*/  LDSM.16.M88.4 R12, [R208+0x2000] ;  /* 0x00200000d00c783b */ /* 0x000fe20000000200 */
[----:B------:R-:W-:Y:S01]  /*2a20*/  IADD3 R216, R215, 0x1800, RZ ;  /* 0x00001800d7d87810 */ /* 0x000fe20007ffe0ff */
[----:B------:R-:W-:Y:S02]  /*2a30*/  IMAD.IADD R213, R204, 0x1, R0 ;  /* 0x00000001ccd57824 */ /* 0x000fe400078e0200 */
[----:B------:R-:W3:Y:S01]  /*2a40*/  LDSM.16.M88.4 R32, [R215+0x800] ;  /* 0x00080000d720783b */ /* 0x000ee20000000200 */
[----:B------:R-:W-:Y:S02]  /*2a50*/  IMAD.IADD R211, R0, 0x1, R215 ;  /* 0x0000000100d37824 */ /* 0x000fe400078e02d7 */
[----:B------:R-:W-:Y:S01]  /*2a60*/  IMAD.U32 R0, RZ, RZ, UR6 ;  /* 0x00000006ff007e24 */ /* 0x000fe2000f8e00ff */
[----:B------:R-:W4:Y:S03]  /*2a70*/  LDSM.16.M88.4 R36, [R215] ;  /* 0x00000000d724783b */ /* 0x000f260000000200 */
[----:B------:R-:W-:Y:S01]  /*2a80*/  IMAD R0, R0, 0x20, R3 ;  /* 0x0000002000007824 */ /* 0x000fe200078e0203 */
[----:B------:R-:W-:Y:S04]  /*2a90*/  LDSM.16.M88.4 R40, [R213+0x8000] ;  /* 0x00800000d528783b */ /* 0x000fe80000000200 */
[----:B------:R-:W-:Y:S01]  /*2aa0*/  LDSM.16.M88.4 R24, [R214+0x2000] ;  /* 0x00200000d618783b */ /* 0x000fe20000000200 */
[----:B------:R-:W-:-:S02]  /*2ab0*/  IADD3 R5, R0, 0x1, RZ ;  /* 0x0000000100057810 */ /* 0x000fc40007ffe0ff */
[C---:B------:R-:W-:Y:S01]  /*2ac0*/  IADD3 R6, R0.reuse, 0x10, RZ ;  /* 0x0000001000067810 */ /* 0x040fe20007ffe0ff */
[----:B------:R-:W-:Y:S01]  /*2ad0*/  LDSM.16.M88.4 R44, [R213+0x8800] ;  /* 0x00880000d52c783b */ /* 0x000fe20000000200 */
[----:B------:R-:W-:Y:S02]  /*2ae0*/  ISETP.GE.AND P6, PT, R5, UR14, PT ;  /* 0x0000000e05007c0c */ /* 0x000fe4000bfc6270 */
[----:B------:R-:W-:Y:S02]  /*2af0*/  IADD3 R5, R0, 0x11, RZ ;  /* 0x0000001100057810 */ /* 0x000fe40007ffe0ff */
[----:B------:R-:W-:Y:S02]  /*2b00*/  ISETP.GE.AND P3, PT, R6, UR14, PT ;  /* 0x0000000e06007c0c */ /* 0x000fe4000bf66270 */
[----:B------:R-:W-:Y:S01]  /*2b10*/  ISETP.GE.AND P0, PT, R5, UR14, PT ;  /* 0x0000000e05007c0c */ /* 0x000fe2000bf06270 */
[----:B-1----:R-:W-:Y:S01]  /*2b20*/  HMMA.16816.F32.BF16 R68, R20, R16, RZ ;  /* 0x000000101444723c */ /* 0x002fe200000418ff */
[----:B------:R-:W-:-:S02]  /*2b30*/  IADD3 R3, R0, 0x8, RZ ;  /* 0x0000000800037810 */ /* 0x000fc40007ffe0ff */
[C---:B------:R-:W-:Y:S02]  /*2b40*/  IADD3 R7, R0.reuse, 0x9, RZ ;  /* 0x0000000900077810 */ /* 0x040fe40007ffe0ff */
[----:B------:R-:W-:Y:S02]  /*2b50*/  ISETP.GE.AND P5, PT, R3, UR14, PT ;  /* 0x0000000e03007c0c */ /* 0x000fe4000bfa6270 */
[C---:B------:R-:W-:Y:S01]  /*2b60*/  IADD3 R3, R0.reuse, 0x18, RZ ;  /* 0x0000001800037810 */ /* 0x040fe20007ffe0ff */
[----:B--2---:R-:W-:Y:S01]  /*2b70*/  HMMA.16816.F32.BF16 R52, R8, R16, RZ ;  /* 0x000000100834723c */ /* 0x004fe200000418ff */
[C---:B------:R-:W-:Y:S02]  /*2b80*/  ISETP.GE.AND P1, PT, R0.reuse, UR14, PT ;  /* 0x0000000e00007c0c */ /* 0x040fe4000bf26270 */
[----:B------:R-:W-:Y:S02]  /*2b90*/  IADD3 R0, R0, 0x19, RZ ;  /* 0x0000001900007810 */ /* 0x000fe40007ffe0ff */
[----:B------:R-:W-:-:S02]  /*2ba0*/  ISETP.GE.AND P4, PT, R7, UR14, PT ;  /* 0x0000000e07007c0c */ /* 0x000fc4000bf86270 */
[----:B------:R-:W-:Y:S01]  /*2bb0*/  ISETP.GE.AND P2, PT, R3, UR14, PT ;  /* 0x0000000e03007c0c */ /* 0x000fe2000bf46270 */
[-C--:B------:R-:W-:Y:S08]  /*2bc0*/  HMMA.16816.F32.BF16 R60, R8, R18.reuse, RZ ;  /* 0x00000012083c723c */ /* 0x080ff000000418ff */
[----:B------:R-:W-:Y:S01]  /*2bd0*/  HMMA.16816.F32.BF16 R72, R20, R18, RZ ;  /* 0x000000121448723c */ /* 0x000fe200000418ff */
[----:B------:R-:W1:Y:S07]  /*2be0*/  LDSM.16.M88.4 R16, [R208] ;  /* 0x00000000d010783b */ /* 0x000e6e0000000200 */
[C---:B-----5:R-:W-:Y:S08]  /*2bf0*/  HMMA.16816.F32.BF16 R56, R8.reuse, R28, RZ ;  /* 0x0000001c0838723c */ /* 0x060ff000000418ff */
[----:B------:R-:W-:Y:S08]  /*2c00*/  HMMA.16816.F32.BF16 R48, R8, R30, RZ ;  /* 0x0000001e0830723c */ /* 0x000ff000000418ff */
[C---:B------:R-:W-:Y:S08]  /*2c10*/  HMMA.16816.F32.BF16 R8, R20.reuse, R28, RZ ;  /* 0x0000001c1408723c */ /* 0x040ff000000418ff */
[----:B------:R-:W-:Y:S01]  /*2c20*/  HMMA.16816.F32.BF16 R64, R20, R30, RZ ;  /* 0x0000001e1440723c */ /* 0x000fe200000418ff */
[----:B------:R-:W2:Y:S07]  /*2c30*/  LDSM.16.M88.4 R20, [R214] ;  /* 0x00000000d614783b */ /* 0x000eae0000000200 */
[C---:B---3--:R-:W-:Y:S08]  /*2c40*/  HMMA.16816.F32.BF16 R80, R12.reuse, R32, R56 ;  /* 0x000000200c50723c */ /* 0x048ff00000041838 */
[C---:B----4-:R-:W-:Y:S08]  /*2c50*/  HMMA.16816.F32.BF16 R76, R12.reuse, R36, R52 ;  /* 0x000000240c4c723c */ /* 0x050ff00000041834 */
[----:B------:R-:W-:Y:S08]  /*2c60*/  HMMA.16816.F32.BF16 R56, R12, R34, R48 ;  /* 0x000000220c38723c */ /* 0x000ff00000041830 */
[----:B-1----:R-:W-:Y:S08]  /*2c70*/  HMMA.16816.F32.BF16 R52, R16, R36, R68 ;  /* 0x000000241034723c */ /* 0x002ff00000041844 */
[----:B------:R-:W-:Y:S01]  /*2c80*/  HMMA.16816.F32.BF16 R84, R12, R38, R60 ;  /* 0x000000260c54723c */ /* 0x000fe2000004183c */
[----:B------:R-:W-:Y:S07]  /*2c90*/  LDSM.16.M88.4 R12, [R212] ;  /* 0x00000000d40c783b */ /* 0x000fee0000000200 */
[C---:B------:R-:W-:Y:S01]  /*2ca0*/  HMMA.16816.F32.BF16 R48, R16.reuse, R32, R8 ;  /* 0x000000201030723c */ /* 0x040fe20000041808 */
[----:B------:R-:W-:Y:S07]  /*2cb0*/  LDSM.16.M88.4 R8, [R212+0x2000] ;  /* 0x00200000d408783b */ /* 0x000fee0000000200 */
[C---:B------:R-:W-:Y:S01]  /*2cc0*/  HMMA.16816.F32.BF16 R28, R16.reuse, R38, R72 ;  /* 0x00000026101c723c */ /* 0x040fe20000041848 */
[----:B------:R-:W1:Y:S07]  /*2cd0*/  LDSM.16.M88.4 R36, [R211] ;  /* 0x00000000d324783b */ /* 0x000e6e0000000200 */
[----:B------:R-:W-:Y:S01]  /*2ce0*/  HMMA.16816.F32.BF16 R64, R16, R34, R64 ;  /* 0x000000221040723c */ /* 0x000fe20000041840 */
[----:B------:R-:W3:Y:S04]  /*2cf0*/  LDSM.16.M88.4 R16, [R211+0x800] ;  /* 0x00080000d310783b */ /* 0x000ee80000000200 */
[----:B------:R-:W-:Y:S03]  /*2d00*/  LDSM.16.M88.4 R32, [R206+0x4000] ;  /* 0x00400000ce20783b */ /* 0x000fe60000000200 */
[C---:B------:R-:W-:Y:S08]  /*2d10*/  HMMA.16816.F32.BF16 R60, R24.reuse, R40, R76 ;  /* 0x00000028183c723c */ /* 0x040ff0000004184c */
[----:B------:R-:W-:Y:S08]  /*2d20*/  HMMA.16816.F32.BF16 R68, R24, R46, R56 ;  /* 0x0000002e1844723c */ /* 0x000ff00000041838 */
[----:B--2---:R-:W-:Y:S08]  /*2d30*/  HMMA.16816.F32.BF16 R56, R20, R40, R52 ;  /* 0x000000281438723c */ /* 0x004ff00000041834 */
[-C--:B------:R-:W-:Y:S08]  /*2d40*/  HMMA.16816.F32.BF16 R72, R24, R42.reuse, R84 ;  /* 0x0000002a1848723c */ /* 0x080ff00000041854 */
[----:B------:R-:W-:Y:S01]  /*2d50*/  HMMA.16816.F32.BF16 R52, R20, R42, R28 ;  /* 0x0000002a1434723c */ /* 0x000fe2000004181c */
[----:B------:R-:W-:Y:S04]  /*2d60*/  LDSM.16.M88.4 R40, [R204+0x9000] ;  /* 0x00900000cc28783b */ /* 0x000fe80000000200 */
[----:B------:R-:W2:Y:S03]  /*2d70*/  LDSM.16.M88.4 R28, [R206+0x6000] ;  /* 0x00600000ce1c783b */ /* 0x000ea60000000200 */
[-C--:B------:R-:W-:Y:S08]  /*2d80*/  HMMA.16816.F32.BF16 R80, R24, R44.reuse, R80 ;  /* 0x0000002c1850723c */ /* 0x080ff00000041850 */
[C---:B------:R-:W-:Y:S01]  /*2d90*/  HMMA.16816.F32.BF16 R24, R20.reuse, R44, R48 ;  /* 0x0000002c1418723c */ /* 0x040fe20000041830 */
[----:B------:R-:W4:Y:S07]  /*2da0*/  LDSM.16.M88.4 R48, [R204+0x9800] ;  /* 0x00980000cc30783b */ /* 0x000f2e0000000200 */
[----:B------:R-:W-:Y:S08]  /*2db0*/  HMMA.16816.F32.BF16 R20, R20, R46, R64 ;  /* 0x0000002e1414723c */ /* 0x000ff00000041840 */
[-C--:B-1----:R-:W-:Y:S08]  /*2dc0*/  HMMA.16816.F32.BF16 R60, R8, R36.reuse, R60 ;  /* 0x00000024083c723c */ /* 0x082ff0000004183c */
[----:B------:R-:W-:Y:S08]  /*2dd0*/  HMMA.16816.F32.BF16 R44, R12, R36, R56 ;  /* 0x000000240c2c723c */ /* 0x000ff00000041838 */
[----:B------:R-:W-:Y:S08]  /*2de0*/  HMMA.16816.F32.BF16 R56, R8, R38, R72 ;  /* 0x000000260838723c */ /* 0x000ff00000041848 */
[-C--:B---3--:R-:W-:Y:S01]  /*2df0*/  HMMA.16816.F32.BF16 R76, R12, R16.reuse, R24 ;  /* 0x000000100c4c723c */ /* 0x088fe20000041818 */
[----:B------:R-:W-:Y:S07]  /*2e00*/  LDSM.16.M88.4 R24, [R208+0x4000] ;  /* 0x00400000d018783b */ /* 0x000fee0000000200 */
[C---:B------:R-:W-:Y:S08]  /*2e10*/  HMMA.16816.F32.BF16 R72, R8.reuse, R16, R80 ;  /* 0x000000100848723c */ /* 0x040ff00000041850 */
[----:B------:R-:W-:Y:S01]  /*2e20*/  HMMA.16816.F32.BF16 R80, R8, R18, R68 ;  /* 0x000000120850723c */ /* 0x000fe20000041844 */
[----:B------:R-:W-:Y:S07]  /*2e30*/  LDSM.16.M88.4 R8, [R208+0x6000] ;  /* 0x00600000d008783b */ /* 0x000fee0000000200 */
[C---:B------:R-:W-:Y:S08]  /*2e40*/  HMMA.16816.F32.BF16 R36, R12.reuse, R38, R52 ;  /* 0x000000260c24723c */ /* 0x040ff00000041834 */
[----:B------:R-:W-:Y:S01]  /*2e50*/  HMMA.16816.F32.BF16 R68, R12, R18, R20 ;  /* 0x000000120c44723c */ /* 0x000fe20000041814 */
[----:B------:R-:W1:Y:S04]  /*2e60*/  LDSM.16.M88.4 R12, [R215+0x1000] ;  /* 0x00100000d70c783b */ /* 0x000e680000000200 */
[----:B------:R-:W-:Y:S03]  /*2e70*/  LDSM.16.M88.4 R16, [R214+0x6000] ;  /* 0x00600000d610783b */ /* 0x000fe60000000200 */
[-C--:B--2---:R-:W-:Y:S01]  /*2e80*/  HMMA.16816.F32.BF16 R64, R28, R40.reuse, R60 ;  /* 0x000000281c40723c */ /* 0x084fe2000004183c */
[----:B------:R-:W-:Y:S07]  /*2e90*/  LDSM.16.M88.4 R20, [R214+0x4000] ;  /* 0x00400000d614783b */ /* 0x000fee0000000200 */
[----:B------:R-:W-:Y:S01]  /*2ea0*/  HMMA.16816.F32.BF16 R60, R32, R40, R44 ;  /* 0x00000028203c723c */ /* 0x000fe2000004182c */
[----:B------:R-:W2:Y:S07]  /*2eb0*/  LDSM.16.M88.4 R44, [R215+0x1800] ;  /* 0x00180000d72c783b */ /* 0x000eae0000000200 */
[----:B------:R-:W-:Y:S08]  /*2ec0*/  HMMA.16816.F32.BF16 R56, R28, R42, R56 ;  /* 0x0000002a1c38723c */ /* 0x000ff00000041838 */
[-C--:B----4-:R-:W-:Y:S08]  /*2ed0*/  HMMA.16816.F32.BF16 R84, R32, R48.reuse, R76 ;  /* 0x000000302054723c */ /* 0x090ff0000004184c */
[----:B------:R-:W-:Y:S08]  /*2ee0*/  HMMA.16816.F32.BF16 R52, R28, R48, R72 ;  /* 0x000000301c34723c */ /* 0x000ff00000041848 */
[C---:B------:R-:W-:Y:S01]  /*2ef0*/  HMMA.16816.F32.BF16 R40, R32.reuse, R42, R36 ;  /* 0x0000002a2028723c */ /* 0x040fe20000041824 */
[----:B------:R-:W3:Y:S07]  /*2f00*/  LDSM.16.M88.4 R36, [R213+0x9000] ;  /* 0x00900000d524783b */ /* 0x000eee0000000200 */
[-C--:B------:R-:W-:Y:S01]  /*2f10*/  HMMA.16816.F32.BF16 R76, R32, R50.reuse, R68 ;  /* 0x00000032204c723c */ /* 0x080fe20000041844 */
[----:B------:R-:W4:Y:S07]  /*2f20*/  LDSM.16.M88.4 R32, [R213+0x9800] ;  /* 0x00980000d520783b */ /* 0x000f2e0000000200 */
[----:B------:R-:W-:Y:S08]  /*2f30*/  HMMA.16816.F32.BF16 R28, R28, R50, R80 ;  /* 0x000000321c1c723c */ /* 0x000ff00000041850 */
[C---:B-1----:R-:W-:Y:S08]  /*2f40*/  HMMA.16816.F32.BF16 R48, R8.reuse, R12, R64 ;  /* 0x0000000c0830723c */ /* 0x042ff00000041840 */
[----:B------:R-:W-:Y:S08]  /*2f50*/  HMMA.16816.F32.BF16 R64, R8, R14, R56 ;  /* 0x0000000e0840723c */ /* 0x000ff00000041838 */
[-C--:B--2---:R-:W-:Y:S08]  /*2f60*/  HMMA.16816.F32.BF16 R56, R24, R44.reuse, R84 ;  /* 0x0000002c1838723c */ /* 0x084ff00000041854 */
[----:B------:R-:W-:Y:S08]  /*2f70*/  HMMA.16816.F32.BF16 R80, R8, R44, R52 ;  /* 0x0000002c0850723c */ /* 0x000ff00000041834 */
[C---:B------:R-:W-:Y:S08]  /*2f80*/  HMMA.16816.F32.BF16 R68, R24.reuse, R12, R60 ;  /* 0x0000000c1844723c */ /* 0x040ff0000004183c */
[C---:B------:R-:W-:Y:S01]  /*2f90*/  HMMA.16816.F32.BF16 R72, R24.reuse, R14, R40 ;  /* 0x0000000e1848723c */ /* 0x040fe20000041828 */
[----:B------:R-:W-:Y:S07]  /*2fa0*/  LDSM.16.M88.4 R12, [R212+0x4000] ;  /* 0x00400000d40c783b */ /* 0x000fee0000000200 */
[-C--:B------:R-:W-:Y:S01]  /*2fb0*/  HMMA.16816.F32.BF16 R52, R24, R46.reuse, R76 ;  /* 0x0000002e1834723c */ /* 0x080fe2000004184c */
[----:B------:R-:W1:Y:S07]  /*2fc0*/  LDSM.16.M88.4 R24, [R211+0x1800] ;  /* 0x00180000d318783b */ /* 0x000e6e0000000200 */
[----:B------:R-:W-:Y:S01]  /*2fd0*/  HMMA.16816.F32.BF16 R60, R8, R46, R28 ;  /* 0x0000002e083c723c */ /* 0x000fe2000004181c */
[----:B------:R-:W2:Y:S04]  /*2fe0*/  LDSM.16.M88.4 R8, [R212+0x6000] ;  /* 0x00600000d408783b */ /* 0x000ea80000000200 */
[----:B------:R-:W5:Y:S01]  /*2ff0*/  LDSM.16.M88.4 R28, [R211+0x1000] ;  /* 0x00100000d31c783b */ /* 0x000f620000000200 */
[----:B------:R-:W-:-:S04]  /*3000*/  DEPBAR.LE SB0, 0x0 ;  /* 0x000080000000791a */ /* 0x000fc80000000000 */
[----:B---3--:R-:W-:Y:S08]  /*3010*/  HMMA.16816.F32.BF16 R40, R16, R38, R64 ;  /* 0x000000261028723c */ /* 0x008ff00000041840 */
[-C--:B----4-:R-:W-:Y:S08]  /*3020*/  HMMA.16816.F32.BF16 R56, R20, R32.reuse, R56 ;  /* 0x000000201438723c */ /* 0x090ff00000041838 */
[C---:B------:R-:W-:Y:S08]  /*3030*/  HMMA.16816.F32.BF16 R64, R16.reuse, R32, R80 ;  /* 0x000000201040723c */ /* 0x040ff00000041850 */
[-C--:B------:R-:W-:Y:S08]  /*3040*/  HMMA.16816.F32.BF16 R48, R16, R36.reuse, R48 ;  /* 0x000000241030723c */ /* 0x080ff00000041830 */
[C---:B------:R-:W-:Y:S08]  /*3050*/  HMMA.16816.F32.BF16 R44, R20.reuse, R36, R68 ;  /* 0x00000024142c723c */ /* 0x040ff00000041844 */
[----:B------:R-:W-:Y:S08]  /*3060*/  HMMA.16816.F32.BF16 R36, R20, R38, R72 ;  /* 0x000000261424723c */ /* 0x000ff00000041848 */
[-C--:B------:R-:W-:Y:S08]  /*3070*/  HMMA.16816.F32.BF16 R60, R16, R34.reuse, R60 ;  /* 0x00000022103c723c */ /* 0x080ff0000004183c */
[----:B------:R-:W-:Y:S08]  /*3080*/  HMMA.16816.F32.BF16 R52, R20, R34, R52 ;  /* 0x000000221434723c */ /* 0x000ff00000041834 */
[-C--:B-1----:R-:W-:Y:S08]  /*3090*/  HMMA.16816.F32.BF16 R20, R12, R24.reuse, R56 ;  /* 0x000000180c14723c */ /* 0x082ff00000041838 */
[C---:B--2---:R-:W-:Y:S08]  /*30a0*/  HMMA.16816.F32.BF16 R16, R8.reuse, R24, R64 ;  /* 0x000000180810723c */ /* 0x044ff00000041840 */
[-C--:B-----5:R-:W-:Y:S08]  /*30b0*/  HMMA.16816.F32.BF16 R48, R8, R28.reuse, R48 ;  /* 0x0000001c0830723c */ /* 0x0a0ff00000041830 */
[----:B------:R-:W-:Y:S08]  /*30c0*/  HMMA.16816.F32.BF16 R44, R12, R28, R44 ;  /* 0x0000001c0c2c723c */ /* 0x000ff0000004182c */
        /* <DEDUP_REMOVED lines=10> */
[-C--:B------:R-:W-:Y:S01]  /*3170*/  HMMA.16816.F32.BF16 R8, R8, R26.reuse, R60 ;  /* 0x0000001a0808723c */ /* 0x080fe2000004183c */
[----:B------:R-:W-:Y:S02]  /*3180*/  FSEL R30, R23, -INF , !P0 ;  /* 0xff800000171e7808 */ /* 0x000fe40004000000 */
[----:B------:R-:W-:Y:S02]  /*3190*/  FSEL R22, R21, -INF , !P0 ;  /* 0xff80000015167808 */ /* 0x000fe40004000000 */
[----:B------:R-:W-:Y:S02]  /*31a0*/  PLOP3.LUT P0, PT, PT, PT, UP0, 0x80, 0x0 ;  /* 0x000000000000781c */ /* 0x000fe40003f0f008 */
[----:B------:R-:W-:Y:S01]  /*31b0*/  FSEL R28, R46, -INF , !P1 ;  /* 0xff8000002e1c7808 */ /* 0x000fe20004800000 */
[----:B------:R-:W-:Y:S01]  /*31c0*/  HMMA.16816.F32.BF16 R12, R12, R26, R52 ;  /* 0x0000001a0c0c723c */ /* 0x000fe20000041834 */
[----:B------:R-:W-:-:S02]  /*31d0*/  FSEL R25, R44, -INF , !P1 ;  /* 0xff8000002c197808 */ /* 0x000fc40004800000 */
[----:B------:R-:W-:Y:S02]  /*31e0*/  ISETP.GE.AND P1, PT, R0, UR14, PT ;  /* 0x0000000e00007c0c */ /* 0x000fe4000bf26270 */
        /* <DEDUP_REMOVED lines=19> */
[----:B------:R-:W-:Y:S01]  /*3320*/  FSEL R21, R13, -INF , !P1 ;  /* 0xff8000000d157808 */ /* 0x000fe20004800000 */
[----:B------:R-:W-:Y:S06]  /*3330*/  BAR.SYNC.DEFER_BLOCKING 0x0 ;  /* 0x0000000000007b1d */ /* 0x000fec0000010000 */
[----:B------:R-:W-:Y:S05]  /*3340*/  @!P0 BRA `(.L_x_1354) ;  /* 0x000002a000008947 */ /* 0x000fea0003800000 */
[----:B------:R-:W-:Y:S01]  /*3350*/  ULEA.HI.SX32 UR5, UR8, 0xfffffffe, 0x1b ;  /* 0xfffffffe08057891 */ /* 0x000fe2000f8fda3f */
        /* <DEDUP_REMOVED lines=39> */
.L_x_1356:
[----:B------:R-:W-:Y:S05]  /*35d0*/  BSYNC B0 ;  /* 0x0000000000007941 */ /* 0x000fea0003800000 */
.L_x_1355:
[----:B------:R-:W0:Y:S02]  /*35e0*/  LDGDEPBAR ;  /* 0x00000000000079af */ /* 0x000e240000000000 */
.L_x_1354:
[----:B------:R-:W-:Y:S01]  /*35f0*/  FMNMX.FTZ R136, R25, R24, !PT ;  /* 0x0000001819887209 */ /* 0x000fe20007810000 */
[----:B------:R-:W-:Y:S01]  /*3600*/  IMAD R223, R223, 0x8, R90 ;  /* 0x00000008dfdf7824 */ /* 0x000fe200078e025a */
[----:B------:R-:W-:Y:S01]  /*3610*/  FMNMX.FTZ R0, R28, R47, !PT ;  /* 0x0000002f1c007209 */ /* 0x000fe20007810000 */
[----:B------:R-:W-:Y:S01]  /*3620*/  UIADD3 UR25, UR21, -0x4498517b, URZ ;  /* 0xbb67ae8515197890 */ /* 0x000fe2000fffe03f */
[----:B------:R-:W-:Y:S01]  /*3630*/  FMNMX.FTZ R136, R36, R136, !PT ;  /* 0x0000008824887209 */ /* 0x000fe20007810000 */
[----:B-1----:R-:W-:Y:S01]  /*3640*/  IMAD.WIDE.U32 R10, R223, -0x326172a9, RZ ;  /* 0xcd9e8d57df0a7825 */ /* 0x002fe200078e00ff */
        /* <DEDUP_REMOVED lines=19> */
[----:B------:R-:W-:Y:S01]  /*3780*/  UIADD3 UR28, UR20, -0x4ab325aa, URZ ;  /* 0xb54cda56141c7890 */ /* 0x000fe2000fffe03f */
[----:B------:R-:W-:Y:S01]  /*3790*/  FMNMX.FTZ R0, R29, R0, !PT ;  /* 0x000000001d007209 */ /* 0x000fe20007810000 */
[----:B------:R-:W-:Y:S01]  /*37a0*/  IMAD R227, R245, 0x10000, R245 ;  /* 0x00010000f5e37824 */ /* 0x000fe200078e02f5 */
[----:B------:R-:W-:Y:S01]  /*37b0*/  LOP3.LUT R35, R91, UR20, RZ, 0x3c, !PT ;  /* 0x000000145b237c12 */ /* 0x000fe2000f8e3cff */
[----:B------:R-:W1:Y:S01]  /*37c0*/  SHFL.BFLY PT, R3, R136, 0x2, 0x1f ;  /* 0x0c401f0088037f89 */ /* 0x000e6200000e0000 */
[----:B------:R-:W-:Y:S01]  /*37d0*/  UIADD3 UR14, UR20, 0x1715609d, URZ ;  /* 0x1715609d140e7890 */ /* 0x000fe2000fffe03f */
[----:B------:R-:W-:Y:S01]  /*37e0*/  IADD3 R250, R223, 0x4, RZ ;  /* 0x00000004dffa7810 */ /* 0x000fe20007ffe0ff */
[----:B------:R-:W-:Y:S01]  /*37f0*/  UIADD3 UR27, UR21, 0x646e171e, URZ ;  /* 0x646e171e151b7890 */ /* 0x000fe2000fffe03f */
[----:B------:R-:W3:Y:S01]  /*3800*/  SHFL.BFLY PT, R5, R0, 0x2, 0x1f ;  /* 0x0c401f0000057f89 */ /* 0x000ee200000e0000 */
[----:B--2---:R-:W-:-:S05]  /*3810*/  LOP3.LUT R6, R11, R35, RZ, 0x3c, !PT ;  /* 0x000000230b067212 */ /* 0x004fca00078e3cff */
[----:B------:R-:W-:-:S05]  /*3820*/  IMAD.WIDE.U32 R14, R6, -0x2daee0ad, RZ ;  /* 0xd2511f53060e7825 */ /* 0x000fca00078e00ff */
[----:B------:R-:W-:Y:S02]  /*3830*/  LOP3.LUT R6, R15, UR25, R32, 0x96, !PT ;  /* 0x000000190f067c12 */ /* 0x000fe4000f8e9620 */
[----:B-1----:R-:W-:Y:S01]  /*3840*/  FMNMX.FTZ R136, R136, R3, !PT ;  /* 0x0000000388887209 */ /* 0x002fe20007810000 */
[----:B------:R-:W-:Y:S01]  /*3850*/  IMAD.U32 R3, RZ, RZ, UR6 ;  /* 0x00000006ff037e24 */ /* 0x000fe2000f8e00ff */
[----:B---3--:R-:W-:-:S03]  /*3860*/  FMNMX.FTZ R5, R5, R0, !PT ;  /* 0x0000000005057209 */ /* 0x008fc60007810000 */
[----:B------:R-:W1:Y:S01]  /*3870*/  SHFL.BFLY PT, R7, R136, 0x1, 0x1f ;  /* 0x0c201f0088077f89 */ /* 0x000e6200000e0000 */
[----:B------:R-:W-:-:S03]  /*3880*/  LOP3.LUT R3, R33, UR21, R3, 0x96, !PT ;  /* 0x0000001521037c12 */ /* 0x000fc6000f8e9603 */
[----:B------:R-:W2:Y:S02]  /*3890*/  SHFL.BFLY PT, R135, R5, 0x1, 0x1f ;  /* 0x0c201f0005877f89 */ /* 0x000ea400000e0000 */
[----:B------:R-:W-:-:S05]  /*38a0*/  IMAD.WIDE.U32 R18, R3, -0x326172a9, RZ ;  /* 0xcd9e8d5703127825 */ /* 0x000fca00078e00ff */
[----:B------:R-:W-:-:S05]  /*38b0*/  LOP3.LUT R10, R19, UR26, R10, 0x96, !PT ;  /* 0x0000001a130a7c12 */ /* 0x000fca000f8e960a */
[----:B------:R-:W-:-:S05]  /*38c0*/  IMAD.WIDE.U32 R10, R10, -0x2daee0ad, RZ ;  /* 0xd2511f530a0a7825 */ /* 0x000fca00078e00ff */
[----:B------:R-:W-:Y:S02]  /*38d0*/  LOP3.LUT R11, R11, UR23, R14, 0x96, !PT ;  /* 0x000000170b0b7c12 */ /* 0x000fe4000f8e960e */
[----:B-1----:R-:W-:Y:S01]  /*38e0*/  FMNMX.FTZ R136, R136, R7, !PT ;  /* 0x0000000788887209 */ /* 0x002fe20007810000 */
[----:B------:R-:W-:-:S03]  /*38f0*/  IMAD.WIDE.U32 R6, R6, -0x326172a9, RZ ;  /* 0xcd9e8d5706067825 */ /* 0x000fc600078e00ff */
[C---:B------:R-:W-:Y:S01]  /*3900*/  FSETP.NEU.FTZ.AND P1, PT, R136.reuse, -INF , PT ;  /* 0xff8000008800780b */ /* 0x040fe20003f3d000 */
[----:B------:R-:W-:Y:S01]  /*3910*/  FMUL.FTZ R8, R136, c[0x0][0x23c] ;  /* 0x00008f0088087a20 */ /* 0x000fe20000410000 */
[----:B------:R-:W-:Y:S02]  /*3920*/  LOP3.LUT R12, R7, UR24, R18, 0x96, !PT ;  /* 0x00000018070c7c12 */ /* 0x000fe4000f8e9612 */
[----:B--2---:R-:W-:Y:S02]  /*3930*/  FMNMX.FTZ R135, R5, R135, !PT ;  /* 0x0000008705877209 */ /* 0x004fe40007810000 */
[----:B------:R-:W-:Y:S01]  /*3940*/  FSEL R8, R8, RZ, P1 ;  /* 0x000000ff08087208 */ /* 0x000fe20000800000 */
[----:B------:R-:W-:Y:S01]  /*3950*/  IMAD.WIDE.U32 R12, R12, -0x2daee0ad, RZ ;  /* 0xd2511f530c0c7825 */ /* 0x000fe200078e00ff */
[----:B------:R-:W-:-:S03]  /*3960*/  FSETP.NEU.FTZ.AND P1, PT, R135, -INF , PT ;  /* 0xff8000008700780b */ /* 0x000fc60003f3d000 */
[--C-:B------:R-:W-:Y:S02]  /*3970*/  FFMA.FTZ R0, R25, c[0x0][0x23c], -R8.reuse ;  /* 0x00008f0019007a23 */ /* 0x100fe40000010808 */
[--C-:B------:R-:W-:Y:S02]  /*3980*/  FFMA.FTZ R3, R24, c[0x0][0x23c], -R8.reuse ;  /* 0x00008f0018037a23 */ /* 0x100fe40000010808 */
[----:B------:R1:W-:Y:S01]  /*3990*/  MUFU.EX2 R116, R0 ;  /* 0x0000000000747308 */ /* 0x0003e20000000800 */
[----:B------:R-:W-:-:S07]  /*39a0*/  FFMA.FTZ R5, R37, c[0x0][0x23c], -R8 ;  /* 0x00008f0025057a23 */ /* 0x000fce0000010808 */
[----:B------:R2:W-:Y:S01]  /*39b0*/  MUFU.EX2 R226, R3 ;  /* 0x0000000300e27308 */ /* 0x0005e20000000800 */
[----:B-1----:R-:W-:Y:S01]  /*39c0*/  LOP3.LUT R0, R13, UR17, R10, 0x96, !PT ;  /* 0x000000110d007c12 */ /* 0x002fe2000f8e960a */
[----:B------:R-:W-:-:S06]  /*39d0*/  IMAD.WIDE.U32 R10, R11, -0x326172a9, RZ ;  /* 0xcd9e8d570b0a7825 */ /* 0x000fcc00078e00ff */
[----:B------:R-:W-:Y:S01]  /*39e0*/  MUFU.EX2 R251, R5 ;  /* 0x0000000500fb7308 */ /* 0x000fe20000000800 */
[----:B------:R-:W-:Y:S01]  /*39f0*/  IMAD.WIDE.U32 R16, R0, -0x326172a9, RZ ;  /* 0xcd9e8d5700107825 */ /* 0x000fe200078e00ff */
[----:B------:R-:W-:-:S03]  /*3a00*/  LOP3.LUT R11, R11, UR22, R6, 0x96, !PT ;  /* 0x000000160b0b7c12 */ /* 0x000fc6000f8e9606 */
[----:B--2---:R-:W-:Y:S01]  /*3a10*/  FFMA.FTZ R3, R36, c[0x0][0x23c], -R8 ;  /* 0x00008f0024037a23 */ /* 0x004fe20000010808 */
[----:B------:R-:W-:Y:S01]  /*3a20*/  LOP3.LUT R0, R17, UR16, R10, 0x96, !PT ;  /* 0x0000001011007c12 */ /* 0x000fe2000f8e960a */
[----:B------:R-:W-:Y:S02]  /*3a30*/  IMAD.WIDE.U32 R10, R11, -0x2daee0ad, RZ ;  /* 0xd2511f530b0a7825 */ /* 0x000fe400078e00ff */
[----:B------:R1:W2:Y:S02]  /*3a40*/  MUFU.EX2 R107, R3 ;  /* 0x00000003006b7308 */ /* 0x0002a40000000800 */
[----:B------:R-:W-:-:S04]  /*3a50*/  IMAD.WIDE.U32 R14, R0, -0x2daee0ad, RZ ;  /* 0xd2511f53000e7825 */ /* 0x000fc800078e00ff */
[----:B------:R-:W-:Y:S01]  /*3a60*/  IMAD.IADD R0, R89, 0x1, R88 ;  /* 0x0000000159007824 */ /* 0x000fe200078e0258 */
[----:B------:R-:W-:Y:S02]  /*3a70*/  LOP3.LUT R6, R15, UR12, R10, 0x96, !PT ;  /* 0x0000000c0f067c12 */ /* 0x000fe4000f8e960a */
[----:B------:R-:W-:Y:S01]  /*3a80*/  LOP3.LUT R10, R11, UR15, R12, 0x96, !PT ;  /* 0x0000000f0b0a7c12 */ /* 0x000fe2000f8e960c */
[----:B------:R-:W-:Y:S02]  /*3a90*/  IMAD.SHL.U32 R205, R0, 0x2, RZ ;  /* 0x0000000200cd7824 */ /* 0x000fe400078e00ff */
[----:B------:R-:W-:-:S03]  /*3aa0*/  IMAD.WIDE.U32 R6, R6, -0x326172a9, RZ ;  /* 0xcd9e8d5706067825 */ /* 0x000fc600078e00ff */
[----:B------:R-:W3:Y:S01]  /*3ab0*/  LDSM.16.MT88.4 R40, [R205+0xa000] ;  /* 0x00a00000cd28783b */ /* 0x000ee20000004200 */
[----:B-1----:R-:W-:Y:S01]  /*3ac0*/  FMUL.FTZ R3, R135, c[0x0][0x23c] ;  /* 0x00008f0087037a20 */ /* 0x002fe20000410000 */
[----:B------:R-:W-:Y:S01]  /*3ad0*/  LOP3.LUT R0, R6, 0xffff, RZ, 0xc0, !PT ;  /* 0x0000ffff06007812 */ /* 0x000fe200078ec0ff */
[----:B------:R-:W-:Y:S01]  /*3ae0*/  IMAD.WIDE.U32 R12, R10, -0x326172a9, RZ ;  /* 0xcd9e8d570a0c7825 */ /* 0x000fe200078e00ff */
[----:B------:R-:W-:Y:S01]  /*3af0*/  LOP3.LUT R9, R6, 0xff, RZ, 0xc0, !PT ;  /* 0x000000ff06097812 */ /* 0x000fe200078ec0ff */
[----:B------:R-:W-:Y:S01]  /*3b00*/  LDSM.16.MT88.4 R92, [R205+0xb000] ;  /* 0x00b00000cd5c783b */ /* 0x000fe20000004200 */
[----:B------:R-:W-:Y:S01]  /*3b10*/  FSEL R3, R3, RZ, P1 ;  /* 0x000000ff03037208 */ /* 0x000fe20000800000 */
[--C-:B------:R-:W-:Y:S01]  /*3b20*/  IMAD R207, R4, 0x2, R205.reuse ;  /* 0x0000000204cf7824 */ /* 0x100fe200078e02cd */
[----:B------:R-:W-:Y:S01]  /*3b30*/  SHF.R.U32.HI R11, RZ, 0x18, R6 ;  /* 0x00000018ff0b7819 */ /* 0x000fe20000011606 */
[----:B------:R-:W-:Y:S01]  /*3b40*/  IMAD R210, R2, 0x2, R205 ;  /* 0x0000000202d27824 */ /* 0x000fe200078e02cd */
[----:B------:R-:W-:Y:S01]  /*3b50*/  LDSM.16.MT88.4 R200, [R205+0xa800] ;  /* 0x00a80000cdc8783b */ /* 0x000fe20000004200 */
[----:B------:R-:W-:-:S02]  /*3b60*/  FFMA.FTZ R5, R28, c[0x0][0x23c], -R3 ;  /* 0x00008f001c057a23 */ /* 0x000fc40000010803 */
[--C-:B------:R-:W-:Y:S01]  /*3b70*/  FFMA.FTZ R10, R38, c[0x0][0x23c], -R3.reuse ;  /* 0x00008f00260a7a23 */ /* 0x100fe20000010803 */
[----:B------:R-:W1:Y:S01]  /*3b80*/  LDSM.16.MT88.4 R56, [R207+0xa000] ;  /* 0x00a00000cf38783b */ /* 0x000e620000004200 */
[----:B------:R4:W-:Y:S01]  /*3b90*/  MUFU.EX2 R244, R5 ;  /* 0x0000000500f47308 */ /* 0x0009e20000000800 */
[----:B------:R-:W-:Y:S02]  /*3ba0*/  FFMA.FTZ R4, R26, c[0x0][0x23c], -R3 ;  /* 0x00008f001a047a23 */ /* 0x000fe40000010803 */
[----:B------:R-:W-:Y:S01]  /*3bb0*/  IMAD R209, R2, 0x2, R207 ;  /* 0x0000000202d17824 */ /* 0x000fe200078e02cf */
[----:B------:R-:W5:Y:S01]  /*3bc0*/  LDSM.16.MT88.4 R88, [R210+0xa000] ;  /* 0x00a00000d258783b */ /* 0x000f620000004200 */
[----:B------:R-:W-:-:S03]  /*3bd0*/  FFMA.FTZ R15, R30, c[0x0][0x23c], -R3 ;  /* 0x00008f001e0f7a23 */ /* 0x000fc60000010803 */
[----:B------:R-:W-:Y:S01]  /*3be0*/  MUFU.EX2 R241, R10 ;  /* 0x0000000a00f17308 */ /* 0x000fe20000000800 */
[----:B------:R-:W-:Y:S04]  /*3bf0*/  LDSM.16.MT88.4 R60, [R207+0xb000] ;  /* 0x00b00000cf3c783b */ /* 0x000fe80000004200 */
[----:B------:R-:W-:Y:S01]  /*3c00*/  LDSM.16.MT88.4 R76, [R210+0xb000] ;  /* 0x00b00000d24c783b */ /* 0x000fe20000004200 */
[----:B----4-:R-:W-:Y:S02]  /*3c10*/  FFMA.FTZ R5, R47, c[0x0][0x23c], -R3 ;  /* 0x00008f002f057a23 */ /* 0x010fe40000010803 */
[----:B------:R-:W4:Y:S01]  /*3c20*/  MUFU.EX2 R243, R4 ;  /* 0x0000000400f37308 */ /* 0x000f220000000800 */
[----:B------:R-:W1:Y:S04]  /*3c30*/  LDSM.16.MT88.4 R44, [R209+0xa000] ;  /* 0x00a00000d12c783b */ /* 0x000e680000004200 */
[----:B------:R-:W-:Y:S03]  /*3c40*/  LDSM.16.MT88.4 R124, [R209+0xb000] ;  /* 0x00b00000d17c783b */ /* 0x000fe60000004200 */
[----:B------:R2:W1:Y:S01]  /*3c50*/  MUFU.EX2 R242, R5 ;  /* 0x0000000500f27308 */ /* 0x0004620000000800 */
[----:B------:R-:W-:Y:S04]  /*3c60*/  LDSM.16.MT88.4 R196, [R207+0xa800] ;  /* 0x00a80000cfc4783b */ /* 0x000fe80000004200 */
[----:B------:R-:W-:Y:S03]  /*3c70*/  LDSM.16.MT88.4 R192, [R210+0xa800] ;  /* 0x00a80000d2c0783b */ /* 0x000fe60000004200 */
[----:B------:R-:W-:Y:S01]  /*3c80*/  MUFU.EX2 R232, R15 ;  /* 0x0000000f00e87308 */ /* 0x000fe20000000800 */
[----:B------:R-:W-:Y:S04]  /*3c90*/  LDSM.16.MT88.4 R188, [R209+0xa800] ;  /* 0x00a80000d1bc783b */ /* 0x000fe80000004200 */
[----:B------:R-:W-:Y:S01]  /*3ca0*/  LDSM.16.MT88.4 R184, [R205+0xb800] ;  /* 0x00b80000cdb8783b */ /* 0x000fe20000004200 */
[----:B--2---:R-:W-:-:S03]  /*3cb0*/  SHF.R.U32.HI R5, RZ, 0x8, R0 ;  /* 0x00000008ff057819 */ /* 0x004fc60000011600 */
[----:B------:R-:W-:Y:S01]  /*3cc0*/  LDSM.16.MT88.4 R172, [R207+0xb800] ;  /* 0x00b80000cfac783b */ /* 0x000fe20000004200 */
[----:B------:R-:W-:Y:S02]  /*3cd0*/  LOP3.LUT R0, R7, UR28, R12, 0x96, !PT ;  /* 0x0000001c07007c12 */ /* 0x000fe4000f8e960c */
[----:B------:R-:W-:Y:S01]  /*3ce0*/  SHF.R.U32.HI R7, RZ, 0x10, R6 ;  /* 0x00000010ff077819 */ /* 0x000fe20000011606 */
[----:B------:R-:W-:Y:S01]  /*3cf0*/  LDSM.16.MT88.4 R176, [R210+0xb800] ;  /* 0x00b80000d2b0783b */ /* 0x000fe20000004200 */
[----:B------:R-:W-:Y:S02]  /*3d00*/  PRMT R9, R9, 0x5410, R5 ;  /* 0x0000541009097816 */ /* 0x000fe40000000005 */
[----:B------:R-:W-:Y:S01]  /*3d10*/  LOP3.LUT R2, R0, 0xffff, RZ, 0xc0, !PT ;  /* 0x0000ffff00027812 */ /* 0x000fe200078ec0ff */
[----:B------:R-:W-:Y:S01]  /*3d20*/  LDSM.16.MT88.4 R180, [R209+0xb800] ;  /* 0x00b80000d1b4783b */ /* 0x000fe20000004200 */
[----:B------:R-:W-:Y:S02]  /*3d30*/  SHF.R.U32.HI R4, RZ, 0x10, R0 ;  /* 0x00000010ff047819 */ /* 0x000fe40000011600 */
[----:B------:R-:W-:-:S02]  /*3d40*/  LOP3.LUT R7, R7, 0xff, RZ, 0xc0, !PT ;  /* 0x000000ff07077812 */ /* 0x000fc400078ec0ff */
[----:B------:R-:W-:Y:S02]  /*3d50*/  LOP3.LUT R10, R0, 0xff, RZ, 0xc0, !PT ;  /* 0x000000ff000a7812 */ /* 0x000fe400078ec0ff */
[----:B------:R-:W-:Y:S01]  /*3d60*/  SHF.R.U32.HI R6, RZ, 0x18, R0 ;  /* 0x00000018ff067819 */ /* 0x000fe20000011600 */
[----:B------:R-:W-:Y:S01]  /*3d70*/  HSET2.LE.AND R0, R9, R227, PT ;  /* 0x000000e309007233 */ /* 0x000fe20003803000 */
[----:B------:R-:W-:Y:S02]  /*3d80*/  SHF.R.U32.HI R5, RZ, 0x8, R2 ;  /* 0x00000008ff057819 */ /* 0x000fe40000011602 */
[----:B------:R-:W-:Y:S02]  /*3d90*/  LOP3.LUT R4, R4, 0xff, RZ, 0xc0, !PT ;  /* 0x000000ff04047812 */ /* 0x000fe400078ec0ff */
[----:B------:R-:W-:Y:S02]  /*3da0*/  F2FP.BF16.PACK_AB R2, R251, R107 ;  /* 0x0000006bfb02723e */ /* 0x000fe400000010ff */
[----:B------:R-:W-:-:S02]  /*3db0*/  PRMT R7, R7, 0x5410, R11 ;  /* 0x0000541007077816 */ /* 0x000fc4000000000b */
[----:B------:R-:W-:Y:S02]  /*3dc0*/  PRMT R9, R4, 0x5410, R6 ;  /* 0x0000541004097816 */ /* 0x000fe40000000006 */
[----:B------:R-:W-:Y:S01]  /*3dd0*/  LOP3.LUT R6, R0, R2, RZ, 0xc0, !PT ;  /* 0x0000000200067212 */ /* 0x000fe200078ec0ff */
[--C-:B------:R-:W-:Y:S01]  /*3de0*/  HSET2.LE.AND R0, R7, R227.reuse, PT ;  /* 0x000000e307007233 */ /* 0x100fe20003803000 */
[----:B----4-:R-:W-:Y:S01]  /*3df0*/  F2FP.BF16.PACK_AB R2, R243, R241 ;  /* 0x000000f1f302723e */ /* 0x010fe200000010ff */
[--C-:B------:R-:W-:Y:S01]  /*3e00*/  HSET2.LE.AND R9, R9, R227.reuse, PT ;  /* 0x000000e309097233 */ /* 0x100fe20003803000 */
[----:B------:R-:W-:Y:S02]  /*3e10*/  PRMT R10, R10, 0x5410, R5 ;  /* 0x000054100a0a7816 */ /* 0x000fe40000000005 */
[----:B------:R-:W-:Y:S01]  /*3e20*/  LOP3.LUT R7, R0, R2, RZ, 0xc0, !PT ;  /* 0x0000000200077212 */ /* 0x000fe200078ec0ff */
[----:B------:R-:W-:Y:S01]  /*3e30*/  FFMA.FTZ R2, R27, c[0x0][0x23c], -R8 ;  /* 0x00008f001b027a23 */ /* 0x000fe20000010808 */
[----:B------:R-:W-:Y:S01]  /*3e40*/  FMNMX.FTZ R0, R72, R34, !PT ;  /* 0x0000002248007209 */ /* 0x000fe20007810000 */
[----:B------:R-:W-:Y:S01]  /*3e50*/  HSET2.LE.AND R4, R10, R227, PT ;  /* 0x000000e30a047233 */ /* 0x000fe20003803000 */
[----:B------:R-:W-:Y:S01]  /*3e60*/  F2FP.BF16.PACK_AB R5, R226, R116 ;  /* 0x00000074e205723e */ /* 0x000fe200000010ff */
[----:B------:R2:W-:Y:S01]  /*3e70*/  MUFU.EX2 R239, R2 ;  /* 0x0000000200ef7308 */ /* 0x0005e20000000800 */
[----:B------:R-:W-:-:S02]  /*3e80*/  FMNMX.FTZ R0, R73, R0, !PT ;  /* 0x0000000049007209 */ /* 0x000fc40007810000 */
[----:B-1----:R-:W-:Y:S02]  /*3e90*/  F2FP.BF16.PACK_AB R10, R242, R244 ;  /* 0x000000f4f20a723e */ /* 0x002fe400000010ff */
[----:B------:R-:W-:Y:S02]  /*3ea0*/  FMNMX.FTZ R0, R74, R0, !PT ;  /* 0x000000004a007209 */ /* 0x000fe40007810000 */
[----:B------:R-:W-:Y:S02]  /*3eb0*/  LOP3.LUT R4, R4, R5, RZ, 0xc0, !PT ;  /* 0x0000000504047212 */ /* 0x000fe400078ec0ff */
[----:B------:R-:W-:Y:S02]  /*3ec0*/  FMNMX.FTZ R0, R138, R0, !PT ;  /* 0x000000008a007209 */ /* 0x000fe40007810000 */
[----:B------:R-:W-:Y:S01]  /*3ed0*/  LOP3.LUT R5, R9, R10, RZ, 0xc0, !PT ;  /* 0x0000000a09057212 */ /* 0x000fe200078ec0ff */
[--C-:B------:R-:W-:Y:S01]  /*3ee0*/  FFMA.FTZ R9, R20, c[0x0][0x23c], -R8.reuse ;  /* 0x00008f0014097a23 */ /* 0x100fe20000010808 */
[----:B------:R-:W-:Y:S01]  /*3ef0*/  FMNMX.FTZ R0, R137, R0, !PT ;  /* 0x0000000089007209 */ /* 0x000fe20007810000 */
[----:B--2---:R-:W-:-:S03]  /*3f00*/  FFMA.FTZ R2, R22, c[0x0][0x23c], -R8 ;  /* 0x00008f0016027a23 */ /* 0x004fc60000010808 */
[----:B------:R-:W-:Y:S01]  /*3f10*/  FMNMX.FTZ R0, R133, R0, !PT ;  /* 0x0000000085007209 */ /* 0x000fe20007810000 */
[----:B------:R-:W-:Y:S01]  /*3f20*/  MUFU.EX2 R238, R9 ;  /* 0x0000000900ee7308 */ /* 0x000fe20000000800 */
[----:B---3--:R-:W-:Y:S02]  /*3f30*/  HMMA.16816.F32.BF16 R140, R4, R40, RZ ;  /* 0x00000028048c723c */ /* 0x008fe400000418ff */
[----:B------:R-:W-:-:S05]  /*3f40*/  FMNMX.FTZ R0, R132, R0, !PT ;  /* 0x0000000084007209 */ /* 0x000fca0007810000 */
[----:B------:R-:W1:Y:S01]  /*3f50*/  SHFL.BFLY PT, R12, R0, 0x2, 0x1f ;  /* 0x0c401f00000c7f89 */ /* 0x000e6200000e0000 */
[----:B------:R2:W-:Y:S01]  /*3f60*/  MUFU.EX2 R240, R2 ;  /* 0x0000000200f07308 */ /* 0x0005e20000000800 */
[C---:B------:R-:W-:Y:S08]  /*3f70*/  HMMA.16816.F32.BF16 R36, R4.reuse, R56, RZ ;  /* 0x000000380424723c */ /* 0x040ff000000418ff */
[----:B-----5:R-:W-:Y:S01]  /*3f80*/  HMMA.16816.F32.BF16 R52, R4, R88, RZ ;  /* 0x000000580434723c */ /* 0x020fe200000418ff */
[----:B--2---:R-:W-:-:S07]  /*3f90*/  LOP3.LUT R2, R13, UR14, R16, 0x96, !PT ;  /* 0x0000000e0d027c12 */ /* 0x004fce000f8e9610 */
[----:B------:R-:W-:Y:S01]  /*3fa0*/  HMMA.16816.F32.BF16 R68, R4, R44, RZ ;  /* 0x0000002c0444723c */ /* 0x000fe200000418ff */
[----:B------:R-:W-:Y:S01]  /*3fb0*/  IMAD.WIDE.U32 R10, R2, -0x2daee0ad, RZ ;  /* 0xd2511f53020a7825 */ /* 0x000fe200078e00ff */
[----:B-1----:R-:W-:-:S03]  /*3fc0*/  FMNMX.FTZ R16, R12, R0, !PT ;  /* 0x000000000c107209 */ /* 0x002fc60007810000 */
[----:B------:R-:W-:Y:S01]  /*3fd0*/  FFMA.FTZ R2, R21, c[0x0][0x23c], -R8 ;  /* 0x00008f0015027a23 */ /* 0x000fe20000010808 */
[----:B------:R-:W-:Y:S02]  /*3fe0*/  LOP3.LUT R9, R10, 0xffff, RZ, 0xc0, !PT ;  /* 0x0000ffff0a097812 */ /* 0x000fe400078ec0ff */
[C---:B------:R-:W-:Y:S01]  /*3ff0*/  HMMA.16816.F32.BF16 R84, R4.reuse, R92, RZ ;  /* 0x0000005c0454723c */ /* 0x040fe200000418ff */
[----:B------:R-:W-:Y:S01]  /*4000*/  FMNMX.FTZ R8, R104, R75, !PT ;  /* 0x0000004b68087209 */ /* 0x000fe20007810000 */
[----:B------:R1:W2:Y:S01]  /*4010*/  MUFU.EX2 R237, R2 ;  /* 0x0000000200ed7308 */ /* 0x0002a20000000800 */
[----:B------:R-:W-:Y:S01]  /*4020*/  LOP3.LUT R0, R11, UR27, R14, 0x96, !PT ;  /* 0x0000001b0b007c12 */ /* 0x000fe2000f8e960e */
[----:B------:R-:W-:Y:S01]  /*4030*/  FFMA.FTZ R14, R31, c[0x0][0x23c], -R3 ;  /* 0x00008f001f0e7a23 */ /* 0x000fe20000010803 */
[----:B------:R-:W-:Y:S02]  /*4040*/  LOP3.LUT R13, R10, 0xff, RZ, 0xc0, !PT ;  /* 0x000000ff0a0d7812 */ /* 0x000fe400078ec0ff */
[--C-:B------:R-:W-:Y:S01]  /*4050*/  SHF.R.U32.HI R11, RZ, 0x10, R10.reuse ;  /* 0x00000010ff0b7819 */ /* 0x100fe2000001160a */
[----:B------:R-:W-:Y:S01]  /*4060*/  HMMA.16816.F32.BF16 R100, R4, R60, RZ ;  /* 0x0000003c0464723c */ /* 0x000fe200000418ff */
[----:B------:R-:W-:Y:S01]  /*4070*/  SHF.R.U32.HI R12, RZ, 0x18, R10 ;  /* 0x00000018ff0c7819 */ /* 0x000fe2000001160a */
[----:B------:R-:W-:Y:S01]  /*4080*/  MUFU.EX2 R234, R14 ;  /* 0x0000000e00ea7308 */ /* 0x000fe20000000800 */
[----:B------:R-:W-:-:S02]  /*4090*/  SHF.R.U32.HI R10, RZ, 0x8, R9 ;  /* 0x00000008ff0a7819 */ /* 0x000fc40000011609 */
[----:B------:R-:W-:Y:S02]  /*40a0*/  LOP3.LUT R9, R11, 0xff, RZ, 0xc0, !PT ;  /* 0x000000ff0b097812 */ /* 0x000fe400078ec0ff */
[----:B------:R-:W-:Y:S01]  /*40b0*/  PRMT R13, R13, 0x5410, R10 ;  /* 0x000054100d0d7816 */ /* 0x000fe2000000000a */
[C---:B------:R-:W-:Y:S01]  /*40c0*/  HMMA.16816.F32.BF16 R112, R4.reuse, R76, RZ ;  /* 0x0000004c0470723c */ /* 0x040fe200000418ff */
[----:B------:R-:W-:Y:S01]  /*40d0*/  PRMT R12, R9, 0x5410, R12 ;  /* 0x00005410090c7816 */ /* 0x000fe2000000000c */
[--C-:B-1----:R-:W-:Y:S01]  /*40e0*/  FFMA.FTZ R2, R23, c[0x0][0x23c], -R3.reuse ;  /* 0x00008f0017027a23 */ /* 0x102fe20000010803 */
[----:B------:R-:W-:Y:S01]  /*40f0*/  LOP3.LUT R11, R0, 0xff, RZ, 0xc0, !PT ;  /* 0x000000ff000b7812 */ /* 0x000fe200078ec0ff */
[----:B------:R-:W-:Y:S02]  /*4100*/  FFMA.FTZ R3, R29, c[0x0][0x23c], -R3 ;  /* 0x00008f001d037a23 */ /* 0x000fe40000010803 */
[----:B------:R1:W-:Y:S02]  /*4110*/  MUFU.EX2 R236, R2 ;  /* 0x0000000200ec7308 */ /* 0x0003e40000000800 */
[C---:B------:R-:W-:Y:S06]  /*4120*/  HMMA.16816.F32.BF16 R164, R4.reuse, R124, RZ ;  /* 0x0000007c04a4723c */ /* 0x040fec00000418ff */
[----:B------:R3:W4:Y:S02]  /*4130*/  MUFU.EX2 R235, R3 ;  /* 0x0000000300eb7308 */ /* 0x0007240000000800 */
[----:B------:R-:W-:Y:S01]  /*4140*/  HMMA.16816.F32.BF16 R152, R4, R42, RZ ;  /* 0x0000002a0498723c */ /* 0x000fe200000418ff */
[----:B-1----:R-:W-:-:S02]  /*4150*/  FMNMX.FTZ R2, R105, R8, !PT ;  /* 0x0000000869027209 */ /* 0x002fc40007810000 */
[----:B------:R-:W-:-:S05]  /*4160*/  SHF.R.U32.HI R8, RZ, 0x10, R0 ;  /* 0x00000010ff087819 */ /* 0x000fca0000011600 */
[C---:B------:R-:W-:Y:S01]  /*4170*/  HMMA.16816.F32.BF16 R48, R4.reuse, R58, RZ ;  /* 0x0000003a0430723c */ /* 0x040fe200000418ff */
[----:B------:R-:W-:Y:S02]  /*4180*/  FMNMX.FTZ R10, R106, R2, !PT ;  /* 0x000000026a0a7209 */ /* 0x000fe40007810000 */
[----:B------:R-:W-:Y:S02]  /*4190*/  LOP3.LUT R2, R0, 0xffff, RZ, 0xc0, !PT ;  /* 0x0000ffff00027812 */ /* 0x000fe400078ec0ff */
[----:B---3--:R-:W-:Y:S02]  /*41a0*/  SHF.R.U32.HI R3, RZ, 0x18, R0 ;  /* 0x00000018ff037819 */ /* 0x008fe40000011600 */
[----:B------:R-:W-:Y:S01]  /*41b0*/  SHF.R.U32.HI R9, RZ, 0x8, R2 ;  /* 0x00000008ff097819 */ /* 0x000fe20000011602 */
[----:B------:R-:W-:Y:S01]  /*41c0*/  HMMA.16816.F32.BF16 R64, R4, R90, RZ ;  /* 0x0000005a0440723c */ /* 0x000fe200000418ff */
[----:B------:R-:W-:Y:S02]  /*41d0*/  FMNMX.FTZ R0, R222, R10, !PT ;  /* 0x0000000ade007209 */ /* 0x000fe40007810000 */
[----:B------:R-:W-:-:S02]  /*41e0*/  PRMT R11, R11, 0x5410, R9 ;  /* 0x000054100b0b7816 */ /* 0x000fc40000000009 */
[----:B------:R-:W-:Y:S02]  /*41f0*/  LOP3.LUT R2, R8, 0xff, RZ, 0xc0, !PT ;  /* 0x000000ff08027812 */ /* 0x000fe400078ec0ff */
[----:B------:R-:W-:Y:S01]  /*4200*/  FMNMX.FTZ R9, R221, R0, !PT ;  /* 0x00000000dd097209 */ /* 0x000fe20007810000 */
[--C-:B------:R-:W-:Y:S01]  /*4210*/  HSET2.LE.AND R0, R13, R227.reuse, PT ;  /* 0x000000e30d007233 */ /* 0x100fe20003803000 */
[----:B------:R-:W-:Y:S01]  /*4220*/  PRMT R10, R2, 0x5410, R3 ;  /* 0x00005410020a7816 */ /* 0x000fe20000000003 */
[----:B------:R-:W-:Y:S01]  /*4230*/  HSET2.LE.AND R3, R12, R227, PT ;  /* 0x000000e30c037233 */ /* 0x000fe20003803000 */
[----:B------:R-:W-:Y:S01]  /*4240*/  FMNMX.FTZ R9, R220, R9, !PT ;  /* 0x00000009dc097209 */ /* 0x000fe20007810000 */
[----:B------:R-:W-:Y:S01]  /*4250*/  HMMA.16816.F32.BF16 R80, R4, R46, RZ ;  /* 0x0000002e0450723c */ /* 0x000fe200000418ff */
[----:B--2---:R-:W-:Y:S02]  /*4260*/  F2FP.BF16.PACK_AB R2, R237, R238 ;  /* 0x000000eeed02723e */ /* 0x004fe400000010ff */
[----:B----4-:R-:W-:-:S02]  /*4270*/  F2FP.BF16.PACK_AB R8, R235, R236 ;  /* 0x000000eceb08723e */ /* 0x010fc400000010ff */
[----:B------:R-:W-:Y:S02]  /*4280*/  FMNMX.FTZ R9, R139, R9, !PT ;  /* 0x000000098b097209 */ /* 0x000fe40007810000 */
        /* <DEDUP_REMOVED lines=8> */
[----:B------:R-:W-:-:S02]  /*4310*/  F2FP.BF16.PACK_AB R8, R232, R234 ;  /* 0x000000eae808723e */ /* 0x000fc400000010ff */
[----:B------:R-:W-:Y:S02]  /*4320*/  LOP3.LUT R128, R0, R2, RZ, 0xc0, !PT ;  /* 0x0000000200807212 */ /* 0x000fe400078ec0ff */
[----:B------:R-:W-:Y:S01]  /*4330*/  LOP3.LUT R129, R3, R8, RZ, 0xc0, !PT ;  /* 0x0000000803817212 */ /* 0x000fe200078ec0ff */
[----:B------:R-:W-:Y:S01]  /*4340*/  IMAD.WIDE.U32 R2, R250, -0x326172a9, RZ ;  /* 0xcd9e8d57fa027825 */ /* 0x000fe200078e00ff */
[----:B------:R-:W-:Y:S04]  /*4350*/  HMMA.16816.F32.BF16 R108, R4, R62, RZ ;  /* 0x0000003e046c723c */ /* 0x000fe800000418ff */
[----:B------:R-:W-:Y:S02]  /*4360*/  LOP3.LUT R0, R3, R35, RZ, 0x3c, !PT ;  /* 0x0000002303007212 */ /* 0x000fe400078e3cff */
[----:B------:R-:W-:-:S02]  /*4370*/  LOP3.LUT R2, R19, UR26, R2, 0x96, !PT ;  /* 0x0000001a13027c12 */ /* 0x000fc4000f8e9602 */
[----:B------:R-:W-:Y:S01]  /*4380*/  HMMA.16816.F32.BF16 R120, R4, R78, RZ ;  /* 0x0000004e0478723c */ /* 0x000fe200000418ff */
[----:B-1----:R-:W-:-:S07]  /*4390*/  FMNMX.FTZ R134, R16, R11, !PT ;  /* 0x0000000b10867209 */ /* 0x002fce0007810000 */
[----:B------:R-:W-:Y:S01]  /*43a0*/  HMMA.16816.F32.BF16 R20, R4, R126, RZ ;  /* 0x0000007e0414723c */ /* 0x000fe200000418ff */
[C---:B------:R-:W-:Y:S01]  /*43b0*/  FSETP.NEU.FTZ.AND P1, PT, R134.reuse, -INF , PT ;  /* 0xff8000008600780b */ /* 0x040fe20003f3d000 */
[----:B------:R-:W-:-:S05]  /*43c0*/  FMUL.FTZ R3, R134, c[0x0][0x23c] ;  /* 0x00008f0086037a20 */ /* 0x000fca0000410000 */
[----:B------:R-:W-:Y:S01]  /*43d0*/  IMAD.WIDE.U32 R6, R0, -0x2daee0ad, RZ ;  /* 0xd2511f5300067825 */ /* 0x000fe200078e00ff */
[----:B--2---:R-:W-:Y:S01]  /*43e0*/  FMNMX.FTZ R0, R10, R9, !PT ;  /* 0x000000090a007209 */ /* 0x004fe20007810000 */
[----:B------:R-:W-:Y:S01]  /*43f0*/  HMMA.16816.F32.BF16 R140, R128, R200, R140 ;  /* 0x000000c8808c723c */ /* 0x000fe2000004188c */
[----:B------:R-:W-:Y:S02]  /*4400*/  FSEL R3, R3, RZ, P1 ;  /* 0x000000ff03037208 */ /* 0x000fe40000800000 */
[----:B------:R-:W-:Y:S01]  /*4410*/  LOP3.LUT R4, R7, UR25, R32, 0x96, !PT ;  /* 0x0000001907047c12 */ /* 0x000fe2000f8e9620 */
[----:B------:R-:W1:Y:S01]  /*4420*/  SHFL.BFLY PT, R12, R0, 0x1, 0x1f ;  /* 0x0c201f00000c7f89 */ /* 0x000e6200000e0000 */
[----:B------:R-:W-:-:S03]  /*4430*/  IMAD.MOV.U32 R32, RZ, RZ, R116 ;  /* 0x000000ffff207224 */ /* 0x000fc600078e0074 */
        /* <DEDUP_REMOVED lines=74> */
[----:B------:R-:W-:Y:S01]  /*48e0*/  IMAD.MOV.U32 R13, RZ, RZ, R107 ;  /* 0x000000ffff0d7224 */ /* 0x000fe200078e006b */
[----:B---3--:R-:W-:Y:S01]  /*48f0*/  F2FP.BF16.PACK_AB R4, R33, R34 ;  /* 0x000000222104723e */ /* 0x008fe200000010ff */
[----:B------:R-:W-:Y:S01]  /*4900*/  HSET2.LE.AND R5, R10, R227, PT ;  /* 0x000000e30a057233 */ /* 0x000fe20003803000 */
[----:B------:R-:W-:-:S02]  /*4910*/  F2FP.BF16.PACK_AB R10, R224, R225 ;  /* 0x000000e1e00a723e */ /* 0x000fc400000010ff */
[----:B------:R-:W-:Y:S02]  /*4920*/  LOP3.LUT R7, R7, R4, RZ, 0xc0, !PT ;  /* 0x0000000407077212 */ /* 0x000fe400078ec0ff */
        /* <DEDUP_REMOVED lines=26> */
[----:B------:R1:W-:Y:S01]  /*4ad0*/  MUFU.EX2 R15, R4 ;  /* 0x00000004000f7308 */ /* 0x0003e20000000800 */
[----:B------:R-:W-:-:S07]  /*4ae0*/  FFMA.FTZ R13, R221, c[0x0][0x23c], -R0 ;  /* 0x00008f00dd0d7a23 */ /* 0x000fce0000010800 */
[----:B------:R-:W-:Y:S01]  /*4af0*/  MUFU.EX2 R13, R13 ;  /* 0x0000000d000d7308 */ /* 0x000fe20000000800 */
[----:B-1----:R-:W-:Y:S02]  /*4b00*/  FFMA.FTZ R4, R137, c[0x0][0x23c], -R3 ;  /* 0x00008f0089047a23 */ /* 0x002fe40000010803 */
[----:B------:R-:W-:-:S05]  /*4b10*/  IMAD.MOV.U32 R137, RZ, RZ, R32 ;  /* 0x000000ffff897224 */ /* 0x000fca00078e0020 */
[----:B------:R1:W-:Y:S02]  /*4b20*/  MUFU.EX2 R32, R4 ;  /* 0x0000000400207308 */ /* 0x0003e40000000800 */
[--C-:B-1----:R-:W-:Y:S02]  /*4b30*/  FFMA.FTZ R4, R133, c[0x0][0x23c], -R3.reuse ;  /* 0x00008f0085047a23 */ /* 0x102fe40000010803 */
[----:B------:R-:W-:-:S04]  /*4b40*/  FFMA.FTZ R3, R132, c[0x0][0x23c], -R3 ;  /* 0x00008f0084037a23 */ /* 0x000fc80000010803 */
[----:B------:R1:W-:Y:S01]  /*4b50*/  MUFU.EX2 R14, R4 ;  /* 0x00000004000e7308 */ /* 0x0003e20000000800 */
[----:B------:R-:W-:-:S07]  /*4b60*/  IMAD.MOV.U32 R133, RZ, RZ, R226 ;  /* 0x000000ffff857224 */ /* 0x000fce00078e00e2 */
        /* <DEDUP_REMOVED lines=79> */
[----:B------:R-:W-:Y:S01]  /*5060*/  ULEA.HI.SX32 UR30, UR8, 0xfffffffe, 0x1b ;  /* 0xfffffffe081e7891 */ /* 0x000fe2000f8fda3f */
[----:B------:R-:W-:Y:S01]  /*5070*/  MOV R137, R134 ;  /* 0x0000008600897202 */ /* 0x000fe20000000f00 */
[----:B------:R-:W-:Y:S01]  /*5080*/  IMAD.WIDE.U32 R250, R250, -0x326172a9, RZ ;  /* 0xcd9e8d57fafa7825 */ /* 0x000fe200078e00ff */
[----:B------:R1:W-:Y:S01]  /*5090*/  STL.64 [R1], R4 ;  /* 0x0000000401007387 */ /* 0x0003e20000100a00 */
[-C--:B------:R-:W-:Y:S01]  /*50a0*/  LOP3.LUT R234, R5, R35.reuse, RZ, 0x3c, !PT ;  /* 0x0000002305ea7212 */ /* 0x080fe200078e3cff */
[----:B------:R-:W-:Y:S01]  /*50b0*/  ULDC.64 UR6, c[0x0][0x1a0] ;  /* 0x0000680000067ab9 */ /* 0x000fe20000000a00 */
[----:B------:R-:W-:Y:S01]  /*50c0*/  IMAD.WIDE.U32 R220, R233, -0x2daee0ad, RZ ;  /* 0xd2511f53e9dc7825 */ /* 0x000fe200078e00ff */
[----:B------:R-:W-:-:S02]  /*50d0*/  LOP3.LUT R232, R251, R35, RZ, 0x3c, !PT ;  /* 0x00000023fbe87212 */ /* 0x000fc400078e3cff */
[----:B------:R-:W-:Y:S01]  /*50e0*/  ISETP.GE.AND P3, PT, R246, c[0x0][0x220], PT ;  /* 0x00008800f6007a0c */ /* 0x000fe20003f66270 */
[----:B------:R-:W-:Y:S01]  /*50f0*/  IMAD.MOV.U32 R3, RZ, RZ, R135 ;  /* 0x000000ffff037224 */ /* 0x000fe200078e0087 */
[----:B------:R-:W-:Y:S01]  /*5100*/  ISETP.GE.AND P2, PT, R252, c[0x0][0x220], PT ;  /* 0x00008800fc007a0c */ /* 0x000fe20003f46270 */
[----:B------:R-:W-:Y:S01]  /*5110*/  IMAD.MOV.U32 R0, RZ, RZ, R136 ;  /* 0x000000ffff007224 */ /* 0x000fe200078e0088 */
[----:B------:R-:W-:Y:S01]  /*5120*/  PRMT R245, R245, 0x7054, R245 ;  /* 0x00007054f5f57816 */ /* 0x000fe200000000f5 */
[----:B------:R-:W-:-:S04]  /*5130*/  IMAD.WIDE.U32 R234, R234, -0x2daee0ad, RZ ;  /* 0xd2511f53eaea7825 */ /* 0x000fc800078e00ff */
[----:B------:R-:W-:Y:S01]  /*5140*/  IMAD.WIDE.U32 R232, R232, -0x2daee0ad, RZ ;  /* 0xd2511f53e8e87825 */ /* 0x000fe200078e00ff */
[----:B------:R-:W-:Y:S05]  /*5150*/  BRA `(.L_x_1358) ;  /* 0x000002e000007947 */ /* 0x000fea0003800000 */
.L_x_1360:
        /* <DEDUP_REMOVED lines=46> */
.L_x_1358:
[----:B-1----:R-:W2:Y:S01]  /*5440*/  LDL.64 R4, [R1+0x10] ;  /* 0x0000100001047983 */ /* 0x002ea20000100a00 */
[----:B------:R-:W-:Y:S01]  /*5450*/  USHF.R.S32.HI UR4, URZ, 0x1f, UR30 ;  /* 0x0000001f3f047899 */ /* 0x000fe2000801141e */
[----:B------:R-:W-:Y:S04]  /*5460*/  DEPBAR.LE SB0, 0x0 ;  /* 0x000080000000791a */ /* 0x000fe80000000000 */
[----:B------:R-:W3:Y:S01]  /*5470*/  LDL R8, [R1+0x20] ;  /* 0x0000200001087983 */ /* 0x000ee20000100800 */
[----:B------:R-:W-:Y:S01]  /*5480*/  UIMAD UR4, UR4, UR6, URZ ;  /* 0x00000006040472a4 */ /* 0x000fe2000f8e023f */
[----:B------:R-:W-:Y:S01]  /*5490*/  IMAD.MOV.U32 R7, RZ, RZ, c[0x0][0x1a0] ;  /* 0x00006800ff077624 */ /* 0x000fe200078e00ff */
[----:B------:R-:W-:Y:S01]  /*54a0*/  UIMAD.WIDE.U32 UR32, UR30, UR6, URZ ;  /* 0x000000061e2072a5 */ /* 0x000fe2000f8e003f */
[----:B------:R-:W-:Y:S01]  /*54b0*/  IMAD.MOV.U32 R14, RZ, RZ, c[0x0][0x1a4] ;  /* 0x00006900ff0e7624 */ /* 0x000fe200078e00ff */
[----:B------:R-:W-:Y:S01]  /*54c0*/  BAR.SYNC.DEFER_BLOCKING 0x0 ;  /* 0x0000000000007b1d */ /* 0x000fe20000010000 */
[----:B------:R-:W-:Y:S03]  /*54d0*/  UIMAD UR4, UR30, UR7, UR4 ;  /* 0x000000071e0472a4 */ /* 0x000fe6000f8e0204 */
[----:B------:R-:W-:Y:S01]  /*54e0*/  IMAD.U32 R2, RZ, RZ, UR32 ;  /* 0x00000020ff027e24 */ /* 0x000fe2000f8e00ff */
[----:B------:R-:W-:Y:S01]  /*54f0*/  UIADD3 UR4, UR33, UR4, URZ ;  /* 0x0000000421047290 */ /* 0x000fe2000fffe03f */
[----:B------:R-:W-:Y:S01]  /*5500*/  IMAD.U32 R6, RZ, RZ, UR32 ;  /* 0x00000020ff067e24 */ /* 0x000fe2000f8e00ff */
[----:B------:R-:W-:Y:S04]  /*5510*/  @P3 STS.128 [R219+0xa000], RZ ;  /* 0x00a000ffdb003388 */ /* 0x000fe80000000c00 */
[----:B--2---:R-:W-:Y:S01]  /*5520*/  IMAD.U32 R5, RZ, RZ, UR4 ;  /* 0x00000004ff057e24 */ /* 0x004fe2000f8e00ff */
[----:B------:R-:W-:Y:S04]  /*5530*/  LEA R2, P1, R2, R4, 0x5 ;  /* 0x0000000402027211 */ /* 0x000fe800078228ff */
[----:B------:R-:W-:Y:S02]  /*5540*/  @!P3 LEA R12, P5, R2, c[0x0][0x170], 0x1 ;  /* 0x00005c00020cba11 */ /* 0x000fe400078a08ff */
[----:B---3--:R-:W-:Y:S02]  /*5550*/  LEA.HI.X R5, R6, R8, R5, 0x5, P1 ;  /* 0x0000000806057211 */ /* 0x008fe400008f2c05 */
[C---:B------:R-:W-:Y:S02]  /*5560*/  @!P2 LEA R8, P1, R2.reuse, c[0x0][0x170], 0x1 ;  /* 0x00005c000208aa11 */ /* 0x040fe400078208ff */
[C-C-:B------:R-:W-:Y:S02]  /*5570*/  @!P3 LEA.HI.X R13, R2.reuse, c[0x0][0x174], R5.reuse, 0x1, P5 ;  /* 0x00005d00020dba11 */ /* 0x140fe400028f0c05 */
[----:B------:R-:W-:Y:S02]  /*5580*/  @!P2 LEA.HI.X R9, R2, c[0x0][0x174], R5, 0x1, P1 ;  /* 0x00005d000209aa11 */ /* 0x000fe400008f0c05 */
[C---:B------:R-:W-:Y:S01]  /*5590*/  LEA R4, P0, R7.reuse, R2, 0x4 ;  /* 0x0000000207047211 */ /* 0x040fe200078020ff */
[----:B------:R-:W-:Y:S01]  /*55a0*/  @!PT LDS RZ, [RZ] ;  /* 0x00000000fffff984 */ /* 0x000fe20000000800 */
[----:B------:R-:W-:Y:S01]  /*55b0*/  @!PT LDS RZ, [RZ] ;  /* 0x00000000fffff984 */ /* 0x000fe20000000800 */
[----:B------:R-:W-:Y:S01]  /*55c0*/  @!PT LDS RZ, [RZ] ;  /* 0x00000000fffff984 */ /* 0x000fe20000000800 */
[----:B------:R1:W-:Y:S03]  /*55d0*/  @!P3 LDGSTS.E.BYPASS.LTC128B.128 [R219+0xa000], [R12.64] ;  /* 0x0a0000000cdbbfae */ /* 0x0003e6000b901d52 */
[C---:B------:R-:W-:Y:S02]  /*55e0*/  @!P3 LEA R10, P4, R4.reuse, c[0x0][0x170], 0x1 ;  /* 0x00005c00040aba11 */ /* 0x040fe400078808ff */
[----:B------:R-:W-:Y:S01]  /*55f0*/  @P2 STS.128 [R219+0xb000], RZ ;  /* 0x00b000ffdb002388 */ /* 0x000fe20000000c00 */
[----:B------:R-:W-:Y:S02]  /*5600*/  LEA.HI.X R7, R7, R5, R14, 0x4, P0 ;  /* 0x0000000507077211 */ /* 0x000fe400000f240e */
        /* <DEDUP_REMOVED lines=8> */
[----:B------:R-:W-:Y:S04]  /*5690*/  ISETP.LT.AND P4, PT, RZ, UR30, PT ;  /* 0x0000001eff007c0c */ /* 0x000fe8000bf81270 */
        /* <DEDUP_REMOVED lines=109> */
.L_x_1359:
[----:B-1----:R-:W2:Y:S01]  /*5d70*/  LDL.64 R174, [R1] ;  /* 0x0000000001ae7983 */ /* 0x002ea20000100a00 */
        /* <DEDUP_REMOVED lines=23> */
[----:B------:R-:W-:Y:S03]  /*5ef0*/  FMNMX.FTZ R132, R28, R132, !PT ;  /* 0x000000841c847209 */ /* 0x000fe60007810000 */
[----:B------:R-:W3:Y:S01]  /*5f00*/  SHFL.BFLY PT, R134, R2, 0x2, 0x1f ;  /* 0x0c401f0002867f89 */ /* 0x000ee200000e0000 */
[----:B------:R-:W-:Y:S07]  /*5f10*/  FMNMX.FTZ R132, R29, R132, !PT ;  /* 0x000000841d847209 */ /* 0x000fee0007810000 */
[----:B------:R-:W4:Y:S01]  /*5f20*/  SHFL.BFLY PT, R133, R132, 0x2, 0x1f ;  /* 0x0c401f0084857f89 */ /* 0x000f2200000e0000 */
[----:B-1----:R-:W-:Y:S07]  /*5f30*/  FMNMX.FTZ R136, R136, R135, !PT ;  /* 0x0000008788887209 */ /* 0x002fee0007810000 */
[----:B------:R-:W1:Y:S01]  /*5f40*/  SHFL.BFLY PT, R139, R136, 0x1, 0x1f ;  /* 0x0c201f00888b7f89 */ /* 0x000e6200000e0000 */
[----:B---3--:R-:W-:Y:S07]  /*5f50*/  FMNMX.FTZ R2, R2, R134, !PT ;  /* 0x0000008602027209 */ /* 0x008fee0007810000 */
[----:B------:R-:W3:Y:S01]  /*5f60*/  SHFL.BFLY PT, R135, R2, 0x1, 0x1f ;  /* 0x0c201f0002877f89 */ /* 0x000ee200000e0000 */
[----:B----4-:R-:W-:Y:S07]  /*5f70*/  FMNMX.FTZ R132, R132, R133, !PT ;  /* 0x0000008584847209 */ /* 0x010fee0007810000 */
[----:B------:R-:W4:Y:S01]  /*5f80*/  SHFL.BFLY PT, R134, R132, 0x1, 0x1f ;  /* 0x0c201f0084867f89 */ /* 0x000f2200000e0000 */
[----:B-1----:R-:W-:Y:S04]  /*5f90*/  FMNMX.FTZ R136, R136, R139, !PT ;  /* 0x0000008b88887209 */ /* 0x002fe80007810000 */
[C---:B------:R-:W-:Y:S01]  /*5fa0*/  FSETP.NEU.FTZ.AND P0, PT, R136.reuse, -INF , PT ;  /* 0xff8000008800780b */ /* 0x040fe20003f1d000 */
[----:B------:R-:W-:Y:S04]  /*5fb0*/  FADD.FTZ R0, -R136, R0 ;  /* 0x0000000088007221 */ /* 0x000fe80000010100 */
[----:B------:R-:W-:Y:S04]  /*5fc0*/  FMUL.FTZ R0, R0, c[0x0][0x23c] ;  /* 0x00008f0000007a20 */ /* 0x000fe80000410000 */
[----:B------:R1:W5:Y:S01]  /*5fd0*/  MUFU.EX2 R133, R0 ;  /* 0x0000000000857308 */ /* 0x0003620000000800 */
[----:B---3--:R-:W-:Y:S02]  /*5fe0*/  FMNMX.FTZ R135, R2, R135, !PT ;  /* 0x0000008702877209 */ /* 0x008fe40007810000 */
[----:B------:R-:W-:Y:S03]  /*5ff0*/  FMNMX.FTZ R2, R10, R138, !PT ;  /* 0x0000008a0a027209 */ /* 0x000fe60007810000 */
[----:B------:R-:W-:Y:S01]  /*6000*/  FMUL.FTZ R184, R135, c[0x0][0x23c] ;  /* 0x00008f0087b87a20 */ /* 0x000fe20000410000 */
[----:B------:R-:W-:Y:S02]  /*6010*/  FMNMX.FTZ R2, R11, R2, !PT ;  /* 0x000000020b027209 */ /* 0x000fe40007810000 */
[----:B----4-:R-:W-:Y:S02]  /*6020*/  FMNMX.FTZ R134, R132, R134, !PT ;  /* 0x0000008684867209 */ /* 0x010fe40007810000 */
[----:B------:R-:W-:Y:S03]  /*6030*/  FMNMX.FTZ R2, R14, R2, !PT ;  /* 0x000000020e027209 */ /* 0x000fe60007810000 */
[----:B------:R-:W-:Y:S01]  /*6040*/  FMUL.FTZ R186, R134, c[0x0][0x23c] ;  /* 0x00008f0086ba7a20 */ /* 0x000fe20000410000 */
[----:B------:R-:W-:Y:S01]  /*6050*/  FMNMX.FTZ R2, R15, R2, !PT ;  /* 0x000000020f027209 */ /* 0x000fe20007810000 */
[----:B-1----:R-:W-:Y:S02]  /*6060*/  FADD.FTZ R0, -R135, R3 ;  /* 0x0000000387007221 */ /* 0x002fe40000010100 */
[C---:B-----5:R-:W-:Y:S02]  /*6070*/  FMUL.FTZ R36, R133.reuse, R36 ;  /* 0x0000002485247220 */ /* 0x060fe40000410000 */
        /* <DEDUP_REMOVED lines=18> */
[C---:B---3--:R-:W-:Y:S01]  /*61a0*/  FMUL.FTZ R38, R132.reuse, R38 ;  /* 0x0000002684267220 */ /* 0x048fe20000410000 */
[----:B------:R-:W-:Y:S01]  /*61b0*/  FSEL R137, R137, RZ, P0 ;  /* 0x000000ff89897208 */ /* 0x000fe20000000000 */
[----:B------:R1:W3:Y:S01]  /*61c0*/  MUFU.EX2 R3, R0 ;  /* 0x0000000000037308 */ /* 0x0002e20000000800 */
        /* <DEDUP_REMOVED lines=11> */
[--C-:B------:R-:W-:Y:S02]  /*6280*/  FFMA.FTZ R5, R5, c[0x0][0x23c], -R137.reuse ;  /* 0x00008f0005057a23 */ /* 0x100fe40000010889 */
        /* <DEDUP_REMOVED lines=9> */
[C---:B---3--:R-:W-:Y:S01]  /*6320*/  FMUL.FTZ R40, R3.reuse, R40 ;  /* 0x0000002803287220 */ /* 0x048fe20000410000 */
[----:B------:R1:W-:Y:S01]  /*6330*/  MUFU.EX2 R241, R18 ;  /* 0x0000001200f17308 */ /* 0x0003e20000000800 */
[C---:B------:R-:W-:Y:S01]  /*6340*/  FMUL.FTZ R41, R3.reuse, R41 ;  /* 0x0000002903297220 */ /* 0x040fe20000410000 */
[----:B------:R-:W-:Y:S01]  /*6350*/  FMNMX.FTZ R0, R30, R0, !PT ;  /* 0x000000001e007209 */ /* 0x000fe20007810000 */
[C---:B------:R-:W-:Y:S01]  /*6360*/  FMUL.FTZ R44, R3.reuse, R44 ;  /* 0x0000002c032c7220 */ /* 0x040fe20000410000 */
[----:B----4-:R-:W-:Y:S01]  /*6370*/  MOV R4, UR21 ;  /* 0x0000001500047c02 */ /* 0x010fe20008000f00 */
[----:B------:R-:W-:Y:S01]  /*6380*/  FMUL.FTZ R45, R3, R45 ;  /* 0x0000002d032d7220 */ /* 0x000fe20000410000 */
[----:B------:R-:W-:Y:S01]  /*6390*/  FMNMX.FTZ R0, R31, R0, !PT ;  /* 0x000000001f007209 */ /* 0x000fe20007810000 */
[C---:B------:R-:W-:Y:S01]  /*63a0*/  FMUL.FTZ R50, R132.reuse, R50 ;  /* 0x0000003284327220 */ /* 0x040fe20000410000 */
[----:B------:R-:W-:Y:S01]  /*63b0*/  LOP3.LUT R4, R221, UR30, R4, 0x96, !PT ;  /* 0x0000001edd047c12 */ /* 0x000fe2000f8e9604 */
[C---:B------:R-:W-:Y:S01]  /*63c0*/  FMUL.FTZ R51, R132.reuse, R51 ;  /* 0x0000003384337220 */ /* 0x040fe20000410000 */
[----:B------:R3:W-:Y:S01]  /*63d0*/  MUFU.EX2 R243, R17 ;  /* 0x0000001100f37308 */ /* 0x0007e20000000800 */
[----:B------:R-:W4:Y:S01]  /*63e0*/  SHFL.BFLY PT, R2, R0, 0x2, 0x1f ;  /* 0x0c401f0000027f89 */ /* 0x000f2200000e0000 */
[----:B------:R-:W-:Y:S01]  /*63f0*/  FMUL.FTZ R54, R132, R54 ;  /* 0x0000003684367220 */ /* 0x000fe20000410000 */
[----:B------:R-:W-:Y:S01]  /*6400*/  UIADD3 UR30, UR30, -0x1, URZ ;  /* 0xffffffff1e1e7890 */ /* 0x000fe2000fffe03f */
[--C-:B-----5:R-:W-:Y:S01]  /*6410*/  LOP3.LUT R16, R233, UR25, R220.reuse, 0x96, !PT ;  /* 0x00000019e9107c12 */ /* 0x120fe2000f8e96dc */
[----:B------:R-:W-:Y:S04]  /*6420*/  IMAD.WIDE.U32 R172, R4, -0x326172a9, RZ ;  /* 0xcd9e8d5704ac7825 */ /* 0x000fe800078e00ff */
[C---:B------:R-:W-:Y:S01]  /*6430*/  FMUL.FTZ R55, R132.reuse, R55 ;  /* 0x0000003784377220 */ /* 0x040fe20000410000 */
[----:B------:R5:W-:Y:S01]  /*6440*/  MUFU.EX2 R242, R19 ;  /* 0x0000001300f27308 */ /* 0x000be20000000800 */
[C---:B------:R-:W-:Y:S02]  /*6450*/  FMUL.FTZ R56, R3.reuse, R56 ;  /* 0x0000003803387220 */ /* 0x040fe40000410000 */
[----:B------:R-:W-:Y:S01]  /*6460*/  FMUL.FTZ R57, R3, R57 ;  /* 0x0000003903397220 */ /* 0x000fe20000410000 */
[----:B-1----:R-:W-:Y:S01]  /*6470*/  LOP3.LUT R18, R235, UR25, R220, 0x96, !PT ;  /* 0x00000019eb127c12 */ /* 0x002fe2000f8e96dc */
[C---:B------:R-:W-:Y:S02]  /*6480*/  FMUL.FTZ R60, R3.reuse, R60 ;  /* 0x0000003c033c7220 */ /* 0x040fe40000410000 */
[C---:B------:R-:W-:Y:S02]  /*6490*/  FMUL.FTZ R61, R3.reuse, R61 ;  /* 0x0000003d033d7220 */ /* 0x040fe40000410000 */
[C---:B------:R-:W-:Y:S01]  /*64a0*/  FMUL.FTZ R66, R132.reuse, R66 ;  /* 0x0000004284427220 */ /* 0x040fe20000410000 */
[----:B------:R2:W-:Y:S01]  /*64b0*/  MUFU.EX2 R239, R5 ;  /* 0x0000000500ef7308 */ /* 0x0005e20000000800 */
[C---:B------:R-:W-:Y:S02]  /*64c0*/  FMUL.FTZ R67, R132.reuse, R67 ;  /* 0x0000004384437220 */ /* 0x040fe40000410000 */
[----:B------:R-:W-:Y:S01]  /*64d0*/  FMUL.FTZ R70, R132, R70 ;  /* 0x0000004684467220 */ /* 0x000fe20000410000 */
[----:B----4-:R-:W-:Y:S01]  /*64e0*/  FMNMX.FTZ R0, R0, R2, !PT ;  /* 0x0000000200007209 */ /* 0x010fe20007810000 */
[----:B---3--:R-:W-:Y:S04]  /*64f0*/  IMAD.WIDE.U32 R16, R16, -0x326172a9, RZ ;  /* 0xcd9e8d5710107825 */ /* 0x008fe800078e00ff */
[----:B------:R-:W1:Y:S01]  /*6500*/  SHFL.BFLY PT, R2, R0, 0x1, 0x1f ;  /* 0x0c201f0000027f89 */ /* 0x000e6200000e0000 */
[----:B------:R-:W-:Y:S01]  /*6510*/  MUFU.EX2 R238, R6 ;  /* 0x0000000600ee7308 */ /* 0x000fe20000000800 */
[----:B------:R-:W-:Y:S02]  /*6520*/  FMUL.FTZ R71, R132, R71 ;  /* 0x0000004784477220 */ /* 0x000fe40000410000 */
[----:B-----5:R-:W-:Y:S04]  /*6530*/  IMAD.WIDE.U32 R18, R18, -0x326172a9, RZ ;  /* 0xcd9e8d5712127825 */ /* 0x020fe800078e00ff */
[----:B------:R-:W-:Y:S01]  /*6540*/  FMUL.FTZ R72, R3, R72 ;  /* 0x0000004803487220 */ /* 0x000fe20000410000 */
[----:B------:R-:W-:Y:S01]  /*6550*/  LOP3.LUT R4, R19, UR24, R172, 0x96, !PT ;  /* 0x0000001813047c12 */ /* 0x000fe2000f8e96ac */
[----:B------:R-:W-:Y:S01]  /*6560*/  FMUL.FTZ R73, R3, R73 ;  /* 0x0000004903497220 */ /* 0x000fe20000410000 */
[----:B------:R3:W-:Y:S01]  /*6570*/  MUFU.EX2 R237, R7 ;  /* 0x0000000700ed7308 */ /* 0x0007e20000000800 */
[----:B------:R-:W-:Y:S01]  /*6580*/  LOP3.LUT R19, R173, UR26, R250, 0x96, !PT ;  /* 0x0000001aad137c12 */ /* 0x000fe2000f8e96fa */
[----:B------:R-:W-:Y:S01]  /*6590*/  FMUL.FTZ R76, R3, R76 ;  /* 0x0000004c034c7220 */ /* 0x000fe20000410000 */
[----:B------:R-:W-:Y:S01]  /*65a0*/  LOP3.LUT R172, R17, UR24, R172, 0x96, !PT ;  /* 0x0000001811ac7c12 */ /* 0x000fe2000f8e96ac */
[C---:B------:R-:W-:Y:S02]  /*65b0*/  FMUL.FTZ R77, R3.reuse, R77 ;  /* 0x0000004d034d7220 */ /* 0x040fe40000410000 */
[C---:B------:R-:W-:Y:S02]  /*65c0*/  FMUL.FTZ R82, R132.reuse, R82 ;  /* 0x0000005284527220 */ /* 0x040fe40000410000 */
[C---:B------:R-:W-:Y:S02]  /*65d0*/  FMUL.FTZ R83, R132.reuse, R83 ;  /* 0x0000005384537220 */ /* 0x040fe40000410000 */
[----:B------:R4:W-:Y:S01]  /*65e0*/  MUFU.EX2 R236, R8 ;  /* 0x0000000800ec7308 */ /* 0x0009e20000000800 */
[----:B------:R-:W-:Y:S01]  /*65f0*/  FMUL.FTZ R86, R132, R86 ;  /* 0x0000005684567220 */ /* 0x000fe20000410000 */
[----:B-1----:R-:W-:Y:S01]  /*6600*/  FMNMX.FTZ R2, R0, R2, !PT ;  /* 0x0000000200027209 */ /* 0x002fe20007810000 */
[----:B------:R-:W-:Y:S02]  /*6610*/  FMUL.FTZ R87, R132, R87 ;  /* 0x0000005784577220 */ /* 0x000fe40000410000 */
[C---:B------:R-:W-:Y:S01]  /*6620*/  FMUL.FTZ R88, R3.reuse, R88 ;  /* 0x0000005803587220 */ /* 0x040fe20000410000 */
[C---:B------:R-:W-:Y:S01]  /*6630*/  FSETP.NEU.FTZ.AND P0, PT, R2.reuse, -INF , PT ;  /* 0xff8000000200780b */ /* 0x040fe20003f1d000 */
[----:B------:R-:W-:Y:S03]  /*6640*/  FMUL.FTZ R185, R2, c[0x0][0x23c] ;  /* 0x00008f0002b97a20 */ /* 0x000fe60000410000 */
[----:B------:R1:W-:Y:S01]  /*6650*/  MUFU.EX2 R231, R9 ;  /* 0x0000000900e77308 */ /* 0x0003e20000000800 */
[----:B------:R-:W-:Y:S01]  /*6660*/  FMUL.FTZ R89, R3, R89 ;  /* 0x0000005903597220 */ /* 0x000fe20000410000 */
[----:B------:R-:W-:Y:S01]  /*6670*/  FSEL R185, R185, RZ, P0 ;  /* 0x000000ffb9b97208 */ /* 0x000fe20000000000 */
[--C-:B------:R-:W-:Y:S02]  /*6680*/  FFMA.FTZ R32, R32, c[0x0][0x23c], -R137.reuse ;  /* 0x00008f0020207a23 */ /* 0x100fe40000010889 */
[----:B------:R-:W-:Y:S02]  /*6690*/  FFMA.FTZ R33, R33, c[0x0][0x23c], -R137 ;  /* 0x00008f0021217a23 */ /* 0x000fe40000010889 */
[--C-:B------:R-:W-:Y:S02]  /*66a0*/  FFMA.FTZ R10, R10, c[0x0][0x23c], -R185.reuse ;  /* 0x00008f000a0a7a23 */ /* 0x100fe400000108b9 */
[--C-:B------:R-:W-:Y:S01]  /*66b0*/  FFMA.FTZ R11, R11, c[0x0][0x23c], -R185.reuse ;  /* 0x00008f000b0b7a23 */ /* 0x100fe200000108b9 */
[----:B------:R-:W-:Y:S01]  /*66c0*/  MUFU.EX2 R224, R12 ;  /* 0x0000000c00e07308 */ /* 0x000fe20000000800 */
[--C-:B------:R-:W-:Y:S02]  /*66d0*/  FFMA.FTZ R14, R14, c[0x0][0x23c], -R185.reuse ;  /* 0x00008f000e0e7a23 */ /* 0x100fe400000108b9 */
[----:B------:R-:W-:Y:S02]  /*66e0*/  FFMA.FTZ R15, R15, c[0x0][0x23c], -R185 ;  /* 0x00008f000f0f7a23 */ /* 0x000fe400000108b9 */
[--C-:B------:R-:W-:Y:S02]  /*66f0*/  FFMA.FTZ R34, R34, c[0x0][0x23c], -R184.reuse ;  /* 0x00008f0022227a23 */ /* 0x100fe400000108b8 */
[----:B------:R-:W-:Y:S02]  /*6700*/  FFMA.FTZ R35, R35, c[0x0][0x23c], -R184 ;  /* 0x00008f0023237a23 */ /* 0x000fe400000108b8 */
[C---:B------:R-:W-:Y:S01]  /*6710*/  FMUL.FTZ R92, R3.reuse, R92 ;  /* 0x0000005c035c7220 */ /* 0x040fe20000410000 */
[----:B------:R-:W-:Y:S01]  /*6720*/  MUFU.EX2 R230, R10 ;  /* 0x0000000a00e67308 */ /* 0x000fe20000000800 */
[----:B------:R-:W-:Y:S02]  /*6730*/  FMUL.FTZ R93, R3, R93 ;  /* 0x0000005d035d7220 */ /* 0x000fe40000410000 */
[C---:B------:R-:W-:Y:S02]  /*6740*/  FMUL.FTZ R96, R133.reuse, R96 ;  /* 0x0000006085607220 */ /* 0x040fe40000410000 */
[----:B------:R-:W-:Y:S02]  /*6750*/  FMUL.FTZ R97, R133, R97 ;  /* 0x0000006185617220 */ /* 0x000fe40000410000 */
[C---:B------:R-:W-:Y:S02]  /*6760*/  FMUL.FTZ R98, R132.reuse, R98 ;  /* 0x0000006284627220 */ /* 0x040fe40000410000 */
[----:B------:R-:W-:Y:S01]  /*6770*/  FMUL.FTZ R99, R132, R99 ;  /* 0x0000006384637220 */ /* 0x000fe20000410000 */
[----:B--2---:R-:W-:Y:S01]  /*6780*/  LOP3.LUT R5, R173, UR26, R174, 0x96, !PT ;  /* 0x0000001aad057c12 */ /* 0x004fe2000f8e96ae */
[----:B------:R-:W-:Y:S01]  /*6790*/  IMAD.WIDE.U32 R174, R19, -0x2daee0ad, RZ ;  /* 0xd2511f5313ae7825 */ /* 0x000fe200078e00ff */
[----:B------:R-:W-:Y:S03]  /*67a0*/  MUFU.EX2 R229, R11 ;  /* 0x0000000b00e57308 */ /* 0x000fe60000000800 */
[----:B------:R-:W-:Y:S01]  /*67b0*/  IMAD.WIDE.U32 R176, R5, -0x2daee0ad, RZ ;  /* 0xd2511f5305b07825 */ /* 0x000fe200078e00ff */
[----:B---3--:R-:W-:Y:S03]  /*67c0*/  LOP3.LUT R7, R175, UR23, R232, 0x96, !PT ;  /* 0x00000017af077c12 */ /* 0x008fe6000f8e96e8 */
[----:B------:R-:W-:Y:S01]  /*67d0*/  IMAD.WIDE.U32 R172, R172, -0x2daee0ad, RZ ;  /* 0xd2511f53acac7825 */ /* 0x000fe200078e00ff */
[----:B------:R-:W-:Y:S02]  /*67e0*/  LOP3.LUT R6, R177, UR23, R234, 0x96, !PT ;  /* 0x00000017b1067c12 */ /* 0x000fe4000f8e96ea */
[----:B------:R-:W2:Y:S01]  /*67f0*/  MUFU.EX2 R223, R13 ;  /* 0x0000000d00df7308 */ /* 0x000ea20000000800 */
[----:B------:R-:W-:Y:S01]  /*6800*/  IMAD.WIDE.U32 R4, R4, -0x2daee0ad, RZ ;  /* 0xd2511f5304047825 */ /* 0x000fe200078e00ff */
[----:B------:R-:W-:Y:S03]  /*6810*/  LOP3.LUT R17, R173, UR17, R174, 0x96, !PT ;  /* 0x00000011ad117c12 */ /* 0x000fe6000f8e96ae */
[----:B------:R-:W-:Y:S01]  /*6820*/  IMAD.WIDE.U32 R174, R7, -0x326172a9, RZ ;  /* 0xcd9e8d5707ae7825 */ /* 0x000fe200078e00ff */
[----:B------:R-:W-:Y:S03]  /*6830*/  LOP3.LUT R5, R5, UR17, R176, 0x96, !PT ;  /* 0x0000001105057c12 */ /* 0x000fe6000f8e96b0 */
[----:B------:R-:W-:Y:S01]  /*6840*/  IMAD.WIDE.U32 R176, R6, -0x326172a9, RZ ;  /* 0xcd9e8d5706b07825 */ /* 0x000fe200078e00ff */
[----:B----4-:R-:W-:Y:S01]  /*6850*/  LOP3.LUT R8, R175, UR22, R16, 0x96, !PT ;  /* 0x00000016af087c12 */ /* 0x010fe2000f8e9610 */
[----:B------:R-:W-:Y:S02]  /*6860*/  MUFU.EX2 R222, R14 ;  /* 0x0000000e00de7308 */ /* 0x000fe40000000800 */
[----:B------:R-:W-:Y:S01]  /*6870*/  IMAD.WIDE.U32 R192, R17, -0x326172a9, RZ ;  /* 0xcd9e8d5711c07825 */ /* 0x000fe200078e00ff */
[----:B------:R-:W-:Y:S03]  /*6880*/  LOP3.LUT R6, R177, UR22, R18, 0x96, !PT ;  /* 0x00000016b1067c12 */ /* 0x000fe6000f8e9612 */
[----:B------:R-:W-:Y:S01]  /*6890*/  IMAD.WIDE.U32 R188, R5, -0x326172a9, RZ ;  /* 0xcd9e8d5705bc7825 */ /* 0x000fe200078e00ff */
[----:B------:R-:W-:Y:S03]  /*68a0*/  LOP3.LUT R0, R193, UR16, R174, 0x96, !PT ;  /* 0x00000010c1007c12 */ /* 0x000fe6000f8e96ae */
[----:B-1----:R-:W-:Y:S01]  /*68b0*/  IMAD.WIDE.U32 R8, R8, -0x2daee0ad, RZ ;  /* 0xd2511f5308087825 */ /* 0x002fe200078e00ff */
[----:B------:R-:W-:Y:S01]  /*68c0*/  LOP3.LUT R5, R189, UR16, R176, 0x96, !PT ;  /* 0x00000010bd057c12 */ /* 0x000fe2000f8e96b0 */
[----:B------:R-:W1:Y:S01]  /*68d0*/  MUFU.EX2 R203, R15 ;  /* 0x0000000f00cb7308 */ /* 0x000e620000000800 */
[----:B------:R-:W3:Y:S01]  /*68e0*/  LDSM.16.MT88.4 R176, [R205+0xa000] ;  /* 0x00a00000cdb0783b */ /* 0x000ee20000004200 */
[----:B------:R-:W-:Y:S01]  /*68f0*/  IMAD.WIDE.U32 R194, R0, -0x2daee0ad, RZ ;  /* 0xd2511f5300c27825 */ /* 0x000fe200078e00ff */
[----:B------:R-:W-:Y:S02]  /*6900*/  LOP3.LUT R9, R9, UR15, R172, 0x96, !PT ;  /* 0x0000000f09097c12 */ /* 0x000fe4000f8e96ac */
[----:B--2---:R-:W-:Y:S01]  /*6910*/  F2FP.BF16.PACK_AB R182, R223, R224 ;  /* 0x000000e0dfb6723e */ /* 0x004fe200000010ff */
[----:B------:R-:W-:Y:S04]  /*6920*/  IMAD.WIDE.U32 R6, R6, -0x2daee0ad, RZ ;  /* 0xd2511f5306067825 */ /* 0x000fe800078e00ff */
[----:B------:R-:W-:Y:S01]  /*6930*/  IMAD.WIDE.U32 R190, R5, -0x2daee0ad, RZ ;  /* 0xd2511f5305be7825 */ /* 0x000fe200078e00ff */
[----:B------:R-:W-:Y:S01]  /*6940*/  LOP3.LUT R5, R7, UR15, R4, 0x96, !PT ;  /* 0x0000000f07057c12 */ /* 0x000fe2000f8e9604 */
[----:B------:R2:W-:Y:S01]  /*6950*/  MUFU.EX2 R202, R32 ;  /* 0x0000002000ca7308 */ /* 0x0005e20000000800 */
[----:B------:R-:W-:Y:S01]  /*6960*/  LOP3.LUT R4, R195, UR12, R8, 0x96, !PT ;  /* 0x0000000cc3047c12 */ /* 0x000fe2000f8e9608 */
[----:B------:R-:W-:Y:S01]  /*6970*/  IMAD.WIDE.U32 R198, R9, -0x326172a9, RZ ;  /* 0xcd9e8d5709c67825 */ /* 0x000fe200078e00ff */
[----:B------:R-:W-:Y:S03]  /*6980*/  LOP3.LUT R6, R191, UR12, R6, 0x96, !PT ;  /* 0x0000000cbf067c12 */ /* 0x000fe6000f8e9606 */
[----:B------:R-:W-:Y:S04]  /*6990*/  IMAD.WIDE.U32 R196, R5, -0x326172a9, RZ ;  /* 0xcd9e8d5705c47825 */ /* 0x000fe800078e00ff */
[----:B------:R-:W-:Y:S01]  /*69a0*/  IMAD.WIDE.U32 R4, R4, -0x326172a9, RZ ;  /* 0xcd9e8d5704047825 */ /* 0x000fe200078e00ff */
[----:B------:R4:W-:Y:S01]  /*69b0*/  MUFU.EX2 R201, R33 ;  /* 0x0000002100c97308 */ /* 0x0009e20000000800 */
[----:B-1----:R-:W-:Y:S02]  /*69c0*/  F2FP.BF16.PACK_AB R183, R203, R222 ;  /* 0x000000decbb7723e */ /* 0x002fe400000010ff */
[----:B------:R-:W-:Y:S01]  /*69d0*/  IMAD.WIDE.U32 R6, R6, -0x326172a9, RZ ;  /* 0xcd9e8d5706067825 */ /* 0x000fe200078e00ff */
[----:B------:R-:W-:Y:S02]  /*69e0*/  LOP3.LUT R0, R4, 0xffff, RZ, 0xc0, !PT ;  /* 0x0000ffff04007812 */ /* 0x000fe400078ec0ff */
[----:B------:R-:W-:Y:S01]  /*69f0*/  LOP3.LUT R5, R5, UR28, R198, 0x96, !PT ;  /* 0x0000001c05057c12 */ /* 0x000fe2000f8e96c6 */
[C---:B------:R-:W-:Y:S01]  /*6a00*/  FMUL.FTZ R13, R3.reuse, R149 ;  /* 0x00000095030d7220 */ /* 0x040fe20000410000 */
[----:B------:R-:W-:Y:S01]  /*6a10*/  SHF.R.U32.HI R16, RZ, 0x10, R6 ;  /* 0x00000010ff107819 */ /* 0x000fe20000011606 */
[----:B------:R-:W-:Y:S01]  /*6a20*/  FMUL.FTZ R18, R132, R154 ;  /* 0x0000009a84127220 */ /* 0x000fe20000410000 */
[----:B------:R-:W-:Y:S01]  /*6a30*/  LOP3.LUT R10, R4, 0xff, RZ, 0xc0, !PT ;  /* 0x000000ff040a7812 */ /* 0x000fe200078ec0ff */
[----:B------:R-:W-:Y:S01]  /*6a40*/  FMUL.FTZ R19, R132, R155 ;  /* 0x0000009b84137220 */ /* 0x000fe20000410000 */
[----:B------:R-:W-:Y:S01]  /*6a50*/  SHF.R.U32.HI R0, RZ, 0x8, R0 ;  /* 0x00000008ff007819 */ /* 0x000fe20000011600 */
[----:B--2---:R-:W-:Y:S01]  /*6a60*/  FMUL.FTZ R32, R3, R156 ;  /* 0x0000009c03207220 */ /* 0x004fe20000410000 */
[C---:B------:R-:W-:Y:S01]  /*6a70*/  LOP3.LUT R8, R6.reuse, 0xffff, RZ, 0xc0, !PT ;  /* 0x0000ffff06087812 */ /* 0x040fe200078ec0ff */
[----:B------:R-:W-:Y:S01]  /*6a80*/  MUFU.EX2 R198, R34 ;  /* 0x0000002200c67308 */ /* 0x000fe20000000800 */
[----:B------:R-:W-:Y:S01]  /*6a90*/  LOP3.LUT R17, R6, 0xff, RZ, 0xc0, !PT ;  /* 0x000000ff06117812 */ /* 0x000fe200078ec0ff */
[C---:B------:R-:W-:Y:S01]  /*6aa0*/  FMUL.FTZ R100, R133.reuse, R100 ;  /* 0x0000006485647220 */ /* 0x040fe20000410000 */
[----:B------:R-:W-:Y:S01]  /*6ab0*/  SHF.R.U32.HI R11, RZ, 0x18, R6 ;  /* 0x00000018ff0b7819 */ /* 0x000fe20000011606 */
[----:B------:R-:W-:Y:S01]  /*6ac0*/  FMUL.FTZ R101, R133, R101 ;  /* 0x0000006585657220 */ /* 0x000fe20000410000 */
[----:B------:R-:W-:Y:S01]  /*6ad0*/  LOP3.LUT R6, R7, UR28, R196, 0x96, !PT ;  /* 0x0000001c07067c12 */ /* 0x000fe2000f8e96c4 */
[C---:B------:R-:W-:Y:S01]  /*6ae0*/  FMUL.FTZ R102, R132.reuse, R102 ;  /* 0x0000006684667220 */ /* 0x040fe20000410000 */
[----:B------:R-:W-:Y:S01]  /*6af0*/  SHF.R.U32.HI R8, RZ, 0x8, R8 ;  /* 0x00000008ff087819 */ /* 0x000fe20000011608 */
[----:B------:R-:W-:Y:S01]  /*6b00*/  FMUL.FTZ R103, R132, R103 ;  /* 0x0000006784677220 */ /* 0x000fe20000410000 */
[----:B------:R-:W-:Y:S01]  /*6b10*/  LOP3.LUT R7, R16, 0xff, RZ, 0xc0, !PT ;  /* 0x000000ff10077812 */ /* 0x000fe200078ec0ff */
[----:B----4-:R-:W-:Y:S01]  /*6b20*/  FMUL.FTZ R33, R3, R157 ;  /* 0x0000009d03217220 */ /* 0x010fe20000410000 */
[----:B------:R-:W-:Y:S01]  /*6b30*/  PRMT R16, R10, 0x5410, R0 ;  /* 0x000054100a107816 */ /* 0x000fe20000000000 */
[----:B------:R-:W-:Y:S01]  /*6b40*/  MUFU.EX2 R200, R35 ;  /* 0x0000002300c87308 */ /* 0x000fe20000000800 */
[----:B------:R-:W-:Y:S01]  /*6b50*/  LOP3.LUT R0, R5, 0xffff, RZ, 0xc0, !PT ;  /* 0x0000ffff05007812 */ /* 0x000fe200078ec0ff */
[----:B------:R-:W-:Y:S01]  /*6b60*/  FMUL.FTZ R104, R3, R104 ;  /* 0x0000006803687220 */ /* 0x000fe20000410000 */
[----:B------:R-:W-:Y:S01]  /*6b70*/  PRMT R17, R17, 0x5410, R8 ;  /* 0x0000541011117816 */ /* 0x000fe20000000008 */
[----:B------:R-:W-:Y:S01]  /*6b80*/  FMUL.FTZ R105, R3, R105 ;  /* 0x0000006903697220 */ /* 0x000fe20000410000 */
[----:B------:R-:W-:Y:S01]  /*6b90*/  LOP3.LUT R8, R5, 0xff, RZ, 0xc0, !PT ;  /* 0x000000ff05087812 */ /* 0x000fe200078ec0ff */
[C---:B------:R-:W-:Y:S01]  /*6ba0*/  FMUL.FTZ R108, R133.reuse, R108 ;  /* 0x0000006c856c7220 */ /* 0x040fe20000410000 */
[----:B------:R-:W-:Y:S01]  /*6bb0*/  SHF.R.U32.HI R0, RZ, 0x8, R0 ;  /* 0x00000008ff007819 */ /* 0x000fe20000011600 */
[--C-:B------:R-:W-:Y:S01]  /*6bc0*/  HSET2.LE.AND R174, R17, R245.reuse, PT ;  /* 0x000000f511ae7233 */ /* 0x100fe20003803000 */
[--C-:B------:R-:W-:Y:S01]  /*6bd0*/  SHF.R.U32.HI R12, RZ, 0x18, R4.reuse ;  /* 0x00000018ff0c7819 */ /* 0x100fe20000011604 */
[----:B------:R-:W-:Y:S01]  /*6be0*/  FMUL.FTZ R17, R133, R153 ;  /* 0x0000009985117220 */ /* 0x000fe20000410000 */
[----:B------:R-:W-:Y:S01]  /*6bf0*/  PRMT R175, R7, 0x5410, R11 ;  /* 0x0000541007af7816 */ /* 0x000fe2000000000b */
[----:B------:R-:W-:Y:S01]  /*6c00*/  FMUL.FTZ R109, R133, R109 ;  /* 0x0000006d856d7220 */ /* 0x000fe20000410000 */
[----:B------:R-:W-:Y:S01]  /*6c10*/  SHF.R.U32.HI R9, RZ, 0x10, R4 ;  /* 0x00000010ff097819 */ /* 0x000fe20000011604 */
[----:B------:R-:W-:Y:S01]  /*6c20*/  FMUL.FTZ R110, R132, R110 ;  /* 0x0000006e846e7220 */ /* 0x000fe20000410000 */
[----:B------:R-:W-:Y:S01]  /*6c30*/  LOP3.LUT R4, R6, 0xffff, RZ, 0xc0, !PT ;  /* 0x0000ffff06047812 */ /* 0x000fe200078ec0ff */
[--C-:B------:R-:W-:Y:S01]  /*6c40*/  HSET2.LE.AND R175, R175, R245.reuse, PT ;  /* 0x000000f5afaf7233 */ /* 0x100fe20003803000 */
[----:B------:R-:W-:Y:S01]  /*6c50*/  SHF.R.U32.HI R7, RZ, 0x10, R6 ;  /* 0x00000010ff077819 */ /* 0x000fe20000011606 */
[----:B------:R-:W-:Y:S01]  /*6c60*/  FMUL.FTZ R111, R132, R111 ;  /* 0x0000006f846f7220 */ /* 0x000fe20000410000 */
        /* <DEDUP_REMOVED lines=11> */
[----:B------:R-:W1:Y:S01]  /*6d20*/  MUFU.EX2 R0, R0 ;  /* 0x0000000000007308 */ /* 0x000e620000000800 */
[----:B------:R-:W-:Y:S01]  /*6d30*/  PRMT R10, R10, 0x5410, R6 ;  /* 0x000054100a0a7816 */ /* 0x000fe20000000006 */
[C---:B------:R-:W-:Y:S01]  /*6d40*/  FMUL.FTZ R16, R133.reuse, R152 ;  /* 0x0000009885107220 */ /* 0x040fe20000410000 */
[----:B------:R-:W-:Y:S01]  /*6d50*/  PRMT R9, R4, 0x5410, R9 ;  /* 0x0000541004097816 */ /* 0x000fe20000000009 */
[----:B------:R-:W-:Y:S01]  /*6d60*/  FMUL.FTZ R113, R133, R113 ;  /* 0x0000007185717220 */ /* 0x000fe20000410000 */
[--C-:B------:R-:W-:Y:S01]  /*6d70*/  SHF.R.U32.HI R4, RZ, 0x10, R5.reuse ;  /* 0x00000010ff047819 */ /* 0x100fe20000011605 */
[--C-:B------:R-:W-:Y:S01]  /*6d80*/  HSET2.LE.AND R172, R10, R245.reuse, PT ;  /* 0x000000f50aac7233 */ /* 0x100fe20003803000 */
[----:B------:R-:W-:Y:S01]  /*6d90*/  SHF.R.U32.HI R7, RZ, 0x18, R5 ;  /* 0x00000018ff077819 */ /* 0x000fe20000011605 */
[--C-:B------:R-:W-:Y:S01]  /*6da0*/  HSET2.LE.AND R173, R9, R245.reuse, PT ;  /* 0x000000f509ad7233 */ /* 0x100fe20003803000 */
[----:B------:R-:W-:Y:S01]  /*6db0*/  LOP3.LUT R6, R4, 0xff, RZ, 0xc0, !PT ;  /* 0x000000ff04067812 */ /* 0x000fe200078ec0ff */
[C---:B------:R-:W-:Y:S01]  /*6dc0*/  FMUL.FTZ R114, R132.reuse, R114 ;  /* 0x0000007284727220 */ /* 0x040fe20000410000 */
[----:B------:R-:W-:Y:S01]  /*6dd0*/  F2FP.BF16.PACK_AB R4, R243, R244 ;  /* 0x000000f4f304723e */ /* 0x000fe200000010ff */
[----:B------:R-:W-:Y:S01]  /*6de0*/  FMUL.FTZ R115, R132, R115 ;  /* 0x0000007384737220 */ /* 0x000fe20000410000 */
[----:B------:R-:W-:Y:S01]  /*6df0*/  PRMT R6, R6, 0x5410, R7 ;  /* 0x0000541006067816 */ /* 0x000fe20000000007 */
[C---:B------:R-:W-:Y:S01]  /*6e00*/  FMUL.FTZ R120, R133.reuse, R120 ;  /* 0x0000007885787220 */ /* 0x040fe20000410000 */
[----:B------:R-:W-:Y:S01]  /*6e10*/  F2FP.BF16.PACK_AB R5, R242, R241 ;  /* 0x000000f1f205723e */ /* 0x000fe200000010ff */
[----:B------:R-:W-:Y:S01]  /*6e20*/  FMUL.FTZ R121, R133, R121 ;  /* 0x0000007985797220 */ /* 0x000fe20000410000 */
[----:B------:R-:W-:Y:S01]  /*6e30*/  LOP3.LUT R174, R174, R4, RZ, 0xc0, !PT ;  /* 0x00000004aeae7212 */ /* 0x000fe200078ec0ff */
[--C-:B------:R-:W-:Y:S01]  /*6e40*/  HSET2.LE.AND R181, R6, R245.reuse, PT ;  /* 0x000000f506b57233 */ /* 0x100fe20003803000 */
[----:B------:R-:W-:Y:S01]  /*6e50*/  LOP3.LUT R175, R175, R5, RZ, 0xc0, !PT ;  /* 0x00000005afaf7212 */ /* 0x000fe200078ec0ff */
[C---:B------:R-:W-:Y:S01]  /*6e60*/  FMUL.FTZ R122, R132.reuse, R122 ;  /* 0x0000007a847a7220 */ /* 0x040fe20000410000 */
[----:B------:R-:W-:Y:S01]  /*6e70*/  F2FP.BF16.PACK_AB R4, R239, R240 ;  /* 0x000000f0ef04723e */ /* 0x000fe200000010ff */
[----:B------:R-:W-:Y:S01]  /*6e80*/  FMUL.FTZ R123, R132, R123 ;  /* 0x0000007b847b7220 */ /* 0x000fe20000410000 */
[----:B------:R-:W-:Y:S01]  /*6e90*/  F2FP.BF16.PACK_AB R5, R237, R238 ;  /* 0x000000eeed05723e */ /* 0x000fe200000010ff */
[C---:B-1----:R-:W-:Y:S01]  /*6ea0*/  FMUL.FTZ R10, R0.reuse, R146 ;  /* 0x00000092000a7220 */ /* 0x042fe20000410000 */
        /* <DEDUP_REMOVED lines=13> */
[----:B------:R-:W1:Y:S01]  /*6f80*/  LDSM.16.MT88.4 R140, [R207+0xa000] ;  /* 0x00a00000cf8c783b */ /* 0x000e620000004200 */
[----:B------:R-:W-:Y:S01]  /*6f90*/  FMUL.FTZ R34, R0, R158 ;  /* 0x0000009e00227220 */ /* 0x000fe20000410000 */
[----:B------:R-:W-:Y:S01]  /*6fa0*/  LOP3.LUT R182, R8, R182, RZ, 0xc0, !PT ;  /* 0x000000b608b67212 */ /* 0x000fe200078ec0ff */
[----:B------:R-:W-:Y:S01]  /*6fb0*/  FMUL.FTZ R8, R3, R144 ;  /* 0x0000009003087220 */ /* 0x000fe20000410000 */
[--C-:B------:R-:W-:Y:S01]  /*6fc0*/  HSET2.LE.AND R9, R11, R245.reuse, PT ;  /* 0x000000f50b097233 */ /* 0x100fe20003803000 */
[-C--:B---3--:R-:W-:Y:S01]  /*6fd0*/  HMMA.16816.F32.BF16 R4, R172, R176.reuse, R4 ;  /* 0x000000b0ac04723c */ /* 0x088fe20000041804 */
[C---:B------:R-:W-:Y:S01]  /*6fe0*/  FMUL.FTZ R11, R0.reuse, R147 ;  /* 0x00000093000b7220 */ /* 0x040fe20000410000 */
[----:B------:R-:W-:Y:S01]  /*6ff0*/  LOP3.LUT R138, R197, UR14, R188, 0x96, !PT ;  /* 0x0000000ec58a7c12 */ /* 0x000fe2000f8e96bc */
[----:B------:R-:W-:Y:S01]  /*7000*/  FMUL.FTZ R12, R3, R148 ;  /* 0x00000094030c7220 */ /* 0x000fe20000410000 */
[----:B------:R-:W-:Y:S01]  /*7010*/  LOP3.LUT R183, R9, R183, RZ, 0xc0, !PT ;  /* 0x000000b709b77212 */ /* 0x000fe200078ec0ff */
[----:B------:R-:W-:Y:S02]  /*7020*/  FMUL.FTZ R9, R3, R145 ;  /* 0x0000009103097220 */ /* 0x000fe40000410000 */
[----:B------:R-:W2:Y:S01]  /*7030*/  LDSM.16.MT88.4 R144, [R210+0xa000] ;  /* 0x00a00000d290783b */ /* 0x000ea20000004200 */
[C---:B------:R-:W-:Y:S04]  /*7040*/  FMUL.FTZ R35, R0.reuse, R159 ;  /* 0x0000009f00237220 */ /* 0x040fe80000410000 */
[C---:B------:R-:W-:Y:S01]  /*7050*/  HMMA.16816.F32.BF16 R8, R180.reuse, R176, R8 ;  /* 0x000000b0b408723c */ /* 0x040fe20000041808 */
[C---:B------:R-:W-:Y:S02]  /*7060*/  FMUL.FTZ R42, R0.reuse, R42 ;  /* 0x0000002a002a7220 */ /* 0x040fe40000410000 */
[----:B------:R-:W-:Y:S01]  /*7070*/  LDSM.16.MT88.4 R156, [R207+0xa800] ;  /* 0x00a80000cf9c783b */ /* 0x000fe20000004200 */
[C---:B------:R-:W-:Y:S02]  /*7080*/  FMUL.FTZ R43, R0.reuse, R43 ;  /* 0x0000002b002b7220 */ /* 0x040fe40000410000 */
[C---:B------:R-:W-:Y:S02]  /*7090*/  FMUL.FTZ R46, R0.reuse, R46 ;  /* 0x0000002e002e7220 */ /* 0x040fe40000410000 */
[-C--:B------:R-:W-:Y:S01]  /*70a0*/  HMMA.16816.F32.BF16 R12, R180, R178.reuse, R12 ;  /* 0x000000b2b40c723c */ /* 0x080fe2000004180c */
[C---:B------:R-:W-:Y:S03]  /*70b0*/  FMUL.FTZ R47, R0.reuse, R47 ;  /* 0x0000002f002f7220 */ /* 0x040fe60000410000 */
[C---:B------:R-:W-:Y:S02]  /*70c0*/  FMUL.FTZ R58, R0.reuse, R58 ;  /* 0x0000003a003a7220 */ /* 0x040fe40000410000 */
[C---:B------:R-:W-:Y:S02]  /*70d0*/  FMUL.FTZ R59, R0.reuse, R59 ;  /* 0x0000003b003b7220 */ /* 0x040fe40000410000 */
[C---:B------:R-:W-:Y:S01]  /*70e0*/  HMMA.16816.F32.BF16 R16, R172.reuse, R178, R16 ;  /* 0x000000b2ac10723c */ /* 0x040fe20000041810 */
[C---:B------:R-:W-:Y:S03]  /*70f0*/  FMUL.FTZ R62, R0.reuse, R62 ;  /* 0x0000003e003e7220 */ /* 0x040fe60000410000 */
[C---:B------:R-:W-:Y:S02]  /*7100*/  FMUL.FTZ R63, R0.reuse, R63 ;  /* 0x0000003f003f7220 */ /* 0x040fe40000410000 */
[C---:B------:R-:W-:Y:S02]  /*7110*/  FMUL.FTZ R74, R0.reuse, R74 ;  /* 0x0000004a004a7220 */ /* 0x040fe40000410000 */
[-C--:B-1----:R-:W-:Y:S01]  /*7120*/  HMMA.16816.F32.BF16 R36, R172, R140.reuse, R36 ;  /* 0x0000008cac24723c */ /* 0x082fe20000041824 */
        /* <DEDUP_REMOVED lines=12> */
[----:B------:R-:W1:Y:S03]  /*71f0*/  LDSM.16.MT88.4 R140, [R209+0xa000] ;  /* 0x00a00000d18c783b */ /* 0x000e660000004200 */
[----:B------:R-:W-:Y:S04]  /*7200*/  IMAD.WIDE.U32 R138, R138, -0x2daee0ad, RZ ;  /* 0xd2511f538a8a7825 */ /* 0x000fe800078e00ff */
[-C--:B--2---:R-:W-:Y:S01]  /*7210*/  HMMA.16816.F32.BF16 R52, R172, R144.reuse, R52 ;  /* 0x00000090ac34723c */ /* 0x084fe20000041834 */
[----:B------:R-:W-:Y:S03]  /*7220*/  SHF.R.U32.HI R153, RZ, 0x10, R138 ;  /* 0x00000010ff997819 */ /* 0x000fe6000001168a */
[----:B------:R-:W-:Y:S01]  /*7230*/  LOP3.LUT R155, R138, 0xff, RZ, 0xc0, !PT ;  /* 0x000000ff8a9b7812 */ /* 0x000fe200078ec0ff */
[----:B------:R-:W-:Y:S01]  /*7240*/  FFMA.FTZ R149, R24, c[0x0][0x23c], -R186 ;  /* 0x00008f0018957a23 */ /* 0x000fe200000108ba */
[----:B------:R-:W-:Y:S01]  /*7250*/  SHF.R.U32.HI R154, RZ, 0x18, R138 ;  /* 0x00000018ff9a7819 */ /* 0x000fe2000001168a */
[----:B------:R-:W-:Y:S01]  /*7260*/  FMUL.FTZ R24, R133, R164 ;  /* 0x000000a485187220 */ /* 0x000fe20000410000 */
[C---:B------:R-:W-:Y:S01]  /*7270*/  HMMA.16816.F32.BF16 R56, R180.reuse, R144, R56 ;  /* 0x00000090b438723c */ /* 0x040fe20000041838 */
[--C-:B------:R-:W-:Y:S01]  /*7280*/  FFMA.FTZ R150, R26, c[0x0][0x23c], -R185.reuse ;  /* 0x00008f001a967a23 */ /* 0x100fe200000108b9 */
[----:B------:R-:W-:Y:S02]  /*7290*/  MUFU.EX2 R187, R149 ;  /* 0x0000009500bb7308 */ /* 0x000fe40000000800 */
[----:B------:R-:W-:Y:S01]  /*72a0*/  FMUL.FTZ R26, R132, R166 ;  /* 0x000000a6841a7220 */ /* 0x000fe20000410000 */
[----:B------:R-:W-:Y:S01]  /*72b0*/  LOP3.LUT R148, R139, UR27, R190, 0x96, !PT ;  /* 0x0000001b8b947c12 */ /* 0x000fe2000f8e96be */
[C---:B------:R-:W-:Y:S01]  /*72c0*/  FMUL.FTZ R128, R133.reuse, R128 ;  /* 0x0000008085807220 */ /* 0x040fe20000410000 */
[----:B------:R-:W-:Y:S01]  /*72d0*/  LOP3.LUT R139, R138, 0xffff, RZ, 0xc0, !PT ;  /* 0x0000ffff8a8b7812 */ /* 0x000fe200078ec0ff */
[-C--:B------:R-:W-:Y:S01]  /*72e0*/  HMMA.16816.F32.BF16 R60, R180, R146.reuse, R60 ;  /* 0x00000092b43c723c */ /* 0x080fe2000004183c */
[----:B------:R-:W-:Y:S03]  /*72f0*/  FMUL.FTZ R129, R133, R129 ;  /* 0x0000008185817220 */ /* 0x000fe60000410000 */
[C---:B------:R-:W-:Y:S02]  /*7300*/  FMUL.FTZ R130, R132.reuse, R130 ;  /* 0x0000008284827220 */ /* 0x040fe40000410000 */
[----:B------:R-:W-:Y:S02]  /*7310*/  FMUL.FTZ R131, R132, R131 ;  /* 0x0000008384837220 */ /* 0x000fe40000410000 */
[C---:B------:R-:W-:Y:S01]  /*7320*/  HMMA.16816.F32.BF16 R64, R172.reuse, R146, R64 ;  /* 0x00000092ac40723c */ /* 0x040fe20000041840 */
[----:B------:R-:W2:Y:S03]  /*7330*/  LDSM.16.MT88.4 R144, [R205+0xb000] ;  /* 0x00b00000cd90783b */ /* 0x000ea60000004200 */
[--C-:B------:R-:W-:Y:S02]  /*7340*/  FFMA.FTZ R28, R28, c[0x0][0x23c], -R186.reuse ;  /* 0x00008f001c1c7a23 */ /* 0x100fe400000108ba */
[--C-:B------:R-:W-:Y:S02]  /*7350*/  FFMA.FTZ R29, R29, c[0x0][0x23c], -R186.reuse ;  /* 0x00008f001d1d7a23 */ /* 0x100fe400000108ba */
[----:B------:R-:W-:Y:S01]  /*7360*/  FFMA.FTZ R186, R25, c[0x0][0x23c], -R186 ;  /* 0x00008f0019ba7a23 */ /* 0x000fe200000108ba */
[-C--:B-1----:R-:W-:Y:S01]  /*7370*/  HMMA.16816.F32.BF16 R68, R172, R140.reuse, R68 ;  /* 0x0000008cac44723c */ /* 0x082fe20000041844 */
[----:B------:R-:W-:Y:S02]  /*7380*/  MUFU.EX2 R195, R29 ;  /* 0x0000001d00c37308 */ /* 0x000fe40000000800 */
[----:B------:R-:W-:Y:S02]  /*7390*/  FMUL.FTZ R25, R133, R165 ;  /* 0x000000a585197220 */ /* 0x000fe40000410000 */
[--C-:B------:R-:W-:Y:S02]  /*73a0*/  FFMA.FTZ R30, R30, c[0x0][0x23c], -R185.reuse ;  /* 0x00008f001e1e7a23 */ /* 0x100fe400000108b9 */
[--C-:B------:R-:W-:Y:S01]  /*73b0*/  FFMA.FTZ R31, R31, c[0x0][0x23c], -R185.reuse ;  /* 0x00008f001f1f7a23 */ /* 0x100fe200000108b9 */
[C---:B------:R-:W-:Y:S01]  /*73c0*/  HMMA.16816.F32.BF16 R72, R180.reuse, R140, R72 ;  /* 0x0000008cb448723c */ /* 0x040fe20000041848 */
[----:B------:R-:W-:Y:S02]  /*73d0*/  FFMA.FTZ R185, R27, c[0x0][0x23c], -R185 ;  /* 0x00008f001bb97a23 */ /* 0x000fe400000108b9 */
[----:B------:R1:W-:Y:S01]  /*73e0*/  MUFU.EX2 R196, R28 ;  /* 0x0000001c00c47308 */ /* 0x0003e20000000800 */
[----:B------:R-:W-:Y:S02]  /*73f0*/  FMUL.FTZ R27, R132, R167 ;  /* 0x000000a7841b7220 */ /* 0x000fe40000410000 */
[----:B------:R-:W-:Y:S01]  /*7400*/  LDSM.16.MT88.4 R164, [R210+0xb800] ;  /* 0x00b80000d2a4783b */ /* 0x000fe20000004200 */
[C---:B------:R-:W-:Y:S01]  /*7410*/  FMUL.FTZ R124, R3.reuse, R124 ;  /* 0x0000007c037c7220 */ /* 0x040fe20000410000 */
[-C--:B------:R-:W-:Y:S01]  /*7420*/  HMMA.16816.F32.BF16 R76, R180, R142.reuse, R76 ;  /* 0x0000008eb44c723c */ /* 0x080fe2000004184c */
[----:B------:R-:W-:Y:S03]  /*7430*/  FMUL.FTZ R125, R3, R125 ;  /* 0x0000007d037d7220 */ /* 0x000fe60000410000 */
[C---:B------:R-:W-:Y:S01]  /*7440*/  FMUL.FTZ R126, R0.reuse, R126 ;  /* 0x0000007e007e7220 */ /* 0x040fe20000410000 */
[----:B------:R3:W-:Y:S01]  /*7450*/  MUFU.EX2 R189, R30 ;  /* 0x0000001e00bd7308 */ /* 0x0007e20000000800 */
[----:B------:R-:W-:Y:S02]  /*7460*/  FMUL.FTZ R127, R0, R127 ;  /* 0x0000007f007f7220 */ /* 0x000fe40000410000 */
[C---:B------:R-:W-:Y:S01]  /*7470*/  HMMA.16816.F32.BF16 R80, R172.reuse, R142, R80 ;  /* 0x0000008eac50723c */ /* 0x040fe20000041850 */
[----:B------:R-:W4:Y:S03]  /*7480*/  LDSM.16.MT88.4 R140, [R207+0xb000] ;  /* 0x00b00000cf8c783b */ /* 0x000f260000004200 */
[--C-:B------:R-:W-:Y:S02]  /*7490*/  FFMA.FTZ R20, R20, c[0x0][0x23c], -R137.reuse ;  /* 0x00008f0014147a23 */ /* 0x100fe40000010889 */
[--C-:B------:R-:W-:Y:S01]  /*74a0*/  FFMA.FTZ R22, R22, c[0x0][0x23c], -R184.reuse ;  /* 0x00008f0016167a23 */ /* 0x100fe200000108b8 */
[----:B------:R-:W-:Y:S01]  /*74b0*/  MUFU.EX2 R188, R31 ;  /* 0x0000001f00bc7308 */ /* 0x000fe20000000800 */
[-C--:B--2---:R-:W-:Y:S01]  /*74c0*/  HMMA.16816.F32.BF16 R84, R172, R144.reuse, R84 ;  /* 0x00000090ac54723c */ /* 0x084fe20000041854 */
[----:B------:R-:W-:Y:S03]  /*74d0*/  FFMA.FTZ R184, R23, c[0x0][0x23c], -R184 ;  /* 0x00008f0017b87a23 */ /* 0x000fe600000108b8 */
[----:B-1----:R-:W-:Y:S01]  /*74e0*/  LOP3.LUT R28, R199, UR14, R192, 0x96, !PT ;  /* 0x0000000ec71c7c12 */ /* 0x002fe2000f8e96c0 */
[----:B------:R-:W-:Y:S02]  /*74f0*/  FMUL.FTZ R23, R0, R163 ;  /* 0x000000a300177220 */ /* 0x000fe40000410000 */
[----:B------:R-:W-:Y:S01]  /*7500*/  FFMA.FTZ R137, R21, c[0x0][0x23c], -R137 ;  /* 0x00008f0015897a23 */ /* 0x000fe20000010889 */
[C---:B------:R-:W-:Y:S01]  /*7510*/  HMMA.16816.F32.BF16 R88, R180.reuse, R144, R88 ;  /* 0x00000090b458723c */ /* 0x040fe20000041858 */
[----:B------:R-:W-:Y:S01]  /*7520*/  IMAD.WIDE.U32 R28, R28, -0x2daee0ad, RZ ;  /* 0xd2511f531c1c7825 */ /* 0x000fe200078e00ff */
[----:B------:R1:W-:Y:S03]  /*7530*/  MUFU.EX2 R191, R22 ;  /* 0x0000001600bf7308 */ /* 0x0003e60000000800 */
[C---:B------:R-:W-:Y:S01]  /*7540*/  FMUL.FTZ R21, R3.reuse, R161 ;  /* 0x000000a103157220 */ /* 0x040fe20000410000 */
[----:B------:R-:W-:Y:S01]  /*7550*/  LOP3.LUT R152, R28, 0xff, RZ, 0xc0, !PT ;  /* 0x000000ff1c987812 */ /* 0x000fe200078ec0ff */
[C---:B------:R-:W-:Y:S01]  /*7560*/  FMUL.FTZ R116, R3.reuse, R116 ;  /* 0x0000007403747220 */ /* 0x040fe20000410000 */
[-C--:B------:R-:W-:Y:S01]  /*7570*/  HMMA.16816.F32.BF16 R92, R180, R146.reuse, R92 ;  /* 0x00000092b45c723c */ /* 0x080fe2000004185c */
[----:B------:R-:W-:Y:S03]  /*7580*/  SHF.R.U32.HI R151, RZ, 0x18, R28 ;  /* 0x00000018ff977819 */ /* 0x000fe6000001161c */
[----:B------:R-:W2:Y:S01]  /*7590*/  MUFU.EX2 R190, R184 ;  /* 0x000000b800be7308 */ /* 0x000ea20000000800 */
[----:B------:R-:W-:Y:S02]  /*75a0*/  FMUL.FTZ R117, R3, R117 ;  /* 0x0000007503757220 */ /* 0x000fe40000410000 */
[C---:B------:R-:W-:Y:S01]  /*75b0*/  FMUL.FTZ R118, R0.reuse, R118 ;  /* 0x0000007600767220 */ /* 0x040fe20000410000 */
[C---:B------:R-:W-:Y:S01]  /*75c0*/  HMMA.16816.F32.BF16 R96, R172.reuse, R146, R96 ;  /* 0x00000092ac60723c */ /* 0x040fe20000041860 */
[----:B------:R-:W5:Y:S03]  /*75d0*/  LDSM.16.MT88.4 R144, [R210+0xb000] ;  /* 0x00b00000d290783b */ /* 0x000f660000004200 */
[C---:B------:R-:W-:Y:S02]  /*75e0*/  FMUL.FTZ R119, R0.reuse, R119 ;  /* 0x0000007700777220 */ /* 0x040fe40000410000 */
[----:B------:R-:W-:Y:S01]  /*75f0*/  MUFU.EX2 R184, R150 ;  /* 0x0000009600b87308 */ /* 0x000fe20000000800 */
[C---:B---3--:R-:W-:Y:S01]  /*7600*/  FMUL.FTZ R30, R0.reuse, R170 ;  /* 0x000000aa001e7220 */ /* 0x048fe20000410000 */
[-C--:B----4-:R-:W-:Y:S01]  /*7610*/  HMMA.16816.F32.BF16 R100, R172, R140.reuse, R100 ;  /* 0x0000008cac64723c */ /* 0x090fe20000041864 */
[C---:B-1----:R-:W-:Y:S03]  /*7620*/  FMUL.FTZ R22, R0.reuse, R162 ;  /* 0x000000a200167220 */ /* 0x042fe60000410000 */
[----:B------:R-:W-:Y:S04]  /*7630*/  FMUL.FTZ R31, R0, R171 ;  /* 0x000000ab001f7220 */ /* 0x000fe80000410000 */
[----:B------:R1:W-:Y:S01]  /*7640*/  MUFU.EX2 R192, R20 ;  /* 0x0000001400c07308 */ /* 0x0003e20000000800 */
[C---:B------:R-:W-:Y:S03]  /*7650*/  HMMA.16816.F32.BF16 R32, R180.reuse, R140, R32 ;  /* 0x0000008cb420723c */ /* 0x040fe60000041820 */
[----:B------:R-:W-:Y:S02]  /*7660*/  FFMA.FTZ R133, R133, R228, R240 ;  /* 0x000000e485857223 */ /* 0x000fe400000100f0 */
[----:B------:R-:W-:Y:S02]  /*7670*/  FFMA.FTZ R132, R132, R227, R238 ;  /* 0x000000e384847223 */ /* 0x000fe400000100ee */
[----:B------:R-:W-:Y:S01]  /*7680*/  FFMA.FTZ R0, R0, R225, R230 ;  /* 0x000000e100007223 */ /* 0x000fe200000100e6 */
[-C--:B------:R-:W-:Y:S01]  /*7690*/  HMMA.16816.F32.BF16 R104, R180, R142.reuse, R104 ;  /* 0x0000008eb468723c */ /* 0x080fe20000041868 */
[----:B------:R3:W4:Y:S03]  /*76a0*/  MUFU.EX2 R193, R137 ;  /* 0x0000008900c17308 */ /* 0x0007260000000800 */
[----:B------:R-:W-:Y:S02]  /*76b0*/  FADD.FTZ R133, R239, R133 ;  /* 0x00000085ef857221 */ /* 0x000fe40000010000 */
[----:B------:R-:W-:Y:S02]  /*76c0*/  FADD.FTZ R0, R229, R0 ;  /* 0x00000000e5007221 */ /* 0x000fe40000010000 */
[C---:B------:R-:W-:Y:S01]  /*76d0*/  HMMA.16816.F32.BF16 R108, R172.reuse, R142, R108 ;  /* 0x0000008eac6c723c */ /* 0x040fe2000004186c */
[----:B------:R-:W2:Y:S02]  /*76e0*/  LDSM.16.MT88.4 R140, [R209+0xb000] ;  /* 0x00b00000d18c783b */ /* 0x000ea40000004200 */
[----:B------:R-:W2:Y:S01]  /*76f0*/  MUFU.EX2 R186, R186 ;  /* 0x000000ba00ba7308 */ /* 0x000ea20000000800 */
[----:B------:R-:W-:Y:S02]  /*7700*/  FADD.FTZ R0, R222, R0 ;  /* 0x00000000de007221 */ /* 0x000fe40000010000 */
[----:B-1----:R-:W-:Y:S02]  /*7710*/  FMUL.FTZ R20, R3, R160 ;  /* 0x000000a003147220 */ /* 0x002fe40000410000 */
[-C--:B-----5:R-:W-:Y:S01]  /*7720*/  HMMA.16816.F32.BF16 R112, R172, R144.reuse, R112 ;  /* 0x00000090ac70723c */ /* 0x0a0fe20000041870 */
[----:B------:R-:W-:Y:S04]  /*7730*/  FADD.FTZ R0, R203, R0 ;  /* 0x00000000cb007221 */ /* 0x000fe80000010000 */
[----:B------:R-:W1:Y:S03]  /*7740*/  MUFU.EX2 R185, R185 ;  /* 0x000000b900b97308 */ /* 0x000e660000000800 */
[C---:B------:R-:W-:Y:S01]  /*7750*/  HMMA.16816.F32.BF16 R116, R180.reuse, R144, R116 ;  /* 0x00000090b474723c */ /* 0x040fe20000041874 */
[----:B---3--:R-:W-:Y:S03]  /*7760*/  LOP3.LUT R137, R29, UR27, R194, 0x96, !PT ;  /* 0x0000001b1d897c12 */ /* 0x008fe6000f8e96c2 */
[----:B------:R-:W-:Y:S03]  /*7770*/  LOP3.LUT R29, R28, 0xffff, RZ, 0xc0, !PT ;  /* 0x0000ffff1c1d7812 */ /* 0x000fe600078ec0ff */
[----:B------:R-:W-:Y:S01]  /*7780*/  SHF.R.U32.HI R145, RZ, 0x8, R139 ;  /* 0x00000008ff917819 */ /* 0x000fe2000001168b */
[-C--:B------:R-:W-:Y:S01]  /*7790*/  HMMA.16816.F32.BF16 R20, R180, R146.reuse, R20 ;  /* 0x00000092b414723c */ /* 0x080fe20000041814 */
[C---:B------:R-:W-:Y:S03]  /*77a0*/  LOP3.LUT R139, R148.reuse, 0xff, RZ, 0xc0, !PT ;  /* 0x000000ff948b7812 */ /* 0x040fe600078ec0ff */
[----:B------:R-:W-:Y:S02]  /*77b0*/  PRMT R145, R155, 0x5410, R145 ;  /* 0x000054109b917816 */ /* 0x000fe40000000091 */
[----:B------:R-:W-:Y:S02]  /*77c0*/  SHF.R.U32.HI R144, RZ, 0x10, R28 ;  /* 0x00000010ff907819 */ /* 0x000fe4000001161c */
[C---:B------:R-:W-:Y:S01]  /*77d0*/  HMMA.16816.F32.BF16 R120, R172.reuse, R146, R120 ;  /* 0x00000092ac78723c */ /* 0x040fe20000041878 */
[----:B------:R-:W-:Y:S03]  /*77e0*/  LOP3.LUT R28, R148, 0xffff, RZ, 0xc0, !PT ;  /* 0x0000ffff941c7812 */ /* 0x000fe600078ec0ff */
[--C-:B------:R-:W-:Y:S01]  /*77f0*/  HSET2.LE.AND R178, R145, R245.reuse, PT ;  /* 0x000000f591b27233 */ /* 0x100fe20003803000 */
[----:B------:R-:W-:Y:S02]  /*7800*/  LOP3.LUT R144, R144, 0xff, RZ, 0xc0, !PT ;  /* 0x000000ff90907812 */ /* 0x000fe400078ec0ff */
[----:B------:R-:W-:Y:S01]  /*7810*/  LOP3.LUT R147, R153, 0xff, RZ, 0xc0, !PT ;  /* 0x000000ff99937812 */ /* 0x000fe200078ec0ff */
[-C--:B--2---:R-:W-:Y:S01]  /*7820*/  HMMA.16816.F32.BF16 R24, R172, R140.reuse, R24 ;  /* 0x0000008cac18723c */ /* 0x084fe20000041818 */
[----:B------:R-:W-:Y:S03]  /*7830*/  SHF.R.U32.HI R146, RZ, 0x8, R29 ;  /* 0x00000008ff927819 */ /* 0x000fe6000001161d */
[----:B------:R-:W-:Y:S01]  /*7840*/  FMUL.FTZ R29, R3, R169 ;  /* 0x000000a9031d7220 */ /* 0x000fe20000410000 */
[----:B------:R-:W-:Y:S02]  /*7850*/  PRMT R147, R147, 0x5410, R154 ;  /* 0x0000541093937816 */ /* 0x000fe4000000009a */
[----:B------:R-:W-:Y:S02]  /*7860*/  PRMT R146, R152, 0x5410, R146 ;  /* 0x0000541098927816 */ /* 0x000fe40000000092 */
[----:B------:R-:W2:Y:S03]  /*7870*/  LDSM.16.MT88.4 R152, [R205+0xa800] ;  /* 0x00a80000cd98783b */ /* 0x000ea60000004200 */
[----:B------:R-:W-:Y:S01]  /*7880*/  SHF.R.U32.HI R138, RZ, 0x8, R28 ;  /* 0x00000008ff8a7819 */ /* 0x000fe2000001161c */
[----:B------:R-:W-:Y:S01]  /*7890*/  FMUL.FTZ R28, R3, R168 ;  /* 0x000000a8031c7220 */ /* 0x000fe20000410000 */
[----:B------:R-:W-:Y:S01]  /*78a0*/  PRMT R149, R144, 0x5410, R151 ;  /* 0x0000541090957816 */ /* 0x000fe20000000097 */
[--C-:B------:R-:W-:Y:S01]  /*78b0*/  HSET2.LE.AND R179, R147, R245.reuse, PT ;  /* 0x000000f593b37233 */ /* 0x100fe20003803000 */
[----:B------:R-:W-:Y:S01]  /*78c0*/  LOP3.LUT R144, R137, 0xff, RZ, 0xc0, !PT ;  /* 0x000000ff89907812 */ /* 0x000fe200078ec0ff */
[----:B------:R-:W-:Y:S01]  /*78d0*/  FFMA.FTZ R3, R3, R226, R236 ;  /* 0x000000e203037223 */ /* 0x000fe200000100ec */
[----:B------:R-:W-:Y:S02]  /*78e0*/  PRMT R176, R139, 0x5410, R138 ;  /* 0x000054108bb07816 */ /* 0x000fe4000000008a */
[C---:B------:R-:W-:Y:S01]  /*78f0*/  HMMA.16816.F32.BF16 R28, R180.reuse, R140, R28 ;  /* 0x0000008cb41c723c */ /* 0x040fe2000004181c */
[--C-:B------:R-:W-:Y:S02]  /*7900*/  SHF.R.U32.HI R139, RZ, 0x10, R137.reuse ;  /* 0x00000010ff8b7819 */ /* 0x100fe40000011689 */
[----:B------:R-:W-:Y:S01]  /*7910*/  LOP3.LUT R138, R137, 0xffff, RZ, 0xc0, !PT ;  /* 0x0000ffff898a7812 */ /* 0x000fe200078ec0ff */
[--C-:B------:R-:W-:Y:S01]  /*7920*/  HSET2.LE.AND R176, R176, R245.reuse, PT ;  /* 0x000000f5b0b07233 */ /* 0x100fe20003803000 */
[----:B------:R-:W-:Y:S02]  /*7930*/  LOP3.LUT R139, R139, 0xff, RZ, 0xc0, !PT ;  /* 0x000000ff8b8b7812 */ /* 0x000fe400078ec0ff */
[--C-:B------:R-:W-:Y:S01]  /*7940*/  SHF.R.U32.HI R140, RZ, 0x10, R148.reuse ;  /* 0x00000010ff8c7819 */ /* 0x100fe20000011694 */
[-C--:B------:R-:W-:Y:S01]  /*7950*/  HMMA.16816.F32.BF16 R124, R180, R142.reuse, R124 ;  /* 0x0000008eb47c723c */ /* 0x080fe2000004187c */
[----:B------:R-:W-:Y:S03]  /*7960*/  SHF.R.U32.HI R148, RZ, 0x18, R148 ;  /* 0x00000018ff947819 */ /* 0x000fe60000011694 */
[----:B------:R-:W-:Y:S02]  /*7970*/  LOP3.LUT R140, R140, 0xff, RZ, 0xc0, !PT ;  /* 0x000000ff8c8c7812 */ /* 0x000fe400078ec0ff */
        /* <DEDUP_REMOVED lines=9> */
[----:B------:R-:W-:Y:S04]  /*7a10*/  PRMT R141, R139, 0x5410, R141 ;  /* 0x000054108b8d7816 */ /* 0x000fe8000000008d */
[----:B------:R-:W-:Y:S01]  /*7a20*/  LOP3.LUT R178, R178, R137, RZ, 0xc0, !PT ;  /* 0x00000089b2b27212 */ /* 0x000fe200078ec0ff */
[--C-:B------:R-:W-:Y:S01]  /*7a30*/  HSET2.LE.AND R181, R141, R245.reuse, PT ;  /* 0x000000f58db57233 */ /* 0x100fe20003803000 */
[----:B------:R-:W-:Y:S02]  /*7a40*/  F2FP.BF16.PACK_AB R140, R190, R191 ;  /* 0x000000bfbe8c723e */ /* 0x000fe400000010ff */
[----:B------:R-:W-:Y:S02]  /*7a50*/  F2FP.BF16.PACK_AB R137, R200, R198 ;  /* 0x000000c6c889723e */ /* 0x000fe400000010ff */
[----:B----4-:R-:W-:Y:S02]  /*7a60*/  F2FP.BF16.PACK_AB R139, R193, R192 ;  /* 0x000000c0c18b723e */ /* 0x010fe400000010ff */
[----:B------:R-:W-:Y:S02]  /*7a70*/  PRMT R144, R144, 0x5410, R138 ;  /* 0x0000541090907816 */ /* 0x000fe4000000008a */
[----:B------:R-:W-:Y:S02]  /*7a80*/  LOP3.LUT R179, R179, R137, RZ, 0xc0, !PT ;  /* 0x00000089b3b37212 */ /* 0x000fe400078ec0ff */
[----:B------:R-:W-:Y:S01]  /*7a90*/  LOP3.LUT R176, R176, R139, RZ, 0xc0, !PT ;  /* 0x0000008bb0b07212 */ /* 0x000fe200078ec0ff */
[----:B------:R-:W-:Y:S01]  /*7aa0*/  HSET2.LE.AND R180, R144, R245, PT ;  /* 0x000000f590b47233 */ /* 0x000fe20003803000 */
[----:B------:R-:W-:Y:S02]  /*7ab0*/  LOP3.LUT R177, R177, R140, RZ, 0xc0, !PT ;  /* 0x0000008cb1b17212 */ /* 0x000fe400078ec0ff */
[----:B------:R-:W-:Y:S02]  /*7ac0*/  F2FP.BF16.PACK_AB R138, R195, R196 ;  /* 0x000000c4c38a723e */ /* 0x000fe400000010ff */
[----:B------:R-:W-:Y:S02]  /*7ad0*/  F2FP.BF16.PACK_AB R137, R188, R189 ;  /* 0x000000bdbc89723e */ /* 0x000fe400000010ff */
[----:B------:R-:W-:Y:S01]  /*7ae0*/  LOP3.LUT R182, R182, R138, RZ, 0xc0, !PT ;  /* 0x0000008ab6b67212 */ /* 0x000fe200078ec0ff */
[-C--:B--2---:R-:W-:Y:S01]  /*7af0*/  HMMA.16816.F32.BF16 R140, R176, R152.reuse, R4 ;  /* 0x00000098b08c723c */ /* 0x084fe20000041804 */
[----:B------:R-:W-:Y:S01]  /*7b00*/  F2FP.BF16.PACK_AB R138, R186, R187 ;  /* 0x000000bbba8a723e */ /* 0x000fe200000010ff */
[----:B------:R-:W2:Y:S01]  /*7b10*/  LDSM.16.MT88.4 R4, [R210+0xa800] ;  /* 0x00a80000d204783b */ /* 0x000ea20000004200 */
[----:B-1----:R-:W-:Y:S02]  /*7b20*/  F2FP.BF16.PACK_AB R139, R185, R184 ;  /* 0x000000b8b98b723e */ /* 0x002fe400000010ff */
[----:B------:R-:W-:Y:S02]  /*7b30*/  LOP3.LUT R183, R183, R137, RZ, 0xc0, !PT ;  /* 0x00000089b7b77212 */ /* 0x000fe400078ec0ff */
[----:B------:R-:W-:Y:S02]  /*7b40*/  LOP3.LUT R180, R180, R138, RZ, 0xc0, !PT ;  /* 0x0000008ab4b47212 */ /* 0x000fe400078ec0ff */
[----:B------:R-:W-:Y:S03]  /*7b50*/  LOP3.LUT R181, R181, R139, RZ, 0xc0, !PT ;  /* 0x0000008bb5b57212 */ /* 0x000fe600078ec0ff */
[----:B------:R-:W-:Y:S02]  /*7b60*/  MOV R138, R2 ;  /* 0x00000002008a7202 */ /* 0x000fe40000000f00 */
[----:B------:R-:W-:Y:S02]  /*7b70*/  MOV R137, R134 ;  /* 0x0000008600897202 */ /* 0x000fe40000000f00 */
[C---:B------:R-:W-:Y:S01]  /*7b80*/  HMMA.16816.F32.BF16 R144, R180.reuse, R152, R8 ;  /* 0x00000098b490723c */ /* 0x040fe20000041808 */
[----:B------:R-:W1:Y:S07]  /*7b90*/  LDSM.16.MT88.4 R8, [R209+0xa800] ;  /* 0x00a80000d108783b */ /* 0x000e6e0000004200 */
        /* <DEDUP_REMOVED lines=18> */
[-C--:B-1----:R-:W-:Y:S01]  /*7cc0*/  HMMA.16816.F32.BF16 R68, R176, R8.reuse, R68 ;  /* 0x00000008b044723c */ /* 0x082fe20000041844 */
        /* <DEDUP_REMOVED lines=40> */
.L_x_1357:
        /* <DEDUP_REMOVED lines=407> */
[----:B---34-:R-:W-:Y:S02]  /*98c0*/  SHF.R.S32.HI R2, RZ, 0x1f, R17 ;  /* 0x0000001fff027819 */ /* 0x018fe40000011411 */
        /* <DEDUP_REMOVED lines=38> */
.L_x_1362:
[----:B---34-:R-:W-:Y:S05]  /*9b30*/  BSYNC B0 ;  /* 0x0000000000007941 */ /* 0x018fea0003800000 */
.L_x_1361:
[----:B------:R-:W3:Y:S01]  /*9b40*/  S2R R10, SR_CTAID.Z ;  /* 0x00000000000a7919 */ /* 0x000ee20000002700 */
[----:B------:R-:W-:Y:S01]  /*9b50*/  LEA.HI R3, R16, R15, RZ, 0x3 ;  /* 0x0000000f10037211 */ /* 0x000fe200078f18ff */
[----:B------:R-:W-:Y:S01]  /*9b60*/  USHF.R.S32.HI UR6, URZ, 0x1f, UR11 ;  /* 0x0000001f3f067899 */ /* 0x000fe2000801140b */
[----:B------:R-:W-:Y:S01]  /*9b70*/  SHF.R.S32.HI R0, RZ, 0x1f, R246 ;  /* 0x0000001fff007819 */ /* 0x000fe200000114f6 */
[----:B------:R-:W-:Y:S01]  /*9b80*/  ULDC.64 UR4, c[0x0][0x1f0] ;  /* 0x00007c0000047ab9 */ /* 0x000fe20000000a00 */
[----:B------:R-:W-:Y:S01]  /*9b90*/  IADD3 R2, P0, R246, UR14, RZ ;  /* 0x0000000ef6027c10 */ /* 0x000fe2000ff1e0ff */
[----:B------:R-:W-:Y:S01]  /*9ba0*/  UIMAD UR4, UR6, UR4, URZ ;  /* 0x00000004060472a4 */ /* 0x000fe2000f8e023f */
[----:B------:R-:W-:Y:S01]  /*9bb0*/  SHF.R.S32.HI R7, RZ, 0x3, R3 ;  /* 0x00000003ff077819 */ /* 0x000fe20000011403 */
[----:B------:R-:W-:Y:S01]  /*9bc0*/  BSSY B0, `(.L_x_1363) ;  /* 0x0000012000007945 */ /* 0x000fe20003800000 */
[----:B------:R-:W-:Y:S01]  /*9bd0*/  IADD3.X R3, R0, UR7, RZ, P0, !PT ;  /* 0x0000000700037c10 */ /* 0x000fe200087fe4ff */
[----:B------:R-:W-:Y:S01]  /*9be0*/  UIMAD UR4, UR11, UR5, UR4 ;  /* 0x000000050b0472a4 */ /* 0x000fe2000f8e0204 */
[----:B------:R-:W-:-:S03]  /*9bf0*/  ISETP.GE.AND P0, PT, R7, UR13, PT ;  /* 0x0000000d07007c0c */ /* 0x000fc6000bf06270 */
[----:B---3--:R-:W-:-:S05]  /*9c00*/  IMAD.WIDE.U32 R10, R10, c[0x0][0x1f0], R2 ;  /* 0x00007c000a0a7a25 */ /* 0x008fca00078e0002 */
[----:B------:R-:W-:-:S05]  /*9c10*/  IADD3 R9, R11, UR4, RZ ;  /* 0x000000040b097c10 */ /* 0x000fca000fffe0ff */
        /* <DEDUP_REMOVED lines=12> */
.L_x_1364:
[----:B------:R-:W-:Y:S05]  /*9ce0*/  BSYNC B0 ;  /* 0x0000000000007941 */ /* 0x000fea0003800000 */
.L_x_1363:
[----:B------:R-:W-:Y:S01]  /*9cf0*/  IADD3 R0, R7, 0x10, RZ ;  /* 0x0000001007007810 */ /* 0x000fe20007ffe0ff */
[----:B------:R-:W-:Y:S03]  /*9d00*/  BSSY B0, `(.L_x_1365) ;  /* 0x0000011000007945 */ /* 0x000fe60003800000 */
[----:B------:R-:W-:-:S13]  /*9d10*/  ISETP.GE.AND P0, PT, R0, UR13, PT ;  /* 0x0000000d00007c0c */ /* 0x000fda000bf06270 */
[----:B------:R-:W-:Y:S05]  /*9d20*/  @P0 BRA `(.L_x_1366) ;  /* 0x000000e000000947 */ /* 0x000fea0003800000 */
[----:B------:R-:W-:Y:S01]  /*9d30*/  IADD3 R6, P0, R248, 0x10, RZ ;  /* 0x00000010f8067810 */ /* 0x000fe20007f1e0ff */
[----:B---3--:R-:W-:Y:S01]  /*9d40*/  IMAD.MOV.U32 R2, RZ, RZ, R10 ;  /* 0x000000ffff027224 */ /* 0x008fe200078e000a */
        /* <DEDUP_REMOVED lines=12> */
.L_x_1366:
[----:B------:R-:W-:Y:S05]  /*9e10*/  BSYNC B0 ;  /* 0x0000000000007941 */ /* 0x000fea0003800000 */
.L_x_1365:
[----:B------:R-:W-:Y:S01]  /*9e20*/  IADD3 R0, R7, 0x20, RZ ;  /* 0x0000002007007810 */ /* 0x000fe20007ffe0ff */
[----:B------:R-:W-:Y:S03]  /*9e30*/  BSSY B0, `(.L_x_1367) ;  /* 0x0000011000007945 */ /* 0x000fe60003800000 */
[----:B------:R-:W-:-:S13]  /*9e40*/  ISETP.GE.AND P0, PT, R0, UR13, PT ;  /* 0x0000000d00007c0c */ /* 0x000fda000bf06270 */
[----:B------:R-:W-:Y:S05]  /*9e50*/  @P0 BRA `(.L_x_1368) ;  /* 0x000000e000000947 */ /* 0x000fea0003800000 */
[----:B------:R-:W-:Y:S01]  /*9e60*/  IADD3 R6, P0, R248, 0x20, RZ ;  /* 0x00000020f8067810 */ /* 0x000fe20007f1e0ff */
[----:B-1-3--:R-:W-:Y:S01]  /*9e70*/  IMAD.MOV.U32 R2, RZ, RZ, R10 ;  /* 0x000000ffff027224 */ /* 0x00afe200078e000a */
        /* <DEDUP_REMOVED lines=12> */
.L_x_1368:
[----:B------:R-:W-:Y:S05]  /*9f40*/  BSYNC B0 ;  /* 0x0000000000007941 */ /* 0x000fea0003800000 */
.L_x_1367:
        /* <DEDUP_REMOVED lines=18> */
.L_x_1370:
[----:B------:R-:W-:Y:S05]  /*a070*/  BSYNC B0 ;  /* 0x0000000000007941 */ /* 0x000fea0003800000 */
.L_x_1369:
[----:B------:R-:W4:Y:S01]  /*a080*/  LDL.LU R0, [R1+0x30] ;  /* 0x0000300001007983 */ /* 0x000f220000300800 */
[----:B------:R-:W-:Y:S01]  /*a090*/  BSSY B0, `(.L_x_1371) ;  /* 0x0000011000007945 */ /* 0x000fe20003800000 */
[----:B----4-:R-:W-:-:S13]  /*a0a0*/  ISETP.GE.AND P0, PT, R0, UR13, PT ;  /* 0x0000000d00007c0c */ /* 0x010fda000bf06270 */
        /* <DEDUP_REMOVED lines=15> */
.L_x_1372:
[----:B------:R-:W-:Y:S05]  /*a1a0*/  BSYNC B0 ;  /* 0x0000000000007941 */ /* 0x000fea0003800000 */
.L_x_1371:
        /* <DEDUP_REMOVED lines=18> */
.L_x_1374:
[----:B------:R-:W-:Y:S05]  /*a2d0*/  BSYNC B0 ;  /* 0x0000000000007941 */ /* 0x000fea0003800000 */
.L_x_1373:
        /* <DEDUP_REMOVED lines=18> */
.L_x_1376:
[----:B------:R-:W-:Y:S05]  /*a400*/  BSYNC B0 ;  /* 0x0000000000007941 */ /* 0x000fea0003800000 */
.L_x_1375:
[----:B------:R-:W4:Y:S02]  /*a410*/  LDL.LU R0, [R1+0x24] ;  /* 0x0000240001007983 */ /* 0x000f240000300800 */
[----:B----4-:R-:W-:-:S13]  /*a420*/  ISETP.GE.AND P0, PT, R0, UR13, PT ;  /* 0x0000000d00007c0c */ /* 0x010fda000bf06270 */
[----:B------:R-:W-:Y:S05]  /*a430*/  @P0 EXIT ;  /* 0x000000000000094d */ /* 0x000fea0003800000 */
[----:B------:R-:W-:Y:S01]  /*a440*/  IADD3 R6, P0, R248, 0x70, RZ ;  /* 0x00000070f8067810 */ /* 0x000fe20007f1e0ff */
[----:B-1-3--:R-:W-:Y:S01]  /*a450*/  IMAD.MOV.U32 R2, RZ, RZ, R10 ;  /* 0x000000ffff027224 */ /* 0x00afe200078e000a */
        /* <DEDUP_REMOVED lines=14> */
.L_x_1327:
        /* <DEDUP_REMOVED lines=19> */
[----:B------:R-:W-:Y:S01]  /*a670*/  @!UP4 UIMAD.WIDE.U32 UR22, UR12, UR4, URZ ;  /* 0x000000040c16c2a5 */ /* 0x000fe2000f8e003f */
[----:B------:R-:W-:Y:S01]  /*a680*/  IADD3 R23, R14, 0x40, RZ ;  /* 0x000000400e177810 */ /* 0x000fe20007ffe0ff */
        /* <DEDUP_REMOVED lines=54> */
.L_x_1378:
[----:B------:R-:W-:Y:S05]  /*a9f0*/  BSYNC B0 ;  /* 0x0000000000007941 */ /* 0x000fea0003800000 */
.L_x_1377:
        /* <DEDUP_REMOVED lines=18> */
.L_x_1380:
[----:B------:R-:W-:Y:S05]  /*ab20*/  BSYNC B0 ;  /* 0x0000000000007941 */ /* 0x000fea0003800000 */
.L_x_1379:
        /* <DEDUP_REMOVED lines=18> */
.L_x_1382:
[----:B------:R-:W-:Y:S05]  /*ac50*/  BSYNC B0 ;  /* 0x0000000000007941 */ /* 0x000fea0003800000 */
.L_x_1381:
        /* <DEDUP_REMOVED lines=18> */
.L_x_1384:
[----:B------:R-:W-:Y:S05]  /*ad80*/  BSYNC B0 ;  /* 0x0000000000007941 */ /* 0x000fea0003800000 */
.L_x_1383:
        /* <DEDUP_REMOVED lines=18> */
.L_x_1386:
[----:B------:R-:W-:Y:S05]  /*aeb0*/  BSYNC B0 ;  /* 0x0000000000007941 */ /* 0x000fea0003800000 */
.L_x_1385:
        /* <DEDUP_REMOVED lines=18> */
.L_x_1388:
[----:B------:R-:W-:Y:S05]  /*afe0*/  BSYNC B0 ;  /* 0x0000000000007941 */ /* 0x000fea0003800000 */
.L_x_1387:
        /* <DEDUP_REMOVED lines=18> */
.L_x_1390:
[----:B------:R-:W-:Y:S05]  /*b110*/  BSYNC B0 ;  /* 0x0000000000007941 */ /* 0x000fea0003800000 */
.L_x_1389:
        /* <DEDUP_REMOVED lines=18> */
.L_x_1392:
[----:B------:R-:W-:Y:S05]  /*b240*/  BSYNC B0 ;  /* 0x0000000000007941 */ /* 0x000fea0003800000 */
.L_x_1391:
        /* <DEDUP_REMOVED lines=67> */
.L_x_1393:
        /* <DEDUP_REMOVED lines=16> */
.L_x_2395:


//--------------------- .text._ZN5flash16flash_fwd_kernelI23Flash_fwd_kernel_traitsILi128ELi128ELi32ELi4ELb0ELb0EN7cutlass10bfloat16_tE19Flash_kernel_traitsILi128ELi128ELi32ELi4ES3_EELb1ELb0ELb1ELb0ELb0ELb0ELb0ELb0EEEvNS_16Flash_fwd_paramsE --------------------------
	.section	.text._ZN5flash16flash_fwd_kernelI23Flash_fwd_kernel_traitsILi128ELi128ELi32ELi4ELb0ELb0EN7cutlass10bfloat16_tE19Flash_kernel_traitsILi128ELi128ELi32ELi4ES3_EELb1ELb0ELb1ELb0ELb0ELb0ELb0ELb0EEEvNS_16Flash_fwd_paramsE,"ax",@progbits
	.sectioninfo	@"SHI_REGISTERS=255"
	.align	128
        .global         _ZN5flash16flash_fwd_kernelI23Flash_fwd_kernel_traitsILi128ELi128ELi32ELi4ELb0ELb0EN7cutlass10bfloat16_tE19Flash_kernel_traitsILi128ELi128ELi32ELi4ES3_EELb1ELb0ELb1ELb0ELb0ELb0ELb0ELb0EEEvNS_16Flash_fwd_paramsE
        .type           _ZN5flash16flash_fwd_kernelI23Flash_fwd_kernel_traitsILi128ELi128ELi32ELi4ELb0ELb0EN7cutlass10bfloat16_tE19Flash_kernel_traitsILi128ELi128ELi32ELi4ES3_EELb1ELb0ELb1ELb0ELb0ELb0ELb0ELb0EEEvNS_16Flash_fwd_paramsE,@function
        .size           _ZN5flash16flash_fwd_kernelI23Flash_fwd_kernel_traitsILi128ELi128ELi32ELi4ELb0ELb0EN7cutlass10bfloat16_tE19Flash_kernel_traitsILi128ELi128ELi32ELi4ES3_EELb1ELb0ELb1ELb0ELb0ELb0ELb0ELb0EEEvNS_16Flash_fwd_paramsE,(.L_x_2396 - _ZN5flash16flash_fwd_kernelI23Flash_fwd_kernel_traitsILi128ELi128ELi32ELi4ELb0ELb0EN7cutlass10bfloat16_tE19Flash_kernel_traitsILi128ELi128ELi32ELi4ES3_EELb1ELb0ELb1ELb0ELb0ELb0ELb0ELb0EEEvNS_16Flash_fwd_paramsE)
        .other          _ZN5flash16flash_fwd_kernelI23Flash_fwd_kernel_traitsILi128ELi128ELi32ELi4ELb0ELb0EN7cutlass10bfloat16_tE19Flash_kernel_traitsILi128ELi128ELi32ELi4ES3_EELb1ELb0ELb1ELb0ELb0ELb0ELb0ELb0EEEvNS_16Flash_fwd_paramsE,@"STO_CUDA_ENTRY STV_DEFAULT"
_ZN5flash16flash_fwd_kernelI23Flash_fwd_kernel_traitsILi128ELi128ELi32ELi4ELb0ELb0EN7cutlass10bfloat16_tE19Flash_kernel_traitsILi128ELi128ELi32ELi4ES3_EELb1ELb0ELb1ELb0ELb0ELb0ELb0ELb0EEEvNS_16Flash_fwd_paramsE:
.text._ZN5flash16flash_fwd_kernelI23Flash_fwd_kernel_traitsILi128ELi128ELi32ELi4ELb0ELb0EN7cutlass10bfloat16_tE19Flash_kernel_traitsILi128ELi128ELi32ELi4ES3_EELb1ELb0ELb1ELb0ELb0ELb0ELb0ELb0EEEvNS_16Flash_fwd_paramsE:
        /* <DEDUP_REMOVED lines=22> */
[----:B------:R-:W-:Y:S01]  /*0160*/  UISETP.NE.AND.EX UP2, UPT, URZ, UR9, UPT, UP2 ;  /* 0x000000093f00728c */ /* 0x000fe2000bf45320 */
[----:B------:R-:W1:Y:S01]  /*0170*/  S2UR UR12, SR_CTAID.Z ;  /* 0x00000000000c79c3 */ /* 0x000e620000002700 */
[----:B------:R-:W-:-:S02]  /*0180*/  ULDC.64 UR4, c[0x0][0x248] ;  /* 0x0000920000047ab9 */ /* 0x000fc40000000a00 */
[----:B------:R-:W-:Y:S02]  /*0190*/  UISETP.EQ.U32.AND UP0, UPT, URZ, UR4, UPT ;  /* 0x000000043f00728c */ /* 0x000fe4000bf02070 */
[----:B------:R-:W-:Y:S01]  /*01a0*/  UMOV UR10, 0x4 ;  /* 0x00000004000a7882 */ /* 0x000fe20000000000 */
[----:B------:R-:W-:Y:S01]  /*01b0*/  PLOP3.LUT P0, PT, PT, PT, UP2, 0x80, 0x0 ;  /* 0x000000000000781c */ /* 0x000fe20003f0f028 */
[----:B------:R-:W-:Y:S02]  /*01c0*/  ULDC.64 UR8, c[0x0][0x240] ;  /* 0x0000900000087ab9 */ /* 0x000fe40000000a00 */
        /* <DEDUP_REMOVED lines=16> */
[----:B------:R-:W-:Y:S01]  /*02d0*/  @P2 IMAD.X R8, RZ, RZ, R3, P1 ;  /* 0x000000ffff082224 */ /* 0x000fe200008e0603 */
[----:B------:R-:W-:Y:S01]  /*02e0*/  PLOP3.LUT P2, PT, PT, PT, UP0, 0x80, 0x0 ;  /* 0x000000000000781c */ /* 0x000fe20003f4f008 */
[----:B------:R1:W-:Y:S01]  /*02f0*/  @!P3 STG.E.64 [R10.64], R4 ;  /* 0x000000040a00b986 */ /* 0x0003e2000c101b1c */
[----:B------:R-:W-:Y:S01]  /*0300*/  IMAD.U32 R3, RZ, RZ, UR9 ;  /* 0x00000009ff037e24 */ /* 0x000fe2000f8e00ff */
        /* <DEDUP_REMOVED lines=24> */
[----:B-1----:R-:W-:-:S07]  /*0490*/  LEA.HI R9, R5, R21, RZ, 0x5 ;  /* 0x0000001505097211 */ /* 0x002fce00078f28ff */
[----:B--2---:R1:W2:Y:S01]  /*04a0*/  @P1 R2UR UR15, R4 ;  /* 0x00000000040f13c2 */ /* 0x0042a200000e0000 */
[----:B---3--:R-:W-:-:S07]  /*04b0*/  @UP2 UIADD3 UR11, UR11, -UR26, URZ ;  /* 0x8000001a0b0b2290 */ /* 0x008fce000fffe03f */
[----:B-----5:R3:W4:Y:S01]  /*04c0*/  @!P2 R2UR UR16, R0 ;  /* 0x000000000010a3c2 */ /* 0x02072200000e0000 */
[----:B------:R-:W-:Y:S01]  /*04d0*/  ISETP.NE.U32.AND P2, PT, RZ, c[0x0][0x248], PT ;  /* 0x00009200ff007a0c */ /* 0x000fe20003f45070 */
[----:B------:R-:W-:-:S03]  /*04e0*/  @!UP2 ULDC UR11, c[0x0][0x214] ;  /* 0x00008500000baab9 */ /* 0x000fc60000000800 */
[----:B------:R-:W-:Y:S02]  /*04f0*/  ISETP.NE.AND.EX P2, PT, RZ, c[0x0][0x24c], PT, P2 ;  /* 0x00009300ff007a0c */ /* 0x000fe40003f45320 */
[----:B---3--:R-:W-:-:S05]  /*0500*/  LOP3.LUT R0, R9, 0xffffffe0, RZ, 0xc0, !PT ;  /* 0xffffffe009007812 */ /* 0x008fca00078ec0ff */
[----:B------:R-:W-:-:S05]  /*0510*/  IMAD.IADD R16, R21, 0x1, -R0 ;  /* 0x0000000115107824 */ /* 0x000fca00078e0a00 */
[--C-:B------:R-:W-:Y:S02]  /*0520*/  IADD3 R98, P1, P0, R7, UR5, R16.reuse ;  /* 0x0000000507627c10 */ /* 0x100fe4000f83e010 */
[----:B------:R-:W-:-:S03]  /*0530*/  SHF.R.S32.HI R0, RZ, 0x1f, R16 ;  /* 0x0000001fff007819 */ /* 0x000fc60000011410 */
[----:B------:R1:W-:Y:S01]  /*0540*/  STL [R1+0x80], R98 ;  /* 0x0000806201007387 */ /* 0x0003e20000100800 */
        /* <DEDUP_REMOVED lines=9> */
.L_x_1394:
[----:B------:R-:W-:Y:S02]  /*05e0*/  ULDC UR7, c[0x0][0x218] ;  /* 0x0000860000077ab9 */ /* 0x000fe40000000800 */
.L_x_1395:
        /* <DEDUP_REMOVED lines=8> */
[----:B------:R-:W-:-:S04]  /*0670*/  ULDC.64 UR4, c[0x0][0x268] ;  /* 0x00009a0000047ab9 */ /* 0x000fc80000000a00 */
[----:B------:R-:W2:Y:S01]  /*0680*/  @P0 LDG.E R0, [R2.64] ;  /* 0x0000001c02000981 */ /* 0x000ea2000c1e1900 */
[----:B------:R-:W-:Y:S02]  /*0690*/  @!UP2 UISETP.NE.U32.AND UP1, UPT, URZ, UR4, UPT ;  /* 0x000000043f00a28c */ /* 0x000fe4000bf25070 */
[----:B------:R-:W-:Y:S02]  /*06a0*/  USHF.L.U32 UR4, UR6, 0x7, URZ ;  /* 0x0000000706047899 */ /* 0x000fe4000800063f */
[----:B------:R-:W-:Y:S02]  /*06b0*/  @!UP2 UISETP.NE.AND.EX UP1, UPT, URZ, UR5, UPT, UP1 ;  /* 0x000000053f00a28c */ /* 0x000fe4000bf25310 */
[----:B------:R-:W-:Y:S02]  /*06c0*/  UISETP.GT.AND UP0, UPT, UR11, UR4, UPT ;  /* 0x000000040b00728c */ /* 0x000fe4000bf04270 */
[----:B------:R-:W-:Y:S02]  /*06d0*/  ULDC UR9, c[0x0][0x21c] ;  /* 0x0000870000097ab9 */ /* 0x000fe40000000800 */
[----:B------:R-:W-:Y:S01]  /*06e0*/  @!UP2 USEL UR9, URZ, UR9, !UP1 ;  /* 0x000000093f09a287 */ /* 0x000fe2000c800000 */
[----:B--2---:R-:W1:Y:S01]  /*06f0*/  @P0 R2UR UR8, R0 ;  /* 0x00000000000803c2 */ /* 0x004e6200000e0000 */
[----:B------:R-:W-:Y:S01]  /*0700*/  PLOP3.LUT P0, PT, PT, PT, UP0, 0x80, 0x0 ;  /* 0x000000000000781c */ /* 0x000fe20003f0f008 */
[----:B-1----:R-:W-:-:S02]  /*0710*/  @UP2 UIADD3 UR5, UR8, -UR15, URZ ;  /* 0x8000000f08052290 */ /* 0x002fc4000fffe03f */
[----:B------:R-:W-:-:S10]  /*0720*/  @!UP2 UIADD3 UR5, UR9, UR7, -UR15 ;  /* 0x000000070905a290 */ /* 0x000fd4000fffe80f */
[----:B------:R-:W-:Y:S05]  /*0730*/  @!P0 EXIT ;  /* 0x000000000000894d */ /* 0x000fea0003800000 */
[----:B------:R-:W-:Y:S02]  /*0740*/  UIADD3 UR8, UR5, UR4, -UR11 ;  /* 0x0000000405087290 */ /* 0x000fe4000fffe80b */
[----:B------:R-:W-:Y:S02]  /*0750*/  UIADD3 UR6, -UR11, 0x9f, UR4 ;  /* 0x0000009f0b067890 */ /* 0x000fe4000fffe104 */
[----:B------:R-:W-:Y:S02]  /*0760*/  ULDC UR17, c[0x0][0x2e4] ;  /* 0x0000b90000117ab9 */ /* 0x000fe40000000800 */
[----:B------:R-:W-:Y:S02]  /*0770*/  ULDC UR7, c[0x0][0x2e8] ;  /* 0x0000ba0000077ab9 */ /* 0x000fe40000000800 */
[----:B------:R-:W-:Y:S02]  /*0780*/  UIADD3 UR9, UR5, 0x1f, URZ ;  /* 0x0000001f05097890 */ /* 0x000fe4000fffe03f */
[----:B------:R-:W-:-:S02]  /*0790*/  UIADD3 UR17, UR8, -UR17, URZ ;  /* 0x8000001108117290 */ /* 0x000fc4000fffe03f */
[----:B------:R-:W-:Y:S02]  /*07a0*/  UIADD3 UR7, UR6, UR7, UR5 ;  /* 0x0000000706077290 */ /* 0x000fe4000fffe005 */
[----:B------:R-:W-:Y:S02]  /*07b0*/  USHF.R.S32.HI UR8, URZ, 0x1f, UR9 ;  /* 0x0000001f3f087899 */ /* 0x000fe40008011409 */
[----:B------:R-:W-:Y:S02]  /*07c0*/  USHF.R.S32.HI UR14, URZ, 0x1f, UR17 ;  /* 0x0000001f3f0e7899 */ /* 0x000fe40008011411 */
[----:B------:R-:W-:Y:S02]  /*07d0*/  USHF.R.S32.HI UR6, URZ, 0x1f, UR7 ;  /* 0x0000001f3f067899 */ /* 0x000fe40008011407 */
[----:B------:R-:W-:Y:S02]  /*07e0*/  ULEA.HI UR8, UR8, UR9, URZ, 0x5 ;  /* 0x0000000908087291 */ /* 0x000fe4000f8f283f */
        /* <DEDUP_REMOVED lines=12> */
[----:B------:R-:W-:Y:S01]  /*08b0*/  UISETP.NE.AND UP0, UPT, UR26, -0x1, UPT ;  /* 0xffffffff1a00788c */ /* 0x000fe2000bf05270 */
[----:B------:R-:W-:Y:S01]  /*08c0*/  LEA.HI R8, R5, R21, RZ, 0x3 ;  /* 0x0000001505087211 */ /* 0x000fe200078f18ff */
[----:B------:R-:W-:Y:S01]  /*08d0*/  ULDC.64 UR8, c[0x0][0x1e8] ;  /* 0x00007a0000087ab9 */ /* 0x000fe20000000a00 */
[----:B------:R-:W1:Y:S01]  /*08e0*/  S2R R12, SR_CTAID.Z ;  /* 0x00000000000c7919 */ /* 0x000e620000002700 */
[----:B------:R-:W-:Y:S01]  /*08f0*/  ULDC.64 UR6, c[0x0][0x1e0] ;  /* 0x0000780000067ab9 */ /* 0x000fe20000000a00 */
[----:B------:R-:W-:Y:S01]  /*0900*/  LOP3.LUT R0, R8, 0xfffffff8, RZ, 0xc0, !PT ;  /* 0xfffffff808007812 */ /* 0x000fe200078ec0ff */
[----:B------:R-:W-:Y:S01]  /*0910*/  USHF.R.S32.HI UR17, URZ, 0x1f, UR12 ;  /* 0x0000001f3f117899 */ /* 0x000fe2000801140c */
[----:B------:R-:W2:Y:S01]  /*0920*/  S2R R6, SR_CTAID.X ;  /* 0x0000000000067919 */ /* 0x000ea20000002500 */
[----:B------:R-:W-:Y:S01]  /*0930*/  ULDC UR10, c[0x0][0x214] ;  /* 0x00008500000a7ab9 */ /* 0x000fe20000000800 */
[----:B------:R-:W-:Y:S01]  /*0940*/  SHF.R.S32.HI R8, RZ, 0x3, R8 ;  /* 0x00000003ff087819 */ /* 0x000fe20000011408 */
[----:B------:R-:W-:Y:S01]  /*0950*/  IMAD.IADD R15, R21, 0x1, -R0 ;  /* 0x00000001150f7824 */ /* 0x000fe200078e0a00 */
[----:B------:R-:W-:Y:S01]  /*0960*/  @!UP0 USHF.R.S32.HI UR16, URZ, 0x1f, UR13 ;  /* 0x0000001f3f108899 */ /* 0x000fe2000801140d */
[----:B------:R-:W-:Y:S01]  /*0970*/  BSSY B0, `(.L_x_1397) ;  /* 0x000003f000007945 */ /* 0x000fe20003800000 */
[----:B------:R-:W-:Y:S01]  /*0980*/  @UP0 UIMAD.WIDE.U32 UR14, UR26, UR8, URZ ;  /* 0x000000081a0e02a5 */ /* 0x000fe2000f8e003f */
[----:B------:R-:W-:Y:S01]  /*0990*/  IMAD.SHL.U32 R14, R15, 0x8, RZ ;  /* 0x000000080f0e7824 */ /* 0x000fe200078e00ff */
[----:B------:R-:W-:Y:S01]  /*09a0*/  @!UP0 UIMAD UR16, UR16, UR6, URZ ;  /* 0x00000006101082a4 */ /* 0x000fe2000f8e023f */
[----:B------:R-:W-:Y:S01]  /*09b0*/  SHF.R.S32.HI R9, RZ, 0x1f, R8 ;  /* 0x0000001fff097819 */ /* 0x000fe20000011408 */
[----:B------:R-:W-:-:S02]  /*09c0*/  @!UP0 UIMAD.WIDE.U32 UR18, UR13, UR6, URZ ;  /* 0x000000060d1282a5 */ /* 0x000fc4000f8e003f */
[----:B------:R-:W-:Y:S01]  /*09d0*/  @UP0 UIMAD UR9, UR26, UR9, UR15 ;  /* 0x000000091a0902a4 */ /* 0x000fe2000f8e020f */
[----:B------:R-:W-:Y:S01]  /*09e0*/  IADD3 R23, R14, 0x40, RZ ;  /* 0x000000400e177810 */ /* 0x000fe20007ffe0ff */
[----:B------:R-:W-:Y:S02]  /*09f0*/  ULDC.U8 UR6, c[0x0][0x329] ;  /* 0x0000ca4000067ab9 */ /* 0x000fe40000000000 */
[----:B------:R-:W-:Y:S02]  /*0a00*/  UISETP.NE.AND UP2, UPT, UR6, URZ, UPT ;  /* 0x0000003f0600728c */ /* 0x000fe4000bf45270 */
[----:B------:R-:W-:Y:S02]  /*0a10*/  ULDC.U8 UR15, c[0x0][0x328] ;  /* 0x0000ca00000f7ab9 */ /* 0x000fe40000000000 */
[----:B------:R-:W-:Y:S02]  /*0a20*/  UISETP.NE.AND UP3, UPT, UR15, URZ, UPT ;  /* 0x0000003f0f00728c */ /* 0x000fe4000bf65270 */
[----:B------:R-:W-:-:S02]  /*0a30*/  @!UP0 UIMAD UR16, UR13, UR7, UR16 ;  /* 0x000000070d1082a4 */ /* 0x000fc4000f8e0210 */
[----:B------:R-:W-:Y:S01]  /*0a40*/  UISETP.EQ.AND UP3, UPT, UR6, URZ, UP3 ;  /* 0x0000003f0600728c */ /* 0x000fe20009f62270 */
[----:B--2---:R-:W-:Y:S01]  /*0a50*/  IMAD.WIDE R6, R6, 0x80, R8 ;  /* 0x0000008006067825 */ /* 0x004fe200078e0208 */
[----:B------:R-:W-:Y:S02]  /*0a60*/  ULDC UR8, c[0x0][0x234] ;  /* 0x00008d0000087ab9 */ /* 0x000fe40000000800 */
[----:B------:R-:W-:Y:S02]  /*0a70*/  ULDC.64 UR6, c[0x0][0x1f0] ;  /* 0x00007c0000067ab9 */ /* 0x000fe40000000a00 */
[----:B------:R-:W-:Y:S02]  /*0a80*/  UIMAD UR6, UR17, UR6, URZ ;  /* 0x00000006110672a4 */ /* 0x000fe4000f8e023f */
[----:B------:R-:W-:Y:S02]  /*0a90*/  @!UP2 UISETP.NE.AND UP1, UPT, UR15, URZ, UPT ;  /* 0x0000003f0f00a28c */ /* 0x000fe4000bf25270 */
[----:B------:R-:W-:-:S02]  /*0aa0*/  @UP0 UMOV UR17, UR14 ;  /* 0x0000000e00110c82 */ /* 0x000fc40008000000 */
[----:B------:R-:W-:Y:S02]  /*0ab0*/  @UP2 ULDC UR14, c[0x0][0x210] ;  /* 0x00008400000e2ab9 */ /* 0x000fe40000000800 */
[----:B------:R-:W-:Y:S02]  /*0ac0*/  @UP2 UIMAD UR14, UR14, UR10, URZ ;  /* 0x0000000a0e0e22a4 */ /* 0x000fe4000f8e023f */
[----:B------:R-:W-:Y:S02]  /*0ad0*/  @!UP2 USEL UR14, UR10, UR8, !UP1 ;  /* 0x000000080a0ea287 */ /* 0x000fe4000c800000 */
[----:B------:R-:W-:Y:S02]  /*0ae0*/  ULDC UR5, c[0x0][0x1c0] ;  /* 0x0000700000057ab9 */ /* 0x000fe40000000800 */
[----:B------:R-:W-:Y:S02]  /*0af0*/  @UP2 UMOV UR20, 0x1 ;  /* 0x0000000100142882 */ /* 0x000fe40000000000 */
[----:B------:R-:W-:-:S02]  /*0b00*/  @!UP2 UIMAD UR20, UR14, UR5, URZ ;  /* 0x000000050e14a2a4 */ /* 0x000fc4000f8e023f */
[----:B------:R-:W-:Y:S02]  /*0b10*/  @!UP0 UMOV UR17, UR18 ;  /* 0x0000001200118c82 */ /* 0x000fe40008000000 */
[----:B------:R-:W-:Y:S01]  /*0b20*/  @!UP0 UIADD3 UR9, UR19, UR16, URZ ;  /* 0x0000001013098290 */ /* 0x000fe2000fffe03f */
[C---:B------:R-:W-:Y:S01]  /*0b30*/  IADD3 R2, P0, R14.reuse, UR17, RZ ;  /* 0x000000110e027c10 */ /* 0x040fe2000ff1e0ff */
[----:B------:R-:W-:Y:S02]  /*0b40*/  UIADD3 UR11, -UR4, UR11, URZ ;  /* 0x0000000b040b7290 */ /* 0x000fe4000fffe13f */
[----:B------:R-:W-:Y:S02]  /*0b50*/  @UP3 UIMAD UR15, UR13, UR10, URZ ;  /* 0x0000000a0d0f32a4 */ /* 0x000fe4000f8e023f */
[----:B------:R-:W-:Y:S01]  /*0b60*/  UIMAD UR20, UR13, UR20, URZ ;  /* 0x000000140d1472a4 */ /* 0x000fe2000f8e023f */
[----:B------:R-:W-:Y:S01]  /*0b70*/  LEA.HI.X.SX32 R3, R14, UR9, 0x1, P0 ;  /* 0x000000090e037c11 */ /* 0x000fe200080f0eff */
[----:B------:R-:W-:Y:S01]  /*0b80*/  @UP3 USEL UR15, UR15, UR26, !UP0 ;  /* 0x0000001a0f0f3287 */ /* 0x000fe2000c000000 */
[----:B------:R-:W-:Y:S01]  /*0b90*/  ISETP.GE.AND P0, PT, R8, UR11, PT ;  /* 0x0000000b08007c0c */ /* 0x000fe2000bf06270 */
[----:B------:R-:W-:-:S02]  /*0ba0*/  @UP2 ULDC UR21, c[0x0][0x210] ;  /* 0x0000840000152ab9 */ /* 0x000fc40000000800 */
[----:B------:R-:W-:Y:S01]  /*0bb0*/  USEL UR20, UR20, URZ, !UP3 ;  /* 0x0000003f14147287 */ /* 0x000fe2000d800000 */
[----:B-1----:R-:W-:Y:S01]  /*0bc0*/  IMAD.WIDE.U32 R12, R12, c[0x0][0x1f0], R2 ;  /* 0x00007c000c0c7a25 */ /* 0x002fe200078e0002 */
[----:B------:R-:W-:Y:S02]  /*0bd0*/  @!UP2 UMOV UR21, 0x1 ;  /* 0x000000010015a882 */ /* 0x000fe40000000000 */
[----:B------:R-:W-:Y:S02]  /*0be0*/  UIMAD UR4, UR4, UR21, URZ ;  /* 0x00000015040472a4 */ /* 0x000fe4000f8e023f */
[----:B------:R-:W-:Y:S02]  /*0bf0*/  UIMAD UR14, UR12, UR14, UR20 ;  /* 0x0000000e0c0e72a4 */ /* 0x000fe4000f8e0214 */
[----:B------:R-:W-:Y:S02]  /*0c00*/  @!UP3 UMOV UR22, URZ ;  /* 0x0000003f0016bc82 */ /* 0x000fe40008000000 */
[----:B------:R-:W-:-:S02]  /*0c10*/  @UP3 UMOV UR22, UR15 ;  /* 0x0000000f00163c82 */ /* 0x000fc40008000000 */
[----:B------:R-:W-:Y:S02]  /*0c20*/  UIMAD UR6, UR12, UR7, UR6 ;  /* 0x000000070c0672a4 */ /* 0x000fe4000f8e0206 */
        /* <DEDUP_REMOVED lines=19> */
.L_x_1398:
[----:B------:R-:W-:Y:S05]  /*0d60*/  BSYNC B0 ;  /* 0x0000000000007941 */ /* 0x000fea0003800000 */
.L_x_1397:
        /* <DEDUP_REMOVED lines=18> */
.L_x_1400:
[----:B------:R-:W-:Y:S05]  /*0e90*/  BSYNC B0 ;  /* 0x0000000000007941 */ /* 0x000fea0003800000 */
.L_x_1399:
        /* <DEDUP_REMOVED lines=18> */
.L_x_1402:
[----:B------:R-:W-:Y:S05]  /*0fc0*/  BSYNC B0 ;  /* 0x0000000000007941 */ /* 0x000fea0003800000 */
.L_x_1401:
        /* <DEDUP_REMOVED lines=18> */
.L_x_1404:
[----:B------:R-:W-:Y:S05]  /*10f0*/  BSYNC B0 ;  /* 0x0000000000007941 */ /* 0x000fea0003800000 */
.L_x_1403:
        /* <DEDUP_REMOVED lines=18> */
.L_x_1406:
[----:B------:R-:W-:Y:S05]  /*1220*/  BSYNC B0 ;  /* 0x0000000000007941 */ /* 0x000fea0003800000 */
.L_x_1405:
        /* <DEDUP_REMOVED lines=18> */
.L_x_1408:
[----:B------:R-:W-:Y:S05]  /*1350*/  BSYNC B0 ;  /* 0x0000000000007941 */ /* 0x000fea0003800000 */
.L_x_1407:
        /* <DEDUP_REMOVED lines=18> */
.L_x_1410:
[----:B------:R-:W-:Y:S05]  /*1480*/  BSYNC B0 ;  /* 0x0000000000007941 */ /* 0x000fea0003800000 */
.L_x_1409:
        /* <DEDUP_REMOVED lines=18> */
.L_x_1412:
[----:B------:R-:W-:Y:S05]  /*15b0*/  BSYNC B0 ;  /* 0x0000000000007941 */ /* 0x000fea0003800000 */
.L_x_1411:
        /* <DEDUP_REMOVED lines=67> */
.L_x_1396:
        /* <DEDUP_REMOVED lines=34> */
.L_x_1413:
        /* <DEDUP_REMOVED lines=11> */
[----:B------:R-:W-:Y:S01]  /*1cc0*/  USHF.R.S32.HI UR16, URZ, 0x1f, UR12 ;  /* 0x0000001f3f107899 */ /* 0x000fe2000801140c */
        /* <DEDUP_REMOVED lines=33> */
.L_x_1414:
[CC--:B------:R-:W-:Y:S01]  /*1ee0*/  LEA.HI R0, R5.reuse, R21.reuse, RZ, 0x3 ;  /* 0x0000001505007211 */ /* 0x0c0fe200078f18ff */
[----:B------:R-:W1:Y:S01]  /*1ef0*/  S2R R14, SR_CTAID.Z ;  /* 0x00000000000e7919 */ /* 0x000e620000002700 */
[CC--:B------:R-:W-:Y:S01]  /*1f00*/  LEA.HI R17, R5.reuse, R21.reuse, RZ, 0x4 ;  /* 0x0000001505117211 */ /* 0x0c0fe200078f20ff */
[----:B------:R-:W-:Y:S01]  /*1f10*/  UIADD3 UR6, -UR4, UR11, URZ ;  /* 0x0000000b04067290 */ /* 0x000fe2000fffe13f */
[----:B------:R-:W-:Y:S01]  /*1f20*/  SHF.R.S32.HI R10, RZ, 0x3, R0 ;  /* 0x00000003ff0a7819 */ /* 0x000fe20000011400 */
[----:B------:R-:W2:Y:S01]  /*1f30*/  S2R R252, SR_CTAID.X ;  /* 0x0000000000fc7919 */ /* 0x000ea20000002500 */
[----:B------:R-:W-:Y:S01]  /*1f40*/  LOP3.LUT R0, R0, 0xfffffff8, RZ, 0xc0, !PT ;  /* 0xfffffff800007812 */ /* 0x000fe200078ec0ff */
[----:B------:R-:W-:Y:S01]  /*1f50*/  BSSY B0, `(.L_x_1415) ;  /* 0x0000055000007945 */ /* 0x000fe20003800000 */
        /* <DEDUP_REMOVED lines=8> */
[----:B------:R-:W-:Y:S01]  /*1fe0*/  SHF.R.S32.HI R92, RZ, 0x5, R9 ;  /* 0x00000005ff5c7819 */ /* 0x000fe20000011409 */
[----:B------:R-:W-:-:S03]  /*1ff0*/  IMAD.IADD R0, R21, 0x1, -R0 ;  /* 0x0000000115007824 */ /* 0x000fc600078e0a00 */
        /* <DEDUP_REMOVED lines=9> */
[----:B------:R-:W-:Y:S01]  /*2090*/  LOP3.LUT R219, R3, 0xfffffe00, R5, 0xf8, !PT ;  /* 0xfffffe0003db7812 */ /* 0x000fe200078ef805 */
[----:B------:R2:W-:Y:S01]  /*20a0*/  STL.64 [R1+0x48], R102 ;  /* 0x0000486601007387 */ /* 0x0005e20000100a00 */
        /* <DEDUP_REMOVED lines=10> */
[----:B------:R-:W-:Y:S01]  /*2150*/  IADD3.X R7, R7, UR9, R5, P0, !PT ;  /* 0x0000000907077c10 */ /* 0x000fe200087fe405 */
[----:B------:R-:W-:-:S02]  /*2160*/  ULDC.64 UR8, c[0x0][0x1a8] ;  /* 0x00006a0000087ab9 */ /* 0x000fc40000000a00 */
[----:B------:R-:W-:Y:S01]  /*2170*/  IMAD R8, R11, c[0x0][0x1a0], RZ ;  /* 0x000068000b087a24 */ /* 0x000fe200078e02ff */
[----:B------:R-:W-:Y:S01]  /*2180*/  UIMAD UR8, UR16, UR8, URZ ;  /* 0x00000008100872a4 */ /* 0x000fe2000f8e023f */
[----:B------:R-:W-:-:S03]  /*2190*/  IMAD.WIDE.U32 R2, R10, c[0x0][0x1a0], R102 ;  /* 0x000068000a027a25 */ /* 0x000fc600078e0066 */
[----:B------:R-:W-:Y:S01]  /*21a0*/  UIMAD UR8, UR12, UR9, UR8 ;  /* 0x000000090c0872a4 */ /* 0x000fe2000f8e0208 */
[----:B------:R-:W-:Y:S01]  /*21b0*/  IMAD R5, R10, c[0x0][0x1a4], R8 ;  /* 0x000069000a057a24 */ /* 0x000fe200078e0208 */
[----:B------:R-:W-:Y:S01]  /*21c0*/  IADD3 R2, P0, R2, UR20, RZ ;  /* 0x0000001402027c10 */ /* 0x000fe2000ff1e0ff */
[C---:B------:R-:W-:Y:S02]  /*21d0*/  IMAD R8, R0.reuse, c[0x0][0x1b0], RZ ;  /* 0x00006c0000087a24 */ /* 0x040fe400078e02ff */
[----:B------:R-:W-:Y:S01]  /*21e0*/  IMAD R0, R0, c[0x0][0x1b8], RZ ;  /* 0x00006e0000007a24 */ /* 0x000fe200078e02ff */
[----:B------:R-:W-:Y:S01]  /*21f0*/  IADD3.X R3, R3, UR7, R5, P0, !PT ;  /* 0x0000000703037c10 */ /* 0x000fe200087fe405 */
[----:B------:R-:W-:Y:S01]  /*2200*/  IMAD.WIDE.U32 R26, R4, c[0x0][0x1b0], R6 ;  /* 0x00006c00041a7a25 */ /* 0x000fe200078e0006 */
[----:B------:R-:W-:Y:S02]  /*2210*/  ISETP.GE.AND P0, PT, R10, UR6, PT ;  /* 0x000000060a007c0c */ /* 0x000fe4000bf06270 */
[----:B------:R-:W-:Y:S01]  /*2220*/  IADD3 R13, R15, UR8, RZ ;  /* 0x000000080f0d7c10 */ /* 0x000fe2000fffe0ff */
[C---:B------:R-:W-:Y:S01]  /*2230*/  IMAD R0, R4.reuse, c[0x0][0x1bc], R0 ;  /* 0x00006f0004007a24 */ /* 0x040fe200078e0200 */
[----:B------:R2:W-:Y:S01]  /*2240*/  STL.64 [R1+0x60], R26 ;  /* 0x0000601a01007387 */ /* 0x0005e20000100a00 */
[----:B------:R-:W-:Y:S01]  /*2250*/  IMAD.WIDE.U32 R22, R4, c[0x0][0x1b8], R2 ;  /* 0x00006e0004167a25 */ /* 0x000fe200078e0002 */
[----:B------:R-:W-:-:S03]  /*2260*/  R2P PR, R19, 0x6 ;  /* 0x0000000613007804 */ /* 0x000fc60000000000 */
[----:B------:R-:W-:Y:S01]  /*2270*/  IMAD R8, R4, c[0x0][0x1b4], R8 ;  /* 0x00006d0004087a24 */ /* 0x000fe200078e0208 */
[----:B------:R2:W-:Y:S01]  /*2280*/  STL.64 [R1+0x78], R22 ;  /* 0x0000781601007387 */ /* 0x0005e20000100a00 */
[----:B------:R-:W-:Y:S02]  /*2290*/  IMAD.IADD R25, R23, 0x1, R0 ;  /* 0x0000000117197824 */ /* 0x000fe400078e0200 */
[----:B------:R-:W-:Y:S01]  /*22a0*/  IMAD.IADD R29, R27, 0x1, R8 ;  /* 0x000000011b1d7824 */ /* 0x000fe200078e0208 */
[----:B------:R2:W-:Y:S01]  /*22b0*/  STL.64 [R1+0x50], R30 ;  /* 0x0000501e01007387 */ /* 0x0005e20000100a00 */
[----:B------:R-:W-:Y:S02]  /*22c0*/  IMAD.MOV.U32 R4, RZ, RZ, 0x10 ;  /* 0x00000010ff047424 */ /* 0x000fe400078e00ff */
[----:B------:R-:W-:Y:S01]  /*22d0*/  IMAD.MOV.U32 R2, RZ, RZ, 0x20 ;  /* 0x00000020ff027424 */ /* 0x000fe200078e00ff */
[----:B------:R2:W-:Y:S02]  /*22e0*/  STL [R1+0x28], R99 ;  /* 0x0000286301007387 */ /* 0x0005e40000100800 */
[----:B------:R-:W-:-:S02]  /*22f0*/  SEL R4, R4, 0xfffffff0, !P1 ;  /* 0xfffffff004047807 */ /* 0x000fc40004800000 */
        /* <DEDUP_REMOVED lines=26> */
.L_x_1416:
[----:B------:R-:W-:Y:S05]  /*24a0*/  BSYNC B0 ;  /* 0x0000000000007941 */ /* 0x000fea0003800000 */
.L_x_1415:
        /* <DEDUP_REMOVED lines=29> */
.L_x_1418:
[----:B------:R-:W-:Y:S05]  /*2680*/  BSYNC B0 ;  /* 0x0000000000007941 */ /* 0x000fea0003800000 */
.L_x_1417:
        /* <DEDUP_REMOVED lines=29> */
.L_x_1420:
[----:B------:R-:W-:Y:S05]  /*2860*/  BSYNC B0 ;  /* 0x0000000000007941 */ /* 0x000fea0003800000 */
.L_x_1419:
        /* <DEDUP_REMOVED lines=29> */
.L_x_1422:
[----:B------:R-:W-:Y:S05]  /*2a40*/  BSYNC B0 ;  /* 0x0000000000007941 */ /* 0x000fea0003800000 */
.L_x_1421:
        /* <DEDUP_REMOVED lines=29> */
.L_x_1424:
[----:B------:R-:W-:Y:S05]  /*2c20*/  BSYNC B0 ;  /* 0x0000000000007941 */ /* 0x000fea0003800000 */
.L_x_1423:
[----:B------:R-:W-:Y:S01]  /*2c30*/  IADD3 R0, R10, 0x50, RZ ;  /* 0x000000500a007810 */ /* 0x000fe20007ffe0ff */
[----:B------:R-:W-:Y:S03]  /*2c40*/  BSSY B0, `(.L_x_1425) ;  /* 0x000001d000007945 */ /* 0x000fe60003800000 */
[----:B------:R-:W-:Y:S01]  /*2c50*/  ISETP.GE.AND P0, PT, R0, UR6, PT ;  /* 0x0000000600007c0c */ /* 0x000fe2000bf06270 */
[----:B------:R3:W-:-:S12]  /*2c60*/  STL [R1+0x8c], R0 ;  /* 0x00008c0001007387 */ /* 0x0007d80000100800 */
[----:B------:R-:W-:Y:S05]  /*2c70*/  @P0 BRA `(.L_x_1426) ;  /* 0x0000019000000947 */ /* 0x000fea0003800000 */
[----:B------:R-:W-:Y:S01]  /*2c80*/  IADD3 R3, P0, R30, 0x50, RZ ;  /* 0x000000501e037810 */ /* 0x000fe20007f1e0ff */
[----:B-1----:R-:W-:Y:S01]  /*2c90*/  IMAD.MOV.U32 R6, RZ, RZ, R14 ;  /* 0x000000ffff067224 */ /* 0x002fe200078e000e */
        /* <DEDUP_REMOVED lines=23> */
.L_x_1426:
[----:B------:R-:W-:Y:S05]  /*2e10*/  BSYNC B0 ;  /* 0x0000000000007941 */ /* 0x000fea0003800000 */
.L_x_1425:
[----:B---3--:R-:W-:Y:S01]  /*2e20*/  IADD3 R0, R10, 0x60, RZ ;  /* 0x000000600a007810 */ /* 0x008fe20007ffe0ff */
        /* <DEDUP_REMOVED lines=29> */
.L_x_1428:
[----:B------:R-:W-:Y:S05]  /*3000*/  BSYNC B0 ;  /* 0x0000000000007941 */ /* 0x000fea0003800000 */
.L_x_1427:
        /* <DEDUP_REMOVED lines=34> */
.L_x_1430:
[----:B------:R-:W-:Y:S05]  /*3230*/  BSYNC B0 ;  /* 0x0000000000007941 */ /* 0x000fea0003800000 */
.L_x_1429:
        /* <DEDUP_REMOVED lines=32> */
.L_x_1432:
[----:B------:R-:W-:Y:S05]  /*3440*/  BSYNC B0 ;  /* 0x0000000000007941 */ /* 0x000fea0003800000 */
.L_x_1431:
        /* <DEDUP_REMOVED lines=28> */
.L_x_1434:
[----:B------:R-:W-:Y:S05]  /*3610*/  BSYNC B0 ;  /* 0x0000000000007941 */ /* 0x000fea0003800000 */
.L_x_1433:
[----:B------:R-:W0:Y:S01]  /*3620*/  LDGDEPBAR ;  /* 0x00000000000079af */ /* 0x000e220000000000 */
[----:B------:R-:W-:Y:S01]  /*3630*/  ISETP.GE.AND P0, PT, R10, UR9, PT ;  /* 0x000000090a007c0c */ /* 0x000fe2000bf06270 */
[----:B-1----:R-:W-:Y:S01]  /*3640*/  IMAD.MOV.U32 R8, RZ, RZ, R24 ;  /* 0x000000ffff087224 */ /* 0x002fe200078e0018 */
[----:B---3--:R-:W-:Y:S01]  /*3650*/  SHF.R.S32.HI R0, RZ, 0x1f, R16 ;  /* 0x0000001fff007819 */ /* 0x008fe20000011410 */
[----:B------:R-:W-:Y:S01]  /*3660*/  IMAD.MOV.U32 R9, RZ, RZ, R25 ;  /* 0x000000ffff097224 */ /* 0x000fe200078e0019 */
[----:B------:R-:W-:Y:S01]  /*3670*/  UIMAD UR14, UR20, UR32, URZ ;  /* 0x00000020140e72a4 */ /* 0x000fe2000f8e023f */
[----:B------:R-:W-:Y:S01]  /*3680*/  IMAD.MOV.U32 R8, RZ, RZ, R22 ;  /* 0x000000ffff087224 */ /* 0x000fe200078e0016 */
[----:B------:R-:W-:Y:S01]  /*3690*/  LEA.HI R0, R0, R16, RZ, 0x2 ;  /* 0x0000001000007211 */ /* 0x000fe200078f10ff */
[----:B------:R-:W-:Y:S01]  /*36a0*/  IMAD.U32 R6, RZ, RZ, UR32 ;  /* 0x00000020ff067e24 */ /* 0x000fe2000f8e00ff */
[----:B------:R-:W-:Y:S01]  /*36b0*/  UIMAD UR14, UR12, UR21, UR14 ;  /* 0x000000150c0e72a4 */ /* 0x000fe2000f8e020e */
[----:B------:R-:W-:Y:S01]  /*36c0*/  SHF.L.U32 R21, R21, 0x1, RZ ;  /* 0x0000000115157819 */ /* 0x000fe200000006ff */
[----:B------:R1:W-:Y:S01]  /*36d0*/  STL.64 [R1+0x70], R8 ;  /* 0x0000700801007387 */ /* 0x0003e20000100a00 */
[----:B------:R-:W-:Y:S01]  /*36e0*/  SHF.R.S32.HI R105, RZ, 0x2, R0 ;  /* 0x00000002ff697819 */ /* 0x000fe20000011400 */
[----:B------:R-:W-:Y:S01]  /*36f0*/  IMAD.WIDE.U32 R6, R6, UR21, R8 ;  /* 0x0000001506067c25 */ /* 0x000fe2000f8e0008 */
[----:B------:R-:W-:Y:S01]  /*3700*/  UIADD3 UR15, UR5, 0x1, -UR11 ;  /* 0x00000001050f7890 */ /* 0x000fe2000fffe80b */
[----:B------:R-:W-:Y:S01]  /*3710*/  BSSY B0, `(.L_x_1435) ;  /* 0x0000020000007945 */ /* 0x000fe20003800000 */
[----:B------:R-:W-:Y:S01]  /*3720*/  ULDC UR16, c[0x0][0x2e4] ;  /* 0x0000b90000107ab9 */ /* 0x000fe20000000800 */
[----:B------:R1:W-:Y:S01]  /*3730*/  STL [R1+0x90], R105 ;  /* 0x0000906901007387 */ /* 0x0003e20000100800 */
[----:B------:R-:W-:Y:S01]  /*3740*/  ULDC UR13, c[0x0][0x2e8] ;  /* 0x0000ba00000d7ab9 */ /* 0x000fe20000000800 */
[----:B------:R-:W-:Y:S01]  /*3750*/  IADD3 R3, R7, UR14, RZ ;  /* 0x0000000e07037c10 */ /* 0x000fe2000fffe0ff */
[----:B------:R-:W-:Y:S01]  /*3760*/  UIADD3 UR18, UR30, -0x4ab325aa, URZ ;  /* 0xb54cda561e127890 */ /* 0x000fe2000fffe03f */
[----:B------:R-:W-:Y:S01]  /*3770*/  LEA R252, R252, R92, 0x3 ;  /* 0x0000005cfcfc7211 */ /* 0x000fe200078e18ff */
[----:B------:R-:W-:Y:S01]  /*3780*/  UIADD3 UR11, UR5, -UR16, -UR11 ;  /* 0x80000010050b7290 */ /* 0x000fe2000fffe80b */
[----:B------:R-:W-:Y:S01]  /*3790*/  LOP3.LUT R104, R21, 0x6, RZ, 0xc0, !PT ;  /* 0x0000000615687812 */ /* 0x000fe200078ec0ff */
[----:B------:R-:W-:-:S04]  /*37a0*/  DEPBAR.LE SB0, 0x0 ;  /* 0x000080000000791a */ /* 0x000fc80000000000 */
[----:B------:R-:W-:Y:S01]  /*37b0*/  BAR.SYNC.DEFER_BLOCKING 0x0 ;  /* 0x0000000000007b1d */ /* 0x000fe20000010000 */
[----:B------:R-:W-:-:S05]  /*37c0*/  UIADD3 UR13, UR15, UR13, URZ ;  /* 0x0000000d0f0d7290 */ /* 0x000fca000fffe03f */
        /* <DEDUP_REMOVED lines=20> */
.L_x_1436:
[----:B------:R-:W-:Y:S05]  /*3910*/  BSYNC B0 ;  /* 0x0000000000007941 */ /* 0x000fea0003800000 */
.L_x_1435:
        /* <DEDUP_REMOVED lines=27> */
.L_x_1438:
[----:B------:R-:W-:Y:S05]  /*3ad0*/  BSYNC B0 ;  /* 0x0000000000007941 */ /* 0x000fea0003800000 */
.L_x_1437:
        /* <DEDUP_REMOVED lines=9> */
[----:B------:R-:W-:Y:S01]  /*3b70*/  UISETP.GT.AND UP0, UPT, UR32, UR19, UPT ;  /* 0x000000132000728c */ /* 0x000fe2000bf04270 */
[----:B------:R-:W-:Y:S01]  /*3b80*/  LOP3.LUT R3, R3, 0x1c0, RZ, 0xc0, !PT ;  /* 0x000001c003037812 */ /* 0x000fe200078ec0ff */
[----:B------:R-:W-:Y:S01]  /*3b90*/  UIADD3 UR17, UR31, 0x646e171e, URZ ;  /* 0x646e171e1f117890 */ /* 0x000fe2000fffe03f */
        /* <DEDUP_REMOVED lines=23> */
[----:B--2---:R-:W2:Y:S01]  /*3d10*/  LDSM.16.M88.4 R24, [R204+0x8800] ;  /* 0x00880000cc18783b */ /* 0x004ea20000000200 */
        /* <DEDUP_REMOVED lines=10> */
[----:B------:R-:W-:Y:S01]  /*3dc0*/  IADD3 R7, R3, 0x8, RZ ;  /* 0x0000000803077810 */ /* 0x000fe20007ffe0ff */
[----:B------:R-:W3:Y:S01]  /*3dd0*/  LDSM.16.M88.4 R16, [R208+0x2000] ;  /* 0x00200000d010783b */ /* 0x000ee20000000200 */
[----:B------:R-:W-:Y:S01]  /*3de0*/  IMAD.IADD R211, R0, 0x1, R215 ;  /* 0x0000000100d37824 */ /* 0x000fe200078e02d7 */
[----:B------:R-:W-:-:S02]  /*3df0*/  SHF.R.S32.HI R0, RZ, 0x1f, R92 ;  /* 0x0000001fff007819 */ /* 0x000fc4000001145c */
[----:B------:R-:W4:Y:S01]  /*3e00*/  LDSM.16.M88.4 R36, [R215+0x800] ;  /* 0x00080000d724783b */ /* 0x000f220000000200 */
[----:B------:R-:W-:Y:S02]  /*3e10*/  IADD3 R6, R3, 0x40, RZ ;  /* 0x0000004003067810 */ /* 0x000fe40007ffe0ff */
[----:B------:R-:W-:Y:S01]  /*3e20*/  LEA.HI R0, R0, R92, RZ, 0x2 ;  /* 0x0000005c00007211 */ /* 0x000fe200078f10ff */
[----:B------:R-:W3:Y:S03]  /*3e30*/  LDSM.16.M88.4 R20, [R208] ;  /* 0x00000000d014783b */ /* 0x000ee60000000200 */
[----:B------:R-:W-:Y:S01]  /*3e40*/  LOP3.LUT R5, R0, 0xfffffffc, RZ, 0xc0, !PT ;  /* 0xfffffffc00057812 */ /* 0x000fe200078ec0ff */
[----:B------:R-:W-:Y:S01]  /*3e50*/  LDSM.16.M88.4 R60, [R213+0x8000] ;  /* 0x00800000d53c783b */ /* 0x000fe20000000200 */
[----:B------:R-:W-:-:S03]  /*3e60*/  IMAD.U32 R0, RZ, RZ, UR32 ;  /* 0x00000020ff007e24 */ /* 0x000fc6000f8e00ff */
[----:B------:R-:W3:Y:S01]  /*3e70*/  LDSM.16.M88.4 R28, [R214+0x2000] ;  /* 0x00200000d61c783b */ /* 0x000ee20000000200 */
[----:B------:R-:W-:Y:S02]  /*3e80*/  IMAD.IADD R5, R92, 0x1, -R5 ;  /* 0x000000015c057824 */ /* 0x000fe400078e0a05 */
[----:B------:R-:W-:Y:S01]  /*3e90*/  IMAD R0, R0, 0x20, R104 ;  /* 0x0000002000007824 */ /* 0x000fe200078e0268 */
[----:B------:R-:W3:Y:S01]  /*3ea0*/  LDSM.16.M88.4 R48, [R213+0x8800] ;  /* 0x00880000d530783b */ /* 0x000ee20000000200 */
[C---:B-1----:R-:W-:Y:S03]  /*3eb0*/  HMMA.16816.F32.BF16 R44, R8.reuse, R32, RZ ;  /* 0x00000020082c723c */ /* 0x042fe600000418ff */
[----:B------:R-:W-:Y:S04]  /*3ec0*/  LDSM.16.M88.4 R84, [R211] ;  /* 0x00000000d354783b */ /* 0x000fe80000000200 */
[----:B------:R-:W-:Y:S01]  /*3ed0*/  LDSM.16.M88.4 R80, [R211+0x800] ;  /* 0x00080000d350783b */ /* 0x000fe20000000200 */
[C---:B------:R-:W-:Y:S03]  /*3ee0*/  HMMA.16816.F32.BF16 R52, R8.reuse, R34, RZ ;  /* 0x000000220834723c */ /* 0x040fe600000418ff */
[----:B------:R1:W-:Y:S05]  /*3ef0*/  STL [R1+0x94], R5 ;  /* 0x0000940501007387 */ /* 0x0003ea0000100800 */
[C---:B--2---:R-:W-:Y:S08]  /*3f00*/  HMMA.16816.F32.BF16 R64, R8.reuse, R24, RZ ;  /* 0x000000180840723c */ /* 0x044ff000000418ff */
[----:B------:R-:W-:Y:S01]  /*3f10*/  HMMA.16816.F32.BF16 R76, R8, R26, RZ ;  /* 0x0000001a084c723c */ /* 0x000fe200000418ff */
[----:B------:R-:W2:Y:S07]  /*3f20*/  LDSM.16.M88.4 R8, [R214] ;  /* 0x00000000d608783b */ /* 0x000eae0000000200 */
[----:B-----5:R-:W-:Y:S01]  /*3f30*/  HMMA.16816.F32.BF16 R72, R12, R32, RZ ;  /* 0x000000200c48723c */ /* 0x020fe200000418ff */
[----:B-1----:R-:W-:-:S07]  /*3f40*/  IADD3 R5, R3, 0x48, RZ ;  /* 0x0000004803057810 */ /* 0x002fce0007ffe0ff */
[C---:B------:R-:W-:Y:S08]  /*3f50*/  HMMA.16816.F32.BF16 R68, R12.reuse, R34, RZ ;  /* 0x000000220c44723c */ /* 0x040ff000000418ff */
[----:B------:R-:W-:Y:S08]  /*3f60*/  HMMA.16816.F32.BF16 R56, R12, R24, RZ ;  /* 0x000000180c38723c */ /* 0x000ff000000418ff */
[----:B---3--:R-:W-:Y:S08]  /*3f70*/  HMMA.16816.F32.BF16 R32, R16, R40, R44 ;  /* 0x000000281020723c */ /* 0x008ff0000004182c */
[----:B------:R-:W-:Y:S01]  /*3f80*/  HMMA.16816.F32.BF16 R12, R12, R26, RZ ;  /* 0x0000001a0c0c723c */ /* 0x000fe200000418ff */
[----:B------:R-:W1:Y:S07]  /*3f90*/  LDSM.16.M88.4 R24, [R212+0x2000] ;  /* 0x00200000d418783b */ /* 0x000e6e0000000200 */
[C---:B------:R-:W-:Y:S08]  /*3fa0*/  HMMA.16816.F32.BF16 R44, R16.reuse, R42, R52 ;  /* 0x0000002a102c723c */ /* 0x040ff00000041834 */
[C---:B----4-:R-:W-:Y:S08]  /*3fb0*/  HMMA.16816.F32.BF16 R52, R16.reuse, R36, R64 ;  /* 0x000000241034723c */ /* 0x050ff00000041840 */
[----:B------:R-:W-:Y:S01]  /*3fc0*/  HMMA.16816.F32.BF16 R76, R16, R38, R76 ;  /* 0x00000026104c723c */ /* 0x000fe2000004184c */
[----:B------:R-:W3:Y:S07]  /*3fd0*/  LDSM.16.M88.4 R16, [R212] ;  /* 0x00000000d410783b */ /* 0x000eee0000000200 */
[C---:B------:R-:W-:Y:S08]  /*3fe0*/  HMMA.16816.F32.BF16 R72, R20.reuse, R40, R72 ;  /* 0x000000281448723c */ /* 0x040ff00000041848 */
[C---:B------:R-:W-:Y:S01]  /*3ff0*/  HMMA.16816.F32.BF16 R88, R20.reuse, R36, R56 ;  /* 0x000000241458723c */ /* 0x040fe20000041838 */
[----:B------:R-:W-:Y:S07]  /*4000*/  LDSM.16.M88.4 R56, [R204+0x9000] ;  /* 0x00900000cc38783b */ /* 0x000fee0000000200 */
[C---:B------:R-:W-:Y:S08]  /*4010*/  HMMA.16816.F32.BF16 R64, R20.reuse, R42, R68 ;  /* 0x0000002a1440723c */ /* 0x040ff00000041844 */
[----:B------:R-:W-:Y:S01]  /*4020*/  HMMA.16816.F32.BF16 R36, R20, R38, R12 ;  /* 0x000000261424723c */ /* 0x000fe2000004180c */
[----:B------:R-:W4:Y:S07]  /*4030*/  LDSM.16.M88.4 R20, [R206+0x6000] ;  /* 0x00600000ce14783b */ /* 0x000f2e0000000200 */
[C---:B------:R-:W-:Y:S08]  /*4040*/  HMMA.16816.F32.BF16 R40, R28.reuse, R62, R44 ;  /* 0x0000003e1c28723c */ /* 0x040ff0000004182c */
[C---:B------:R-:W-:Y:S08]  /*4050*/  HMMA.16816.F32.BF16 R12, R28.reuse, R60, R32 ;  /* 0x0000003c1c0c723c */ /* 0x040ff00000041820 */
[C---:B------:R-:W-:Y:S01]  /*4060*/  HMMA.16816.F32.BF16 R44, R28.reuse, R48, R52 ;  /* 0x000000301c2c723c */ /* 0x040fe20000041834 */
[----:B------:R-:W5:Y:S07]  /*4070*/  LDSM.16.M88.4 R52, [R204+0x9800] ;  /* 0x00980000cc34783b */ /* 0x000f6e0000000200 */
[----:B------:R-:W-:Y:S08]  /*4080*/  HMMA.16816.F32.BF16 R68, R28, R50, R76 ;  /* 0x000000321c44723c */ /* 0x000ff0000004184c */
[C---:B--2---:R-:W-:Y:S08]  /*4090*/  HMMA.16816.F32.BF16 R76, R8.reuse, R60, R72 ;  /* 0x0000003c084c723c */ /* 0x044ff00000041848 */
[C---:B------:R-:W-:Y:S08]  /*40a0*/  HMMA.16816.F32.BF16 R60, R8.reuse, R62, R64 ;  /* 0x0000003e083c723c */ /* 0x040ff00000041840 */
[C---:B------:R-:W-:Y:S01]  /*40b0*/  HMMA.16816.F32.BF16 R72, R8.reuse, R48, R88 ;  /* 0x000000300848723c */ /* 0x040fe20000041858 */
[----:B------:R-:W-:Y:S07]  /*40c0*/  LDSM.16.M88.4 R88, [R215+0x1800] ;  /* 0x00180000d758783b */ /* 0x000fee0000000200 */
[----:B------:R-:W-:Y:S01]  /*40d0*/  HMMA.16816.F32.BF16 R36, R8, R50, R36 ;  /* 0x000000320824723c */ /* 0x000fe20000041824 */
[----:B------:R-:W2:Y:S07]  /*40e0*/  LDSM.16.M88.4 R8, [R206+0x4000] ;  /* 0x00400000ce08783b */ /* 0x000eae0000000200 */
[C---:B-1----:R-:W-:Y:S01]  /*40f0*/  HMMA.16816.F32.BF16 R32, R24.reuse, R84, R12 ;  /* 0x000000541820723c */ /* 0x042fe2000004180c */
[----:B------:R-:W-:Y:S07]  /*4100*/  LDSM.16.M88.4 R12, [R208+0x6000] ;  /* 0x00600000d00c783b */ /* 0x000fee0000000200 */
[C---:B------:R-:W-:Y:S08]  /*4110*/  HMMA.16816.F32.BF16 R28, R24.reuse, R86, R40 ;  /* 0x00000056181c723c */ /* 0x040ff00000041828 */
[C---:B------:R-:W-:Y:S01]  /*4120*/  HMMA.16816.F32.BF16 R48, R24.reuse, R80, R44 ;  /* 0x000000501830723c */ /* 0x040fe2000004182c */
[----:B------:R-:W1:Y:S07]  /*4130*/  LDSM.16.M88.4 R44, [R215+0x1000] ;  /* 0x00100000d72c783b */ /* 0x000e6e0000000200 */
[----:B------:R-:W-:Y:S08]  /*4140*/  HMMA.16816.F32.BF16 R40, R24, R82, R68 ;  /* 0x000000521828723c */ /* 0x000ff00000041844 */
[C---:B---3--:R-:W-:Y:S08]  /*4150*/  HMMA.16816.F32.BF16 R64, R16.reuse, R84, R76 ;  /* 0x000000541040723c */ /* 0x048ff0000004184c */
[C---:B------:R-:W-:Y:S08]  /*4160*/  HMMA.16816.F32.BF16 R68, R16.reuse, R86, R60 ;  /* 0x000000561044723c */ /* 0x040ff0000004183c */
[C---:B------:R-:W-:Y:S08]  /*4170*/  HMMA.16816.F32.BF16 R72, R16.reuse, R80, R72 ;  /* 0x000000501048723c */ /* 0x040ff00000041848 */
[----:B------:R-:W-:Y:S01]  /*4180*/  HMMA.16816.F32.BF16 R60, R16, R82, R36 ;  /* 0x00000052103c723c */ /* 0x000fe20000041824 */
[----:B------:R-:W3:Y:S07]  /*4190*/  LDSM.16.M88.4 R16, [R208+0x4000] ;  /* 0x00400000d010783b */ /* 0x000eee0000000200 */
[C---:B----4-:R-:W-:Y:S08]  /*41a0*/  HMMA.16816.F32.BF16 R32, R20.reuse, R56, R32 ;  /* 0x000000381420723c */ /* 0x050ff00000041820 */
[C---:B------:R-:W-:Y:S08]  /*41b0*/  HMMA.16816.F32.BF16 R28, R20.reuse, R58, R28 ;  /* 0x0000003a141c723c */ /* 0x040ff0000004181c */
[C---:B-----5:R-:W-:Y:S08]  /*41c0*/  HMMA.16816.F32.BF16 R24, R20.reuse, R52, R48 ;  /* 0x000000341418723c */ /* 0x060ff00000041830 */
[----:B------:R-:W-:Y:S08]  /*41d0*/  HMMA.16816.F32.BF16 R20, R20, R54, R40 ;  /* 0x000000361414723c */ /* 0x000ff00000041828 */
[C---:B--2---:R-:W-:Y:S08]  /*41e0*/  HMMA.16816.F32.BF16 R40, R8.reuse, R56, R64 ;  /* 0x000000380828723c */ /* 0x044ff00000041840 */
[C---:B------:R-:W-:Y:S08]  /*41f0*/  HMMA.16816.F32.BF16 R48, R8.reuse, R52, R72 ;  /* 0x000000340830723c */ /* 0x040ff00000041848 */
[C---:B------:R-:W-:Y:S08]  /*4200*/  HMMA.16816.F32.BF16 R36, R8.reuse, R58, R68 ;  /* 0x0000003a0824723c */ /* 0x040ff00000041844 */
[----:B------:R-:W-:Y:S01]  /*4210*/  HMMA.16816.F32.BF16 R72, R8, R54, R60 ;  /* 0x000000360848723c */ /* 0x000fe2000004183c */
[----:B------:R-:W-:Y:S07]  /*4220*/  LDSM.16.M88.4 R8, [R214+0x6000] ;  /* 0x00600000d608783b */ /* 0x000fee0000000200 */
[C---:B-1----:R-:W-:Y:S01]  /*4230*/  HMMA.16816.F32.BF16 R64, R12.reuse, R44, R32 ;  /* 0x0000002c0c40723c */ /* 0x042fe20000041820 */
[----:B------:R-:W-:Y:S07]  /*4240*/  LDSM.16.M88.4 R32, [R213+0x9800] ;  /* 0x00980000d520783b */ /* 0x000fee0000000200 */
[C---:B------:R-:W-:Y:S01]  /*4250*/  HMMA.16816.F32.BF16 R68, R12.reuse, R46, R28 ;  /* 0x0000002e0c44723c */ /* 0x040fe2000004181c */
[----:B------:R-:W1:Y:S07]  /*4260*/  LDSM.16.M88.4 R28, [R213+0x9000] ;  /* 0x00900000d51c783b */ /* 0x000e6e0000000200 */
[C---:B------:R-:W-:Y:S01]  /*4270*/  HMMA.16816.F32.BF16 R60, R12.reuse, R88, R24 ;  /* 0x000000580c3c723c */ /* 0x040fe20000041818 */
[----:B------:R-:W-:Y:S07]  /*4280*/  LDSM.16.M88.4 R24, [R212+0x4000] ;  /* 0x00400000d418783b */ /* 0x000fee0000000200 */
[----:B------:R-:W-:Y:S01]  /*4290*/  HMMA.16816.F32.BF16 R56, R12, R90, R20 ;  /* 0x0000005a0c38723c */ /* 0x000fe20000041814 */
[----:B------:R-:W2:Y:S04]  /*42a0*/  LDSM.16.M88.4 R12, [R214+0x4000] ;  /* 0x00400000d60c783b */ /* 0x000ea80000000200 */
[----:B------:R-:W-:Y:S03]  /*42b0*/  LDSM.16.M88.4 R20, [R212+0x6000] ;  /* 0x00600000d414783b */ /* 0x000fe60000000200 */
[C---:B---3--:R-:W-:Y:S08]  /*42c0*/  HMMA.16816.F32.BF16 R40, R16.reuse, R44, R40 ;  /* 0x0000002c1028723c */ /* 0x048ff00000041828 */
[C---:B------:R-:W-:Y:S01]  /*42d0*/  HMMA.16816.F32.BF16 R52, R16.reuse, R46, R36 ;  /* 0x0000002e1034723c */ /* 0x040fe20000041824 */
[----:B------:R-:W3:Y:S07]  /*42e0*/  LDSM.16.M88.4 R36, [R211+0x1000] ;  /* 0x00100000d324783b */ /* 0x000eee0000000200 */
[C---:B------:R-:W-:Y:S08]  /*42f0*/  HMMA.16816.F32.BF16 R48, R16.reuse, R88, R48 ;  /* 0x000000581030723c */ /* 0x040ff00000041830 */
[----:B------:R-:W-:Y:S08]  /*4300*/  HMMA.16816.F32.BF16 R72, R16, R90, R72 ;  /* 0x0000005a1048723c */ /* 0x000ff00000041848 */
[-C--:B-1----:R-:W-:Y:S08]  /*4310*/  HMMA.16816.F32.BF16 R44, R8, R28.reuse, R64 ;  /* 0x0000001c082c723c */ /* 0x082ff00000041840 */
[----:B--2---:R-:W-:Y:S08]  /*4320*/  HMMA.16816.F32.BF16 R16, R12, R28, R40 ;  /* 0x0000001c0c10723c */ /* 0x004ff00000041828 */
[C---:B------:R-:W-:Y:S08]  /*4330*/  HMMA.16816.F32.BF16 R40, R8.reuse, R30, R68 ;  /* 0x0000001e0828723c */ /* 0x040ff00000041844 */
[C---:B------:R-:W-:Y:S08]  /*4340*/  HMMA.16816.F32.BF16 R60, R8.reuse, R32, R60 ;  /* 0x00000020083c723c */ /* 0x040ff0000004183c */
[----:B------:R-:W-:Y:S07]  /*4350*/  HMMA.16816.F32.BF16 R56, R8, R34, R56 ;  /* 0x000000220838723c */ /* 0x000fee0000041838 */
[C---:B------:R-:W-:Y:S01]  /*4360*/  IADD3 R8, R3.reuse, UR11, RZ ;  /* 0x0000000b03087c10 */ /* 0x040fe2000fffe0ff */
[----:B------:R-:W-:Y:S01]  /*4370*/  HMMA.16816.F32.BF16 R52, R12, R30, R52 ;  /* 0x0000001e0c34723c */ /* 0x000fe20000041834 */
[----:B------:R-:W-:-:S02]  /*4380*/  IADD3 R9, R3, UR13, RZ ;  /* 0x0000000d03097c10 */ /* 0x000fc4000fffe0ff */
[----:B------:R-:W-:Y:S02]  /*4390*/  IMNMX R223, RZ, R8, !PT ;  /* 0x00000008ffdf7217 */ /* 0x000fe40007800200 */
[----:B------:R-:W-:Y:S02]  /*43a0*/  IMNMX R227, R9, UR5, PT ;  /* 0x0000000509e37c17 */ /* 0x000fe4000b800200 */
[----:B------:R-:W-:Y:S01]  /*43b0*/  IADD3 R8, R7, UR11, RZ ;  /* 0x0000000b07087c10 */ /* 0x000fe2000fffe0ff */
[----:B---3--:R-:W-:Y:S01]  /*43c0*/  HMMA.16816.F32.BF16 R16, R24, R36, R16 ;  /* 0x000000241810723c */ /* 0x008fe20000041810 */
[----:B------:R-:W-:Y:S02]  /*43d0*/  IADD3 R9, R6, UR11, RZ ;  /* 0x0000000b06097c10 */ /* 0x000fe4000fffe0ff */
[----:B------:R-:W-:Y:S02]  /*43e0*/  IADD3 R10, R5, UR11, RZ ;  /* 0x0000000b050a7c10 */ /* 0x000fe4000fffe0ff */
[----:B------:R-:W-:-:S02]  /*43f0*/  IMNMX R222, RZ, R8, !PT ;  /* 0x00000008ffde7217 */ /* 0x000fc40007800200 */
[----:B------:R-:W-:Y:S01]  /*4400*/  IMNMX R221, RZ, R9, !PT ;  /* 0x00000009ffdd7217 */ /* 0x000fe20007800200 */
[----:B------:R-:W-:Y:S01]  /*4410*/  HMMA.16816.F32.BF16 R28, R12, R32, R48 ;  /* 0x000000200c1c723c */ /* 0x000fe20000041830 */
[----:B------:R-:W-:Y:S02]  /*4420*/  IMNMX R220, RZ, R10, !PT ;  /* 0x0000000affdc7217 */ /* 0x000fe40007800200 */
[----:B------:R-:W1:Y:S01]  /*4430*/  LDSM.16.M88.4 R8, [R211+0x1800] ;  /* 0x00180000d308783b */ /* 0x000e620000000200 */
[----:B------:R-:W-:Y:S01]  /*4440*/  IADD3 R7, R7, UR13, RZ ;  /* 0x0000000d07077c10 */ /* 0x000fe2000fffe0ff */
[----:B------:R-:W-:-:S04]  /*4450*/  DEPBAR.LE SB0, 0x0 ;  /* 0x000080000000791a */ /* 0x000fc80000000000 */
[C---:B------:R-:W-:Y:S01]  /*4460*/  HMMA.16816.F32.BF16 R44, R20.reuse, R36, R44 ;  /* 0x00000024142c723c */ /* 0x040fe2000004182c */
[----:B------:R-:W-:Y:S02]  /*4470*/  IADD3 R6, R6, UR13, RZ ;  /* 0x0000000d06067c10 */ /* 0x000fe4000fffe0ff */
[----:B------:R-:W-:Y:S02]  /*4480*/  IADD3 R5, R5, UR13, RZ ;  /* 0x0000000d05057c10 */ /* 0x000fe4000fffe0ff */
[C---:B------:R-:W-:Y:S02]  /*4490*/  ISETP.GE.AND P5, PT, R0.reuse, R227, PT ;  /* 0x000000e30000720c */ /* 0x040fe40003fa6270 */
[----:B------:R-:W-:Y:S01]  /*44a0*/  IADD3 R3, R0, 0x1, RZ ;  /* 0x0000000100037810 */ /* 0x000fe20007ffe0ff */
[----:B------:R-:W-:Y:S01]  /*44b0*/  HMMA.16816.F32.BF16 R40, R20, R38, R40 ;  /* 0x000000261428723c */ /* 0x000fe20000041828 */
[----:B------:R-:W-:Y:S02]  /*44c0*/  IMNMX R226, R7, UR5, PT ;  /* 0x0000000507e27c17 */ /* 0x000fe4000b800200 */
[----:B------:R-:W-:-:S02]  /*44d0*/  IMNMX R225, R6, UR5, PT ;  /* 0x0000000506e17c17 */ /* 0x000fc4000b800200 */
[----:B------:R-:W-:Y:S02]  /*44e0*/  IMNMX R224, R5, UR5, PT ;  /* 0x0000000505e07c17 */ /* 0x000fe4000b800200 */
[----:B------:R-:W-:Y:S01]  /*44f0*/  ISETP.LT.OR P5, PT, R0, R223, P5 ;  /* 0x000000df0000720c */ /* 0x000fe20002fa1670 */
[----:B------:R-:W-:Y:S01]  /*4500*/  HMMA.16816.F32.BF16 R36, R24, R38, R52 ;  /* 0x000000261824723c */ /* 0x000fe20000041834 */
[C---:B------:R-:W-:Y:S02]  /*4510*/  ISETP.GE.AND P6, PT, R3.reuse, R227, PT ;  /* 0x000000e30300720c */ /* 0x040fe40003fc6270 */
[C---:B------:R-:W-:Y:S02]  /*4520*/  ISETP.GE.AND P4, PT, R3.reuse, R226, PT ;  /* 0x000000e20300720c */ /* 0x040fe40003f86270 */
[C---:B------:R-:W-:Y:S02]  /*4530*/  ISETP.GE.AND P2, PT, R3.reuse, R225, PT ;  /* 0x000000e10300720c */ /* 0x040fe40003f46270 */
[----:B------:R-:W-:Y:S01]  /*4540*/  ISETP.GE.AND P0, PT, R3, R224, PT ;  /* 0x000000e00300720c */ /* 0x000fe20003f06270 */
[----:B------:R-:W-:Y:S01]  /*4550*/  HMMA.16816.F32.BF16 R12, R12, R34, R72 ;  /* 0x000000220c0c723c */ /* 0x000fe20000041848 */
[----:B------:R-:W-:-:S02]  /*4560*/  FSEL R48, R16, -INF , !P5 ;  /* 0xff80000010307808 */ /* 0x000fc40006800000 */
[C---:B------:R-:W-:Y:S02]  /*4570*/  ISETP.GE.AND P3, PT, R0.reuse, R226, PT ;  /* 0x000000e20000720c */ /* 0x040fe40003f66270 */
[C---:B------:R-:W-:Y:S02]  /*4580*/  ISETP.GE.AND P1, PT, R0.reuse, R225, PT ;  /* 0x000000e10000720c */ /* 0x040fe40003f26270 */
[----:B------:R-:W-:Y:S02]  /*4590*/  ISETP.GE.AND P5, PT, R0, R224, PT ;  /* 0x000000e00000720c */ /* 0x000fe40003fa6270 */
[C---:B------:R-:W-:Y:S01]  /*45a0*/  ISETP.LT.OR P6, PT, R3.reuse, R223, P6 ;  /* 0x000000df0300720c */ /* 0x040fe200037c1670 */
[----:B-1----:R-:W-:Y:S01]  /*45b0*/  HMMA.16816.F32.BF16 R28, R24, R8, R28 ;  /* 0x00000008181c723c */ /* 0x002fe2000004181c */
[C---:B------:R-:W-:Y:S02]  /*45c0*/  ISETP.LT.OR P4, PT, R3.reuse, R222, P4 ;  /* 0x000000de0300720c */ /* 0x040fe40002781670 */
[----:B------:R-:W-:-:S02]  /*45d0*/  ISETP.LT.OR P2, PT, R3, R221, P2 ;  /* 0x000000dd0300720c */ /* 0x000fc40001741670 */
[----:B------:R-:W-:Y:S02]  /*45e0*/  ISETP.LT.OR P0, PT, R3, R220, P0 ;  /* 0x000000dc0300720c */ /* 0x000fe40000701670 */
[C---:B------:R-:W-:Y:S02]  /*45f0*/  ISETP.LT.OR P3, PT, R0.reuse, R222, P3 ;  /* 0x000000de0000720c */ /* 0x040fe40001f61670 */
[C---:B------:R-:W-:Y:S02]  /*4600*/  IADD3 R3, R0.reuse, 0x8, RZ ;  /* 0x0000000800037810 */ /* 0x040fe40007ffe0ff */
[C---:B------:R-:W-:Y:S02]  /*4610*/  ISETP.LT.OR P1, PT, R0.reuse, R221, P1 ;  /* 0x000000dd0000720c */ /* 0x040fe40000f21670 */
[C---:B------:R-:W-:Y:S01]  /*4620*/  ISETP.LT.OR P5, PT, R0.reuse, R220, P5 ;  /* 0x000000dc0000720c */ /* 0x040fe20002fa1670 */
[----:B------:R-:W-:Y:S01]  /*4630*/  HMMA.16816.F32.BF16 R24, R24, R10, R12 ;  /* 0x0000000a1818723c */ /* 0x000fe2000004180c */
[----:B------:R-:W-:-:S02]  /*4640*/  IADD3 R5, R0, 0x9, RZ ;  /* 0x0000000900057810 */ /* 0x000fc40007ffe0ff */
[----:B------:R-:W-:Y:S02]  /*4650*/  FSEL R45, R45, -INF , !P2 ;  /* 0xff8000002d2d7808 */ /* 0x000fe40005000000 */
[----:B------:R-:W-:Y:S02]  /*4660*/  FSEL R49, R18, -INF , !P3 ;  /* 0xff80000012317808 */ /* 0x000fe40005800000 */
[----:B------:R-:W-:Y:S02]  /*4670*/  FSEL R76, R44, -INF , !P1 ;  /* 0xff8000002c4c7808 */ /* 0x000fe40004800000 */
[----:B------:R-:W-:Y:S01]  /*4680*/  FSEL R77, R46, -INF , !P5 ;  /* 0xff8000002e4d7808 */ /* 0x000fe20006800000 */
[----:B------:R-:W-:Y:S01]  /*4690*/  BAR.SYNC.DEFER_BLOCKING 0x0 ;  /* 0x0000000000007b1d */ /* 0x000fe20000010000 */
[----:B------:R-:W-:Y:S02]  /*46a0*/  ISETP.GE.AND P2, PT, R3, R224, PT ;  /* 0x000000e00300720c */ /* 0x000fe40003f46270 */
[----:B------:R-:W-:-:S02]  /*46b0*/  FSEL R75, R47, -INF , !P0 ;  /* 0xff8000002f4b7808 */ /* 0x000fc40004000000 */
[C---:B------:R-:W-:Y:S02]  /*46c0*/  ISETP.GE.AND P3, PT, R3.reuse, R227, PT ;  /* 0x000000e30300720c */ /* 0x040fe40003f66270 */
[C---:B------:R-:W-:Y:S02]  /*46d0*/  ISETP.GE.AND P1, PT, R3.reuse, R226, PT ;  /* 0x000000e20300720c */ /* 0x040fe40003f26270 */
[-C--:B------:R-:W-:Y:S02]  /*46e0*/  ISETP.GE.AND P5, PT, R3, R225.reuse, PT ;  /* 0x000000e10300720c */ /* 0x080fe40003fa6270 */
[----:B------:R-:W-:Y:S02]  /*46f0*/  ISETP.GE.AND P0, PT, R5, R225, PT ;  /* 0x000000e10500720c */ /* 0x000fe40003f06270 */
[----:B------:R-:W-:Y:S02]  /*4700*/  FSEL R32, R17, -INF , !P6 ;  /* 0xff80000011207808 */ /* 0x000fe40007000000 */
[----:B------:R-:W-:-:S02]  /*4710*/  FSEL R34, R19, -INF , !P4 ;  /* 0xff80000013227808 */ /* 0x000fc40006000000 */
[C---:B------:R-:W-:Y:S01]  /*4720*/  HMMA.16816.F32.BF16 R16, R20.reuse, R8, R60 ;  /* 0x000000081410723c */ /* 0x040fe2000004183c */
[C---:B------:R-:W-:Y:S02]  /*4730*/  ISETP.LT.OR P2, PT, R3.reuse, R220, P2 ;  /* 0x000000dc0300720c */ /* 0x040fe40001741670 */
[C---:B------:R-:W-:Y:S02]  /*4740*/  ISETP.LT.OR P3, PT, R3.reuse, R223, P3 ;  /* 0x000000df0300720c */ /* 0x040fe40001f61670 */
[C---:B------:R-:W-:Y:S02]  /*4750*/  ISETP.LT.OR P1, PT, R3.reuse, R222, P1 ;  /* 0x000000de0300720c */ /* 0x040fe40000f21670 */
[-C--:B------:R-:W-:Y:S01]  /*4760*/  ISETP.LT.OR P5, PT, R3, R221.reuse, P5 ;  /* 0x000000dd0300720c */ /* 0x080fe20002fa1670 */
[----:B------:R-:W-:Y:S01]  /*4770*/  HMMA.16816.F32.BF16 R20, R20, R10, R56 ;  /* 0x0000000a1414723c */ /* 0x000fe20000041838 */
[----:B------:R-:W-:Y:S02]  /*4780*/  ISETP.LT.OR P0, PT, R5, R221, P0 ;  /* 0x000000dd0500720c */ /* 0x000fe40000701670 */
[----:B------:R-:W-:-:S02]  /*4790*/  IADD3 R3, R0, 0x10, RZ ;  /* 0x0000001000037810 */ /* 0x000fc40007ffe0ff */
[----:B------:R-:W-:Y:S02]  /*47a0*/  FSEL R72, R42, -INF , !P2 ;  /* 0xff8000002a487808 */ /* 0x000fe40005000000 */
[----:B------:R-:W-:Y:S02]  /*47b0*/  FSEL R33, R36, -INF , !P3 ;  /* 0xff80000024217808 */ /* 0x000fe40005800000 */
[----:B------:R-:W-:Y:S02]  /*47c0*/  FSEL R38, R38, -INF , !P1 ;  /* 0xff80000026267808 */ /* 0x000fe40004800000 */
[----:B------:R-:W-:Y:S02]  /*47d0*/  FSEL R44, R40, -INF , !P5 ;  /* 0xff800000282c7808 */ /* 0x000fe40006800000 */
[----:B------:R-:W-:Y:S02]  /*47e0*/  FSEL R42, R41, -INF , !P0 ;  /* 0xff800000292a7808 */ /* 0x000fe40004000000 */
[----:B------:R-:W-:-:S02]  /*47f0*/  ISETP.GE.AND P6, PT, R5, R227, PT ;  /* 0x000000e30500720c */ /* 0x000fc40003fc6270 */
[C---:B------:R-:W-:Y:S02]  /*4800*/  ISETP.GE.AND P4, PT, R5.reuse, R226, PT ;  /* 0x000000e20500720c */ /* 0x040fe40003f86270 */
[----:B------:R-:W-:Y:S02]  /*4810*/  ISETP.GE.AND P3, PT, R5, R224, PT ;  /* 0x000000e00500720c */ /* 0x000fe40003f66270 */
[C---:B------:R-:W-:Y:S02]  /*4820*/  ISETP.GE.AND P1, PT, R3.reuse, R227, PT ;  /* 0x000000e30300720c */ /* 0x040fe40003f26270 */
[C---:B------:R-:W-:Y:S02]  /*4830*/  ISETP.GE.AND P5, PT, R3.reuse, R226, PT ;  /* 0x000000e20300720c */ /* 0x040fe40003fa6270 */
[C---:B------:R-:W-:Y:S02]  /*4840*/  ISETP.GE.AND P2, PT, R3.reuse, R225, PT ;  /* 0x000000e10300720c */ /* 0x040fe40003f46270 */
[----:B------:R-:W-:-:S02]  /*4850*/  ISETP.GE.AND P0, PT, R3, R224, PT ;  /* 0x000000e00300720c */ /* 0x000fc40003f06270 */
[CC--:B------:R-:W-:Y:S02]  /*4860*/  ISETP.LT.OR P6, PT, R5.reuse, R223.reuse, P6 ;  /* 0x000000df0500720c */ /* 0x0c0fe400037c1670 */
[C---:B------:R-:W-:Y:S02]  /*4870*/  ISETP.LT.OR P4, PT, R5.reuse, R222, P4 ;  /* 0x000000de0500720c */ /* 0x040fe40002781670 */
[----:B------:R-:W-:Y:S02]  /*4880*/  ISETP.LT.OR P3, PT, R5, R220, P3 ;  /* 0x000000dc0500720c */ /* 0x000fe40001f61670 */
        /* <DEDUP_REMOVED lines=20> */
[----:B------:R-:W-:-:S02]  /*49d0*/  IADD3 R0, R0, 0x19, RZ ;  /* 0x0000001900007810 */ /* 0x000fc40007ffe0ff */
[----:B------:R-:W-:Y:S02]  /*49e0*/  ISETP.LT.OR P0, PT, R3, R221, P0 ;  /* 0x000000dd0300720c */ /* 0x000fe40000701670 */
[----:B------:R-:W-:Y:S02]  /*49f0*/  FSEL R29, R29, -INF , !P6 ;  /* 0xff8000001d1d7808 */ /* 0x000fe40007000000 */
[----:B------:R-:W-:Y:S02]  /*4a00*/  FSEL R46, R20, -INF , !P0 ;  /* 0xff800000142e7808 */ /* 0x000fe40004000000 */
[C---:B------:R-:W-:Y:S02]  /*4a10*/  ISETP.GE.AND P0, PT, R0.reuse, R224, PT ;  /* 0x000000e00000720c */ /* 0x040fe40003f06270 */
[C---:B------:R-:W-:Y:S02]  /*4a20*/  ISETP.GE.AND P6, PT, R0.reuse, R227, PT ;  /* 0x000000e30000720c */ /* 0x040fe40003fc6270 */
[----:B------:R-:W-:-:S02]  /*4a30*/  ISETP.LT.OR P0, PT, R0, R220, P0 ;  /* 0x000000dc0000720c */ /* 0x000fc40000701670 */
[----:B------:R-:W-:Y:S02]  /*4a40*/  FSEL R41, R17, -INF , !P3 ;  /* 0xff80000011297808 */ /* 0x000fe40005800000 */
[----:B------:R-:W-:Y:S02]  /*4a50*/  FSEL R74, R23, -INF , !P0 ;  /* 0xff800000174a7808 */ /* 0x000fe40004000000 */
[----:B------:R-:W-:Y:S02]  /*4a60*/  PLOP3.LUT P0, PT, PT, PT, UP0, 0x80, 0x0 ;  /* 0x000000000000781c */ /* 0x000fe40003f0f008 */
[----:B------:R-:W-:Y:S02]  /*4a70*/  ISETP.LT.OR P3, PT, R0, R223, P6 ;  /* 0x000000df0000720c */ /* 0x000fe40003761670 */
[----:B------:R-:W-:Y:S02]  /*4a80*/  FSEL R30, R30, -INF , !P5 ;  /* 0xff8000001e1e7808 */ /* 0x000fe40006800000 */
[----:B------:R-:W-:-:S02]  /*4a90*/  FSEL R31, R31, -INF , !P4 ;  /* 0xff8000001f1f7808 */ /* 0x000fc40006000000 */
[----:B------:R-:W-:Y:S02]  /*4aa0*/  FSEL R40, R16, -INF , !P2 ;  /* 0xff80000010287808 */ /* 0x000fe40005000000 */
[----:B------:R-:W-:Y:S02]  /*4ab0*/  FSEL R78, R19, -INF , !P1 ;  /* 0xff800000134e7808 */ /* 0x000fe40004800000 */
[----:B------:R-:W-:Y:S02]  /*4ac0*/  ISETP.GE.AND P6, PT, R0, R225, PT ;  /* 0x000000e10000720c */ /* 0x000fe40003fc6270 */
        /* <DEDUP_REMOVED lines=9> */
[----:B------:R-:W-:Y:S02]  /*4b60*/  FSEL R43, R21, -INF , !P6 ;  /* 0xff800000152b7808 */ /* 0x000fe40007000000 */
[----:B------:R-:W-:Y:S02]  /*4b70*/  LOP3.LUT R0, R93, R94, RZ, 0xfc, !PT ;  /* 0x0000005e5d007212 */ /* 0x000fe400078efcff */
        /* <DEDUP_REMOVED lines=46> */
.L_x_1441:
[----:B------:R-:W-:Y:S05]  /*4e60*/  BSYNC B0 ;  /* 0x0000000000007941 */ /* 0x000fea0003800000 */
.L_x_1440:
[----:B------:R-:W0:Y:S02]  /*4e70*/  LDGDEPBAR ;  /* 0x00000000000079af */ /* 0x000e240000000000 */
.L_x_1439:
[----:B------:R-:W-:Y:S01]  /*4e80*/  FMNMX.FTZ R136, R48, R32, !PT ;  /* 0x0000002030887209 */ /* 0x000fe20007810000 */
[----:B-1----:R-:W-:Y:S01]  /*4e90*/  IMAD.WIDE.U32 R10, R252, -0x326172a9, RZ ;  /* 0xcd9e8d57fc0a7825 */ /* 0x002fe200078e00ff */
[----:B------:R-:W-:Y:S01]  /*4ea0*/  FMNMX.FTZ R3, R49, R34, !PT ;  /* 0x0000002231037209 */ /* 0x000fe20007810000 */
[----:B------:R-:W-:Y:S01]  /*4eb0*/  UIADD3 UR15, UR31, -0x4498517b, URZ ;  /* 0xbb67ae851f0f7890 */ /* 0x000fe2000fffe03f */
[----:B------:R-:W-:Y:S01]  /*4ec0*/  FMNMX.FTZ R136, R33, R136, !PT ;  /* 0x0000008821887209 */ /* 0x000fe20007810000 */
[----:B------:R-:W-:Y:S01]  /*4ed0*/  IMAD.WIDE.U32 R236, R98, -0x2daee0ad, RZ ;  /* 0xd2511f5362ec7825 */ /* 0x000fe200078e00ff */
[----:B------:R-:W-:Y:S01]  /*4ee0*/  FMNMX.FTZ R3, R38, R3, !PT ;  /* 0x0000000326037209 */ /* 0x000fe20007810000 */
[----:B------:R-:W-:Y:S01]  /*4ef0*/  UIADD3 UR16, UR30, -0x61c88647, URZ ;  /* 0x9e3779b91e107890 */ /* 0x000fe2000fffe03f */
        /* <DEDUP_REMOVED lines=17> */
[----:B------:R-:W-:Y:S01]  /*5010*/  IMAD R90, R95, 0x10000, R95 ;  /* 0x000100005f5a7824 */ /* 0x000fe200078e025f */
[----:B------:R-:W-:Y:S01]  /*5020*/  FMNMX.FTZ R3, R20, R3, !PT ;  /* 0x0000000314037209 */ /* 0x000fe20007810000 */
[--C-:B------:R-:W-:Y:S01]  /*5030*/  IMAD R207, R4, 0x2, R205.reuse ;  /* 0x0000000204cf7824 */ /* 0x100fe200078e02cd */
[----:B------:R-:W-:Y:S01]  /*5040*/  LOP3.LUT R249, R96, UR30, RZ, 0x3c, !PT ;  /* 0x0000001e60f97c12 */ /* 0x000fe2000f8e3cff */
[----:B------:R-:W1:Y:S01]  /*5050*/  SHFL.BFLY PT, R5, R136, 0x2, 0x1f ;  /* 0x0c401f0088057f89 */ /* 0x000e6200000e0000 */
[C---:B------:R-:W-:Y:S01]  /*5060*/  IMAD R210, R2.reuse, 0x2, R205 ;  /* 0x0000000202d27824 */ /* 0x040fe200078e02cd */
[----:B------:R-:W-:Y:S01]  /*5070*/  UIADD3 UR8, UR30, 0x1715609d, URZ ;  /* 0x1715609d1e087890 */ /* 0x000fe2000fffe03f */
[----:B--2---:R-:W-:Y:S01]  /*5080*/  LOP3.LUT R7, R11, R249, RZ, 0x3c, !PT ;  /* 0x000000f90b077212 */ /* 0x004fe200078e3cff */
[----:B------:R-:W-:Y:S01]  /*5090*/  STL [R1+0x40], R249 ;  /* 0x000040f901007387 */ /* 0x000fe20000100800 */
[----:B------:R-:W-:Y:S01]  /*50a0*/  IMAD R209, R2, 0x2, R207 ;  /* 0x0000000202d17824 */ /* 0x000fe200078e02cf */
[----:B------:R-:W-:-:S02]  /*50b0*/  IADD3 R91, R252, 0x4, RZ ;  /* 0x00000004fc5b7810 */ /* 0x000fc40007ffe0ff */
[----:B------:R-:W-:Y:S01]  /*50c0*/  IMAD.WIDE.U32 R12, R7, -0x2daee0ad, RZ ;  /* 0xd2511f53070c7825 */ /* 0x000fe200078e00ff */
[----:B------:R-:W-:Y:S03]  /*50d0*/  LDSM.16.MT88.4 R152, [R205+0xa000] ;  /* 0x00a00000cd98783b */ /* 0x000fe60000004200 */
[----:B------:R-:W-:Y:S01]  /*50e0*/  IMAD.WIDE.U32 R238, R91, -0x326172a9, RZ ;  /* 0xcd9e8d575bee7825 */ /* 0x000fe200078e00ff */
[----:B------:R-:W-:Y:S04]  /*50f0*/  STL.64 [R1+0x68], R12 ;  /* 0x0000680c01007387 */ /* 0x000fe80000100a00 */
        /* <DEDUP_REMOVED lines=10> */
[----:B-1----:R-:W-:Y:S01]  /*51a0*/  FMNMX.FTZ R3, R5, R3, !PT ;  /* 0x0000000305037209 */ /* 0x002fe20007810000 */
[----:B------:R-:W-:-:S02]  /*51b0*/  IMAD.U32 R5, RZ, RZ, UR31 ;  /* 0x0000001fff057e24 */ /* 0x000fc4000f8e00ff */
[----:B------:R-:W-:Y:S01]  /*51c0*/  LDSM.16.MT88.4 R140, [R205+0xa800] ;  /* 0x00a80000cd8c783b */ /* 0x000fe20000004200 */
[----:B--2---:R-:W-:Y:S02]  /*51d0*/  FMNMX.FTZ R136, R136, R6, !PT ;  /* 0x0000000688887209 */ /* 0x004fe40007810000 */
[----:B------:R-:W-:Y:S01]  /*51e0*/  LOP3.LUT R5, R237, UR32, R5, 0x96, !PT ;  /* 0x00000020ed057c12 */ /* 0x000fe2000f8e9605 */
[----:B------:R-:W1:Y:S01]  /*51f0*/  SHFL.BFLY PT, R135, R3, 0x1, 0x1f ;  /* 0x0c201f0003877f89 */ /* 0x000e6200000e0000 */
[----:B------:R-:W-:Y:S01]  /*5200*/  LOP3.LUT R6, R13, UR15, R236, 0x96, !PT ;  /* 0x0000000f0d067c12 */ /* 0x000fe2000f8e96ec */
[C---:B------:R-:W-:Y:S01]  /*5210*/  FMUL.FTZ R8, R136.reuse, c[0x0][0x23c] ;  /* 0x00008f0088087a20 */ /* 0x040fe20000410000 */
[----:B------:R-:W-:Y:S01]  /*5220*/  FSETP.NEU.FTZ.AND P1, PT, R136, -INF , PT ;  /* 0xff8000008800780b */ /* 0x000fe20003f3d000 */
[----:B------:R-:W-:Y:S01]  /*5230*/  IMAD.WIDE.U32 R88, R5, -0x326172a9, RZ ;  /* 0xcd9e8d5705587825 */ /* 0x000fe200078e00ff */
[----:B------:R-:W-:Y:S02]  /*5240*/  LDSM.16.MT88.4 R24, [R209+0xa800] ;  /* 0x00a80000d118783b */ /* 0x000fe40000004200 */
[----:B------:R-:W-:Y:S01]  /*5250*/  FSEL R8, R8, RZ, P1 ;  /* 0x000000ff08087208 */ /* 0x000fe20000800000 */
[----:B------:R-:W-:Y:S01]  /*5260*/  IMAD.WIDE.U32 R250, R6, -0x326172a9, RZ ;  /* 0xcd9e8d5706fa7825 */ /* 0x000fe200078e00ff */
[----:B------:R-:W-:Y:S01]  /*5270*/  LOP3.LUT R5, R89, UR16, R10, 0x96, !PT ;  /* 0x0000001059057c12 */ /* 0x000fe2000f8e960a */
[----:B------:R-:W-:Y:S02]  /*5280*/  LDSM.16.MT88.4 R176, [R210+0xb800] ;  /* 0x00b80000d2b0783b */ /* 0x000fe40000004200 */
[----:B------:R-:W-:Y:S01]  /*5290*/  FFMA.FTZ R7, R48, c[0x0][0x23c], -R8 ;  /* 0x00008f0030077a23 */ /* 0x000fe20000010808 */
[----:B------:R-:W-:Y:S01]  /*52a0*/  LOP3.LUT R6, R251, UR14, R88, 0x96, !PT ;  /* 0x0000000efb067c12 */ /* 0x000fe2000f8e9658 */
[----:B------:R-:W-:Y:S01]  /*52b0*/  IMAD.WIDE.U32 R10, R5, -0x2daee0ad, RZ ;  /* 0xd2511f53050a7825 */ /* 0x000fe200078e00ff */
[----:B------:R-:W-:Y:S01]  /*52c0*/  LDSM.16.MT88.4 R180, [R209+0xb800] ;  /* 0x00b80000d1b4783b */ /* 0x000fe20000004200 */
[----:B------:R2:W-:Y:S02]  /*52d0*/  MUFU.EX2 R244, R7 ;  /* 0x0000000700f47308 */ /* 0x0005e40000000800 */
[----:B------:R-:W-:Y:S01]  /*52e0*/  FFMA.FTZ R9, R32, c[0x0][0x23c], -R8 ;  /* 0x00008f0020097a23 */ /* 0x000fe20000010808 */
[----:B------:R-:W-:Y:S01]  /*52f0*/  LOP3.LUT R5, R11, UR13, R12, 0x96, !PT ;  /* 0x0000000d0b057c12 */ /* 0x000fe2000f8e960c */
[----:B------:R-:W-:Y:S04]  /*5300*/  STL.64 [R1+0x10], R250 ;  /* 0x000010fa01007387 */ /* 0x000fe80000100a00 */
[----:B------:R-:W-:Y:S01]  /*5310*/  IMAD.WIDE.U32 R12, R5, -0x326172a9, RZ ;  /* 0xcd9e8d57050c7825 */ /* 0x000fe200078e00ff */
[----:B-1----:R-:W-:Y:S01]  /*5320*/  FMNMX.FTZ R135, R3, R135, !PT ;  /* 0x0000008703877209 */ /* 0x002fe20007810000 */
[----:B------:R-:W-:Y:S02]  /*5330*/  MUFU.EX2 R243, R9 ;  /* 0x0000000900f37308 */ /* 0x000fe40000000800 */
[----:B------:R-:W-:Y:S01]  /*5340*/  FFMA.FTZ R5, R33, c[0x0][0x23c], -R8 ;  /* 0x00008f0021057a23 */ /* 0x000fe20000010808 */
[C---:B------:R-:W-:Y:S01]  /*5350*/  FSETP.NEU.FTZ.AND P1, PT, R135.reuse, -INF , PT ;  /* 0xff8000008700780b */ /* 0x040fe20003f3d000 */
[----:B------:R-:W-:-:S02]  /*5360*/  FMUL.FTZ R3, R135, c[0x0][0x23c] ;  /* 0x00008f0087037a20 */ /* 0x000fc40000410000 */
[----:B--2---:R-:W-:Y:S02]  /*5370*/  IMAD.WIDE.U32 R6, R6, -0x2daee0ad, RZ ;  /* 0xd2511f5306067825 */ /* 0x004fe400078e00ff */
[----:B------:R1:W-:Y:S01]  /*5380*/  MUFU.EX2 R242, R5 ;  /* 0x0000000500f27308 */ /* 0x0003e20000000800 */
[----:B------:R-:W-:Y:S02]  /*5390*/  FSEL R3, R3, RZ, P1 ;  /* 0x000000ff03037208 */ /* 0x000fe40000800000 */
[----:B------:R-:W-:Y:S02]  /*53a0*/  LOP3.LUT R7, R7, UR11, R10, 0x96, !PT ;  /* 0x0000000b07077c12 */ /* 0x000fe4000f8e960a */
[----:B------:R-:W-:Y:S01]  /*53b0*/  LOP3.LUT R10, R13, UR12, R250, 0x96, !PT ;  /* 0x0000000c0d0a7c12 */ /* 0x000fe2000f8e96fa */
[----:B------:R-:W-:Y:S02]  /*53c0*/  FFMA.FTZ R4, R38, c[0x0][0x23c], -R3 ;  /* 0x00008f0026047a23 */ /* 0x000fe40000010803 */
[----:B------:R-:W-:-:S02]  /*53d0*/  IMAD.WIDE.U32 R14, R7, -0x326172a9, RZ ;  /* 0xcd9e8d57070e7825 */ /* 0x000fc400078e00ff */
[----:B------:R2:W-:Y:S02]  /*53e0*/  MUFU.EX2 R235, R4 ;  /* 0x0000000400eb7308 */ /* 0x0005e40000000800 */
[----:B------:R-:W-:Y:S01]  /*53f0*/  IMAD.WIDE.U32 R10, R10, -0x2daee0ad, RZ ;  /* 0xd2511f530a0a7825 */ /* 0x000fe200078e00ff */
[----:B------:R-:W-:-:S03]  /*5400*/  LOP3.LUT R7, R15, UR10, R12, 0x96, !PT ;  /* 0x0000000a0f077c12 */ /* 0x000fc6000f8e960c */
[----:B-1----:R-:W-:Y:S02]  /*5410*/  FFMA.FTZ R5, R37, c[0x0][0x23c], -R8 ;  /* 0x00008f0025057a23 */ /* 0x002fe40000010808 */
[----:B------:R-:W-:Y:S02]  /*5420*/  IMAD.WIDE.U32 R12, R7, -0x2daee0ad, RZ ;  /* 0xd2511f53070c7825 */ /* 0x000fe400078e00ff */
[----:B------:R1:W3:Y:S03]  /*5430*/  MUFU.EX2 R241, R5 ;  /* 0x0000000500f17308 */ /* 0x0002e60000000800 */
[----:B------:R-:W-:Y:S02]  /*5440*/  LOP3.LUT R7, R13, UR7, R10, 0x96, !PT ;  /* 0x000000070d077c12 */ /* 0x000fe4000f8e960a */
[----:B------:R-:W-:Y:S01]  /*5450*/  LOP3.LUT R10, R11, UR9, R6, 0x96, !PT ;  /* 0x000000090b0a7c12 */ /* 0x000fe2000f8e9606 */
[----:B--2---:R-:W-:-:S02]  /*5460*/  FFMA.FTZ R4, R35, c[0x0][0x23c], -R3 ;  /* 0x00008f0023047a23 */ /* 0x004fc40000010803 */
[----:B------:R-:W-:Y:S02]  /*5470*/  IMAD.WIDE.U32 R6, R7, -0x326172a9, RZ ;  /* 0xcd9e8d5707067825 */ /* 0x000fe400078e00ff */
[----:B------:R-:W-:Y:S02]  /*5480*/  MUFU.EX2 R234, R4 ;  /* 0x0000000400ea7308 */ /* 0x000fe40000000800 */
[----:B------:R-:W-:Y:S01]  /*5490*/  IMAD.WIDE.U32 R16, R10, -0x326172a9, RZ ;  /* 0xcd9e8d570a107825 */ /* 0x000fe200078e00ff */
[C---:B------:R-:W-:Y:S02]  /*54a0*/  LOP3.LUT R0, R6.reuse, 0xffff, RZ, 0xc0, !PT ;  /* 0x0000ffff06007812 */ /* 0x040fe400078ec0ff */
[----:B------:R-:W-:Y:S01]  /*54b0*/  LOP3.LUT R9, R6, 0xff, RZ, 0xc0, !PT ;  /* 0x000000ff06097812 */ /* 0x000fe200078ec0ff */
[--C-:B-1----:R-:W-:Y:S01]  /*54c0*/  FFMA.FTZ R5, R49, c[0x0][0x23c], -R3.reuse ;  /* 0x00008f0031057a23 */ /* 0x102fe20000010803 */
[----:B------:R-:W-:Y:S02]  /*54d0*/  SHF.R.U32.HI R10, RZ, 0x18, R6 ;  /* 0x00000018ff0a7819 */ /* 0x000fe40000011606 */
[----:B---3--:R-:W-:Y:S01]  /*54e0*/  F2FP.BF16.PACK_AB R2, R241, R242 ;  /* 0x000000f2f102723e */ /* 0x008fe200000010ff */
[----:B------:R1:W-:Y:S02]  /*54f0*/  MUFU.EX2 R240, R5 ;  /* 0x0000000500f07308 */ /* 0x0003e40000000800 */
[----:B-1----:R-:W-:-:S02]  /*5500*/  FFMA.FTZ R5, R34, c[0x0][0x23c], -R3 ;  /* 0x00008f0022057a23 */ /* 0x002fc40000010803 */
[----:B------:R-:W-:Y:S04]  /*5510*/  LDSM.16.MT88.4 R32, [R210+0xa800] ;  /* 0x00a80000d220783b */ /* 0x000fe80000004200 */
[----:B------:R1:W2:Y:S02]  /*5520*/  MUFU.EX2 R233, R5 ;  /* 0x0000000500e97308 */ /* 0x0002a40000000800 */
[----:B-1----:R-:W-:Y:S02]  /*5530*/  SHF.R.U32.HI R5, RZ, 0x8, R0 ;  /* 0x00000008ff057819 */ /* 0x002fe40000011600 */
[----:B------:R-:W-:Y:S01]  /*5540*/  LOP3.LUT R0, R7, UR18, R16, 0x96, !PT ;  /* 0x0000001207007c12 */ /* 0x000fe2000f8e9610 */
[----:B------:R-:W-:Y:S01]  /*5550*/  FFMA.FTZ R16, R30, c[0x0][0x23c], -R3 ;  /* 0x00008f001e107a23 */ /* 0x000fe20000010803 */
[----:B------:R-:W-:-:S02]  /*5560*/  SHF.R.U32.HI R7, RZ, 0x10, R6 ;  /* 0x00000010ff077819 */ /* 0x000fc40000011606 */
[----:B------:R-:W-:Y:S01]  /*5570*/  PRMT R11, R9, 0x5410, R5 ;  /* 0x00005410090b7816 */ /* 0x000fe20000000005 */
[----:B------:R-:W-:Y:S01]  /*5580*/  MUFU.EX2 R202, R16 ;  /* 0x0000001000ca7308 */ /* 0x000fe20000000800 */
[--C-:B------:R-:W-:Y:S02]  /*5590*/  SHF.R.U32.HI R5, RZ, 0x10, R0.reuse ;  /* 0x00000010ff057819 */ /* 0x100fe40000011600 */
[----:B------:R-:W-:Y:S02]  /*55a0*/  LOP3.LUT R6, R7, 0xff, RZ, 0xc0, !PT ;  /* 0x000000ff07067812 */ /* 0x000fe400078ec0ff */
[C---:B------:R-:W-:Y:S02]  /*55b0*/  LOP3.LUT R4, R0.reuse, 0xffff, RZ, 0xc0, !PT ;  /* 0x0000ffff00047812 */ /* 0x040fe400078ec0ff */
[----:B------:R-:W-:Y:S02]  /*55c0*/  LOP3.LUT R9, R0, 0xff, RZ, 0xc0, !PT ;  /* 0x000000ff00097812 */ /* 0x000fe400078ec0ff */
[----:B------:R-:W-:-:S02]  /*55d0*/  SHF.R.U32.HI R7, RZ, 0x18, R0 ;  /* 0x00000018ff077819 */ /* 0x000fc40000011600 */
[----:B------:R-:W-:Y:S02]  /*55e0*/  LOP3.LUT R0, R5, 0xff, RZ, 0xc0, !PT ;  /* 0x000000ff05007812 */ /* 0x000fe400078ec0ff */
[----:B------:R-:W-:Y:S02]  /*55f0*/  PRMT R10, R6, 0x5410, R10 ;  /* 0x00005410060a7816 */ /* 0x000fe4000000000a */
[----:B------:R-:W-:Y:S01]  /*5600*/  PRMT R6, R0, 0x5410, R7 ;  /* 0x0000541000067816 */ /* 0x000fe20000000007 */
[--C-:B------:R-:W-:Y:S01]  /*5610*/  HSET2.LE.AND R0, R11, R90.reuse, PT ;  /* 0x0000005a0b007233 */ /* 0x100fe20003803000 */
[----:B------:R-:W-:Y:S01]  /*5620*/  SHF.R.U32.HI R4, RZ, 0x8, R4 ;  /* 0x00000008ff047819 */ /* 0x000fe20000011604 */
[--C-:B------:R-:W-:Y:S01]  /*5630*/  HSET2.LE.AND R7, R10, R90.reuse, PT ;  /* 0x0000005a0a077233 */ /* 0x100fe20003803000 */
[----:B--2---:R-:W-:Y:S01]  /*5640*/  F2FP.BF16.PACK_AB R11, R233, R240 ;  /* 0x000000f0e90b723e */ /* 0x004fe200000010ff */
[----:B------:R-:W-:Y:S01]  /*5650*/  HSET2.LE.AND R10, R6, R90, PT ;  /* 0x0000005a060a7233 */ /* 0x000fe20003803000 */
[----:B------:R-:W-:Y:S01]  /*5660*/  LOP3.LUT R6, R0, R2, RZ, 0xc0, !PT ;  /* 0x0000000200067212 */ /* 0x000fe200078ec0ff */
[----:B------:R-:W-:Y:S01]  /*5670*/  FFMA.FTZ R2, R28, c[0x0][0x23c], -R8 ;  /* 0x00008f001c027a23 */ /* 0x000fe20000010808 */
[----:B------:R-:W-:-:S02]  /*5680*/  FMNMX.FTZ R0, R76, R45, !PT ;  /* 0x0000002d4c007209 */ /* 0x000fc40007810000 */
[----:B------:R-:W-:Y:S01]  /*5690*/  PRMT R5, R9, 0x5410, R4 ;  /* 0x0000541009057816 */ /* 0x000fe20000000004 */
[----:B------:R1:W-:Y:S01]  /*56a0*/  MUFU.EX2 R230, R2 ;  /* 0x0000000200e67308 */ /* 0x0003e20000000800 */
[----:B------:R-:W-:Y:S02]  /*56b0*/  FMNMX.FTZ R0, R44, R0, !PT ;  /* 0x000000002c007209 */ /* 0x000fe40007810000 */
[----:B------:R-:W-:Y:S01]  /*56c0*/  F2FP.BF16.PACK_AB R9, R243, R244 ;  /* 0x000000f4f309723e */ /* 0x000fe200000010ff */
[----:B------:R-:W-:Y:S01]  /*56d0*/  HSET2.LE.AND R5, R5, R90, PT ;  /* 0x0000005a05057233 */ /* 0x000fe20003803000 */
[----:B------:R-:W-:Y:S02]  /*56e0*/  FMNMX.FTZ R0, R42, R0, !PT ;  /* 0x000000002a007209 */ /* 0x000fe40007810000 */
[----:B------:R-:W-:Y:S02]  /*56f0*/  F2FP.BF16.PACK_AB R4, R234, R235 ;  /* 0x000000ebea04723e */ /* 0x000fe400000010ff */
[----:B------:R-:W-:-:S02]  /*5700*/  FMNMX.FTZ R0, R40, R0, !PT ;  /* 0x0000000028007209 */ /* 0x000fc40007810000 */
[----:B------:R-:W-:Y:S02]  /*5710*/  LOP3.LUT R7, R7, R4, RZ, 0xc0, !PT ;  /* 0x0000000407077212 */ /* 0x000fe400078ec0ff */
[----:B------:R-:W-:Y:S02]  /*5720*/  FMNMX.FTZ R0, R41, R0, !PT ;  /* 0x0000000029007209 */ /* 0x000fe40007810000 */
[----:B------:R-:W-:Y:S01]  /*5730*/  LOP3.LUT R4, R5, R9, RZ, 0xc0, !PT ;  /* 0x0000000905047212 */ /* 0x000fe200078ec0ff */
[--C-:B-1----:R-:W-:Y:S01]  /*5740*/  FFMA.FTZ R2, R29, c[0x0][0x23c], -R8.reuse ;  /* 0x00008f001d027a23 */ /* 0x102fe20000010808 */
[----:B------:R-:W-:Y:S02]  /*5750*/  FMNMX.FTZ R0, R46, R0, !PT ;  /* 0x000000002e007209 */ /* 0x000fe40007810000 */
[----:B------:R-:W-:Y:S01]  /*5760*/  LOP3.LUT R5, R10, R11, RZ, 0xc0, !PT ;  /* 0x0000000b0a057212 */ /* 0x000fe200078ec0ff */
[----:B------:R1:W-:Y:S01]  /*5770*/  MUFU.EX2 R231, R2 ;  /* 0x0000000200e77308 */ /* 0x0003e20000000800 */
[----:B------:R-:W-:Y:S01]  /*5780*/  FMNMX.FTZ R0, R43, R0, !PT ;  /* 0x000000002b007209 */ /* 0x000fe20007810000 */
[----:B------:R-:W-:-:S04]  /*5790*/  FFMA.FTZ R10, R18, c[0x0][0x23c], -R8 ;  /* 0x00008f00120a7a23 */ /* 0x000fc80000010808 */
[----:B------:R-:W2:Y:S01]  /*57a0*/  SHFL.BFLY PT, R9, R0, 0x2, 0x1f ;  /* 0x0c401f0000097f89 */ /* 0x000ea200000e0000 */
[C---:B------:R-:W-:Y:S01]  /*57b0*/  HMMA.16816.F32.BF16 R144, R4.reuse, R152, RZ ;  /* 0x000000980490723c */ /* 0x040fe200000418ff */
[----:B------:R-:W-:Y:S07]  /*57c0*/  MUFU.EX2 R229, R10 ;  /* 0x0000000a00e57308 */ /* 0x000fee0000000800 */
[----:B------:R-:W-:Y:S01]  /*57d0*/  HMMA.16816.F32.BF16 R160, R4, R168, RZ ;  /* 0x000000a804a0723c */ /* 0x000fe200000418ff */
[----:B-1----:R-:W-:-:S04]  /*57e0*/  FFMA.FTZ R2, R19, c[0x0][0x23c], -R8 ;  /* 0x00008f0013027a23 */ /* 0x002fc80000010808 */
[----:B------:R1:W-:Y:S03]  /*57f0*/  MUFU.EX2 R232, R2 ;  /* 0x0000000200e87308 */ /* 0x0003e60000000800 */
[----:B------:R-:W-:Y:S01]  /*5800*/  HMMA.16816.F32.BF16 R36, R4, R60, RZ ;  /* 0x0000003c0424723c */ /* 0x000fe200000418ff */
[----:B--2---:R-:W-:Y:S01]  /*5810*/  FMNMX.FTZ R15, R9, R0, !PT ;  /* 0x00000000090f7209 */ /* 0x004fe20007810000 */
[----:B------:R-:W-:-:S06]  /*5820*/  FFMA.FTZ R0, R21, c[0x0][0x23c], -R3 ;  /* 0x00008f0015007a23 */ /* 0x000fcc0000010803 */
[----:B------:R-:W-:Y:S01]  /*5830*/  HMMA.16816.F32.BF16 R52, R4, R92, RZ ;  /* 0x0000005c0434723c */ /* 0x000fe200000418ff */
[----:B------:R2:W-:Y:S01]  /*5840*/  MUFU.EX2 R228, R0 ;  /* 0x0000000000e47308 */ /* 0x0005e20000000800 */
[----:B-1----:R-:W-:Y:S01]  /*5850*/  LOP3.LUT R2, R17, UR8, R14, 0x96, !PT ;  /* 0x0000000811027c12 */ /* 0x002fe2000f8e960e */
[--C-:B------:R-:W-:Y:S02]  /*5860*/  FFMA.FTZ R17, R31, c[0x0][0x23c], -R3.reuse ;  /* 0x00008f001f117a23 */ /* 0x100fe40000010803 */
[----:B------:R-:W-:-:S03]  /*5870*/  FFMA.FTZ R3, R20, c[0x0][0x23c], -R3 ;  /* 0x00008f0014037a23 */ /* 0x000fc60000010803 */
[C---:B------:R-:W-:Y:S01]  /*5880*/  HMMA.16816.F32.BF16 R68, R4.reuse, R104, RZ ;  /* 0x000000680444723c */ /* 0x040fe200000418ff */
[----:B------:R-:W-:Y:S01]  /*5890*/  IMAD.WIDE.U32 R8, R2, -0x2daee0ad, RZ ;  /* 0xd2511f5302087825 */ /* 0x000fe200078e00ff */
[----:B------:R-:W-:Y:S01]  /*58a0*/  LDSM.16.MT88.4 R28, [R207+0xa800] ;  /* 0x00a80000cf1c783b */ /* 0x000fe20000004200 */
[----:B------:R1:W3:Y:S03]  /*58b0*/  MUFU.EX2 R203, R3 ;  /* 0x0000000300cb7308 */ /* 0x0002e60000000800 */
[C---:B------:R-:W-:Y:S01]  /*58c0*/  LOP3.LUT R2, R8.reuse, 0xffff, RZ, 0xc0, !PT ;  /* 0x0000ffff08027812 */ /* 0x040fe200078ec0ff */
[----:B------:R-:W-:Y:S01]  /*58d0*/  LDSM.16.MT88.4 R20, [R205+0xb800] ;  /* 0x00b80000cd14783b */ /* 0x000fe20000004200 */
[----:B------:R-:W-:Y:S01]  /*58e0*/  LOP3.LUT R11, R8, 0xff, RZ, 0xc0, !PT ;  /* 0x000000ff080b7812 */ /* 0x000fe200078ec0ff */
[----:B------:R-:W-:Y:S01]  /*58f0*/  HMMA.16816.F32.BF16 R84, R4, R108, RZ ;  /* 0x0000006c0454723c */ /* 0x000fe200000418ff */
[----:B------:R-:W-:Y:S01]  /*5900*/  SHF.R.U32.HI R2, RZ, 0x8, R2 ;  /* 0x00000008ff027819 */ /* 0x000fe20000011602 */
[----:B------:R4:W5:Y:S01]  /*5910*/  MUFU.EX2 R201, R17 ;  /* 0x0000001100c97308 */ /* 0x0009620000000800 */
[----:B--2---:R-:W-:-:S02]  /*5920*/  LOP3.LUT R0, R9, UR17, R12, 0x96, !PT ;  /* 0x0000001109007c12 */ /* 0x004fc4000f8e960c */
[----:B------:R-:W-:Y:S02]  /*5930*/  SHF.R.U32.HI R10, RZ, 0x10, R8 ;  /* 0x00000010ff0a7819 */ /* 0x000fe40000011608 */
[----:B------:R-:W-:Y:S01]  /*5940*/  PRMT R14, R11, 0x5410, R2 ;  /* 0x000054100b0e7816 */ /* 0x000fe20000000002 */
[C---:B------:R-:W-:Y:S01]  /*5950*/  HMMA.16816.F32.BF16 R100, R4.reuse, R184, RZ ;  /* 0x000000b80464723c */ /* 0x040fe200000418ff */
[----:B------:R-:W-:Y:S02]  /*5960*/  FMNMX.FTZ R12, R77, R75, !PT ;  /* 0x0000004b4d0c7209 */ /* 0x000fe40007810000 */
[----:B------:R-:W-:Y:S02]  /*5970*/  LOP3.LUT R2, R0, 0xffff, RZ, 0xc0, !PT ;  /* 0x0000ffff00027812 */ /* 0x000fe400078ec0ff */
[----:B-1----:R-:W-:Y:S02]  /*5980*/  SHF.R.U32.HI R3, RZ, 0x10, R0 ;  /* 0x00000010ff037819 */ /* 0x002fe40000011600 */
[----:B------:R-:W-:Y:S01]  /*5990*/  SHF.R.U32.HI R13, RZ, 0x18, R8 ;  /* 0x00000018ff0d7819 */ /* 0x000fe20000011608 */
[----:B------:R-:W-:Y:S01]  /*59a0*/  HMMA.16816.F32.BF16 R116, R4, R188, RZ ;  /* 0x000000bc0474723c */ /* 0x000fe200000418ff */
[----:B------:R-:W-:Y:S01]  /*59b0*/  LOP3.LUT R10, R10, 0xff, RZ, 0xc0, !PT ;  /* 0x000000ff0a0a7812 */ /* 0x000fe200078ec0ff */
[----:B----4-:R-:W-:Y:S01]  /*59c0*/  LDSM.16.MT88.4 R16, [R207+0xb800] ;  /* 0x00b80000cf10783b */ /* 0x010fe20000004200 */
[----:B------:R-:W-:-:S02]  /*59d0*/  LOP3.LUT R11, R0, 0xff, RZ, 0xc0, !PT ;  /* 0x000000ff000b7812 */ /* 0x000fc400078ec0ff */
[----:B------:R-:W-:Y:S02]  /*59e0*/  SHF.R.U32.HI R9, RZ, 0x18, R0 ;  /* 0x00000018ff097819 */ /* 0x000fe40000011600 */
[----:B------:R-:W-:Y:S01]  /*59f0*/  SHF.R.U32.HI R8, RZ, 0x8, R2 ;  /* 0x00000008ff087819 */ /* 0x000fe20000011602 */
[C---:B------:R-:W-:Y:S01]  /*5a00*/  HMMA.16816.F32.BF16 R156, R4.reuse, R154, RZ ;  /* 0x0000009a049c723c */ /* 0x040fe200000418ff */
[----:B------:R-:W-:Y:S02]  /*5a10*/  FMNMX.FTZ R0, R72, R12, !PT ;  /* 0x0000000c48007209 */ /* 0x000fe40007810000 */
[----:B------:R-:W-:Y:S01]  /*5a20*/  LOP3.LUT R2, R3, 0xff, RZ, 0xc0, !PT ;  /* 0x000000ff03027812 */ /* 0x000fe200078ec0ff */
[----:B------:R-:W1:Y:S01]  /*5a30*/  SHFL.BFLY PT, R12, R15, 0x1, 0x1f ;  /* 0x0c201f000f0c7f89 */ /* 0x000e6200000e0000 */
[----:B------:R-:W-:Y:S02]  /*5a40*/  PRMT R3, R10, 0x5410, R13 ;  /* 0x000054100a037816 */ /* 0x000fe4000000000d */
[----:B------:R-:W-:Y:S01]  /*5a50*/  FMNMX.FTZ R0, R47, R0, !PT ;  /* 0x000000002f007209 */ /* 0x000fe20007810000 */
[----:B------:R-:W-:Y:S01]  /*5a60*/  HMMA.16816.F32.BF16 R172, R4, R170, RZ ;  /* 0x000000aa04ac723c */ /* 0x000fe200000418ff */
[----:B------:R-:W-:Y:S01]  /*5a70*/  PRMT R11, R11, 0x5410, R8 ;  /* 0x000054100b0b7816 */ /* 0x000fe20000000008 */
[----:B------:R-:W-:Y:S01]  /*5a80*/  HSET2.LE.AND R3, R3, R90, PT ;  /* 0x0000005a03037233 */ /* 0x000fe20003803000 */
[----:B------:R-:W-:-:S02]  /*5a90*/  PRMT R10, R2, 0x5410, R9 ;  /* 0x00005410020a7816 */ /* 0x000fc40000000009 */
[----:B------:R-:W-:Y:S01]  /*5aa0*/  FMNMX.FTZ R9, R79, R0, !PT ;  /* 0x000000004f097209 */ /* 0x000fe20007810000 */
[--C-:B------:R-:W-:Y:S01]  /*5ab0*/  HSET2.LE.AND R0, R14, R90.reuse, PT ;  /* 0x0000005a0e007233 */ /* 0x100fe20003803000 */
[----:B---3--:R-:W-:Y:S01]  /*5ac0*/  F2FP.BF16.PACK_AB R8, R203, R228 ;  /* 0x000000e4cb08723e */ /* 0x008fe200000010ff */
[C---:B------:R-:W-:Y:S01]  /*5ad0*/  HMMA.16816.F32.BF16 R48, R4.reuse, R62, RZ ;  /* 0x0000003e0430723c */ /* 0x040fe200000418ff */
[----:B------:R-:W-:Y:S02]  /*5ae0*/  F2FP.BF16.PACK_AB R2, R229, R232 ;  /* 0x000000e8e502723e */ /* 0x000fe400000010ff */
[----:B------:R-:W-:Y:S02]  /*5af0*/  LOP3.LUT R131, R3, R8, RZ, 0xc0, !PT ;  /* 0x0000000803837212 */ /* 0x000fe400078ec0ff */
[----:B------:R-:W-:Y:S02]  /*5b00*/  FMNMX.FTZ R3, R78, R9, !PT ;  /* 0x000000094e037209 */ /* 0x000fe40007810000 */
[----:B------:R-:W-:Y:S01]  /*5b10*/  LOP3.LUT R130, R0, R2, RZ, 0xc0, !PT ;  /* 0x0000000200827212 */ /* 0x000fe200078ec0ff */
[--C-:B------:R-:W-:Y:S01]  /*5b20*/  HSET2.LE.AND R0, R11, R90.reuse, PT ;  /* 0x0000005a0b007233 */ /* 0x100fe20003803000 */
[----:B------:R-:W-:Y:S01]  /*5b30*/  F2FP.BF16.PACK_AB R2, R231, R230 ;  /* 0x000000e6e702723e */ /* 0x000fe200000010ff */
[----:B------:R-:W-:Y:S01]  /*5b40*/  HMMA.16816.F32.BF16 R64, R4, R94, RZ ;  /* 0x0000005e0440723c */ /* 0x000fe200000418ff */
[----:B------:R-:W-:Y:S01]  /*5b50*/  FMNMX.FTZ R9, R73, R3, !PT ;  /* 0x0000000349097209 */ /* 0x000fe20007810000 */
[----:B------:R-:W-:Y:S01]  /*5b60*/  HSET2.LE.AND R3, R10, R90, PT ;  /* 0x0000005a0a037233 */ /* 0x000fe20003803000 */
[----:B-----5:R-:W-:-:S02]  /*5b70*/  F2FP.BF16.PACK_AB R8, R201, R202 ;  /* 0x000000cac908723e */ /* 0x020fc400000010ff */
[----:B------:R-:W-:Y:S02]  /*5b80*/  LOP3.LUT R128, R0, R2, RZ, 0xc0, !PT ;  /* 0x0000000200807212 */ /* 0x000fe400078ec0ff */
[----:B------:R-:W-:Y:S01]  /*5b90*/  FMNMX.FTZ R2, R74, R9, !PT ;  /* 0x000000094a027209 */ /* 0x000fe20007810000 */
[C---:B------:R-:W-:Y:S01]  /*5ba0*/  HMMA.16816.F32.BF16 R80, R4.reuse, R106, RZ ;  /* 0x0000006a0450723c */ /* 0x040fe200000418ff */
[----:B------:R-:W-:Y:S02]  /*5bb0*/  LOP3.LUT R129, R3, R8, RZ, 0xc0, !PT ;  /* 0x0000000803817212 */ /* 0x000fe400078ec0ff */
[----:B-1----:R-:W-:Y:S01]  /*5bc0*/  FMNMX.FTZ R134, R15, R12, !PT ;  /* 0x0000000c0f867209 */ /* 0x002fe20007810000 */
[----:B------:R-:W1:Y:S01]  /*5bd0*/  SHFL.BFLY PT, R8, R2, 0x2, 0x1f ;  /* 0x0c401f0002087f89 */ /* 0x000e6200000e0000 */
[----:B------:R-:W-:Y:S02]  /*5be0*/  LOP3.LUT R0, R239, R249, RZ, 0x3c, !PT ;  /* 0x000000f9ef007212 */ /* 0x000fe400078e3cff */
[C---:B------:R-:W-:Y:S01]  /*5bf0*/  FSETP.NEU.FTZ.AND P1, PT, R134.reuse, -INF , PT ;  /* 0xff8000008600780b */ /* 0x040fe20003f3d000 */
[----:B------:R-:W-:Y:S01]  /*5c00*/  HMMA.16816.F32.BF16 R96, R4, R110, RZ ;  /* 0x0000006e0460723c */ /* 0x000fe200000418ff */
[----:B------:R-:W-:-:S07]  /*5c10*/  FMUL.FTZ R3, R134, c[0x0][0x23c] ;  /* 0x00008f0086037a20 */ /* 0x000fce0000410000 */
[C---:B------:R-:W-:Y:S08]  /*5c20*/  HMMA.16816.F32.BF16 R112, R4.reuse, R186, RZ ;  /* 0x000000ba0470723c */ /* 0x040ff000000418ff */
[----:B------:R-:W-:Y:S01]  /*5c30*/  HMMA.16816.F32.BF16 R56, R4, R190, RZ ;  /* 0x000000be0438723c */ /* 0x000fe200000418ff */
[----:B-1----:R-:W-:-:S06]  /*5c40*/  FMNMX.FTZ R2, R8, R2, !PT ;  /* 0x0000000208027209 */ /* 0x002fcc0007810000 */
[----:B------:R-:W-:Y:S01]  /*5c50*/  IMAD.WIDE.U32 R4, R0, -0x2daee0ad, RZ ;  /* 0xd2511f5300047825 */ /* 0x000fe200078e00ff */
[----:B------:R-:W-:Y:S01]  /*5c60*/  FSEL R0, R3, RZ, P1 ;  /* 0x000000ff03007208 */ /* 0x000fe20000800000 */
[----:B------:R-:W1:Y:S01]  /*5c70*/  SHFL.BFLY PT, R14, R2, 0x1, 0x1f ;  /* 0x0c201f00020e7f89 */ /* 0x000e6200000e0000 */
[----:B------:R-:W-:Y:S02]  /*5c80*/  HMMA.16816.F32.BF16 R144, R128, R140, R144 ;  /* 0x0000008c8090723c */ /* 0x000fe40000041890 */
[----:B------:R-:W-:Y:S01]  /*5c90*/  LOP3.LUT R3, R5, UR15, R236, 0x96, !PT ;  /* 0x0000000f05037c12 */ /* 0x000fe2000f8e96ec */
[----:B------:R-:W-:-:S04]  /*5ca0*/  FFMA.FTZ R5, R76, c[0x0][0x23c], -R0 ;  /* 0x00008f004c057a23 */ /* 0x000fc80000010800 */
[----:B------:R-:W-:Y:S01]  /*5cb0*/  IMAD.WIDE.U32 R6, R3, -0x326172a9, RZ ;  /* 0xcd9e8d5703067825 */ /* 0x000fe200078e00ff */
[----:B------:R-:W-:Y:S01]  /*5cc0*/  LOP3.LUT R3, R89, UR16, R238, 0x96, !PT ;  /* 0x0000001059037c12 */ /* 0x000fe2000f8e96ee */
[----:B------:R2:W-:Y:S01]  /*5cd0*/  MUFU.EX2 R200, R5 ;  /* 0x0000000500c87308 */ /* 0x0005e20000000800 */
[----:B------:R-:W-:Y:S02]  /*5ce0*/  HMMA.16816.F32.BF16 R160, R128, R28, R160 ;  /* 0x0000001c80a0723c */ /* 0x000fe400000418a0 */
[----:B------:R-:W-:Y:S01]  /*5cf0*/  LOP3.LUT R7, R7, UR14, R88, 0x96, !PT ;  /* 0x0000000e07077c12 */ /* 0x000fe2000f8e9658 */
[----:B------:R-:W-:-:S04]  /*5d00*/  IMAD.WIDE.U32 R10, R3, -0x2daee0ad, RZ ;  /* 0xd2511f53030a7825 */ /* 0x000fc800078e00ff */
[----:B------:R-:W-:Y:S01]  /*5d10*/  IMAD.WIDE.U32 R8, R7, -0x2daee0ad, RZ ;  /* 0xd2511f5307087825 */ /* 0x000fe200078e00ff */
[C---:B------:R-:W-:Y:S03]  /*5d20*/  HMMA.16816.F32.BF16 R36, R128.reuse, R32, R36 ;  /* 0x000000208024723c */ /* 0x040fe60000041824 */
[--C-:B------:R-:W-:Y:S01]  /*5d30*/  FFMA.FTZ R3, R44, c[0x0][0x23c], -R0.reuse ;  /* 0x00008f002c037a23 */ /* 0x100fe20000010800 */
[----:B-1----:R-:W-:Y:S01]  /*5d40*/  FMNMX.FTZ R137, R2, R14, !PT ;  /* 0x0000000e02897209 */ /* 0x002fe20007810000 */
[--C-:B--2---:R-:W-:Y:S02]  /*5d50*/  FFMA.FTZ R5, R45, c[0x0][0x23c], -R0.reuse ;  /* 0x00008f002d057a23 */ /* 0x104fe40000010800 */
[----:B------:R1:W-:Y:S01]  /*5d60*/  MUFU.EX2 R198, R3 ;  /* 0x0000000300c67308 */ /* 0x0003e20000000800 */
[----:B------:R-:W-:Y:S01]  /*5d70*/  FSETP.NEU.FTZ.AND P1, PT, R137, -INF , PT ;  /* 0xff8000008900780b */ /* 0x000fe20003f3d000 */
[C---:B------:R-:W-:Y:S06]  /*5d80*/  HMMA.16816.F32.BF16 R52, R128.reuse, R24, R52 ;  /* 0x000000188034723c */ /* 0x040fec0000041834 */
[----:B------:R2:W-:Y:S02]  /*5d90*/  MUFU.EX2 R199, R5 ;  /* 0x0000000500c77308 */ /* 0x0005e40000000800 */
[----:B------:R-:W-:Y:S01]  /*5da0*/  HMMA.16816.F32.BF16 R68, R128, R20, R68 ;  /* 0x000000148044723c */ /* 0x000fe20000041844 */
[----:B-1----:R-:W-:-:S07]  /*5db0*/  FFMA.FTZ R3, R42, c[0x0][0x23c], -R0 ;  /* 0x00008f002a037a23 */ /* 0x002fce0000010800 */
[----:B------:R-:W-:Y:S01]  /*5dc0*/  HMMA.16816.F32.BF16 R84, R128, R16, R84 ;  /* 0x000000108054723c */ /* 0x000fe20000041854 */
[----:B------:R1:W3:Y:S01]  /*5dd0*/  MUFU.EX2 R197, R3 ;  /* 0x0000000300c57308 */ /* 0x0002e20000000800 */
[----:B--2---:R-:W-:Y:S02]  /*5de0*/  LOP3.LUT R5, R11, UR13, R4, 0x96, !PT ;  /* 0x0000000d0b057c12 */ /* 0x004fe4000f8e9604 */
[----:B------:R-:W-:-:S04]  /*5df0*/  LOP3.LUT R4, R9, UR11, R10, 0x96, !PT ;  /* 0x0000000b09047c12 */ /* 0x000fc8000f8e960a */
[----:B------:R-:W-:Y:S01]  /*5e00*/  HMMA.16816.F32.BF16 R100, R128, R176, R100 ;  /* 0x000000b08064723c */ /* 0x000fe20000041864 */
[----:B------:R-:W-:-:S04]  /*5e10*/  IMAD.WIDE.U32 R12, R5, -0x326172a9, RZ ;  /* 0xcd9e8d57050c7825 */ /* 0x000fc800078e00ff */
[----:B------:R-:W-:Y:S01]  /*5e20*/  IMAD.WIDE.U32 R10, R4, -0x326172a9, RZ ;  /* 0xcd9e8d57040a7825 */ /* 0x000fe200078e00ff */
[----:B------:R-:W-:Y:S02]  /*5e30*/  LOP3.LUT R6, R13, UR12, R6, 0x96, !PT ;  /* 0x0000000c0d067c12 */ /* 0x000fe4000f8e9606 */
[C---:B------:R-:W-:Y:S01]  /*5e40*/  HMMA.16816.F32.BF16 R116, R128.reuse, R180, R116 ;  /* 0x000000b48074723c */ /* 0x040fe20000041874 */
[----:B------:R-:W-:Y:S01]  /*5e50*/  FFMA.FTZ R5, R40, c[0x0][0x23c], -R0 ;  /* 0x00008f0028057a23 */ /* 0x000fe20000010800 */
[----:B------:R-:W-:Y:S01]  /*5e60*/  LOP3.LUT R4, R11, UR10, R12, 0x96, !PT ;  /* 0x0000000a0b047c12 */ /* 0x000fe2000f8e960c */
[----:B-1----:R-:W-:Y:S02]  /*5e70*/  IMAD.WIDE.U32 R2, R6, -0x2daee0ad, RZ ;  /* 0xd2511f5306027825 */ /* 0x002fe400078e00ff */
[----:B------:R1:W-:Y:S02]  /*5e80*/  MUFU.EX2 R196, R5 ;  /* 0x0000000500c47308 */ /* 0x0003e40000000800 */
[----:B------:R-:W-:Y:S01]  /*5e90*/  IMAD.WIDE.U32 R12, R4, -0x2daee0ad, RZ ;  /* 0xd2511f53040c7825 */ /* 0x000fe200078e00ff */
[----:B------:R-:W-:Y:S01]  /*5ea0*/  LOP3.LUT R3, R3, UR9, R8, 0x96, !PT ;  /* 0x0000000903037c12 */ /* 0x000fe2000f8e9608 */
[----:B------:R-:W-:Y:S02]  /*5eb0*/  HMMA.16816.F32.BF16 R156, R128, R142, R156 ;  /* 0x0000008e809c723c */ /* 0x000fe4000004189c */
[----:B------:R-:W-:Y:S01]  /*5ec0*/  FMUL.FTZ R4, R137, c[0x0][0x23c] ;  /* 0x00008f0089047a20 */ /* 0x000fe20000410000 */
[----:B------:R-:W-:Y:S01]  /*5ed0*/  LOP3.LUT R8, R13, UR7, R2, 0x96, !PT ;  /* 0x000000070d087c12 */ /* 0x000fe2000f8e9602 */
[----:B------:R-:W-:-:S03]  /*5ee0*/  IMAD.WIDE.U32 R6, R3, -0x326172a9, RZ ;  /* 0xcd9e8d5703067825 */ /* 0x000fc600078e00ff */
[----:B------:R-:W-:Y:S01]  /*5ef0*/  FSEL R2, R4, RZ, P1 ;  /* 0x000000ff04027208 */ /* 0x000fe20000800000 */
[----:B------:R-:W-:Y:S01]  /*5f00*/  FFMA.FTZ R11, R46, c[0x0][0x23c], -R0 ;  /* 0x00008f002e0b7a23 */ /* 0x000fe20000010800 */
[----:B------:R-:W-:Y:S01]  /*5f10*/  LOP3.LUT R14, R7, UR8, R10, 0x96, !PT ;  /* 0x00000008070e7c12 */ /* 0x000fe2000f8e960a */
[--C-:B------:R-:W-:Y:S01]  /*5f20*/  FFMA.FTZ R13, R43, c[0x0][0x23c], -R0.reuse ;  /* 0x00008f002b0d7a23 */ /* 0x100fe20000010800 */
[----:B------:R-:W-:Y:S01]  /*5f30*/  HMMA.16816.F32.BF16 R172, R128, R30, R172 ;  /* 0x0000001e80ac723c */ /* 0x000fe200000418ac */
[----:B-1----:R-:W-:Y:S01]  /*5f40*/  FFMA.FTZ R5, R41, c[0x0][0x23c], -R0 ;  /* 0x00008f0029057a23 */ /* 0x002fe20000010800 */
[----:B------:R-:W-:Y:S01]  /*5f50*/  MUFU.EX2 R139, R11 ;  /* 0x0000000b008b7308 */ /* 0x000fe20000000800 */
[----:B------:R-:W-:-:S05]  /*5f60*/  FFMA.FTZ R3, R77, c[0x0][0x23c], -R2 ;  /* 0x00008f004d037a23 */ /* 0x000fca0000010802 */
[C---:B------:R-:W-:Y:S02]  /*5f70*/  HMMA.16816.F32.BF16 R48, R128.reuse, R34, R48 ;  /* 0x000000228030723c */ /* 0x040fe40000041830 */
[----:B------:R1:W-:Y:S06]  /*5f80*/  MUFU.EX2 R195, R5 ;  /* 0x0000000500c37308 */ /* 0x0003ec0000000800 */
[C---:B------:R-:W-:Y:S02]  /*5f90*/  HMMA.16816.F32.BF16 R64, R128.reuse, R26, R64 ;  /* 0x0000001a8040723c */ /* 0x040fe40000041840 */
[----:B------:R2:W-:Y:S06]  /*5fa0*/  MUFU.EX2 R194, R3 ;  /* 0x0000000300c27308 */ /* 0x0005ec0000000800 */
[----:B------:R-:W-:Y:S01]  /*5fb0*/  HMMA.16816.F32.BF16 R80, R128, R22, R80 ;  /* 0x000000168050723c */ /* 0x000fe20000041850 */
[----:B-1----:R-:W-:Y:S01]  /*5fc0*/  IMAD.WIDE.U32 R4, R8, -0x326172a9, RZ ;  /* 0xcd9e8d5708047825 */ /* 0x002fe200078e00ff */
[----:B------:R1:W-:Y:S04]  /*5fd0*/  MUFU.EX2 R133, R13 ;  /* 0x0000000d00857308 */ /* 0x0003e80000000800 */
[----:B------:R-:W-:-:S02]  /*5fe0*/  LOP3.LUT R8, R4, 0xff, RZ, 0xc0, !PT ;  /* 0x000000ff04087812 */ /* 0x000fc400078ec0ff */
[C---:B------:R-:W-:Y:S01]  /*5ff0*/  HMMA.16816.F32.BF16 R96, R128.reuse, R18, R96 ;  /* 0x000000128060723c */ /* 0x040fe20000041860 */
[----:B------:R-:W-:Y:S02]  /*6000*/  SHF.R.U32.HI R7, RZ, 0x10, R4 ;  /* 0x00000010ff077819 */ /* 0x000fe40000011604 */
[----:B--2---:R-:W-:Y:S01]  /*6010*/  LOP3.LUT R3, R5, UR18, R6, 0x96, !PT ;  /* 0x0000001205037c12 */ /* 0x004fe2000f8e9606 */
[----:B------:R-:W-:Y:S01]  /*6020*/  FFMA.FTZ R6, R72, c[0x0][0x23c], -R2 ;  /* 0x00008f0048067a23 */ /* 0x000fe20000010802 */
[----:B------:R-:W-:Y:S02]  /*6030*/  LOP3.LUT R5, R4, 0xffff, RZ, 0xc0, !PT ;  /* 0x0000ffff04057812 */ /* 0x000fe400078ec0ff */
[----:B------:R-:W-:Y:S01]  /*6040*/  SHF.R.U32.HI R9, RZ, 0x18, R4 ;  /* 0x00000018ff097819 */ /* 0x000fe20000011604 */
[----:B------:R2:W-:Y:S01]  /*6050*/  MUFU.EX2 R193, R6 ;  /* 0x0000000600c17308 */ /* 0x0005e20000000800 */
[----:B------:R-:W-:Y:S01]  /*6060*/  SHF.R.U32.HI R4, RZ, 0x8, R5 ;  /* 0x00000008ff047819 */ /* 0x000fe20000011605 */
[--C-:B------:R-:W-:Y:S01]  /*6070*/  FFMA.FTZ R5, R47, c[0x0][0x23c], -R2.reuse ;  /* 0x00008f002f057a23 */ /* 0x100fe20000010802 */
[----:B------:R-:W-:Y:S01]  /*6080*/  LOP3.LUT R0, R3, 0xffff, RZ, 0xc0, !PT ;  /* 0x0000ffff03007812 */ /* 0x000fe200078ec0ff */
[----:B-1----:R-:W-:Y:S01]  /*6090*/  FFMA.FTZ R13, R79, c[0x0][0x23c], -R2 ;  /* 0x00008f004f0d7a23 */ /* 0x002fe20000010802 */
[----:B------:R-:W-:Y:S01]  /*60a0*/  PRMT R8, R8, 0x5410, R4 ;  /* 0x0000541008087816 */ /* 0x000fe20000000004 */
[----:B------:R-:W-:Y:S01]  /*60b0*/  FFMA.FTZ R4, R75, c[0x0][0x23c], -R2 ;  /* 0x00008f004b047a23 */ /* 0x000fe20000010802 */
[----:B------:R-:W-:Y:S01]  /*60c0*/  SHF.R.U32.HI R0, RZ, 0x8, R0 ;  /* 0x00000008ff007819 */ /* 0x000fe20000011600 */
[----:B------:R1:W-:Y:S01]  /*60d0*/  MUFU.EX2 R192, R5 ;  /* 0x0000000500c07308 */ /* 0x0003e20000000800 */
[----:B------:R-:W-:Y:S01]  /*60e0*/  HMMA.16816.F32.BF16 R112, R128, R178, R112 ;  /* 0x000000b28070723c */ /* 0x000fe20000041870 */
[----:B--2---:R-:W-:-:S06]  /*60f0*/  LOP3.LUT R6, R7, 0xff, RZ, 0xc0, !PT ;  /* 0x000000ff07067812 */ /* 0x004fcc00078ec0ff */
[----:B------:R2:W4:Y:S01]  /*6100*/  MUFU.EX2 R138, R4 ;  /* 0x00000004008a7308 */ /* 0x0005220000000800 */
[----:B------:R-:W-:Y:S01]  /*6110*/  LOP3.LUT R7, R3, 0xff, RZ, 0xc0, !PT ;  /* 0x000000ff03077812 */ /* 0x000fe200078ec0ff */
[----:B------:R-:W-:Y:S01]  /*6120*/  HMMA.16816.F32.BF16 R128, R128, R182, R56 ;  /* 0x000000b68080723c */ /* 0x000fe20000041838 */
[----:B------:R-:W-:Y:S02]  /*6130*/  PRMT R10, R6, 0x5410, R9 ;  /* 0x00005410060a7816 */ /* 0x000fe40000000009 */
[--C-:B------:R-:W-:Y:S02]  /*6140*/  SHF.R.U32.HI R6, RZ, 0x10, R3.reuse ;  /* 0x00000010ff067819 */ /* 0x100fe40000011603 */
[----:B-1----:R-:W-:Y:S01]  /*6150*/  SHF.R.U32.HI R5, RZ, 0x18, R3 ;  /* 0x00000018ff057819 */ /* 0x002fe20000011603 */
[----:B------:R-:W-:Y:S01]  /*6160*/  MUFU.EX2 R13, R13 ;  /* 0x0000000d000d7308 */ /* 0x000fe20000000800 */
[----:B------:R-:W-:Y:S01]  /*6170*/  PRMT R9, R7, 0x5410, R0 ;  /* 0x0000541007097816 */ /* 0x000fe20000000000 */
[----:B------:R-:W-:Y:S01]  /*6180*/  HSET2.LE.AND R0, R8, R90, PT ;  /* 0x0000005a08007233 */ /* 0x000fe20003803000 */
[----:B---3--:R-:W-:-:S02]  /*6190*/  F2FP.BF16.PACK_AB R3, R197, R198 ;  /* 0x000000c6c503723e */ /* 0x008fc400000010ff */
[----:B--2---:R-:W-:Y:S02]  /*61a0*/  LOP3.LUT R4, R6, 0xff, RZ, 0xc0, !PT ;  /* 0x000000ff06047812 */ /* 0x004fe400078ec0ff */
[----:B------:R-:W-:Y:S01]  /*61b0*/  LOP3.LUT R6, R0, R3, RZ, 0xc0, !PT ;  /* 0x0000000300067212 */ /* 0x000fe200078ec0ff */
[--C-:B------:R-:W-:Y:S01]  /*61c0*/  HSET2.LE.AND R0, R10, R90.reuse, PT ;  /* 0x0000005a0a007233 */ /* 0x100fe20003803000 */
[----:B------:R-:W-:Y:S01]  /*61d0*/  PRMT R7, R4, 0x5410, R5 ;  /* 0x0000541004077816 */ /* 0x000fe20000000005 */
[--C-:B------:R-:W-:Y:S01]  /*61e0*/  HSET2.LE.AND R4, R9, R90.reuse, PT ;  /* 0x0000005a09047233 */ /* 0x100fe20003803000 */
[----:B------:R-:W-:Y:S02]  /*61f0*/  F2FP.BF16.PACK_AB R5, R199, R200 ;  /* 0x000000c8c705723e */ /* 0x000fe400000010ff */
[----:B----4-:R-:W-:Y:S01]  /*6200*/  F2FP.BF16.PACK_AB R9, R138, R194 ;  /* 0x000000c28a09723e */ /* 0x010fe200000010ff */
[----:B------:R-:W-:Y:S01]  /*6210*/  HSET2.LE.AND R8, R7, R90, PT ;  /* 0x0000005a07087233 */ /* 0x000fe20003803000 */
[----:B------:R-:W-:-:S02]  /*6220*/  F2FP.BF16.PACK_AB R3, R192, R193 ;  /* 0x000000c1c003723e */ /* 0x000fc400000010ff */
[----:B------:R-:W-:Y:S02]  /*6230*/  LOP3.LUT R4, R4, R5, RZ, 0xc0, !PT ;  /* 0x0000000504047212 */ /* 0x000fe400078ec0ff */
[----:B------:R-:W-:Y:S01]  /*6240*/  LOP3.LUT R5, R8, R9, RZ, 0xc0, !PT ;  /* 0x0000000908057212 */ /* 0x000fe200078ec0ff */
[----:B------:R-:W-:Y:S01]  /*6250*/  IMAD.WIDE.U32 R8, R14, -0x2daee0ad, RZ ;  /* 0xd2511f530e087825 */ /* 0x000fe200078e00ff */
[----:B------:R-:W-:-:S03]  /*6260*/  LOP3.LUT R7, R0, R3, RZ, 0xc0, !PT ;  /* 0x0000000300077212 */ /* 0x000fc600078ec0ff */
[--C-:B------:R-:W-:Y:S01]  /*6270*/  FFMA.FTZ R0, R73, c[0x0][0x23c], -R2.reuse ;  /* 0x00008f0049007a23 */ /* 0x100fe20000010802 */
[----:B------:R-:W-:Y:S01]  /*6280*/  LOP3.LUT R3, R8, 0xffff, RZ, 0xc0, !PT ;  /* 0x0000ffff08037812 */ /* 0x000fe200078ec0ff */
[--C-:B------:R-:W-:Y:S01]  /*6290*/  FFMA.FTZ R14, R78, c[0x0][0x23c], -R2.reuse ;  /* 0x00008f004e0e7a23 */ /* 0x100fe20000010802 */
[----:B------:R-:W-:Y:S01]  /*62a0*/  LOP3.LUT R11, R8, 0xff, RZ, 0xc0, !PT ;  /* 0x000000ff080b7812 */ /* 0x000fe200078ec0ff */
[----:B------:R-:W-:Y:S01]  /*62b0*/  FFMA.FTZ R2, R74, c[0x0][0x23c], -R2 ;  /* 0x00008f004a027a23 */ /* 0x000fe20000010802 */
[----:B------:R1:W-:Y:S01]  /*62c0*/  MUFU.EX2 R132, R0 ;  /* 0x0000000000847308 */ /* 0x0003e20000000800 */
[----:B------:R-:W-:Y:S01]  /*62d0*/  SHF.R.U32.HI R3, RZ, 0x8, R3 ;  /* 0x00000008ff037819 */ /* 0x000fe20000011603 */
[----:B------:R-:W-:Y:S01]  /*62e0*/  HMMA.16816.F32.BF16 R40, R4, R60, RZ ;  /* 0x0000003c0428723c */ /* 0x000fe200000418ff */
[----:B------:R-:W-:Y:S02]  /*62f0*/  SHF.R.U32.HI R10, RZ, 0x10, R8 ;  /* 0x00000010ff0a7819 */ /* 0x000fe40000011608 */
[----:B------:R-:W-:-:S02]  /*6300*/  PRMT R11, R11, 0x5410, R3 ;  /* 0x000054100b0b7816 */ /* 0x000fc40000000003 */
[----:B------:R-:W-:Y:S01]  /*6310*/  LOP3.LUT R10, R10, 0xff, RZ, 0xc0, !PT ;  /* 0x000000ff0a0a7812 */ /* 0x000fe200078ec0ff */
[----:B------:R2:W3:Y:S02]  /*6320*/  MUFU.EX2 R15, R2 ;  /* 0x00000002000f7308 */ /* 0x0004e40000000800 */
[----:B------:R-:W-:Y:S01]  /*6330*/  HMMA.16816.F32.BF16 R44, R4, R62, RZ ;  /* 0x0000003e042c723c */ /* 0x000fe200000418ff */
[----:B-1----:R-:W-:-:S05]  /*6340*/  LOP3.LUT R0, R9, UR17, R12, 0x96, !PT ;  /* 0x0000001109007c12 */ /* 0x002fca000f8e960c */
[----:B------:R-:W1:Y:S01]  /*6350*/  MUFU.EX2 R14, R14 ;  /* 0x0000000e000e7308 */ /* 0x000e620000000800 */
[----:B------:R-:W-:Y:S01]  /*6360*/  SHF.R.U32.HI R12, RZ, 0x18, R8 ;  /* 0x00000018ff0c7819 */ /* 0x000fe20000011608 */
[----:B------:R-:W-:Y:S01]  /*6370*/  HMMA.16816.F32.BF16 R56, R4, R92, RZ ;  /* 0x0000005c0438723c */ /* 0x000fe200000418ff */
[----:B------:R-:W-:Y:S02]  /*6380*/  SHF.R.U32.HI R3, RZ, 0x10, R0 ;  /* 0x00000010ff037819 */ /* 0x000fe40000011600 */
[C---:B------:R-:W-:Y:S02]  /*6390*/  LOP3.LUT R8, R0.reuse, 0xff, RZ, 0xc0, !PT ;  /* 0x000000ff00087812 */ /* 0x040fe400078ec0ff */
[----:B--2---:R-:W-:-:S03]  /*63a0*/  LOP3.LUT R2, R0, 0xffff, RZ, 0xc0, !PT ;  /* 0x0000ffff00027812 */ /* 0x004fc600078ec0ff */
[C---:B------:R-:W-:Y:S01]  /*63b0*/  HMMA.16816.F32.BF16 R60, R4.reuse, R94, RZ ;  /* 0x0000005e043c723c */ /* 0x040fe200000418ff */
[----:B------:R-:W-:Y:S02]  /*63c0*/  SHF.R.U32.HI R9, RZ, 0x8, R2 ;  /* 0x00000008ff097819 */ /* 0x000fe40000011602 */
[----:B------:R-:W-:Y:S02]  /*63d0*/  SHF.R.U32.HI R2, RZ, 0x18, R0 ;  /* 0x00000018ff027819 */ /* 0x000fe40000011600 */
[----:B------:R-:W-:Y:S02]  /*63e0*/  LOP3.LUT R0, R3, 0xff, RZ, 0xc0, !PT ;  /* 0x000000ff03007812 */ /* 0x000fe400078ec0ff */
[----:B------:R-:W-:Y:S01]  /*63f0*/  PRMT R8, R8, 0x5410, R9 ;  /* 0x0000541008087816 */ /* 0x000fe20000000009 */
[----:B------:R-:W-:Y:S01]  /*6400*/  HMMA.16816.F32.BF16 R148, R4, R152, RZ ;  /* 0x000000980494723c */ /* 0x000fe200000418ff */
[----:B------:R-:W-:Y:S01]  /*6410*/  PRMT R2, R0, 0x5410, R2 ;  /* 0x0000541000027816 */ /* 0x000fe20000000002 */
[--C-:B------:R-:W-:Y:S01]  /*6420*/  HSET2.LE.AND R0, R11, R90.reuse, PT ;  /* 0x0000005a0b007233 */ /* 0x100fe20003803000 */
[----:B------:R-:W-:Y:S01]  /*6430*/  PRMT R3, R10, 0x5410, R12 ;  /* 0x000054100a037816 */ /* 0x000fe2000000000c */
[----:B------:R-:W-:-:S02]  /*6440*/  HSET2.LE.AND R8, R8, R90, PT ;  /* 0x0000005a08087233 */ /* 0x000fc40003803000 */
[--C-:B------:R-:W-:Y:S01]  /*6450*/  HSET2.LE.AND R9, R2, R90.reuse, PT ;  /* 0x0000005a02097233 */ /* 0x100fe20003803000 */
[----:B------:R-:W-:Y:S01]  /*6460*/  F2FP.BF16.PACK_AB R2, R133, R139 ;  /* 0x0000008b8502723e */ /* 0x000fe200000010ff */
[----:B------:R-:W-:Y:S01]  /*6470*/  HSET2.LE.AND R3, R3, R90, PT ;  /* 0x0000005a03037233 */ /* 0x000fe20003803000 */
[----:B------:R-:W-:Y:S02]  /*6480*/  HMMA.16816.F32.BF16 R164, R4, R168, RZ ;  /* 0x000000a804a4723c */ /* 0x000fe400000418ff */
[----:B------:R-:W-:Y:S01]  /*6490*/  LOP3.LUT R126, R0, R2, RZ, 0xc0, !PT ;  /* 0x00000002007e7212 */ /* 0x000fe200078ec0ff */
[----:B------:R-:W-:Y:S01]  /*64a0*/  FADD.FTZ R2, R244, R243 ;  /* 0x000000f3f4027221 */ /* 0x000fe20000010000 */
[----:B---3--:R-:W-:-:S03]  /*64b0*/  F2FP.BF16.PACK_AB R0, R15, R132 ;  /* 0x000000840f00723e */ /* 0x008fc600000010ff */
[----:B------:R-:W-:Y:S01]  /*64c0*/  FADD.FTZ R2, R242, R2 ;  /* 0x00000002f2027221 */ /* 0x000fe20000010000 */
[----:B------:R-:W-:Y:S01]  /*64d0*/  LOP3.LUT R127, R3, R0, RZ, 0xc0, !PT ;  /* 0x00000000037f7212 */ /* 0x000fe200078ec0ff */
[C---:B------:R-:W-:Y:S01]  /*64e0*/  HMMA.16816.F32.BF16 R72, R4.reuse, R104, RZ ;  /* 0x000000680448723c */ /* 0x040fe200000418ff */
[----:B------:R-:W-:Y:S01]  /*64f0*/  F2FP.BF16.PACK_AB R0, R195, R196 ;  /* 0x000000c4c300723e */ /* 0x000fe200000010ff */
[----:B------:R-:W-:Y:S02]  /*6500*/  FADD.FTZ R3, R240, R233 ;  /* 0x000000e9f0037221 */ /* 0x000fe40000010000 */
[----:B------:R-:W-:Y:S01]  /*6510*/  FADD.FTZ R2, R241, R2 ;  /* 0x00000002f1027221 */ /* 0x000fe20000010000 */
[----:B------:R-:W-:Y:S01]  /*6520*/  LOP3.LUT R124, R8, R0, RZ, 0xc0, !PT ;  /* 0x00000000087c7212 */ /* 0x000fe200078ec0ff */
[----:B------:R-:W-:Y:S01]  /*6530*/  FADD.FTZ R3, R235, R3 ;  /* 0x00000003eb037221 */ /* 0x000fe20000010000 */
[----:B-1----:R-:W-:Y:S01]  /*6540*/  F2FP.BF16.PACK_AB R0, R14, R13 ;  /* 0x0000000d0e00723e */ /* 0x002fe200000010ff */
[----:B------:R-:W-:Y:S02]  /*6550*/  HMMA.16816.F32.BF16 R88, R4, R108, RZ ;  /* 0x0000006c0458723c */ /* 0x000fe400000418ff */
[----:B------:R-:W-:Y:S01]  /*6560*/  FADD.FTZ R3, R234, R3 ;  /* 0x00000003ea037221 */ /* 0x000fe20000010000 */
[----:B------:R-:W-:Y:S01]  /*6570*/  LOP3.LUT R125, R9, R0, RZ, 0xc0, !PT ;  /* 0x00000000097d7212 */ /* 0x000fe200078ec0ff */
[----:B------:R-:W-:-:S02]  /*6580*/  FADD.FTZ R0, R194, R138 ;  /* 0x0000008ac2007221 */ /* 0x000fc40000010000 */
[----:B------:R-:W-:Y:S02]  /*6590*/  FADD.FTZ R3, R202, R3 ;  /* 0x00000003ca037221 */ /* 0x000fe40000010000 */
[C---:B------:R-:W-:Y:S01]  /*65a0*/  HMMA.16816.F32.BF16 R76, R4.reuse, R106, RZ ;  /* 0x0000006a044c723c */ /* 0x040fe200000418ff */
[----:B------:R-:W-:Y:S02]  /*65b0*/  FADD.FTZ R0, R193, R0 ;  /* 0x00000000c1007221 */ /* 0x000fe40000010000 */
[----:B------:R-:W-:Y:S02]  /*65c0*/  FADD.FTZ R3, R201, R3 ;  /* 0x00000003c9037221 */ /* 0x000fe40000010000 */
[----:B------:R-:W-:Y:S02]  /*65d0*/  FADD.FTZ R0, R192, R0 ;  /* 0x00000000c0007221 */ /* 0x000fe40000010000 */
[----:B------:R-:W-:Y:S01]  /*65e0*/  FADD.FTZ R3, R228, R3 ;  /* 0x00000003e4037221 */ /* 0x000fe20000010000 */
[----:B------:R-:W-:Y:S01]  /*65f0*/  HMMA.16816.F32.BF16 R92, R4, R110, RZ ;  /* 0x0000006e045c723c */ /* 0x000fe200000418ff */
[----:B------:R-:W-:-:S02]  /*6600*/  FADD.FTZ R0, R13, R0 ;  /* 0x000000000d007221 */ /* 0x000fc40000010000 */
[----:B------:R-:W-:Y:S02]  /*6610*/  FADD.FTZ R246, R203, R3 ;  /* 0x00000003cbf67221 */ /* 0x000fe40000010000 */
[----:B------:R-:W-:-:S03]  /*6620*/  FADD.FTZ R0, R14, R0 ;  /* 0x000000000e007221 */ /* 0x000fc60000010000 */
[----:B------:R-:W-:Y:S01]  /*6630*/  HMMA.16816.F32.BF16 R152, R4, R154, RZ ;  /* 0x0000009a0498723c */ /* 0x000fe200000418ff */
[----:B------:R-:W-:-:S04]  /*6640*/  FADD.FTZ R0, R132, R0 ;  /* 0x0000000084007221 */ /* 0x000fc80000010000 */
[----:B------:R-:W-:-:S03]  /*6650*/  FADD.FTZ R248, R15, R0 ;  /* 0x000000000ff87221 */ /* 0x000fc60000010000 */
        /* <DEDUP_REMOVED lines=16> */
[----:B------:R-:W-:Y:S02]  /*6760*/  HMMA.16816.F32.BF16 R40, R124, R32, R40 ;  /* 0x000000207c28723c */ /* 0x000fe40000041828 */
[----:B------:R1:W-:Y:S01]  /*6770*/  STL [R1+0x18], R245 ;  /* 0x000018f501007387 */ /* 0x0003e20000100800 */
[----:B------:R-:W-:-:S03]  /*6780*/  FADD.FTZ R2, R139, R2 ;  /* 0x000000028b027221 */ /* 0x000fc60000010000 */
[----:B------:R1:W-:Y:S01]  /*6790*/  STL [R1+0x1c], R246 ;  /* 0x00001cf601007387 */ /* 0x0003e20000100800 */
[----:B------:R-:W-:Y:S01]  /*67a0*/  FADD.FTZ R247, R133, R2 ;  /* 0x0000000285f77221 */ /* 0x000fe20000010000 */
[C---:B------:R-:W-:Y:S04]  /*67b0*/  HMMA.16816.F32.BF16 R56, R124.reuse, R24, R56 ;  /* 0x000000187c38723c */ /* 0x040fe80000041838 */
[----:B------:R1:W-:Y:S04]  /*67c0*/  STL [R1+0x20], R247 ;  /* 0x000020f701007387 */ /* 0x0003e80000100800 */
        /* <DEDUP_REMOVED lines=55> */
[C---:B------:R-:W-:Y:S02]  /*6b40*/  IADD3 R2, R0.reuse, 0x1, RZ ;  /* 0x0000000100027810 */ /* 0x040fe40007ffe0ff */
[----:B------:R-:W-:Y:S01]  /*6b50*/  @!PT LDS RZ, [RZ] ;  /* 0x00000000fffff984 */ /* 0x000fe20000000800 */
[----:B------:R-:W-:Y:S01]  /*6b60*/  @!PT LDS RZ, [RZ] ;  /* 0x00000000fffff984 */ /* 0x000fe20000000800 */
[----:B------:R-:W-:Y:S01]  /*6b70*/  @!PT LDS RZ, [RZ] ;  /* 0x00000000fffff984 */ /* 0x000fe20000000800 */
[----:B------:R1:W-:Y:S01]  /*6b80*/  @!P3 LDGSTS.E.BYPASS.LTC128B.128 [R219+0xa800], [R8.64] ;  /* 0x0a80000008dbbfae */ /* 0x0003e2000b901d5c */
[CC--:B------:R-:W-:Y:S02]  /*6b90*/  ISETP.GE.AND P1, PT, R0.reuse, R227.reuse, PT ;  /* 0x000000e30000720c */ /* 0x0c0fe40003f26270 */
[----:B------:R-:W-:Y:S01]  /*6ba0*/  ISETP.GE.AND P5, PT, R0, R226, PT ;  /* 0x000000e20000720c */ /* 0x000fe20003fa6270 */
[----:B------:R-:W-:Y:S01]  /*6bb0*/  @P2 STS.128 [R219+0xb800], RZ ;  /* 0x00b800ffdb002388 */ /* 0x000fe20000000c00 */
[----:B------:R-:W-:Y:S02]  /*6bc0*/  ISETP.GE.AND P4, PT, R2, R227, PT ;  /* 0x000000e30200720c */ /* 0x000fe40003f86270 */
[C---:B------:R-:W-:Y:S01]  /*6bd0*/  ISETP.LT.OR P1, PT, R0.reuse, R223, P1 ;  /* 0x000000df0000720c */ /* 0x040fe20000f21670 */
[----:B------:R-:W-:Y:S01]  /*6be0*/  @!PT LDS RZ, [RZ] ;  /* 0x00000000fffff984 */ /* 0x000fe20000000800 */
[----:B------:R-:W-:Y:S01]  /*6bf0*/  @!PT LDS RZ, [RZ] ;  /* 0x00000000fffff984 */ /* 0x000fe20000000800 */
[----:B------:R-:W-:Y:S01]  /*6c00*/  @!PT LDS RZ, [RZ] ;  /* 0x00000000fffff984 */ /* 0x000fe20000000800 */
[----:B------:R2:W-:Y:S01]  /*6c10*/  @!P2 LDGSTS.E.BYPASS.LTC128B.128 [R219+0xb800], [R4.64+0x80] ;  /* 0x0b80008004dbafae */ /* 0x0005e2000b901d5c */
[----:B------:R-:W-:-:S02]  /*6c20*/  ISETP.LT.OR P5, PT, R0, R222, P5 ;  /* 0x000000de0000720c */ /* 0x000fc40002fa1670 */
[C---:B------:R-:W-:Y:S01]  /*6c30*/  ISETP.LT.OR P4, PT, R2.reuse, R223, P4 ;  /* 0x000000df0200720c */ /* 0x040fe20002781670 */
[----:B------:R-:W-:Y:S01]  /*6c40*/  LDSM.16.M88.4 R20, [R204+0x8000] ;  /* 0x00800000cc14783b */ /* 0x000fe20000000200 */
[C---:B------:R-:W-:Y:S02]  /*6c50*/  ISETP.GE.AND P6, PT, R2.reuse, R226, PT ;  /* 0x000000e20200720c */ /* 0x040fe40003fc6270 */
[C---:B------:R-:W-:Y:S01]  /*6c60*/  ISETP.GE.AND P0, PT, R2.reuse, R225, PT ;  /* 0x000000e10200720c */ /* 0x040fe20003f06270 */
[----:B------:R-:W-:Y:S01]  /*6c70*/  LDSM.16.M88.4 R16, [R204+0x8800] ;  /* 0x00880000cc10783b */ /* 0x000fe20000000200 */
[C---:B------:R-:W-:Y:S02]  /*6c80*/  ISETP.LT.OR P6, PT, R2.reuse, R222, P6 ;  /* 0x000000de0200720c */ /* 0x040fe400037c1670 */
[----:B------:R-:W-:Y:S01]  /*6c90*/  ISETP.LT.OR P0, PT, R2, R221, P0 ;  /* 0x000000dd0200720c */ /* 0x000fe20000701670 */
[----:B------:R-:W-:Y:S01]  /*6ca0*/  LDSM.16.M88.4 R32, [R215] ;  /* 0x00000000d720783b */ /* 0x000fe20000000200 */
[----:B------:R-:W-:-:S03]  /*6cb0*/  IADD3 R3, R0, 0x10, RZ ;  /* 0x0000001000037810 */ /* 0x000fc60007ffe0ff */
[----:B------:R-:W-:Y:S04]  /*6cc0*/  LDSM.16.M88.4 R28, [R218] ;  /* 0x00000000da1c783b */ /* 0x000fe80000000200 */
[----:B-1----:R-:W1:Y:S04]  /*6cd0*/  LDSM.16.M88.4 R8, [R206+0x2000] ;  /* 0x00200000ce08783b */ /* 0x002e680000000200 */
[----:B------:R-:W-:Y:S04]  /*6ce0*/  LDSM.16.M88.4 R12, [R206] ;  /* 0x00000000ce0c783b */ /* 0x000fe80000000200 */
[----:B--2---:R-:W2:Y:S04]  /*6cf0*/  LDSM.16.M88.4 R4, [R208+0x2000] ;  /* 0x00200000d004783b */ /* 0x004ea80000000200 */
[----:B------:R-:W0:Y:S01]  /*6d00*/  LDGDEPBAR ;  /* 0x00000000000079af */ /* 0x000e220000000000 */
[C---:B-1----:R-:W-:Y:S08]  /*6d10*/  HMMA.16816.F32.BF16 R140, R8.reuse, R16, RZ ;  /* 0x00000010088c723c */ /* 0x042ff000000418ff */
[C---:B------:R-:W-:Y:S08]  /*6d20*/  HMMA.16816.F32.BF16 R176, R8.reuse, R22, RZ ;  /* 0x0000001608b0723c */ /* 0x040ff000000418ff */
[C---:B------:R-:W-:Y:S08]  /*6d30*/  HMMA.16816.F32.BF16 R180, R8.reuse, R20, RZ ;  /* 0x0000001408b4723c */ /* 0x040ff000000418ff */
[----:B------:R-:W-:Y:S01]  /*6d40*/  HMMA.16816.F32.BF16 R24, R8, R18, RZ ;  /* 0x000000120818723c */ /* 0x000fe200000418ff */
[----:B------:R-:W1:Y:S07]  /*6d50*/  LDSM.16.M88.4 R8, [R208] ;  /* 0x00000000d008783b */ /* 0x000e6e0000000200 */
[C---:B--2---:R-:W-:Y:S08]  /*6d60*/  HMMA.16816.F32.BF16 R228, R4.reuse, R28, R140 ;  /* 0x0000001c04e4723c */ /* 0x044ff0000004188c */
[----:B------:R-:W-:Y:S08]  /*6d70*/  HMMA.16816.F32.BF16 R232, R4, R34, R176 ;  /* 0x0000002204e8723c */ /* 0x000ff000000418b0 */
[C---:B------:R-:W-:Y:S08]  /*6d80*/  HMMA.16816.F32.BF16 R176, R12.reuse, R20, RZ ;  /* 0x000000140cb0723c */ /* 0x040ff000000418ff */
[C---:B------:R-:W-:Y:S08]  /*6d90*/  HMMA.16816.F32.BF16 R140, R12.reuse, R22, RZ ;  /* 0x000000160c8c723c */ /* 0x040ff000000418ff */
[----:B------:R-:W-:Y:S08]  /*6da0*/  HMMA.16816.F32.BF16 R20, R12, R16, RZ ;  /* 0x000000100c14723c */ /* 0x000ff000000418ff */
[C---:B------:R-:W-:Y:S08]  /*6db0*/  HMMA.16816.F32.BF16 R180, R4.reuse, R32, R180 ;  /* 0x0000002004b4723c */ /* 0x040ff000000418b4 */
[----:B------:R-:W-:Y:S01]  /*6dc0*/  HMMA.16816.F32.BF16 R188, R4, R30, R24 ;  /* 0x0000001e04bc723c */ /* 0x000fe20000041818 */
[----:B------:R-:W-:Y:S04]  /*6dd0*/  LDSM.16.M88.4 R4, [R214+0x2000] ;  /* 0x00200000d604783b */ /* 0x000fe80000000200 */
[----:B------:R-:W2:Y:S03]  /*6de0*/  LDSM.16.M88.4 R24, [R213+0x8000] ;  /* 0x00800000d518783b */ /* 0x000ea60000000200 */
[----:B------:R-:W-:Y:S01]  /*6df0*/  HMMA.16816.F32.BF16 R12, R12, R18, RZ ;  /* 0x000000120c0c723c */ /* 0x000fe200000418ff */
[----:B------:R-:W3:Y:S07]  /*6e00*/  LDSM.16.M88.4 R16, [R213+0x8800] ;  /* 0x00880000d510783b */ /* 0x000eee0000000200 */
[C---:B-1----:R-:W-:Y:S08]  /*6e10*/  HMMA.16816.F32.BF16 R200, R8.reuse, R32, R176 ;  /* 0x0000002008c8723c */ /* 0x042ff000000418b0 */
[C---:B------:R-:W-:Y:S01]  /*6e20*/  HMMA.16816.F32.BF16 R196, R8.reuse, R28, R20 ;  /* 0x0000001c08c4723c */ /* 0x040fe20000041814 */
[----:B------:R-:W-:Y:S07]  /*6e30*/  LDSM.16.M88.4 R20, [R211] ;  /* 0x00000000d314783b */ /* 0x000fee0000000200 */
[C---:B------:R-:W-:Y:S08]  /*6e40*/  HMMA.16816.F32.BF16 R192, R8.reuse, R34, R140 ;  /* 0x0000002208c0723c */ /* 0x040ff0000004188c */
[----:B------:R-:W-:Y:S01]  /*6e50*/  HMMA.16816.F32.BF16 R184, R8, R30, R12 ;  /* 0x0000001e08b8723c */ /* 0x000fe2000004180c */
[----:B------:R-:W1:Y:S04]  /*6e60*/  LDSM.16.M88.4 R8, [R214] ;  /* 0x00000000d608783b */ /* 0x000e680000000200 */
[----:B------:R-:W-:Y:S03]  /*6e70*/  LDSM.16.M88.4 R28, [R211+0x800] ;  /* 0x00080000d31c783b */ /* 0x000fe60000000200 */
[C---:B--2---:R-:W-:Y:S01]  /*6e80*/  HMMA.16816.F32.BF16 R180, R4.reuse, R24, R180 ;  /* 0x0000001804b4723c */ /* 0x044fe200000418b4 */
[----:B------:R-:W-:Y:S07]  /*6e90*/  LDSM.16.M88.4 R12, [R212] ;  /* 0x00000000d40c783b */ /* 0x000fee0000000200 */
[C---:B---3--:R-:W-:Y:S08]  /*6ea0*/  HMMA.16816.F32.BF16 R140, R4.reuse, R16, R228 ;  /* 0x00000010048c723c */ /* 0x048ff000000418e4 */
[C---:B------:R-:W-:Y:S08]  /*6eb0*/  HMMA.16816.F32.BF16 R176, R4.reuse, R26, R232 ;  /* 0x0000001a04b0723c */ /* 0x040ff000000418e8 */
[----:B------:R-:W-:Y:S01]  /*6ec0*/  HMMA.16816.F32.BF16 R32, R4, R18, R188 ;  /* 0x000000120420723c */ /* 0x000fe200000418bc */
[----:B------:R-:W2:Y:S07]  /*6ed0*/  LDSM.16.M88.4 R4, [R212+0x2000] ;  /* 0x00200000d404783b */ /* 0x000eae0000000200 */
[C---:B-1----:R-:W-:Y:S08]  /*6ee0*/  HMMA.16816.F32.BF16 R188, R8.reuse, R24, R200 ;  /* 0x0000001808bc723c */ /* 0x042ff000000418c8 */
[C---:B------:R-:W-:Y:S01]  /*6ef0*/  HMMA.16816.F32.BF16 R200, R8.reuse, R26, R192 ;  /* 0x0000001a08c8723c */ /* 0x040fe200000418c0 */
[----:B------:R-:W-:Y:S07]  /*6f00*/  LDSM.16.M88.4 R24, [R204+0x9800] ;  /* 0x00980000cc18783b */ /* 0x000fee0000000200 */
[C---:B------:R-:W-:Y:S08]  /*6f10*/  HMMA.16816.F32.BF16 R192, R8.reuse, R18, R184 ;  /* 0x0000001208c0723c */ /* 0x040ff000000418b8 */
[----:B------:R-:W-:Y:S01]  /*6f20*/  HMMA.16816.F32.BF16 R196, R8, R16, R196 ;  /* 0x0000001008c4723c */ /* 0x000fe200000418c4 */
[----:B------:R-:W-:Y:S04]  /*6f30*/  LDSM.16.M88.4 R16, [R204+0x9000] ;  /* 0x00900000cc10783b */ /* 0x000fe80000000200 */
[----:B------:R-:W-:Y:S03]  /*6f40*/  LDSM.16.M88.4 R8, [R206+0x4000] ;  /* 0x00400000ce08783b */ /* 0x000fe60000000200 */
[C---:B--2---:R-:W-:Y:S08]  /*6f50*/  HMMA.16816.F32.BF16 R184, R4.reuse, R20, R180 ;  /* 0x0000001404b8723c */ /* 0x044ff000000418b4 */
[C---:B------:R-:W-:Y:S08]  /*6f60*/  HMMA.16816.F32.BF16 R180, R4.reuse, R22, R176 ;  /* 0x0000001604b4723c */ /* 0x040ff000000418b0 */
[C---:B------:R-:W-:Y:S08]  /*6f70*/  HMMA.16816.F32.BF16 R176, R4.reuse, R28, R140 ;  /* 0x0000001c04b0723c */ /* 0x040ff0000004188c */
[----:B------:R-:W-:Y:S01]  /*6f80*/  HMMA.16816.F32.BF16 R140, R4, R30, R32 ;  /* 0x0000001e048c723c */ /* 0x000fe20000041820 */
[----:B------:R-:W1:Y:S07]  /*6f90*/  LDSM.16.M88.4 R4, [R206+0x6000] ;  /* 0x00600000ce04783b */ /* 0x000e6e0000000200 */
[C---:B------:R-:W-:Y:S08]  /*6fa0*/  HMMA.16816.F32.BF16 R32, R12.reuse, R20, R188 ;  /* 0x000000140c20723c */ /* 0x040ff000000418bc */
[C---:B------:R-:W-:Y:S08]  /*6fb0*/  HMMA.16816.F32.BF16 R20, R12.reuse, R22, R200 ;  /* 0x000000160c14723c */ /* 0x040ff000000418c8 */
        /* <DEDUP_REMOVED lines=8> */
[C---:B------:R-:W-:Y:S08]  /*7040*/  HMMA.16816.F32.BF16 R140, R8.reuse, R16, R32 ;  /* 0x00000010088c723c */ /* 0x040ff00000041820 */
[C---:B------:R-:W-:Y:S01]  /*7050*/  HMMA.16816.F32.BF16 R32, R8.reuse, R18, R20 ;  /* 0x000000120820723c */ /* 0x040fe20000041814 */
[----:B------:R-:W1:Y:S04]  /*7060*/  LDSM.16.M88.4 R16, [R217] ;  /* 0x00000000d910783b */ /* 0x000e680000000200 */
[----:B------:R-:W2:Y:S03]  /*7070*/  LDSM.16.M88.4 R20, [R216] ;  /* 0x00000000d814783b */ /* 0x000ea60000000200 */
[C---:B------:R-:W-:Y:S08]  /*7080*/  HMMA.16816.F32.BF16 R28, R8.reuse, R24, R196 ;  /* 0x00000018081c723c */ /* 0x040ff000000418c4 */
[----:B------:R-:W-:Y:S01]  /*7090*/  HMMA.16816.F32.BF16 R24, R8, R26, R192 ;  /* 0x0000001a0818723c */ /* 0x000fe200000418c0 */
[----:B------:R-:W-:Y:S07]  /*70a0*/  LDSM.16.M88.4 R8, [R214+0x4000] ;  /* 0x00400000d608783b */ /* 0x000fee0000000200 */
[----:B-1----:R-:W-:Y:S08]  /*70b0*/  HMMA.16816.F32.BF16 R200, R4, R18, R184 ;  /* 0x0000001204c8723c */ /* 0x002ff000000418b8 */
[----:B--2---:R-:W-:Y:S01]  /*70c0*/  HMMA.16816.F32.BF16 R184, R12, R20, R28 ;  /* 0x000000140cb8723c */ /* 0x004fe2000004181c */
[----:B------:R-:W1:Y:S07]  /*70d0*/  LDSM.16.M88.4 R28, [R213+0x9000] ;  /* 0x00900000d51c783b */ /* 0x000e6e0000000200 */
[----:B------:R-:W-:Y:S08]  /*70e0*/  HMMA.16816.F32.BF16 R192, R4, R22, R176 ;  /* 0x0000001604c0723c */ /* 0x000ff000000418b0 */
[-C--:B------:R-:W-:Y:S08]  /*70f0*/  HMMA.16816.F32.BF16 R176, R12, R16.reuse, R140 ;  /* 0x000000100cb0723c */ /* 0x080ff0000004188c */
[C---:B------:R-:W-:Y:S08]  /*7100*/  HMMA.16816.F32.BF16 R228, R4.reuse, R16, R188 ;  /* 0x0000001004e4723c */ /* 0x040ff000000418bc */
[----:B------:R-:W-:Y:S01]  /*7110*/  HMMA.16816.F32.BF16 R196, R4, R20, R180 ;  /* 0x0000001404c4723c */ /* 0x000fe200000418b4 */
[----:B------:R-:W2:Y:S07]  /*7120*/  LDSM.16.M88.4 R4, [R214+0x6000] ;  /* 0x00600000d604783b */ /* 0x000eae0000000200 */
[C---:B------:R-:W-:Y:S01]  /*7130*/  HMMA.16816.F32.BF16 R140, R12.reuse, R22, R24 ;  /* 0x000000160c8c723c */ /* 0x040fe20000041818 */
[----:B------:R-:W3:Y:S04]  /*7140*/  LDSM.16.M88.4 R20, [R213+0x9800] ;  /* 0x00980000d514783b */ /* 0x000ee80000000200 */
[----:B------:R-:W-:Y:S03]  /*7150*/  LDSM.16.M88.4 R24, [R211+0x1000] ;  /* 0x00100000d318783b */ /* 0x000fe60000000200 */
[----:B------:R-:W-:Y:S01]  /*7160*/  HMMA.16816.F32.BF16 R188, R12, R18, R32 ;  /* 0x000000120cbc723c */ /* 0x000fe20000041820 */
[----:B------:R-:W4:Y:S04]  /*7170*/  LDSM.16.M88.4 R16, [R212+0x4000] ;  /* 0x00400000d410783b */ /* 0x000f280000000200 */
[----:B------:R-:W5:Y:S03]  /*7180*/  LDSM.16.M88.4 R12, [R212+0x6000] ;  /* 0x00600000d40c783b */ /* 0x000f660000000200 */
[-C--:B-1----:R-:W-:Y:S08]  /*7190*/  HMMA.16816.F32.BF16 R32, R8, R28.reuse, R176 ;  /* 0x0000001c0820723c */ /* 0x082ff000000418b0 */
[C---:B--2---:R-:W-:Y:S08]  /*71a0*/  HMMA.16816.F32.BF16 R176, R4.reuse, R28, R228 ;  /* 0x0000001c04b0723c */ /* 0x044ff000000418e4 */
[C---:B------:R-:W-:Y:S08]  /*71b0*/  HMMA.16816.F32.BF16 R180, R4.reuse, R30, R200 ;  /* 0x0000001e04b4723c */ /* 0x040ff000000418c8 */
[C---:B---3--:R-:W-:Y:S08]  /*71c0*/  HMMA.16816.F32.BF16 R196, R4.reuse, R20, R196 ;  /* 0x0000001404c4723c */ /* 0x048ff000000418c4 */
[----:B------:R-:W-:Y:S08]  /*71d0*/  HMMA.16816.F32.BF16 R192, R4, R22, R192 ;  /* 0x0000001604c0723c */ /* 0x000ff000000418c0 */
[C---:B------:R-:W-:Y:S08]  /*71e0*/  HMMA.16816.F32.BF16 R4, R8.reuse, R30, R188 ;  /* 0x0000001e0804723c */ /* 0x040ff000000418bc */
[C---:B------:R-:W-:Y:S08]  /*71f0*/  HMMA.16816.F32.BF16 R184, R8.reuse, R20, R184 ;  /* 0x0000001408b8723c */ /* 0x040ff000000418b8 */
[----:B------:R-:W-:Y:S08]  /*7200*/  HMMA.16816.F32.BF16 R140, R8, R22, R140 ;  /* 0x00000016088c723c */ /* 0x000ff0000004188c */
[-C--:B----4-:R-:W-:Y:S08]  /*7210*/  HMMA.16816.F32.BF16 R20, R16, R24.reuse, R32 ;  /* 0x000000181014723c */ /* 0x090ff00000041820 */
[C---:B-----5:R-:W-:Y:S08]  /*7220*/  HMMA.16816.F32.BF16 R8, R12.reuse, R24, R176 ;  /* 0x000000180c08723c */ /* 0x060ff000000418b0 */
[-C--:B------:R-:W-:Y:S08]  /*7230*/  HMMA.16816.F32.BF16 R28, R12, R26.reuse, R180 ;  /* 0x0000001a0c1c723c */ /* 0x080ff000000418b4 */
[----:B------:R-:W-:Y:S01]  /*7240*/  HMMA.16816.F32.BF16 R24, R16, R26, R4 ;  /* 0x0000001a1018723c */ /* 0x000fe20000041804 */
[----:B------:R-:W1:Y:S01]  /*7250*/  LDSM.16.M88.4 R4, [R211+0x1800] ;  /* 0x00180000d304783b */ /* 0x000e620000000200 */
[----:B------:R-:W-:Y:S01]  /*7260*/  FSEL R32, R20, -INF , !P1 ;  /* 0xff80000014207808 */ /* 0x000fe20004800000 */
[----:B------:R-:W-:-:S04]  /*7270*/  DEPBAR.LE SB0, 0x0 ;  /* 0x000080000000791a */ /* 0x000fc80000000000 */
[----:B------:R-:W-:Y:S02]  /*7280*/  FSEL R138, R22, -INF , !P5 ;  /* 0xff800000168a7808 */ /* 0x000fe40006800000 */
[----:B------:R-:W-:Y:S01]  /*7290*/  FSEL R33, R21, -INF , !P4 ;  /* 0xff80000015217808 */ /* 0x000fe20006000000 */
[----:B------:R-:W-:Y:S01]  /*72a0*/  BAR.SYNC.DEFER_BLOCKING 0x0 ;  /* 0x0000000000007b1d */ /* 0x000fe20000010000 */
[-C--:B------:R-:W-:Y:S02]  /*72b0*/  ISETP.GE.AND P1, PT, R2, R224.reuse, PT ;  /* 0x000000e00200720c */ /* 0x080fe40003f26270 */
[C---:B------:R-:W-:Y:S02]  /*72c0*/  ISETP.GE.AND P5, PT, R0.reuse, R225, PT ;  /* 0x000000e10000720c */ /* 0x040fe40003fa6270 */
[----:B------:R-:W-:Y:S02]  /*72d0*/  ISETP.GE.AND P4, PT, R0, R224, PT ;  /* 0x000000e00000720c */ /* 0x000fe40003f86270 */
[----:B------:R-:W-:-:S02]  /*72e0*/  ISETP.LT.OR P1, PT, R2, R220, P1 ;  /* 0x000000dc0200720c */ /* 0x000fc40000f21670 */
[C---:B------:R-:W-:Y:S02]  /*72f0*/  ISETP.LT.OR P5, PT, R0.reuse, R221, P5 ;  /* 0x000000dd0000720c */ /* 0x040fe40002fa1670 */
[C---:B------:R-:W-:Y:S02]  /*7300*/  ISETP.LT.OR P4, PT, R0.reuse, R220, P4 ;  /* 0x000000dc0000720c */ /* 0x040fe40002781670 */
        /* <DEDUP_REMOVED lines=9> */
[C---:B------:R-:W-:Y:S01]  /*73a0*/  ISETP.LT.OR P6, PT, R2.reuse, R223, P6 ;  /* 0x000000df0200720c */ /* 0x040fe200037c1670 */
[----:B-1----:R-:W-:Y:S01]  /*73b0*/  HMMA.16816.F32.BF16 R20, R12, R4, R196 ;  /* 0x000000040c14723c */ /* 0x002fe200000418c4 */
[----:B------:R-:W-:-:S02]  /*73c0*/  ISETP.LT.OR P4, PT, R2, R222, P4 ;  /* 0x000000de0200720c */ /* 0x000fc40002781670 */
[C---:B------:R-:W-:Y:S02]  /*73d0*/  ISETP.LT.OR P5, PT, R2.reuse, R221, P5 ;  /* 0x000000dd0200720c */ /* 0x040fe40002fa1670 */
[----:B------:R-:W-:Y:S02]  /*73e0*/  ISETP.LT.OR P0, PT, R2, R220, P0 ;  /* 0x000000dc0200720c */ /* 0x000fe40000701670 */
[----:B------:R-:W-:Y:S01]  /*73f0*/  IADD3 R2, R0, 0x9, RZ ;  /* 0x0000000900027810 */ /* 0x000fe20007ffe0ff */
[----:B------:R-:W-:Y:S01]  /*7400*/  HMMA.16816.F32.BF16 R12, R12, R6, R192 ;  /* 0x000000060c0c723c */ /* 0x000fe200000418c0 */
[----:B------:R-:W-:Y:S02]  /*7410*/  FSEL R133, R11, -INF , !P1 ;  /* 0xff8000000b857808 */ /* 0x000fe40004800000 */
[----:B------:R-:W-:Y:S02]  /*7420*/  ISETP.GE.AND P1, PT, R2, R225, PT ;  /* 0x000000e10200720c */ /* 0x000fe40003f26270 */
[----:B------:R-:W-:-:S02]  /*7430*/  FSEL R28, R28, -INF , !P5 ;  /* 0xff8000001c1c7808 */ /* 0x000fc40006800000 */
[----:B------:R-:W-:Y:S01]  /*7440*/  ISETP.LT.OR P1, PT, R2, R221, P1 ;  /* 0x000000dd0200720c */ /* 0x000fe20000f21670 */
[C---:B------:R-:W-:Y:S01]  /*7450*/  HMMA.16816.F32.BF16 R8, R16.reuse, R4, R184 ;  /* 0x000000041008723c */ /* 0x040fe200000418b8 */
[----:B------:R-:W-:Y:S02]  /*7460*/  FSEL R30, R30, -INF , !P0 ;  /* 0xff8000001e1e7808 */ /* 0x000fe40004000000 */
[----:B------:R-:W-:Y:S02]  /*7470*/  FSEL R29, R29, -INF , !P1 ;  /* 0xff8000001d1d7808 */ /* 0x000fe40004800000 */
[C---:B------:R-:W-:Y:S02]  /*7480*/  ISETP.GE.AND P5, PT, R2.reuse, R227, PT ;  /* 0x000000e30200720c */ /* 0x040fe40003fa6270 */
[C---:B------:R-:W-:Y:S01]  /*7490*/  ISETP.GE.AND P0, PT, R2.reuse, R224, PT ;  /* 0x000000e00200720c */ /* 0x040fe20003f06270 */
[----:B------:R-:W-:Y:S01]  /*74a0*/  HMMA.16816.F32.BF16 R16, R16, R6, R140 ;  /* 0x000000061010723c */ /* 0x000fe2000004188c */
        /* <DEDUP_REMOVED lines=8> */
[CC--:B------:R-:W-:Y:S02]  /*7530*/  ISETP.GE.AND P5, PT, R3.reuse, R227.reuse, PT ;  /* 0x000000e30300720c */ /* 0x0c0fe40003fa6270 */
[C---:B------:R-:W-:Y:S02]  /*7540*/  ISETP.GE.AND P1, PT, R3.reuse, R226, PT ;  /* 0x000000e20300720c */ /* 0x040fe40003f26270 */
[----:B------:R-:W-:Y:S02]  /*7550*/  ISETP.GE.AND P6, PT, R2, R227, PT ;  /* 0x000000e30200720c */ /* 0x000fe40003fc6270 */
[C---:B------:R-:W-:Y:S02]  /*7560*/  ISETP.LT.OR P5, PT, R3.reuse, R223, P5 ;  /* 0x000000df0300720c */ /* 0x040fe40002fa1670 */
[----:B------:R-:W-:-:S02]  /*7570*/  ISETP.LT.OR P1, PT, R3, R222, P1 ;  /* 0x000000de0300720c */ /* 0x000fc40000f21670 */
[----:B------:R-:W-:Y:S02]  /*7580*/  ISETP.LT.OR P6, PT, R2, R223, P6 ;  /* 0x000000df0200720c */ /* 0x000fe400037c1670 */
        /* <DEDUP_REMOVED lines=8> */
[-C--:B------:R-:W-:Y:S02]  /*7610*/  ISETP.LT.OR P0, PT, R3, R221.reuse, P0 ;  /* 0x000000dd0300720c */ /* 0x080fe40000701670 */
[C---:B------:R-:W-:Y:S02]  /*7620*/  ISETP.LT.OR P5, PT, R2.reuse, R222, P5 ;  /* 0x000000de0200720c */ /* 0x040fe40002fa1670 */
[----:B------:R-:W-:-:S02]  /*7630*/  ISETP.LT.OR P1, PT, R2, R221, P1 ;  /* 0x000000dd0200720c */ /* 0x000fc40000f21670 */
[----:B------:R-:W-:Y:S02]  /*7640*/  ISETP.LT.OR P6, PT, R2, R220, P6 ;  /* 0x000000dc0200720c */ /* 0x000fe400037c1670 */
[----:B------:R-:W-:Y:S02]  /*7650*/  IADD3 R2, R0, 0x18, RZ ;  /* 0x0000001800027810 */ /* 0x000fe40007ffe0ff */
[----:B------:R-:W-:Y:S02]  /*7660*/  FSEL R201, R20, -INF , !P0 ;  /* 0xff80000014c97808 */ /* 0x000fe40004000000 */
[----:B------:R-:W-:Y:S02]  /*7670*/  ISETP.GE.AND P0, PT, R2, R227, PT ;  /* 0x000000e30200720c */ /* 0x000fe40003f06270 */
[----:B------:R-:W-:Y:S02]  /*7680*/  IADD3 R0, R0, 0x19, RZ ;  /* 0x0000001900007810 */ /* 0x000fe40007ffe0ff */
[----:B------:R-:W-:-:S02]  /*7690*/  ISETP.LT.OR P0, PT, R2, R223, P0 ;  /* 0x000000df0200720c */ /* 0x000fc40000701670 */
[----:B------:R-:W-:Y:S02]  /*76a0*/  FSEL R26, R26, -INF , !P4 ;  /* 0xff8000001a1a7808 */ /* 0x000fe40006000000 */
[C---:B------:R-:W-:Y:S02]  /*76b0*/  ISETP.GE.AND P4, PT, R3.reuse, R224, PT ;  /* 0x000000e00300720c */ /* 0x040fe40003f86270 */
[----:B------:R-:W-:Y:S02]  /*76c0*/  FSEL R191, R16, -INF , !P0 ;  /* 0xff80000010bf7808 */ /* 0x000fe40004000000 */
[C---:B------:R-:W-:Y:S02]  /*76d0*/  ISETP.GE.AND P0, PT, R0.reuse, R225, PT ;  /* 0x000000e10000720c */ /* 0x040fe40003f06270 */
[----:B------:R-:W-:Y:S02]  /*76e0*/  ISETP.LT.OR P4, PT, R3, R220, P4 ;  /* 0x000000dc0300720c */ /* 0x000fe40002781670 */
[----:B------:R-:W-:-:S02]  /*76f0*/  ISETP.LT.OR P0, PT, R0, R221, P0 ;  /* 0x000000dd0000720c */ /* 0x000fc40000701670 */
[----:B------:R-:W-:Y:S02]  /*7700*/  FSEL R203, R22, -INF , !P4 ;  /* 0xff80000016cb7808 */ /* 0x000fe40006000000 */
[----:B------:R-:W-:Y:S02]  /*7710*/  FSEL R200, R21, -INF , !P1 ;  /* 0xff80000015c87808 */ /* 0x000fe40004800000 */
[C---:B------:R-:W-:Y:S02]  /*7720*/  ISETP.GE.AND P4, PT, R2.reuse, R225, PT ;  /* 0x000000e10200720c */ /* 0x040fe40003f86270 */
[----:B------:R-:W-:Y:S02]  /*7730*/  ISETP.GE.AND P1, PT, R2, R224, PT ;  /* 0x000000e00200720c */ /* 0x000fe40003f26270 */
[----:B------:R-:W-:Y:S02]  /*7740*/  FSEL R194, R13, -INF , !P0 ;  /* 0xff8000000dc27808 */ /* 0x000fe40004000000 */
[----:B------:R-:W-:-:S02]  /*7750*/  PLOP3.LUT P0, PT, PT, PT, UP0, 0x80, 0x0 ;  /* 0x000000000000781c */ /* 0x000fc40003f0f008 */
[C---:B------:R-:W-:Y:S02]  /*7760*/  ISETP.LT.OR P4, PT, R2.reuse, R221, P4 ;  /* 0x000000dd0200720c */ /* 0x040fe40002781670 */
[----:B------:R-:W-:Y:S02]  /*7770*/  ISETP.LT.OR P1, PT, R2, R220, P1 ;  /* 0x000000dc0200720c */ /* 0x000fe40000f21670 */
[----:B------:R-:W-:Y:S02]  /*7780*/  FSEL R193, R11, -INF , !P5 ;  /* 0xff8000000bc17808 */ /* 0x000fe40006800000 */
[----:B------:R-:W-:Y:S02]  /*7790*/  FSEL R202, R23, -INF , !P6 ;  /* 0xff80000017ca7808 */ /* 0x000fe40007000000 */
[----:B------:R-:W-:Y:S02]  /*77a0*/  FSEL R192, R12, -INF , !P4 ;  /* 0xff8000000cc07808 */ /* 0x000fe40006000000 */
[----:B------:R-:W-:-:S02]  /*77b0*/  FSEL R195, R14, -INF , !P1 ;  /* 0xff8000000ec37808 */ /* 0x000fc40004800000 */
[-C--:B------:R-:W-:Y:S02]  /*77c0*/  ISETP.GE.AND P5, PT, R2, R226.reuse, PT ;  /* 0x000000e20200720c */ /* 0x080fe40003fa6270 */
[C---:B------:R-:W-:Y:S02]  /*77d0*/  ISETP.GE.AND P6, PT, R0.reuse, R227, PT ;  /* 0x000000e30000720c */ /* 0x040fe40003fc6270 */
[C---:B------:R-:W-:Y:S02]  /*77e0*/  ISETP.GE.AND P4, PT, R0.reuse, R226, PT ;  /* 0x000000e20000720c */ /* 0x040fe40003f86270 */
[----:B------:R-:W-:Y:S02]  /*77f0*/  ISETP.GE.AND P1, PT, R0, R224, PT ;  /* 0x000000e00000720c */ /* 0x000fe40003f26270 */
[----:B------:R-:W-:Y:S02]  /*7800*/  ISETP.LT.OR P5, PT, R2, R222, P5 ;  /* 0x000000de0200720c */ /* 0x000fe40002fa1670 */
[----:B------:R-:W-:-:S02]  /*7810*/  ISETP.LT.OR P6, PT, R0, R223, P6 ;  /* 0x000000df0000720c */ /* 0x000fc400037c1670 */
[C---:B------:R-:W-:Y:S02]  /*7820*/  ISETP.LT.OR P4, PT, R0.reuse, R222, P4 ;  /* 0x000000de0000720c */ /* 0x040fe40002781670 */
[----:B------:R-:W-:Y:S02]  /*7830*/  ISETP.LT.OR P1, PT, R0, R220, P1 ;  /* 0x000000dc0000720c */ /* 0x000fe40000f21670 */
[----:B------:R-:W-:Y:S02]  /*7840*/  FSEL R190, R18, -INF , !P5 ;  /* 0xff80000012be7808 */ /* 0x000fe40006800000 */
        /* <DEDUP_REMOVED lines=50> */
.L_x_1445:
[----:B------:R-:W-:Y:S05]  /*7b70*/  BSYNC B0 ;  /* 0x0000000000007941 */ /* 0x000fea0003800000 */
.L_x_1444:
[----:B------:R-:W0:Y:S02]  /*7b80*/  LDGDEPBAR ;  /* 0x00000000000079af */ /* 0x000e240000000000 */
.L_x_1443:
[----:B------:R-:W2:Y:S01]  /*7b90*/  LDL.64 R16, [R1+0x68] ;  /* 0x0000680001107983 */ /* 0x000ea20000100a00 */
[----:B------:R-:W-:Y:S01]  /*7ba0*/  FMNMX.FTZ R3, R136, R32, !PT ;  /* 0x0000002088037209 */ /* 0x000fe20007810000 */
[----:B-1----:R-:W-:Y:S01]  /*7bb0*/  IMAD R7, R252, -0x326172a9, RZ ;  /* 0xcd9e8d57fc077824 */ /* 0x002fe200078e02ff */
[----:B------:R-:W-:Y:S02]  /*7bc0*/  MOV R0, UR31 ;  /* 0x0000001f00007c02 */ /* 0x000fe40008000f00 */
[----:B------:R-:W-:Y:S02]  /*7bd0*/  FMNMX.FTZ R2, R134, R34, !PT ;  /* 0x0000002286027209 */ /* 0x000fe40007810000 */
[----:B------:R-:W-:Y:S02]  /*7be0*/  LOP3.LUT R4, R239, R249, RZ, 0x3c, !PT ;  /* 0x000000f9ef047212 */ /* 0x000fe400078e3cff */
[----:B------:R-:W-:Y:S02]  /*7bf0*/  FMNMX.FTZ R3, R33, R3, !PT ;  /* 0x0000000321037209 */ /* 0x000fe40007810000 */
[----:B------:R-:W-:Y:S01]  /*7c00*/  LOP3.LUT R6, R237, UR32, R0, 0x96, !PT ;  /* 0x00000020ed067c12 */ /* 0x000fe2000f8e9600 */
[----:B------:R-:W-:Y:S01]  /*7c10*/  IMAD.WIDE.U32 R4, R4, -0x2daee0ad, RZ ;  /* 0xd2511f5304047825 */ /* 0x000fe200078e00ff */
[----:B------:R-:W-:-:S02]  /*7c20*/  FMNMX.FTZ R0, R35, R2, !PT ;  /* 0x0000000223007209 */ /* 0x000fc40007810000 */
[----:B------:R-:W-:Y:S01]  /*7c30*/  FMNMX.FTZ R2, R24, R3, !PT ;  /* 0x0000000318027209 */ /* 0x000fe20007810000 */
[----:B------:R-:W-:Y:S01]  /*7c40*/  IMAD.WIDE.U32 R14, R6, -0x326172a9, RZ ;  /* 0xcd9e8d57060e7825 */ /* 0x000fe200078e00ff */
[----:B------:R-:W-:Y:S02]  /*7c50*/  FMNMX.FTZ R0, R28, R0, !PT ;  /* 0x000000001c007209 */ /* 0x000fe40007810000 */
[----:B------:R-:W-:Y:S02]  /*7c60*/  FMNMX.FTZ R2, R25, R2, !PT ;  /* 0x0000000219027209 */ /* 0x000fe40007810000 */
[----:B------:R-:W-:Y:S02]  /*7c70*/  LOP3.LUT R3, R5, UR15, R236, 0x96, !PT ;  /* 0x0000000f05037c12 */ /* 0x000fe4000f8e96ec */
[----:B------:R-:W-:Y:S02]  /*7c80*/  FMNMX.FTZ R6, R29, R0, !PT ;  /* 0x000000001d067209 */ /* 0x000fe40007810000 */
[----:B------:R-:W-:-:S02]  /*7c90*/  LOP3.LUT R5, R15, UR16, R7, 0x96, !PT ;  /* 0x000000100f057c12 */ /* 0x000fc4000f8e9607 */
[----:B------:R-:W-:Y:S01]  /*7ca0*/  FMNMX.FTZ R0, R197, R2, !PT ;  /* 0x00000002c5007209 */ /* 0x000fe20007810000 */
[----:B------:R-:W-:Y:S01]  /*7cb0*/  IMAD.WIDE.U32 R2, R3, -0x326172a9, RZ ;  /* 0xcd9e8d5703027825 */ /* 0x000fe200078e00ff */
[----:B------:R-:W-:Y:S02]  /*7cc0*/  FMNMX.FTZ R8, R201, R6, !PT ;  /* 0x00000006c9087209 */ /* 0x000fe40007810000 */
[----:B------:R-:W-:Y:S01]  /*7cd0*/  FMNMX.FTZ R0, R196, R0, !PT ;  /* 0x00000000c4007209 */ /* 0x000fe20007810000 */
[----:B------:R-:W-:Y:S01]  /*7ce0*/  IMAD.WIDE.U32 R12, R5, -0x2daee0ad, RZ ;  /* 0xd2511f53050c7825 */ /* 0x000fe200078e00ff */
[--C-:B------:R-:W-:Y:S02]  /*7cf0*/  LOP3.LUT R7, R251, UR14, R14.reuse, 0x96, !PT ;  /* 0x0000000efb077c12 */ /* 0x100fe4000f8e960e */
[----:B------:R-:W-:Y:S02]  /*7d00*/  LOP3.LUT R9, R3, UR14, R14, 0x96, !PT ;  /* 0x0000000e03097c12 */ /* 0x000fe4000f8e960e */
[----:B------:R-:W-:Y:S01]  /*7d10*/  FMNMX.FTZ R3, R200, R8, !PT ;  /* 0x00000008c8037209 */ /* 0x000fe20007810000 */
[----:B------:R-:W-:Y:S01]  /*7d20*/  IMAD.WIDE.U32 R6, R7, -0x2daee0ad, RZ ;  /* 0xd2511f5307067825 */ /* 0x000fe200078e00ff */
[----:B------:R-:W-:-:S02]  /*7d30*/  FMNMX.FTZ R0, R191, R0, !PT ;  /* 0x00000000bf007209 */ /* 0x000fc40007810000 */
[----:B------:R-:W-:Y:S01]  /*7d40*/  LOP3.LUT R10, R15, UR16, R238, 0x96, !PT ;  /* 0x000000100f0a7c12 */ /* 0x000fe2000f8e96ee */
[----:B------:R-:W-:Y:S01]  /*7d50*/  IMAD.WIDE.U32 R8, R9, -0x2daee0ad, RZ ;  /* 0xd2511f5309087825 */ /* 0x000fe200078e00ff */
[----:B------:R-:W-:Y:S02]  /*7d60*/  FMNMX.FTZ R3, R192, R3, !PT ;  /* 0x00000003c0037209 */ /* 0x000fe40007810000 */
[----:B------:R-:W-:Y:S01]  /*7d70*/  FMNMX.FTZ R0, R182, R0, !PT ;  /* 0x00000000b6007209 */ /* 0x000fe20007810000 */
[----:B------:R-:W-:Y:S01]  /*7d80*/  IMAD.WIDE.U32 R10, R10, -0x2daee0ad, RZ ;  /* 0xd2511f530a0a7825 */ /* 0x000fe200078e00ff */
[----:B------:R-:W-:Y:S02]  /*7d90*/  LOP3.LUT R7, R7, UR11, R12, 0x96, !PT ;  /* 0x0000000b07077c12 */ /* 0x000fe4000f8e960c */
[----:B------:R-:W-:Y:S01]  /*7da0*/  MOV R186, R245 ;  /* 0x000000f500ba7202 */ /* 0x000fe20000000f00 */
[----:B------:R-:W1:Y:S01]  /*7db0*/  SHFL.BFLY PT, R12, R0, 0x2, 0x1f ;  /* 0x0c401f00000c7f89 */ /* 0x000e6200000e0000 */
[----:B------:R-:W-:Y:S01]  /*7dc0*/  LOP3.LUT R4, R11, UR13, R4, 0x96, !PT ;  /* 0x0000000d0b047c12 */ /* 0x000fe2000f8e9604 */
[----:B------:R-:W-:Y:S01]  /*7dd0*/  IMAD.WIDE.U32 R178, R7, -0x326172a9, RZ ;  /* 0xcd9e8d5707b27825 */ /* 0x000fe200078e00ff */
[----:B------:R-:W-:-:S03]  /*7de0*/  LOP3.LUT R18, R9, UR11, R10, 0x96, !PT ;  /* 0x0000000b09127c12 */ /* 0x000fc6000f8e960a */
[----:B------:R-:W-:-:S04]  /*7df0*/  IMAD.WIDE.U32 R20, R4, -0x326172a9, RZ ;  /* 0xcd9e8d5704147825 */ /* 0x000fc800078e00ff */
[----:B------:R-:W-:Y:S01]  /*7e00*/  IMAD.WIDE.U32 R142, R18, -0x326172a9, RZ ;  /* 0xcd9e8d57128e7825 */ /* 0x000fe200078e00ff */
[----:B-1----:R-:W-:Y:S02]  /*7e10*/  FMNMX.FTZ R7, R0, R12, !PT ;  /* 0x0000000c00077209 */ /* 0x002fe40007810000 */
[----:B--2---:R-:W-:Y:S02]  /*7e20*/  LOP3.LUT R5, R13, UR13, R16, 0x96, !PT ;  /* 0x0000000d0d057c12 */ /* 0x004fe4000f8e9610 */
[----:B------:R-:W-:Y:S01]  /*7e30*/  LOP3.LUT R17, R21, UR12, R2, 0x96, !PT ;  /* 0x0000000c15117c12 */ /* 0x000fe2000f8e9602 */
[----:B------:R-:W1:Y:S01]  /*7e40*/  SHFL.BFLY PT, R16, R7, 0x1, 0x1f ;  /* 0x0c201f0007107f89 */ /* 0x000e6200000e0000 */
[----:B------:R-:W-:Y:S01]  /*7e50*/  FMNMX.FTZ R2, R137, R132, !PT ;  /* 0x0000008489027209 */ /* 0x000fe20007810000 */
[----:B------:R-:W-:Y:S01]  /*7e60*/  IMAD.WIDE.U32 R14, R5, -0x326172a9, RZ ;  /* 0xcd9e8d57050e7825 */ /* 0x000fe200078e00ff */
[----:B------:R-:W-:Y:S02]  /*7e70*/  FMNMX.FTZ R5, R194, R3, !PT ;  /* 0x00000003c2057209 */ /* 0x000fe40007810000 */
[----:B------:R-:W-:-:S02]  /*7e80*/  FMNMX.FTZ R3, R135, R138, !PT ;  /* 0x0000008a87037209 */ /* 0x000fc40007810000 */
[----:B------:R-:W-:Y:S01]  /*7e90*/  LOP3.LUT R10, R15, UR12, R250, 0x96, !PT ;  /* 0x0000000c0f0a7c12 */ /* 0x000fe2000f8e96fa */
[----:B------:R-:W2:Y:S01]  /*7ea0*/  SHFL.BFLY PT, R9, R5, 0x2, 0x1f ;  /* 0x0c401f0005097f89 */ /* 0x000ea200000e0000 */
[----:B------:R-:W-:Y:S02]  /*7eb0*/  LOP3.LUT R4, R179, UR10, R14, 0x96, !PT ;  /* 0x0000000ab3047c12 */ /* 0x000fe4000f8e960e */
[----:B------:R-:W-:Y:S01]  /*7ec0*/  FMNMX.FTZ R3, R139, R3, !PT ;  /* 0x000000038b037209 */ /* 0x000fe20007810000 */
[----:B------:R-:W-:Y:S01]  /*7ed0*/  IMAD.WIDE.U32 R10, R10, -0x2daee0ad, RZ ;  /* 0xd2511f530a0a7825 */ /* 0x000fe200078e00ff */
[----:B------:R-:W-:Y:S02]  /*7ee0*/  FMNMX.FTZ R2, R133, R2, !PT ;  /* 0x0000000285027209 */ /* 0x000fe40007810000 */
[----:B------:R-:W-:Y:S01]  /*7ef0*/  FMNMX.FTZ R3, R26, R3, !PT ;  /* 0x000000031a037209 */ /* 0x000fe20007810000 */
[----:B------:R-:W-:Y:S01]  /*7f00*/  IMAD.WIDE.U32 R180, R4, -0x2daee0ad, RZ ;  /* 0xd2511f5304b47825 */ /* 0x000fe200078e00ff */
[----:B------:R-:W-:-:S02]  /*7f10*/  FMNMX.FTZ R4, R30, R2, !PT ;  /* 0x000000021e047209 */ /* 0x000fc40007810000 */
[----:B------:R-:W-:Y:S02]  /*7f20*/  FMNMX.FTZ R0, R27, R3, !PT ;  /* 0x000000031b007209 */ /* 0x000fe40007810000 */
[----:B------:R-:W-:Y:S02]  /*7f30*/  LOP3.LUT R10, R181, UR7, R10, 0x96, !PT ;  /* 0x00000007b50a7c12 */ /* 0x000fe4000f8e960a */
[----:B------:R-:W-:Y:S02]  /*7f40*/  FMNMX.FTZ R4, R31, R4, !PT ;  /* 0x000000041f047209 */ /* 0x000fe40007810000 */
[----:B------:R-:W-:Y:S01]  /*7f50*/  LOP3.LUT R11, R11, UR9, R6, 0x96, !PT ;  /* 0x000000090b0b7c12 */ /* 0x000fe2000f8e9606 */
[----:B------:R-:W-:Y:S01]  /*7f60*/  IMAD.WIDE.U32 R2, R10, -0x326172a9, RZ ;  /* 0xcd9e8d570a027825 */ /* 0x000fe200078e00ff */
[----:B-1----:R-:W-:-:S03]  /*7f70*/  FMNMX.FTZ R230, R7, R16, !PT ;  /* 0x0000001007e67209 */ /* 0x002fc60007810000 */
[----:B------:R-:W-:Y:S01]  /*7f80*/  IMAD.WIDE.U32 R240, R11, -0x326172a9, RZ ;  /* 0xcd9e8d570bf07825 */ /* 0x000fe200078e00ff */
[----:B------:R-:W-:Y:S02]  /*7f90*/  SHF.R.U32.HI R12, RZ, 0x18, R2 ;  /* 0x00000018ff0c7819 */ /* 0x000fe40000011602 */
[----:B--2---:R-:W-:Y:S01]  /*7fa0*/  FMNMX.FTZ R6, R5, R9, !PT ;  /* 0x0000000905067209 */ /* 0x004fe20007810000 */
[----:B------:R-:W-:Y:S01]  /*7fb0*/  FMUL.FTZ R16, R230, c[0x0][0x23c] ;  /* 0x00008f00e6107a20 */ /* 0x000fe20000410000 */
[----:B------:R-:W-:Y:S02]  /*7fc0*/  FMNMX.FTZ R5, R198, R0, !PT ;  /* 0x00000000c6057209 */ /* 0x000fe40007810000 */
[----:B------:R-:W-:Y:S01]  /*7fd0*/  FMNMX.FTZ R9, R203, R4, !PT ;  /* 0x00000004cb097209 */ /* 0x000fe20007810000 */
[----:B------:R-:W-:Y:S01]  /*7fe0*/  SHFL.BFLY PT, R15, R6, 0x1, 0x1f ;  /* 0x0c201f00060f7f89 */ /* 0x000fe200000e0000 */
[----:B------:R-:W-:Y:S02]  /*7ff0*/  LOP3.LUT R0, R2, 0xffff, RZ, 0xc0, !PT ;  /* 0x0000ffff02007812 */ /* 0x000fe400078ec0ff */
[----:B------:R-:W-:-:S02]  /*8000*/  FMNMX.FTZ R10, R193, R5, !PT ;  /* 0x00000005c10a7209 */ /* 0x000fc40007810000 */
[----:B------:R-:W-:Y:S02]  /*8010*/  FMNMX.FTZ R5, R202, R9, !PT ;  /* 0x00000009ca057209 */ /* 0x000fe40007810000 */
[----:B------:R-:W-:Y:S02]  /*8020*/  SHF.R.U32.HI R4, RZ, 0x8, R0 ;  /* 0x00000008ff047819 */ /* 0x000fe40000011600 */
[----:B------:R-:W-:Y:S02]  /*8030*/  LOP3.LUT R0, R2, 0xff, RZ, 0xc0, !PT ;  /* 0x000000ff02007812 */ /* 0x000fe400078ec0ff */
[----:B------:R-:W-:Y:S02]  /*8040*/  FMNMX.FTZ R9, R190, R10, !PT ;  /* 0x0000000abe097209 */ /* 0x000fe40007810000 */
[----:B------:R-:W-:Y:S02]  /*8050*/  FMNMX.FTZ R5, R195, R5, !PT ;  /* 0x00000005c3057209 */ /* 0x000fe40007810000 */
[----:B------:R-:W-:-:S02]  /*8060*/  PRMT R141, R0, 0x5410, R4 ;  /* 0x00005410008d7816 */ /* 0x000fc40000000004 */
[----:B------:R-:W-:Y:S02]  /*8070*/  FMNMX.FTZ R0, R183, R9, !PT ;  /* 0x00000009b7007209 */ /* 0x000fe40007810000 */
[----:B------:R-:W-:Y:S02]  /*8080*/  FMNMX.FTZ R5, R199, R5, !PT ;  /* 0x00000005c7057209 */ /* 0x000fe40007810000 */
[----:B------:R-:W-:Y:S01]  /*8090*/  SHF.R.U32.HI R4, RZ, 0x10, R2 ;  /* 0x00000010ff047819 */ /* 0x000fe20000011602 */
[----:B------:R-:W1:Y:S01]  /*80a0*/  SHFL.BFLY PT, R13, R0, 0x2, 0x1f ;  /* 0x0c401f00000d7f89 */ /* 0x000e6200000e0000 */
[----:B------:R-:W-:Y:S02]  /*80b0*/  LOP3.LUT R2, R3, UR18, R240, 0x96, !PT ;  /* 0x0000001203027c12 */ /* 0x000fe4000f8e96f0 */
[----:B------:R-:W-:Y:S01]  /*80c0*/  LOP3.LUT R4, R4, 0xff, RZ, 0xc0, !PT ;  /* 0x000000ff04047812 */ /* 0x000fe200078ec0ff */
[----:B------:R-:W2:Y:S01]  /*80d0*/  SHFL.BFLY PT, R14, R5, 0x2, 0x1f ;  /* 0x0c401f00050e7f89 */ /* 0x000ea200000e0000 */
[----:B------:R-:W-:-:S02]  /*80e0*/  SHF.R.U32.HI R9, RZ, 0x10, R2 ;  /* 0x00000010ff097819 */ /* 0x000fc40000011602 */
[C---:B------:R-:W-:Y:S02]  /*80f0*/  LOP3.LUT R3, R2.reuse, 0xffff, RZ, 0xc0, !PT ;  /* 0x0000ffff02037812 */ /* 0x040fe400078ec0ff */
[----:B------:R-:W-:Y:S02]  /*8100*/  LOP3.LUT R11, R2, 0xff, RZ, 0xc0, !PT ;  /* 0x000000ff020b7812 */ /* 0x000fe400078ec0ff */
[----:B------:R-:W-:Y:S02]  /*8110*/  SHF.R.U32.HI R10, RZ, 0x18, R2 ;  /* 0x00000018ff0a7819 */ /* 0x000fe40000011602 */
[----:B------:R-:W-:Y:S02]  /*8120*/  LOP3.LUT R2, R9, 0xff, RZ, 0xc0, !PT ;  /* 0x000000ff09027812 */ /* 0x000fe400078ec0ff */
[----:B------:R-:W-:Y:S02]  /*8130*/  SHF.R.U32.HI R3, RZ, 0x8, R3 ;  /* 0x00000008ff037819 */ /* 0x000fe40000011603 */
[----:B------:R-:W-:-:S02]  /*8140*/  LOP3.LUT R9, R143, UR10, R20, 0x96, !PT ;  /* 0x0000000a8f097c12 */ /* 0x000fc4000f8e9614 */
[----:B------:R-:W-:Y:S02]  /*8150*/  PRMT R22, R11, 0x5410, R3 ;  /* 0x000054100b167816 */ /* 0x000fe40000000003 */
[----:B------:R-:W-:Y:S01]  /*8160*/  PRMT R23, R2, 0x5410, R10 ;  /* 0x0000541002177816 */ /* 0x000fe2000000000a */
[----:B------:R-:W-:Y:S01]  /*8170*/  IMAD.WIDE.U32 R2, R17, -0x2daee0ad, RZ ;  /* 0xd2511f5311027825 */ /* 0x000fe200078e00ff */
[----:B------:R-:W-:Y:S02]  /*8180*/  PRMT R140, R4, 0x5410, R12 ;  /* 0x00005410048c7816 */ /* 0x000fe4000000000c */
[----:B-1----:R-:W-:Y:S01]  /*8190*/  FMNMX.FTZ R4, R0, R13, !PT ;  /* 0x0000000d00047209 */ /* 0x002fe20007810000 */
[----:B------:R-:W-:Y:S01]  /*81a0*/  IMAD.WIDE.U32 R176, R9, -0x2daee0ad, RZ ;  /* 0xd2511f5309b07825 */ /* 0x000fe200078e00ff */
[----:B------:R-:W-:Y:S02]  /*81b0*/  LOP3.LUT R9, R3, UR9, R8, 0x96, !PT ;  /* 0x0000000903097c12 */ /* 0x000fe4000f8e9608 */
[----:B------:R-:W-:-:S02]  /*81c0*/  FSETP.NEU.FTZ.AND P6, PT, R230, -INF , PT ;  /* 0xff800000e600780b */ /* 0x000fc40003fdd000 */
[----:B------:R-:W-:Y:S01]  /*81d0*/  LOP3.LUT R2, R177, UR7, R2, 0x96, !PT ;  /* 0x00000007b1027c12 */ /* 0x000fe2000f8e9602 */
[----:B------:R-:W-:Y:S01]  /*81e0*/  IMAD.WIDE.U32 R188, R9, -0x326172a9, RZ ;  /* 0xcd9e8d5709bc7825 */ /* 0x000fe200078e00ff */
[----:B--2---:R-:W-:Y:S02]  /*81f0*/  FMNMX.FTZ R0, R5, R14, !PT ;  /* 0x0000000e05007209 */ /* 0x004fe40007810000 */
[----:B------:R-:W-:Y:S01]  /*8200*/  FMNMX.FTZ R231, R6, R15, !PT ;  /* 0x0000000f06e77209 */ /* 0x000fe20007810000 */
[----:B------:R-:W-:Y:S01]  /*8210*/  IMAD.WIDE.U32 R2, R2, -0x326172a9, RZ ;  /* 0xcd9e8d5702027825 */ /* 0x000fe200078e00ff */
[----:B------:R-:W-:Y:S02]  /*8220*/  FSEL R16, R16, RZ, P6 ;  /* 0x000000ff10107208 */ /* 0x000fe40003000000 */
[C---:B------:R-:W-:Y:S01]  /*8230*/  FSETP.NEU.FTZ.AND P4, PT, R231.reuse, -INF , PT ;  /* 0xff800000e700780b */ /* 0x040fe20003f9d000 */
[----:B------:R-:W-:Y:S01]  /*8240*/  FMUL.FTZ R17, R231, c[0x0][0x23c] ;  /* 0x00008f00e7117a20 */ /* 0x000fe20000410000 */
[----:B------:R-:W-:Y:S01]  /*8250*/  LOP3.LUT R5, R2, 0xffff, RZ, 0xc0, !PT ;  /* 0x0000ffff02057812 */ /* 0x000fe200078ec0ff */
[----:B------:R-:W-:Y:S01]  /*8260*/  FFMA.FTZ R7, R32, c[0x0][0x23c], -R16 ;  /* 0x00008f0020077a23 */ /* 0x000fe20000010810 */
[----:B------:R-:W-:-:S02]  /*8270*/  SHF.R.U32.HI R6, RZ, 0x10, R2 ;  /* 0x00000010ff067819 */ /* 0x000fc40000011602 */
[----:B------:R-:W-:Y:S01]  /*8280*/  SHF.R.U32.HI R8, RZ, 0x8, R5 ;  /* 0x00000008ff087819 */ /* 0x000fe20000011605 */
[----:B------:R1:W-:Y:S01]  /*8290*/  MUFU.EX2 R187, R7 ;  /* 0x0000000700bb7308 */ /* 0x0003e20000000800 */
[----:B------:R-:W-:Y:S02]  /*82a0*/  LOP3.LUT R5, R6, 0xff, RZ, 0xc0, !PT ;  /* 0x000000ff06057812 */ /* 0x000fe400078ec0ff */
[----:B------:R-:W-:Y:S02]  /*82b0*/  LOP3.LUT R6, R2, 0xff, RZ, 0xc0, !PT ;  /* 0x000000ff02067812 */ /* 0x000fe400078ec0ff */
[----:B------:R-:W-:Y:S02]  /*82c0*/  SHF.R.U32.HI R2, RZ, 0x18, R2 ;  /* 0x00000018ff027819 */ /* 0x000fe40000011602 */
[----:B------:R-:W-:Y:S01]  /*82d0*/  PRMT R10, R6, 0x5410, R8 ;  /* 0x00005410060a7816 */ /* 0x000fe20000000008 */
[----:B------:R-:W-:Y:S01]  /*82e0*/  FFMA.FTZ R6, R25, c[0x0][0x23c], -R16 ;  /* 0x00008f0019067a23 */ /* 0x000fe20000010810 */
[----:B------:R-:W-:Y:S01]  /*82f0*/  PRMT R11, R5, 0x5410, R2 ;  /* 0x00005410050b7816 */ /* 0x000fe20000000002 */
[----:B------:R-:W2:Y:S01]  /*8300*/  SHFL.BFLY PT, R8, R4, 0x1, 0x1f ;  /* 0x0c201f0004087f89 */ /* 0x000ea200000e0000 */
[----:B------:R-:W-:Y:S01]  /*8310*/  LOP3.LUT R2, R3, UR18, R188, 0x96, !PT ;  /* 0x0000001203027c12 */ /* 0x000fe2000f8e96bc */
[--C-:B------:R-:W-:Y:S01]  /*8320*/  FFMA.FTZ R3, R24, c[0x0][0x23c], -R16.reuse ;  /* 0x00008f0018037a23 */ /* 0x100fe20000010810 */
[----:B------:R-:W-:Y:S01]  /*8330*/  FSEL R17, R17, RZ, P4 ;  /* 0x000000ff11117208 */ /* 0x000fe20002000000 */
[----:B------:R-:W-:Y:S01]  /*8340*/  FFMA.FTZ R5, R33, c[0x0][0x23c], -R16 ;  /* 0x00008f0021057a23 */ /* 0x000fe20000010810 */
[----:B------:R-:W-:Y:S01]  /*8350*/  MUFU.EX2 R32, R6 ;  /* 0x0000000600207308 */ /* 0x000fe20000000800 */
[----:B-1----:R-:W1:Y:S07]  /*8360*/  SHFL.BFLY PT, R7, R0, 0x1, 0x1f ;  /* 0x0c201f0000077f89 */ /* 0x002e6e00000e0000 */
[----:B------:R3:W4:Y:S08]  /*8370*/  MUFU.EX2 R185, R3 ;  /* 0x0000000300b97308 */ /* 0x0007300000000800 */
[----:B------:R5:W4:Y:S01]  /*8380*/  MUFU.EX2 R19, R5 ;  /* 0x0000000500137308 */ /* 0x000b220000000800 */
[----:B--2---:R-:W-:-:S02]  /*8390*/  FMNMX.FTZ R228, R4, R8, !PT ;  /* 0x0000000804e47209 */ /* 0x004fc40007810000 */
[----:B------:R-:W2:Y:S02]  /*83a0*/  LDC.U8 R4, c[0x0][0x2d8] ;  /* 0x0000b600ff047b82 */ /* 0x000ea40000000000 */
[----:B------:R-:W-:Y:S02]  /*83b0*/  FSETP.NEU.FTZ.AND P5, PT, R228, -INF , PT ;  /* 0xff800000e400780b */ /* 0x000fe40003fbd000 */
[----:B---3--:R-:W-:Y:S02]  /*83c0*/  LOP3.LUT R3, R2, 0xffff, RZ, 0xc0, !PT ;  /* 0x0000ffff02037812 */ /* 0x008fe400078ec0ff */
[----:B-1----:R-:W-:Y:S01]  /*83d0*/  FMNMX.FTZ R229, R0, R7, !PT ;  /* 0x0000000700e57209 */ /* 0x002fe20007810000 */
[----:B------:R-:W-:-:S03]  /*83e0*/  FFMA.FTZ R0, R28, c[0x0][0x23c], -R17 ;  /* 0x00008f001c007a23 */ /* 0x000fc60000010811 */
[C---:B------:R-:W-:Y:S01]  /*83f0*/  FSETP.NEU.FTZ.AND P1, PT, R229.reuse, -INF , PT ;  /* 0xff800000e500780b */ /* 0x040fe20003f3d000 */
[----:B------:R-:W-:Y:S01]  /*8400*/  FMUL.FTZ R18, R229, c[0x0][0x23c] ;  /* 0x00008f00e5127a20 */ /* 0x000fe20000410000 */
[----:B-----5:R-:W-:Y:S02]  /*8410*/  SHF.R.U32.HI R5, RZ, 0x8, R3 ;  /* 0x00000008ff057819 */ /* 0x020fe40000011603 */
[----:B------:R-:W-:Y:S02]  /*8420*/  LOP3.LUT R3, R2, 0xff, RZ, 0xc0, !PT ;  /* 0x000000ff02037812 */ /* 0x000fe400078ec0ff */
[----:B------:R-:W-:Y:S02]  /*8430*/  FSEL R18, R18, RZ, P1 ;  /* 0x000000ff12127208 */ /* 0x000fe40000800000 */
[----:B------:R-:W-:Y:S01]  /*8440*/  PRMT R9, R3, 0x5410, R5 ;  /* 0x0000541003097816 */ /* 0x000fe20000000005 */
[----:B------:R-:W-:Y:S01]  /*8450*/  FFMA.FTZ R3, R34, c[0x0][0x23c], -R17 ;  /* 0x00008f0022037a23 */ /* 0x000fe20000010811 */
[----:B------:R-:W-:Y:S01]  /*8460*/  SHF.R.U32.HI R5, RZ, 0x10, R2 ;  /* 0x00000010ff057819 */ /* 0x000fe20000011602 */
[----:B------:R1:W-:Y:S01]  /*8470*/  MUFU.EX2 R34, R0 ;  /* 0x0000000000227308 */ /* 0x0003e20000000800 */
[----:B--2---:R-:W-:-:S07]  /*8480*/  PRMT R179, R4, 0x7054, R4 ;  /* 0x0000705404b37816 */ /* 0x004fce0000000004 */
[----:B------:R2:W-:Y:S01]  /*8490*/  MUFU.EX2 R184, R3 ;  /* 0x0000000300b87308 */ /* 0x0005e20000000800 */
[--C-:B------:R-:W-:Y:S02]  /*84a0*/  HSET2.LE.AND R4, R9, R179.reuse, PT ;  /* 0x000000b309047233 */ /* 0x100fe40003803000 */
[--C-:B------:R-:W-:Y:S02]  /*84b0*/  HSET2.LE.AND R7, R11, R179.reuse, PT ;  /* 0x000000b30b077233 */ /* 0x100fe40003803000 */
[--C-:B------:R-:W-:Y:S02]  /*84c0*/  HSET2.LE.AND R8, R22, R179.reuse, PT ;  /* 0x000000b316087233 */ /* 0x100fe40003803000 */
[--C-:B------:R-:W-:Y:S01]  /*84d0*/  HSET2.LE.AND R9, R23, R179.reuse, PT ;  /* 0x000000b317097233 */ /* 0x100fe20003803000 */
[----:B-1----:R-:W-:Y:S01]  /*84e0*/  FFMA.FTZ R0, R29, c[0x0][0x23c], -R17 ;  /* 0x00008f001d007a23 */ /* 0x002fe20000010811 */
[----:B------:R-:W-:-:S03]  /*84f0*/  HSET2.LE.AND R11, R140, R179, PT ;  /* 0x000000b38c0b7233 */ /* 0x000fc60003803000 */
[----:B------:R1:W-:Y:S01]  /*8500*/  MUFU.EX2 R177, R0 ;  /* 0x0000000000b17308 */ /* 0x0003e20000000800 */
[----:B--2---:R-:W-:Y:S02]  /*8510*/  SHF.R.U32.HI R3, RZ, 0x18, R2 ;  /* 0x00000018ff037819 */ /* 0x004fe40000011602 */
[----:B------:R-:W-:Y:S01]  /*8520*/  LOP3.LUT R2, R5, 0xff, RZ, 0xc0, !PT ;  /* 0x000000ff05027812 */ /* 0x000fe200078ec0ff */
[----:B------:R-:W-:Y:S01]  /*8530*/  FFMA.FTZ R5, R35, c[0x0][0x23c], -R17 ;  /* 0x00008f0023057a23 */ /* 0x000fe20000010811 */
[----:B----4-:R-:W-:Y:S02]  /*8540*/  MOV R35, R185 ;  /* 0x000000b900237202 */ /* 0x010fe40000000f00 */
[----:B------:R-:W-:Y:S02]  /*8550*/  PRMT R6, R2, 0x5410, R3 ;  /* 0x0000541002067816 */ /* 0x000fe40000000003 */
[----:B------:R-:W-:Y:S01]  /*8560*/  FSEL R3, R230, RZ, P6 ;  /* 0x000000ffe6037208 */ /* 0x000fe20003000000 */
[----:B------:R-:W2:Y:S01]  /*8570*/  MUFU.EX2 R5, R5 ;  /* 0x0000000500057308 */ /* 0x000ea20000000800 */
[----:B------:R-:W-:Y:S01]  /*8580*/  FSEL R2, R228, RZ, P5 ;  /* 0x000000ffe4027208 */ /* 0x000fe20002800000 */
[----:B-1----:R-:W-:Y:S01]  /*8590*/  FFMA.FTZ R0, R132, c[0x0][0x23c], -R18 ;  /* 0x00008f0084007a23 */ /* 0x002fe20000010812 */
[----:B------:R-:W-:Y:S01]  /*85a0*/  MOV R132, R19 ;  /* 0x0000001300847202 */ /* 0x000fe20000000f00 */
[----:B------:R-:W-:Y:S01]  /*85b0*/  FADD.FTZ R12, R136, -R3 ;  /* 0x80000003880c7221 */ /* 0x000fe20000010000 */
[----:B------:R-:W-:Y:S01]  /*85c0*/  FSEL R3, R231, RZ, P4 ;  /* 0x000000ffe7037208 */ /* 0x000fe20002000000 */
[----:B------:R-:W-:Y:S01]  /*85d0*/  FADD.FTZ R21, R135, -R2 ;  /* 0x8000000287157221 */ /* 0x000fe20000010000 */
[----:B------:R-:W-:Y:S01]  /*85e0*/  FSEL R2, R229, RZ, P1 ;  /* 0x000000ffe5027208 */ /* 0x000fe20000800000 */
[----:B------:R1:W-:Y:S01]  /*85f0*/  MUFU.EX2 R135, R0 ;  /* 0x0000000000877308 */ /* 0x0003e20000000800 */
[----:B------:R-:W-:Y:S01]  /*8600*/  FMUL.FTZ R12, R12, c[0x0][0x23c] ;  /* 0x00008f000c0c7a20 */ /* 0x000fe20000410000 */
[----:B------:R-:W-:Y:S01]  /*8610*/  MOV R136, R248 ;  /* 0x000000f800887202 */ /* 0x000fe20000000f00 */
[----:B------:R-:W-:Y:S01]  /*8620*/  FADD.FTZ R20, R134, -R3 ;  /* 0x8000000386147221 */ /* 0x000fe20000010000 */
[----:B------:R-:W-:Y:S01]  /*8630*/  MOV R185, R246 ;  /* 0x000000f600b97202 */ /* 0x000fe20000000f00 */
[----:B------:R-:W-:-:S02]  /*8640*/  FMUL.FTZ R3, R228, c[0x0][0x23c] ;  /* 0x00008f00e4037a20 */ /* 0x000fc40000410000 */
[----:B------:R-:W-:Y:S01]  /*8650*/  FADD.FTZ R19, R137, -R2 ;  /* 0x8000000289137221 */ /* 0x000fe20000010000 */
[----:B--2---:R-:W-:Y:S01]  /*8660*/  MOV R29, R5 ;  /* 0x00000005001d7202 */ /* 0x004fe20000000f00 */
[--C-:B------:R-:W-:Y:S01]  /*8670*/  FFMA.FTZ R2, R31, c[0x0][0x23c], -R18.reuse ;  /* 0x00008f001f027a23 */ /* 0x100fe20000010812 */
[----:B------:R-:W-:Y:S01]  /*8680*/  FSEL R3, R3, RZ, P5 ;  /* 0x000000ff03037208 */ /* 0x000fe20002800000 */
[--C-:B------:R-:W-:Y:S01]  /*8690*/  HSET2.LE.AND R5, R6, R179.reuse, PT ;  /* 0x000000b306057233 */ /* 0x100fe20003803000 */
[----:B------:R-:W-:Y:S01]  /*86a0*/  FMUL.FTZ R21, R21, c[0x0][0x23c] ;  /* 0x00008f0015157a20 */ /* 0x000fe20000410000 */
[----:B------:R2:W-:Y:S01]  /*86b0*/  MUFU.EX2 R181, R2 ;  /* 0x0000000200b57308 */ /* 0x0005e20000000800 */
[--C-:B------:R-:W-:Y:S01]  /*86c0*/  HSET2.LE.AND R6, R10, R179.reuse, PT ;  /* 0x000000b30a067233 */ /* 0x100fe20003803000 */
[----:B------:R-:W-:Y:S01]  /*86d0*/  FMUL.FTZ R20, R20, c[0x0][0x23c] ;  /* 0x00008f0014147a20 */ /* 0x000fe20000410000 */
[----:B------:R-:W-:Y:S01]  /*86e0*/  HSET2.LE.AND R10, R141, R179, PT ;  /* 0x000000b38d0a7233 */ /* 0x000fe20003803000 */
[----:B-1----:R-:W-:Y:S01]  /*86f0*/  FFMA.FTZ R0, R133, c[0x0][0x23c], -R18 ;  /* 0x00008f0085007a23 */ /* 0x002fe20000010812 */
[----:B------:R-:W-:Y:S01]  /*8700*/  MOV R133, R247 ;  /* 0x000000f700857202 */ /* 0x000fe20000000f00 */
[----:B------:R-:W-:-:S02]  /*8710*/  FMUL.FTZ R19, R19, c[0x0][0x23c] ;  /* 0x00008f0013137a20 */ /* 0x000fc40000410000 */
[----:B------:R1:W-:Y:S01]  /*8720*/  MUFU.EX2 R28, R0 ;  /* 0x00000000001c7308 */ /* 0x0003e20000000800 */
[----:B--2---:R-:W-:-:S07]  /*8730*/  FFMA.FTZ R2, R138, c[0x0][0x23c], -R3 ;  /* 0x00008f008a027a23 */ /* 0x004fce0000010803 */
[----:B------:R-:W2:Y:S01]  /*8740*/  MUFU.EX2 R25, R20 ;  /* 0x0000001400197308 */ /* 0x000ea20000000800 */
[----:B-1----:R-:W-:-:S07]  /*8750*/  FFMA.FTZ R0, R30, c[0x0][0x23c], -R18 ;  /* 0x00008f001e007a23 */ /* 0x002fce0000010812 */
[----:B------:R1:W-:Y:S08]  /*8760*/  MUFU.EX2 R243, R2 ;  /* 0x0000000200f37308 */ /* 0x0003f00000000800 */
[----:B------:R3:W-:Y:S01]  /*8770*/  MUFU.EX2 R33, R0 ;  /* 0x0000000000217308 */ /* 0x0007e20000000800 */
[-C--:B--2---:R-:W-:Y:S02]  /*8780*/  FMUL.FTZ R148, R148, R25.reuse ;  /* 0x0000001994947220 */ /* 0x084fe40000410000 */
[----:B------:R-:W-:-:S02]  /*8790*/  FMUL.FTZ R149, R149, R25 ;  /* 0x0000001995957220 */ /* 0x000fc40000410000 */
[-C--:B------:R-:W-:Y:S02]  /*87a0*/  FMUL.FTZ R152, R152, R25.reuse ;  /* 0x0000001998987220 */ /* 0x080fe40000410000 */
[-C--:B------:R-:W-:Y:S01]  /*87b0*/  FMUL.FTZ R153, R153, R25.reuse ;  /* 0x0000001999997220 */ /* 0x080fe20000410000 */
[----:B------:R-:W2:Y:S01]  /*87c0*/  MUFU.EX2 R24, R19 ;  /* 0x0000001300187308 */ /* 0x000ea20000000800 */
[----:B-1----:R-:W-:Y:S02]  /*87d0*/  FFMA.FTZ R2, R139, c[0x0][0x23c], -R3 ;  /* 0x00008f008b027a23 */ /* 0x002fe40000010803 */
[-C--:B------:R-:W-:Y:S02]  /*87e0*/  FMUL.FTZ R164, R164, R25.reuse ;  /* 0x00000019a4a47220 */ /* 0x080fe40000410000 */
[-C--:B------:R-:W-:Y:S02]  /*87f0*/  FMUL.FTZ R165, R165, R25.reuse ;  /* 0x00000019a5a57220 */ /* 0x080fe40000410000 */
[-C--:B------:R-:W-:Y:S01]  /*8800*/  FMUL.FTZ R168, R168, R25.reuse ;  /* 0x00000019a8a87220 */ /* 0x080fe20000410000 */
[----:B------:R1:W4:Y:S01]  /*8810*/  MUFU.EX2 R242, R2 ;  /* 0x0000000200f27308 */ /* 0x0003220000000800 */
[----:B---3--:R-:W-:Y:S01]  /*8820*/  F2FP.BF16.PACK_AB R0, R29, R184 ;  /* 0x000000b81d00723e */ /* 0x008fe200000010ff */
[----:B------:R-:W-:-:S02]  /*8830*/  FMUL.FTZ R169, R169, R25 ;  /* 0x00000019a9a97220 */ /* 0x000fc40000410000 */
[-C--:B------:R-:W-:Y:S01]  /*8840*/  FMUL.FTZ R40, R40, R25.reuse ;  /* 0x0000001928287220 */ /* 0x080fe20000410000 */
[----:B------:R-:W-:Y:S01]  /*8850*/  LOP3.LUT R4, R4, R0, RZ, 0xc0, !PT ;  /* 0x0000000004047212 */ /* 0x000fe200078ec0ff */
[----:B------:R-:W-:Y:S01]  /*8860*/  FMUL.FTZ R41, R41, R25 ;  /* 0x0000001929297220 */ /* 0x000fe20000410000 */
[----:B------:R-:W-:Y:S01]  /*8870*/  F2FP.BF16.PACK_AB R0, R28, R135 ;  /* 0x000000871c00723e */ /* 0x000fe200000010ff */
[-C--:B--2---:R-:W-:Y:S02]  /*8880*/  FMUL.FTZ R150, R150, R24.reuse ;  /* 0x0000001896967220 */ /* 0x084fe40000410000 */
[----:B------:R-:W-:Y:S01]  /*8890*/  FMUL.FTZ R151, R151, R24 ;  /* 0x0000001897977220 */ /* 0x000fe20000410000 */
[----:B------:R-:W-:Y:S01]  /*88a0*/  LOP3.LUT R5, R5, R0, RZ, 0xc0, !PT ;  /* 0x0000000005057212 */ /* 0x000fe200078ec0ff */
[----:B------:R-:W-:Y:S01]  /*88b0*/  FMUL.FTZ R154, R154, R24 ;  /* 0x000000189a9a7220 */ /* 0x000fe20000410000 */
[----:B------:R-:W-:Y:S01]  /*88c0*/  F2FP.BF16.PACK_AB R0, R177, R34 ;  /* 0x00000022b100723e */ /* 0x000fe200000010ff */
[----:B------:R-:W-:-:S02]  /*88d0*/  FMUL.FTZ R155, R155, R24 ;  /* 0x000000189b9b7220 */ /* 0x000fc40000410000 */
[----:B-1----:R-:W-:Y:S01]  /*88e0*/  FFMA.FTZ R2, R26, c[0x0][0x23c], -R3 ;  /* 0x00008f001a027a23 */ /* 0x002fe20000010803 */
[----:B------:R-:W-:Y:S01]  /*88f0*/  LOP3.LUT R6, R6, R0, RZ, 0xc0, !PT ;  /* 0x0000000006067212 */ /* 0x000fe200078ec0ff */
[----:B------:R-:W1:Y:S01]  /*8900*/  MUFU.EX2 R26, R21 ;  /* 0x00000015001a7308 */ /* 0x000e620000000800 */
[----:B------:R-:W-:Y:S01]  /*8910*/  F2FP.BF16.PACK_AB R0, R181, R33 ;  /* 0x00000021b500723e */ /* 0x000fe200000010ff */
[-C--:B------:R-:W-:Y:S02]  /*8920*/  FMUL.FTZ R166, R166, R24.reuse ;  /* 0x00000018a6a67220 */ /* 0x080fe40000410000 */
[----:B------:R-:W-:Y:S01]  /*8930*/  FMUL.FTZ R167, R167, R24 ;  /* 0x00000018a7a77220 */ /* 0x000fe20000410000 */
[----:B------:R-:W-:Y:S01]  /*8940*/  LOP3.LUT R7, R7, R0, RZ, 0xc0, !PT ;  /* 0x0000000007077212 */ /* 0x000fe200078ec0ff */
[-C--:B------:R-:W-:Y:S01]  /*8950*/  FMUL.FTZ R170, R170, R24.reuse ;  /* 0x00000018aaaa7220 */ /* 0x080fe20000410000 */
[----:B------:R-:W-:Y:S01]  /*8960*/  F2FP.BF16.PACK_AB R0, R132, R187 ;  /* 0x000000bb8400723e */ /* 0x000fe200000010ff */
[----:B------:R2:W-:Y:S01]  /*8970*/  MUFU.EX2 R240, R2 ;  /* 0x0000000200f07308 */ /* 0x0005e20000000800 */
[----:B------:R-:W-:-:S02]  /*8980*/  FMUL.FTZ R171, R171, R24 ;  /* 0x00000018abab7220 */ /* 0x000fc40000410000 */
[----:B------:R-:W-:Y:S01]  /*8990*/  LOP3.LUT R8, R8, R0, RZ, 0xc0, !PT ;  /* 0x0000000008087212 */ /* 0x000fe200078ec0ff */
[-C--:B------:R-:W-:Y:S01]  /*89a0*/  FMUL.FTZ R42, R42, R24.reuse ;  /* 0x000000182a2a7220 */ /* 0x080fe20000410000 */
[----:B----4-:R-:W-:Y:S01]  /*89b0*/  F2FP.BF16.PACK_AB R0, R242, R243 ;  /* 0x000000f3f200723e */ /* 0x010fe200000010ff */
[----:B------:R-:W-:Y:S02]  /*89c0*/  FMUL.FTZ R43, R43, R24 ;  /* 0x000000182b2b7220 */ /* 0x000fe40000410000 */
[----:B-1----:R-:W-:Y:S01]  /*89d0*/  FMUL.FTZ R146, R146, R26 ;  /* 0x0000001a92927220 */ /* 0x002fe20000410000 */
[----:B------:R-:W-:Y:S01]  /*89e0*/  LOP3.LUT R9, R9, R0, RZ, 0xc0, !PT ;  /* 0x0000000009097212 */ /* 0x000fe200078ec0ff */
[-C--:B------:R-:W-:Y:S01]  /*89f0*/  FMUL.FTZ R147, R147, R26.reuse ;  /* 0x0000001a93937220 */ /* 0x080fe20000410000 */
[----:B------:R-:W-:Y:S01]  /*8a00*/  F2FP.BF16.PACK_AB R0, R32, R35 ;  /* 0x000000232000723e */ /* 0x000fe200000010ff */
[-C--:B------:R-:W-:Y:S01]  /*8a10*/  FMUL.FTZ R158, R158, R26.reuse ;  /* 0x0000001a9e9e7220 */ /* 0x080fe20000410000 */
[----:B------:R-:W-:Y:S01]  /*8a20*/  LDSM.16.MT88.4 R20, [R210+0xb000] ;  /* 0x00b00000d214783b */ /* 0x000fe20000004200 */
[----:B------:R-:W-:Y:S01]  /*8a30*/  FMUL.FTZ R159, R159, R26 ;  /* 0x0000001a9f9f7220 */ /* 0x000fe20000410000 */
[----:B------:R-:W-:Y:S01]  /*8a40*/  LOP3.LUT R10, R10, R0, RZ, 0xc0, !PT ;  /* 0x000000000a0a7212 */ /* 0x000fe200078ec0ff */
[----:B--2---:R-:W-:-:S02]  /*8a50*/  FFMA.FTZ R2, R27, c[0x0][0x23c], -R3 ;  /* 0x00008f001b027a23 */ /* 0x004fc40000010803 */
[----:B------:R1:W2:Y:S01]  /*8a60*/  MUFU.EX2 R27, R12 ;  /* 0x0000000c001b7308 */ /* 0x0002a20000000800 */
[-C--:B------:R-:W-:Y:S02]  /*8a70*/  FMUL.FTZ R162, R162, R26.reuse ;  /* 0x0000001aa2a27220 */ /* 0x080fe40000410000 */
[-C--:B------:R-:W-:Y:S02]  /*8a80*/  FMUL.FTZ R163, R163, R26.reuse ;  /* 0x0000001aa3a37220 */ /* 0x080fe40000410000 */
[-C--:B------:R-:W-:Y:S02]  /*8a90*/  FMUL.FTZ R174, R174, R26.reuse ;  /* 0x0000001aaeae7220 */ /* 0x080fe40000410000 */
[-C--:B------:R-:W-:Y:S01]  /*8aa0*/  FMUL.FTZ R175, R175, R26.reuse ;  /* 0x0000001aafaf7220 */ /* 0x080fe20000410000 */
[----:B------:R-:W3:Y:S01]  /*8ab0*/  MUFU.EX2 R188, R2 ;  /* 0x0000000200bc7308 */ /* 0x000ee20000000800 */
[-C--:B------:R-:W-:Y:S02]  /*8ac0*/  FMUL.FTZ R38, R38, R26.reuse ;  /* 0x0000001a26267220 */ /* 0x080fe40000410000 */
[----:B------:R-:W-:-:S02]  /*8ad0*/  FMUL.FTZ R39, R39, R26 ;  /* 0x0000001a27277220 */ /* 0x000fc40000410000 */
[-C--:B------:R-:W-:Y:S02]  /*8ae0*/  FMUL.FTZ R44, R44, R25.reuse ;  /* 0x000000192c2c7220 */ /* 0x080fe40000410000 */
[----:B------:R-:W-:Y:S01]  /*8af0*/  FMUL.FTZ R45, R45, R25 ;  /* 0x000000192d2d7220 */ /* 0x000fe20000410000 */
[----:B-1----:R-:W1:Y:S01]  /*8b00*/  LDSM.16.MT88.4 R12, [R205+0xa000] ;  /* 0x00a00000cd0c783b */ /* 0x002e620000004200 */
[-C--:B--2---:R-:W-:Y:S02]  /*8b10*/  FMUL.FTZ R144, R144, R27.reuse ;  /* 0x0000001b90907220 */ /* 0x084fe40000410000 */
[-C--:B------:R-:W-:Y:S02]  /*8b20*/  FMUL.FTZ R145, R145, R27.reuse ;  /* 0x0000001b91917220 */ /* 0x080fe40000410000 */
[-C--:B------:R-:W-:Y:S02]  /*8b30*/  FMUL.FTZ R156, R156, R27.reuse ;  /* 0x0000001b9c9c7220 */ /* 0x080fe40000410000 */
[-C--:B------:R-:W-:Y:S01]  /*8b40*/  FMUL.FTZ R157, R157, R27.reuse ;  /* 0x0000001b9d9d7220 */ /* 0x080fe20000410000 */
[----:B---3--:R-:W-:Y:S01]  /*8b50*/  F2FP.BF16.PACK_AB R0, R188, R240 ;  /* 0x000000f0bc00723e */ /* 0x008fe200000010ff */
[-C--:B------:R-:W-:Y:S01]  /*8b60*/  FMUL.FTZ R160, R160, R27.reuse ;  /* 0x0000001ba0a07220 */ /* 0x080fe20000410000 */
[----:B------:R-:W-:Y:S01]  /*8b70*/  LOP3.LUT R2, R189, UR8, R142, 0x96, !PT ;  /* 0x00000008bd027c12 */ /* 0x000fe2000f8e968e */
[-C--:B------:R-:W-:Y:S01]  /*8b80*/  FMUL.FTZ R161, R161, R27.reuse ;  /* 0x0000001ba1a17220 */ /* 0x080fe20000410000 */
[----:B------:R-:W-:Y:S01]  /*8b90*/  LOP3.LUT R11, R11, R0, RZ, 0xc0, !PT ;  /* 0x000000000b0b7212 */ /* 0x000fe200078ec0ff */
[----:B------:R-:W-:-:S02]  /*8ba0*/  FMUL.FTZ R172, R172, R27 ;  /* 0x0000001bacac7220 */ /* 0x000fc40000410000 */
[-C--:B------:R-:W-:Y:S02]  /*8bb0*/  FMUL.FTZ R173, R173, R27.reuse ;  /* 0x0000001badad7220 */ /* 0x080fe40000410000 */
[-C--:B------:R-:W-:Y:S02]  /*8bc0*/  FMUL.FTZ R36, R36, R27.reuse ;  /* 0x0000001b24247220 */ /* 0x080fe40000410000 */
[-C--:B------:R-:W-:Y:S02]  /*8bd0*/  FMUL.FTZ R37, R37, R27.reuse ;  /* 0x0000001b25257220 */ /* 0x080fe40000410000 */
[-C--:B------:R-:W-:Y:S02]  /*8be0*/  FMUL.FTZ R46, R46, R24.reuse ;  /* 0x000000182e2e7220 */ /* 0x080fe40000410000 */
[----:B------:R-:W-:Y:S02]  /*8bf0*/  FMUL.FTZ R47, R47, R24 ;  /* 0x000000182f2f7220 */ /* 0x000fe40000410000 */
        /* <DEDUP_REMOVED lines=8> */
[-C--:B-1----:R-:W-:Y:S01]  /*8c80*/  HMMA.16816.F32.BF16 R144, R8, R12.reuse, R144 ;  /* 0x0000000c0890723c */ /* 0x082fe20000041890 */
        /* <DEDUP_REMOVED lines=8> */
[----:B------:R-:W-:Y:S01]  /*8d10*/  FMUL.FTZ R63, R63, R24 ;  /* 0x000000183f3f7220 */ /* 0x000fe20000410000 */
[----:B------:R-:W-:Y:S01]  /*8d20*/  HMMA.16816.F32.BF16 R152, R4, R14, R152 ;  /* 0x0000000e0498723c */ /* 0x000fe20000041898 */
[-C--:B------:R-:W-:Y:S02]  /*8d30*/  FMUL.FTZ R64, R64, R27.reuse ;  /* 0x0000001b40407220 */ /* 0x080fe40000410000 */
[----:B------:R-:W-:Y:S02]  /*8d40*/  FMUL.FTZ R65, R65, R27 ;  /* 0x0000001b41417220 */ /* 0x000fe40000410000 */
[----:B------:R-:W-:-:S02]  /*8d50*/  FMUL.FTZ R66, R66, R26 ;  /* 0x0000001a42427220 */ /* 0x000fc40000410000 */
[-C--:B------:R-:W-:Y:S01]  /*8d60*/  FMUL.FTZ R67, R67, R26.reuse ;  /* 0x0000001a43437220 */ /* 0x080fe20000410000 */
[----:B------:R-:W-:Y:S01]  /*8d70*/  HMMA.16816.F32.BF16 R248, R8, R14, R156 ;  /* 0x0000000e08f8723c */ /* 0x000fe2000004189c */
[----:B------:R-:W1:Y:S01]  /*8d80*/  LDSM.16.MT88.4 R12, [R207+0xa000] ;  /* 0x00a00000cf0c783b */ /* 0x000e620000004200 */
[-C--:B------:R-:W-:Y:S02]  /*8d90*/  FMUL.FTZ R68, R68, R27.reuse ;  /* 0x0000001b44447220 */ /* 0x080fe40000410000 */
[----:B------:R-:W-:Y:S01]  /*8da0*/  FMUL.FTZ R69, R69, R27 ;  /* 0x0000001b45457220 */ /* 0x000fe20000410000 */
[----:B------:R-:W-:Y:S01]  /*8db0*/  LDSM.16.MT88.4 R156, [R205+0xa800] ;  /* 0x00a80000cd9c783b */ /* 0x000fe20000004200 */
        /* <DEDUP_REMOVED lines=11> */
[-C--:B------:R-:W-:Y:S02]  /*8e70*/  FMUL.FTZ R81, R81, R27.reuse ;  /* 0x0000001b51517220 */ /* 0x080fe40000410000 */
[-C--:B------:R-:W-:Y:S02]  /*8e80*/  FMUL.FTZ R82, R82, R26.reuse ;  /* 0x0000001a52527220 */ /* 0x080fe40000410000 */
[----:B------:R-:W-:Y:S02]  /*8e90*/  FMUL.FTZ R83, R83, R26 ;  /* 0x0000001a53537220 */ /* 0x000fe40000410000 */
[----:B------:R-:W-:-:S02]  /*8ea0*/  FMUL.FTZ R84, R84, R27 ;  /* 0x0000001b54547220 */ /* 0x000fc40000410000 */
[----:B------:R-:W-:Y:S02]  /*8eb0*/  FMUL.FTZ R85, R85, R27 ;  /* 0x0000001b55557220 */ /* 0x000fe40000410000 */
[-C--:B------:R-:W-:Y:S02]  /*8ec0*/  FMUL.FTZ R86, R86, R26.reuse ;  /* 0x0000001a56567220 */ /* 0x080fe40000410000 */
[----:B------:R-:W-:Y:S01]  /*8ed0*/  FMUL.FTZ R87, R87, R26 ;  /* 0x0000001a57577220 */ /* 0x000fe20000410000 */
[----:B-1----:R-:W-:Y:S01]  /*8ee0*/  HMMA.16816.F32.BF16 R160, R8, R12, R160 ;  /* 0x0000000c08a0723c */ /* 0x002fe200000418a0 */
[-C--:B------:R-:W-:Y:S02]  /*8ef0*/  FMUL.FTZ R88, R88, R25.reuse ;  /* 0x0000001958587220 */ /* 0x080fe40000410000 */
[----:B------:R-:W-:Y:S02]  /*8f00*/  FMUL.FTZ R89, R89, R25 ;  /* 0x0000001959597220 */ /* 0x000fe40000410000 */
[----:B------:R-:W-:-:S02]  /*8f10*/  FMUL.FTZ R90, R90, R24 ;  /* 0x000000185a5a7220 */ /* 0x000fc40000410000 */
[-C--:B------:R-:W-:Y:S01]  /*8f20*/  FMUL.FTZ R91, R91, R24.reuse ;  /* 0x000000185b5b7220 */ /* 0x080fe20000410000 */
[C---:B------:R-:W-:Y:S01]  /*8f30*/  HMMA.16816.F32.BF16 R164, R4.reuse, R12, R164 ;  /* 0x0000000c04a4723c */ /* 0x040fe200000418a4 */
[-C--:B------:R-:W-:Y:S02]  /*8f40*/  FMUL.FTZ R92, R92, R25.reuse ;  /* 0x000000195c5c7220 */ /* 0x080fe40000410000 */
[----:B------:R-:W-:Y:S02]  /*8f50*/  FMUL.FTZ R93, R93, R25 ;  /* 0x000000195d5d7220 */ /* 0x000fe40000410000 */
        /* <DEDUP_REMOVED lines=8> */
[----:B------:R-:W1:Y:S01]  /*8fe0*/  LDSM.16.MT88.4 R12, [R210+0xa000] ;  /* 0x00a00000d20c783b */ /* 0x000e620000004200 */
[-C--:B------:R-:W-:Y:S02]  /*8ff0*/  FMUL.FTZ R112, R112, R27.reuse ;  /* 0x0000001b70707220 */ /* 0x080fe40000410000 */
[----:B------:R-:W-:Y:S01]  /*9000*/  FMUL.FTZ R113, R113, R27 ;  /* 0x0000001b71717220 */ /* 0x000fe20000410000 */
[----:B------:R-:W-:Y:S01]  /*9010*/  LDSM.16.MT88.4 R172, [R207+0xa800] ;  /* 0x00a80000cfac783b */ /* 0x000fe20000004200 */
[----:B------:R-:W-:-:S02]  /*9020*/  FMUL.FTZ R114, R114, R26 ;  /* 0x0000001a72727220 */ /* 0x000fc40000410000 */
[----:B------:R-:W-:Y:S02]  /*9030*/  FMUL.FTZ R115, R115, R26 ;  /* 0x0000001a73737220 */ /* 0x000fe40000410000 */
[----:B------:R-:W-:Y:S02]  /*9040*/  FFMA.FTZ R0, R197, c[0x0][0x23c], -R16 ;  /* 0x00008f00c5007a23 */ /* 0x000fe40000010810 */
[-C--:B------:R-:W-:Y:S02]  /*9050*/  FMUL.FTZ R124, R124, R25.reuse ;  /* 0x000000197c7c7220 */ /* 0x080fe40000410000 */
[----:B------:R-:W-:Y:S02]  /*9060*/  FMUL.FTZ R125, R125, R25 ;  /* 0x000000197d7d7220 */ /* 0x000fe40000410000 */
[-C--:B------:R-:W-:Y:S02]  /*9070*/  FMUL.FTZ R126, R126, R24.reuse ;  /* 0x000000187e7e7220 */ /* 0x080fe40000410000 */
[----:B------:R-:W-:-:S02]  /*9080*/  FMUL.FTZ R127, R127, R24 ;  /* 0x000000187f7f7220 */ /* 0x000fc40000410000 */
[-C--:B------:R-:W-:Y:S02]  /*9090*/  FMUL.FTZ R104, R104, R25.reuse ;  /* 0x0000001968687220 */ /* 0x080fe40000410000 */
[-C--:B------:R-:W-:Y:S02]  /*90a0*/  FMUL.FTZ R105, R105, R25.reuse ;  /* 0x0000001969697220 */ /* 0x080fe40000410000 */
[-C--:B------:R-:W-:Y:S02]  /*90b0*/  FMUL.FTZ R106, R106, R24.reuse ;  /* 0x000000186a6a7220 */ /* 0x080fe40000410000 */
[----:B------:R-:W-:Y:S02]  /*90c0*/  FMUL.FTZ R107, R107, R24 ;  /* 0x000000186b6b7220 */ /* 0x000fe40000410000 */
[-C--:B------:R-:W-:Y:S02]  /*90d0*/  FMUL.FTZ R108, R108, R25.reuse ;  /* 0x000000196c6c7220 */ /* 0x080fe40000410000 */
[----:B------:R-:W-:-:S02]  /*90e0*/  FMUL.FTZ R109, R109, R25 ;  /* 0x000000196d6d7220 */ /* 0x000fc40000410000 */
[-C--:B------:R-:W-:Y:S01]  /*90f0*/  FMUL.FTZ R120, R120, R25.reuse ;  /* 0x0000001978787220 */ /* 0x080fe20000410000 */
[----:B------:R-:W-:Y:S01]  /*9100*/  HMMA.16816.F32.BF16 R104, R4, R20, R104 ;  /* 0x000000140468723c */ /* 0x000fe20000041868 */
[----:B------:R-:W-:Y:S02]  /*9110*/  FMUL.FTZ R121, R121, R25 ;  /* 0x0000001979797220 */ /* 0x000fe40000410000 */
[-C--:B------:R-:W-:Y:S02]  /*9120*/  FMUL.FTZ R110, R110, R24.reuse ;  /* 0x000000186e6e7220 */ /* 0x080fe40000410000 */
[-C--:B------:R-:W-:Y:S02]  /*9130*/  FMUL.FTZ R111, R111, R24.reuse ;  /* 0x000000186f6f7220 */ /* 0x080fe40000410000 */
[-C--:B------:R-:W-:Y:S01]  /*9140*/  FMUL.FTZ R122, R122, R24.reuse ;  /* 0x000000187a7a7220 */ /* 0x080fe20000410000 */
[----:B-1----:R-:W-:Y:S01]  /*9150*/  HMMA.16816.F32.BF16 R36, R8, R12, R36 ;  /* 0x0000000c0824723c */ /* 0x002fe20000041824 */
        /* <DEDUP_REMOVED lines=9> */
[-C--:B------:R-:W-:Y:S01]  /*91f0*/  HMMA.16816.F32.BF16 R44, R4, R14.reuse, R44 ;  /* 0x0000000e042c723c */ /* 0x080fe2000004182c */
[-C--:B------:R-:W-:Y:S02]  /*9200*/  FMUL.FTZ R119, R119, R26.reuse ;  /* 0x0000001a77777220 */ /* 0x080fe40000410000 */
[-C--:B------:R-:W-:Y:S02]  /*9210*/  FMUL.FTZ R128, R128, R27.reuse ;  /* 0x0000001b80807220 */ /* 0x080fe40000410000 */
[----:B------:R-:W-:Y:S02]  /*9220*/  FMUL.FTZ R129, R129, R27 ;  /* 0x0000001b81817220 */ /* 0x000fe40000410000 */
[-C--:B------:R-:W-:Y:S01]  /*9230*/  FMUL.FTZ R130, R130, R26.reuse ;  /* 0x0000001a82827220 */ /* 0x080fe20000410000 */
[----:B------:R-:W-:Y:S01]  /*9240*/  HMMA.16816.F32.BF16 R236, R8, R14, R48 ;  /* 0x0000000e08ec723c */ /* 0x000fe20000041830 */
[----:B------:R-:W1:Y:S01]  /*9250*/  LDSM.16.MT88.4 R12, [R209+0xa000] ;  /* 0x00a00000d10c783b */ /* 0x000e620000004200 */
[----:B------:R-:W-:-:S02]  /*9260*/  FMUL.FTZ R131, R131, R26 ;  /* 0x0000001a83837220 */ /* 0x000fc40000410000 */
[--C-:B------:R-:W-:Y:S01]  /*9270*/  FFMA.FTZ R19, R203, c[0x0][0x23c], -R18.reuse ;  /* 0x00008f00cb137a23 */ /* 0x100fe20000010812 */
[----:B------:R-:W-:Y:S03]  /*9280*/  LDSM.16.MT88.4 R48, [R210+0xa800] ;  /* 0x00a80000d230783b */ /* 0x000fe60000004200 */
[----:B------:R-:W-:Y:S02]  /*9290*/  HMMA.16816.F32.BF16 R108, R4, R22, R108 ;  /* 0x00000016046c723c */ /* 0x000fe4000004186c */
[----:B------:R-:W-:Y:S06]  /*92a0*/  MUFU.EX2 R19, R19 ;  /* 0x0000001300137308 */ /* 0x000fec0000000800 */
[----:B------:R-:W-:Y:S07]  /*92b0*/  HMMA.16816.F32.BF16 R100, R8, R20, R100 ;  /* 0x000000140864723c */ /* 0x000fee0000041864 */
[----:B------:R-:W-:-:S06]  /*92c0*/  FFMA.FTZ R20, R202, c[0x0][0x23c], -R18 ;  /* 0x00008f00ca147a23 */ /* 0x000fcc0000010812 */
[----:B------:R-:W-:Y:S01]  /*92d0*/  MUFU.EX2 R20, R20 ;  /* 0x0000001400147308 */ /* 0x000fe20000000800 */
[-C--:B-1----:R-:W-:Y:S08]  /*92e0*/  HMMA.16816.F32.BF16 R52, R8, R12.reuse, R52 ;  /* 0x0000000c0834723c */ /* 0x082ff00000041834 */
[C---:B------:R-:W-:Y:S08]  /*92f0*/  HMMA.16816.F32.BF16 R56, R4.reuse, R12, R56 ;  /* 0x0000000c0438723c */ /* 0x040ff00000041838 */
[-C--:B------:R-:W-:Y:S08]  /*9300*/  HMMA.16816.F32.BF16 R60, R4, R14.reuse, R60 ;  /* 0x0000000e043c723c */ /* 0x080ff0000004183c */
[----:B------:R-:W-:Y:S01]  /*9310*/  HMMA.16816.F32.BF16 R232, R8, R14, R64 ;  /* 0x0000000e08e8723c */ /* 0x000fe20000041840 */
[----:B------:R-:W1:Y:S06]  /*9320*/  LDSM.16.MT88.4 R12, [R205+0xb000] ;  /* 0x00b00000cd0c783b */ /* 0x000e6c0000004200 */
        /* <DEDUP_REMOVED lines=12> */
[----:B------:R-:W-:Y:S02]  /*93f0*/  MOV R80, R132 ;  /* 0x0000008400507202 */ /* 0x000fe40000000f00 */
[----:B------:R-:W-:Y:S07]  /*9400*/  HMMA.16816.F32.BF16 R132, R8, R22, R112 ;  /* 0x000000160884723c */ /* 0x000fee0000041870 */
[----:B------:R-:W-:-:S02]  /*9410*/  MOV R114, R177 ;  /* 0x000000b100727202 */ /* 0x000fc40000000f00 */
[----:B------:R2:W-:Y:S01]  /*9420*/  MUFU.EX2 R177, R0 ;  /* 0x0000000000b17308 */ /* 0x0005e20000000800 */
[----:B------:R-:W-:Y:S02]  /*9430*/  MOV R112, R179 ;  /* 0x000000b300707202 */ /* 0x000fe40000000f00 */
[----:B------:R-:W-:Y:S02]  /*9440*/  MOV R113, R181 ;  /* 0x000000b500717202 */ /* 0x000fe40000000f00 */
[----:B------:R-:W-:Y:S02]  /*9450*/  MOV R115, R32 ;  /* 0x0000002000737202 */ /* 0x000fe40000000f00 */
[----:B------:R-:W-:Y:S02]  /*9460*/  MOV R197, R114 ;  /* 0x0000007200c57202 */ /* 0x000fe40000000f00 */
[----:B------:R-:W-:Y:S01]  /*9470*/  MOV R189, R113 ;  /* 0x0000007100bd7202 */ /* 0x000fe20000000f00 */
[----:B--2---:R-:W-:Y:S01]  /*9480*/  FFMA.FTZ R0, R196, c[0x0][0x23c], -R16 ;  /* 0x00008f00c4007a23 */ /* 0x004fe20000010810 */
[----:B-1----:R-:W-:Y:S01]  /*9490*/  HMMA.16816.F32.BF16 R84, R8, R12, R84 ;  /* 0x0000000c0854723c */ /* 0x002fe20000041854 */
[----:B------:R-:W-:-:S02]  /*94a0*/  MOV R196, R115 ;  /* 0x0000007300c47202 */ /* 0x000fc40000000f00 */
[----:B------:R1:W-:Y:S05]  /*94b0*/  MUFU.EX2 R179, R0 ;  /* 0x0000000000b37308 */ /* 0x0003ea0000000800 */
[C---:B------:R-:W-:Y:S08]  /*94c0*/  HMMA.16816.F32.BF16 R88, R4.reuse, R12, R88 ;  /* 0x0000000c0458723c */ /* 0x040ff00000041858 */
[----:B------:R-:W-:Y:S01]  /*94d0*/  HMMA.16816.F32.BF16 R92, R4, R14, R92 ;  /* 0x0000000e045c723c */ /* 0x000fe2000004185c */
[----:B-1----:R-:W-:-:S04]  /*94e0*/  FFMA.FTZ R0, R191, c[0x0][0x23c], -R16 ;  /* 0x00008f00bf007a23 */ /* 0x002fc80000010810 */
[----:B------:R1:W-:Y:S03]  /*94f0*/  MUFU.EX2 R181, R0 ;  /* 0x0000000000b57308 */ /* 0x0003e60000000800 */
[----:B------:R-:W-:Y:S01]  /*9500*/  HMMA.16816.F32.BF16 R136, R8, R14, R96 ;  /* 0x0000000e0888723c */ /* 0x000fe20000041860 */
[----:B------:R-:W2:Y:S06]  /*9510*/  LDSM.16.MT88.4 R12, [R209+0xb000] ;  /* 0x00b00000d10c783b */ /* 0x000eac0000004200 */
[----:B------:R-:W-:-:S02]  /*9520*/  MOV R99, R29 ;  /* 0x0000001d00637202 */ /* 0x000fc40000000f00 */
[----:B------:R-:W-:Y:S02]  /*9530*/  MOV R98, R28 ;  /* 0x0000001c00627202 */ /* 0x000fe40000000f00 */
[----:B------:R-:W-:Y:S02]  /*9540*/  MOV R97, R35 ;  /* 0x0000002300617202 */ /* 0x000fe40000000f00 */
[----:B------:R-:W-:Y:S01]  /*9550*/  MOV R96, R34 ;  /* 0x0000002200607202 */ /* 0x000fe20000000f00 */
[----:B-1----:R-:W-:-:S04]  /*9560*/  FFMA.FTZ R0, R182, c[0x0][0x23c], -R16 ;  /* 0x00008f00b6007a23 */ /* 0x002fc80000010810 */
[----:B------:R1:W-:Y:S02]  /*9570*/  MUFU.EX2 R182, R0 ;  /* 0x0000000000b67308 */ /* 0x0003e40000000800 */
[----:B-1----:R-:W-:Y:S01]  /*9580*/  FFMA.FTZ R0, R198, c[0x0][0x23c], -R3 ;  /* 0x00008f00c6007a23 */ /* 0x002fe20000010803 */
[----:B------:R-:W-:-:S05]  /*9590*/  MOV R198, R96 ;  /* 0x0000006000c67202 */ /* 0x000fca0000000f00 */
[----:B------:R1:W-:Y:S01]  /*95a0*/  MUFU.EX2 R140, R0 ;  /* 0x00000000008c7308 */ /* 0x0003e20000000800 */
[C---:B--2---:R-:W-:Y:S07]  /*95b0*/  HMMA.16816.F32.BF16 R28, R4.reuse, R14, R124 ;  /* 0x0000000e041c723c */ /* 0x044fee000004187c */
[----:B------:R-:W-:Y:S01]  /*95c0*/  MOV R125, R33 ;  /* 0x00000021007d7202 */ /* 0x000fe20000000f00 */
[----:B------:R-:W-:Y:S03]  /*95d0*/  HMMA.16816.F32.BF16 R120, R4, R12, R120 ;  /* 0x0000000c0478723c */ /* 0x000fe60000041878 */
[----:B------:R-:W-:Y:S01]  /*95e0*/  MOV R191, R125 ;  /* 0x0000007d00bf7202 */ /* 0x000fe20000000f00 */
[----:B-1----:R-:W-:Y:S01]  /*95f0*/  FFMA.FTZ R0, R193, c[0x0][0x23c], -R3 ;  /* 0x00008f00c1007a23 */ /* 0x002fe20000010803 */
[----:B------:R-:W-:-:S03]  /*9600*/  MOV R193, R97 ;  /* 0x0000006100c17202 */ /* 0x000fc60000000f00 */
[----:B------:R-:W-:Y:S01]  /*9610*/  HMMA.16816.F32.BF16 R116, R8, R12, R116 ;  /* 0x0000000c0874723c */ /* 0x000fe20000041874 */
[----:B------:R-:W-:Y:S01]  /*9620*/  FFMA.FTZ R7, R192, c[0x0][0x23c], -R17 ;  /* 0x00008f00c0077a23 */ /* 0x000fe20000010811 */
[----:B------:R1:W-:Y:S01]  /*9630*/  MUFU.EX2 R141, R0 ;  /* 0x00000000008d7308 */ /* 0x0003e20000000800 */
[----:B------:R-:W-:-:S05]  /*9640*/  MOV R192, R82 ;  /* 0x0000005200c07202 */ /* 0x000fca0000000f00 */
[----:B------:R-:W-:Y:S02]  /*9650*/  HMMA.16816.F32.BF16 R32, R8, R14, R128 ;  /* 0x0000000e0820723c */ /* 0x000fe40000041880 */
[----:B------:R-:W-:Y:S05]  /*9660*/  MUFU.EX2 R23, R7 ;  /* 0x0000000700177308 */ /* 0x000fea0000000800 */
[----:B------:R-:W-:Y:S01]  /*9670*/  FFMA.FTZ R11, R201, c[0x0][0x23c], -R17 ;  /* 0x00008f00c90b7a23 */ /* 0x000fe20000010811 */
[----:B------:R-:W-:Y:S01]  /*9680*/  MOV R201, R66 ;  /* 0x0000004200c97202 */ /* 0x000fe20000000f00 */
[----:B-1----:R-:W-:Y:S01]  /*9690*/  FFMA.FTZ R0, R190, c[0x0][0x23c], -R3 ;  /* 0x00008f00be007a23 */ /* 0x002fe20000010803 */
[----:B------:R-:W-:-:S03]  /*96a0*/  MOV R190, R98 ;  /* 0x0000006200be7202 */ /* 0x000fc60000000f00 */
[----:B------:R1:W-:Y:S02]  /*96b0*/  MUFU.EX2 R143, R0 ;  /* 0x00000000008f7308 */ /* 0x0003e40000000800 */
[----:B-1----:R-:W-:Y:S01]  /*96c0*/  FFMA.FTZ R0, R183, c[0x0][0x23c], -R3 ;  /* 0x00008f00b7007a23 */ /* 0x002fe20000010803 */
[----:B------:R-:W-:Y:S01]  /*96d0*/  MOV R183, R99 ;  /* 0x0000006300b77202 */ /* 0x000fe20000000f00 */
[----:B------:R-:W-:Y:S01]  /*96e0*/  IMAD.WIDE.U32 R2, R2, -0x2daee0ad, RZ ;  /* 0xd2511f5302027825 */ /* 0x000fe200078e00ff */
[----:B------:R-:W-:Y:S03]  /*96f0*/  LDSM.16.MT88.4 R96, [R207+0xb800] ;  /* 0x00b80000cf60783b */ /* 0x000fe60000004200 */
[----:B------:R1:W-:Y:S01]  /*9700*/  MUFU.EX2 R142, R0 ;  /* 0x00000000008e7308 */ /* 0x0003e20000000800 */
[----:B------:R-:W-:Y:S02]  /*9710*/  LOP3.LUT R6, R3, UR17, R176, 0x96, !PT ;  /* 0x0000001103067c12 */ /* 0x000fe4000f8e96b0 */
[----:B------:R-:W-:-:S02]  /*9720*/  LOP3.LUT R3, R2, 0xffff, RZ, 0xc0, !PT ;  /* 0x0000ffff02037812 */ /* 0x000fc400078ec0ff */
[----:B------:R-:W-:Y:S02]  /*9730*/  LOP3.LUT R10, R2, 0xff, RZ, 0xc0, !PT ;  /* 0x000000ff020a7812 */ /* 0x000fe400078ec0ff */
[--C-:B------:R-:W-:Y:S02]  /*9740*/  SHF.R.U32.HI R9, RZ, 0x10, R2.reuse ;  /* 0x00000010ff097819 */ /* 0x100fe40000011602 */
[----:B------:R-:W-:Y:S01]  /*9750*/  SHF.R.U32.HI R8, RZ, 0x18, R2 ;  /* 0x00000018ff087819 */ /* 0x000fe20000011602 */
[--C-:B------:R-:W-:Y:S01]  /*9760*/  FFMA.FTZ R2, R194, c[0x0][0x23c], -R17.reuse ;  /* 0x00008f00c2027a23 */ /* 0x100fe20000010811 */
[----:B------:R-:W-:Y:S01]  /*9770*/  MOV R176, R83 ;  /* 0x0000005300b07202 */ /* 0x000fe20000000f00 */
[----:B------:R-:W-:Y:S01]  /*9780*/  FFMA.FTZ R17, R200, c[0x0][0x23c], -R17 ;  /* 0x00008f00c8117a23 */ /* 0x000fe20000010811 */
[----:B------:R-:W-:Y:S01]  /*9790*/  MOV R194, R64 ;  /* 0x0000004000c27202 */ /* 0x000fe20000000f00 */
[----:B------:R2:W3:Y:S01]  /*97a0*/  MUFU.EX2 R22, R2 ;  /* 0x0000000200167308 */ /* 0x0004e20000000800 */
[----:B-1----:R-:W-:-:S02]  /*97b0*/  LOP3.LUT R0, R241, UR8, R178, 0x96, !PT ;  /* 0x00000008f1007c12 */ /* 0x002fc4000f8e96b2 */
[----:B------:R-:W-:Y:S02]  /*97c0*/  MOV R241, R81 ;  /* 0x0000005100f17202 */ /* 0x000fe40000000f00 */
[----:B------:R-:W-:Y:S01]  /*97d0*/  MOV R178, R80 ;  /* 0x0000005000b27202 */ /* 0x000fe20000000f00 */
[----:B------:R-:W-:Y:S01]  /*97e0*/  IMAD.WIDE.U32 R4, R0, -0x2daee0ad, RZ ;  /* 0xd2511f5300047825 */ /* 0x000fe200078e00ff */
[----:B------:R-:W-:Y:S01]  /*97f0*/  LDSM.16.MT88.4 R80, [R205+0xb800] ;  /* 0x00b80000cd50783b */ /* 0x000fe20000004200 */
[----:B------:R-:W-:Y:S03]  /*9800*/  MUFU.EX2 R17, R17 ;  /* 0x0000001100117308 */ /* 0x000fe60000000800 */
[C---:B------:R-:W-:Y:S02]  /*9810*/  LOP3.LUT R7, R4.reuse, 0xffff, RZ, 0xc0, !PT ;  /* 0x0000ffff04077812 */ /* 0x040fe400078ec0ff */
[----:B------:R-:W-:-:S02]  /*9820*/  LOP3.LUT R16, R4, 0xff, RZ, 0xc0, !PT ;  /* 0x000000ff04107812 */ /* 0x000fc400078ec0ff */
[----:B------:R-:W-:Y:S01]  /*9830*/  SHF.R.U32.HI R13, RZ, 0x10, R4 ;  /* 0x00000010ff0d7819 */ /* 0x000fe20000011604 */
[----:B--2---:R-:W-:Y:S01]  /*9840*/  FFMA.FTZ R2, R195, c[0x0][0x23c], -R18 ;  /* 0x00008f00c3027a23 */ /* 0x004fe20000010812 */
[----:B------:R-:W-:Y:S02]  /*9850*/  SHF.R.U32.HI R15, RZ, 0x18, R4 ;  /* 0x00000018ff0f7819 */ /* 0x000fe40000011604 */
[----:B------:R-:W-:Y:S01]  /*9860*/  LOP3.LUT R4, R9, 0xff, RZ, 0xc0, !PT ;  /* 0x000000ff09047812 */ /* 0x000fe200078ec0ff */
[----:B------:R1:W-:Y:S01]  /*9870*/  MUFU.EX2 R21, R2 ;  /* 0x0000000200157308 */ /* 0x0003e20000000800 */
[----:B------:R-:W-:Y:S02]  /*9880*/  LOP3.LUT R0, R5, UR17, R180, 0x96, !PT ;  /* 0x0000001105007c12 */ /* 0x000fe4000f8e96b4 */
[----:B------:R-:W-:Y:S01]  /*9890*/  SHF.R.U32.HI R5, RZ, 0x8, R3 ;  /* 0x00000008ff057819 */ /* 0x000fe20000011603 */
[----:B------:R-:W-:Y:S01]  /*98a0*/  FFMA.FTZ R3, R199, c[0x0][0x23c], -R18 ;  /* 0x00008f00c7037a23 */ /* 0x000fe20000010812 */
[----:B------:R-:W-:-:S02]  /*98b0*/  PRMT R12, R4, 0x5410, R8 ;  /* 0x00005410040c7816 */ /* 0x000fc40000000008 */
[----:B------:R-:W-:Y:S01]  /*98c0*/  SHF.R.U32.HI R4, RZ, 0x10, R6 ;  /* 0x00000010ff047819 */ /* 0x000fe20000011606 */
[----:B------:R2:W-:Y:S01]  /*98d0*/  MUFU.EX2 R18, R3 ;  /* 0x0000000300127308 */ /* 0x0005e20000000800 */
[----:B------:R-:W-:Y:S02]  /*98e0*/  PRMT R14, R10, 0x5410, R5 ;  /* 0x000054100a0e7816 */ /* 0x000fe40000000005 */
[C---:B------:R-:W-:Y:S02]  /*98f0*/  LOP3.LUT R5, R6.reuse, 0xff, RZ, 0xc0, !PT ;  /* 0x000000ff06057812 */ /* 0x040fe400078ec0ff */
[----:B------:R-:W-:Y:S02]  /*9900*/  SHF.R.U32.HI R8, RZ, 0x8, R7 ;  /* 0x00000008ff087819 */ /* 0x000fe40000011607 */
[----:B------:R-:W-:Y:S02]  /*9910*/  LOP3.LUT R7, R13, 0xff, RZ, 0xc0, !PT ;  /* 0x000000ff0d077812 */ /* 0x000fe400078ec0ff */
[----:B-1----:R-:W-:-:S02]  /*9920*/  LOP3.LUT R2, R6, 0xffff, RZ, 0xc0, !PT ;  /* 0x0000ffff06027812 */ /* 0x002fc400078ec0ff */
[----:B------:R-:W-:Y:S02]  /*9930*/  SHF.R.U32.HI R6, RZ, 0x18, R6 ;  /* 0x00000018ff067819 */ /* 0x000fe40000011606 */
[----:B------:R-:W-:Y:S02]  /*9940*/  PRMT R9, R16, 0x5410, R8 ;  /* 0x0000541010097816 */ /* 0x000fe40000000008 */
[----:B------:R1:W4:Y:S01]  /*9950*/  MUFU.EX2 R16, R11 ;  /* 0x0000000b00107308 */ /* 0x0003220000000800 */
[----:B--2---:R-:W-:Y:S02]  /*9960*/  SHF.R.U32.HI R3, RZ, 0x8, R2 ;  /* 0x00000008ff037819 */ /* 0x004fe40000011602 */
[----:B------:R-:W-:Y:S02]  /*9970*/  LOP3.LUT R2, R4, 0xff, RZ, 0xc0, !PT ;  /* 0x000000ff04027812 */ /* 0x000fe400078ec0ff */
[----:B------:R-:W-:Y:S02]  /*9980*/  PRMT R10, R7, 0x5410, R15 ;  /* 0x00005410070a7816 */ /* 0x000fe4000000000f */
[----:B------:R-:W-:-:S02]  /*9990*/  PRMT R13, R2, 0x5410, R6 ;  /* 0x00005410020d7816 */ /* 0x000fc40000000006 */
[C---:B------:R-:W-:Y:S02]  /*99a0*/  LOP3.LUT R2, R0.reuse, 0xffff, RZ, 0xc0, !PT ;  /* 0x0000ffff00027812 */ /* 0x040fe400078ec0ff */
[----:B------:R-:W-:Y:S02]  /*99b0*/  LOP3.LUT R8, R0, 0xff, RZ, 0xc0, !PT ;  /* 0x000000ff00087812 */ /* 0x000fe400078ec0ff */
[----:B------:R-:W-:Y:S02]  /*99c0*/  SHF.R.U32.HI R7, RZ, 0x18, R0 ;  /* 0x00000018ff077819 */ /* 0x000fe40000011600 */
[----:B------:R-:W-:Y:S02]  /*99d0*/  SHF.R.U32.HI R6, RZ, 0x8, R2 ;  /* 0x00000008ff067819 */ /* 0x000fe40000011602 */
[----:B-1----:R-:W-:Y:S02]  /*99e0*/  PRMT R11, R5, 0x5410, R3 ;  /* 0x00005410050b7816 */ /* 0x002fe40000000003 */
[----:B------:R-:W-:Y:S01]  /*99f0*/  SHF.R.U32.HI R3, RZ, 0x10, R0 ;  /* 0x00000010ff037819 */ /* 0x000fe20000011600 */
[----:B------:R-:W-:Y:S01]  /*9a00*/  HSET2.LE.AND R0, R14, R112, PT ;  /* 0x000000700e007233 */ /* 0x000fe20003803000 */
[----:B---3--:R-:W-:-:S02]  /*9a10*/  F2FP.BF16.PACK_AB R2, R22, R23 ;  /* 0x000000171602723e */ /* 0x008fc400000010ff */
[----:B------:R-:W-:Y:S01]  /*9a20*/  LOP3.LUT R5, R3, 0xff, RZ, 0xc0, !PT ;  /* 0x000000ff03057812 */ /* 0x000fe200078ec0ff */
[--C-:B------:R-:W-:Y:S01]  /*9a30*/  HSET2.LE.AND R3, R12, R112.reuse, PT ;  /* 0x000000700c037233 */ /* 0x100fe20003803000 */
[----:B------:R-:W-:Y:S01]  /*9a40*/  LOP3.LUT R126, R0, R2, RZ, 0xc0, !PT ;  /* 0x00000002007e7212 */ /* 0x000fe200078ec0ff */
[--C-:B------:R-:W-:Y:S01]  /*9a50*/  HSET2.LE.AND R0, R9, R112.reuse, PT ;  /* 0x0000007009007233 */ /* 0x100fe20003803000 */
[----:B------:R-:W-:Y:S02]  /*9a60*/  F2FP.BF16.PACK_AB R2, R182, R181 ;  /* 0x000000b5b602723e */ /* 0x000fe400000010ff */
[----:B------:R-:W-:Y:S02]  /*9a70*/  PRMT R6, R8, 0x5410, R6 ;  /* 0x0000541008067816 */ /* 0x000fe40000000006 */
[----:B------:R-:W-:Y:S01]  /*9a80*/  LOP3.LUT R130, R0, R2, RZ, 0xc0, !PT ;  /* 0x0000000200827212 */ /* 0x000fe200078ec0ff */
[----:B------:R-:W-:Y:S01]  /*9a90*/  HSET2.LE.AND R0, R11, R112, PT ;  /* 0x000000700b007233 */ /* 0x000fe20003803000 */
[----:B----4-:R-:W-:-:S02]  /*9aa0*/  F2FP.BF16.PACK_AB R2, R17, R16 ;  /* 0x000000101102723e */ /* 0x010fc400000010ff */
[----:B------:R-:W-:Y:S02]  /*9ab0*/  F2FP.BF16.PACK_AB R4, R18, R21 ;  /* 0x000000151204723e */ /* 0x000fe400000010ff */
[----:B------:R-:W-:Y:S01]  /*9ac0*/  LOP3.LUT R124, R0, R2, RZ, 0xc0, !PT ;  /* 0x00000002007c7212 */ /* 0x000fe200078ec0ff */
[--C-:B------:R-:W-:Y:S01]  /*9ad0*/  HSET2.LE.AND R0, R6, R112.reuse, PT ;  /* 0x0000007006007233 */ /* 0x100fe20003803000 */
[----:B------:R-:W-:Y:S01]  /*9ae0*/  LOP3.LUT R127, R3, R4, RZ, 0xc0, !PT ;  /* 0x00000004037f7212 */ /* 0x000fe200078ec0ff */
[----:B------:R-:W-:Y:S01]  /*9af0*/  HSET2.LE.AND R3, R10, R112, PT ;  /* 0x000000700a037233 */ /* 0x000fe20003803000 */
[----:B------:R-:W-:Y:S02]  /*9b00*/  PRMT R5, R5, 0x5410, R7 ;  /* 0x0000541005057816 */ /* 0x000fe40000000007 */
[----:B------:R-:W-:Y:S02]  /*9b10*/  F2FP.BF16.PACK_AB R4, R142, R143 ;  /* 0x0000008f8e04723e */ /* 0x000fe400000010ff */
[----:B------:R-:W-:-:S02]  /*9b20*/  F2FP.BF16.PACK_AB R2, R179, R177 ;  /* 0x000000b1b302723e */ /* 0x000fc400000010ff */
[----:B------:R-:W-:Y:S02]  /*9b30*/  LOP3.LUT R131, R3, R4, RZ, 0xc0, !PT ;  /* 0x0000000403837212 */ /* 0x000fe400078ec0ff */
[----:B------:R-:W-:Y:S01]  /*9b40*/  LOP3.LUT R128, R0, R2, RZ, 0xc0, !PT ;  /* 0x0000000200807212 */ /* 0x000fe200078ec0ff */
[--C-:B------:R-:W-:Y:S01]  /*9b50*/  HSET2.LE.AND R0, R5, R112.reuse, PT ;  /* 0x0000007005007233 */ /* 0x100fe20003803000 */
[----:B------:R-:W-:Y:S01]  /*9b60*/  F2FP.BF16.PACK_AB R2, R141, R140 ;  /* 0x0000008c8d02723e */ /* 0x000fe200000010ff */
[----:B------:R-:W1:Y:S01]  /*9b70*/  LDSM.16.MT88.4 R4, [R209+0xb800] ;  /* 0x00b80000d104783b */ /* 0x000e620000004200 */
[----:B------:R-:W-:Y:S02]  /*9b80*/  MOV R195, R67 ;  /* 0x0000004300c37202 */ /* 0x000fe40000000f00 */
[----:B------:R-:W-:Y:S01]  /*9b90*/  LOP3.LUT R129, R0, R2, RZ, 0xc0, !PT ;  /* 0x0000000200817212 */ /* 0x000fe200078ec0ff */
[----:B------:R-:W-:Y:S01]  /*9ba0*/  HSET2.LE.AND R0, R13, R112, PT ;  /* 0x000000700d007233 */ /* 0x000fe20003803000 */
[----:B------:R-:W-:Y:S01]  /*9bb0*/  MOV R180, R65 ;  /* 0x0000004100b47202 */ /* 0x000fe20000000f00 */
[----:B------:R-:W-:Y:S01]  /*9bc0*/  FFMA.FTZ R3, R201, R27, R195 ;  /* 0x0000001bc9037223 */ /* 0x000fe200000100c3 */
[----:B------:R-:W-:Y:S01]  /*9bd0*/  F2FP.BF16.PACK_AB R2, R20, R19 ;  /* 0x000000131402723e */ /* 0x000fe200000010ff */
[----:B------:R-:W2:Y:S02]  /*9be0*/  LDSM.16.MT88.4 R64, [R209+0xa800] ;  /* 0x00a80000d140783b */ /* 0x000ea40000004200 */
[----:B------:R-:W-:Y:S01]  /*9bf0*/  FFMA.FTZ R8, R180, R26, R243 ;  /* 0x0000001ab4087223 */ /* 0x000fe200000100f3 */
[----:B------:R-:W-:Y:S01]  /*9c00*/  LOP3.LUT R125, R0, R2, RZ, 0xc0, !PT ;  /* 0x00000002007d7212 */ /* 0x000fe200078ec0ff */
[----:B------:R-:W-:Y:S01]  /*9c10*/  FFMA.FTZ R2, R176, R25, R194 ;  /* 0x00000019b0027223 */ /* 0x000fe200000100c2 */
[----:B------:R-:W3:Y:S01]  /*9c20*/  LDSM.16.MT88.4 R112, [R210+0xb800] ;  /* 0x00b80000d270783b */ /* 0x000ee20000004200 */
[----:B------:R-:W-:Y:S01]  /*9c30*/  FFMA.FTZ R0, R241, R24, R192 ;  /* 0x00000018f1007223 */ /* 0x000fe200000100c0 */
        /* <DEDUP_REMOVED lines=16> */
[----:B------:R-:W-:-:S04]  /*9d40*/  FADD.FTZ R3, R140, R3 ;  /* 0x000000038c037221 */ /* 0x000fc80000010000 */
[----:B------:R-:W-:-:S03]  /*9d50*/  FADD.FTZ R3, R141, R3 ;  /* 0x000000038d037221 */ /* 0x000fc60000010000 */
[----:B-1----:R-:W-:Y:S01]  /*9d60*/  HMMA.16816.F32.BF16 R120, R124, R4, R120 ;  /* 0x000000047c78723c */ /* 0x002fe20000041878 */
[----:B------:R-:W-:-:S04]  /*9d70*/  FADD.FTZ R3, R143, R3 ;  /* 0x000000038f037221 */ /* 0x000fc80000010000 */
[----:B------:R-:W-:-:S03]  /*9d80*/  FADD.FTZ R245, R142, R3 ;  /* 0x000000038ef57221 */ /* 0x000fc60000010000 */
[C---:B------:R-:W-:Y:S07]  /*9d90*/  HMMA.16816.F32.BF16 R116, R128.reuse, R4, R116 ;  /* 0x000000048074723c */ /* 0x040fee0000041874 */
[----:B------:R-:W-:Y:S01]  /*9da0*/  FADD.FTZ R4, R189, R8 ;  /* 0x00000008bd047221 */ /* 0x000fe20000010000 */
        /* <DEDUP_REMOVED lines=13> */
[----:B------:R-:W-:Y:S01]  /*9e80*/  FADD.FTZ R244, R22, R2 ;  /* 0x0000000216f47221 */ /* 0x000fe20000010000 */
[----:B------:R1:W-:Y:S02]  /*9e90*/  STL [R1+0x18], R247 ;  /* 0x000018f701007387 */ /* 0x0003e40000100800 */
[-C--:B------:R-:W-:Y:S02]  /*9ea0*/  HMMA.16816.F32.BF16 R36, R128, R48.reuse, R36 ;  /* 0x000000308024723c */ /* 0x080fe40000041824 */
[----:B------:R1:W-:Y:S04]  /*9eb0*/  STL [R1+0x1c], R245 ;  /* 0x00001cf501007387 */ /* 0x0003e80000100800 */
[----:B------:R1:W-:Y:S02]  /*9ec0*/  STL [R1+0x24], R246 ;  /* 0x000024f601007387 */ /* 0x0003e40000100800 */
[C---:B------:R-:W-:Y:S02]  /*9ed0*/  HMMA.16816.F32.BF16 R40, R124.reuse, R48, R40 ;  /* 0x000000307c28723c */ /* 0x040fe40000041828 */
[----:B------:R1:W-:Y:S06]  /*9ee0*/  STL [R1+0x20], R244 ;  /* 0x000020f401007387 */ /* 0x0003ec0000100800 */
[C---:B------:R-:W-:Y:S08]  /*9ef0*/  HMMA.16816.F32.BF16 R44, R124.reuse, R50, R44 ;  /* 0x000000327c2c723c */ /* 0x040ff0000004182c */
[C---:B--2---:R-:W-:Y:S08]  /*9f00*/  HMMA.16816.F32.BF16 R56, R124.reuse, R64, R56 ;  /* 0x000000407c38723c */ /* 0x044ff00000041838 */
        /* <DEDUP_REMOVED lines=74> */
[----:B------:R-:W3:Y:S04]  /*a3b0*/  LDSM.16.M88.4 R12, [R206] ;  /* 0x00000000ce0c783b */ /* 0x000ee80000000200 */
[----:B------:R-:W-:Y:S04]  /*a3c0*/  LDSM.16.M88.4 R28, [R215] ;  /* 0x00000000d71c783b */ /* 0x000fe80000000200 */
        /* <DEDUP_REMOVED lines=10> */
[C---:B------:R-:W-:Y:S08]  /*a470*/  HMMA.16816.F32.BF16 R184, R12.reuse, R20, RZ ;  /* 0x000000140cb8723c */ /* 0x040ff000000418ff */
[C---:B------:R-:W-:Y:S08]  /*a480*/  HMMA.16816.F32.BF16 R196, R12.reuse, R22, RZ ;  /* 0x000000160cc4723c */ /* 0x040ff000000418ff */
[----:B------:R-:W-:Y:S01]  /*a490*/  HMMA.16816.F32.BF16 R132, R12, R18, RZ ;  /* 0x000000120c84723c */ /* 0x000fe200000418ff */
[----:B------:R-:W-:Y:S04]  /*a4a0*/  LDSM.16.M88.4 R16, [R213+0x8000] ;  /* 0x00800000d510783b */ /* 0x000fe80000000200 */
[----:B------:R-:W-:Y:S03]  /*a4b0*/  LDSM.16.M88.4 R12, [R213+0x8800] ;  /* 0x00880000d50c783b */ /* 0x000fe60000000200 */
[C---:B--2---:R-:W-:Y:S08]  /*a4c0*/  HMMA.16816.F32.BF16 R192, R4.reuse, R28, R176 ;  /* 0x0000001c04c0723c */ /* 0x044ff000000418b0 */
[C---:B------:R-:W-:Y:S08]  /*a4d0*/  HMMA.16816.F32.BF16 R176, R4.reuse, R24, R136 ;  /* 0x0000001804b0723c */ /* 0x040ff00000041888 */
[C---:B------:R-:W-:Y:S08]  /*a4e0*/  HMMA.16816.F32.BF16 R188, R4.reuse, R30, R140 ;  /* 0x0000001e04bc723c */ /* 0x040ff0000004188c */
[----:B------:R-:W-:Y:S01]  /*a4f0*/  HMMA.16816.F32.BF16 R20, R4, R26, R32 ;  /* 0x0000001a0414723c */ /* 0x000fe20000041820 */
[----:B------:R-:W2:Y:S04]  /*a500*/  LDSM.16.M88.4 R4, [R214+0x2000] ;  /* 0x00200000d604783b */ /* 0x000ea80000000200 */
[----:B------:R-:W-:Y:S03]  /*a510*/  LDSM.16.M88.4 R32, [R211] ;  /* 0x00000000d320783b */ /* 0x000fe60000000200 */
[C---:B-1----:R-:W-:Y:S08]  /*a520*/  HMMA.16816.F32.BF16 R180, R8.reuse, R24, R180 ;  /* 0x0000001808b4723c */ /* 0x042ff000000418b4 */
[C---:B------:R-:W-:Y:S08]  /*a530*/  HMMA.16816.F32.BF16 R200, R8.reuse, R28, R184 ;  /* 0x0000001c08c8723c */ /* 0x040ff000000418b8 */
[C---:B------:R-:W-:Y:S01]  /*a540*/  HMMA.16816.F32.BF16 R140, R8.reuse, R30, R196 ;  /* 0x0000001e088c723c */ /* 0x040fe200000418c4 */
[----:B------:R-:W-:Y:S07]  /*a550*/  LDSM.16.M88.4 R28, [R211+0x800] ;  /* 0x00080000d31c783b */ /* 0x000fee0000000200 */
[----:B------:R-:W-:Y:S01]  /*a560*/  HMMA.16816.F32.BF16 R24, R8, R26, R132 ;  /* 0x0000001a0818723c */ /* 0x000fe20000041884 */
[----:B------:R-:W1:Y:S07]  /*a570*/  LDSM.16.M88.4 R8, [R214] ;  /* 0x00000000d608783b */ /* 0x000e6e0000000200 */
[C---:B--2---:R-:W-:Y:S08]  /*a580*/  HMMA.16816.F32.BF16 R136, R4.reuse, R16, R192 ;  /* 0x000000100488723c */ /* 0x044ff000000418c0 */
[C---:B------:R-:W-:Y:S08]  /*a590*/  HMMA.16816.F32.BF16 R184, R4.reuse, R12, R176 ;  /* 0x0000000c04b8723c */ /* 0x040ff000000418b0 */
[C---:B------:R-:W-:Y:S08]  /*a5a0*/  HMMA.16816.F32.BF16 R132, R4.reuse, R18, R188 ;  /* 0x000000120484723c */ /* 0x040ff000000418bc */
[----:B------:R-:W-:Y:S01]  /*a5b0*/  HMMA.16816.F32.BF16 R20, R4, R14, R20 ;  /* 0x0000000e0414723c */ /* 0x000fe20000041814 */
[----:B------:R-:W2:Y:S07]  /*a5c0*/  LDSM.16.M88.4 R4, [R212+0x2000] ;  /* 0x00200000d404783b */ /* 0x000eae0000000200 */
[C---:B-1----:R-:W-:Y:S08]  /*a5d0*/  HMMA.16816.F32.BF16 R188, R8.reuse, R12, R180 ;  /* 0x0000000c08bc723c */ /* 0x042ff000000418b4 */
[C---:B------:R-:W-:Y:S08]  /*a5e0*/  HMMA.16816.F32.BF16 R200, R8.reuse, R16, R200 ;  /* 0x0000001008c8723c */ /* 0x040ff000000418c8 */
[C---:B------:R-:W-:Y:S08]  /*a5f0*/  HMMA.16816.F32.BF16 R192, R8.reuse, R18, R140 ;  /* 0x0000001208c0723c */ /* 0x040ff0000004188c */
[----:B------:R-:W-:Y:S01]  /*a600*/  HMMA.16816.F32.BF16 R180, R8, R14, R24 ;  /* 0x0000000e08b4723c */ /* 0x000fe20000041818 */
[----:B------:R-:W1:Y:S04]  /*a610*/  LDSM.16.M88.4 R8, [R212] ;  /* 0x00000000d408783b */ /* 0x000e680000000200 */
[----:B------:R-:W-:Y:S03]  /*a620*/  LDSM.16.M88.4 R24, [R204+0x9800] ;  /* 0x00980000cc18783b */ /* 0x000fe60000000200 */
[C---:B--2---:R-:W-:Y:S01]  /*a630*/  HMMA.16816.F32.BF16 R176, R4.reuse, R32, R136 ;  /* 0x0000002004b0723c */ /* 0x044fe20000041888 */
[----:B------:R-:W-:Y:S07]  /*a640*/  LDSM.16.M88.4 R12, [R206+0x4000] ;  /* 0x00400000ce0c783b */ /* 0x000fee0000000200 */
[C---:B------:R-:W-:Y:S08]  /*a650*/  HMMA.16816.F32.BF16 R140, R4.reuse, R34, R132 ;  /* 0x00000022048c723c */ /* 0x040ff00000041884 */
[C---:B------:R-:W-:Y:S08]  /*a660*/  HMMA.16816.F32.BF16 R136, R4.reuse, R28, R184 ;  /* 0x0000001c0488723c */ /* 0x040ff000000418b8 */
[----:B------:R-:W-:Y:S01]  /*a670*/  HMMA.16816.F32.BF16 R132, R4, R30, R20 ;  /* 0x0000001e0484723c */ /* 0x000fe20000041814 */
[----:B------:R-:W2:Y:S04]  /*a680*/  LDSM.16.M88.4 R4, [R206+0x6000] ;  /* 0x00600000ce04783b */ /* 0x000ea80000000200 */
[----:B------:R-:W3:Y:S03]  /*a690*/  LDSM.16.M88.4 R20, [R204+0x9000] ;  /* 0x00900000cc14783b */ /* 0x000ee60000000200 */
[C---:B-1----:R-:W-:Y:S08]  /*a6a0*/  HMMA.16816.F32.BF16 R16, R8.reuse, R32, R200 ;  /* 0x000000200810723c */ /* 0x042ff000000418c8 */
[C---:B------:R-:W-:Y:S08]  /*a6b0*/  HMMA.16816.F32.BF16 R192, R8.reuse, R34, R192 ;  /* 0x0000002208c0723c */ /* 0x040ff000000418c0 */
[C---:B------:R-:W-:Y:S08]  /*a6c0*/  HMMA.16816.F32.BF16 R188, R8.reuse, R28, R188 ;  /* 0x0000001c08bc723c */ /* 0x040ff000000418bc */
[----:B------:R-:W-:Y:S01]  /*a6d0*/  HMMA.16816.F32.BF16 R180, R8, R30, R180 ;  /* 0x0000001e08b4723c */ /* 0x000fe200000418b4 */
[----:B------:R-:W-:Y:S04]  /*a6e0*/  LDSM.16.M88.4 R28, [R216] ;  /* 0x00000000d81c783b */ /* 0x000fe80000000200 */
[----:B------:R-:W-:Y:S03]  /*a6f0*/  LDSM.16.M88.4 R8, [R208+0x4000] ;  /* 0x00400000d008783b */ /* 0x000fe60000000200 */
[C---:B--2---:R-:W-:Y:S08]  /*a700*/  HMMA.16816.F32.BF16 R136, R4.reuse, R24, R136 ;  /* 0x000000180488723c */ /* 0x044ff00000041888 */
[C---:B---3--:R-:W-:Y:S08]  /*a710*/  HMMA.16816.F32.BF16 R176, R4.reuse, R20, R176 ;  /* 0x0000001404b0723c */ /* 0x048ff000000418b0 */
[C---:B------:R-:W-:Y:S08]  /*a720*/  HMMA.16816.F32.BF16 R140, R4.reuse, R22, R140 ;  /* 0x00000016048c723c */ /* 0x040ff0000004188c */
[----:B------:R-:W-:Y:S01]  /*a730*/  HMMA.16816.F32.BF16 R132, R4, R26, R132 ;  /* 0x0000001a0484723c */ /* 0x000fe20000041884 */
[----:B------:R-:W1:Y:S07]  /*a740*/  LDSM.16.M88.4 R4, [R208+0x6000] ;  /* 0x00600000d004783b */ /* 0x000e6e0000000200 */
[C---:B------:R-:W-:Y:S01]  /*a750*/  HMMA.16816.F32.BF16 R32, R12.reuse, R20, R16 ;  /* 0x000000140c20723c */ /* 0x040fe20000041810 */
[----:B------:R-:W2:Y:S07]  /*a760*/  LDSM.16.M88.4 R16, [R217] ;  /* 0x00000000d910783b */ /* 0x000eae0000000200 */
[C---:B------:R-:W-:Y:S08]  /*a770*/  HMMA.16816.F32.BF16 R20, R12.reuse, R22, R192 ;  /* 0x000000160c14723c */ /* 0x040ff000000418c0 */
[C---:B------:R-:W-:Y:S08]  /*a780*/  HMMA.16816.F32.BF16 R184, R12.reuse, R26, R180 ;  /* 0x0000001a0cb8723c */ /* 0x040ff000000418b4 */
[----:B------:R-:W-:Y:S01]  /*a790*/  HMMA.16816.F32.BF16 R188, R12, R24, R188 ;  /* 0x000000180cbc723c */ /* 0x000fe200000418bc */
[----:B------:R-:W-:Y:S04]  /*a7a0*/  LDSM.16.M88.4 R24, [R213+0x9800] ;  /* 0x00980000d518783b */ /* 0x000fe80000000200 */
[----:B------:R-:W3:Y:S03]  /*a7b0*/  LDSM.16.M88.4 R12, [R214+0x4000] ;  /* 0x00400000d60c783b */ /* 0x000ee60000000200 */
[C---:B-1----:R-:W-:Y:S08]  /*a7c0*/  HMMA.16816.F32.BF16 R132, R4.reuse, R30, R132 ;  /* 0x0000001e0484723c */ /* 0x042ff00000041884 */
[C---:B--2---:R-:W-:Y:S08]  /*a7d0*/  HMMA.16816.F32.BF16 R180, R4.reuse, R16, R176 ;  /* 0x0000001004b4723c */ /* 0x044ff000000418b0 */
[C---:B------:R-:W-:Y:S08]  /*a7e0*/  HMMA.16816.F32.BF16 R176, R4.reuse, R18, R140 ;  /* 0x0000001204b0723c */ /* 0x040ff0000004188c */
[----:B------:R-:W-:Y:S01]  /*a7f0*/  HMMA.16816.F32.BF16 R140, R4, R28, R136 ;  /* 0x0000001c048c723c */ /* 0x000fe20000041888 */
[----:B------:R-:W-:Y:S07]  /*a800*/  LDSM.16.M88.4 R4, [R214+0x6000] ;  /* 0x00600000d604783b */ /* 0x000fee0000000200 */
[C---:B------:R-:W-:Y:S08]  /*a810*/  HMMA.16816.F32.BF16 R32, R8.reuse, R16, R32 ;  /* 0x000000100820723c */ /* 0x040ff00000041820 */
[C---:B------:R-:W-:Y:S01]  /*a820*/  HMMA.16816.F32.BF16 R20, R8.reuse, R18, R20 ;  /* 0x000000120814723c */ /* 0x040fe20000041814 */
[----:B------:R-:W1:Y:S07]  /*a830*/  LDSM.16.M88.4 R16, [R213+0x9000] ;  /* 0x00900000d510783b */ /* 0x000e6e0000000200 */
[C---:B------:R-:W-:Y:S08]  /*a840*/  HMMA.16816.F32.BF16 R136, R8.reuse, R28, R188 ;  /* 0x0000001c0888723c */ /* 0x040ff000000418bc */
[----:B------:R-:W-:Y:S01]  /*a850*/  HMMA.16816.F32.BF16 R188, R8, R30, R184 ;  /* 0x0000001e08bc723c */ /* 0x000fe200000418b8 */
[----:B------:R-:W-:Y:S11]  /*a860*/  LDSM.16.M88.4 R8, [R212+0x4000] ;  /* 0x00400000d408783b */ /* 0x000ff60000000200 */
[----:B------:R-:W-:Y:S04]  /*a870*/  @!UPT UIADD3 URZ, URZ, URZ, URZ ;  /* 0x0000003f3f3ff290 */ /* 0x000fe8000fffe03f */
[----:B---3--:R-:W-:Y:S08]  /*a880*/  HMMA.16816.F32.BF16 R28, R12, R24, R136 ;  /* 0x000000180c1c723c */ /* 0x008ff00000041888 */
[C---:B-1----:R-:W-:Y:S08]  /*a890*/  HMMA.16816.F32.BF16 R184, R4.reuse, R16, R180 ;  /* 0x0000001004b8723c */ /* 0x042ff000000418b4 */
[C---:B------:R-:W-:Y:S08]  /*a8a0*/  HMMA.16816.F32.BF16 R180, R4.reuse, R18, R176 ;  /* 0x0000001204b4723c */ /* 0x040ff000000418b0 */
[C---:B------:R-:W-:Y:S08]  /*a8b0*/  HMMA.16816.F32.BF16 R176, R4.reuse, R24, R140 ;  /* 0x0000001804b0723c */ /* 0x040ff0000004188c */
[----:B------:R-:W-:Y:S01]  /*a8c0*/  HMMA.16816.F32.BF16 R140, R4, R26, R132 ;  /* 0x0000001a048c723c */ /* 0x000fe20000041884 */
[----:B------:R-:W-:Y:S07]  /*a8d0*/  LDSM.16.M88.4 R4, [R212+0x6000] ;  /* 0x00600000d404783b */ /* 0x000fee0000000200 */
[C---:B------:R-:W-:Y:S08]  /*a8e0*/  HMMA.16816.F32.BF16 R132, R12.reuse, R16, R32 ;  /* 0x000000100c84723c */ /* 0x040ff00000041820 */
[----:B------:R-:W-:Y:S01]  /*a8f0*/  HMMA.16816.F32.BF16 R32, R12, R18, R20 ;  /* 0x000000120c20723c */ /* 0x000fe20000041814 */
[----:B------:R-:W1:Y:S04]  /*a900*/  LDSM.16.M88.4 R20, [R211+0x1000] ;  /* 0x00100000d314783b */ /* 0x000e680000000200 */
[----:B------:R-:W2:Y:S01]  /*a910*/  LDSM.16.M88.4 R16, [R211+0x1800] ;  /* 0x00180000d310783b */ /* 0x000ea20000000200 */
[----:B------:R-:W-:-:S04]  /*a920*/  DEPBAR.LE SB0, 0x0 ;  /* 0x000080000000791a */ /* 0x000fc80000000000 */
[----:B------:R-:W-:Y:S08]  /*a930*/  HMMA.16816.F32.BF16 R12, R12, R26, R188 ;  /* 0x0000001a0c0c723c */ /* 0x000ff000000418bc */
[C---:B-1----:R-:W-:Y:S08]  /*a940*/  HMMA.16816.F32.BF16 R184, R4.reuse, R20, R184 ;  /* 0x0000001404b8723c */ /* 0x042ff000000418b8 */
[C---:B------:R-:W-:Y:S08]  /*a950*/  HMMA.16816.F32.BF16 R180, R4.reuse, R22, R180 ;  /* 0x0000001604b4723c */ /* 0x040ff000000418b4 */
[C---:B--2---:R-:W-:Y:S08]  /*a960*/  HMMA.16816.F32.BF16 R176, R4.reuse, R16, R176 ;  /* 0x0000001004b0723c */ /* 0x044ff000000418b0 */
[----:B------:R-:W-:Y:S08]  /*a970*/  HMMA.16816.F32.BF16 R140, R4, R18, R140 ;  /* 0x00000012048c723c */ /* 0x000ff0000004188c */
[C---:B------:R-:W-:Y:S08]  /*a980*/  HMMA.16816.F32.BF16 R132, R8.reuse, R20, R132 ;  /* 0x000000140884723c */ /* 0x040ff00000041884 */
        /* <DEDUP_REMOVED lines=51> */
.L_x_1448:
[----:B------:R-:W-:Y:S05]  /*acc0*/  BSYNC B0 ;  /* 0x0000000000007941 */ /* 0x000fea0003800000 */
.L_x_1447:
[----:B------:R-:W0:Y:S02]  /*acd0*/  LDGDEPBAR ;  /* 0x00000000000079af */ /* 0x000e240000000000 */
.L_x_1446:
[----:B------:R-:W2:Y:S04]  /*ace0*/  LDL R0, [R1+0x80] ;  /* 0x0000800001007983 */ /* 0x000ea80000100800 */
[----:B-1----:R-:W3:Y:S04]  /*acf0*/  LDL.64 R6, [R1+0x10] ;  /* 0x0000100001067983 */ /* 0x002ee80000100a00 */
[----:B------:R-:W4:Y:S04]  /*ad00*/  LDL.64 R4, [R1+0x68] ;  /* 0x0000680001047983 */ /* 0x000f280000100a00 */
[----:B------:R-:W5:Y:S04]  /*ad10*/  LDL R2, [R1+0x40] ;  /* 0x0000400001027983 */ /* 0x000f680000100800 */
[----:B------:R-:W1:Y:S02]  /*ad20*/  S2R R8, SR_TID.X ;  /* 0x0000000000087919 */ /* 0x000e640000002100 */
[----:B-1----:R-:W-:-:S05]  /*ad30*/  IMAD.SHL.U32 R8, R8, 0x2, RZ ;  /* 0x0000000208087824 */ /* 0x002fca00078e00ff */
[----:B------:R-:W-:Y:S01]  /*ad40*/  LOP3.LUT R8, R8, 0x6, RZ, 0xc0, !PT ;  /* 0x0000000608087812 */ /* 0x000fe200078ec0ff */
[----:B------:R-:W-:Y:S01]  /*ad50*/  IMAD.U32 R9, RZ, RZ, UR31 ;  /* 0x0000001fff097e24 */ /* 0x000fe2000f8e00ff */
[----:B------:R-:W1:Y:S01]  /*ad60*/  LDC.U8 R197, c[0x0][0x2d8] ;  /* 0x0000b600ffc57b82 */ /* 0x000e620000000000 */
[----:B--2---:R-:W-:Y:S02]  /*ad70*/  IMAD.MOV.U32 R3, RZ, RZ, R0 ;  /* 0x000000ffff037224 */ /* 0x004fe400078e0000 */
[----:B------:R-:W-:-:S04]  /*ad80*/  IMAD.U32 R0, RZ, RZ, UR32 ;  /* 0x00000020ff007e24 */ /* 0x000fc8000f8e00ff */
[----:B------:R-:W-:-:S05]  /*ad90*/  IMAD R0, R0, 0x20, R8 ;  /* 0x0000002000007824 */ /* 0x000fca00078e0208 */
[C---:B------:R-:W-:Y:S01]  /*ada0*/  ISETP.GE.AND P1, PT, R0.reuse, R226, PT ;  /* 0x000000e20000720c */ /* 0x040fe20003f26270 */
[----:B---3--:R-:W-:Y:S01]  /*adb0*/  IMAD.MOV.U32 R10, RZ, RZ, R6 ;  /* 0x000000ffff0a7224 */ /* 0x008fe200078e0006 */
[C---:B------:R-:W-:Y:S01]  /*adc0*/  IADD3 R6, R0.reuse, 0x9, RZ ;  /* 0x0000000900067810 */ /* 0x040fe20007ffe0ff */
[----:B------:R-:W-:Y:S01]  /*add0*/  IMAD.MOV.U32 R11, RZ, RZ, R7 ;  /* 0x000000ffff0b7224 */ /* 0x000fe200078e0007 */
[C---:B------:R-:W-:Y:S02]  /*ade0*/  ISETP.LT.OR P1, PT, R0.reuse, R222, P1 ;  /* 0x000000de0000720c */ /* 0x040fe40000f21670 */
[----:B------:R-:W-:Y:S02]  /*adf0*/  IADD3 R7, R0, 0x8, RZ ;  /* 0x0000000800077810 */ /* 0x000fe40007ffe0ff */
[----:B------:R-:W-:Y:S02]  /*ae00*/  FSEL R19, R134, -INF , !P1 ;  /* 0xff80000086137808 */ /* 0x000fe40004800000 */
[----:B------:R-:W-:-:S02]  /*ae10*/  ISETP.GE.AND P5, PT, R0, R227, PT ;  /* 0x000000e30000720c */ /* 0x000fc40003fa6270 */
[----:B------:R-:W-:Y:S02]  /*ae20*/  ISETP.GE.AND P1, PT, R6, R226, PT ;  /* 0x000000e20600720c */ /* 0x000fe40003f26270 */
[C---:B------:R-:W-:Y:S02]  /*ae30*/  IADD3 R8, R0.reuse, 0x1, RZ ;  /* 0x0000000100087810 */ /* 0x040fe40007ffe0ff */
[----:B------:R-:W-:Y:S01]  /*ae40*/  ISETP.GE.AND P4, PT, R7, R227, PT ;  /* 0x000000e30700720c */ /* 0x000fe20003f86270 */
[----:B----4-:R-:W-:Y:S01]  /*ae50*/  IMAD.MOV.U32 R16, RZ, RZ, R4 ;  /* 0x000000ffff107224 */ /* 0x010fe200078e0004 */
[----:B------:R-:W-:Y:S02]  /*ae60*/  ISETP.LT.OR P5, PT, R0, R223, P5 ;  /* 0x000000df0000720c */ /* 0x000fe40002fa1670 */
[----:B------:R-:W-:Y:S02]  /*ae70*/  ISETP.LT.OR P1, PT, R6, R222, P1 ;  /* 0x000000de0600720c */ /* 0x000fe40000f21670 */
[----:B------:R-:W-:-:S02]  /*ae80*/  ISETP.GE.AND P6, PT, R8, R227, PT ;  /* 0x000000e30800720c */ /* 0x000fc40003fc6270 */
[-C--:B------:R-:W-:Y:S02]  /*ae90*/  ISETP.LT.OR P4, PT, R7, R223.reuse, P4 ;  /* 0x000000df0700720c */ /* 0x080fe40002781670 */
[----:B------:R-:W-:Y:S02]  /*aea0*/  IADD3 R4, R0, 0x11, RZ ;  /* 0x0000001100047810 */ /* 0x000fe40007ffe0ff */
[----:B------:R-:W-:Y:S02]  /*aeb0*/  FSEL R14, R132, -INF , !P5 ;  /* 0xff800000840e7808 */ /* 0x000fe40006800000 */
[----:B------:R-:W-:Y:S02]  /*aec0*/  FSEL R29, R35, -INF , !P1 ;  /* 0xff800000231d7808 */ /* 0x000fe40004800000 */
[C---:B------:R-:W-:Y:S02]  /*aed0*/  ISETP.LT.OR P6, PT, R8.reuse, R223, P6 ;  /* 0x000000df0800720c */ /* 0x040fe400037c1670 */
[----:B------:R-:W-:-:S02]  /*aee0*/  ISETP.GE.AND P5, PT, R8, R226, PT ;  /* 0x000000e20800720c */ /* 0x000fc40003fa6270 */
[----:B------:R-:W-:Y:S02]  /*aef0*/  FSEL R18, R32, -INF , !P4 ;  /* 0xff80000020127808 */ /* 0x000fe40006000000 */
[----:B------:R-:W-:Y:S02]  /*af00*/  ISETP.GE.AND P1, PT, R4, R227, PT ;  /* 0x000000e30400720c */ /* 0x000fe40003f26270 */
[----:B------:R-:W-:Y:S01]  /*af10*/  ISETP.GE.AND P4, PT, R7, R226, PT ;  /* 0x000000e20700720c */ /* 0x000fe20003f86270 */
[----:B------:R-:W-:Y:S01]  /*af20*/  IMAD.MOV.U32 R17, RZ, RZ, R5 ;  /* 0x000000ffff117224 */ /* 0x000fe200078e0005 */
[----:B------:R-:W-:Y:S01]  /*af30*/  FSEL R15, R133, -INF , !P6 ;  /* 0xff800000850f7808 */ /* 0x000fe20007000000 */
[----:B-----5:R-:W-:Y:S01]  /*af40*/  IMAD.MOV.U32 R21, RZ, RZ, R2 ;  /* 0x000000ffff157224 */ /* 0x020fe200078e0002 */
[----:B------:R-:W-:Y:S02]  /*af50*/  ISETP.LT.OR P5, PT, R8, R222, P5 ;  /* 0x000000de0800720c */ /* 0x000fe40002fa1670 */
[----:B------:R-:W-:-:S02]  /*af60*/  ISETP.LT.OR P1, PT, R4, R223, P1 ;  /* 0x000000df0400720c */ /* 0x000fc40000f21670 */
[----:B------:R-:W-:Y:S02]  /*af70*/  ISETP.GE.AND P6, PT, R6, R227, PT ;  /* 0x000000e30600720c */ /* 0x000fe40003fc6270 */
[----:B------:R-:W-:Y:S02]  /*af80*/  ISETP.LT.OR P4, PT, R7, R222, P4 ;  /* 0x000000de0700720c */ /* 0x000fe40002781670 */
[C---:B------:R-:W-:Y:S02]  /*af90*/  IADD3 R5, R0.reuse, 0x10, RZ ;  /* 0x0000001000057810 */ /* 0x040fe40007ffe0ff */
[----:B------:R-:W-:Y:S01]  /*afa0*/  IADD3 R2, R0, 0x19, RZ ;  /* 0x0000001900027810 */ /* 0x000fe20007ffe0ff */
[----:B------:R-:W-:Y:S01]  /*afb0*/  IMAD.WIDE.U32 R12, R3, -0x2daee0ad, RZ ;  /* 0xd2511f53030c7825 */ /* 0x000fe200078e00ff */
[----:B------:R-:W-:Y:S02]  /*afc0*/  FSEL R23, R135, -INF , !P5 ;  /* 0xff80000087177808 */ /* 0x000fe40006800000 */
[----:B------:R-:W-:-:S02]  /*afd0*/  FSEL R235, R137, -INF , !P1 ;  /* 0xff80000089eb7808 */ /* 0x000fc40004800000 */
[----:B------:R-:W-:Y:S02]  /*afe0*/  ISETP.LT.OR P6, PT, R6, R223, P6 ;  /* 0x000000df0600720c */ /* 0x000fe400037c1670 */
[----:B------:R-:W-:Y:S02]  /*aff0*/  FSEL R28, R34, -INF , !P4 ;  /* 0xff800000221c7808 */ /* 0x000fe40006000000 */
[C---:B------:R-:W-:Y:S02]  /*b000*/  ISETP.GE.AND P5, PT, R5.reuse, R226, PT ;  /* 0x000000e20500720c */ /* 0x040fe40003fa6270 */
[-C--:B------:R-:W-:Y:S02]  /*b010*/  ISETP.GE.AND P1, PT, R2, R227.reuse, PT ;  /* 0x000000e30200720c */ /* 0x080fe40003f26270 */
[----:B------:R-:W-:Y:S02]  /*b020*/  ISETP.GE.AND P4, PT, R5, R227, PT ;  /* 0x000000e30500720c */ /* 0x000fe40003f86270 */
[----:B------:R-:W-:-:S02]  /*b030*/  IADD3 R3, R0, 0x18, RZ ;  /* 0x0000001800037810 */ /* 0x000fc40007ffe0ff */
[----:B------:R-:W-:Y:S02]  /*b040*/  FSEL R20, R33, -INF , !P6 ;  /* 0xff80000021147808 */ /* 0x000fe40007000000 */
[C---:B------:R-:W-:Y:S02]  /*b050*/  ISETP.LT.OR P5, PT, R5.reuse, R222, P5 ;  /* 0x000000de0500720c */ /* 0x040fe40002fa1670 */
[-C--:B------:R-:W-:Y:S02]  /*b060*/  ISETP.LT.OR P1, PT, R2, R223.reuse, P1 ;  /* 0x000000df0200720c */ /* 0x080fe40000f21670 */
[----:B------:R-:W-:Y:S02]  /*b070*/  ISETP.LT.OR P4, PT, R5, R223, P4 ;  /* 0x000000df0500720c */ /* 0x000fe40002781670 */
[----:B------:R-:W-:Y:S02]  /*b080*/  ISETP.GE.AND P6, PT, R3, R227, PT ;  /* 0x000000e30300720c */ /* 0x000fe40003fc6270 */
[----:B------:R-:W-:-:S02]  /*b090*/  FSEL R237, R138, -INF , !P5 ;  /* 0xff8000008aed7808 */ /* 0x000fc40006800000 */
[----:B------:R-:W-:Y:S02]  /*b0a0*/  FSEL R233, R25, -INF , !P1 ;  /* 0xff80000019e97808 */ /* 0x000fe40004800000 */
[----:B------:R-:W-:Y:S02]  /*b0b0*/  FSEL R234, R136, -INF , !P4 ;  /* 0xff80000088ea7808 */ /* 0x000fe40006000000 */
[----:B------:R-:W-:Y:S02]  /*b0c0*/  ISETP.LT.OR P5, PT, R3, R223, P6 ;  /* 0x000000df0300720c */ /* 0x000fe400037a1670 */
[-C--:B------:R-:W-:Y:S02]  /*b0d0*/  ISETP.GE.AND P1, PT, R2, R226.reuse, PT ;  /* 0x000000e20200720c */ /* 0x080fe40003f26270 */
[----:B------:R-:W-:Y:S02]  /*b0e0*/  ISETP.GE.AND P4, PT, R4, R226, PT ;  /* 0x000000e20400720c */ /* 0x000fe40003f86270 */
[----:B------:R-:W-:-:S02]  /*b0f0*/  FSEL R232, R24, -INF , !P5 ;  /* 0xff80000018e87808 */ /* 0x000fc40006800000 */
[-C--:B------:R-:W-:Y:S02]  /*b100*/  ISETP.LT.OR P1, PT, R2, R222.reuse, P1 ;  /* 0x000000de0200720c */ /* 0x080fe40000f21670 */
[----:B------:R-:W-:Y:S02]  /*b110*/  ISETP.LT.OR P4, PT, R4, R222, P4 ;  /* 0x000000de0400720c */ /* 0x000fe40002781670 */
[----:B------:R-:W-:Y:S02]  /*b120*/  ISETP.GE.AND P5, PT, R3, R226, PT ;  /* 0x000000e20300720c */ /* 0x000fe40003fa6270 */
[----:B------:R-:W-:Y:S02]  /*b130*/  FSEL R239, R27, -INF , !P1 ;  /* 0xff8000001bef7808 */ /* 0x000fe40004800000 */
[----:B------:R-:W-:Y:S02]  /*b140*/  FSEL R238, R139, -INF , !P4 ;  /* 0xff8000008bee7808 */ /* 0x000fe40006000000 */
[----:B------:R-:W-:-:S02]  /*b150*/  ISETP.LT.OR P5, PT, R3, R222, P5 ;  /* 0x000000de0300720c */ /* 0x000fc40002fa1670 */
[-C--:B------:R-:W-:Y:S02]  /*b160*/  ISETP.GE.AND P1, PT, R8, R225.reuse, PT ;  /* 0x000000e10800720c */ /* 0x080fe40003f26270 */
[----:B------:R-:W-:Y:S02]  /*b170*/  ISETP.GE.AND P4, PT, R0, R225, PT ;  /* 0x000000e10000720c */ /* 0x000fe40003f86270 */
[----:B------:R-:W-:Y:S02]  /*b180*/  FSEL R236, R26, -INF , !P5 ;  /* 0xff8000001aec7808 */ /* 0x000fe40006800000 */
[-C--:B------:R-:W-:Y:S02]  /*b190*/  ISETP.LT.OR P1, PT, R8, R221.reuse, P1 ;  /* 0x000000dd0800720c */ /* 0x080fe40000f21670 */
[----:B------:R-:W-:Y:S02]  /*b1a0*/  ISETP.LT.OR P4, PT, R0, R221, P4 ;  /* 0x000000dd0000720c */ /* 0x000fe40002781670 */
[----:B------:R-:W-:-:S02]  /*b1b0*/  ISETP.GE.AND P5, PT, R7, R225, PT ;  /* 0x000000e10700720c */ /* 0x000fc40003fa6270 */
[----:B------:R-:W-:Y:S01]  /*b1c0*/  FSEL R24, R185, -INF , !P1 ;  /* 0xff800000b9187808 */ /* 0x000fe20004800000 */
[----:B------:R-:W-:Y:S01]  /*b1d0*/  IMAD.MOV.U32 R188, RZ, RZ, R10 ;  /* 0x000000ffffbc7224 */ /* 0x000fe200078e000a */
[----:B------:R-:W-:Y:S02]  /*b1e0*/  FSEL R22, R184, -INF , !P4 ;  /* 0xff800000b8167808 */ /* 0x000fe40006000000 */
[----:B------:R-:W-:Y:S02]  /*b1f0*/  ISETP.LT.OR P5, PT, R7, R221, P5 ;  /* 0x000000dd0700720c */ /* 0x000fe40002fa1670 */
[-C--:B------:R-:W-:Y:S02]  /*b200*/  ISETP.GE.AND P1, PT, R5, R225.reuse, PT ;  /* 0x000000e10500720c */ /* 0x080fe40003f26270 */
[----:B------:R-:W-:Y:S02]  /*b210*/  ISETP.GE.AND P4, PT, R6, R225, PT ;  /* 0x000000e10600720c */ /* 0x000fe40003f86270 */
[----:B------:R-:W-:-:S02]  /*b220*/  IADD3 R10, R252, 0x4, RZ ;  /* 0x00000004fc0a7810 */ /* 0x000fc40007ffe0ff */
[----:B------:R-:W-:Y:S02]  /*b230*/  FSEL R26, R180, -INF , !P5 ;  /* 0xff800000b41a7808 */ /* 0x000fe40006800000 */
[----:B------:R-:W-:Y:S01]  /*b240*/  ISETP.LT.OR P1, PT, R5, R221, P1 ;  /* 0x000000dd0500720c */ /* 0x000fe20000f21670 */
[----:B------:R-:W-:Y:S01]  /*b250*/  IMAD.MOV.U32 R30, RZ, RZ, R16 ;  /* 0x000000ffff1e7224 */ /* 0x000fe200078e0010 */
[----:B------:R-:W-:Y:S02]  /*b260*/  ISETP.GE.AND P5, PT, R4, R225, PT ;  /* 0x000000e10400720c */ /* 0x000fe40003fa6270 */
[----:B------:R-:W-:Y:S02]  /*b270*/  ISETP.LT.OR P4, PT, R6, R221, P4 ;  /* 0x000000dd0600720c */ /* 0x000fe40002781670 */
[----:B------:R-:W-:Y:S01]  /*b280*/  MOV R31, R17 ;  /* 0x00000011001f7202 */ /* 0x000fe20000000f00 */
[----:B------:R-:W-:Y:S01]  /*b290*/  IMAD.WIDE.U32 R16, R10, -0x326172a9, RZ ;  /* 0xcd9e8d570a107825 */ /* 0x000fe200078e00ff */
[----:B------:R-:W-:-:S02]  /*b2a0*/  LOP3.LUT R9, R13, UR32, R9, 0x96, !PT ;  /* 0x000000200d097c12 */ /* 0x000fc4000f8e9609 */
[----:B------:R-:W-:Y:S02]  /*b2b0*/  ISETP.GE.AND P6, PT, R0, R224, PT ;  /* 0x000000e00000720c */ /* 0x000fe40003fc6270 */
[----:B------:R-:W-:Y:S01]  /*b2c0*/  FSEL R240, R176, -INF , !P1 ;  /* 0xff800000b0f07808 */ /* 0x000fe20004800000 */
[----:B------:R-:W-:Y:S01]  /*b2d0*/  IMAD.MOV.U32 R189, RZ, RZ, R11 ;  /* 0x000000ffffbd7224 */ /* 0x000fe200078e000b */
[----:B------:R-:W-:Y:S02]  /*b2e0*/  ISETP.LT.OR P5, PT, R4, R221, P5 ;  /* 0x000000dd0400720c */ /* 0x000fe40002fa1670 */
[----:B------:R-:W-:Y:S02]  /*b2f0*/  FSEL R27, R181, -INF , !P4 ;  /* 0xff800000b51b7808 */ /* 0x000fe40006000000 */
[-C--:B------:R-:W-:Y:S01]  /*b300*/  ISETP.GE.AND P1, PT, R2, R225.reuse, PT ;  /* 0x000000e10200720c */ /* 0x080fe20003f26270 */
[----:B------:R-:W-:Y:S01]  /*b310*/  IMAD.WIDE.U32 R10, R9, -0x326172a9, RZ ;  /* 0xcd9e8d57090a7825 */ /* 0x000fe200078e00ff */
[----:B------:R-:W-:-:S02]  /*b320*/  ISETP.GE.AND P4, PT, R3, R225, PT ;  /* 0x000000e10300720c */ /* 0x000fc40003f86270 */
[----:B------:R-:W-:Y:S02]  /*b330*/  ISETP.LT.OR P6, PT, R0, R220, P6 ;  /* 0x000000dc0000720c */ /* 0x000fe400037c1670 */
[----:B------:R-:W-:Y:S02]  /*b340*/  LOP3.LUT R0, R17, R21, RZ, 0x3c, !PT ;  /* 0x0000001511007212 */ /* 0x000fe400078e3cff */
[----:B------:R-:W-:Y:S02]  /*b350*/  FSEL R241, R177, -INF , !P5 ;  /* 0xff800000b1f17808 */ /* 0x000fe40006800000 */
[-C--:B------:R-:W-:Y:S02]  /*b360*/  ISETP.LT.OR P1, PT, R2, R221.reuse, P1 ;  /* 0x000000dd0200720c */ /* 0x080fe40000f21670 */
[----:B------:R-:W-:Y:S02]  /*b370*/  ISETP.GE.AND P5, PT, R8, R224, PT ;  /* 0x000000e00800720c */ /* 0x000fe40003fa6270 */
[----:B------:R-:W-:-:S02]  /*b380*/  ISETP.LT.OR P4, PT, R3, R221, P4 ;  /* 0x000000dd0300720c */ /* 0x000fc40002781670 */
[----:B------:R-:W-:Y:S01]  /*b390*/  LOP3.LUT R21, R11, UR16, R16, 0x96, !PT ;  /* 0x000000100b157c12 */ /* 0x000fe2000f8e9610 */
[----:B------:R-:W-:Y:S01]  /*b3a0*/  IMAD.WIDE.U32 R16, R0, -0x2daee0ad, RZ ;  /* 0xd2511f5300107825 */ /* 0x000fe200078e00ff */
[----:B------:R-:W-:Y:S02]  /*b3b0*/  FSEL R243, R141, -INF , !P1 ;  /* 0xff8000008df37808 */ /* 0x000fe40004800000 */
[----:B------:R-:W-:Y:S01]  /*b3c0*/  FSEL R25, R186, -INF , !P6 ;  /* 0xff800000ba197808 */ /* 0x000fe20007000000 */
[----:B------:R-:W-:Y:S01]  /*b3d0*/  IMAD.MOV.U32 R191, RZ, RZ, R189 ;  /* 0x000000ffffbf7224 */ /* 0x000fe200078e00bd */
[----:B------:R-:W-:Y:S01]  /*b3e0*/  ISETP.LT.OR P5, PT, R8, R220, P5 ;  /* 0x000000dc0800720c */ /* 0x000fe20002fa1670 */
[----:B------:R-:W-:Y:S01]  /*b3f0*/  IMAD R0, R252, -0x326172a9, RZ ;  /* 0xcd9e8d57fc007824 */ /* 0x000fe200078e02ff */
[----:B------:R-:W-:Y:S02]  /*b400*/  FSEL R242, R140, -INF , !P4 ;  /* 0xff8000008cf27808 */ /* 0x000fe40006000000 */
[----:B------:R-:W-:-:S02]  /*b410*/  ISETP.GE.AND P1, PT, R6, R224, PT ;  /* 0x000000e00600720c */ /* 0x000fc40003f26270 */
[-C--:B------:R-:W-:Y:S01]  /*b420*/  ISETP.GE.AND P6, PT, R5, R224.reuse, PT ;  /* 0x000000e00500720c */ /* 0x080fe20003fc6270 */
[----:B------:R-:W-:Y:S01]  /*b430*/  IMAD.MOV.U32 R190, RZ, RZ, R188 ;  /* 0x000000ffffbe7224 */ /* 0x000fe200078e00bc */
[----:B------:R-:W-:Y:S01]  /*b440*/  ISETP.GE.AND P4, PT, R7, R224, PT ;  /* 0x000000e00700720c */ /* 0x000fe20003f86270 */
[----:B------:R-:W-:Y:S01]  /*b450*/  IMAD.MOV.U32 R188, RZ, RZ, R30 ;  /* 0x000000ffffbc7224 */ /* 0x000fe200078e001e */
[-C--:B------:R-:W-:Y:S02]  /*b460*/  ISETP.LT.OR P1, PT, R6, R220.reuse, P1 ;  /* 0x000000dc0600720c */ /* 0x080fe40000f21670 */
[-C--:B------:R-:W-:Y:S02]  /*b470*/  ISETP.LT.OR P6, PT, R5, R220.reuse, P6 ;  /* 0x000000dc0500720c */ /* 0x080fe400037c1670 */
[----:B------:R-:W-:Y:S02]  /*b480*/  FSEL R30, R187, -INF , !P5 ;  /* 0xff800000bb1e7808 */ /* 0x000fe40006800000 */
[----:B------:R-:W-:-:S02]  /*b490*/  ISETP.LT.OR P4, PT, R7, R220, P4 ;  /* 0x000000dc0700720c */ /* 0x000fc40002781670 */
[----:B------:R-:W-:Y:S02]  /*b4a0*/  ISETP.GE.AND P5, PT, R4, R224, PT ;  /* 0x000000e00400720c */ /* 0x000fe40003fa6270 */
[----:B------:R-:W-:Y:S02]  /*b4b0*/  LOP3.LUT R5, R11, UR16, R0, 0x96, !PT ;  /* 0x000000100b057c12 */ /* 0x000fe4000f8e9600 */
[----:B------:R-:W-:Y:S01]  /*b4c0*/  LOP3.LUT R6, R191, UR14, R10, 0x96, !PT ;  /* 0x0000000ebf067c12 */ /* 0x000fe2000f8e960a */
[----:B------:R-:W-:Y:S01]  /*b4d0*/  IMAD.MOV.U32 R189, RZ, RZ, R31 ;  /* 0x000000ffffbd7224 */ /* 0x000fe200078e001f */
[----:B------:R-:W-:Y:S02]  /*b4e0*/  FMNMX.FTZ R0, R230, R14, !PT ;  /* 0x0000000ee6007209 */ /* 0x000fe40007810000 */
[----:B------:R-:W-:Y:S01]  /*b4f0*/  FSEL R31, R182, -INF , !P4 ;  /* 0xff800000b61f7808 */ /* 0x000fe20006000000 */
[----:B------:R-:W-:Y:S01]  /*b500*/  IMAD.WIDE.U32 R6, R6, -0x2daee0ad, RZ ;  /* 0xd2511f5306067825 */ /* 0x000fe200078e00ff */
[----:B------:R-:W-:-:S02]  /*b510*/  ISETP.LT.OR P5, PT, R4, R220, P5 ;  /* 0x000000dc0400720c */ /* 0x000fc40002fa1670 */
[----:B------:R-:W-:Y:S01]  /*b520*/  ISETP.GE.AND P4, PT, R3, R224, PT ;  /* 0x000000e00300720c */ /* 0x000fe20003f86270 */
[----:B------:R-:W-:Y:S01]  /*b530*/  IMAD.WIDE.U32 R4, R5, -0x2daee0ad, RZ ;  /* 0xd2511f5305047825 */ /* 0x000fe200078e00ff */
[----:B------:R-:W-:Y:S02]  /*b540*/  FMNMX.FTZ R0, R15, R0, !PT ;  /* 0x000000000f007209 */ /* 0x000fe40007810000 */
[----:B------:R-:W-:Y:S02]  /*b550*/  ISETP.LT.OR P4, PT, R3, R220, P4 ;  /* 0x000000dc0300720c */ /* 0x000fe40002781670 */
[----:B------:R-:W-:Y:S02]  /*b560*/  LOP3.LUT R5, R5, UR13, R188, 0x96, !PT ;  /* 0x0000000d05057c12 */ /* 0x000fe4000f8e96bc */
[----:B------:R-:W-:Y:S02]  /*b570*/  LOP3.LUT R3, R7, UR11, R4, 0x96, !PT ;  /* 0x0000000b07037c12 */ /* 0x000fe4000f8e9604 */
[----:B------:R-:W-:Y:S01]  /*b580*/  FMNMX.FTZ R0, R18, R0, !PT ;  /* 0x0000000012007209 */ /* 0x000fe20007810000 */
[----:B------:R-:W-:Y:S01]  /*b590*/  IMAD.WIDE.U32 R4, R5, -0x326172a9, RZ ;  /* 0xcd9e8d5705047825 */ /* 0x000fe200078e00ff */
[----:B------:R-:W-:-:S02]  /*b5a0*/  LOP3.LUT R9, R17, UR15, R12, 0x96, !PT ;  /* 0x0000000f11097c12 */ /* 0x000fc4000f8e960c */
[----:B------:R-:W-:Y:S01]  /*b5b0*/  FMNMX.FTZ R0, R20, R0, !PT ;  /* 0x0000000014007209 */ /* 0x000fe20007810000 */
[----:B------:R-:W-:-:S03]  /*b5c0*/  IMAD.WIDE.U32 R188, R3, -0x326172a9, RZ ;  /* 0xcd9e8d5703bc7825 */ /* 0x000fc600078e00ff */
[----:B------:R-:W-:Y:S01]  /*b5d0*/  FMNMX.FTZ R7, R234, R0, !PT ;  /* 0x00000000ea077209 */ /* 0x000fe20007810000 */
[----:B------:R-:W-:Y:S01]  /*b5e0*/  IMAD.WIDE.U32 R12, R9, -0x326172a9, RZ ;  /* 0xcd9e8d57090c7825 */ /* 0x000fe200078e00ff */
[----:B------:R-:W-:Y:S02]  /*b5f0*/  LOP3.LUT R0, R189, UR10, R4, 0x96, !PT ;  /* 0x0000000abd007c12 */ /* 0x000fe4000f8e9604 */
[----:B------:R-:W-:Y:S02]  /*b600*/  FMNMX.FTZ R7, R235, R7, !PT ;  /* 0x00000007eb077209 */ /* 0x000fe40007810000 */
[----:B------:R-:W-:Y:S02]  /*b610*/  FSEL R32, R183, -INF , !P1 ;  /* 0xff800000b7207808 */ /* 0x000fe40004800000 */
[----:B------:R-:W-:Y:S02]  /*b620*/  ISETP.GE.AND P1, PT, R2, R224, PT ;  /* 0x000000e00200720c */ /* 0x000fe40003f26270 */
[----:B------:R-:W-:-:S02]  /*b630*/  LOP3.LUT R8, R13, UR14, R10, 0x96, !PT ;  /* 0x0000000e0d087c12 */ /* 0x000fc4000f8e960a */
[----:B------:R-:W-:Y:S01]  /*b640*/  LOP3.LUT R5, R5, UR12, R190, 0x96, !PT ;  /* 0x0000000c05057c12 */ /* 0x000fe2000f8e96be */
[----:B------:R-:W-:Y:S01]  /*b650*/  IMAD.WIDE.U32 R190, R0, -0x2daee0ad, RZ ;  /* 0xd2511f5300be7825 */ /* 0x000fe200078e00ff */
[----:B------:R-:W-:Y:S02]  /*b660*/  FMNMX.FTZ R0, R232, R7, !PT ;  /* 0x00000007e8007209 */ /* 0x000fe40007810000 */
[----:B------:R-:W-:Y:S01]  /*b670*/  ISETP.LT.OR P1, PT, R2, R220, P1 ;  /* 0x000000dc0200720c */ /* 0x000fe20000f21670 */
[----:B------:R-:W-:Y:S01]  /*b680*/  IMAD.WIDE.U32 R2, R21, -0x2daee0ad, RZ ;  /* 0xd2511f5315027825 */ /* 0x000fe200078e00ff */
[----:B------:R-:W-:-:S03]  /*b690*/  FMNMX.FTZ R0, R233, R0, !PT ;  /* 0x00000000e9007209 */ /* 0x000fc60007810000 */
[----:B------:R-:W-:-:S05]  /*b6a0*/  IMAD.WIDE.U32 R8, R8, -0x2daee0ad, RZ ;  /* 0xd2511f5308087825 */ /* 0x000fca00078e00ff */
[----:B------:R-:W-:Y:S02]  /*b6b0*/  LOP3.LUT R17, R9, UR11, R2, 0x96, !PT ;  /* 0x0000000b09117c12 */ /* 0x000fe4000f8e9602 */
[----:B------:R-:W2:Y:S01]  /*b6c0*/  SHFL.BFLY PT, R9, R0, 0x2, 0x1f ;  /* 0x0c401f0000097f89 */ /* 0x000ea200000e0000 */
[----:B------:R-:W-:Y:S01]  /*b6d0*/  IMAD.WIDE.U32 R4, R5, -0x2daee0ad, RZ ;  /* 0xd2511f5305047825 */ /* 0x000fe200078e00ff */
[----:B------:R-:W-:Y:S02]  /*b6e0*/  LOP3.LUT R16, R3, UR13, R16, 0x96, !PT ;  /* 0x0000000d03107c12 */ /* 0x000fe4000f8e9610 */
[----:B------:R-:W-:Y:S02]  /*b6f0*/  FMNMX.FTZ R3, R228, R19, !PT ;  /* 0x00000013e4037209 */ /* 0x000fe40007810000 */
[----:B------:R-:W-:Y:S02]  /*b700*/  FMNMX.FTZ R2, R231, R22, !PT ;  /* 0x00000016e7027209 */ /* 0x000fe40007810000 */
[----:B------:R-:W-:-:S02]  /*b710*/  LOP3.LUT R10, R5, UR9, R6, 0x96, !PT ;  /* 0x00000009050a7c12 */ /* 0x000fc4000f8e9606 */
[----:B------:R-:W-:Y:S01]  /*b720*/  LOP3.LUT R7, R191, UR7, R4, 0x96, !PT ;  /* 0x00000007bf077c12 */ /* 0x000fe2000f8e9604 */
[----:B------:R-:W-:Y:S01]  /*b730*/  IMAD.WIDE.U32 R4, R16, -0x326172a9, RZ ;  /* 0xcd9e8d5710047825 */ /* 0x000fe200078e00ff */
[----:B------:R-:W-:Y:S02]  /*b740*/  FMNMX.FTZ R3, R23, R3, !PT ;  /* 0x0000000317037209 */ /* 0x000fe40007810000 */
[----:B------:R-:W-:Y:S02]  /*b750*/  FMNMX.FTZ R2, R24, R2, !PT ;  /* 0x0000000218027209 */ /* 0x000fe40007810000 */
[----:B------:R-:W-:Y:S02]  /*b760*/  FMNMX.FTZ R6, R28, R3, !PT ;  /* 0x000000031c067209 */ /* 0x000fe40007810000 */
[----:B------:R-:W-:Y:S02]  /*b770*/  LOP3.LUT R13, R5, UR12, R12, 0x96, !PT ;  /* 0x0000000c050d7c12 */ /* 0x000fe4000f8e960c */
[----:B------:R-:W-:Y:S01]  /*b780*/  FMNMX.FTZ R5, R26, R2, !PT ;  /* 0x000000021a057209 */ /* 0x000fe20007810000 */
[----:B------:R-:W-:Y:S01]  /*b790*/  IMAD.WIDE.U32 R2, R7, -0x326172a9, RZ ;  /* 0xcd9e8d5707027825 */ /* 0x000fe200078e00ff */
[----:B------:R-:W-:-:S02]  /*b7a0*/  FMNMX.FTZ R7, R29, R6, !PT ;  /* 0x000000061d077209 */ /* 0x000fc40007810000 */
[----:B--2---:R-:W-:Y:S02]  /*b7b0*/  FMNMX.FTZ R0, R0, R9, !PT ;  /* 0x0000000900007209 */ /* 0x004fe40007810000 */
[----:B------:R-:W-:-:S03]  /*b7c0*/  FMNMX.FTZ R7, R237, R7, !PT ;  /* 0x00000007ed077209 */ /* 0x000fc60007810000 */
[----:B------:R-:W2:Y:S01]  /*b7d0*/  SHFL.BFLY PT, R136, R0, 0x1, 0x1f ;  /* 0x0c201f0000887f89 */ /* 0x000ea200000e0000 */
[----:B------:R-:W-:-:S04]  /*b7e0*/  FMNMX.FTZ R135, R238, R7, !PT ;  /* 0x00000007ee877209 */ /* 0x000fc80007810000 */
[----:B------:R-:W-:-:S04]  /*b7f0*/  FMNMX.FTZ R135, R236, R135, !PT ;  /* 0x00000087ec877209 */ /* 0x000fc80007810000 */
[----:B------:R-:W-:Y:S02]  /*b800*/  FMNMX.FTZ R135, R239, R135, !PT ;  /* 0x00000087ef877209 */ /* 0x000fe40007810000 */
[----:B------:R-:W-:Y:S02]  /*b810*/  FMNMX.FTZ R6, R27, R5, !PT ;  /* 0x000000051b067209 */ /* 0x000fe40007810000 */
[----:B------:R-:W-:Y:S01]  /*b820*/  LOP3.LUT R5, R2, 0xffff, RZ, 0xc0, !PT ;  /* 0x0000ffff02057812 */ /* 0x000fe200078ec0ff */
[----:B------:R-:W3:Y:S01]  /*b830*/  SHFL.BFLY PT, R11, R135, 0x2, 0x1f ;  /* 0x0c401f00870b7f89 */ /* 0x000ee200000e0000 */
[----:B------:R-:W-:Y:S02]  /*b840*/  FMNMX.FTZ R134, R240, R6, !PT ;  /* 0x00000006f0867209 */ /* 0x000fe40007810000 */
[----:B------:R-:W-:Y:S01]  /*b850*/  SHF.R.U32.HI R6, RZ, 0x8, R5 ;  /* 0x00000008ff067819 */ /* 0x000fe20000011605 */
[----:B------:R-:W-:Y:S01]  /*b860*/  IMAD.WIDE.U32 R176, R10, -0x326172a9, RZ ;  /* 0xcd9e8d570ab07825 */ /* 0x000fe200078e00ff */
[----:B------:R-:W-:-:S02]  /*b870*/  LOP3.LUT R5, R2, 0xff, RZ, 0xc0, !PT ;  /* 0x000000ff02057812 */ /* 0x000fc400078ec0ff */
[----:B------:R-:W-:Y:S02]  /*b880*/  SHF.R.U32.HI R10, RZ, 0x18, R2 ;  /* 0x00000018ff0a7819 */ /* 0x000fe40000011602 */
[----:B------:R-:W-:Y:S02]  /*b890*/  PRMT R132, R5, 0x5410, R6 ;  /* 0x0000541005847816 */ /* 0x000fe40000000006 */
[----:B------:R-:W-:Y:S02]  /*b8a0*/  SHF.R.U32.HI R5, RZ, 0x10, R2 ;  /* 0x00000010ff057819 */ /* 0x000fe40000011602 */
[----:B--2---:R-:W-:Y:S02]  /*b8b0*/  FMNMX.FTZ R136, R0, R136, !PT ;  /* 0x0000008800887209 */ /* 0x004fe40007810000 */
[----:B------:R-:W-:Y:S02]  /*b8c0*/  LOP3.LUT R2, R3, UR18, R176, 0x96, !PT ;  /* 0x0000001203027c12 */ /* 0x000fe4000f8e96b0 */
[----:B------:R-:W-:-:S02]  /*b8d0*/  FMNMX.FTZ R0, R229, R25, !PT ;  /* 0x00000019e5007209 */ /* 0x000fc40007810000 */
[----:B------:R-:W-:Y:S01]  /*b8e0*/  FMNMX.FTZ R134, R241, R134, !PT ;  /* 0x00000086f1867209 */ /* 0x000fe20007810000 */
[----:B------:R-:W-:Y:S01]  /*b8f0*/  IMAD.WIDE.U32 R182, R17, -0x326172a9, RZ ;  /* 0xcd9e8d5711b67825 */ /* 0x000fe200078e00ff */
[----:B------:R-:W-:Y:S02]  /*b900*/  LOP3.LUT R7, R5, 0xff, RZ, 0xc0, !PT ;  /* 0x000000ff05077812 */ /* 0x000fe400078ec0ff */
[----:B------:R-:W-:Y:S02]  /*b910*/  LOP3.LUT R3, R2, 0xffff, RZ, 0xc0, !PT ;  /* 0x0000ffff02037812 */ /* 0x000fe400078ec0ff */
[----:B------:R-:W-:Y:S02]  /*b920*/  SHF.R.U32.HI R5, RZ, 0x10, R2 ;  /* 0x00000010ff057819 */ /* 0x000fe40000011602 */
[----:B------:R-:W-:Y:S02]  /*b930*/  FMNMX.FTZ R0, R30, R0, !PT ;  /* 0x000000001e007209 */ /* 0x000fe40007810000 */
[----:B------:R-:W-:-:S02]  /*b940*/  FMNMX.FTZ R134, R242, R134, !PT ;  /* 0x00000086f2867209 */ /* 0x000fc40007810000 */
[----:B------:R-:W-:Y:S02]  /*b950*/  LOP3.LUT R9, R2, 0xff, RZ, 0xc0, !PT ;  /* 0x000000ff02097812 */ /* 0x000fe400078ec0ff */
[----:B------:R-:W-:Y:S02]  /*b960*/  SHF.R.U32.HI R6, RZ, 0x18, R2 ;  /* 0x00000018ff067819 */ /* 0x000fe40000011602 */
[----:B------:R-:W-:Y:S02]  /*b970*/  SHF.R.U32.HI R3, RZ, 0x8, R3 ;  /* 0x00000008ff037819 */ /* 0x000fe40000011603 */
[----:B------:R-:W-:Y:S02]  /*b980*/  LOP3.LUT R2, R5, 0xff, RZ, 0xc0, !PT ;  /* 0x000000ff05027812 */ /* 0x000fe400078ec0ff */
[----:B------:R-:W-:Y:S02]  /*b990*/  LOP3.LUT R4, R183, UR10, R4, 0x96, !PT ;  /* 0x0000000ab7047c12 */ /* 0x000fe4000f8e9604 */
[----:B------:R-:W-:-:S02]  /*b9a0*/  FMNMX.FTZ R0, R31, R0, !PT ;  /* 0x000000001f007209 */ /* 0x000fc40007810000 */
[----:B------:R-:W-:Y:S01]  /*b9b0*/  FMNMX.FTZ R134, R243, R134, !PT ;  /* 0x00000086f3867209 */ /* 0x000fe20007810000 */
[----:B------:R-:W-:Y:S01]  /*b9c0*/  IMAD.WIDE.U32 R180, R4, -0x2daee0ad, RZ ;  /* 0xd2511f5304b47825 */ /* 0x000fe200078e00ff */
[----:B------:R-:W-:Y:S02]  /*b9d0*/  PRMT R9, R9, 0x5410, R3 ;  /* 0x0000541009097816 */ /* 0x000fe40000000003 */
[----:B------:R-:W-:Y:S01]  /*b9e0*/  PRMT R35, R2, 0x5410, R6 ;  /* 0x0000541002237816 */ /* 0x000fe20000000006 */
[----:B------:R-:W-:Y:S01]  /*b9f0*/  IMAD.WIDE.U32 R2, R13, -0x2daee0ad, RZ ;  /* 0xd2511f530d027825 */ /* 0x000fe200078e00ff */
[----:B------:R-:W-:Y:S02]  /*ba00*/  FSEL R178, R178, -INF , !P6 ;  /* 0xff800000b2b27808 */ /* 0x000fe40007000000 */
[----:B------:R-:W-:Y:S01]  /*ba10*/  FMNMX.FTZ R0, R32, R0, !PT ;  /* 0x0000000020007209 */ /* 0x000fe20007810000 */
[----:B------:R-:W2:Y:S01]  /*ba20*/  SHFL.BFLY PT, R12, R134, 0x2, 0x1f ;  /* 0x0c401f00860c7f89 */ /* 0x000ea200000e0000 */
[----:B---3--:R-:W-:-:S02]  /*ba30*/  FMNMX.FTZ R135, R135, R11, !PT ;  /* 0x0000000b87877209 */ /* 0x008fc40007810000 */
[----:B------:R-:W-:Y:S02]  /*ba40*/  FSEL R179, R179, -INF , !P5 ;  /* 0xff800000b3b37808 */ /* 0x000fe40006800000 */
[----:B------:R-:W-:Y:S02]  /*ba50*/  FMNMX.FTZ R0, R178, R0, !PT ;  /* 0x00000000b2007209 */ /* 0x000fe40007810000 */
[----:B------:R-:W-:Y:S02]  /*ba60*/  PRMT R34, R7, 0x5410, R10 ;  /* 0x0000541007227816 */ /* 0x000fe4000000000a */
[----:B------:R-:W-:Y:S01]  /*ba70*/  LOP3.LUT R4, R181, UR7, R2, 0x96, !PT ;  /* 0x00000007b5047c12 */ /* 0x000fe2000f8e9602 */
[----:B------:R-:W3:Y:S01]  /*ba80*/  SHFL.BFLY PT, R7, R135, 0x1, 0x1f ;  /* 0x0c201f0087077f89 */ /* 0x000ee200000e0000 */
[----:B------:R-:W-:Y:S02]  /*ba90*/  FSEL R181, R142, -INF , !P4 ;  /* 0xff8000008eb57808 */ /* 0x000fe40006000000 */
[----:B------:R-:W-:Y:S01]  /*baa0*/  FMNMX.FTZ R0, R179, R0, !PT ;  /* 0x00000000b3007209 */ /* 0x000fe20007810000 */
[----:B------:R-:W-:Y:S01]  /*bab0*/  IMAD.WIDE.U32 R4, R4, -0x326172a9, RZ ;  /* 0xcd9e8d5704047825 */ /* 0x000fe200078e00ff */
[----:B------:R-:W-:-:S02]  /*bac0*/  FSEL R176, R143, -INF , !P1 ;  /* 0xff8000008fb07808 */ /* 0x000fc40004800000 */
[----:B------:R-:W-:Y:S02]  /*bad0*/  FMNMX.FTZ R0, R181, R0, !PT ;  /* 0x00000000b5007209 */ /* 0x000fe40007810000 */
[----:B------:R-:W-:Y:S02]  /*bae0*/  LOP3.LUT R2, R4, 0xffff, RZ, 0xc0, !PT ;  /* 0x0000ffff04027812 */ /* 0x000fe400078ec0ff */
[----:B------:R-:W-:Y:S02]  /*baf0*/  FMNMX.FTZ R137, R176, R0, !PT ;  /* 0x00000000b0897209 */ /* 0x000fe40007810000 */
[----:B------:R-:W-:Y:S02]  /*bb00*/  LOP3.LUT R8, R3, UR9, R8, 0x96, !PT ;  /* 0x0000000903087c12 */ /* 0x000fe4000f8e9608 */
[----:B------:R-:W-:Y:S01]  /*bb10*/  SHF.R.U32.HI R3, RZ, 0x8, R2 ;  /* 0x00000008ff037819 */ /* 0x000fe20000011602 */
[----:B------:R-:W4:Y:S01]  /*bb20*/  SHFL.BFLY PT, R6, R137, 0x2, 0x1f ;  /* 0x0c401f0089067f89 */ /* 0x000f2200000e0000 */
[----:B------:R-:W-:-:S02]  /*bb30*/  LOP3.LUT R2, R4, 0xff, RZ, 0xc0, !PT ;  /* 0x000000ff04027812 */ /* 0x000fc400078ec0ff */
[----:B--2---:R-:W-:Y:S02]  /*bb40*/  FMNMX.FTZ R134, R134, R12, !PT ;  /* 0x0000000c86867209 */ /* 0x004fe40007810000 */
[----:B------:R-:W-:Y:S01]  /*bb50*/  PRMT R33, R2, 0x5410, R3 ;  /* 0x0000541002217816 */ /* 0x000fe20000000003 */
[C---:B------:R-:W-:Y:S01]  /*bb60*/  FMUL.FTZ R3, R136.reuse, c[0x0][0x23c] ;  /* 0x00008f0088037a20 */ /* 0x040fe20000410000 */
[----:B------:R-:W-:Y:S02]  /*bb70*/  FSETP.NEU.FTZ.AND P4, PT, R136, -INF , PT ;  /* 0xff8000008800780b */ /* 0x000fe40003f9d000 */
[----:B------:R-:W-:Y:S02]  /*bb80*/  SHF.R.U32.HI R2, RZ, 0x10, R4 ;  /* 0x00000010ff027819 */ /* 0x000fe40000011604 */
[----:B---3--:R-:W-:Y:S02]  /*bb90*/  FMNMX.FTZ R135, R135, R7, !PT ;  /* 0x0000000787877209 */ /* 0x008fe40007810000 */
[----:B------:R-:W-:Y:S01]  /*bba0*/  FSEL R3, R3, RZ, P4 ;  /* 0x000000ff03037208 */ /* 0x000fe20002000000 */
[----:B------:R-:W2:Y:S01]  /*bbb0*/  SHFL.BFLY PT, R7, R134, 0x1, 0x1f ;  /* 0x0c201f0086077f89 */ /* 0x000ea200000e0000 */
[----:B------:R-:W-:-:S02]  /*bbc0*/  LOP3.LUT R2, R2, 0xff, RZ, 0xc0, !PT ;  /* 0x000000ff02027812 */ /* 0x000fc400078ec0ff */
[----:B------:R-:W-:Y:S01]  /*bbd0*/  SHF.R.U32.HI R0, RZ, 0x18, R4 ;  /* 0x00000018ff007819 */ /* 0x000fe20000011604 */
[----:B------:R-:W-:-:S03]  /*bbe0*/  IMAD.WIDE.U32 R138, R8, -0x326172a9, RZ ;  /* 0xcd9e8d57088a7825 */ /* 0x000fc600078e00ff */
[----:B------:R-:W-:Y:S01]  /*bbf0*/  PRMT R13, R2, 0x5410, R0 ;  /* 0x00005410020d7816 */ /* 0x000fe20000000000 */
[--C-:B------:R-:W-:Y:S01]  /*bc00*/  FFMA.FTZ R0, R15, c[0x0][0x23c], -R3.reuse ;  /* 0x00008f000f007a23 */ /* 0x100fe20000010803 */
[----:B------:R-:W-:Y:S01]  /*bc10*/  LOP3.LUT R4, R5, UR18, R138, 0x96, !PT ;  /* 0x0000001205047c12 */ /* 0x000fe2000f8e968a */
[C---:B------:R-:W-:Y:S02]  /*bc20*/  FMUL.FTZ R16, R135.reuse, c[0x0][0x23c] ;  /* 0x00008f0087107a20 */ /* 0x040fe40000410000 */
[----:B------:R3:W-:Y:S01]  /*bc30*/  MUFU.EX2 R200, R0 ;  /* 0x0000000000c87308 */ /* 0x0007e20000000800 */
[----:B------:R-:W-:Y:S02]  /*bc40*/  FSETP.NEU.FTZ.AND P5, PT, R135, -INF , PT ;  /* 0xff8000008700780b */ /* 0x000fe40003fbd000 */
[----:B----4-:R-:W-:Y:S01]  /*bc50*/  FMNMX.FTZ R137, R6, R137, !PT ;  /* 0x0000008906897209 */ /* 0x010fe20007810000 */
[--C-:B------:R-:W-:Y:S01]  /*bc60*/  FFMA.FTZ R2, R20, c[0x0][0x23c], -R3.reuse ;  /* 0x00008f0014027a23 */ /* 0x100fe20000010803 */
[----:B------:R-:W-:Y:S01]  /*bc70*/  FSEL R16, R16, RZ, P5 ;  /* 0x000000ff10107208 */ /* 0x000fe20002800000 */
[----:B---3--:R-:W-:-:S04]  /*bc80*/  FFMA.FTZ R0, R18, c[0x0][0x23c], -R3 ;  /* 0x00008f0012007a23 */ /* 0x008fc80000010803 */
[----:B------:R3:W-:Y:S01]  /*bc90*/  MUFU.EX2 R202, R0 ;  /* 0x0000000000ca7308 */ /* 0x0007e20000000800 */
[----:B------:R-:W4:Y:S01]  /*bca0*/  SHFL.BFLY PT, R6, R137, 0x1, 0x1f ;  /* 0x0c201f0089067f89 */ /* 0x000f2200000e0000 */
[----:B--2---:R-:W-:-:S06]  /*bcb0*/  FMNMX.FTZ R134, R134, R7, !PT ;  /* 0x0000000786867209 */ /* 0x004fcc0007810000 */
[----:B------:R2:W5:Y:S01]  /*bcc0*/  MUFU.EX2 R201, R2 ;  /* 0x0000000200c97308 */ /* 0x0005620000000800 */
[----:B---3--:R-:W-:-:S04]  /*bcd0*/  LOP3.LUT R0, R4, 0xffff, RZ, 0xc0, !PT ;  /* 0x0000ffff04007812 */ /* 0x008fc800078ec0ff */
[----:B------:R-:W-:Y:S01]  /*bce0*/  SHF.R.U32.HI R5, RZ, 0x8, R0 ;  /* 0x00000008ff057819 */ /* 0x000fe20000011600 */
[----:B------:R-:W-:Y:S01]  /*bcf0*/  FFMA.FTZ R0, R19, c[0x0][0x23c], -R16 ;  /* 0x00008f0013007a23 */ /* 0x000fe20000010810 */
[----:B--2---:R-:W-:-:S03]  /*bd00*/  LOP3.LUT R2, R4, 0xff, RZ, 0xc0, !PT ;  /* 0x000000ff04027812 */ /* 0x004fc600078ec0ff */
[----:B------:R2:W-:Y:S01]  /*bd10*/  MUFU.EX2 R195, R0 ;  /* 0x0000000000c37308 */ /* 0x0005e20000000800 */
[----:B------:R-:W-:Y:S02]  /*bd20*/  PRMT R7, R2, 0x5410, R5 ;  /* 0x0000541002077816 */ /* 0x000fe40000000005 */
[--C-:B------:R-:W-:Y:S01]  /*bd30*/  SHF.R.U32.HI R2, RZ, 0x10, R4.reuse ;  /* 0x00000010ff027819 */ /* 0x100fe20000011604 */
[----:B------:R-:W1:Y:S01]  /*bd40*/  LDC.U8 R196, c[0x0][0x2d8] ;  /* 0x0000b600ffc47b82 */ /* 0x000e620000000000 */
[----:B------:R-:W-:Y:S01]  /*bd50*/  SHF.R.U32.HI R4, RZ, 0x18, R4 ;  /* 0x00000018ff047819 */ /* 0x000fe20000011604 */
[----:B------:R-:W-:Y:S02]  /*bd60*/  FMUL.FTZ R17, R134, c[0x0][0x23c] ;  /* 0x00008f0086117a20 */ /* 0x000fe40000410000 */
[----:B--2---:R-:W-:-:S04]  /*bd70*/  FFMA.FTZ R0, R23, c[0x0][0x23c], -R16 ;  /* 0x00008f0017007a23 */ /* 0x004fc80000010810 */
[----:B------:R2:W-:Y:S01]  /*bd80*/  MUFU.EX2 R194, R0 ;  /* 0x0000000000c27308 */ /* 0x0005e20000000800 */
[----:B------:R-:W-:-:S04]  /*bd90*/  FSETP.NEU.FTZ.AND P1, PT, R134, -INF , PT ;  /* 0xff8000008600780b */ /* 0x000fc80003f3d000 */
[----:B------:R-:W-:Y:S02]  /*bda0*/  FSEL R17, R17, RZ, P1 ;  /* 0x000000ff11117208 */ /* 0x000fe40000800000 */
[----:B--2---:R-:W-:Y:S01]  /*bdb0*/  LOP3.LUT R0, R2, 0xff, RZ, 0xc0, !PT ;  /* 0x000000ff02007812 */ /* 0x004fe200078ec0ff */
[----:B------:R-:W-:-:S03]  /*bdc0*/  FFMA.FTZ R2, R28, c[0x0][0x23c], -R16 ;  /* 0x00008f001c027a23 */ /* 0x000fc60000010810 */
[----:B------:R-:W-:Y:S01]  /*bdd0*/  PRMT R5, R0, 0x5410, R4 ;  /* 0x0000541000057816 */ /* 0x000fe20000000004 */
[----:B------:R2:W-:Y:S01]  /*bde0*/  MUFU.EX2 R193, R2 ;  /* 0x0000000200c17308 */ /* 0x0005e20000000800 */
[----:B------:R-:W-:Y:S01]  /*bdf0*/  FFMA.FTZ R0, R29, c[0x0][0x23c], -R16 ;  /* 0x00008f001d007a23 */ /* 0x000fe20000010810 */
[----:B----4-:R-:W-:-:S06]  /*be00*/  FMNMX.FTZ R137, R137, R6, !PT ;  /* 0x0000000689897209 */ /* 0x010fcc0007810000 */
[----:B------:R3:W4:Y:S01]  /*be10*/  MUFU.EX2 R192, R0 ;  /* 0x0000000000c07308 */ /* 0x0007220000000800 */
[----:B--2---:R-:W-:-:S05]  /*be20*/  FSEL R2, R135, RZ, P5 ;  /* 0x000000ff87027208 */ /* 0x004fca0002800000 */
[----:B------:R-:W-:Y:S01]  /*be30*/  FADD.FTZ R21, R228, -R2 ;  /* 0x80000002e4157221 */ /* 0x000fe20000010000 */
[----:B------:R-:W-:Y:S01]  /*be40*/  FSEL R2, R134, RZ, P1 ;  /* 0x000000ff86027208 */ /* 0x000fe20000800000 */
[----:B---3--:R-:W-:Y:S01]  /*be50*/  FFMA.FTZ R0, R22, c[0x0][0x23c], -R17 ;  /* 0x00008f0016007a23 */ /* 0x008fe20000010811 */
[----:B------:R-:W-:Y:S01]  /*be60*/  FSETP.NEU.FTZ.AND P1, PT, R137, -INF , PT ;  /* 0xff8000008900780b */ /* 0x000fe20003f3d000 */
[----:B------:R-:W-:Y:S02]  /*be70*/  FFMA.FTZ R14, R14, c[0x0][0x23c], -R3 ;  /* 0x00008f000e0e7a23 */ /* 0x000fe40000010803 */
[----:B------:R2:W-:Y:S01]  /*be80*/  MUFU.EX2 R191, R0 ;  /* 0x0000000000bf7308 */ /* 0x0005e20000000800 */
[----:B------:R-:W-:Y:S01]  /*be90*/  FADD.FTZ R20, R231, -R2 ;  /* 0x80000002e7147221 */ /* 0x000fe20000010000 */
[----:B------:R-:W-:Y:S01]  /*bea0*/  FSEL R4, R136, RZ, P4 ;  /* 0x000000ff88047208 */ /* 0x000fe20002000000 */
[----:B------:R-:W-:Y:S02]  /*beb0*/  FFMA.FTZ R2, R26, c[0x0][0x23c], -R17 ;  /* 0x00008f001a027a23 */ /* 0x000fe40000010811 */
[----:B------:R-:W-:Y:S01]  /*bec0*/  FMUL.FTZ R18, R137, c[0x0][0x23c] ;  /* 0x00008f0089127a20 */ /* 0x000fe20000410000 */
[----:B-1----:R-:W-:-:S02]  /*bed0*/  PRMT R196, R196, 0x7054, R197 ;  /* 0x00007054c4c47816 */ /* 0x002fc400000000c5 */
[----:B------:R-:W1:Y:S01]  /*bee0*/  MUFU.EX2 R203, R14 ;  /* 0x0000000e00cb7308 */ /* 0x000e620000000800 */
[----:B------:R-:W-:Y:S01]  /*bef0*/  FADD.FTZ R12, R230, -R4 ;  /* 0x80000004e60c7221 */ /* 0x000fe20000010000 */
[----:B------:R-:W-:Y:S01]  /*bf00*/  FSEL R18, R18, RZ, P1 ;  /* 0x000000ff12127208 */ /* 0x000fe20000800000 */
[----:B--2---:R-:W-:-:S05]  /*bf10*/  FFMA.FTZ R0, R24, c[0x0][0x23c], -R17 ;  /* 0x00008f0018007a23 */ /* 0x004fca0000010811 */
[----:B------:R2:W-:Y:S01]  /*bf20*/  MUFU.EX2 R183, R2 ;  /* 0x0000000200b77308 */ /* 0x0005e20000000800 */
[----:B------:R-:W-:-:S07]  /*bf30*/  HSET2.LE.AND R10, R132, R196, PT ;  /* 0x000000c4840a7233 */ /* 0x000fce0003803000 */
[----:B------:R3:W1:Y:S01]  /*bf40*/  MUFU.EX2 R189, R0 ;  /* 0x0000000000bd7308 */ /* 0x0006620000000800 */
[----:B------:R-:W-:Y:S02]  /*bf50*/  FMUL.FTZ R12, R12, c[0x0][0x23c] ;  /* 0x00008f000c0c7a20 */ /* 0x000fe40000410000 */
[----:B--2---:R-:W-:Y:S01]  /*bf60*/  FFMA.FTZ R2, R27, c[0x0][0x23c], -R17 ;  /* 0x00008f001b027a23 */ /* 0x004fe20000010811 */
[----:B---3--:R-:W-:-:S04]  /*bf70*/  FSEL R0, R137, RZ, P1 ;  /* 0x000000ff89007208 */ /* 0x008fc80000800000 */
[----:B------:R2:W-:Y:S01]  /*bf80*/  MUFU.EX2 R138, R2 ;  /* 0x00000002008a7308 */ /* 0x0005e20000000800 */
[----:B------:R-:W-:Y:S01]  /*bf90*/  FADD.FTZ R19, R229, -R0 ;  /* 0x80000000e5137221 */ /* 0x000fe20000010000 */
[----:B-----5:R-:W-:Y:S01]  /*bfa0*/  F2FP.BF16.PACK_AB R0, R201, R202 ;  /* 0x000000cac900723e */ /* 0x020fe200000010ff */
[--C-:B------:R-:W-:Y:S02]  /*bfb0*/  HSET2.LE.AND R11, R34, R196.reuse, PT ;  /* 0x000000c4220b7233 */ /* 0x100fe40003803000 */
[--C-:B------:R-:W-:Y:S01]  /*bfc0*/  HSET2.LE.AND R4, R7, R196.reuse, PT ;  /* 0x000000c407047233 */ /* 0x100fe20003803000 */
[----:B------:R-:W-:Y:S01]  /*bfd0*/  LOP3.LUT R10, R10, R0, RZ, 0xc0, !PT ;  /* 0x000000000a0a7212 */ /* 0x000fe200078ec0ff */
[--C-:B------:R-:W-:Y:S01]  /*bfe0*/  HSET2.LE.AND R7, R13, R196.reuse, PT ;  /* 0x000000c40d077233 */ /* 0x100fe20003803000 */
[----:B----4-:R-:W-:Y:S01]  /*bff0*/  F2FP.BF16.PACK_AB R0, R192, R193 ;  /* 0x000000c1c000723e */ /* 0x010fe200000010ff */
[----:B--2---:R-:W-:Y:S01]  /*c000*/  FFMA.FTZ R2, R25, c[0x0][0x23c], -R18 ;  /* 0x00008f0019027a23 */ /* 0x004fe20000010812 */
[----:B------:R2:W-:Y:S02]  /*c010*/  MUFU.EX2 R26, R12 ;  /* 0x0000000c001a7308 */ /* 0x0005e40000000800 */
[----:B------:R-:W-:Y:S01]  /*c020*/  LOP3.LUT R11, R11, R0, RZ, 0xc0, !PT ;  /* 0x000000000b0b7212 */ /* 0x000fe200078ec0ff */
[----:B------:R-:W-:-:S05]  /*c030*/  HSET2.LE.AND R8, R9, R196, PT ;  /* 0x000000c409087233 */ /* 0x000fca0003803000 */
[----:B------:R3:W-:Y:S01]  /*c040*/  MUFU.EX2 R133, R2 ;  /* 0x0000000200857308 */ /* 0x0007e20000000800 */
[----:B-1----:R-:W-:Y:S01]  /*c050*/  F2FP.BF16.PACK_AB R0, R200, R203 ;  /* 0x000000cbc800723e */ /* 0x002fe200000010ff */
[----:B--2---:R-:W1:Y:S01]  /*c060*/  LDSM.16.MT88.4 R12, [R205+0xa000] ;  /* 0x00a00000cd0c783b */ /* 0x004e620000004200 */
[----:B---3--:R-:W-:-:S05]  /*c070*/  FFMA.FTZ R2, R30, c[0x0][0x23c], -R18 ;  /* 0x00008f001e027a23 */ /* 0x008fca0000010812 */
[----:B------:R2:W3:Y:S01]  /*c080*/  MUFU.EX2 R132, R2 ;  /* 0x0000000200847308 */ /* 0x0004e20000000800 */
[----:B------:R-:W-:Y:S01]  /*c090*/  HSET2.LE.AND R9, R35, R196, PT ;  /* 0x000000c423097233 */ /* 0x000fe20003803000 */
[----:B------:R-:W-:Y:S02]  /*c0a0*/  LOP3.LUT R8, R8, R0, RZ, 0xc0, !PT ;  /* 0x0000000008087212 */ /* 0x000fe400078ec0ff */
[----:B------:R-:W-:Y:S01]  /*c0b0*/  F2FP.BF16.PACK_AB R0, R194, R195 ;  /* 0x000000c3c200723e */ /* 0x000fe200000010ff */
[----:B------:R-:W-:Y:S02]  /*c0c0*/  FMUL.FTZ R19, R19, c[0x0][0x23c] ;  /* 0x00008f0013137a20 */ /* 0x000fe40000410000 */
[----:B------:R-:W-:Y:S02]  /*c0d0*/  FMUL.FTZ R21, R21, c[0x0][0x23c] ;  /* 0x00008f0015157a20 */ /* 0x000fe40000410000 */
[----:B--2---:R-:W-:-:S04]  /*c0e0*/  FFMA.FTZ R2, R31, c[0x0][0x23c], -R18 ;  /* 0x00008f001f027a23 */ /* 0x004fc80000010812 */
[----:B------:R2:W-:Y:S01]  /*c0f0*/  MUFU.EX2 R35, R2 ;  /* 0x0000000200237308 */ /* 0x0005e20000000800 */
[----:B------:R-:W-:Y:S01]  /*c100*/  LOP3.LUT R9, R9, R0, RZ, 0xc0, !PT ;  /* 0x0000000009097212 */ /* 0x000fe200078ec0ff */
[----:B------:R-:W-:Y:S01]  /*c110*/  FMUL.FTZ R20, R20, c[0x0][0x23c] ;  /* 0x00008f0014147a20 */ /* 0x000fe20000410000 */
[----:B------:R-:W-:Y:S01]  /*c120*/  F2FP.BF16.PACK_AB R0, R189, R191 ;  /* 0x000000bfbd00723e */ /* 0x000fe200000010ff */
[----:B------:R-:W-:-:S03]  /*c130*/  HSET2.LE.AND R5, R5, R196, PT ;  /* 0x000000c405057233 */ /* 0x000fc60003803000 */
[----:B------:R-:W-:Y:S01]  /*c140*/  LOP3.LUT R4, R4, R0, RZ, 0xc0, !PT ;  /* 0x0000000004047212 */ /* 0x000fe200078ec0ff */
[----:B------:R-:W-:Y:S01]  /*c150*/  MUFU.EX2 R25, R21 ;  /* 0x0000001500197308 */ /* 0x000fe20000000800 */
[----:B--2---:R-:W-:-:S07]  /*c160*/  FFMA.FTZ R2, R32, c[0x0][0x23c], -R18 ;  /* 0x00008f0020027a23 */ /* 0x004fce0000010812 */
[----:B------:R-:W2:Y:S01]  /*c170*/  MUFU.EX2 R34, R2 ;  /* 0x0000000200227308 */ /* 0x000ea20000000800 */
[----:B---3--:R-:W-:Y:S01]  /*c180*/  F2FP.BF16.PACK_AB R0, R132, R133 ;  /* 0x000000858400723e */ /* 0x008fe200000010ff */
[----:B------:R-:W-:-:S06]  /*c190*/  HSET2.LE.AND R6, R33, R196, PT ;  /* 0x000000c421067233 */ /* 0x000fcc0003803000 */
[----:B------:R-:W3:Y:S01]  /*c1a0*/  MUFU.EX2 R24, R20 ;  /* 0x0000001400187308 */ /* 0x000ee20000000800 */
[----:B------:R-:W-:-:S07]  /*c1b0*/  LOP3.LUT R5, R5, R0, RZ, 0xc0, !PT ;  /* 0x0000000005057212 */ /* 0x000fce00078ec0ff */
[----:B------:R-:W4:Y:S01]  /*c1c0*/  MUFU.EX2 R19, R19 ;  /* 0x0000001300137308 */ /* 0x000f220000000800 */
[----:B------:R-:W-:-:S04]  /*c1d0*/  F2FP.BF16.PACK_AB R0, R138, R183 ;  /* 0x000000b78a00723e */ /* 0x000fc800000010ff */
[----:B------:R-:W-:Y:S02]  /*c1e0*/  LOP3.LUT R6, R6, R0, RZ, 0xc0, !PT ;  /* 0x0000000006067212 */ /* 0x000fe400078ec0ff */
[----:B--2---:R-:W-:Y:S01]  /*c1f0*/  F2FP.BF16.PACK_AB R0, R34, R35 ;  /* 0x000000232200723e */ /* 0x004fe200000010ff */
[-C--:B------:R-:W-:Y:S02]  /*c200*/  FMUL.FTZ R144, R144, R26.reuse ;  /* 0x0000001a90907220 */ /* 0x080fe40000410000 */
[----:B------:R-:W-:Y:S01]  /*c210*/  FMUL.FTZ R145, R145, R26 ;  /* 0x0000001a91917220 */ /* 0x000fe20000410000 */
[----:B------:R-:W-:Y:S01]  /*c220*/  LOP3.LUT R7, R7, R0, RZ, 0xc0, !PT ;  /* 0x0000000007077212 */ /* 0x000fe200078ec0ff */
[-C--:B------:R-:W-:Y:S02]  /*c230*/  FMUL.FTZ R146, R146, R25.reuse ;  /* 0x0000001992927220 */ /* 0x080fe40000410000 */
[----:B------:R-:W-:Y:S02]  /*c240*/  FMUL.FTZ R147, R147, R25 ;  /* 0x0000001993937220 */ /* 0x000fe40000410000 */
[----:B---3--:R-:W-:-:S02]  /*c250*/  FMUL.FTZ R148, R148, R24 ;  /* 0x0000001894947220 */ /* 0x008fc40000410000 */
[-C--:B------:R-:W-:Y:S02]  /*c260*/  FMUL.FTZ R149, R149, R24.reuse ;  /* 0x0000001895957220 */ /* 0x080fe40000410000 */
[-C--:B----4-:R-:W-:Y:S02]  /*c270*/  FMUL.FTZ R150, R150, R19.reuse ;  /* 0x0000001396967220 */ /* 0x090fe40000410000 */
        /* <DEDUP_REMOVED lines=72> */
[----:B------:R-:W-:Y:S01]  /*c700*/  MOV R49, R245 ;  /* 0x000000f500317202 */ /* 0x000fe20000000f00 */
[----:B------:R-:W-:Y:S02]  /*c710*/  IMAD.MOV.U32 R51, RZ, RZ, R247 ;  /* 0x000000ffff337224 */ /* 0x000fe400078e00f7 */
        /* <DEDUP_REMOVED lines=31> */
[----:B------:R-:W-:Y:S02]  /*c910*/  IMAD.MOV.U32 R20, RZ, RZ, R30 ;  /* 0x000000ffff147224 */ /* 0x000fe400078e001e */
        /* <DEDUP_REMOVED lines=16> */
[----:B------:R-:W-:Y:S02]  /*ca20*/  IMAD.MOV.U32 R173, RZ, RZ, R22 ;  /* 0x000000ffffad7224 */ /* 0x000fe400078e0016 */
[----:B------:R-:W-:Y:S02]  /*ca30*/  IMAD.MOV.U32 R172, RZ, RZ, R23 ;  /* 0x000000ffffac7224 */ /* 0x000fe400078e0017 */
[----:B------:R-:W-:Y:S02]  /*ca40*/  IMAD.MOV.U32 R65, RZ, RZ, R21 ;  /* 0x000000ffff417224 */ /* 0x000fe400078e0015 */
[----:B------:R-:W-:Y:S02]  /*ca50*/  IMAD.MOV.U32 R66, RZ, RZ, R20 ;  /* 0x000000ffff427224 */ /* 0x000fe400078e0014 */
[----:B------:R-:W2:Y:S01]  /*ca60*/  LDSM.16.MT88.4 R20, [R210+0xb000] ;  /* 0x00b00000d214783b */ /* 0x000ea20000004200 */
[----:B------:R-:W-:Y:S01]  /*ca70*/  IMAD.MOV.U32 R83, RZ, RZ, R196 ;  /* 0x000000ffff537224 */ /* 0x000fe200078e00c4 */
[----:B-1----:R-:W-:Y:S01]  /*ca80*/  HMMA.16816.F32.BF16 R84, R8, R12, R84 ;  /* 0x0000000c0854723c */ /* 0x002fe20000041854 */
[----:B------:R-:W-:-:S07]  /*ca90*/  IMAD.MOV.U32 R0, RZ, RZ, R28 ;  /* 0x000000ffff007224 */ /* 0x000fce00078e001c */
[C---:B------:R-:W-:Y:S08]  /*caa0*/  HMMA.16816.F32.BF16 R88, R4.reuse, R12, R88 ;  /* 0x0000000c0458723c */ /* 0x040ff00000041858 */
[-C--:B------:R-:W-:Y:S08]  /*cab0*/  HMMA.16816.F32.BF16 R92, R4, R14.reuse, R92 ;  /* 0x0000000e045c723c */ /* 0x080ff0000004185c */
[----:B------:R-:W-:Y:S01]  /*cac0*/  HMMA.16816.F32.BF16 R196, R8, R14, R96 ;  /* 0x0000000e08c4723c */ /* 0x000fe20000041860 */
[----:B------:R-:W1:Y:S01]  /*cad0*/  LDSM.16.MT88.4 R12, [R209+0xb000] ;  /* 0x00b00000d10c783b */ /* 0x000e620000004200 */
[----:B------:R-:W-:Y:S01]  /*cae0*/  MOV R64, R0 ;  /* 0x0000000000407202 */ /* 0x000fe20000000f00 */
[----:B------:R-:W-:-:S04]  /*caf0*/  FFMA.FTZ R0, R234, c[0x0][0x23c], -R3 ;  /* 0x00008f00ea007a23 */ /* 0x000fc80000010803 */
[----:B------:R3:W-:Y:S01]  /*cb00*/  MUFU.EX2 R28, R0 ;  /* 0x00000000001c7308 */ /* 0x0007e20000000800 */
[----:B------:R-:W-:Y:S02]  /*cb10*/  IMAD.MOV.U32 R2, RZ, RZ, R31 ;  /* 0x000000ffff027224 */ /* 0x000fe400078e001f */
[-C--:B------:R-:W-:Y:S02]  /*cb20*/  FMUL.FTZ R108, R108, R24.reuse ;  /* 0x000000186c6c7220 */ /* 0x080fe40000410000 */
[----:B------:R-:W-:Y:S02]  /*cb30*/  FMUL.FTZ R109, R109, R24 ;  /* 0x000000186d6d7220 */ /* 0x000fe40000410000 */
[----:B---3--:R-:W-:-:S04]  /*cb40*/  FFMA.FTZ R0, R235, c[0x0][0x23c], -R3 ;  /* 0x00008f00eb007a23 */ /* 0x008fc80000010803 */
[----:B------:R3:W-:Y:S01]  /*cb50*/  MUFU.EX2 R31, R0 ;  /* 0x00000000001f7308 */ /* 0x0007e20000000800 */
[-C--:B------:R-:W-:Y:S02]  /*cb60*/  FMUL.FTZ R110, R110, R19.reuse ;  /* 0x000000136e6e7220 */ /* 0x080fe40000410000 */
[----:B------:R-:W-:Y:S02]  /*cb70*/  FMUL.FTZ R111, R111, R19 ;  /* 0x000000136f6f7220 */ /* 0x000fe40000410000 */
[-C--:B------:R-:W-:Y:S02]  /*cb80*/  FMUL.FTZ R112, R112, R26.reuse ;  /* 0x0000001a70707220 */ /* 0x080fe40000410000 */
[----:B------:R-:W-:Y:S02]  /*cb90*/  FMUL.FTZ R113, R113, R26 ;  /* 0x0000001a71717220 */ /* 0x000fe40000410000 */
[----:B------:R-:W-:Y:S02]  /*cba0*/  FMUL.FTZ R114, R114, R25 ;  /* 0x0000001972727220 */ /* 0x000fe40000410000 */
[----:B---3--:R-:W-:-:S02]  /*cbb0*/  FFMA.FTZ R0, R232, c[0x0][0x23c], -R3 ;  /* 0x00008f00e8007a23 */ /* 0x008fc40000010803 */
[----:B------:R-:W-:Y:S02]  /*cbc0*/  FMUL.FTZ R115, R115, R25 ;  /* 0x0000001973737220 */ /* 0x000fe40000410000 */
[----:B------:R3:W-:Y:S01]  /*cbd0*/  MUFU.EX2 R32, R0 ;  /* 0x0000000000207308 */ /* 0x0007e20000000800 */
[-C--:B------:R-:W-:Y:S01]  /*cbe0*/  FMUL.FTZ R104, R104, R24.reuse ;  /* 0x0000001868687220 */ /* 0x080fe20000410000 */
[----:B------:R-:W-:Y:S01]  /*cbf0*/  MOV R158, R185 ;  /* 0x000000b9009e7202 */ /* 0x000fe20000000f00 */
[-C--:B------:R-:W-:Y:S02]  /*cc00*/  FMUL.FTZ R105, R105, R24.reuse ;  /* 0x0000001869697220 */ /* 0x080fe40000410000 */
[-C--:B------:R-:W-:Y:S02]  /*cc10*/  FMUL.FTZ R106, R106, R19.reuse ;  /* 0x000000136a6a7220 */ /* 0x080fe40000410000 */
[----:B------:R-:W-:Y:S02]  /*cc20*/  FMUL.FTZ R107, R107, R19 ;  /* 0x000000136b6b7220 */ /* 0x000fe40000410000 */
[----:B------:R-:W-:-:S02]  /*cc30*/  FMUL.FTZ R120, R120, R24 ;  /* 0x0000001878787220 */ /* 0x000fc40000410000 */
[----:B---3--:R-:W-:Y:S02]  /*cc40*/  FFMA.FTZ R0, R233, c[0x0][0x23c], -R3 ;  /* 0x00008f00e9007a23 */ /* 0x008fe40000010803 */
[-C--:B------:R-:W-:Y:S02]  /*cc50*/  FMUL.FTZ R121, R121, R24.reuse ;  /* 0x0000001879797220 */ /* 0x080fe40000410000 */
[----:B------:R3:W4:Y:S01]  /*cc60*/  MUFU.EX2 R33, R0 ;  /* 0x0000000000217308 */ /* 0x0007220000000800 */
[-C--:B------:R-:W-:Y:S02]  /*cc70*/  FMUL.FTZ R124, R124, R24.reuse ;  /* 0x000000187c7c7220 */ /* 0x080fe40000410000 */
[----:B------:R-:W-:Y:S02]  /*cc80*/  FMUL.FTZ R125, R125, R24 ;  /* 0x000000187d7d7220 */ /* 0x000fe40000410000 */
[-C--:B------:R-:W-:Y:S02]  /*cc90*/  FMUL.FTZ R122, R122, R19.reuse ;  /* 0x000000137a7a7220 */ /* 0x080fe40000410000 */
[----:B------:R-:W-:-:S02]  /*cca0*/  FMUL.FTZ R123, R123, R19 ;  /* 0x000000137b7b7220 */ /* 0x000fc40000410000 */
[-C--:B------:R-:W-:Y:S02]  /*ccb0*/  FMUL.FTZ R126, R126, R19.reuse ;  /* 0x000000137e7e7220 */ /* 0x080fe40000410000 */
[----:B------:R-:W-:Y:S01]  /*ccc0*/  FMUL.FTZ R127, R127, R19 ;  /* 0x000000137f7f7220 */ /* 0x000fe20000410000 */
[----:B--2---:R-:W-:Y:S01]  /*ccd0*/  HMMA.16816.F32.BF16 R108, R4, R22, R108 ;  /* 0x00000016046c723c */ /* 0x004fe2000004186c */
[----:B------:R-:W-:Y:S02]  /*cce0*/  IMAD.MOV.U32 R159, RZ, RZ, R184 ;  /* 0x000000ffff9f7224 */ /* 0x000fe400078e00b8 */
[----:B---3--:R-:W-:Y:S02]  /*ccf0*/  FFMA.FTZ R0, R237, c[0x0][0x23c], -R16 ;  /* 0x00008f00ed007a23 */ /* 0x008fe40000010810 */
[----:B------:R-:W-:Y:S02]  /*cd00*/  IMAD.MOV.U32 R157, RZ, RZ, R186 ;  /* 0x000000ffff9d7224 */ /* 0x000fe400078e00ba */
[----:B------:R-:W-:-:S02]  /*cd10*/  IMAD.MOV.U32 R156, RZ, RZ, R187 ;  /* 0x000000ffff9c7224 */ /* 0x000fc400078e00bb */
[----:B------:R-:W-:Y:S01]  /*cd20*/  IMAD.MOV.U32 R67, RZ, RZ, R2 ;  /* 0x000000ffff437224 */ /* 0x000fe200078e0002 */
[----:B------:R-:W-:Y:S01]  /*cd30*/  HMMA.16816.F32.BF16 R184, R8, R22, R112 ;  /* 0x0000001608b8723c */ /* 0x000fe20000041870 */
[----:B------:R-:W-:Y:S01]  /*cd40*/  LOP3.LUT R2, R177, UR8, R188, 0x96, !PT ;  /* 0x00000008b1027c12 */ /* 0x000fe2000f8e96bc */
[----:B------:R2:W-:Y:S06]  /*cd50*/  MUFU.EX2 R23, R0 ;  /* 0x0000000000177308 */ /* 0x0005ec0000000800 */
[----:B------:R-:W-:Y:S01]  /*cd60*/  HMMA.16816.F32.BF16 R104, R4, R20, R104 ;  /* 0x000000140468723c */ /* 0x000fe20000041868 */
[----:B------:R-:W-:-:S02]  /*cd70*/  FMUL.FTZ R100, R100, R26 ;  /* 0x0000001a64647220 */ /* 0x000fc40000410000 */
[-C--:B------:R-:W-:Y:S02]  /*cd80*/  FMUL.FTZ R101, R101, R26.reuse ;  /* 0x0000001a65657220 */ /* 0x080fe40000410000 */
[-C--:B------:R-:W-:Y:S02]  /*cd90*/  FMUL.FTZ R102, R102, R25.reuse ;  /* 0x0000001966667220 */ /* 0x080fe40000410000 */
[-C--:B------:R-:W-:Y:S01]  /*cda0*/  FMUL.FTZ R103, R103, R25.reuse ;  /* 0x0000001967677220 */ /* 0x080fe20000410000 */
[----:B-1----:R-:W-:Y:S01]  /*cdb0*/  HMMA.16816.F32.BF16 R120, R4, R12, R120 ;  /* 0x0000000c0478723c */ /* 0x002fe20000041878 */
[-C--:B------:R-:W-:Y:S02]  /*cdc0*/  FMUL.FTZ R116, R116, R26.reuse ;  /* 0x0000001a74747220 */ /* 0x080fe40000410000 */
[----:B------:R-:W-:Y:S02]  /*cdd0*/  FMUL.FTZ R117, R117, R26 ;  /* 0x0000001a75757220 */ /* 0x000fe40000410000 */
[----:B------:R-:W-:-:S02]  /*cde0*/  FMUL.FTZ R118, R118, R25 ;  /* 0x0000001976767220 */ /* 0x000fc40000410000 */
[-C--:B------:R-:W-:Y:S01]  /*cdf0*/  FMUL.FTZ R119, R119, R25.reuse ;  /* 0x0000001977777220 */ /* 0x080fe20000410000 */
[----:B------:R-:W-:Y:S01]  /*ce00*/  HMMA.16816.F32.BF16 R52, R4, R14, R124 ;  /* 0x0000000e0434723c */ /* 0x000fe2000004187c */
[----:B--2---:R-:W-:Y:S02]  /*ce10*/  FFMA.FTZ R0, R238, c[0x0][0x23c], -R16 ;  /* 0x00008f00ee007a23 */ /* 0x004fe40000010810 */
[-C--:B------:R-:W-:Y:S02]  /*ce20*/  FMUL.FTZ R128, R128, R26.reuse ;  /* 0x0000001a80807220 */ /* 0x080fe40000410000 */
[----:B------:R-:W-:Y:S01]  /*ce30*/  FMUL.FTZ R129, R129, R26 ;  /* 0x0000001a81817220 */ /* 0x000fe20000410000 */
[----:B------:R1:W-:Y:S01]  /*ce40*/  MUFU.EX2 R27, R0 ;  /* 0x00000000001b7308 */ /* 0x0003e20000000800 */
[----:B------:R-:W-:Y:S01]  /*ce50*/  IMAD.WIDE.U32 R4, R2, -0x2daee0ad, RZ ;  /* 0xd2511f5302047825 */ /* 0x000fe200078e00ff */
[----:B------:R-:W-:Y:S01]  /*ce60*/  LOP3.LUT R2, R139, UR8, R182, 0x96, !PT ;  /* 0x000000088b027c12 */ /* 0x000fe2000f8e96b6 */
[----:B------:R-:W-:Y:S02]  /*ce70*/  LDSM.16.MT88.4 R112, [R210+0xb800] ;  /* 0x00b80000d270783b */ /* 0x000fe40000004200 */
[----:B------:R-:W-:-:S02]  /*ce80*/  FMUL.FTZ R130, R130, R25 ;  /* 0x0000001982827220 */ /* 0x000fc40000410000 */
[----:B------:R-:W-:Y:S02]  /*ce90*/  FMUL.FTZ R131, R131, R25 ;  /* 0x0000001983837220 */ /* 0x000fe40000410000 */
[----:B------:R-:W-:-:S04]  /*cea0*/  IMAD.WIDE.U32 R2, R2, -0x2daee0ad, RZ ;  /* 0xd2511f5302027825 */ /* 0x000fc800078e00ff */
[----:B-1----:R-:W-:-:S04]  /*ceb0*/  FFMA.FTZ R0, R236, c[0x0][0x23c], -R16 ;  /* 0x00008f00ec007a23 */ /* 0x002fc80000010810 */
[----:B------:R1:W-:Y:S01]  /*cec0*/  MUFU.EX2 R30, R0 ;  /* 0x00000000001e7308 */ /* 0x0003e20000000800 */
[----:B------:R-:W-:Y:S02]  /*ced0*/  LOP3.LUT R6, R5, UR17, R190, 0x96, !PT ;  /* 0x0000001105067c12 */ /* 0x000fe4000f8e96be */
[----:B------:R-:W-:Y:S02]  /*cee0*/  LOP3.LUT R7, R4, 0xffff, RZ, 0xc0, !PT ;  /* 0x0000ffff04077812 */ /* 0x000fe400078ec0ff */
[----:B------:R-:W-:Y:S01]  /*cef0*/  LOP3.LUT R5, R2, 0xffff, RZ, 0xc0, !PT ;  /* 0x0000ffff02057812 */ /* 0x000fe200078ec0ff */
[----:B------:R-:W-:Y:S01]  /*cf00*/  HMMA.16816.F32.BF16 R100, R8, R20, R100 ;  /* 0x000000140864723c */ /* 0x000fe20000041864 */
[----:B-1----:R-:W-:-:S07]  /*cf10*/  FFMA.FTZ R0, R239, c[0x0][0x23c], -R16 ;  /* 0x00008f00ef007a23 */ /* 0x002fce0000010810 */
[C---:B------:R-:W-:Y:S01]  /*cf20*/  HMMA.16816.F32.BF16 R116, R8.reuse, R12, R116 ;  /* 0x0000000c0874723c */ /* 0x040fe20000041874 */
[----:B------:R1:W2:Y:S07]  /*cf30*/  MUFU.EX2 R29, R0 ;  /* 0x00000000001d7308 */ /* 0x0002ae0000000800 */
[----:B------:R-:W-:Y:S01]  /*cf40*/  HMMA.16816.F32.BF16 R140, R8, R14, R128 ;  /* 0x0000000e088c723c */ /* 0x000fe20000041880 */
[----:B------:R-:W-:Y:S02]  /*cf50*/  LOP3.LUT R13, R2, 0xff, RZ, 0xc0, !PT ;  /* 0x000000ff020d7812 */ /* 0x000fe400078ec0ff */
[----:B------:R-:W-:-:S04]  /*cf60*/  SHF.R.U32.HI R12, RZ, 0x18, R2 ;  /* 0x00000018ff0c7819 */ /* 0x000fc80000011602 */
[----:B------:R-:W-:Y:S02]  /*cf70*/  SHF.R.U32.HI R9, RZ, 0x10, R4 ;  /* 0x00000010ff097819 */ /* 0x000fe40000011604 */
[----:B-1----:R-:W-:Y:S01]  /*cf80*/  LOP3.LUT R0, R3, UR17, R180, 0x96, !PT ;  /* 0x0000001103007c12 */ /* 0x002fe2000f8e96b4 */
[--C-:B------:R-:W-:Y:S01]  /*cf90*/  FFMA.FTZ R3, R240, c[0x0][0x23c], -R17.reuse ;  /* 0x00008f00f0037a23 */ /* 0x100fe20000010811 */
[----:B------:R-:W-:Y:S02]  /*cfa0*/  LOP3.LUT R11, R4, 0xff, RZ, 0xc0, !PT ;  /* 0x000000ff040b7812 */ /* 0x000fe400078ec0ff */
[----:B------:R-:W-:Y:S01]  /*cfb0*/  SHF.R.U32.HI R10, RZ, 0x10, R2 ;  /* 0x00000010ff0a7819 */ /* 0x000fe20000011602 */
[----:B------:R1:W-:Y:S01]  /*cfc0*/  MUFU.EX2 R22, R3 ;  /* 0x0000000300167308 */ /* 0x0003e20000000800 */
[----:B------:R-:W-:Y:S02]  /*cfd0*/  SHF.R.U32.HI R8, RZ, 0x18, R4 ;  /* 0x00000018ff087819 */ /* 0x000fe40000011604 */
[----:B------:R-:W-:Y:S01]  /*cfe0*/  LOP3.LUT R2, R9, 0xff, RZ, 0xc0, !PT ;  /* 0x000000ff09027812 */ /* 0x000fe200078ec0ff */
[----:B------:R-:W-:-:S04]  /*cff0*/  FFMA.FTZ R4, R241, c[0x0][0x23c], -R17 ;  /* 0x00008f00f1047a23 */ /* 0x000fc80000010811 */
[----:B------:R3:W5:Y:S01]  /*d000*/  MUFU.EX2 R21, R4 ;  /* 0x0000000400157308 */ /* 0x0007620000000800 */
[----:B-1----:R-:W-:-:S04]  /*d010*/  SHF.R.U32.HI R3, RZ, 0x8, R7 ;  /* 0x00000008ff037819 */ /* 0x002fc80000011607 */
[----:B------:R-:W-:Y:S02]  /*d020*/  PRMT R14, R11, 0x5410, R3 ;  /* 0x000054100b0e7816 */ /* 0x000fe40000000003 */
[----:B------:R-:W-:Y:S02]  /*d030*/  PRMT R11, R2, 0x5410, R8 ;  /* 0x00005410020b7816 */ /* 0x000fe40000000008 */
[----:B------:R-:W-:Y:S02]  /*d040*/  LOP3.LUT R2, R6, 0xffff, RZ, 0xc0, !PT ;  /* 0x0000ffff06027812 */ /* 0x000fe400078ec0ff */
[----:B------:R-:W-:Y:S02]  /*d050*/  LOP3.LUT R3, R10, 0xff, RZ, 0xc0, !PT ;  /* 0x000000ff0a037812 */ /* 0x000fe400078ec0ff */
[----:B---3--:R-:W-:Y:S02]  /*d060*/  SHF.R.U32.HI R4, RZ, 0x8, R5 ;  /* 0x00000008ff047819 */ /* 0x008fe40000011605 */
[----:B------:R-:W-:-:S02]  /*d070*/  LOP3.LUT R5, R6, 0xff, RZ, 0xc0, !PT ;  /* 0x000000ff06057812 */ /* 0x000fc400078ec0ff */
[----:B------:R-:W-:Y:S02]  /*d080*/  SHF.R.U32.HI R2, RZ, 0x8, R2 ;  /* 0x00000008ff027819 */ /* 0x000fe40000011602 */
[----:B------:R-:W-:Y:S01]  /*d090*/  PRMT R12, R3, 0x5410, R12 ;  /* 0x00005410030c7816 */ /* 0x000fe2000000000c */
[--C-:B------:R-:W-:Y:S01]  /*d0a0*/  FFMA.FTZ R3, R243, c[0x0][0x23c], -R17.reuse ;  /* 0x00008f00f3037a23 */ /* 0x100fe20000010811 */
[----:B------:R-:W-:Y:S01]  /*d0b0*/  PRMT R13, R13, 0x5410, R4 ;  /* 0x000054100d0d7816 */ /* 0x000fe20000000004 */
[----:B------:R-:W-:Y:S01]  /*d0c0*/  FFMA.FTZ R7, R242, c[0x0][0x23c], -R17 ;  /* 0x00008f00f2077a23 */ /* 0x000fe20000010811 */
[----:B------:R-:W-:Y:S02]  /*d0d0*/  PRMT R9, R5, 0x5410, R2 ;  /* 0x0000541005097816 */ /* 0x000fe40000000002 */
[----:B------:R-:W-:Y:S01]  /*d0e0*/  SHF.R.U32.HI R4, RZ, 0x10, R6 ;  /* 0x00000010ff047819 */ /* 0x000fe20000011606 */
[----:B------:R1:W-:Y:S01]  /*d0f0*/  MUFU.EX2 R16, R3 ;  /* 0x0000000300107308 */ /* 0x0003e20000000800 */
[----:B------:R-:W-:-:S02]  /*d100*/  LOP3.LUT R2, R0, 0xffff, RZ, 0xc0, !PT ;  /* 0x0000ffff00027812 */ /* 0x000fc400078ec0ff */
[----:B------:R-:W-:Y:S02]  /*d110*/  LOP3.LUT R5, R4, 0xff, RZ, 0xc0, !PT ;  /* 0x000000ff04057812 */ /* 0x000fe400078ec0ff */
[----:B------:R-:W-:Y:S01]  /*d120*/  SHF.R.U32.HI R4, RZ, 0x8, R2 ;  /* 0x00000008ff047819 */ /* 0x000fe20000011602 */
[----:B------:R-:W-:Y:S01]  /*d130*/  IMAD.MOV.U32 R240, RZ, RZ, R83 ;  /* 0x000000fffff07224 */ /* 0x000fe200078e0053 */
[----:B------:R-:W-:Y:S01]  /*d140*/  SHF.R.U32.HI R2, RZ, 0x18, R0 ;  /* 0x00000018ff027819 */ /* 0x000fe20000011600 */
[----:B------:R3:W-:Y:S01]  /*d150*/  MUFU.EX2 R20, R7 ;  /* 0x0000000700147308 */ /* 0x0007e20000000800 */
[----:B------:R-:W-:Y:S02]  /*d160*/  SHF.R.U32.HI R8, RZ, 0x18, R6 ;  /* 0x00000018ff087819 */ /* 0x000fe40000011606 */
[----:B-1----:R-:W-:Y:S01]  /*d170*/  SHF.R.U32.HI R3, RZ, 0x10, R0 ;  /* 0x00000010ff037819 */ /* 0x002fe20000011600 */
[----:B------:R-:W-:Y:S01]  /*d180*/  FFMA.FTZ R6, R178, c[0x0][0x23c], -R18 ;  /* 0x00008f00b2067a23 */ /* 0x000fe20000010812 */
[----:B---3--:R-:W-:-:S02]  /*d190*/  LOP3.LUT R7, R0, 0xff, RZ, 0xc0, !PT ;  /* 0x000000ff00077812 */ /* 0x008fc400078ec0ff */
[----:B------:R-:W-:Y:S02]  /*d1a0*/  LOP3.LUT R0, R3, 0xff, RZ, 0xc0, !PT ;  /* 0x000000ff03007812 */ /* 0x000fe400078ec0ff */
[----:B------:R-:W-:Y:S01]  /*d1b0*/  PRMT R7, R7, 0x5410, R4 ;  /* 0x0000541007077816 */ /* 0x000fe20000000004 */
[----:B------:R-:W-:Y:S01]  /*d1c0*/  FFMA.FTZ R4, R179, c[0x0][0x23c], -R18 ;  /* 0x00008f00b3047a23 */ /* 0x000fe20000010812 */
[----:B------:R-:W-:Y:S01]  /*d1d0*/  PRMT R10, R0, 0x5410, R2 ;  /* 0x00005410000a7816 */ /* 0x000fe20000000002 */
[--C-:B------:R-:W-:Y:S01]  /*d1e0*/  HSET2.LE.AND R0, R14, R240.reuse, PT ;  /* 0x000000f00e007233 */ /* 0x100fe20003803000 */
[----:B------:R-:W-:Y:S01]  /*d1f0*/  IMAD.MOV.U32 R80, RZ, RZ, R175 ;  /* 0x000000ffff507224 */ /* 0x000fe200078e00af */
[----:B------:R-:W-:Y:S01]  /*d200*/  MOV R97, R158 ;  /* 0x0000009e00617202 */ /* 0x000fe20000000f00 */
[----:B------:R-:W-:Y:S01]  /*d210*/  IMAD.MOV.U32 R81, RZ, RZ, R174 ;  /* 0x000000ffff517224 */ /* 0x000fe200078e00ae */
[----:B----4-:R-:W-:Y:S01]  /*d220*/  F2FP.BF16.PACK_AB R2, R33, R32 ;  /* 0x000000202102723e */ /* 0x010fe200000010ff */
[----:B------:R-:W-:Y:S01]  /*d230*/  IMAD.MOV.U32 R82, RZ, RZ, R173 ;  /* 0x000000ffff527224 */ /* 0x000fe200078e00ad */
[----:B------:R-:W-:Y:S01]  /*d240*/  HSET2.LE.AND R3, R11, R240, PT ;  /* 0x000000f00b037233 */ /* 0x000fe20003803000 */
[----:B------:R-:W-:-:S02]  /*d250*/  IMAD.MOV.U32 R83, RZ, RZ, R172 ;  /* 0x000000ffff537224 */ /* 0x000fc400078e00ac */
[----:B------:R-:W-:Y:S01]  /*d260*/  IMAD.MOV.U32 R96, RZ, RZ, R159 ;  /* 0x000000ffff607224 */ /* 0x000fe200078e009f */
[----:B------:R-:W-:Y:S01]  /*d270*/  LDSM.16.MT88.4 R172, [R207+0xa800] ;  /* 0x00a80000cfac783b */ /* 0x000fe20000004200 */
[----:B------:R-:W-:Y:S02]  /*d280*/  IMAD.MOV.U32 R98, RZ, RZ, R157 ;  /* 0x000000ffff627224 */ /* 0x000fe400078e009d */
[----:B------:R-:W-:Y:S01]  /*d290*/  IMAD.MOV.U32 R99, RZ, RZ, R156 ;  /* 0x000000ffff637224 */ /* 0x000fe200078e009c */
[----:B------:R1:W-:Y:S01]  /*d2a0*/  MUFU.EX2 R15, R6 ;  /* 0x00000006000f7308 */ /* 0x0003e20000000800 */
[----:B------:R-:W3:Y:S01]  /*d2b0*/  LDSM.16.MT88.4 R156, [R205+0xa800] ;  /* 0x00a80000cd9c783b */ /* 0x000ee20000004200 */
[----:B------:R-:W-:Y:S01]  /*d2c0*/  LOP3.LUT R130, R0, R2, RZ, 0xc0, !PT ;  /* 0x0000000200827212 */ /* 0x000fe200078ec0ff */
[----:B------:R-:W-:Y:S01]  /*d2d0*/  HSET2.LE.AND R0, R9, R240, PT ;  /* 0x000000f009007233 */ /* 0x000fe20003803000 */
[----:B------:R-:W-:-:S04]  /*d2e0*/  F2FP.BF16.PACK_AB R2, R31, R28 ;  /* 0x0000001c1f02723e */ /* 0x000fc800000010ff */
[----:B------:R2:W4:Y:S01]  /*d2f0*/  MUFU.EX2 R11, R4 ;  /* 0x00000004000b7308 */ /* 0x0005220000000800 */
[----:B------:R-:W-:Y:S02]  /*d300*/  LOP3.LUT R128, R0, R2, RZ, 0xc0, !PT ;  /* 0x0000000200807212 */ /* 0x000fe400078ec0ff */
[----:B-1----:R-:W-:Y:S01]  /*d310*/  PRMT R6, R5, 0x5410, R8 ;  /* 0x0000541005067816 */ /* 0x002fe20000000008 */
[--C-:B------:R-:W-:Y:S01]  /*d320*/  FFMA.FTZ R5, R181, c[0x0][0x23c], -R18.reuse ;  /* 0x00008f00b5057a23 */ /* 0x100fe20000010812 */
[----:B--2---:R-:W-:Y:S01]  /*d330*/  F2FP.BF16.PACK_AB R4, R29, R30 ;  /* 0x0000001e1d04723e */ /* 0x004fe200000010ff */
[----:B------:R-:W-:-:S03]  /*d340*/  FFMA.FTZ R8, R176, c[0x0][0x23c], -R18 ;  /* 0x00008f00b0087a23 */ /* 0x000fc60000010812 */
[----:B------:R-:W-:Y:S01]  /*d350*/  LOP3.LUT R131, R3, R4, RZ, 0xc0, !PT ;  /* 0x0000000403837212 */ /* 0x000fe200078ec0ff */
[--C-:B------:R-:W-:Y:S01]  /*d360*/  HSET2.LE.AND R3, R6, R240.reuse, PT ;  /* 0x000000f006037233 */ /* 0x100fe20003803000 */
[----:B------:R-:W-:Y:S01]  /*d370*/  F2FP.BF16.PACK_AB R4, R27, R23 ;  /* 0x000000171b04723e */ /* 0x000fe200000010ff */
[--C-:B------:R-:W-:Y:S01]  /*d380*/  HSET2.LE.AND R0, R7, R240.reuse, PT ;  /* 0x000000f007007233 */ /* 0x100fe20003803000 */
[----:B-----5:R-:W-:Y:S01]  /*d390*/  F2FP.BF16.PACK_AB R2, R21, R22 ;  /* 0x000000161502723e */ /* 0x020fe200000010ff */
[----:B------:R1:W-:Y:S01]  /*d3a0*/  MUFU.EX2 R9, R5 ;  /* 0x0000000500097308 */ /* 0x0003e20000000800 */
[----:B------:R-:W-:Y:S02]  /*d3b0*/  LOP3.LUT R129, R3, R4, RZ, 0xc0, !PT ;  /* 0x0000000403817212 */ /* 0x000fe400078ec0ff */
[----:B------:R-:W-:Y:S01]  /*d3c0*/  LOP3.LUT R124, R0, R2, RZ, 0xc0, !PT ;  /* 0x00000002007c7212 */ /* 0x000fe200078ec0ff */
[----:B------:R-:W-:-:S04]  /*d3d0*/  HSET2.LE.AND R0, R10, R240, PT ;  /* 0x000000f00a007233 */ /* 0x000fc80003803000 */
[----:B------:R-:W2:Y:S01]  /*d3e0*/  MUFU.EX2 R3, R8 ;  /* 0x0000000800037308 */ /* 0x000ea20000000800 */
[----:B----4-:R-:W-:-:S04]  /*d3f0*/  F2FP.BF16.PACK_AB R2, R11, R15 ;  /* 0x0000000f0b02723e */ /* 0x010fc800000010ff */
[----:B------:R-:W-:Y:S01]  /*d400*/  LOP3.LUT R125, R0, R2, RZ, 0xc0, !PT ;  /* 0x00000002007d7212 */ /* 0x000fe200078ec0ff */
[--C-:B------:R-:W-:Y:S01]  /*d410*/  HSET2.LE.AND R0, R13, R240.reuse, PT ;  /* 0x000000f00d007233 */ /* 0x100fe20003803000 */
[----:B------:R-:W-:Y:S01]  /*d420*/  F2FP.BF16.PACK_AB R2, R16, R20 ;  /* 0x000000141002723e */ /* 0x000fe200000010ff */
[----:B------:R-:W-:Y:S01]  /*d430*/  IMAD.MOV.U32 R236, RZ, RZ, R64 ;  /* 0x000000ffffec7224 */ /* 0x000fe200078e0040 */
[----:B-1----:R-:W1:Y:S02]  /*d440*/  LDSM.16.MT88.4 R4, [R209+0xb800] ;  /* 0x00b80000d104783b */ /* 0x002e640000004200 */
[----:B------:R-:W-:Y:S01]  /*d450*/  LOP3.LUT R126, R0, R2, RZ, 0xc0, !PT ;  /* 0x00000002007e7212 */ /* 0x000fe200078ec0ff */
[----:B------:R-:W-:Y:S01]  /*d460*/  HSET2.LE.AND R0, R12, R240, PT ;  /* 0x000000f00c007233 */ /* 0x000fe20003803000 */
[----:B--2---:R-:W-:Y:S01]  /*d470*/  F2FP.BF16.PACK_AB R2, R3, R9 ;  /* 0x000000090302723e */ /* 0x004fe200000010ff */
[----:B------:R-:W-:-:S03]  /*d480*/  IMAD.MOV.U32 R237, RZ, RZ, R65 ;  /* 0x000000ffffed7224 */ /* 0x000fc600078e0041 */
[----:B------:R-:W-:Y:S01]  /*d490*/  LOP3.LUT R127, R0, R2, RZ, 0xc0, !PT ;  /* 0x00000002007f7212 */ /* 0x000fe200078ec0ff */
[----:B------:R-:W-:Y:S01]  /*d4a0*/  IMAD.MOV.U32 R238, RZ, RZ, R66 ;  /* 0x000000ffffee7224 */ /* 0x000fe200078e0042 */
[----:B------:R-:W-:Y:S01]  /*d4b0*/  MOV R66, R49 ;  /* 0x0000003100427202 */ /* 0x000fe20000000f00 */
[----:B------:R-:W-:Y:S02]  /*d4c0*/  IMAD.MOV.U32 R239, RZ, RZ, R67 ;  /* 0x000000ffffef7224 */ /* 0x000fe400078e0043 */
[----:B------:R-:W-:Y:S02]  /*d4d0*/  IMAD.MOV.U32 R67, RZ, RZ, R48 ;  /* 0x000000ffff437224 */ /* 0x000fe400078e0030 */
[----:B------:R-:W-:Y:S02]  /*d4e0*/  IMAD.MOV.U32 R65, RZ, RZ, R50 ;  /* 0x000000ffff417224 */ /* 0x000fe400078e0032 */
[----:B------:R-:W-:Y:S01]  /*d4f0*/  IMAD.MOV.U32 R64, RZ, RZ, R51 ;  /* 0x000000ffff407224 */ /* 0x000fe200078e0033 */
[----:B---3--:R-:W-:Y:S01]  /*d500*/  HMMA.16816.F32.BF16 R144, R128, R156, R144 ;  /* 0x0000009c8090723c */ /* 0x008fe20000041890 */
[----:B------:R-:W-:Y:S01]  /*d510*/  IMAD.MOV.U32 R188, RZ, RZ, R65 ;  /* 0x000000ffffbc7224 */ /* 0x000fe200078e0041 */
[----:B------:R-:W2:Y:S01]  /*d520*/  LDSM.16.MT88.4 R48, [R210+0xa800] ;  /* 0x00a80000d230783b */ /* 0x000ea20000004200 */
[----:B------:R-:W-:-:S02]  /*d530*/  IMAD.MOV.U32 R235, RZ, RZ, R64 ;  /* 0x000000ffffeb7224 */ /* 0x000fc400078e0040 */
[----:B------:R-:W-:Y:S02]  /*d540*/  IMAD.MOV.U32 R234, RZ, RZ, R66 ;  /* 0x000000ffffea7224 */ /* 0x000fe400078e0042 */
[----:B------:R-:W-:Y:S01]  /*d550*/  IMAD.MOV.U32 R177, RZ, RZ, R67 ;  /* 0x000000ffffb17224 */ /* 0x000fe200078e0043 */
[C---:B------:R-:W-:Y:S01]  /*d560*/  HMMA.16816.F32.BF16 R148, R124.reuse, R156, R148 ;  /* 0x0000009c7c94723c */ /* 0x040fe20000041894 */
[----:B------:R-:W3:Y:S07]  /*d570*/  LDSM.16.MT88.4 R64, [R209+0xa800] ;  /* 0x00a80000d140783b */ /* 0x000eee0000004200 */
[----:B------:R-:W-:Y:S08]  /*d580*/  HMMA.16816.F32.BF16 R152, R124, R158, R152 ;  /* 0x0000009e7c98723c */ /* 0x000ff00000041898 */
[-C--:B------:R-:W-:Y:S08]  /*d590*/  HMMA.16816.F32.BF16 R160, R128, R172.reuse, R160 ;  /* 0x000000ac80a0723c */ /* 0x080ff000000418a0 */
[C---:B------:R-:W-:Y:S08]  /*d5a0*/  HMMA.16816.F32.BF16 R164, R124.reuse, R172, R164 ;  /* 0x000000ac7ca4723c */ /* 0x040ff000000418a4 */
[----:B------:R-:W-:Y:S08]  /*d5b0*/  HMMA.16816.F32.BF16 R168, R124, R174, R168 ;  /* 0x000000ae7ca8723c */ /* 0x000ff000000418a8 */
[C---:B------:R-:W-:Y:S01]  /*d5c0*/  HMMA.16816.F32.BF16 R156, R128.reuse, R158, R96 ;  /* 0x0000009e809c723c */ /* 0x040fe20000041860 */
[----:B------:R-:W-:Y:S07]  /*d5d0*/  LDSM.16.MT88.4 R96, [R207+0xb800] ;  /* 0x00b80000cf60783b */ /* 0x000fee0000004200 */
[----:B------:R-:W-:Y:S01]  /*d5e0*/  HMMA.16816.F32.BF16 R172, R128, R174, R80 ;  /* 0x000000ae80ac723c */ /* 0x000fe20000041850 */
[----:B------:R-:W4:Y:S01]  /*d5f0*/  LDSM.16.MT88.4 R80, [R205+0xb800] ;  /* 0x00b80000cd50783b */ /* 0x000f220000004200 */
[----:B------:R-:W-:-:S02]  /*d600*/  FFMA.FTZ R8, R235, R26, R203 ;  /* 0x0000001aeb087223 */ /* 0x000fc400000100cb */
[----:B------:R-:W-:-:S04]  /*d610*/  FFMA.FTZ R2, R177, R24, R191 ;  /* 0x00000018b1027223 */ /* 0x000fc800000100bf */
[----:B-1----:R-:W-:Y:S01]  /*d620*/  HMMA.16816.F32.BF16 R120, R124, R4, R120 ;  /* 0x000000047c78723c */ /* 0x002fe20000041878 */
[----:B------:R-:W-:Y:S02]  /*d630*/  FFMA.FTZ R0, R188, R19, R133 ;  /* 0x00000013bc007223 */ /* 0x000fe40000010085 */
[----:B------:R-:W-:-:S05]  /*d640*/  FADD.FTZ R12, R200, R8 ;  /* 0x00000008c80c7221 */ /* 0x000fca0000010000 */
[----:B------:R-:W-:Y:S01]  /*d650*/  HMMA.16816.F32.BF16 R116, R128, R4, R116 ;  /* 0x000000048074723c */ /* 0x000fe20000041874 */
[----:B------:R-:W-:-:S06]  /*d660*/  FADD.FTZ R8, R189, R2 ;  /* 0x00000002bd087221 */ /* 0x000fcc0000010000 */
[----:B------:R-:W-:Y:S01]  /*d670*/  FFMA.FTZ R4, R234, R25, R195 ;  /* 0x00000019ea047223 */ /* 0x000fe200000100c3 */
[----:B--2---:R-:W-:Y:S01]  /*d680*/  HMMA.16816.F32.BF16 R40, R124, R48, R40 ;  /* 0x000000307c28723c */ /* 0x004fe20000041828 */
[----:B------:R-:W-:Y:S02]  /*d690*/  FADD.FTZ R5, R132, R0 ;  /* 0x0000000084057221 */ /* 0x000fe40000010000 */
[----:B------:R-:W-:Y:S02]  /*d6a0*/  FADD.FTZ R10, R194, R4 ;  /* 0x00000004c20a7221 */ /* 0x000fe40000010000 */
[----:B------:R-:W-:-:S03]  /*d6b0*/  FADD.FTZ R4, R202, R12 ;  /* 0x0000000cca047221 */ /* 0x000fc60000010000 */
[----:B------:R-:W-:Y:S01]  /*d6c0*/  HMMA.16816.F32.BF16 R44, R124, R50, R44 ;  /* 0x000000327c2c723c */ /* 0x000fe2000004182c */
[----:B------:R-:W-:Y:S02]  /*d6d0*/  FADD.FTZ R2, R193, R10 ;  /* 0x0000000ac1027221 */ /* 0x000fe40000010000 */
[----:B------:R-:W-:-:S05]  /*d6e0*/  FADD.FTZ R0, R183, R8 ;  /* 0x00000008b7007221 */ /* 0x000fca0000010000 */
[----:B---3--:R-:W-:Y:S01]  /*d6f0*/  HMMA.16816.F32.BF16 R56, R124, R64, R56 ;  /* 0x000000407c38723c */ /* 0x008fe20000041838 */
[----:B------:R-:W-:-:S07]  /*d700*/  FADD.FTZ R5, R35, R5 ;  /* 0x0000000523057221 */ /* 0x000fce0000010000 */
        /* <DEDUP_REMOVED lines=94> */
[----:B------:R-:W4:Y:S04]  /*dcf0*/  LDSM.16.M88.4 R12, [R206] ;  /* 0x00000000ce0c783b */ /* 0x000f280000000200 */
[----:B------:R-:W-:Y:S04]  /*dd00*/  LDSM.16.M88.4 R28, [R215] ;  /* 0x00000000d71c783b */ /* 0x000fe80000000200 */
[----:B--2---:R-:W2:Y:S04]  /*dd10*/  LDSM.16.M88.4 R8, [R206+0x2000] ;  /* 0x00200000ce08783b */ /* 0x004ea80000000200 */
[----:B------:R-:W-:Y:S04]  /*dd20*/  LDSM.16.M88.4 R24, [R218] ;  /* 0x00000000da18783b */ /* 0x000fe80000000200 */
[----:B---3--:R-:W3:Y:S04]  /*dd30*/  LDSM.16.M88.4 R4, [R208+0x2000] ;  /* 0x00200000d004783b */ /* 0x008ee80000000200 */
[----:B------:R-:W0:Y:S01]  /*dd40*/  LDGDEPBAR ;  /* 0x00000000000079af */ /* 0x000e220000000000 */
[----:B----4-:R-:W-:Y:S08]  /*dd50*/  HMMA.16816.F32.BF16 R188, R12, R16, RZ ;  /* 0x000000100cbc723c */ /* 0x010ff000000418ff */
[C---:B--2---:R-:W-:Y:S08]  /*dd60*/  HMMA.16816.F32.BF16 R184, R8.reuse, R20, RZ ;  /* 0x0000001408b8723c */ /* 0x044ff000000418ff */
[C---:B------:R-:W-:Y:S08]  /*dd70*/  HMMA.16816.F32.BF16 R176, R8.reuse, R16, RZ ;  /* 0x0000001008b0723c */ /* 0x040ff000000418ff */
[C---:B------:R-:W-:Y:S08]  /*dd80*/  HMMA.16816.F32.BF16 R180, R8.reuse, R22, RZ ;  /* 0x0000001608b4723c */ /* 0x040ff000000418ff */
[----:B------:R-:W-:Y:S01]  /*dd90*/  HMMA.16816.F32.BF16 R32, R8, R18, RZ ;  /* 0x000000120820723c */ /* 0x000fe200000418ff */
[----:B------:R-:W2:Y:S07]  /*dda0*/  LDSM.16.M88.4 R8, [R208] ;  /* 0x00000000d008783b */ /* 0x000eae0000000200 */
[C---:B------:R-:W-:Y:S08]  /*ddb0*/  HMMA.16816.F32.BF16 R192, R12.reuse, R20, RZ ;  /* 0x000000140cc0723c */ /* 0x040ff000000418ff */
[C---:B------:R-:W-:Y:S08]  /*ddc0*/  HMMA.16816.F32.BF16 R228, R12.reuse, R22, RZ ;  /* 0x000000160ce4723c */ /* 0x040ff000000418ff */
[----:B------:R-:W-:Y:S01]  /*ddd0*/  HMMA.16816.F32.BF16 R140, R12, R18, RZ ;  /* 0x000000120c8c723c */ /* 0x000fe200000418ff */
[----:B------:R-:W-:Y:S04]  /*dde0*/  LDSM.16.M88.4 R16, [R213+0x8000] ;  /* 0x00800000d510783b */ /* 0x000fe80000000200 */
[----:B------:R-:W-:Y:S03]  /*ddf0*/  LDSM.16.M88.4 R12, [R213+0x8800] ;  /* 0x00880000d50c783b */ /* 0x000fe60000000200 */
[C---:B---3--:R-:W-:Y:S08]  /*de00*/  HMMA.16816.F32.BF16 R200, R4.reuse, R28, R184 ;  /* 0x0000001c04c8723c */ /* 0x048ff000000418b8 */
[C---:B------:R-:W-:Y:S08]  /*de10*/  HMMA.16816.F32.BF16 R184, R4.reuse, R24, R176 ;  /* 0x0000001804b8723c */ /* 0x040ff000000418b0 */
[C---:B------:R-:W-:Y:S08]  /*de20*/  HMMA.16816.F32.BF16 R196, R4.reuse, R30, R180 ;  /* 0x0000001e04c4723c */ /* 0x040ff000000418b4 */
[----:B------:R-:W-:Y:S01]  /*de30*/  HMMA.16816.F32.BF16 R20, R4, R26, R32 ;  /* 0x0000001a0414723c */ /* 0x000fe20000041820 */
[----:B------:R-:W3:Y:S04]  /*de40*/  LDSM.16.M88.4 R4, [R214+0x2000] ;  /* 0x00200000d604783b */ /* 0x000ee80000000200 */
[----:B------:R-:W-:Y:S03]  /*de50*/  LDSM.16.M88.4 R32, [R211] ;  /* 0x00000000d320783b */ /* 0x000fe60000000200 */
[C---:B--2---:R-:W-:Y:S08]  /*de60*/  HMMA.16816.F32.BF16 R188, R8.reuse, R24, R188 ;  /* 0x0000001808bc723c */ /* 0x044ff000000418bc */
[C---:B------:R-:W-:Y:S08]  /*de70*/  HMMA.16816.F32.BF16 R232, R8.reuse, R28, R192 ;  /* 0x0000001c08e8723c */ /* 0x040ff000000418c0 */
[C---:B------:R-:W-:Y:S01]  /*de80*/  HMMA.16816.F32.BF16 R180, R8.reuse, R30, R228 ;  /* 0x0000001e08b4723c */ /* 0x040fe200000418e4 */
[----:B------:R-:W-:Y:S07]  /*de90*/  LDSM.16.M88.4 R28, [R211+0x800] ;  /* 0x00080000d31c783b */ /* 0x000fee0000000200 */
[----:B------:R-:W-:Y:S01]  /*dea0*/  HMMA.16816.F32.BF16 R24, R8, R26, R140 ;  /* 0x0000001a0818723c */ /* 0x000fe2000004188c */
[----:B------:R-:W2:Y:S07]  /*deb0*/  LDSM.16.M88.4 R8, [R214] ;  /* 0x00000000d608783b */ /* 0x000eae0000000200 */
[C---:B---3--:R-:W-:Y:S08]  /*dec0*/  HMMA.16816.F32.BF16 R176, R4.reuse, R16, R200 ;  /* 0x0000001004b0723c */ /* 0x048ff000000418c8 */
[C---:B------:R-:W-:Y:S08]  /*ded0*/  HMMA.16816.F32.BF16 R192, R4.reuse, R12, R184 ;  /* 0x0000000c04c0723c */ /* 0x040ff000000418b8 */
[C---:B------:R-:W-:Y:S08]  /*dee0*/  HMMA.16816.F32.BF16 R140, R4.reuse, R18, R196 ;  /* 0x00000012048c723c */ /* 0x040ff000000418c4 */
[----:B------:R-:W-:Y:S01]  /*def0*/  HMMA.16816.F32.BF16 R20, R4, R14, R20 ;  /* 0x0000000e0414723c */ /* 0x000fe20000041814 */
[----:B------:R-:W3:Y:S07]  /*df00*/  LDSM.16.M88.4 R4, [R212+0x2000] ;  /* 0x00200000d404783b */ /* 0x000eee0000000200 */
[C---:B--2---:R-:W-:Y:S08]  /*df10*/  HMMA.16816.F32.BF16 R196, R8.reuse, R12, R188 ;  /* 0x0000000c08c4723c */ /* 0x044ff000000418bc */
[C---:B------:R-:W-:Y:S08]  /*df20*/  HMMA.16816.F32.BF16 R232, R8.reuse, R16, R232 ;  /* 0x0000001008e8723c */ /* 0x040ff000000418e8 */
[C---:B------:R-:W-:Y:S08]  /*df30*/  HMMA.16816.F32.BF16 R200, R8.reuse, R18, R180 ;  /* 0x0000001208c8723c */ /* 0x040ff000000418b4 */
[----:B------:R-:W-:Y:S01]  /*df40*/  HMMA.16816.F32.BF16 R188, R8, R14, R24 ;  /* 0x0000000e08bc723c */ /* 0x000fe20000041818 */
[----:B------:R-:W2:Y:S04]  /*df50*/  LDSM.16.M88.4 R8, [R212] ;  /* 0x00000000d408783b */ /* 0x000ea80000000200 */
[----:B------:R-:W-:Y:S03]  /*df60*/  LDSM.16.M88.4 R24, [R204+0x9800] ;  /* 0x00980000cc18783b */ /* 0x000fe60000000200 */
[C---:B---3--:R-:W-:Y:S01]  /*df70*/  HMMA.16816.F32.BF16 R184, R4.reuse, R32, R176 ;  /* 0x0000002004b8723c */ /* 0x048fe200000418b0 */
[----:B------:R-:W-:Y:S07]  /*df80*/  LDSM.16.M88.4 R12, [R206+0x4000] ;  /* 0x00400000ce0c783b */ /* 0x000fee0000000200 */
[C---:B------:R-:W-:Y:S08]  /*df90*/  HMMA.16816.F32.BF16 R180, R4.reuse, R34, R140 ;  /* 0x0000002204b4723c */ /* 0x040ff0000004188c */
[C---:B------:R-:W-:Y:S08]  /*dfa0*/  HMMA.16816.F32.BF16 R176, R4.reuse, R28, R192 ;  /* 0x0000001c04b0723c */ /* 0x040ff000000418c0 */
[----:B------:R-:W-:Y:S01]  /*dfb0*/  HMMA.16816.F32.BF16 R140, R4, R30, R20 ;  /* 0x0000001e048c723c */ /* 0x000fe20000041814 */
[----:B------:R-:W3:Y:S04]  /*dfc0*/  LDSM.16.M88.4 R4, [R206+0x6000] ;  /* 0x00600000ce04783b */ /* 0x000ee80000000200 */
[----:B------:R-:W4:Y:S03]  /*dfd0*/  LDSM.16.M88.4 R20, [R204+0x9000] ;  /* 0x00900000cc14783b */ /* 0x000f260000000200 */
[C---:B--2---:R-:W-:Y:S08]  /*dfe0*/  HMMA.16816.F32.BF16 R16, R8.reuse, R32, R232 ;  /* 0x000000200810723c */ /* 0x044ff000000418e8 */
[C---:B------:R-:W-:Y:S08]  /*dff0*/  HMMA.16816.F32.BF16 R200, R8.reuse, R34, R200 ;  /* 0x0000002208c8723c */ /* 0x040ff000000418c8 */
[C---:B------:R-:W-:Y:S08]  /*e000*/  HMMA.16816.F32.BF16 R196, R8.reuse, R28, R196 ;  /* 0x0000001c08c4723c */ /* 0x040ff000000418c4 */
[----:B------:R-:W-:Y:S01]  /*e010*/  HMMA.16816.F32.BF16 R188, R8, R30, R188 ;  /* 0x0000001e08bc723c */ /* 0x000fe200000418bc */
[----:B------:R-:W-:Y:S04]  /*e020*/  LDSM.16.M88.4 R28, [R216] ;  /* 0x00000000d81c783b */ /* 0x000fe80000000200 */
[----:B------:R-:W-:Y:S03]  /*e030*/  LDSM.16.M88.4 R8, [R208+0x4000] ;  /* 0x00400000d008783b */ /* 0x000fe60000000200 */
[C---:B---3--:R-:W-:Y:S08]  /*e040*/  HMMA.16816.F32.BF16 R176, R4.reuse, R24, R176 ;  /* 0x0000001804b0723c */ /* 0x048ff000000418b0 */
[C---:B----4-:R-:W-:Y:S08]  /*e050*/  HMMA.16816.F32.BF16 R184, R4.reuse, R20, R184 ;  /* 0x0000001404b8723c */ /* 0x050ff000000418b8 */
[C---:B------:R-:W-:Y:S08]  /*e060*/  HMMA.16816.F32.BF16 R180, R4.reuse, R22, R180 ;  /* 0x0000001604b4723c */ /* 0x040ff000000418b4 */
[----:B------:R-:W-:Y:S01]  /*e070*/  HMMA.16816.F32.BF16 R140, R4, R26, R140 ;  /* 0x0000001a048c723c */ /* 0x000fe2000004188c */
[----:B------:R-:W2:Y:S07]  /*e080*/  LDSM.16.M88.4 R4, [R208+0x6000] ;  /* 0x00600000d004783b */ /* 0x000eae0000000200 */
[C---:B------:R-:W-:Y:S01]  /*e090*/  HMMA.16816.F32.BF16 R32, R12.reuse, R20, R16 ;  /* 0x000000140c20723c */ /* 0x040fe20000041810 */
[----:B------:R-:W3:Y:S07]  /*e0a0*/  LDSM.16.M88.4 R16, [R217] ;  /* 0x00000000d910783b */ /* 0x000eee0000000200 */
[C---:B------:R-:W-:Y:S08]  /*e0b0*/  HMMA.16816.F32.BF16 R20, R12.reuse, R22, R200 ;  /* 0x000000160c14723c */ /* 0x040ff000000418c8 */
[C---:B------:R-:W-:Y:S08]  /*e0c0*/  HMMA.16816.F32.BF16 R192, R12.reuse, R26, R188 ;  /* 0x0000001a0cc0723c */ /* 0x040ff000000418bc */
[----:B------:R-:W-:Y:S01]  /*e0d0*/  HMMA.16816.F32.BF16 R196, R12, R24, R196 ;  /* 0x000000180cc4723c */ /* 0x000fe200000418c4 */
[----:B------:R-:W-:Y:S04]  /*e0e0*/  LDSM.16.M88.4 R24, [R213+0x9800] ;  /* 0x00980000d518783b */ /* 0x000fe80000000200 */
[----:B------:R-:W4:Y:S03]  /*e0f0*/  LDSM.16.M88.4 R12, [R214+0x4000] ;  /* 0x00400000d60c783b */ /* 0x000f260000000200 */
[C---:B--2---:R-:W-:Y:S08]  /*e100*/  HMMA.16816.F32.BF16 R140, R4.reuse, R30, R140 ;  /* 0x0000001e048c723c */ /* 0x044ff0000004188c */
[C---:B---3--:R-:W-:Y:S08]  /*e110*/  HMMA.16816.F32.BF16 R188, R4.reuse, R16, R184 ;  /* 0x0000001004bc723c */ /* 0x048ff000000418b8 */
[C---:B------:R-:W-:Y:S08]  /*e120*/  HMMA.16816.F32.BF16 R184, R4.reuse, R18, R180 ;  /* 0x0000001204b8723c */ /* 0x040ff000000418b4 */
[----:B------:R-:W-:Y:S01]  /*e130*/  HMMA.16816.F32.BF16 R180, R4, R28, R176 ;  /* 0x0000001c04b4723c */ /* 0x000fe200000418b0 */
[----:B------:R-:W-:Y:S07]  /*e140*/  LDSM.16.M88.4 R4, [R214+0x6000] ;  /* 0x00600000d604783b */ /* 0x000fee0000000200 */
[C---:B------:R-:W-:Y:S08]  /*e150*/  HMMA.16816.F32.BF16 R32, R8.reuse, R16, R32 ;  /* 0x000000100820723c */ /* 0x040ff00000041820 */
[C---:B------:R-:W-:Y:S01]  /*e160*/  HMMA.16816.F32.BF16 R20, R8.reuse, R18, R20 ;  /* 0x000000120814723c */ /* 0x040fe20000041814 */
[----:B------:R-:W2:Y:S07]  /*e170*/  LDSM.16.M88.4 R16, [R213+0x9000] ;  /* 0x00900000d510783b */ /* 0x000eae0000000200 */
[C---:B------:R-:W-:Y:S08]  /*e180*/  HMMA.16816.F32.BF16 R176, R8.reuse, R28, R196 ;  /* 0x0000001c08b0723c */ /* 0x040ff000000418c4 */
[----:B------:R-:W-:Y:S01]  /*e190*/  HMMA.16816.F32.BF16 R196, R8, R30, R192 ;  /* 0x0000001e08c4723c */ /* 0x000fe200000418c0 */
[----:B------:R-:W-:Y:S11]  /*e1a0*/  LDSM.16.M88.4 R8, [R212+0x4000] ;  /* 0x00400000d408783b */ /* 0x000ff60000000200 */
[----:B------:R-:W-:Y:S04]  /*e1b0*/  @!UPT UIADD3 URZ, URZ, URZ, URZ ;  /* 0x0000003f3f3ff290 */ /* 0x000fe8000fffe03f */
[----:B----4-:R-:W-:Y:S08]  /*e1c0*/  HMMA.16816.F32.BF16 R28, R12, R24, R176 ;  /* 0x000000180c1c723c */ /* 0x010ff000000418b0 */
[C---:B--2---:R-:W-:Y:S08]  /*e1d0*/  HMMA.16816.F32.BF16 R192, R4.reuse, R16, R188 ;  /* 0x0000001004c0723c */ /* 0x044ff000000418bc */
[C---:B------:R-:W-:Y:S08]  /*e1e0*/  HMMA.16816.F32.BF16 R188, R4.reuse, R18, R184 ;  /* 0x0000001204bc723c */ /* 0x040ff000000418b8 */
[C---:B------:R-:W-:Y:S08]  /*e1f0*/  HMMA.16816.F32.BF16 R184, R4.reuse, R24, R180 ;  /* 0x0000001804b8723c */ /* 0x040ff000000418b4 */
[----:B------:R-:W-:Y:S01]  /*e200*/  HMMA.16816.F32.BF16 R180, R4, R26, R140 ;  /* 0x0000001a04b4723c */ /* 0x000fe2000004188c */
[----:B------:R-:W-:Y:S07]  /*e210*/  LDSM.16.M88.4 R4, [R212+0x6000] ;  /* 0x00600000d404783b */ /* 0x000fee0000000200 */
[C---:B------:R-:W-:Y:S08]  /*e220*/  HMMA.16816.F32.BF16 R140, R12.reuse, R16, R32 ;  /* 0x000000100c8c723c */ /* 0x040ff00000041820 */
[----:B------:R-:W-:Y:S01]  /*e230*/  HMMA.16816.F32.BF16 R32, R12, R18, R20 ;  /* 0x000000120c20723c */ /* 0x000fe20000041814 */
[----:B------:R-:W2:Y:S04]  /*e240*/  LDSM.16.M88.4 R20, [R211+0x1000] ;  /* 0x00100000d314783b */ /* 0x000ea80000000200 */
[----:B------:R-:W3:Y:S01]  /*e250*/  LDSM.16.M88.4 R16, [R211+0x1800] ;  /* 0x00180000d310783b */ /* 0x000ee20000000200 */
[----:B------:R-:W-:-:S04]  /*e260*/  DEPBAR.LE SB0, 0x0 ;  /* 0x000080000000791a */ /* 0x000fc80000000000 */
[----:B------:R-:W-:Y:S08]  /*e270*/  HMMA.16816.F32.BF16 R12, R12, R26, R196 ;  /* 0x0000001a0c0c723c */ /* 0x000ff000000418c4 */
[C---:B--2---:R-:W-:Y:S08]  /*e280*/  HMMA.16816.F32.BF16 R192, R4.reuse, R20, R192 ;  /* 0x0000001404c0723c */ /* 0x044ff000000418c0 */
[C---:B------:R-:W-:Y:S08]  /*e290*/  HMMA.16816.F32.BF16 R188, R4.reuse, R22, R188 ;  /* 0x0000001604bc723c */ /* 0x040ff000000418bc */
[C---:B---3--:R-:W-:Y:S08]  /*e2a0*/  HMMA.16816.F32.BF16 R184, R4.reuse, R16, R184 ;  /* 0x0000001004b8723c */ /* 0x048ff000000418b8 */
        /* <DEDUP_REMOVED lines=53> */
.L_x_1451:
[----:B------:R-:W-:Y:S05]  /*e600*/  BSYNC B0 ;  /* 0x0000000000007941 */ /* 0x000fea0003800000 */
.L_x_1450:
[----:B------:R-:W0:Y:S02]  /*e610*/  LDGDEPBAR ;  /* 0x00000000000079af */ /* 0x000e240000000000 */
.L_x_1449:
[----:B------:R-:W3:Y:S04]  /*e620*/  LDL R0, [R1+0x80] ;  /* 0x0000800001007983 */ /* 0x000ee80000100800 */
[----:B----4-:R-:W4:Y:S04]  /*e630*/  LDL.64 R6, [R1+0x10] ;  /* 0x0000100001067983 */ /* 0x010f280000100a00 */
[----:B--2---:R-:W2:Y:S04]  /*e640*/  LDL.64 R4, [R1+0x68] ;  /* 0x0000680001047983 */ /* 0x004ea80000100a00 */
[----:B------:R-:W5:Y:S04]  /*e650*/  LDL R2, [R1+0x40] ;  /* 0x0000400001027983 */ /* 0x000f680000100800 */
[----:B------:R-:W1:Y:S02]  /*e660*/  S2R R8, SR_TID.X ;  /* 0x0000000000087919 */ /* 0x000e640000002100 */
[----:B-1----:R-:W-:-:S05]  /*e670*/  IMAD.SHL.U32 R8, R8, 0x2, RZ ;  /* 0x0000000208087824 */ /* 0x002fca00078e00ff */
[----:B------:R-:W-:Y:S01]  /*e680*/  LOP3.LUT R8, R8, 0x6, RZ, 0xc0, !PT ;  /* 0x0000000608087812 */ /* 0x000fe200078ec0ff */
[----:B------:R-:W-:Y:S02]  /*e690*/  IMAD.U32 R9, RZ, RZ, UR31 ;  /* 0x0000001fff097e24 */ /* 0x000fe4000f8e00ff */
[----:B---3--:R-:W-:Y:S02]  /*e6a0*/  IMAD.MOV.U32 R3, RZ, RZ, R0 ;  /* 0x000000ffff037224 */ /* 0x008fe400078e0000 */
[----:B------:R-:W-:-:S04]  /*e6b0*/  IMAD.U32 R0, RZ, RZ, UR32 ;  /* 0x00000020ff007e24 */ /* 0x000fc8000f8e00ff */
[----:B------:R-:W-:-:S05]  /*e6c0*/  IMAD R0, R0, 0x20, R8 ;  /* 0x0000002000007824 */ /* 0x000fca00078e0208 */
[C---:B------:R-:W-:Y:S01]  /*e6d0*/  ISETP.GE.AND P1, PT, R0.reuse, R226, PT ;  /* 0x000000e20000720c */ /* 0x040fe20003f26270 */
[----:B----4-:R-:W-:Y:S01]  /*e6e0*/  IMAD.MOV.U32 R10, RZ, RZ, R6 ;  /* 0x000000ffff0a7224 */ /* 0x010fe200078e0006 */
        /* <DEDUP_REMOVED lines=9> */
[----:B--2---:R-:W-:Y:S01]  /*e780*/  IMAD.MOV.U32 R16, RZ, RZ, R4 ;  /* 0x000000ffff107224 */ /* 0x004fe200078e0004 */
        /* <DEDUP_REMOVED lines=12> */
[----:B-----5:R-:W-:Y:S01]  /*e850*/  IMAD.MOV.U32 R132, RZ, RZ, R2 ;  /* 0x000000ffff847224 */ /* 0x020fe200078e0002 */
[----:B------:R-:W-:Y:S02]  /*e860*/  MOV R17, R5 ;  /* 0x0000000500117202 */ /* 0x000fe40000000f00 */
[----:B------:R-:W-:Y:S02]  /*e870*/  FSEL R15, R141, -INF , !P6 ;  /* 0xff8000008d0f7808 */ /* 0x000fe40007000000 */
[----:B------:R-:W-:-:S02]  /*e880*/  ISETP.LT.OR P5, PT, R8, R222, P5 ;  /* 0x000000de0800720c */ /* 0x000fc40002fa1670 */
[----:B------:R-:W-:Y:S02]  /*e890*/  ISETP.LT.OR P1, PT, R4, R223, P1 ;  /* 0x000000df0400720c */ /* 0x000fe40000f21670 */
[----:B------:R-:W-:Y:S02]  /*e8a0*/  ISETP.GE.AND P6, PT, R6, R227, PT ;  /* 0x000000e30600720c */ /* 0x000fe40003fc6270 */
[----:B------:R-:W-:Y:S02]  /*e8b0*/  ISETP.LT.OR P4, PT, R7, R222, P4 ;  /* 0x000000de0700720c */ /* 0x000fe40002781670 */
[C---:B------:R-:W-:Y:S02]  /*e8c0*/  IADD3 R5, R0.reuse, 0x10, RZ ;  /* 0x0000001000057810 */ /* 0x040fe40007ffe0ff */
[----:B------:R-:W-:Y:S01]  /*e8d0*/  IADD3 R2, R0, 0x19, RZ ;  /* 0x0000001900027810 */ /* 0x000fe20007ffe0ff */
[----:B------:R-:W-:Y:S01]  /*e8e0*/  IMAD.WIDE.U32 R12, R3, -0x2daee0ad, RZ ;  /* 0xd2511f53030c7825 */ /* 0x000fe200078e00ff */
[----:B------:R-:W-:-:S02]  /*e8f0*/  FSEL R21, R143, -INF , !P5 ;  /* 0xff8000008f157808 */ /* 0x000fc40006800000 */
[----:B------:R-:W-:Y:S02]  /*e900*/  FSEL R203, R177, -INF , !P1 ;  /* 0xff800000b1cb7808 */ /* 0x000fe40004800000 */
[----:B------:R-:W-:Y:S02]  /*e910*/  ISETP.LT.OR P6, PT, R6, R223, P6 ;  /* 0x000000df0600720c */ /* 0x000fe400037c1670 */
[----:B------:R-:W-:Y:S02]  /*e920*/  FSEL R28, R34, -INF , !P4 ;  /* 0xff800000221c7808 */ /* 0x000fe40006000000 */
[C---:B------:R-:W-:Y:S02]  /*e930*/  ISETP.GE.AND P5, PT, R5.reuse, R226, PT ;  /* 0x000000e20500720c */ /* 0x040fe40003fa6270 */
[-C--:B------:R-:W-:Y:S02]  /*e940*/  ISETP.GE.AND P1, PT, R2, R227.reuse, PT ;  /* 0x000000e30200720c */ /* 0x080fe40003f26270 */
[----:B------:R-:W-:-:S02]  /*e950*/  ISETP.GE.AND P4, PT, R5, R227, PT ;  /* 0x000000e30500720c */ /* 0x000fc40003f86270 */
[----:B------:R-:W-:Y:S02]  /*e960*/  IADD3 R3, R0, 0x18, RZ ;  /* 0x0000001800037810 */ /* 0x000fe40007ffe0ff */
[----:B------:R-:W-:Y:S02]  /*e970*/  FSEL R20, R33, -INF , !P6 ;  /* 0xff80000021147808 */ /* 0x000fe40007000000 */
[C---:B------:R-:W-:Y:S02]  /*e980*/  ISETP.LT.OR P5, PT, R5.reuse, R222, P5 ;  /* 0x000000de0500720c */ /* 0x040fe40002fa1670 */
[-C--:B------:R-:W-:Y:S02]  /*e990*/  ISETP.LT.OR P1, PT, R2, R223.reuse, P1 ;  /* 0x000000df0200720c */ /* 0x080fe40000f21670 */
[----:B------:R-:W-:Y:S02]  /*e9a0*/  ISETP.LT.OR P4, PT, R5, R223, P4 ;  /* 0x000000df0500720c */ /* 0x000fe40002781670 */
[----:B------:R-:W-:-:S02]  /*e9b0*/  ISETP.GE.AND P6, PT, R3, R227, PT ;  /* 0x000000e30300720c */ /* 0x000fc40003fc6270 */
[----:B------:R-:W-:Y:S02]  /*e9c0*/  FSEL R233, R178, -INF , !P5 ;  /* 0xff800000b2e97808 */ /* 0x000fe40006800000 */
[----:B------:R-:W-:Y:S02]  /*e9d0*/  FSEL R201, R25, -INF , !P1 ;  /* 0xff80000019c97808 */ /* 0x000fe40004800000 */
[----:B------:R-:W-:Y:S02]  /*e9e0*/  FSEL R202, R176, -INF , !P4 ;  /* 0xff800000b0ca7808 */ /* 0x000fe40006000000 */
[----:B------:R-:W-:Y:S02]  /*e9f0*/  ISETP.LT.OR P5, PT, R3, R223, P6 ;  /* 0x000000df0300720c */ /* 0x000fe400037a1670 */
[-C--:B------:R-:W-:Y:S02]  /*ea00*/  ISETP.GE.AND P1, PT, R2, R226.reuse, PT ;  /* 0x000000e20200720c */ /* 0x080fe40003f26270 */
[----:B------:R-:W-:-:S02]  /*ea10*/  ISETP.GE.AND P4, PT, R4, R226, PT ;  /* 0x000000e20400720c */ /* 0x000fc40003f86270 */
[----:B------:R-:W-:Y:S02]  /*ea20*/  FSEL R200, R24, -INF , !P5 ;  /* 0xff80000018c87808 */ /* 0x000fe40006800000 */
[-C--:B------:R-:W-:Y:S02]  /*ea30*/  ISETP.LT.OR P1, PT, R2, R222.reuse, P1 ;  /* 0x000000de0200720c */ /* 0x080fe40000f21670 */
[----:B------:R-:W-:Y:S02]  /*ea40*/  ISETP.LT.OR P4, PT, R4, R222, P4 ;  /* 0x000000de0400720c */ /* 0x000fe40002781670 */
[----:B------:R-:W-:Y:S02]  /*ea50*/  ISETP.GE.AND P5, PT, R3, R226, PT ;  /* 0x000000e20300720c */ /* 0x000fe40003fa6270 */
[----:B------:R-:W-:Y:S02]  /*ea60*/  FSEL R235, R27, -INF , !P1 ;  /* 0xff8000001beb7808 */ /* 0x000fe40004800000 */
[----:B------:R-:W-:-:S02]  /*ea70*/  FSEL R234, R179, -INF , !P4 ;  /* 0xff800000b3ea7808 */ /* 0x000fc40006000000 */
[----:B------:R-:W-:Y:S02]  /*ea80*/  ISETP.LT.OR P5, PT, R3, R222, P5 ;  /* 0x000000de0300720c */ /* 0x000fe40002fa1670 */
[-C--:B------:R-:W-:Y:S02]  /*ea90*/  ISETP.GE.AND P1, PT, R8, R225.reuse, PT ;  /* 0x000000e10800720c */ /* 0x080fe40003f26270 */
[----:B------:R-:W-:Y:S01]  /*eaa0*/  ISETP.GE.AND P4, PT, R0, R225, PT ;  /* 0x000000e10000720c */ /* 0x000fe20003f86270 */
[----:B------:R-:W-:Y:S01]  /*eab0*/  IMAD.MOV.U32 R22, RZ, RZ, R16 ;  /* 0x000000ffff167224 */ /* 0x000fe200078e0010 */
[----:B------:R-:W-:Y:S02]  /*eac0*/  FSEL R232, R26, -INF , !P5 ;  /* 0xff8000001ae87808 */ /* 0x000fe40006800000 */
[-C--:B------:R-:W-:Y:S02]  /*ead0*/  ISETP.LT.OR P1, PT, R8, R221.reuse, P1 ;  /* 0x000000dd0800720c */ /* 0x080fe40000f21670 */
[----:B------:R-:W-:-:S02]  /*eae0*/  ISETP.LT.OR P4, PT, R0, R221, P4 ;  /* 0x000000dd0000720c */ /* 0x000fc40002781670 */
[----:B------:R-:W-:Y:S01]  /*eaf0*/  ISETP.GE.AND P5, PT, R7, R225, PT ;  /* 0x000000e10700720c */ /* 0x000fe20003fa6270 */
[----:B------:R-:W-:Y:S01]  /*eb00*/  IMAD.MOV.U32 R196, RZ, RZ, R22 ;  /* 0x000000ffffc47224 */ /* 0x000fe200078e0016 */
[----:B------:R-:W-:Y:S01]  /*eb10*/  FSEL R24, R193, -INF , !P1 ;  /* 0xff800000c1187808 */ /* 0x000fe20004800000 */
[----:B------:R-:W-:Y:S01]  /*eb20*/  IMAD.MOV.U32 R30, RZ, RZ, R10 ;  /* 0x000000ffff1e7224 */ /* 0x000fe200078e000a */
[----:B------:R-:W-:Y:S02]  /*eb30*/  FSEL R22, R192, -INF , !P4 ;  /* 0xff800000c0167808 */ /* 0x000fe40006000000 */
[----:B------:R-:W-:Y:S02]  /*eb40*/  ISETP.LT.OR P5, PT, R7, R221, P5 ;  /* 0x000000dd0700720c */ /* 0x000fe40002fa1670 */
[-C--:B------:R-:W-:Y:S02]  /*eb50*/  ISETP.GE.AND P1, PT, R5, R225.reuse, PT ;  /* 0x000000e10500720c */ /* 0x080fe40003f26270 */
[----:B------:R-:W-:-:S02]  /*eb60*/  ISETP.GE.AND P4, PT, R6, R225, PT ;  /* 0x000000e10600720c */ /* 0x000fc40003f86270 */
[----:B------:R-:W-:Y:S02]  /*eb70*/  IADD3 R10, R252, 0x4, RZ ;  /* 0x00000004fc0a7810 */ /* 0x000fe40007ffe0ff */
[----:B------:R-:W-:Y:S02]  /*eb80*/  FSEL R26, R188, -INF , !P5 ;  /* 0xff800000bc1a7808 */ /* 0x000fe40006800000 */
[----:B------:R-:W-:Y:S01]  /*eb90*/  ISETP.LT.OR P1, PT, R5, R221, P1 ;  /* 0x000000dd0500720c */ /* 0x000fe20000f21670 */
[----:B------:R-:W-:Y:S01]  /*eba0*/  IMAD.MOV.U32 R23, RZ, RZ, R17 ;  /* 0x000000ffff177224 */ /* 0x000fe200078e0011 */
[----:B------:R-:W-:Y:S02]  /*ebb0*/  ISETP.GE.AND P5, PT, R4, R225, PT ;  /* 0x000000e10400720c */ /* 0x000fe40003fa6270 */
[----:B------:R-:W-:Y:S01]  /*ebc0*/  ISETP.LT.OR P4, PT, R6, R221, P4 ;  /* 0x000000dd0600720c */ /* 0x000fe20002781670 */
        /* <DEDUP_REMOVED lines=13> */
[-C--:B------:R-:W-:Y:S01]  /*eca0*/  ISETP.LT.OR P1, PT, R2, R221.reuse, P1 ;  /* 0x000000dd0200720c */ /* 0x080fe20000f21670 */
[----:B------:R-:W-:Y:S01]  /*ecb0*/  IMAD.MOV.U32 R197, RZ, RZ, R23 ;  /* 0x000000ffffc57224 */ /* 0x000fe200078e0017 */
        /* <DEDUP_REMOVED lines=11> */
[-C--:B------:R-:W-:Y:S02]  /*ed70*/  ISETP.GE.AND P6, PT, R5, R224.reuse, PT ;  /* 0x000000e00500720c */ /* 0x080fe40003fc6270 */
[----:B------:R-:W-:Y:S02]  /*ed80*/  ISETP.GE.AND P4, PT, R7, R224, PT ;  /* 0x000000e00700720c */ /* 0x000fe40003f86270 */
[----:B------:R-:W-:Y:S02]  /*ed90*/  MOV R138, R30 ;  /* 0x0000001e008a7202 */ /* 0x000fe40000000f00 */
[-C--:B------:R-:W-:Y:S02]  /*eda0*/  ISETP.LT.OR P1, PT, R6, R220.reuse, P1 ;  /* 0x000000dc0600720c */ /* 0x080fe40000f21670 */
[----:B------:R-:W-:Y:S02]  /*edb0*/  ISETP.LT.OR P6, PT, R5, R220, P6 ;  /* 0x000000dc0500720c */ /* 0x000fe400037c1670 */
[----:B------:R-:W-:-:S02]  /*edc0*/  FSEL R30, R195, -INF , !P5 ;  /* 0xff800000c31e7808 */ /* 0x000fc40006800000 */
[----:B------:R-:W-:Y:S02]  /*edd0*/  ISETP.LT.OR P4, PT, R7, R220, P4 ;  /* 0x000000dc0700720c */ /* 0x000fe40002781670 */
[----:B------:R-:W-:Y:S02]  /*ede0*/  ISETP.GE.AND P5, PT, R4, R224, PT ;  /* 0x000000e00400720c */ /* 0x000fe40003fa6270 */
[----:B------:R-:W-:Y:S02]  /*edf0*/  LOP3.LUT R5, R11, UR16, R0, 0x96, !PT ;  /* 0x000000100b057c12 */ /* 0x000fe4000f8e9600 */
[----:B------:R-:W-:Y:S02]  /*ee00*/  LOP3.LUT R6, R139, UR14, R10, 0x96, !PT ;  /* 0x0000000e8b067c12 */ /* 0x000fe4000f8e960a */
        /* <DEDUP_REMOVED lines=18> */
[----:B------:R-:W-:Y:S02]  /*ef30*/  FSEL R32, R191, -INF , !P1 ;  /* 0xff800000bf207808 */ /* 0x000fe40004800000 */
[----:B------:R-:W-:Y:S02]  /*ef40*/  ISETP.GE.AND P1, PT, R2, R224, PT ;  /* 0x000000e00200720c */ /* 0x000fe40003f26270 */
[----:B------:R-:W-:Y:S01]  /*ef50*/  FMNMX.FTZ R7, R203, R7, !PT ;  /* 0x00000007cb077209 */ /* 0x000fe20007810000 */
[----:B------:R-:W-:Y:S01]  /*ef60*/  IMAD.WIDE.U32 R184, R0, -0x2daee0ad, RZ ;  /* 0xd2511f5300b87825 */ /* 0x000fe200078e00ff */
[----:B------:R-:W-:-:S02]  /*ef70*/  LOP3.LUT R8, R13, UR14, R10, 0x96, !PT ;  /* 0x0000000e0d087c12 */ /* 0x000fc4000f8e960a */
[----:B------:R-:W-:Y:S01]  /*ef80*/  ISETP.LT.OR P1, PT, R2, R220, P1 ;  /* 0x000000dc0200720c */ /* 0x000fe20000f21670 */
[----:B------:R-:W-:Y:S01]  /*ef90*/  IMAD.WIDE.U32 R2, R23, -0x2daee0ad, RZ ;  /* 0xd2511f5317027825 */ /* 0x000fe200078e00ff */
[----:B------:R-:W-:Y:S02]  /*efa0*/  LOP3.LUT R5, R5, UR12, R138, 0x96, !PT ;  /* 0x0000000c05057c12 */ /* 0x000fe4000f8e968a */
[----:B------:R-:W-:Y:S01]  /*efb0*/  FMNMX.FTZ R0, R200, R7, !PT ;  /* 0x00000007c8007209 */ /* 0x000fe20007810000 */
[----:B------:R-:W-:Y:S01]  /*efc0*/  IMAD.WIDE.U32 R8, R8, -0x2daee0ad, RZ ;  /* 0xd2511f5308087825 */ /* 0x000fe200078e00ff */
[----:B------:R-:W-:Y:S02]  /*efd0*/  LOP3.LUT R16, R3, UR13, R16, 0x96, !PT ;  /* 0x0000000d03107c12 */ /* 0x000fe4000f8e9610 */
[----:B------:R-:W-:Y:S01]  /*efe0*/  FMNMX.FTZ R0, R201, R0, !PT ;  /* 0x00000000c9007209 */ /* 0x000fe20007810000 */
[----:B------:R-:W-:Y:S01]  /*eff0*/  IMAD.WIDE.U32 R4, R5, -0x2daee0ad, RZ ;  /* 0xd2511f5305047825 */ /* 0x000fe200078e00ff */
[----:B------:R-:W-:-:S02]  /*f000*/  LOP3.LUT R33, R9, UR11, R2, 0x96, !PT ;  /* 0x0000000b09217c12 */ /* 0x000fc4000f8e9602 */
[----:B------:R-:W-:Y:S01]  /*f010*/  FMNMX.FTZ R3, R135, R19, !PT ;  /* 0x0000001387037209 */ /* 0x000fe20007810000 */
[----:B------:R-:W1:Y:S01]  /*f020*/  SHFL.BFLY PT, R10, R0, 0x2, 0x1f ;  /* 0x0c401f00000a7f89 */ /* 0x000e6200000e0000 */
[----:B------:R-:W-:Y:S02]  /*f030*/  FMNMX.FTZ R2, R134, R22, !PT ;  /* 0x0000001686027209 */ /* 0x000fe40007810000 */
[----:B------:R-:W-:Y:S02]  /*f040*/  LOP3.LUT R11, R5, UR9, R6, 0x96, !PT ;  /* 0x00000009050b7c12 */ /* 0x000fe4000f8e9606 */
[----:B------:R-:W-:Y:S01]  /*f050*/  LOP3.LUT R7, R185, UR7, R4, 0x96, !PT ;  /* 0x00000007b9077c12 */ /* 0x000fe2000f8e9604 */
[----:B------:R-:W-:Y:S01]  /*f060*/  IMAD.WIDE.U32 R4, R16, -0x326172a9, RZ ;  /* 0xcd9e8d5710047825 */ /* 0x000fe200078e00ff */
[----:B------:R-:W-:Y:S02]  /*f070*/  FMNMX.FTZ R3, R21, R3, !PT ;  /* 0x0000000315037209 */ /* 0x000fe40007810000 */
[----:B------:R-:W-:-:S02]  /*f080*/  FMNMX.FTZ R2, R24, R2, !PT ;  /* 0x0000000218027209 */ /* 0x000fc40007810000 */
[----:B------:R-:W-:Y:S02]  /*f090*/  LOP3.LUT R23, R5, UR12, R12, 0x96, !PT ;  /* 0x0000000c05177c12 */ /* 0x000fe4000f8e960c */
[----:B------:R-:W-:Y:S02]  /*f0a0*/  FMNMX.FTZ R6, R28, R3, !PT ;  /* 0x000000031c067209 */ /* 0x000fe40007810000 */
[----:B------:R-:W-:Y:S01]  /*f0b0*/  FMNMX.FTZ R5, R26, R2, !PT ;  /* 0x000000021a057209 */ /* 0x000fe20007810000 */
[----:B------:R-:W-:Y:S01]  /*f0c0*/  IMAD.WIDE.U32 R2, R7, -0x326172a9, RZ ;  /* 0xcd9e8d5707027825 */ /* 0x000fe200078e00ff */
[----:B------:R-:W-:Y:S02]  /*f0d0*/  FMNMX.FTZ R7, R29, R6, !PT ;  /* 0x000000061d077209 */ /* 0x000fe40007810000 */
[----:B------:R-:W-:Y:S02]  /*f0e0*/  FMNMX.FTZ R6, R27, R5, !PT ;  /* 0x000000051b067209 */ /* 0x000fe40007810000 */
[----:B------:R-:W-:-:S02]  /*f0f0*/  LOP3.LUT R5, R2, 0xffff, RZ, 0xc0, !PT ;  /* 0x0000ffff02057812 */ /* 0x000fc400078ec0ff */
[----:B------:R-:W-:Y:S02]  /*f100*/  FMNMX.FTZ R9, R233, R7, !PT ;  /* 0x00000007e9097209 */ /* 0x000fe40007810000 */
[----:B------:R-:W-:Y:S02]  /*f110*/  FMNMX.FTZ R7, R236, R6, !PT ;  /* 0x00000006ec077209 */ /* 0x000fe40007810000 */
[----:B------:R-:W-:Y:S02]  /*f120*/  SHF.R.U32.HI R6, RZ, 0x8, R5 ;  /* 0x00000008ff067819 */ /* 0x000fe40000011605 */
[----:B------:R-:W-:Y:S01]  /*f130*/  LOP3.LUT R5, R2, 0xff, RZ, 0xc0, !PT ;  /* 0x000000ff02057812 */ /* 0x000fe200078ec0ff */
[----:B------:R-:W-:Y:S01]  /*f140*/  IMAD.WIDE.U32 R140, R11, -0x326172a9, RZ ;  /* 0xcd9e8d570b8c7825 */ /* 0x000fe200078e00ff */
[----:B------:R-:W-:Y:S02]  /*f150*/  FMNMX.FTZ R7, R237, R7, !PT ;  /* 0x00000007ed077209 */ /* 0x000fe40007810000 */
[----:B------:R-:W-:-:S02]  /*f160*/  PRMT R132, R5, 0x5410, R6 ;  /* 0x0000541005847816 */ /* 0x000fc40000000006 */
[----:B-1----:R-:W-:Y:S02]  /*f170*/  FMNMX.FTZ R5, R0, R10, !PT ;  /* 0x0000000a00057209 */ /* 0x002fe40007810000 */
[----:B------:R-:W-:Y:S02]  /*f180*/  FMNMX.FTZ R9, R234, R9, !PT ;  /* 0x00000009ea097209 */ /* 0x000fe40007810000 */
[----:B------:R-:W-:Y:S01]  /*f190*/  FMNMX.FTZ R6, R238, R7, !PT ;  /* 0x00000007ee067209 */ /* 0x000fe20007810000 */
[----:B------:R-:W1:Y:S01]  /*f1a0*/  SHFL.BFLY PT, R17, R5, 0x1, 0x1f ;  /* 0x0c201f0005117f89 */ /* 0x000e6200000e0000 */
[--C-:B------:R-:W-:Y:S02]  /*f1b0*/  SHF.R.U32.HI R7, RZ, 0x10, R2.reuse ;  /* 0x00000010ff077819 */ /* 0x100fe40000011602 */
[----:B------:R-:W-:Y:S02]  /*f1c0*/  SHF.R.U32.HI R12, RZ, 0x18, R2 ;  /* 0x00000018ff0c7819 */ /* 0x000fe40000011602 */
[----:B------:R-:W-:Y:S01]  /*f1d0*/  LOP3.LUT R2, R3, UR18, R140, 0x96, !PT ;  /* 0x0000001203027c12 */ /* 0x000fe2000f8e968c */
[----:B------:R-:W-:Y:S01]  /*f1e0*/  IMAD.WIDE.U32 R176, R33, -0x326172a9, RZ ;  /* 0xcd9e8d5721b07825 */ /* 0x000fe200078e00ff */
[----:B------:R-:W-:-:S02]  /*f1f0*/  FMNMX.FTZ R9, R232, R9, !PT ;  /* 0x00000009e8097209 */ /* 0x000fc40007810000 */
[----:B------:R-:W-:Y:S02]  /*f200*/  LOP3.LUT R10, R7, 0xff, RZ, 0xc0, !PT ;  /* 0x000000ff070a7812 */ /* 0x000fe400078ec0ff */
[C---:B------:R-:W-:Y:S02]  /*f210*/  LOP3.LUT R3, R2.reuse, 0xffff, RZ, 0xc0, !PT ;  /* 0x0000ffff02037812 */ /* 0x040fe400078ec0ff */
[--C-:B------:R-:W-:Y:S02]  /*f220*/  SHF.R.U32.HI R7, RZ, 0x10, R2.reuse ;  /* 0x00000010ff077819 */ /* 0x100fe40000011602 */
[----:B------:R-:W-:Y:S02]  /*f230*/  FMNMX.FTZ R0, R235, R9, !PT ;  /* 0x00000009eb007209 */ /* 0x000fe40007810000 */
[----:B------:R-:W-:Y:S02]  /*f240*/  LOP3.LUT R11, R2, 0xff, RZ, 0xc0, !PT ;  /* 0x000000ff020b7812 */ /* 0x000fe400078ec0ff */
[----:B------:R-:W-:-:S02]  /*f250*/  SHF.R.U32.HI R9, RZ, 0x18, R2 ;  /* 0x00000018ff097819 */ /* 0x000fc40000011602 */
[----:B------:R-:W-:Y:S02]  /*f260*/  SHF.R.U32.HI R3, RZ, 0x8, R3 ;  /* 0x00000008ff037819 */ /* 0x000fe40000011603 */
[----:B------:R-:W-:Y:S02]  /*f270*/  LOP3.LUT R2, R7, 0xff, RZ, 0xc0, !PT ;  /* 0x000000ff07027812 */ /* 0x000fe400078ec0ff */
[----:B------:R-:W-:Y:S01]  /*f280*/  LOP3.LUT R4, R177, UR10, R4, 0x96, !PT ;  /* 0x0000000ab1047c12 */ /* 0x000fe2000f8e9604 */
[----:B------:R-:W2:Y:S01]  /*f290*/  SHFL.BFLY PT, R13, R0, 0x2, 0x1f ;  /* 0x0c401f00000d7f89 */ /* 0x000ea200000e0000 */
[----:B------:R-:W-:Y:S02]  /*f2a0*/  PRMT R34, R11, 0x5410, R3 ;  /* 0x000054100b227816 */ /* 0x000fe40000000003 */
[----:B------:R-:W-:Y:S01]  /*f2b0*/  PRMT R35, R2, 0x5410, R9 ;  /* 0x0000541002237816 */ /* 0x000fe20000000009 */
[----:B------:R-:W-:-:S04]  /*f2c0*/  IMAD.WIDE.U32 R2, R23, -0x2daee0ad, RZ ;  /* 0xd2511f5317027825 */ /* 0x000fc800078e00ff */
[----:B------:R-:W-:-:S05]  /*f2d0*/  IMAD.WIDE.U32 R142, R4, -0x2daee0ad, RZ ;  /* 0xd2511f53048e7825 */ /* 0x000fca00078e00ff */
[----:B------:R-:W-:Y:S02]  /*f2e0*/  LOP3.LUT R4, R143, UR7, R2, 0x96, !PT ;  /* 0x000000078f047c12 */ /* 0x000fe4000f8e9602 */
[----:B------:R-:W-:Y:S02]  /*f2f0*/  FMNMX.FTZ R2, R137, R25, !PT ;  /* 0x0000001989027209 */ /* 0x000fe40007810000 */
[----:B-1----:R-:W-:Y:S01]  /*f300*/  FMNMX.FTZ R231, R5, R17, !PT ;  /* 0x0000001105e77209 */ /* 0x002fe20007810000 */
[----:B------:R-:W-:Y:S01]  /*f310*/  IMAD.WIDE.U32 R4, R4, -0x326172a9, RZ ;  /* 0xcd9e8d5704047825 */ /* 0x000fe200078e00ff */
[----:B------:R-:W-:Y:S02]  /*f320*/  FMNMX.FTZ R2, R30, R2, !PT ;  /* 0x000000021e027209 */ /* 0x000fe40007810000 */
[----:B------:R-:W-:Y:S02]  /*f330*/  PRMT R33, R10, 0x5410, R12 ;  /* 0x000054100a217816 */ /* 0x000fe4000000000c */
[----:B------:R-:W-:-:S02]  /*f340*/  LOP3.LUT R10, R3, UR9, R8, 0x96, !PT ;  /* 0x00000009030a7c12 */ /* 0x000fc4000f8e9608 */
[----:B------:R-:W-:Y:S02]  /*f350*/  FMNMX.FTZ R3, R31, R2, !PT ;  /* 0x000000021f037209 */ /* 0x000fe40007810000 */
[----:B------:R-:W-:Y:S02]  /*f360*/  LOP3.LUT R2, R4, 0xffff, RZ, 0xc0, !PT ;  /* 0x0000ffff04027812 */ /* 0x000fe400078ec0ff */
[----:B------:R-:W-:Y:S02]  /*f370*/  FSEL R140, R186, -INF , !P6 ;  /* 0xff800000ba8c7808 */ /* 0x000fe40007000000 */
[----:B------:R-:W-:Y:S02]  /*f380*/  FMNMX.FTZ R7, R32, R3, !PT ;  /* 0x0000000320077209 */ /* 0x000fe40007810000 */
[----:B------:R-:W-:Y:S02]  /*f390*/  SHF.R.U32.HI R3, RZ, 0x8, R2 ;  /* 0x00000008ff037819 */ /* 0x000fe40000011602 */
[----:B------:R-:W-:-:S02]  /*f3a0*/  LOP3.LUT R2, R4, 0xff, RZ, 0xc0, !PT ;  /* 0x000000ff04027812 */ /* 0x000fc400078ec0ff */
[----:B------:R-:W-:Y:S02]  /*f3b0*/  FMNMX.FTZ R6, R239, R6, !PT ;  /* 0x00000006ef067209 */ /* 0x000fe40007810000 */
[----:B------:R-:W-:Y:S02]  /*f3c0*/  FSEL R143, R187, -INF , !P5 ;  /* 0xff800000bb8f7808 */ /* 0x000fe40006800000 */
[----:B------:R-:W-:Y:S02]  /*f3d0*/  FMNMX.FTZ R7, R140, R7, !PT ;  /* 0x000000078c077209 */ /* 0x000fe40007810000 */
[----:B--2---:R-:W-:Y:S02]  /*f3e0*/  FMNMX.FTZ R0, R0, R13, !PT ;  /* 0x0000000d00007209 */ /* 0x004fe40007810000 */
[----:B------:R-:W-:Y:S01]  /*f3f0*/  PRMT R23, R2, 0x5410, R3 ;  /* 0x0000541002177816 */ /* 0x000fe20000000003 */
[----:B------:R-:W1:Y:S01]  /*f400*/  SHFL.BFLY PT, R16, R6, 0x2, 0x1f ;  /* 0x0c401f0006107f89 */ /* 0x000e6200000e0000 */
[----:B------:R-:W-:-:S02]  /*f410*/  FSEL R179, R182, -INF , !P4 ;  /* 0xff800000b6b37808 */ /* 0x000fc40006000000 */
[----:B------:R-:W-:Y:S01]  /*f420*/  FMNMX.FTZ R2, R143, R7, !PT ;  /* 0x000000078f027209 */ /* 0x000fe20007810000 */
[----:B------:R-:W2:Y:S01]  /*f430*/  SHFL.BFLY PT, R9, R0, 0x1, 0x1f ;  /* 0x0c201f0000097f89 */ /* 0x000ea200000e0000 */
[----:B------:R-:W-:Y:S02]  /*f440*/  FSEL R177, R183, -INF , !P1 ;  /* 0xff800000b7b17808 */ /* 0x000fe40004800000 */
[----:B------:R-:W-:-:S04]  /*f450*/  FMNMX.FTZ R2, R179, R2, !PT ;  /* 0x00000002b3027209 */ /* 0x000fc80007810000 */
[----:B------:R-:W-:-:S05]  /*f460*/  FMNMX.FTZ R2, R177, R2, !PT ;  /* 0x00000002b1027209 */ /* 0x000fca0007810000 */
[----:B------:R-:W3:Y:S01]  /*f470*/  SHFL.BFLY PT, R8, R2, 0x2, 0x1f ;  /* 0x0c401f0002087f89 */ /* 0x000ee200000e0000 */
[C---:B------:R-:W-:Y:S01]  /*f480*/  FMUL.FTZ R3, R231.reuse, c[0x0][0x23c] ;  /* 0x00008f00e7037a20 */ /* 0x040fe20000410000 */
[----:B------:R-:W-:Y:S02]  /*f490*/  FSETP.NEU.FTZ.AND P4, PT, R231, -INF , PT ;  /* 0xff800000e700780b */ /* 0x000fe40003f9d000 */
[----:B------:R-:W-:Y:S02]  /*f4a0*/  SHF.R.U32.HI R7, RZ, 0x10, R4 ;  /* 0x00000010ff077819 */ /* 0x000fe40000011604 */
[----:B------:R-:W-:Y:S02]  /*f4b0*/  FSEL R3, R3, RZ, P4 ;  /* 0x000000ff03037208 */ /* 0x000fe40002000000 */
[----:B-1----:R-:W-:Y:S01]  /*f4c0*/  FMNMX.FTZ R6, R6, R16, !PT ;  /* 0x0000001006067209 */ /* 0x002fe20007810000 */
[----:B------:R-:W-:Y:S01]  /*f4d0*/  IMAD.WIDE.U32 R138, R10, -0x326172a9, RZ ;  /* 0xcd9e8d570a8a7825 */ /* 0x000fe200078e00ff */
[----:B------:R-:W-:-:S02]  /*f4e0*/  LOP3.LUT R7, R7, 0xff, RZ, 0xc0, !PT ;  /* 0x000000ff07077812 */ /* 0x000fc400078ec0ff */
[----:B--2---:R-:W-:Y:S02]  /*f4f0*/  FMNMX.FTZ R230, R0, R9, !PT ;  /* 0x0000000900e67209 */ /* 0x004fe40007810000 */
[----:B------:R-:W-:Y:S01]  /*f500*/  SHF.R.U32.HI R4, RZ, 0x18, R4 ;  /* 0x00000018ff047819 */ /* 0x000fe20000011604 */
[----:B------:R-:W1:Y:S01]  /*f510*/  SHFL.BFLY PT, R9, R6, 0x1, 0x1f ;  /* 0x0c201f0006097f89 */ /* 0x000e6200000e0000 */
[--C-:B------:R-:W-:Y:S01]  /*f520*/  FFMA.FTZ R0, R18, c[0x0][0x23c], -R3.reuse ;  /* 0x00008f0012007a23 */ /* 0x100fe20000010803 */
[C---:B------:R-:W-:Y:S01]  /*f530*/  FSETP.NEU.FTZ.AND P5, PT, R230.reuse, -INF , PT ;  /* 0xff800000e600780b */ /* 0x040fe20003fbd000 */
[----:B------:R-:W-:Y:S01]  /*f540*/  FMUL.FTZ R16, R230, c[0x0][0x23c] ;  /* 0x00008f00e6107a20 */ /* 0x000fe20000410000 */
[----:B------:R-:W-:Y:S02]  /*f550*/  PRMT R13, R7, 0x5410, R4 ;  /* 0x00005410070d7816 */ /* 0x000fe40000000004 */
[----:B------:R-:W-:Y:S01]  /*f560*/  LOP3.LUT R4, R5, UR18, R138, 0x96, !PT ;  /* 0x0000001205047c12 */ /* 0x000fe2000f8e968a */
[----:B------:R3:W-:Y:S01]  /*f570*/  MUFU.EX2 R198, R0 ;  /* 0x0000000000c67308 */ /* 0x0007e20000000800 */
[--C-:B------:R-:W-:Y:S01]  /*f580*/  FFMA.FTZ R7, R15, c[0x0][0x23c], -R3.reuse ;  /* 0x00008f000f077a23 */ /* 0x100fe20000010803 */
[----:B------:R-:W-:Y:S01]  /*f590*/  FSEL R16, R16, RZ, P5 ;  /* 0x000000ff10107208 */ /* 0x000fe20002800000 */
[----:B------:R-:W-:-:S05]  /*f5a0*/  FFMA.FTZ R5, R20, c[0x0][0x23c], -R3 ;  /* 0x00008f0014057a23 */ /* 0x000fca0000010803 */
[----:B------:R2:W-:Y:S01]  /*f5b0*/  MUFU.EX2 R196, R7 ;  /* 0x0000000700c47308 */ /* 0x0005e20000000800 */
[----:B---3--:R-:W-:Y:S02]  /*f5c0*/  FMNMX.FTZ R0, R2, R8, !PT ;  /* 0x0000000802007209 */ /* 0x008fe40007810000 */
[----:B------:R-:W-:-:S05]  /*f5d0*/  LOP3.LUT R2, R4, 0xffff, RZ, 0xc0, !PT ;  /* 0x0000ffff04027812 */ /* 0x000fca00078ec0ff */
[----:B------:R3:W4:Y:S01]  /*f5e0*/  MUFU.EX2 R197, R5 ;  /* 0x0000000500c57308 */ /* 0x0007220000000800 */
[----:B------:R-:W5:Y:S01]  /*f5f0*/  SHFL.BFLY PT, R8, R0, 0x1, 0x1f ;  /* 0x0c201f0000087f89 */ /* 0x000f6200000e0000 */
[----:B--2---:R-:W-:-:S06]  /*f600*/  FFMA.FTZ R7, R19, c[0x0][0x23c], -R16 ;  /* 0x00008f0013077a23 */ /* 0x004fcc0000010810 */
[----:B------:R2:W-:Y:S01]  /*f610*/  MUFU.EX2 R191, R7 ;  /* 0x0000000700bf7308 */ /* 0x0005e20000000800 */
[----:B---3--:R-:W-:Y:S02]  /*f620*/  SHF.R.U32.HI R5, RZ, 0x8, R2 ;  /* 0x00000008ff057819 */ /* 0x008fe40000011602 */
[----:B------:R-:W-:-:S04]  /*f630*/  LOP3.LUT R2, R4, 0xff, RZ, 0xc0, !PT ;  /* 0x000000ff04027812 */ /* 0x000fc800078ec0ff */
[----:B--2---:R-:W-:Y:S01]  /*f640*/  PRMT R7, R2, 0x5410, R5 ;  /* 0x0000541002077816 */ /* 0x004fe20000000005 */
[----:B------:R-:W-:Y:S01]  /*f650*/  FFMA.FTZ R2, R21, c[0x0][0x23c], -R16 ;  /* 0x00008f0015027a23 */ /* 0x000fe20000010810 */
[--C-:B------:R-:W-:Y:S02]  /*f660*/  SHF.R.U32.HI R5, RZ, 0x10, R4.reuse ;  /* 0x00000010ff057819 */ /* 0x100fe40000011604 */
[----:B------:R-:W-:Y:S01]  /*f670*/  SHF.R.U32.HI R4, RZ, 0x18, R4 ;  /* 0x00000018ff047819 */ /* 0x000fe20000011604 */
[----:B------:R2:W-:Y:S01]  /*f680*/  MUFU.EX2 R190, R2 ;  /* 0x0000000200be7308 */ /* 0x0005e20000000800 */
[----:B-1----:R-:W-:-:S04]  /*f690*/  FMNMX.FTZ R229, R6, R9, !PT ;  /* 0x0000000906e57209 */ /* 0x002fc80007810000 */
[C---:B------:R-:W-:Y:S01]  /*f6a0*/  FSETP.NEU.FTZ.AND P1, PT, R229.reuse, -INF , PT ;  /* 0xff800000e500780b */ /* 0x040fe20003f3d000 */
[----:B------:R-:W-:Y:S01]  /*f6b0*/  FMUL.FTZ R17, R229, c[0x0][0x23c] ;  /* 0x00008f00e5117a20 */ /* 0x000fe20000410000 */
[----:B--2---:R-:W-:-:S04]  /*f6c0*/  LOP3.LUT R2, R5, 0xff, RZ, 0xc0, !PT ;  /* 0x000000ff05027812 */ /* 0x004fc800078ec0ff */
[----:B------:R-:W-:Y:S01]  /*f6d0*/  PRMT R6, R2, 0x5410, R4 ;  /* 0x0000541002067816 */ /* 0x000fe20000000004 */
[----:B------:R-:W-:Y:S01]  /*f6e0*/  FFMA.FTZ R2, R29, c[0x0][0x23c], -R16 ;  /* 0x00008f001d027a23 */ /* 0x000fe20000010810 */
[----:B------:R-:W-:-:S03]  /*f6f0*/  FSEL R17, R17, RZ, P1 ;  /* 0x000000ff11117208 */ /* 0x000fc60000800000 */
[----:B------:R1:W-:Y:S01]  /*f700*/  MUFU.EX2 R188, R2 ;  /* 0x0000000200bc7308 */ /* 0x0003e20000000800 */
[----:B-----5:R-:W-:Y:S01]  /*f710*/  FMNMX.FTZ R228, R0, R8, !PT ;  /* 0x0000000800e47209 */ /* 0x020fe20007810000 */
[----:B------:R-:W-:Y:S02]  /*f720*/  FFMA.FTZ R0, R22, c[0x0][0x23c], -R17 ;  /* 0x00008f0016007a23 */ /* 0x000fe40000010811 */
[----:B------:R-:W-:Y:S01]  /*f730*/  FFMA.FTZ R5, R28, c[0x0][0x23c], -R16 ;  /* 0x00008f001c057a23 */ /* 0x000fe20000010810 */
[----:B-1----:R-:W-:-:S05]  /*f740*/  FSEL R2, R230, RZ, P5 ;  /* 0x000000ffe6027208 */ /* 0x002fca0002800000 */
[----:B------:R-:W-:Y:S01]  /*f750*/  FADD.FTZ R21, R135, -R2 ;  /* 0x8000000287157221 */ /* 0x000fe20000010000 */
[----:B------:R-:W-:Y:S01]  /*f760*/  FSEL R2, R229, RZ, P1 ;  /* 0x000000ffe5027208 */ /* 0x000fe20000800000 */
[----:B------:R1:W-:Y:S01]  /*f770*/  MUFU.EX2 R187, R0 ;  /* 0x0000000000bb7308 */ /* 0x0003e20000000800 */
[----:B------:R-:W-:Y:S01]  /*f780*/  FFMA.FTZ R14, R14, c[0x0][0x23c], -R3 ;  /* 0x00008f000e0e7a23 */ /* 0x000fe20000010803 */
[C---:B------:R-:W-:Y:S01]  /*f790*/  FSETP.NEU.FTZ.AND P1, PT, R228.reuse, -INF , PT ;  /* 0xff800000e400780b */ /* 0x040fe20003f3d000 */
[----:B------:R-:W-:Y:S02]  /*f7a0*/  FMUL.FTZ R18, R228, c[0x0][0x23c] ;  /* 0x00008f00e4127a20 */ /* 0x000fe40000410000 */
[----:B------:R-:W-:Y:S01]  /*f7b0*/  FADD.FTZ R20, R134, -R2 ;  /* 0x8000000286147221 */ /* 0x000fe20000010000 */
[----:B------:R-:W-:Y:S01]  /*f7c0*/  FSEL R4, R231, RZ, P4 ;  /* 0x000000ffe7047208 */ /* 0x000fe20002000000 */
[--C-:B------:R-:W-:Y:S01]  /*f7d0*/  FFMA.FTZ R2, R26, c[0x0][0x23c], -R17.reuse ;  /* 0x00008f001a027a23 */ /* 0x100fe20000010811 */
[----:B------:R-:W2:Y:S01]  /*f7e0*/  MUFU.EX2 R189, R5 ;  /* 0x0000000500bd7308 */ /* 0x000ea20000000800 */
[----:B------:R-:W-:Y:S01]  /*f7f0*/  FSEL R18, R18, RZ, P1 ;  /* 0x000000ff12127208 */ /* 0x000fe20000800000 */
[----:B-1----:R-:W-:-:S06]  /*f800*/  FFMA.FTZ R0, R24, c[0x0][0x23c], -R17 ;  /* 0x00008f0018007a23 */ /* 0x002fcc0000010811 */
[----:B------:R-:W1:Y:S01]  /*f810*/  MUFU.EX2 R199, R14 ;  /* 0x0000000e00c77308 */ /* 0x000e620000000800 */
[----:B------:R-:W-:Y:S01]  /*f820*/  FADD.FTZ R12, R136, -R4 ;  /* 0x80000004880c7221 */ /* 0x000fe20000010000 */
[----:B------:R-:W-:-:S06]  /*f830*/  HSET2.LE.AND R10, R132, R240, PT ;  /* 0x000000f0840a7233 */ /* 0x000fcc0003803000 */
[----:B------:R3:W5:Y:S01]  /*f840*/  MUFU.EX2 R186, R0 ;  /* 0x0000000000ba7308 */ /* 0x0007620000000800 */
[----:B------:R-:W-:-:S07]  /*f850*/  FMUL.FTZ R12, R12, c[0x0][0x23c] ;  /* 0x00008f000c0c7a20 */ /* 0x000fce0000410000 */
[----:B------:R1:W-:Y:S01]  /*f860*/  MUFU.EX2 R185, R2 ;  /* 0x0000000200b97308 */ /* 0x0003e20000000800 */
[----:B---3--:R-:W-:Y:S01]  /*f870*/  FSEL R0, R228, RZ, P1 ;  /* 0x000000ffe4007208 */ /* 0x008fe20000800000 */
[----:B-1----:R-:W-:-:S04]  /*f880*/  FFMA.FTZ R2, R27, c[0x0][0x23c], -R17 ;  /* 0x00008f001b027a23 */ /* 0x002fc80000010811 */
[----:B------:R-:W-:Y:S01]  /*f890*/  FADD.FTZ R19, R137, -R0 ;  /* 0x8000000089137221 */ /* 0x000fe20000010000 */
[----:B----4-:R-:W-:Y:S01]  /*f8a0*/  F2FP.BF16.PACK_AB R0, R197, R198 ;  /* 0x000000c6c500723e */ /* 0x010fe200000010ff */
[----:B------:R1:W-:Y:S01]  /*f8b0*/  MUFU.EX2 R138, R2 ;  /* 0x00000002008a7308 */ /* 0x0003e20000000800 */
[--C-:B------:R-:W-:Y:S02]  /*f8c0*/  HSET2.LE.AND R11, R33, R240.reuse, PT ;  /* 0x000000f0210b7233 */ /* 0x100fe40003803000 */
[----:B------:R-:W-:Y:S01]  /*f8d0*/  LOP3.LUT R10, R10, R0, RZ, 0xc0, !PT ;  /* 0x000000000a0a7212 */ /* 0x000fe200078ec0ff */
[--C-:B------:R-:W-:Y:S01]  /*f8e0*/  HSET2.LE.AND R4, R7, R240.reuse, PT ;  /* 0x000000f007047233 */ /* 0x100fe20003803000 */
[----:B--2---:R-:W-:Y:S01]  /*f8f0*/  F2FP.BF16.PACK_AB R0, R188, R189 ;  /* 0x000000bdbc00723e */ /* 0x004fe200000010ff */
[----:B------:R-:W-:Y:S02]  /*f900*/  HSET2.LE.AND R7, R13, R240, PT ;  /* 0x000000f00d077233 */ /* 0x000fe40003803000 */
[----:B------:R2:W-:Y:S01]  /*f910*/  MUFU.EX2 R26, R12 ;  /* 0x0000000c001a7308 */ /* 0x0005e20000000800 */
[----:B-1----:R-:W-:-:S07]  /*f920*/  FFMA.FTZ R2, R25, c[0x0][0x23c], -R18 ;  /* 0x00008f0019027a23 */ /* 0x002fce0000010812 */
[----:B------:R1:W-:Y:S01]  /*f930*/  MUFU.EX2 R137, R2 ;  /* 0x0000000200897308 */ /* 0x0003e20000000800 */
[----:B------:R-:W-:Y:S01]  /*f940*/  LOP3.LUT R11, R11, R0, RZ, 0xc0, !PT ;  /* 0x000000000b0b7212 */ /* 0x000fe200078ec0ff */
[----:B--2---:R-:W2:Y:S01]  /*f950*/  LDSM.16.MT88.4 R12, [R205+0xa000] ;  /* 0x00a00000cd0c783b */ /* 0x004ea20000004200 */
[--C-:B------:R-:W-:Y:S01]  /*f960*/  HSET2.LE.AND R8, R34, R240.reuse, PT ;  /* 0x000000f022087233 */ /* 0x100fe20003803000 */
[----:B------:R-:W-:Y:S01]  /*f970*/  F2FP.BF16.PACK_AB R0, R196, R199 ;  /* 0x000000c7c400723e */ /* 0x000fe200000010ff */
[----:B------:R-:W-:Y:S01]  /*f980*/  HSET2.LE.AND R9, R35, R240, PT ;  /* 0x000000f023097233 */ /* 0x000fe20003803000 */
[----:B-1----:R-:W-:-:S04]  /*f990*/  FFMA.FTZ R2, R30, c[0x0][0x23c], -R18 ;  /* 0x00008f001e027a23 */ /* 0x002fc80000010812 */
[----:B------:R1:W3:Y:S01]  /*f9a0*/  MUFU.EX2 R136, R2 ;  /* 0x0000000200887308 */ /* 0x0002e20000000800 */
[----:B------:R-:W-:Y:S02]  /*f9b0*/  LOP3.LUT R8, R8, R0, RZ, 0xc0, !PT ;  /* 0x0000000008087212 */ /* 0x000fe400078ec0ff */
[----:B------:R-:W-:Y:S01]  /*f9c0*/  F2FP.BF16.PACK_AB R0, R190, R191 ;  /* 0x000000bfbe00723e */ /* 0x000fe200000010ff */
[----:B------:R-:W-:Y:S02]  /*f9d0*/  FMUL.FTZ R19, R19, c[0x0][0x23c] ;  /* 0x00008f0013137a20 */ /* 0x000fe40000410000 */
[----:B------:R-:W-:Y:S01]  /*f9e0*/  FMUL.FTZ R21, R21, c[0x0][0x23c] ;  /* 0x00008f0015157a20 */ /* 0x000fe20000410000 */
[----:B------:R-:W-:Y:S01]  /*f9f0*/  LOP3.LUT R9, R9, R0, RZ, 0xc0, !PT ;  /* 0x0000000009097212 */ /* 0x000fe200078ec0ff */
[----:B-1----:R-:W-:-:S04]  /*fa00*/  FFMA.FTZ R2, R31, c[0x0][0x23c], -R18 ;  /* 0x00008f001f027a23 */ /* 0x002fc80000010812 */
[----:B------:R1:W-:Y:S01]  /*fa10*/  MUFU.EX2 R35, R2 ;  /* 0x0000000200237308 */ /* 0x0003e20000000800 */
[----:B------:R-:W-:Y:S01]  /*fa20*/  FMUL.FTZ R20, R20, c[0x0][0x23c] ;  /* 0x00008f0014147a20 */ /* 0x000fe20000410000 */
[----:B-----5:R-:W-:Y:S01]  /*fa30*/  F2FP.BF16.PACK_AB R0, R186, R187 ;  /* 0x000000bbba00723e */ /* 0x020fe200000010ff */
[----:B------:R-:W-:-:S03]  /*fa40*/  HSET2.LE.AND R5, R6, R240, PT ;  /* 0x000000f006057233 */ /* 0x000fc60003803000 */
[----:B------:R-:W-:Y:S02]  /*fa50*/  LOP3.LUT R4, R4, R0, RZ, 0xc0, !PT ;  /* 0x0000000004047212 */ /* 0x000fe400078ec0ff */
[----:B------:R-:W-:Y:S01]  /*fa60*/  MUFU.EX2 R25, R21 ;  /* 0x0000001500197308 */ /* 0x000fe20000000800 */
[----:B-1----:R-:W-:-:S07]  /*fa70*/  FFMA.FTZ R2, R32, c[0x0][0x23c], -R18 ;  /* 0x00008f0020027a23 */ /* 0x002fce0000010812 */
[----:B------:R-:W1:Y:S01]  /*fa80*/  MUFU.EX2 R34, R2 ;  /* 0x0000000200227308 */ /* 0x000e620000000800 */
[----:B---3--:R-:W-:Y:S01]  /*fa90*/  F2FP.BF16.PACK_AB R0, R136, R137 ;  /* 0x000000898800723e */ /* 0x008fe200000010ff */
[----:B------:R-:W-:-:S06]  /*faa0*/  HSET2.LE.AND R6, R23, R240, PT ;  /* 0x000000f017067233 */ /* 0x000fcc0003803000 */
[----:B------:R-:W3:Y:S01]  /*fab0*/  MUFU.EX2 R24, R20 ;  /* 0x0000001400187308 */ /* 0x000ee20000000800 */
[----:B------:R-:W-:-:S07]  /*fac0*/  LOP3.LUT R5, R5, R0, RZ, 0xc0, !PT ;  /* 0x0000000005057212 */ /* 0x000fce00078ec0ff */
[----:B------:R-:W4:Y:S01]  /*fad0*/  MUFU.EX2 R19, R19 ;  /* 0x0000001300137308 */ /* 0x000f220000000800 */
[----:B------:R-:W-:-:S04]  /*fae0*/  F2FP.BF16.PACK_AB R0, R138, R185 ;  /* 0x000000b98a00723e */ /* 0x000fc800000010ff */
[----:B------:R-:W-:Y:S02]  /*faf0*/  LOP3.LUT R6, R6, R0, RZ, 0xc0, !PT ;  /* 0x0000000006067212 */ /* 0x000fe400078ec0ff */
[----:B-1----:R-:W-:Y:S01]  /*fb00*/  F2FP.BF16.PACK_AB R0, R34, R35 ;  /* 0x000000232200723e */ /* 0x002fe200000010ff */
        /* <DEDUP_REMOVED lines=17> */
[-C--:B--2---:R-:W-:Y:S08]  /*fc20*/  HMMA.16816.F32.BF16 R144, R8, R12.reuse, R144 ;  /* 0x0000000c0890723c */ /* 0x084ff00000041890 */
        /* <DEDUP_REMOVED lines=62> */
[----:B------:R-:W-:Y:S02]  /*10010*/  IMAD.MOV.U32 R175, RZ, RZ, R20 ;  /* 0x000000ffffaf7224 */ /* 0x000fe400078e0014 */
[----:B------:R-:W-:Y:S02]  /*10020*/  IMAD.MOV.U32 R174, RZ, RZ, R21 ;  /* 0x000000ffffae7224 */ /* 0x000fe400078e0015 */
[----:B------:R-:W-:-:S02]  /*10030*/  IMAD.MOV.U32 R173, RZ, RZ, R22 ;  /* 0x000000ffffad7224 */ /* 0x000fc400078e0016 */
[----:B------:R-:W-:Y:S01]  /*10040*/  IMAD.MOV.U32 R172, RZ, RZ, R23 ;  /* 0x000000ffffac7224 */ /* 0x000fe200078e0017 */
[-C--:B-1----:R-:W-:Y:S08]  /*10050*/  HMMA.16816.F32.BF16 R56, R4, R12.reuse, R56 ;  /* 0x0000000c0438723c */ /* 0x082ff00000041838 */
[----:B------:R-:W-:Y:S08]  /*10060*/  HMMA.16816.F32.BF16 R20, R8, R12, R52 ;  /* 0x0000000c0814723c */ /* 0x000ff00000041834 */
        /* <DEDUP_REMOVED lines=28> */
[-C--:B------:R-:W-:Y:S01]  /*10230*/  FMUL.FTZ R84, R84, R26.reuse ;  /* 0x0000001a54547220 */ /* 0x080fe20000410000 */
[----:B------:R-:W-:Y:S01]  /*10240*/  MOV R30, R23 ;  /* 0x00000017001e7202 */ /* 0x000fe20000000f00 */
[----:B------:R-:W-:-:S02]  /*10250*/  FMUL.FTZ R85, R85, R26 ;  /* 0x0000001a55557220 */ /* 0x000fc40000410000 */
[-C--:B------:R-:W-:Y:S02]  /*10260*/  FMUL.FTZ R86, R86, R25.reuse ;  /* 0x0000001956567220 */ /* 0x080fe40000410000 */
[----:B------:R-:W-:Y:S02]  /*10270*/  FMUL.FTZ R87, R87, R25 ;  /* 0x0000001957577220 */ /* 0x000fe40000410000 */
[-C--:B------:R-:W-:Y:S02]  /*10280*/  FMUL.FTZ R88, R88, R24.reuse ;  /* 0x0000001858587220 */ /* 0x080fe40000410000 */
[----:B------:R-:W-:Y:S02]  /*10290*/  FMUL.FTZ R89, R89, R24 ;  /* 0x0000001859597220 */ /* 0x000fe40000410000 */
[-C--:B------:R-:W-:Y:S02]  /*102a0*/  FMUL.FTZ R90, R90, R19.reuse ;  /* 0x000000135a5a7220 */ /* 0x080fe40000410000 */
        /* <DEDUP_REMOVED lines=9> */
[----:B------:R-:W-:Y:S02]  /*10340*/  IMAD.MOV.U32 R2, RZ, RZ, R22 ;  /* 0x000000ffff027224 */ /* 0x000fe400078e0016 */
[----:B------:R-:W-:Y:S02]  /*10350*/  IMAD.MOV.U32 R0, RZ, RZ, R21 ;  /* 0x000000ffff007224 */ /* 0x000fe400078e0015 */
[----:B------:R-:W-:Y:S02]  /*10360*/  IMAD.MOV.U32 R29, RZ, RZ, R20 ;  /* 0x000000ffff1d7224 */ /* 0x000fe400078e0014 */
[----:B------:R-:W2:Y:S01]  /*10370*/  LDSM.16.MT88.4 R20, [R210+0xb000] ;  /* 0x00b00000d214783b */ /* 0x000ea20000004200 */
[----:B------:R-:W-:Y:S01]  /*10380*/  IMAD.MOV.U32 R159, RZ, RZ, R192 ;  /* 0x000000ffff9f7224 */ /* 0x000fe200078e00c0 */
[----:B------:R-:W-:Y:S01]  /*10390*/  MOV R156, R195 ;  /* 0x000000c3009c7202 */ /* 0x000fe20000000f00 */
[----:B------:R-:W-:Y:S01]  /*103a0*/  IMAD.MOV.U32 R158, RZ, RZ, R193 ;  /* 0x000000ffff9e7224 */ /* 0x000fe200078e00c1 */
[----:B-1----:R-:W-:Y:S01]  /*103b0*/  HMMA.16816.F32.BF16 R84, R8, R12, R84 ;  /* 0x0000000c0854723c */ /* 0x002fe20000041854 */
[----:B------:R-:W-:-:S07]  /*103c0*/  IMAD.MOV.U32 R157, RZ, RZ, R194 ;  /* 0x000000ffff9d7224 */ /* 0x000fce00078e00c2 */
[C---:B------:R-:W-:Y:S08]  /*103d0*/  HMMA.16816.F32.BF16 R88, R4.reuse, R12, R88 ;  /* 0x0000000c0458723c */ /* 0x040ff00000041858 */
[-C--:B------:R-:W-:Y:S08]  /*103e0*/  HMMA.16816.F32.BF16 R92, R4, R14.reuse, R92 ;  /* 0x0000000e045c723c */ /* 0x080ff0000004185c */
[----:B------:R-:W-:Y:S01]  /*103f0*/  HMMA.16816.F32.BF16 R192, R8, R14, R96 ;  /* 0x0000000e08c0723c */ /* 0x000fe20000041860 */
[----:B------:R-:W1:Y:S01]  /*10400*/  LDSM.16.MT88.4 R12, [R209+0xb000] ;  /* 0x00b00000d10c783b */ /* 0x000e620000004200 */
[----:B------:R-:W-:-:S02]  /*10410*/  IMAD.MOV.U32 R66, RZ, RZ, R0 ;  /* 0x000000ffff427224 */ /* 0x000fc400078e0000 */
[----:B------:R-:W-:-:S04]  /*10420*/  FFMA.FTZ R0, R202, c[0x0][0x23c], -R3 ;  /* 0x00008f00ca007a23 */ /* 0x000fc80000010803 */
[----:B------:R3:W-:Y:S01]  /*10430*/  MUFU.EX2 R28, R0 ;  /* 0x00000000001c7308 */ /* 0x0007e20000000800 */
[-C--:B------:R-:W-:Y:S02]  /*10440*/  FMUL.FTZ R108, R108, R24.reuse ;  /* 0x000000186c6c7220 */ /* 0x080fe40000410000 */
[----:B------:R-:W-:Y:S02]  /*10450*/  FMUL.FTZ R109, R109, R24 ;  /* 0x000000186d6d7220 */ /* 0x000fe40000410000 */
[----:B------:R-:W-:Y:S02]  /*10460*/  FMUL.FTZ R110, R110, R19 ;  /* 0x000000136e6e7220 */ /* 0x000fe40000410000 */
[----:B---3--:R-:W-:-:S04]  /*10470*/  FFMA.FTZ R0, R203, c[0x0][0x23c], -R3 ;  /* 0x00008f00cb007a23 */ /* 0x008fc80000010803 */
[----:B------:R3:W-:Y:S01]  /*10480*/  MUFU.EX2 R31, R0 ;  /* 0x00000000001f7308 */ /* 0x0007e20000000800 */
[----:B------:R-:W-:Y:S02]  /*10490*/  FMUL.FTZ R111, R111, R19 ;  /* 0x000000136f6f7220 */ /* 0x000fe40000410000 */
[-C--:B------:R-:W-:Y:S02]  /*104a0*/  FMUL.FTZ R112, R112, R26.reuse ;  /* 0x0000001a70707220 */ /* 0x080fe40000410000 */
[----:B------:R-:W-:Y:S02]  /*104b0*/  FMUL.FTZ R113, R113, R26 ;  /* 0x0000001a71717220 */ /* 0x000fe40000410000 */
[-C--:B------:R-:W-:Y:S02]  /*104c0*/  FMUL.FTZ R114, R114, R25.reuse ;  /* 0x0000001972727220 */ /* 0x080fe40000410000 */
[----:B------:R-:W-:Y:S02]  /*104d0*/  FMUL.FTZ R115, R115, R25 ;  /* 0x0000001973737220 */ /* 0x000fe40000410000 */
[----:B---3--:R-:W-:-:S04]  /*104e0*/  FFMA.FTZ R0, R200, c[0x0][0x23c], -R3 ;  /* 0x00008f00c8007a23 */ /* 0x008fc80000010803 */
[----:B------:R3:W-:Y:S01]  /*104f0*/  MUFU.EX2 R32, R0 ;  /* 0x0000000000207308 */ /* 0x0007e20000000800 */
[-C--:B------:R-:W-:Y:S01]  /*10500*/  FMUL.FTZ R104, R104, R24.reuse ;  /* 0x0000001868687220 */ /* 0x080fe20000410000 */
[----:B--2---:R-:W-:Y:S01]  /*10510*/  HMMA.16816.F32.BF16 R108, R4, R22, R108 ;  /* 0x00000016046c723c */ /* 0x004fe2000004186c */
[-C--:B------:R-:W-:Y:S02]  /*10520*/  FMUL.FTZ R105, R105, R24.reuse ;  /* 0x0000001869697220 */ /* 0x080fe40000410000 */
[-C--:B------:R-:W-:Y:S02]  /*10530*/  FMUL.FTZ R106, R106, R19.reuse ;  /* 0x000000136a6a7220 */ /* 0x080fe40000410000 */
[----:B------:R-:W-:Y:S02]  /*10540*/  FMUL.FTZ R107, R107, R19 ;  /* 0x000000136b6b7220 */ /* 0x000fe40000410000 */
[----:B------:R-:W-:Y:S02]  /*10550*/  FMUL.FTZ R120, R120, R24 ;  /* 0x0000001878787220 */ /* 0x000fe40000410000 */
[----:B---3--:R-:W-:-:S04]  /*10560*/  FFMA.FTZ R0, R201, c[0x0][0x23c], -R3 ;  /* 0x00008f00c9007a23 */ /* 0x008fc80000010803 */
[----:B------:R2:W3:Y:S01]  /*10570*/  MUFU.EX2 R33, R0 ;  /* 0x0000000000217308 */ /* 0x0004e20000000800 */
[-C--:B------:R-:W-:Y:S01]  /*10580*/  FMUL.FTZ R121, R121, R24.reuse ;  /* 0x0000001879797220 */ /* 0x080fe20000410000 */
[----:B------:R-:W-:Y:S01]  /*10590*/  HMMA.16816.F32.BF16 R180, R8, R22, R112 ;  /* 0x0000001608b4723c */ /* 0x000fe20000041870 */
[-C--:B------:R-:W-:Y:S02]  /*105a0*/  FMUL.FTZ R124, R124, R24.reuse ;  /* 0x000000187c7c7220 */ /* 0x080fe40000410000 */
[----:B------:R-:W-:Y:S02]  /*105b0*/  FMUL.FTZ R125, R125, R24 ;  /* 0x000000187d7d7220 */ /* 0x000fe40000410000 */
[-C--:B------:R-:W-:Y:S02]  /*105c0*/  FMUL.FTZ R122, R122, R19.reuse ;  /* 0x000000137a7a7220 */ /* 0x080fe40000410000 */
[-C--:B------:R-:W-:Y:S02]  /*105d0*/  FMUL.FTZ R123, R123, R19.reuse ;  /* 0x000000137b7b7220 */ /* 0x080fe40000410000 */
[----:B------:R-:W-:-:S02]  /*105e0*/  FMUL.FTZ R126, R126, R19 ;  /* 0x000000137e7e7220 */ /* 0x000fc40000410000 */
[----:B------:R-:W-:Y:S02]  /*105f0*/  FMUL.FTZ R127, R127, R19 ;  /* 0x000000137f7f7220 */ /* 0x000fe40000410000 */
[----:B------:R-:W-:Y:S02]  /*10600*/  IMAD.MOV.U32 R67, RZ, RZ, R2 ;  /* 0x000000ffff437224 */ /* 0x000fe400078e0002 */
[----:B--2---:R-:W-:Y:S01]  /*10610*/  FFMA.FTZ R0, R233, c[0x0][0x23c], -R16 ;  /* 0x00008f00e9007a23 */ /* 0x004fe20000010810 */
[----:B------:R-:W-:Y:S01]  /*10620*/  LOP3.LUT R2, R141, UR8, R178, 0x96, !PT ;  /* 0x000000088d027c12 */ /* 0x000fe2000f8e96b2 */
[----:B------:R-:W-:Y:S01]  /*10630*/  HMMA.16816.F32.BF16 R104, R4, R20, R104 ;  /* 0x000000140468723c */ /* 0x000fe20000041868 */
[-C--:B------:R-:W-:Y:S01]  /*10640*/  FMUL.FTZ R100, R100, R26.reuse ;  /* 0x0000001a64647220 */ /* 0x080fe20000410000 */
[----:B------:R2:W-:Y:S01]  /*10650*/  MUFU.EX2 R23, R0 ;  /* 0x0000000000177308 */ /* 0x0005e20000000800 */
[----:B------:R-:W-:Y:S02]  /*10660*/  FMUL.FTZ R101, R101, R26 ;  /* 0x0000001a65657220 */ /* 0x000fe40000410000 */
[----:B------:R-:W-:-:S02]  /*10670*/  FMUL.FTZ R102, R102, R25 ;  /* 0x0000001966667220 */ /* 0x000fc40000410000 */
[-C--:B------:R-:W-:Y:S01]  /*10680*/  FMUL.FTZ R103, R103, R25.reuse ;  /* 0x0000001967677220 */ /* 0x080fe20000410000 */
[----:B-1----:R-:W-:Y:S01]  /*10690*/  HMMA.16816.F32.BF16 R120, R4, R12, R120 ;  /* 0x0000000c0478723c */ /* 0x002fe20000041878 */
        /* <DEDUP_REMOVED lines=8> */
[----:B------:R-:W-:Y:S02]  /*10720*/  IMAD.MOV.U32 R64, RZ, RZ, R29 ;  /* 0x000000ffff407224 */ /* 0x000fe400078e001d */
[----:B------:R-:W-:Y:S01]  /*10730*/  IMAD.MOV.U32 R50, RZ, RZ, R133 ;  /* 0x000000ffff327224 */ /* 0x000fe200078e0085 */
[----:B------:R-:W-:Y:S01]  /*10740*/  MOV R97, R158 ;  /* 0x0000009e00617202 */ /* 0x000fe20000000f00 */
[----:B--2---:R-:W-:Y:S01]  /*10750*/  FFMA.FTZ R0, R234, c[0x0][0x23c], -R16 ;  /* 0x00008f00ea007a23 */ /* 0x004fe20000010810 */
[----:B------:R-:W-:Y:S01]  /*10760*/  HMMA.16816.F32.BF16 R52, R4, R14, R124 ;  /* 0x0000000e0434723c */ /* 0x000fe2000004187c */
[----:B------:R-:W-:Y:S01]  /*10770*/  IMAD.MOV.U32 R80, RZ, RZ, R175 ;  /* 0x000000ffff507224 */ /* 0x000fe200078e00af */
[----:B------:R-:W-:Y:S01]  /*10780*/  LDSM.16.MT88.4 R112, [R210+0xb800] ;  /* 0x00b80000d270783b */ /* 0x000fe20000004200 */
[----:B------:R1:W-:Y:S04]  /*10790*/  MUFU.EX2 R27, R0 ;  /* 0x00000000001b7308 */ /* 0x0003e80000000800 */
[----:B------:R-:W-:Y:S01]  /*107a0*/  IMAD.WIDE.U32 R4, R2, -0x2daee0ad, RZ ;  /* 0xd2511f5302047825 */ /* 0x000fe200078e00ff */
[----:B------:R-:W-:-:S05]  /*107b0*/  LOP3.LUT R2, R139, UR8, R176, 0x96, !PT ;  /* 0x000000088b027c12 */ /* 0x000fca000f8e96b0 */
[----:B------:R-:W-:-:S04]  /*107c0*/  IMAD.WIDE.U32 R2, R2, -0x2daee0ad, RZ ;  /* 0xd2511f5302027825 */ /* 0x000fc800078e00ff */
[----:B-1----:R-:W-:Y:S02]  /*107d0*/  FFMA.FTZ R0, R232, c[0x0][0x23c], -R16 ;  /* 0x00008f00e8007a23 */ /* 0x002fe40000010810 */
[----:B------:R-:W-:Y:S02]  /*107e0*/  IMAD.MOV.U32 R232, RZ, RZ, R65 ;  /* 0x000000ffffe87224 */ /* 0x000fe400078e0041 */
[----:B------:R-:W-:Y:S02]  /*107f0*/  IMAD.MOV.U32 R65, RZ, RZ, R66 ;  /* 0x000000ffff417224 */ /* 0x000fe400078e0042 */
[----:B------:R-:W-:Y:S02]  /*10800*/  IMAD.MOV.U32 R66, RZ, RZ, R67 ;  /* 0x000000ffff427224 */ /* 0x000fe400078e0043 */
[----:B------:R-:W-:Y:S02]  /*10810*/  IMAD.MOV.U32 R67, RZ, RZ, R30 ;  /* 0x000000ffff437224 */ /* 0x000fe400078e001e */
[----:B------:R1:W-:Y:S01]  /*10820*/  MUFU.EX2 R30, R0 ;  /* 0x00000000001e7308 */ /* 0x0003e20000000800 */
[----:B------:R-:W-:-:S02]  /*10830*/  LOP3.LUT R6, R5, UR17, R184, 0x96, !PT ;  /* 0x0000001105067c12 */ /* 0x000fc4000f8e96b8 */
        /* <DEDUP_REMOVED lines=24> */
[----:B----4-:R-:W-:Y:S02]  /*109c0*/  SHF.R.U32.HI R4, RZ, 0x8, R5 ;  /* 0x00000008ff047819 */ /* 0x010fe40000011605 */
        /* <DEDUP_REMOVED lines=11> */
[----:B------:R-:W-:Y:S02]  /*10a80*/  SHF.R.U32.HI R4, RZ, 0x8, R2 ;  /* 0x00000008ff047819 */ /* 0x000fe40000011602 */
[----:B------:R-:W-:Y:S01]  /*10a90*/  SHF.R.U32.HI R2, RZ, 0x18, R0 ;  /* 0x00000018ff027819 */ /* 0x000fe20000011600 */
[----:B------:R4:W-:Y:S01]  /*10aa0*/  MUFU.EX2 R20, R7 ;  /* 0x0000000700147308 */ /* 0x0009e20000000800 */
[----:B------:R-:W-:Y:S02]  /*10ab0*/  SHF.R.U32.HI R8, RZ, 0x18, R6 ;  /* 0x00000018ff087819 */ /* 0x000fe40000011606 */
[----:B-1----:R-:W-:Y:S01]  /*10ac0*/  SHF.R.U32.HI R3, RZ, 0x10, R0 ;  /* 0x00000010ff037819 */ /* 0x002fe20000011600 */
[----:B------:R-:W-:Y:S01]  /*10ad0*/  FFMA.FTZ R6, R140, c[0x0][0x23c], -R18 ;  /* 0x00008f008c067a23 */ /* 0x000fe20000010812 */
[----:B----4-:R-:W-:-:S02]  /*10ae0*/  LOP3.LUT R7, R0, 0xff, RZ, 0xc0, !PT ;  /* 0x000000ff00077812 */ /* 0x010fc400078ec0ff */
[----:B------:R-:W-:Y:S02]  /*10af0*/  LOP3.LUT R0, R3, 0xff, RZ, 0xc0, !PT ;  /* 0x000000ff03007812 */ /* 0x000fe400078ec0ff */
[----:B------:R-:W-:Y:S01]  /*10b00*/  PRMT R7, R7, 0x5410, R4 ;  /* 0x0000541007077816 */ /* 0x000fe20000000004 */
[----:B------:R-:W-:Y:S01]  /*10b10*/  FFMA.FTZ R4, R143, c[0x0][0x23c], -R18 ;  /* 0x00008f008f047a23 */ /* 0x000fe20000010812 */
[----:B------:R-:W-:Y:S01]  /*10b20*/  PRMT R10, R0, 0x5410, R2 ;  /* 0x00005410000a7816 */ /* 0x000fe20000000002 */
[--C-:B------:R-:W-:Y:S01]  /*10b30*/  HSET2.LE.AND R0, R14, R232.reuse, PT ;  /* 0x000000e80e007233 */ /* 0x100fe20003803000 */
[----:B------:R-:W-:Y:S01]  /*10b40*/  IMAD.MOV.U32 R81, RZ, RZ, R174 ;  /* 0x000000ffff517224 */ /* 0x000fe200078e00ae */
[----:B---3--:R-:W-:Y:S01]  /*10b50*/  F2FP.BF16.PACK_AB R2, R33, R32 ;  /* 0x000000202102723e */ /* 0x008fe200000010ff */
        /* <DEDUP_REMOVED lines=33> */
[----:B------:R-:W-:Y:S01]  /*10d70*/  MOV R236, R64 ;  /* 0x0000004000ec7202 */ /* 0x000fe20000000f00 */
[----:B------:R-:W-:Y:S01]  /*10d80*/  IMAD.MOV.U32 R238, RZ, RZ, R66 ;  /* 0x000000ffffee7224 */ /* 0x000fe200078e0042 */
[----:B------:R-:W-:Y:S01]  /*10d90*/  LOP3.LUT R126, R0, R2, RZ, 0xc0, !PT ;  /* 0x00000002007e7212 */ /* 0x000fe200078ec0ff */
[----:B------:R-:W-:Y:S01]  /*10da0*/  HSET2.LE.AND R0, R12, R232, PT ;  /* 0x000000e80c007233 */ /* 0x000fe20003803000 */
[----:B------:R-:W-:Y:S01]  /*10db0*/  IMAD.MOV.U32 R239, RZ, RZ, R67 ;  /* 0x000000ffffef7224 */ /* 0x000fe200078e0043 */
[----:B-1----:R-:W1:Y:S01]  /*10dc0*/  LDSM.16.MT88.4 R4, [R209+0xb800] ;  /* 0x00b80000d104783b */ /* 0x002e620000004200 */
[----:B--2---:R-:W-:Y:S01]  /*10dd0*/  F2FP.BF16.PACK_AB R2, R3, R9 ;  /* 0x000000090302723e */ /* 0x004fe200000010ff */
[----:B------:R-:W-:-:S03]  /*10de0*/  IMAD.MOV.U32 R67, RZ, RZ, R48 ;  /* 0x000000ffff437224 */ /* 0x000fc600078e0030 */
[----:B------:R-:W-:Y:S01]  /*10df0*/  LOP3.LUT R127, R0, R2, RZ, 0xc0, !PT ;  /* 0x00000002007f7212 */ /* 0x000fe200078ec0ff */
[----:B------:R-:W-:Y:S01]  /*10e00*/  IMAD.MOV.U32 R66, RZ, RZ, R49 ;  /* 0x000000ffff427224 */ /* 0x000fe200078e0031 */
[----:B------:R-:W-:Y:S01]  /*10e10*/  MOV R64, R51 ;  /* 0x0000003300407202 */ /* 0x000fe20000000f00 */
[----:B------:R-:W-:Y:S01]  /*10e20*/  IMAD.MOV.U32 R65, RZ, RZ, R50 ;  /* 0x000000ffff417224 */ /* 0x000fe200078e0032 */
[----:B---3--:R-:W-:Y:S01]  /*10e30*/  HMMA.16816.F32.BF16 R144, R128, R156, R144 ;  /* 0x0000009c8090723c */ /* 0x008fe20000041890 */
[----:B------:R-:W-:Y:S01]  /*10e40*/  IMAD.MOV.U32 R202, RZ, RZ, R66 ;  /* 0x000000ffffca7224 */ /* 0x000fe200078e0042 */
[----:B------:R-:W-:Y:S01]  /*10e50*/  MOV R141, R67 ;  /* 0x00000043008d7202 */ /* 0x000fe20000000f00 */
[----:B------:R-:W-:Y:S01]  /*10e60*/  IMAD.MOV.U32 R203, RZ, RZ, R64 ;  /* 0x000000ffffcb7224 */ /* 0x000fe200078e0040 */
[----:B------:R-:W2:Y:S01]  /*10e70*/  LDSM.16.MT88.4 R48, [R210+0xa800] ;  /* 0x00a80000d230783b */ /* 0x000ea20000004200 */
[----:B------:R-:W-:-:S03]  /*10e80*/  IMAD.MOV.U32 R178, RZ, RZ, R65 ;  /* 0x000000ffffb27224 */ /* 0x000fc600078e0041 */
        /* <DEDUP_REMOVED lines=18> */
[C---:B--2---:R-:W-:Y:S03]  /*10fb0*/  HMMA.16816.F32.BF16 R40, R124.reuse, R48, R40 ;  /* 0x000000307c28723c */ /* 0x044fe60000041828 */
[----:B------:R-:W-:Y:S02]  /*10fc0*/  FADD.FTZ R10, R190, R4 ;  /* 0x00000004be0a7221 */ /* 0x000fe40000010000 */
[----:B------:R-:W-:Y:S02]  /*10fd0*/  FADD.FTZ R5, R136, R0 ;  /* 0x0000000088057221 */ /* 0x000fe40000010000 */
[----:B------:R-:W-:Y:S01]  /*10fe0*/  FADD.FTZ R4, R198, R12 ;  /* 0x0000000cc6047221 */ /* 0x000fe20000010000 */
[----:B------:R-:W-:Y:S01]  /*10ff0*/  HMMA.16816.F32.BF16 R44, R124, R50, R44 ;  /* 0x000000327c2c723c */ /* 0x000fe2000004182c */
[----:B------:R-:W-:-:S02]  /*11000*/  FADD.FTZ R2, R189, R10 ;  /* 0x0000000abd027221 */ /* 0x000fc40000010000 */
        /* <DEDUP_REMOVED lines=46> */
[----:B------:R-:W-:-:S02]  /*112f0*/  IMAD.MOV.U32 R135, RZ, RZ, R230 ;  /* 0x000000ffff877224 */ /* 0x000fc400078e00e6 */
[----:B------:R-:W-:Y:S02]  /*11300*/  IMAD.MOV.U32 R136, RZ, RZ, R231 ;  /* 0x000000ffff887224 */ /* 0x000fe400078e00e7 */
[----:B------:R-:W-:Y:S02]  /*11310*/  IMAD.MOV.U32 R137, RZ, RZ, R228 ;  /* 0x000000ffff897224 */ /* 0x000fe400078e00e4 */
[----:B------:R-:W-:Y:S01]  /*11320*/  IMAD.MOV.U32 R134, RZ, RZ, R229 ;  /* 0x000000ffff867224 */ /* 0x000fe200078e00e5 */
        /* <DEDUP_REMOVED lines=139> */
[----:B------:R-:W-:Y:S11]  /*11be0*/  HMMA.16816.F32.BF16 R12, R12, R26, R188 ;  /* 0x0000001a0c0c723c */ /* 0x000ff600000418bc */
[----:B------:R-:W-:Y:S03]  /*11bf0*/  @!UPT UIADD3 URZ, URZ, URZ, URZ ;  /* 0x0000003f3f3ff290 */ /* 0x000fe6000fffe03f */
[----:B--2---:R-:W-:Y:S08]  /*11c00*/  HMMA.16816.F32.BF16 R136, R8, R22, R32 ;  /* 0x000000160888723c */ /* 0x004ff00000041820 */
[C---:B------:R-:W-:Y:S08]  /*11c10*/  HMMA.16816.F32.BF16 R184, R4.reuse, R20, R184 ;  /* 0x0000001404b8723c */ /* 0x040ff000000418b8 */
[C---:B------:R-:W-:Y:S08]  /*11c20*/  HMMA.16816.F32.BF16 R180, R4.reuse, R22, R180 ;  /* 0x0000001604b4723c */ /* 0x040ff000000418b4 */
[C---:B---3--:R-:W-:Y:S08]  /*11c30*/  HMMA.16816.F32.BF16 R176, R4.reuse, R16, R176 ;  /* 0x0000001004b0723c */ /* 0x048ff000000418b0 */
[----:B------:R-:W-:Y:S08]  /*11c40*/  HMMA.16816.F32.BF16 R140, R4, R18, R140 ;  /* 0x00000012048c723c */ /* 0x000ff0000004188c */
        /* <DEDUP_REMOVED lines=51> */
.L_x_1454:
[----:B------:R-:W-:Y:S05]  /*11f80*/  BSYNC B0 ;  /* 0x0000000000007941 */ /* 0x000fea0003800000 */
.L_x_1453:
[----:B------:R-:W0:Y:S02]  /*11f90*/  LDGDEPBAR ;  /* 0x00000000000079af */ /* 0x000e240000000000 */
.L_x_1452:
[----:B--2-4-:R-:W2:Y:S04]  /*11fa0*/  LDL.LU.64 R4, [R1+0x68] ;  /* 0x0000680001047983 */ /* 0x014ea80000300a00 */
[----:B------:R-:W3:Y:S04]  /*11fb0*/  LDL R3, [R1+0x80] ;  /* 0x0000800001037983 */ /* 0x000ee80000100800 */
[----:B------:R-:W4:Y:S04]  /*11fc0*/  LDL R17, [R1+0x40] ;  /* 0x0000400001117983 */ /* 0x000f280000100800 */
[----:B------:R-:W5:Y:S01]  /*11fd0*/  LDL.LU.64 R10, [R1+0x10] ;  /* 0x00001000010a7983 */ /* 0x000f620000300a00 */
[----:B------:R-:W-:Y:S01]  /*11fe0*/  IADD3 R2, R252, 0x4, RZ ;  /* 0x00000004fc027810 */ /* 0x000fe20007ffe0ff */
[----:B------:R-:W-:-:S02]  /*11ff0*/  IMAD.U32 R0, RZ, RZ, UR31 ;  /* 0x0000001fff007e24 */ /* 0x000fc4000f8e00ff */
[----:B------:R-:W1:Y:S02]  /*12000*/  S2R R16, SR_TID.X ;  /* 0x0000000000107919 */ /* 0x000e640000002100 */
[----:B------:R-:W-:-:S04]  /*12010*/  IMAD.WIDE.U32 R8, R2, -0x326172a9, RZ ;  /* 0xcd9e8d5702087825 */ /* 0x000fc800078e00ff */
[----:B------:R-:W-:Y:S02]  /*12020*/  IMAD.U32 R2, RZ, RZ, UR32 ;  /* 0x00000020ff027e24 */ /* 0x000fe4000f8e00ff */
[----:B-1----:R-:W-:-:S05]  /*12030*/  IMAD.SHL.U32 R16, R16, 0x2, RZ ;  /* 0x0000000210107824 */ /* 0x002fca00078e00ff */
[----:B------:R-:W-:Y:S01]  /*12040*/  LOP3.LUT R16, R16, 0x6, RZ, 0xc0, !PT ;  /* 0x0000000610107812 */ /* 0x000fe200078ec0ff */
[----:B--2---:R-:W-:Y:S02]  /*12050*/  IMAD.MOV.U32 R6, RZ, RZ, R4 ;  /* 0x000000ffff067224 */ /* 0x004fe400078e0004 */
[----:B------:R-:W-:Y:S02]  /*12060*/  IMAD.MOV.U32 R7, RZ, RZ, R5 ;  /* 0x000000ffff077224 */ /* 0x000fe400078e0005 */
[----:B---3--:R-:W-:-:S04]  /*12070*/  IMAD.WIDE.U32 R4, R3, -0x2daee0ad, RZ ;  /* 0xd2511f5303047825 */ /* 0x008fc800078e00ff */
[----:B------:R-:W-:Y:S01]  /*12080*/  IMAD.MOV.U32 R188, RZ, RZ, R6 ;  /* 0x000000ffffbc7224 */ /* 0x000fe200078e0006 */
[----:B------:R-:W-:Y:S01]  /*12090*/  LOP3.LUT R3, R5, UR32, R0, 0x96, !PT ;  /* 0x0000002005037c12 */ /* 0x000fe2000f8e9600 */
[----:B------:R-:W-:Y:S01]  /*120a0*/  IMAD R0, R2, 0x20, R16 ;  /* 0x0000002002007824 */ /* 0x000fe200078e0210 */
[----:B----4-:R-:W-:Y:S01]  /*120b0*/  LOP3.LUT R5, R9, R17, RZ, 0x3c, !PT ;  /* 0x0000001109057212 */ /* 0x010fe200078e3cff */
[----:B-----5:R-:W-:Y:S01]  /*120c0*/  IMAD.MOV.U32 R31, RZ, RZ, R11 ;  /* 0x000000ffff1f7224 */ /* 0x020fe200078e000b */
[----:B------:R-:W-:Y:S01]  /*120d0*/  MOV R30, R10 ;  /* 0x0000000a001e7202 */ /* 0x000fe20000000f00 */
[----:B------:R-:W-:Y:S01]  /*120e0*/  IMAD.MOV.U32 R189, RZ, RZ, R7 ;  /* 0x000000ffffbd7224 */ /* 0x000fe200078e0007 */
[C---:B------:R-:W-:Y:S01]  /*120f0*/  ISETP.GE.AND P2, PT, R0.reuse, R227, PT ;  /* 0x000000e30000720c */ /* 0x040fe20003f46270 */
[----:B------:R-:W-:Y:S01]  /*12100*/  IMAD.WIDE.U32 R10, R5, -0x2daee0ad, RZ ;  /* 0xd2511f53050a7825 */ /* 0x000fe200078e00ff */
[C---:B------:R-:W-:Y:S02]  /*12110*/  IADD3 R2, R0.reuse, 0x1, RZ ;  /* 0x0000000100027810 */ /* 0x040fe40007ffe0ff */
[----:B------:R-:W-:Y:S01]  /*12120*/  ISETP.LT.OR P2, PT, R0, R223, P2 ;  /* 0x000000df0000720c */ /* 0x000fe20001741670 */
[----:B------:R-:W-:Y:S01]  /*12130*/  IMAD.WIDE.U32 R6, R3, -0x326172a9, RZ ;  /* 0xcd9e8d5703067825 */ /* 0x000fe200078e00ff */
[----:B------:R-:W-:-:S02]  /*12140*/  ISETP.GE.AND P5, PT, R2, R227, PT ;  /* 0x000000e30200720c */ /* 0x000fc40003fa6270 */
[----:B------:R-:W-:Y:S02]  /*12150*/  FSEL R16, R132, -INF , !P2 ;  /* 0xff80000084107808 */ /* 0x000fe40005000000 */
[C---:B------:R-:W-:Y:S02]  /*12160*/  ISETP.GE.AND P4, PT, R2.reuse, R226, PT ;  /* 0x000000e20200720c */ /* 0x040fe40003f86270 */
[CC--:B------:R-:W-:Y:S02]  /*12170*/  ISETP.GE.AND P1, PT, R2.reuse, R225.reuse, PT ;  /* 0x000000e10200720c */ /* 0x0c0fe40003f26270 */
[----:B------:R-:W-:Y:S02]  /*12180*/  ISETP.GE.AND P0, PT, R2, R224, PT ;  /* 0x000000e00200720c */ /* 0x000fe40003f06270 */
[C---:B------:R-:W-:Y:S02]  /*12190*/  ISETP.GE.AND P6, PT, R0.reuse, R226, PT ;  /* 0x000000e20000720c */ /* 0x040fe40003fc6270 */
[----:B------:R-:W-:-:S02]  /*121a0*/  ISETP.GE.AND P3, PT, R0, R225, PT ;  /* 0x000000e10000720c */ /* 0x000fc40003f66270 */
[----:B------:R-:W-:Y:S02]  /*121b0*/  ISETP.GE.AND P2, PT, R0, R224, PT ;  /* 0x000000e00000720c */ /* 0x000fe40003f46270 */
[C---:B------:R-:W-:Y:S02]  /*121c0*/  ISETP.LT.OR P5, PT, R2.reuse, R223, P5 ;  /* 0x000000df0200720c */ /* 0x040fe40002fa1670 */
[C---:B------:R-:W-:Y:S02]  /*121d0*/  ISETP.LT.OR P4, PT, R2.reuse, R222, P4 ;  /* 0x000000de0200720c */ /* 0x040fe40002781670 */
[C---:B------:R-:W-:Y:S02]  /*121e0*/  ISETP.LT.OR P1, PT, R2.reuse, R221, P1 ;  /* 0x000000dd0200720c */ /* 0x040fe40000f21670 */
[----:B------:R-:W-:Y:S02]  /*121f0*/  ISETP.LT.OR P0, PT, R2, R220, P0 ;  /* 0x000000dc0200720c */ /* 0x000fe40000701670 */
        /* <DEDUP_REMOVED lines=11> */
[----:B------:R-:W-:Y:S02]  /*122b0*/  ISETP.GE.AND P5, PT, R2, R224, PT ;  /* 0x000000e00200720c */ /* 0x000fe40003fa6270 */
[----:B------:R-:W-:-:S02]  /*122c0*/  LOP3.LUT R11, R11, UR15, R4, 0x96, !PT ;  /* 0x0000000f0b0b7c12 */ /* 0x000fc4000f8e9604 */
[C---:B------:R-:W-:Y:S02]  /*122d0*/  ISETP.LT.OR P6, PT, R2.reuse, R223, P6 ;  /* 0x000000df0200720c */ /* 0x040fe400037c1670 */
[C---:B------:R-:W-:Y:S02]  /*122e0*/  ISETP.LT.OR P3, PT, R2.reuse, R222, P3 ;  /* 0x000000de0200720c */ /* 0x040fe40001f61670 */
[C---:B------:R-:W-:Y:S02]  /*122f0*/  ISETP.LT.OR P2, PT, R2.reuse, R221, P2 ;  /* 0x000000dd0200720c */ /* 0x040fe40001741670 */
[----:B------:R-:W-:Y:S02]  /*12300*/  ISETP.LT.OR P5, PT, R2, R220, P5 ;  /* 0x000000dc0200720c */ /* 0x000fe40002fa1670 */
[C---:B------:R-:W-:Y:S02]  /*12310*/  IADD3 R2, R0.reuse, 0x10, RZ ;  /* 0x0000001000027810 */ /* 0x040fe40007ffe0ff */
[----:B------:R-:W-:-:S02]  /*12320*/  IADD3 R4, R0, 0x11, RZ ;  /* 0x0000001100047810 */ /* 0x000fc40007ffe0ff */
[----:B------:R-:W-:Y:S02]  /*12330*/  IADD3 R3, R0, 0x9, RZ ;  /* 0x0000000900037810 */ /* 0x000fe40007ffe0ff */
[----:B------:R-:W-:Y:S02]  /*12340*/  FSEL R29, R187, -INF , !P0 ;  /* 0xff800000bb1d7808 */ /* 0x000fe40004000000 */
[----:B------:R-:W-:Y:S02]  /*12350*/  FSEL R22, R138, -INF , !P3 ;  /* 0xff8000008a167808 */ /* 0x000fe40005800000 */
[----:B------:R-:W-:Y:S02]  /*12360*/  FSEL R25, R185, -INF , !P1 ;  /* 0xff800000b9197808 */ /* 0x000fe40004800000 */
[-C--:B------:R-:W-:Y:S02]  /*12370*/  ISETP.GE.AND P0, PT, R2, R227.reuse, PT ;  /* 0x000000e30200720c */ /* 0x080fe40003f06270 */
[----:B------:R-:W-:-:S02]  /*12380*/  ISETP.GE.AND P3, PT, R4, R227, PT ;  /* 0x000000e30400720c */ /* 0x000fc40003f66270 */
[C---:B------:R-:W-:Y:S02]  /*12390*/  ISETP.GE.AND P1, PT, R3.reuse, R226, PT ;  /* 0x000000e20300720c */ /* 0x040fe40003f26270 */
[-C--:B------:R-:W-:Y:S02]  /*123a0*/  ISETP.LT.OR P0, PT, R2, R223.reuse, P0 ;  /* 0x000000df0200720c */ /* 0x080fe40000701670 */
[----:B------:R-:W-:Y:S02]  /*123b0*/  ISETP.LT.OR P3, PT, R4, R223, P3 ;  /* 0x000000df0400720c */ /* 0x000fe40001f61670 */
[----:B------:R-:W-:Y:S02]  /*123c0*/  ISETP.LT.OR P1, PT, R3, R222, P1 ;  /* 0x000000de0300720c */ /* 0x000fe40000f21670 */
[----:B------:R-:W-:Y:S02]  /*123d0*/  FSEL R18, R136, -INF , !P6 ;  /* 0xff80000088127808 */ /* 0x000fe40007000000 */
[----:B------:R-:W-:-:S02]  /*123e0*/  ISETP.GE.AND P6, PT, R2, R226, PT ;  /* 0x000000e20200720c */ /* 0x000fc40003fc6270 */
[----:B------:R-:W-:Y:S02]  /*123f0*/  FSEL R234, R32, -INF , !P0 ;  /* 0xff80000020ea7808 */ /* 0x000fe40004000000 */
[----:B------:R-:W-:Y:S02]  /*12400*/  FSEL R233, R33, -INF , !P3 ;  /* 0xff80000021e97808 */ /* 0x000fe40005800000 */
[----:B------:R-:W-:Y:S02]  /*12410*/  FSEL R24, R139, -INF , !P1 ;  /* 0xff8000008b187808 */ /* 0x000fe40004800000 */
[CC--:B------:R-:W-:Y:S02]  /*12420*/  ISETP.GE.AND P0, PT, R2.reuse, R225.reuse, PT ;  /* 0x000000e10200720c */ /* 0x0c0fe40003f06270 */
[----:B------:R-:W-:Y:S02]  /*12430*/  ISETP.GE.AND P3, PT, R2, R224, PT ;  /* 0x000000e00200720c */ /* 0x000fe40003f66270 */
[----:B------:R-:W-:-:S02]  /*12440*/  ISETP.GE.AND P1, PT, R3, R225, PT ;  /* 0x000000e10300720c */ /* 0x000fc40003f26270 */
[C---:B------:R-:W-:Y:S02]  /*12450*/  ISETP.LT.OR P6, PT, R2.reuse, R222, P6 ;  /* 0x000000de0200720c */ /* 0x040fe400037c1670 */
[----:B------:R-:W-:Y:S02]  /*12460*/  FSEL R21, R135, -INF , !P4 ;  /* 0xff80000087157808 */ /* 0x000fe40006000000 */
[C---:B------:R-:W-:Y:S02]  /*12470*/  ISETP.LT.OR P0, PT, R2.reuse, R221, P0 ;  /* 0x000000dd0200720c */ /* 0x040fe40000701670 */
[----:B------:R-:W-:Y:S02]  /*12480*/  ISETP.LT.OR P3, PT, R2, R220, P3 ;  /* 0x000000dc0200720c */ /* 0x000fe40001f61670 */
[----:B------:R-:W-:Y:S02]  /*12490*/  ISETP.GE.AND P4, PT, R3, R227, PT ;  /* 0x000000e30300720c */ /* 0x000fe40003f86270 */
[----:B------:R-:W-:-:S02]  /*124a0*/  FSEL R242, R34, -INF , !P6 ;  /* 0xff80000022f27808 */ /* 0x000fc40007000000 */
[C---:B------:R-:W-:Y:S02]  /*124b0*/  ISETP.LT.OR P1, PT, R3.reuse, R221, P1 ;  /* 0x000000dd0300720c */ /* 0x040fe40000f21670 */
[----:B------:R-:W-:Y:S02]  /*124c0*/  IADD3 R2, R0, 0x18, RZ ;  /* 0x0000001800027810 */ /* 0x000fe40007ffe0ff */
[----:B------:R-:W-:Y:S02]  /*124d0*/  ISETP.GE.AND P6, PT, R4, R226, PT ;  /* 0x000000e20400720c */ /* 0x000fe40003fc6270 */
[----:B------:R-:W-:Y:S02]  /*124e0*/  IADD3 R0, R0, 0x19, RZ ;  /* 0x0000001900007810 */ /* 0x000fe40007ffe0ff */
[----:B------:R-:W-:Y:S02]  /*124f0*/  ISETP.LT.OR P4, PT, R3, R223, P4 ;  /* 0x000000df0300720c */ /* 0x000fe40002781670 */
[----:B------:R-:W-:Y:S01]  /*12500*/  FSEL R26, R180, -INF , !P2 ;  /* 0xff800000b41a7808 */ /* 0x000fe20005000000 */
[----:B------:R-:W-:Y:S01]  /*12510*/  IMAD.MOV.U32 R180, RZ, RZ, R250 ;  /* 0x000000ffffb47224 */ /* 0x000fe200078e00fa */
[----:B------:R-:W-:-:S02]  /*12520*/  FSEL R27, R181, -INF , !P1 ;  /* 0xff800000b51b7808 */ /* 0x000fc40004800000 */
[----:B------:R-:W-:Y:S01]  /*12530*/  FSEL R243, R176, -INF , !P0 ;  /* 0xff800000b0f37808 */ /* 0x000fe20004000000 */
[----:B------:R-:W-:Y:S01]  /*12540*/  IMAD.MOV.U32 R176, RZ, RZ, R232 ;  /* 0x000000ffffb07224 */ /* 0x000fe200078e00e8 */
[C---:B------:R-:W-:Y:S02]  /*12550*/  ISETP.LT.OR P6, PT, R4.reuse, R222, P6 ;  /* 0x000000de0400720c */ /* 0x040fe400037c1670 */
[----:B------:R-:W-:Y:S02]  /*12560*/  ISETP.GE.AND P2, PT, R4, R225, PT ;  /* 0x000000e10400720c */ /* 0x000fe40003f46270 */
[----:B------:R-:W-:Y:S02]  /*12570*/  ISETP.GE.AND P0, PT, R2, R226, PT ;  /* 0x000000e20200720c */ /* 0x000fe40003f06270 */
[----:B------:R-:W-:Y:S02]  /*12580*/  ISETP.GE.AND P1, PT, R0, R227, PT ;  /* 0x000000e30000720c */ /* 0x000fe40003f26270 */
[----:B------:R-:W-:-:S02]  /*12590*/  FSEL R20, R137, -INF , !P4 ;  /* 0xff80000089147808 */ /* 0x000fc40006000000 */
[----:B------:R-:W-:Y:S02]  /*125a0*/  ISETP.GE.AND P4, PT, R3, R224, PT ;  /* 0x000000e00300720c */ /* 0x000fe40003f86270 */
[----:B------:R-:W-:Y:S02]  /*125b0*/  FSEL R241, R35, -INF , !P6 ;  /* 0xff80000023f17808 */ /* 0x000fe40007000000 */
[----:B------:R-:W-:Y:S02]  /*125c0*/  ISETP.LT.OR P2, PT, R4, R221, P2 ;  /* 0x000000dd0400720c */ /* 0x000fe40001741670 */
[----:B------:R-:W-:Y:S02]  /*125d0*/  ISETP.LT.OR P0, PT, R2, R222, P0 ;  /* 0x000000de0200720c */ /* 0x000fe40000701670 */
[----:B------:R-:W-:Y:S02]  /*125e0*/  ISETP.LT.OR P1, PT, R0, R223, P1 ;  /* 0x000000df0000720c */ /* 0x000fe40000f21670 */
[----:B------:R-:W-:-:S02]  /*125f0*/  ISETP.GE.AND P6, PT, R2, R227, PT ;  /* 0x000000e30200720c */ /* 0x000fc40003fc6270 */
[----:B------:R-:W-:Y:S01]  /*12600*/  ISETP.LT.OR P4, PT, R3, R220, P4 ;  /* 0x000000dc0300720c */ /* 0x000fe20002781670 */
[----:B------:R-:W-:Y:S01]  /*12610*/  IMAD R3, R252, -0x326172a9, RZ ;  /* 0xcd9e8d57fc037824 */ /* 0x000fe200078e02ff */
[----:B------:R-:W-:Y:S02]  /*12620*/  FSEL R244, R177, -INF , !P2 ;  /* 0xff800000b1f47808 */ /* 0x000fe40005000000 */
[----:B------:R-:W-:Y:S02]  /*12630*/  FSEL R238, R14, -INF , !P0 ;  /* 0xff8000000eee7808 */ /* 0x000fe40004000000 */
[----:B------:R-:W-:Y:S02]  /*12640*/  FSEL R199, R13, -INF , !P1 ;  /* 0xff8000000dc77808 */ /* 0x000fe40004800000 */
[----:B------:R-:W-:Y:S02]  /*12650*/  ISETP.LT.OR P6, PT, R2, R223, P6 ;  /* 0x000000df0200720c */ /* 0x000fe400037c1670 */
[----:B------:R-:W-:-:S02]  /*12660*/  ISETP.GE.AND P2, PT, R4, R224, PT ;  /* 0x000000e00400720c */ /* 0x000fc40003f46270 */
[C---:B------:R-:W-:Y:S02]  /*12670*/  ISETP.GE.AND P0, PT, R2.reuse, R225, PT ;  /* 0x000000e10200720c */ /* 0x040fe40003f06270 */
[----:B------:R-:W-:Y:S02]  /*12680*/  ISETP.GE.AND P1, PT, R2, R224, PT ;  /* 0x000000e00200720c */ /* 0x000fe40003f26270 */
[----:B------:R-:W-:Y:S02]  /*12690*/  FSEL R200, R12, -INF , !P6 ;  /* 0xff8000000cc87808 */ /* 0x000fe40007000000 */
[-C--:B------:R-:W-:Y:S02]  /*126a0*/  ISETP.LT.OR P2, PT, R4, R220.reuse, P2 ;  /* 0x000000dc0400720c */ /* 0x080fe40001741670 */
[C---:B------:R-:W-:Y:S02]  /*126b0*/  ISETP.LT.OR P0, PT, R2.reuse, R221, P0 ;  /* 0x000000dd0200720c */ /* 0x040fe40000701670 */
[----:B------:R-:W-:-:S02]  /*126c0*/  ISETP.LT.OR P1, PT, R2, R220, P1 ;  /* 0x000000dc0200720c */ /* 0x000fc40000f21670 */
[----:B------:R-:W-:Y:S02]  /*126d0*/  ISETP.GE.AND P6, PT, R0, R226, PT ;  /* 0x000000e20000720c */ /* 0x000fe40003fc6270 */
[----:B------:R-:W-:Y:S02]  /*126e0*/  LOP3.LUT R2, R7, UR16, R3, 0x96, !PT ;  /* 0x0000001007027c12 */ /* 0x000fe4000f8e9603 */
[----:B------:R-:W-:Y:S02]  /*126f0*/  LOP3.LUT R4, R31, UR14, R6, 0x96, !PT ;  /* 0x0000000e1f047c12 */ /* 0x000fe4000f8e9606 */
[----:B------:R-:W-:Y:S01]  /*12700*/  LOP3.LUT R5, R7, UR16, R8, 0x96, !PT ;  /* 0x0000001007057c12 */ /* 0x000fe2000f8e9608 */
[----:B------:R-:W-:Y:S01]  /*12710*/  IMAD.WIDE.U32 R2, R2, -0x2daee0ad, RZ ;  /* 0xd2511f5302027825 */ /* 0x000fe200078e00ff */
[----:B------:R-:W-:Y:S02]  /*12720*/  ISETP.LT.OR P6, PT, R0, R222, P6 ;  /* 0x000000de0000720c */ /* 0x000fe400037c1670 */
[----:B------:R-:W-:Y:S01]  /*12730*/  FSEL R140, R140, -INF , !P0 ;  /* 0xff8000008c8c7808 */ /* 0x000fe20004000000 */
[----:B------:R-:W-:Y:S01]  /*12740*/  IMAD.WIDE.U32 R12, R4, -0x2daee0ad, RZ ;  /* 0xd2511f53040c7825 */ /* 0x000fe200078e00ff */
[----:B------:R-:W-:-:S02]  /*12750*/  FSEL R235, R15, -INF , !P6 ;  /* 0xff8000000feb7808 */ /* 0x000fc40007000000 */
[C---:B------:R-:W-:Y:S01]  /*12760*/  ISETP.GE.AND P6, PT, R0.reuse, R225, PT ;  /* 0x000000e10000720c */ /* 0x040fe20003fc6270 */
[----:B------:R-:W-:Y:S01]  /*12770*/  IMAD.WIDE.U32 R8, R5, -0x2daee0ad, RZ ;  /* 0xd2511f5305087825 */ /* 0x000fe200078e00ff */
[C---:B------:R-:W-:Y:S02]  /*12780*/  ISETP.GE.AND P0, PT, R0.reuse, R224, PT ;  /* 0x000000e00000720c */ /* 0x040fe40003f06270 */
[----:B------:R-:W-:Y:S01]  /*12790*/  LOP3.LUT R3, R3, UR13, R188, 0x96, !PT ;  /* 0x0000000d03037c12 */ /* 0x000fe2000f8e96bc */
[----:B------:R-:W-:Y:S01]  /*127a0*/  IMAD.WIDE.U32 R4, R11, -0x326172a9, RZ ;  /* 0xcd9e8d570b047825 */ /* 0x000fe200078e00ff */
[----:B------:R-:W-:Y:S02]  /*127b0*/  LOP3.LUT R14, R13, UR11, R2, 0x96, !PT ;  /* 0x0000000b0d0e7c12 */ /* 0x000fe4000f8e9602 */
[C---:B------:R-:W-:Y:S01]  /*127c0*/  ISETP.LT.OR P6, PT, R0.reuse, R221, P6 ;  /* 0x000000dd0000720c */ /* 0x040fe200037c1670 */
[----:B------:R-:W-:Y:S01]  /*127d0*/  IMAD.WIDE.U32 R2, R3, -0x326172a9, RZ ;  /* 0xcd9e8d5703027825 */ /* 0x000fe200078e00ff */
[----:B------:R-:W-:-:S02]  /*127e0*/  ISETP.LT.OR P0, PT, R0, R220, P0 ;  /* 0x000000dc0000720c */ /* 0x000fc40000701670 */
[----:B------:R-:W-:Y:S01]  /*127f0*/  LOP3.LUT R10, R9, UR13, R10, 0x96, !PT ;  /* 0x0000000d090a7c12 */ /* 0x000fe2000f8e960a */
[----:B------:R-:W-:Y:S01]  /*12800*/  IMAD.WIDE.U32 R14, R14, -0x326172a9, RZ ;  /* 0xcd9e8d570e0e7825 */ /* 0x000fe200078e00ff */
[----:B------:R-:W-:Y:S02]  /*12810*/  FMNMX.FTZ R0, R231, R16, !PT ;  /* 0x00000010e7007209 */ /* 0x000fe40007810000 */
[----:B------:R-:W-:Y:S01]  /*12820*/  LOP3.LUT R6, R5, UR14, R6, 0x96, !PT ;  /* 0x0000000e05067c12 */ /* 0x000fe2000f8e9606 */
[----:B------:R-:W-:Y:S01]  /*12830*/  IMAD.WIDE.U32 R10, R10, -0x326172a9, RZ ;  /* 0xcd9e8d570a0a7825 */ /* 0x000fe200078e00ff */
[----:B------:R-:W-:Y:S02]  /*12840*/  FMNMX.FTZ R0, R17, R0, !PT ;  /* 0x0000000011007209 */ /* 0x000fe40007810000 */
[----:B------:R-:W-:Y:S02]  /*12850*/  LOP3.LUT R5, R3, UR12, R30, 0x96, !PT ;  /* 0x0000000c03057c12 */ /* 0x000fe4000f8e961e */
[----:B------:R-:W-:Y:S01]  /*12860*/  LOP3.LUT R7, R15, UR10, R2, 0x96, !PT ;  /* 0x0000000a0f077c12 */ /* 0x000fe2000f8e9602 */
[----:B------:R-:W-:Y:S01]  /*12870*/  IMAD.WIDE.U32 R2, R6, -0x2daee0ad, RZ ;  /* 0xd2511f5306027825 */ /* 0x000fe200078e00ff */
[----:B------:R-:W-:-:S02]  /*12880*/  FMNMX.FTZ R0, R18, R0, !PT ;  /* 0x0000000012007209 */ /* 0x000fc40007810000 */
[----:B------:R-:W-:Y:S01]  /*12890*/  LOP3.LUT R9, R11, UR12, R4, 0x96, !PT ;  /* 0x0000000c0b097c12 */ /* 0x000fe2000f8e9604 */
[----:B------:R-:W-:Y:S01]  /*128a0*/  IMAD.WIDE.U32 R4, R5, -0x2daee0ad, RZ ;  /* 0xd2511f5305047825 */ /* 0x000fe200078e00ff */
[----:B------:R-:W-:Y:S02]  /*128b0*/  FMNMX.FTZ R0, R20, R0, !PT ;  /* 0x0000000014007209 */ /* 0x000fe40007810000 */
[----:B------:R-:W-:Y:S01]  /*128c0*/  LOP3.LUT R6, R3, UR11, R8, 0x96, !PT ;  /* 0x0000000b03067c12 */ /* 0x000fe2000f8e9608 */
[----:B------:R-:W-:Y:S01]  /*128d0*/  IMAD.WIDE.U32 R186, R7, -0x2daee0ad, RZ ;  /* 0xd2511f5307ba7825 */ /* 0x000fe200078e00ff */
[----:B------:R-:W-:Y:S02]  /*128e0*/  FMNMX.FTZ R0, R234, R0, !PT ;  /* 0x00000000ea007209 */ /* 0x000fe40007810000 */
[----:B------:R-:W-:Y:S01]  /*128f0*/  FMNMX.FTZ R3, R230, R19, !PT ;  /* 0x00000013e6037209 */ /* 0x000fe20007810000 */
[----:B------:R-:W-:Y:S01]  /*12900*/  IMAD.WIDE.U32 R8, R9, -0x2daee0ad, RZ ;  /* 0xd2511f5309087825 */ /* 0x000fe200078e00ff */
[----:B------:R-:W-:-:S02]  /*12910*/  LOP3.LUT R5, R5, UR9, R12, 0x96, !PT ;  /* 0x0000000905057c12 */ /* 0x000fc4000f8e960c */
[----:B------:R-:W-:Y:S01]  /*12920*/  LOP3.LUT R11, R187, UR7, R4, 0x96, !PT ;  /* 0x00000007bb0b7c12 */ /* 0x000fe2000f8e9604 */
[----:B------:R-:W-:Y:S01]  /*12930*/  IMAD.WIDE.U32 R6, R6, -0x326172a9, RZ ;  /* 0xcd9e8d5706067825 */ /* 0x000fe200078e00ff */
[----:B------:R-:W-:Y:S02]  /*12940*/  LOP3.LUT R13, R9, UR9, R2, 0x96, !PT ;  /* 0x00000009090d7c12 */ /* 0x000fe4000f8e9602 */
[----:B------:R-:W-:Y:S01]  /*12950*/  FMNMX.FTZ R0, R233, R0, !PT ;  /* 0x00000000e9007209 */ /* 0x000fe20007810000 */
[----:B------:R-:W-:Y:S01]  /*12960*/  IMAD.WIDE.U32 R4, R5, -0x326172a9, RZ ;  /* 0xcd9e8d5705047825 */ /* 0x000fe200078e00ff */
        /* <DEDUP_REMOVED lines=8> */
[----:B------:R-:W-:Y:S01]  /*129f0*/  LOP3.LUT R246, R5, UR8, R14, 0x96, !PT ;  /* 0x0000000805f67c12 */ /* 0x000fe2000f8e960e */
[----:B------:R-:W1:Y:S01]  /*12a00*/  SHFL.BFLY PT, R12, R136, 0x2, 0x1f ;  /* 0x0c401f00880c7f89 */ /* 0x000e6200000e0000 */
[----:B------:R-:W-:Y:S01]  /*12a10*/  LOP3.LUT R0, R3, UR18, R4, 0x96, !PT ;  /* 0x0000001203007c12 */ /* 0x000fe2000f8e9604 */
[----:B------:R-:W-:Y:S01]  /*12a20*/  IMAD.WIDE.U32 R4, R13, -0x326172a9, RZ ;  /* 0xcd9e8d570d047825 */ /* 0x000fe200078e00ff */
[----:B------:R-:W-:-:S02]  /*12a30*/  LOP3.LUT R9, R2, 0xffff, RZ, 0xc0, !PT ;  /* 0x0000ffff02097812 */ /* 0x000fc400078ec0ff */
[----:B------:R-:W-:Y:S02]  /*12a40*/  LOP3.LUT R11, R2, 0xff, RZ, 0xc0, !PT ;  /* 0x000000ff020b7812 */ /* 0x000fe400078ec0ff */
[--C-:B------:R-:W-:Y:S02]  /*12a50*/  SHF.R.U32.HI R3, RZ, 0x10, R2.reuse ;  /* 0x00000010ff037819 */ /* 0x100fe40000011602 */
[----:B------:R-:W-:Y:S02]  /*12a60*/  SHF.R.U32.HI R10, RZ, 0x18, R2 ;  /* 0x00000018ff0a7819 */ /* 0x000fe40000011602 */
[----:B------:R-:W-:Y:S02]  /*12a70*/  LOP3.LUT R2, R139, UR7, R8, 0x96, !PT ;  /* 0x000000078b027c12 */ /* 0x000fe4000f8e9608 */
[----:B------:R-:W-:Y:S02]  /*12a80*/  FMNMX.FTZ R7, R242, R7, !PT ;  /* 0x00000007f2077209 */ /* 0x000fe40007810000 */
[----:B------:R-:W-:-:S02]  /*12a90*/  LOP3.LUT R245, R5, UR8, R6, 0x96, !PT ;  /* 0x0000000805f57c12 */ /* 0x000fc4000f8e9606 */
[----:B------:R-:W-:Y:S01]  /*12aa0*/  LOP3.LUT R8, R3, 0xff, RZ, 0xc0, !PT ;  /* 0x000000ff03087812 */ /* 0x000fe200078ec0ff */
[----:B------:R-:W-:Y:S01]  /*12ab0*/  IMAD.WIDE.U32 R2, R2, -0x326172a9, RZ ;  /* 0xcd9e8d5702027825 */ /* 0x000fe200078e00ff */
[----:B------:R-:W-:Y:S02]  /*12ac0*/  FMNMX.FTZ R5, R241, R7, !PT ;  /* 0x00000007f1057209 */ /* 0x000fe40007810000 */
[----:B------:R-:W-:Y:S02]  /*12ad0*/  SHF.R.U32.HI R9, RZ, 0x8, R9 ;  /* 0x00000008ff097819 */ /* 0x000fe40000011609 */
[----:B------:R-:W-:Y:S02]  /*12ae0*/  FMNMX.FTZ R5, R238, R5, !PT ;  /* 0x00000005ee057209 */ /* 0x000fe40007810000 */
[----:B------:R-:W-:Y:S02]  /*12af0*/  PRMT R35, R8, 0x5410, R10 ;  /* 0x0000541008237816 */ /* 0x000fe4000000000a */
[----:B------:R-:W-:-:S02]  /*12b00*/  FMNMX.FTZ R6, R229, R23, !PT ;  /* 0x00000017e5067209 */ /* 0x000fc40007810000 */
[----:B------:R-:W-:Y:S02]  /*12b10*/  PRMT R34, R11, 0x5410, R9 ;  /* 0x000054100b227816 */ /* 0x000fe40000000009 */
[----:B------:R-:W-:Y:S02]  /*12b20*/  LOP3.LUT R4, R3, UR18, R4, 0x96, !PT ;  /* 0x0000001203047c12 */ /* 0x000fe4000f8e9604 */
[C---:B------:R-:W-:Y:S02]  /*12b30*/  LOP3.LUT R10, R2.reuse, 0xffff, RZ, 0xc0, !PT ;  /* 0x0000ffff020a7812 */ /* 0x040fe400078ec0ff */
[----:B------:R-:W-:Y:S02]  /*12b40*/  LOP3.LUT R11, R2, 0xff, RZ, 0xc0, !PT ;  /* 0x000000ff020b7812 */ /* 0x000fe400078ec0ff */
[--C-:B------:R-:W-:Y:S02]  /*12b50*/  SHF.R.U32.HI R13, RZ, 0x10, R2.reuse ;  /* 0x00000010ff0d7819 */ /* 0x100fe40000011602 */
[----:B------:R-:W-:-:S02]  /*12b60*/  SHF.R.U32.HI R14, RZ, 0x18, R2 ;  /* 0x00000018ff0e7819 */ /* 0x000fc40000011602 */
[C---:B------:R-:W-:Y:S02]  /*12b70*/  LOP3.LUT R3, R0.reuse, 0xffff, RZ, 0xc0, !PT ;  /* 0x0000ffff00037812 */ /* 0x040fe400078ec0ff */
[----:B------:R-:W-:Y:S02]  /*12b80*/  FMNMX.FTZ R2, R235, R5, !PT ;  /* 0x00000005eb027209 */ /* 0x000fe40007810000 */
[----:B------:R-:W-:Y:S02]  /*12b90*/  FMNMX.FTZ R5, R25, R6, !PT ;  /* 0x0000000619057209 */ /* 0x000fe40007810000 */
[----:B------:R-:W-:Y:S01]  /*12ba0*/  LOP3.LUT R6, R0, 0xff, RZ, 0xc0, !PT ;  /* 0x000000ff00067812 */ /* 0x000fe200078ec0ff */
[----:B------:R-:W2:Y:S01]  /*12bb0*/  SHFL.BFLY PT, R7, R2, 0x2, 0x1f ;  /* 0x0c401f0002077f89 */ /* 0x000ea200000e0000 */
[----:B------:R-:W-:Y:S02]  /*12bc0*/  SHF.R.U32.HI R3, RZ, 0x8, R3 ;  /* 0x00000008ff037819 */ /* 0x000fe40000011603 */
[----:B------:R-:W-:-:S02]  /*12bd0*/  FMNMX.FTZ R5, R26, R5, !PT ;  /* 0x000000051a057209 */ /* 0x000fc40007810000 */
[----:B------:R-:W-:Y:S02]  /*12be0*/  PRMT R33, R6, 0x5410, R3 ;  /* 0x0000541006217816 */ /* 0x000fe40000000003 */
[--C-:B------:R-:W-:Y:S02]  /*12bf0*/  SHF.R.U32.HI R3, RZ, 0x10, R0.reuse ;  /* 0x00000010ff037819 */ /* 0x100fe40000011600 */
[----:B------:R-:W-:Y:S02]  /*12c00*/  FMNMX.FTZ R6, R27, R5, !PT ;  /* 0x000000051b067209 */ /* 0x000fe40007810000 */
[----:B------:R-:W-:Y:S02]  /*12c10*/  SHF.R.U32.HI R5, RZ, 0x18, R0 ;  /* 0x00000018ff057819 */ /* 0x000fe40000011600 */
[----:B------:R-:W-:Y:S02]  /*12c20*/  LOP3.LUT R0, R3, 0xff, RZ, 0xc0, !PT ;  /* 0x000000ff03007812 */ /* 0x000fe400078ec0ff */
[----:B------:R-:W-:-:S02]  /*12c30*/  FMNMX.FTZ R3, R243, R6, !PT ;  /* 0x00000006f3037209 */ /* 0x000fc40007810000 */
[----:B------:R-:W-:Y:S02]  /*12c40*/  PRMT R32, R0, 0x5410, R5 ;  /* 0x0000541000207816 */ /* 0x000fe40000000005 */
[----:B------:R-:W-:Y:S02]  /*12c50*/  FMNMX.FTZ R0, R244, R3, !PT ;  /* 0x00000003f4007209 */ /* 0x000fe40007810000 */
[----:B------:R-:W-:Y:S02]  /*12c60*/  FSEL R132, R141, -INF , !P6 ;  /* 0xff8000008d847808 */ /* 0x000fe40007000000 */
[----:B------:R-:W-:Y:S02]  /*12c70*/  FMNMX.FTZ R0, R140, R0, !PT ;  /* 0x000000008c007209 */ /* 0x000fe40007810000 */
[----:B------:R-:W-:Y:S02]  /*12c80*/  FMNMX.FTZ R3, R228, R28, !PT ;  /* 0x0000001ce4037209 */ /* 0x000fe40007810000 */
[----:B-1----:R-:W-:-:S02]  /*12c90*/  FMNMX.FTZ R136, R136, R12, !PT ;  /* 0x0000000c88887209 */ /* 0x002fc40007810000 */
[----:B------:R-:W-:Y:S02]  /*12ca0*/  FMNMX.FTZ R5, R132, R0, !PT ;  /* 0x0000000084057209 */ /* 0x000fe40007810000 */
[----:B------:R-:W-:Y:S01]  /*12cb0*/  FSEL R6, R182, -INF , !P5 ;  /* 0xff800000b6067808 */ /* 0x000fe20006800000 */
[----:B------:R-:W1:Y:S01]  /*12cc0*/  SHFL.BFLY PT, R8, R136, 0x1, 0x1f ;  /* 0x0c201f0088087f89 */ /* 0x000e6200000e0000 */
[----:B------:R-:W-:Y:S02]  /*12cd0*/  FMNMX.FTZ R3, R29, R3, !PT ;  /* 0x000000031d037209 */ /* 0x000fe40007810000 */
[----:B--2---:R-:W-:Y:S01]  /*12ce0*/  FMNMX.FTZ R2, R2, R7, !PT ;  /* 0x0000000702027209 */ /* 0x004fe20007810000 */
[----:B------:R-:W2:Y:S01]  /*12cf0*/  SHFL.BFLY PT, R9, R5, 0x2, 0x1f ;  /* 0x0c401f0005097f89 */ /* 0x000ea200000e0000 */
[----:B------:R-:W-:Y:S02]  /*12d00*/  FSEL R7, R183, -INF , !P4 ;  /* 0xff800000b7077808 */ /* 0x000fe40006000000 */
[----:B------:R-:W-:Y:S01]  /*12d10*/  FMNMX.FTZ R0, R6, R3, !PT ;  /* 0x0000000306007209 */ /* 0x000fe20007810000 */
[----:B------:R-:W3:Y:S01]  /*12d20*/  SHFL.BFLY PT, R135, R2, 0x1, 0x1f ;  /* 0x0c201f0002877f89 */ /* 0x000ee200000e0000 */
        /* <DEDUP_REMOVED lines=8> */
[----:B-1----:R-:W-:Y:S02]  /*12db0*/  FMNMX.FTZ R136, R136, R8, !PT ;  /* 0x0000000888887209 */ /* 0x002fe40007810000 */
[----:B------:R-:W-:Y:S02]  /*12dc0*/  FMNMX.FTZ R3, R189, R3, !PT ;  /* 0x00000003bd037209 */ /* 0x000fe40007810000 */
[----:B--2---:R-:W-:Y:S01]  /*12dd0*/  FMNMX.FTZ R5, R5, R9, !PT ;  /* 0x0000000905057209 */ /* 0x004fe20007810000 */
[C---:B------:R-:W-:Y:S01]  /*12de0*/  FMUL.FTZ R8, R136.reuse, c[0x0][0x23c] ;  /* 0x00008f0088087a20 */ /* 0x040fe20000410000 */
[----:B------:R-:W-:Y:S01]  /*12df0*/  FSETP.NEU.FTZ.AND P3, PT, R136, -INF , PT ;  /* 0xff8000008800780b */ /* 0x000fe20003f7d000 */
[----:B------:R-:W1:Y:S01]  /*12e00*/  SHFL.BFLY PT, R9, R3, 0x2, 0x1f ;  /* 0x0c401f0003097f89 */ /* 0x000e6200000e0000 */
[----:B---3--:R-:W-:-:S02]  /*12e10*/  FMNMX.FTZ R135, R2, R135, !PT ;  /* 0x0000008702877209 */ /* 0x008fc40007810000 */
[----:B------:R-:W-:Y:S01]  /*12e20*/  FSEL R0, R8, RZ, P3 ;  /* 0x000000ff08007208 */ /* 0x000fe20001800000 */
[----:B------:R-:W2:Y:S01]  /*12e30*/  SHFL.BFLY PT, R134, R5, 0x1, 0x1f ;  /* 0x0c201f0005867f89 */ /* 0x000ea200000e0000 */
[C---:B------:R-:W-:Y:S01]  /*12e40*/  FSETP.NEU.FTZ.AND P2, PT, R135.reuse, -INF , PT ;  /* 0xff8000008700780b */ /* 0x040fe20003f5d000 */
[----:B------:R-:W-:Y:S02]  /*12e50*/  FMUL.FTZ R12, R135, c[0x0][0x23c] ;  /* 0x00008f00870c7a20 */ /* 0x000fe40000410000 */
[--C-:B------:R-:W-:Y:S02]  /*12e60*/  FFMA.FTZ R2, R18, c[0x0][0x23c], -R0.reuse ;  /* 0x00008f0012027a23 */ /* 0x100fe40000010800 */
[--C-:B------:R-:W-:Y:S01]  /*12e70*/  FFMA.FTZ R8, R17, c[0x0][0x23c], -R0.reuse ;  /* 0x00008f0011087a23 */ /* 0x100fe20000010800 */
[----:B------:R-:W-:Y:S01]  /*12e80*/  FSEL R12, R12, RZ, P2 ;  /* 0x000000ff0c0c7208 */ /* 0x000fe20001000000 */
[----:B------:R3:W-:Y:S01]  /*12e90*/  MUFU.EX2 R237, R2 ;  /* 0x0000000200ed7308 */ /* 0x0007e20000000800 */
[----:B------:R-:W-:-:S07]  /*12ea0*/  FFMA.FTZ R16, R16, c[0x0][0x23c], -R0 ;  /* 0x00008f0010107a23 */ /* 0x000fce0000010800 */
[----:B------:R4:W-:Y:S01]  /*12eb0*/  MUFU.EX2 R236, R8 ;  /* 0x0000000800ec7308 */ /* 0x0009e20000000800 */
[----:B-1----:R-:W-:Y:S01]  /*12ec0*/  FMNMX.FTZ R3, R9, R3, !PT ;  /* 0x0000000309037209 */ /* 0x002fe20007810000 */
[----:B------:R-:W-:Y:S01]  /*12ed0*/  HSET2.LE.AND R9, R32, R176, PT ;  /* 0x000000b020097233 */ /* 0x000fe20003803000 */
[----:B---3--:R-:W-:-:S03]  /*12ee0*/  FFMA.FTZ R2, R20, c[0x0][0x23c], -R0 ;  /* 0x00008f0014027a23 */ /* 0x008fc60000010800 */
[----:B------:R-:W1:Y:S01]  /*12ef0*/  SHFL.BFLY PT, R137, R3, 0x1, 0x1f ;  /* 0x0c201f0003897f89 */ /* 0x000e6200000e0000 */
[----:B--2---:R-:W-:Y:S01]  /*12f00*/  FMNMX.FTZ R134, R5, R134, !PT ;  /* 0x0000008605867209 */ /* 0x004fe20007810000 */
[--C-:B------:R-:W-:Y:S01]  /*12f10*/  FFMA.FTZ R5, R22, c[0x0][0x23c], -R12.reuse ;  /* 0x00008f0016057a23 */ /* 0x100fe2000001080c */
[----:B------:R2:W-:Y:S02]  /*12f20*/  MUFU.EX2 R239, R2 ;  /* 0x0000000200ef7308 */ /* 0x0005e40000000800 */
[----:B------:R-:W-:Y:S01]  /*12f30*/  FSETP.NEU.FTZ.AND P1, PT, R134, -INF , PT ;  /* 0xff8000008600780b */ /* 0x000fe20003f3d000 */
[----:B----4-:R-:W-:-:S05]  /*12f40*/  FFMA.FTZ R8, R19, c[0x0][0x23c], -R12 ;  /* 0x00008f0013087a23 */ /* 0x010fca000001080c */
[----:B------:R-:W-:Y:S01]  /*12f50*/  MUFU.EX2 R232, R8 ;  /* 0x0000000800e87308 */ /* 0x000fe20000000800 */
[----:B--2---:R-:W-:-:S07]  /*12f60*/  SHF.R.U32.HI R2, RZ, 0x8, R10 ;  /* 0x00000008ff027819 */ /* 0x004fce000001160a */
[----:B------:R2:W-:Y:S01]  /*12f70*/  MUFU.EX2 R201, R5 ;  /* 0x0000000500c97308 */ /* 0x0005e20000000800 */
[--C-:B------:R-:W-:Y:S01]  /*12f80*/  HSET2.LE.AND R10, R34, R176.reuse, PT ;  /* 0x000000b0220a7233 */ /* 0x100fe20003803000 */
[----:B------:R-:W-:Y:S01]  /*12f90*/  PRMT R31, R11, 0x5410, R2 ;  /* 0x000054100b1f7816 */ /* 0x000fe20000000002 */
[----:B------:R-:W-:Y:S01]  /*12fa0*/  FFMA.FTZ R2, R21, c[0x0][0x23c], -R12 ;  /* 0x00008f0015027a23 */ /* 0x000fe2000001080c */
[----:B-1----:R-:W-:Y:S01]  /*12fb0*/  FMNMX.FTZ R137, R3, R137, !PT ;  /* 0x0000008903897209 */ /* 0x002fe20007810000 */
[----:B------:R-:W-:Y:S01]  /*12fc0*/  HSET2.LE.AND R11, R35, R176, PT ;  /* 0x000000b0230b7233 */ /* 0x000fe20003803000 */
[----:B------:R-:W-:Y:S02]  /*12fd0*/  SHF.R.U32.HI R3, RZ, 0x10, R4 ;  /* 0x00000010ff037819 */ /* 0x000fe40000011604 */
[----:B------:R1:W-:Y:S01]  /*12fe0*/  MUFU.EX2 R203, R2 ;  /* 0x0000000200cb7308 */ /* 0x0003e20000000800 */
[----:B------:R-:W-:Y:S02]  /*12ff0*/  FSETP.NEU.FTZ.AND P0, PT, R137, -INF , PT ;  /* 0xff8000008900780b */ /* 0x000fe40003f1d000 */
[----:B--2---:R-:W-:-:S05]  /*13000*/  LOP3.LUT R5, R4, 0xff, RZ, 0xc0, !PT ;  /* 0x000000ff04057812 */ /* 0x004fca00078ec0ff */
[----:B------:R-:W-:Y:S01]  /*13010*/  MUFU.EX2 R240, R16 ;  /* 0x0000001000f07308 */ /* 0x000fe20000000800 */
[----:B-1----:R-:W-:Y:S01]  /*13020*/  LOP3.LUT R2, R13, 0xff, RZ, 0xc0, !PT ;  /* 0x000000ff0d027812 */ /* 0x002fe200078ec0ff */
[----:B------:R-:W-:-:S03]  /*13030*/  FMUL.FTZ R13, R134, c[0x0][0x23c] ;  /* 0x00008f00860d7a20 */ /* 0x000fc60000410000 */
[----:B------:R-:W-:Y:S01]  /*13040*/  PRMT R30, R2, 0x5410, R14 ;  /* 0x00005410021e7816 */ /* 0x000fe2000000000e */
[----:B------:R-:W-:Y:S01]  /*13050*/  FFMA.FTZ R2, R24, c[0x0][0x23c], -R12 ;  /* 0x00008f0018027a23 */ /* 0x000fe2000001080c */
[----:B------:R-:W-:Y:S01]  /*13060*/  FSEL R13, R13, RZ, P1 ;  /* 0x000000ff0d0d7208 */ /* 0x000fe20000800000 */
[----:B------:R-:W-:Y:S02]  /*13070*/  FMUL.FTZ R14, R137, c[0x0][0x23c] ;  /* 0x00008f00890e7a20 */ /* 0x000fe40000410000 */
[----:B------:R1:W-:Y:S03]  /*13080*/  MUFU.EX2 R202, R2 ;  /* 0x0000000200ca7308 */ /* 0x0003e60000000800 */
[----:B------:R-:W-:-:S05]  /*13090*/  FSEL R14, R14, RZ, P0 ;  /* 0x000000ff0e0e7208 */ /* 0x000fca0000000000 */
[--C-:B------:R-:W-:Y:S02]  /*130a0*/  FFMA.FTZ R6, R6, c[0x0][0x23c], -R14.reuse ;  /* 0x00008f0006067a23 */ /* 0x100fe4000001080e */
[----:B------:R-:W-:Y:S02]  /*130b0*/  FFMA.FTZ R7, R7, c[0x0][0x23c], -R14 ;  /* 0x00008f0007077a23 */ /* 0x000fe4000001080e */
[----:B------:R-:W-:Y:S01]  /*130c0*/  MUFU.EX2 R184, R6 ;  /* 0x0000000600b87308 */ /* 0x000fe20000000800 */
[----:B-1----:R-:W-:Y:S02]  /*130d0*/  LOP3.LUT R2, R4, 0xffff, RZ, 0xc0, !PT ;  /* 0x0000ffff04027812 */ /* 0x002fe400078ec0ff */
[----:B------:R-:W-:Y:S02]  /*130e0*/  SHF.R.U32.HI R4, RZ, 0x18, R4 ;  /* 0x00000018ff047819 */ /* 0x000fe40000011604 */
[----:B------:R-:W-:Y:S01]  /*130f0*/  SHF.R.U32.HI R8, RZ, 0x8, R2 ;  /* 0x00000008ff087819 */ /* 0x000fe20000011602 */
[----:B------:R-:W-:-:S02]  /*13100*/  FFMA.FTZ R2, R23, c[0x0][0x23c], -R13 ;  /* 0x00008f0017027a23 */ /* 0x000fc4000001080d */
[----:B------:R-:W-:Y:S01]  /*13110*/  MUFU.EX2 R139, R7 ;  /* 0x00000007008b7308 */ /* 0x000fe20000000800 */
[----:B------:R-:W-:Y:S01]  /*13120*/  PRMT R16, R5, 0x5410, R8 ;  /* 0x0000541005107816 */ /* 0x000fe20000000008 */
[----:B------:R-:W-:Y:S02]  /*13130*/  HSET2.LE.AND R8, R33, R176, PT ;  /* 0x000000b021087233 */ /* 0x000fe40003803000 */
[----:B------:R-:W-:Y:S04]  /*13140*/  LDSM.16.MT88.4 R32, [R210+0xb000] ;  /* 0x00b00000d220783b */ /* 0x000fe80000004200 */
[----:B------:R1:W-:Y:S02]  /*13150*/  MUFU.EX2 R198, R2 ;  /* 0x0000000200c67308 */ /* 0x0003e40000000800 */
[----:B-1----:R-:W-:-:S06]  /*13160*/  FFMA.FTZ R2, R25, c[0x0][0x23c], -R13 ;  /* 0x00008f0019027a23 */ /* 0x002fcc000001080d */
[----:B------:R1:W2:Y:S02]  /*13170*/  MUFU.EX2 R197, R2 ;  /* 0x0000000200c57308 */ /* 0x0002a40000000800 */
[----:B-1----:R-:W-:Y:S01]  /*13180*/  LOP3.LUT R2, R3, 0xff, RZ, 0xc0, !PT ;  /* 0x000000ff03027812 */ /* 0x002fe200078ec0ff */
[----:B------:R-:W-:-:S03]  /*13190*/  FFMA.FTZ R3, R26, c[0x0][0x23c], -R13 ;  /* 0x00008f001a037a23 */ /* 0x000fc6000001080d */
[----:B------:R-:W-:Y:S01]  /*131a0*/  PRMT R24, R2, 0x5410, R4 ;  /* 0x0000541002187816 */ /* 0x000fe20000000004 */
[----:B------:R-:W-:Y:S01]  /*131b0*/  FFMA.FTZ R2, R27, c[0x0][0x23c], -R13 ;  /* 0x00008f001b027a23 */ /* 0x000fe2000001080d */
[----:B------:R1:W-:Y:S01]  /*131c0*/  MUFU.EX2 R191, R3 ;  /* 0x0000000300bf7308 */ /* 0x0003e20000000800 */
[----:B------:R-:W-:-:S05]  /*131d0*/  FSEL R4, R136, RZ, P3 ;  /* 0x000000ff88047208 */ /* 0x000fca0001800000 */
[----:B------:R-:W-:Y:S01]  /*131e0*/  FADD.FTZ R5, R231, -R4 ;  /* 0x80000004e7057221 */ /* 0x000fe20000010000 */
[----:B------:R-:W-:Y:S01]  /*131f0*/  FSEL R4, R134, RZ, P1 ;  /* 0x000000ff86047208 */ /* 0x000fe20000800000 */
[----:B------:R3:W-:Y:S02]  /*13200*/  MUFU.EX2 R196, R2 ;  /* 0x0000000200c47308 */ /* 0x0007e40000000800 */
[----:B------:R-:W-:Y:S02]  /*13210*/  FMUL.FTZ R5, R5, c[0x0][0x23c] ;  /* 0x00008f0005057a20 */ /* 0x000fe40000410000 */
[----:B------:R-:W-:Y:S01]  /*13220*/  FADD.FTZ R4, R229, -R4 ;  /* 0x80000004e5047221 */ /* 0x000fe20000010000 */
[----:B-1----:R-:W-:-:S03]  /*13230*/  FSEL R3, R135, RZ, P2 ;  /* 0x000000ff87037208 */ /* 0x002fc60001000000 */
[----:B------:R-:W-:Y:S01]  /*13240*/  FMUL.FTZ R21, R4, c[0x0][0x23c] ;  /* 0x00008f0004157a20 */ /* 0x000fe20000410000 */
[----:B------:R-:W1:Y:S01]  /*13250*/  MUFU.EX2 R23, R5 ;  /* 0x0000000500177308 */ /* 0x000e620000000800 */
[----:B------:R-:W-:Y:S01]  /*13260*/  FADD.FTZ R15, R230, -R3 ;  /* 0x80000003e60f7221 */ /* 0x000fe20000010000 */
[----:B------:R-:W-:Y:S01]  /*13270*/  FSEL R3, R137, RZ, P0 ;  /* 0x000000ff89037208 */ /* 0x000fe20000000000 */
[----:B---3--:R-:W-:Y:S02]  /*13280*/  FFMA.FTZ R2, R28, c[0x0][0x23c], -R14 ;  /* 0x00008f001c027a23 */ /* 0x008fe4000001080e */
[----:B------:R-:W-:-:S03]  /*13290*/  FMUL.FTZ R15, R15, c[0x0][0x23c] ;  /* 0x00008f000f0f7a20 */ /* 0x000fc60000410000 */
[----:B------:R-:W3:Y:S01]  /*132a0*/  MUFU.EX2 R21, R21 ;  /* 0x0000001500157308 */ /* 0x000ee20000000800 */
[----:B------:R-:W-:Y:S01]  /*132b0*/  FADD.FTZ R20, R228, -R3 ;  /* 0x80000003e4147221 */ /* 0x000fe20000010000 */
[----:B--2---:R-:W-:-:S03]  /*132c0*/  F2FP.BF16.PACK_AB R3, R197, R198 ;  /* 0x000000c6c503723e */ /* 0x004fc600000010ff */
[----:B------:R-:W-:Y:S02]  /*132d0*/  FMUL.FTZ R20, R20, c[0x0][0x23c] ;  /* 0x00008f0014147a20 */ /* 0x000fe40000410000 */
[-C--:B-1----:R-:W-:Y:S01]  /*132e0*/  FMUL.FTZ R144, R144, R23.reuse ;  /* 0x0000001790907220 */ /* 0x082fe20000410000 */
[----:B------:R1:W-:Y:S01]  /*132f0*/  MUFU.EX2 R188, R2 ;  /* 0x0000000200bc7308 */ /* 0x0003e20000000800 */
[-C--:B------:R-:W-:Y:S02]  /*13300*/  FMUL.FTZ R145, R145, R23.reuse ;  /* 0x0000001791917220 */ /* 0x080fe40000410000 */
[-C--:B------:R-:W-:Y:S02]  /*13310*/  FMUL.FTZ R156, R156, R23.reuse ;  /* 0x000000179c9c7220 */ /* 0x080fe40000410000 */
[-C--:B------:R-:W-:Y:S02]  /*13320*/  FMUL.FTZ R157, R157, R23.reuse ;  /* 0x000000179d9d7220 */ /* 0x080fe40000410000 */
[----:B------:R-:W-:Y:S01]  /*13330*/  FMUL.FTZ R160, R160, R23 ;  /* 0x00000017a0a07220 */ /* 0x000fe20000410000 */
[----:B------:R-:W2:Y:S01]  /*13340*/  MUFU.EX2 R22, R15 ;  /* 0x0000000f00167308 */ /* 0x000ea20000000800 */
[----:B---3--:R-:W-:-:S02]  /*13350*/  FMUL.FTZ R148, R148, R21 ;  /* 0x0000001594947220 */ /* 0x008fc40000410000 */
[-C--:B------:R-:W-:Y:S02]  /*13360*/  FMUL.FTZ R149, R149, R21.reuse ;  /* 0x0000001595957220 */ /* 0x080fe40000410000 */
[-C--:B------:R-:W-:Y:S02]  /*13370*/  FMUL.FTZ R152, R152, R21.reuse ;  /* 0x0000001598987220 */ /* 0x080fe40000410000 */
[----:B------:R-:W-:Y:S01]  /*13380*/  FMUL.FTZ R153, R153, R21 ;  /* 0x0000001599997220 */ /* 0x000fe20000410000 */
[----:B------:R-:W3:Y:S01]  /*13390*/  MUFU.EX2 R20, R20 ;  /* 0x0000001400147308 */ /* 0x000ee20000000800 */
[----:B-1----:R-:W-:Y:S02]  /*133a0*/  FFMA.FTZ R2, R29, c[0x0][0x23c], -R14 ;  /* 0x00008f001d027a23 */ /* 0x002fe4000001080e */
[----:B------:R-:W-:Y:S02]  /*133b0*/  FMUL.FTZ R161, R161, R23 ;  /* 0x00000017a1a17220 */ /* 0x000fe40000410000 */
[----:B------:R-:W-:-:S02]  /*133c0*/  FMUL.FTZ R164, R164, R21 ;  /* 0x00000015a4a47220 */ /* 0x000fc40000410000 */
[----:B------:R-:W-:Y:S01]  /*133d0*/  FMUL.FTZ R165, R165, R21 ;  /* 0x00000015a5a57220 */ /* 0x000fe20000410000 */
[----:B------:R1:W4:Y:S01]  /*133e0*/  MUFU.EX2 R185, R2 ;  /* 0x0000000200b97308 */ /* 0x0003220000000800 */
[-C--:B--2---:R-:W-:Y:S02]  /*133f0*/  FMUL.FTZ R146, R146, R22.reuse ;  /* 0x0000001692927220 */ /* 0x084fe40000410000 */
[-C--:B------:R-:W-:Y:S02]  /*13400*/  FMUL.FTZ R147, R147, R22.reuse ;  /* 0x0000001693937220 */ /* 0x080fe40000410000 */
[-C--:B------:R-:W-:Y:S02]  /*13410*/  FMUL.FTZ R158, R158, R22.reuse ;  /* 0x000000169e9e7220 */ /* 0x080fe40000410000 */
[----:B------:R-:W-:Y:S02]  /*13420*/  FMUL.FTZ R159, R159, R22 ;  /* 0x000000169f9f7220 */ /* 0x000fe40000410000 */
[----:B---3--:R-:W-:-:S02]  /*13430*/  FMUL.FTZ R150, R150, R20 ;  /* 0x0000001496967220 */ /* 0x008fc40000410000 */
[-C--:B------:R-:W-:Y:S02]  /*13440*/  FMUL.FTZ R151, R151, R20.reuse ;  /* 0x0000001497977220 */ /* 0x080fe40000410000 */
[-C--:B------:R-:W-:Y:S02]  /*13450*/  FMUL.FTZ R154, R154, R20.reuse ;  /* 0x000000149a9a7220 */ /* 0x080fe40000410000 */
[----:B------:R-:W-:Y:S01]  /*13460*/  FMUL.FTZ R155, R155, R20 ;  /* 0x000000149b9b7220 */ /* 0x000fe20000410000 */
[----:B-1----:R-:W-:Y:S01]  /*13470*/  F2FP.BF16.PACK_AB R2, R239, R237 ;  /* 0x000000edef02723e */ /* 0x002fe200000010ff */
[-C--:B------:R-:W-:Y:S02]  /*13480*/  FMUL.FTZ R162, R162, R22.reuse ;  /* 0x00000016a2a27220 */ /* 0x080fe40000410000 */
[----:B------:R-:W-:Y:S01]  /*13490*/  FMUL.FTZ R163, R163, R22 ;  /* 0x00000016a3a37220 */ /* 0x000fe20000410000 */
[----:B------:R-:W-:Y:S01]  /*134a0*/  LOP3.LUT R10, R10, R2, RZ, 0xc0, !PT ;  /* 0x000000020a0a7212 */ /* 0x000fe200078ec0ff */
[-C--:B------:R-:W-:Y:S01]  /*134b0*/  FMUL.FTZ R166, R166, R20.reuse ;  /* 0x00000014a6a67220 */ /* 0x080fe20000410000 */
[----:B------:R-:W-:Y:S01]  /*134c0*/  F2FP.BF16.PACK_AB R2, R202, R201 ;  /* 0x000000c9ca02723e */ /* 0x000fe200000010ff */
[----:B------:R-:W-:-:S02]  /*134d0*/  FMUL.FTZ R167, R167, R20 ;  /* 0x00000014a7a77220 */ /* 0x000fc40000410000 */
[-C--:B------:R-:W-:Y:S01]  /*134e0*/  FMUL.FTZ R168, R168, R21.reuse ;  /* 0x00000015a8a87220 */ /* 0x080fe20000410000 */
[----:B------:R-:W-:Y:S01]  /*134f0*/  LOP3.LUT R11, R11, R2, RZ, 0xc0, !PT ;  /* 0x000000020b0b7212 */ /* 0x000fe200078ec0ff */
[----:B------:R-:W-:Y:S01]  /*13500*/  FMUL.FTZ R169, R169, R21 ;  /* 0x00000015a9a97220 */ /* 0x000fe20000410000 */
[----:B------:R-:W-:Y:S01]  /*13510*/  F2FP.BF16.PACK_AB R2, R236, R240 ;  /* 0x000000f0ec02723e */ /* 0x000fe200000010ff */
[-C--:B------:R-:W-:Y:S02]  /*13520*/  FMUL.FTZ R170, R170, R20.reuse ;  /* 0x00000014aaaa7220 */ /* 0x080fe40000410000 */
[----:B------:R-:W-:Y:S01]  /*13530*/  FMUL.FTZ R171, R171, R20 ;  /* 0x00000014abab7220 */ /* 0x000fe20000410000 */
[----:B------:R-:W-:Y:S01]  /*13540*/  LOP3.LUT R8, R8, R2, RZ, 0xc0, !PT ;  /* 0x0000000208087212 */ /* 0x000fe200078ec0ff */
[-C--:B------:R-:W-:Y:S01]  /*13550*/  FMUL.FTZ R172, R172, R23.reuse ;  /* 0x00000017acac7220 */ /* 0x080fe20000410000 */
[----:B------:R-:W-:Y:S01]  /*13560*/  F2FP.BF16.PACK_AB R2, R203, R232 ;  /* 0x000000e8cb02723e */ /* 0x000fe200000010ff */
[----:B------:R-:W-:-:S02]  /*13570*/  FMUL.FTZ R173, R173, R23 ;  /* 0x00000017adad7220 */ /* 0x000fc40000410000 */
[----:B------:R-:W-:Y:S01]  /*13580*/  FMUL.FTZ R174, R174, R22 ;  /* 0x00000016aeae7220 */ /* 0x000fe20000410000 */
[----:B------:R-:W-:Y:S01]  /*13590*/  LOP3.LUT R9, R9, R2, RZ, 0xc0, !PT ;  /* 0x0000000209097212 */ /* 0x000fe200078ec0ff */
[--C-:B------:R-:W-:Y:S01]  /*135a0*/  HSET2.LE.AND R2, R16, R176.reuse, PT ;  /* 0x000000b010027233 */ /* 0x100fe20003803000 */
[----:B------:R-:W-:Y:S01]  /*135b0*/  FMUL.FTZ R175, R175, R22 ;  /* 0x00000016afaf7220 */ /* 0x000fe20000410000 */
[----:B------:R-:W1:Y:S01]  /*135c0*/  LDSM.16.MT88.4 R16, [R205+0xa000] ;  /* 0x00a00000cd10783b */ /* 0x000e620000004200 */
[----:B------:R-:W-:Y:S02]  /*135d0*/  FMUL.FTZ R36, R36, R23 ;  /* 0x0000001724247220 */ /* 0x000fe40000410000 */
[----:B------:R-:W-:Y:S01]  /*135e0*/  LOP3.LUT R4, R2, R3, RZ, 0xc0, !PT ;  /* 0x0000000302047212 */ /* 0x000fe200078ec0ff */
[----:B------:R-:W-:Y:S01]  /*135f0*/  HSET2.LE.AND R2, R24, R176, PT ;  /* 0x000000b018027233 */ /* 0x000fe20003803000 */
[----:B----4-:R-:W-:Y:S01]  /*13600*/  F2FP.BF16.PACK_AB R3, R185, R188 ;  /* 0x000000bcb903723e */ /* 0x010fe200000010ff */
[----:B------:R-:W2:Y:S01]  /*13610*/  LDSM.16.MT88.4 R24, [R207+0xa000] ;  /* 0x00a00000cf18783b */ /* 0x000ea20000004200 */
[----:B------:R-:W-:-:S02]  /*13620*/  FMUL.FTZ R37, R37, R23 ;  /* 0x0000001725257220 */ /* 0x000fc40000410000 */
[----:B------:R-:W-:Y:S01]  /*13630*/  LOP3.LUT R5, R2, R3, RZ, 0xc0, !PT ;  /* 0x0000000302057212 */ /* 0x000fe200078ec0ff */
[--C-:B------:R-:W-:Y:S01]  /*13640*/  HSET2.LE.AND R2, R31, R176.reuse, PT ;  /* 0x000000b01f027233 */ /* 0x100fe20003803000 */
[----:B------:R-:W-:Y:S01]  /*13650*/  F2FP.BF16.PACK_AB R3, R196, R191 ;  /* 0x000000bfc403723e */ /* 0x000fe200000010ff */
[-C--:B------:R-:W-:Y:S02]  /*13660*/  FMUL.FTZ R38, R38, R22.reuse ;  /* 0x0000001626267220 */ /* 0x080fe40000410000 */
[----:B------:R-:W-:Y:S01]  /*13670*/  FMUL.FTZ R39, R39, R22 ;  /* 0x0000001627277220 */ /* 0x000fe20000410000 */
[----:B------:R-:W-:Y:S01]  /*13680*/  LOP3.LUT R6, R2, R3, RZ, 0xc0, !PT ;  /* 0x0000000302067212 */ /* 0x000fe200078ec0ff */
[----:B------:R-:W-:Y:S01]  /*13690*/  HSET2.LE.AND R3, R30, R176, PT ;  /* 0x000000b01e037233 */ /* 0x000fe20003803000 */
[----:B------:R-:W-:Y:S01]  /*136a0*/  F2FP.BF16.PACK_AB R2, R139, R184 ;  /* 0x000000b88b02723e */ /* 0x000fe200000010ff */
[-C--:B------:R-:W-:Y:S02]  /*136b0*/  FMUL.FTZ R48, R48, R23.reuse ;  /* 0x0000001730307220 */ /* 0x080fe40000410000 */
[----:B------:R-:W-:Y:S01]  /*136c0*/  FMUL.FTZ R49, R49, R23 ;  /* 0x0000001731317220 */ /* 0x000fe20000410000 */
[----:B------:R-:W-:Y:S01]  /*136d0*/  LOP3.LUT R7, R3, R2, RZ, 0xc0, !PT ;  /* 0x0000000203077212 */ /* 0x000fe200078ec0ff */
        /* <DEDUP_REMOVED lines=8> */
[-C--:B------:R-:W-:Y:S01]  /*13760*/  FMUL.FTZ R46, R46, R20.reuse ;  /* 0x000000142e2e7220 */ /* 0x080fe20000410000 */
[-C--:B-1----:R-:W-:Y:S01]  /*13770*/  HMMA.16816.F32.BF16 R144, R8, R16.reuse, R144 ;  /* 0x000000100890723c */ /* 0x082fe20000041890 */
[----:B------:R-:W-:Y:S02]  /*13780*/  FMUL.FTZ R47, R47, R20 ;  /* 0x000000142f2f7220 */ /* 0x000fe40000410000 */
        /* <DEDUP_REMOVED lines=9> */
[----:B------:R-:W-:Y:S02]  /*13820*/  FMUL.FTZ R99, R99, R22 ;  /* 0x0000001663637220 */ /* 0x000fe40000410000 */
[-C--:B------:R-:W-:Y:S02]  /*13830*/  FMUL.FTZ R104, R104, R21.reuse ;  /* 0x0000001568687220 */ /* 0x080fe40000410000 */
[----:B------:R-:W-:-:S02]  /*13840*/  FMUL.FTZ R105, R105, R21 ;  /* 0x0000001569697220 */ /* 0x000fc40000410000 */
[-C--:B------:R-:W-:Y:S01]  /*13850*/  FMUL.FTZ R106, R106, R20.reuse ;  /* 0x000000146a6a7220 */ /* 0x080fe20000410000 */
[C---:B------:R-:W-:Y:S01]  /*13860*/  HMMA.16816.F32.BF16 R192, R8.reuse, R18, R156 ;  /* 0x0000001208c0723c */ /* 0x040fe2000004189c */
[----:B------:R-:W1:Y:S01]  /*13870*/  LDSM.16.MT88.4 R16, [R210+0xa000] ;  /* 0x00a00000d210783b */ /* 0x000e620000004200 */
[----:B------:R-:W-:Y:S02]  /*13880*/  FMUL.FTZ R107, R107, R20 ;  /* 0x000000146b6b7220 */ /* 0x000fe40000410000 */
[-C--:B------:R-:W-:Y:S02]  /*13890*/  FMUL.FTZ R100, R100, R23.reuse ;  /* 0x0000001764647220 */ /* 0x080fe40000410000 */
[----:B------:R-:W-:Y:S02]  /*138a0*/  FMUL.FTZ R101, R101, R23 ;  /* 0x0000001765657220 */ /* 0x000fe40000410000 */
[----:B--2---:R-:W-:Y:S01]  /*138b0*/  HMMA.16816.F32.BF16 R160, R8, R24, R160 ;  /* 0x0000001808a0723c */ /* 0x004fe200000418a0 */
        /* <DEDUP_REMOVED lines=8> */
[----:B------:R-:W-:Y:S01]  /*13940*/  FMUL.FTZ R113, R113, R23 ;  /* 0x0000001771717220 */ /* 0x000fe20000410000 */
[-C--:B------:R-:W-:Y:S01]  /*13950*/  HMMA.16816.F32.BF16 R168, R4, R26.reuse, R168 ;  /* 0x0000001a04a8723c */ /* 0x080fe200000418a8 */
[-C--:B------:R-:W-:Y:S01]  /*13960*/  FMUL.FTZ R114, R114, R22.reuse ;  /* 0x0000001672727220 */ /* 0x080fe20000410000 */
[----:B------:R-:W-:Y:S01]  /*13970*/  MOV R156, R193 ;  /* 0x000000c1009c7202 */ /* 0x000fe20000000f00 */
        /* <DEDUP_REMOVED lines=13> */
[-C--:B-1----:R-:W-:Y:S01]  /*13a50*/  HMMA.16816.F32.BF16 R24, R8, R16.reuse, R36 ;  /* 0x000000100818723c */ /* 0x082fe20000041824 */
[----:B------:R-:W-:Y:S01]  /*13a60*/  LDSM.16.MT88.4 R36, [R209+0xb000] ;  /* 0x00b00000d124783b */ /* 0x000fe20000004200 */
[-C--:B------:R-:W-:Y:S02]  /*13a70*/  FMUL.FTZ R58, R58, R20.reuse ;  /* 0x000000143a3a7220 */ /* 0x080fe40000410000 */
[----:B------:R-:W-:Y:S02]  /*13a80*/  FMUL.FTZ R59, R59, R20 ;  /* 0x000000143b3b7220 */ /* 0x000fe40000410000 */
[----:B------:R-:W-:Y:S02]  /*13a90*/  FMUL.FTZ R60, R60, R21 ;  /* 0x000000153c3c7220 */ /* 0x000fe40000410000 */
[----:B------:R-:W-:Y:S01]  /*13aa0*/  IMAD.MOV.U32 R173, RZ, RZ, R29 ;  /* 0x000000ffffad7224 */ /* 0x000fe200078e001d */
[----:B------:R-:W-:Y:S01]  /*13ab0*/  MOV R158, R28 ;  /* 0x0000001c009e7202 */ /* 0x000fe20000000f00 */
[----:B------:R-:W-:Y:S01]  /*13ac0*/  IMAD.MOV.U32 R172, RZ, RZ, R30 ;  /* 0x000000ffffac7224 */ /* 0x000fe200078e001e */
[----:B------:R-:W-:Y:S01]  /*13ad0*/  HMMA.16816.F32.BF16 R40, R4, R16, R40 ;  /* 0x000000100428723c */ /* 0x000fe20000041828 */
[----:B------:R-:W-:-:S02]  /*13ae0*/  IMAD.MOV.U32 R159, RZ, RZ, R31 ;  /* 0x000000ffff9f7224 */ /* 0x000fc400078e001f */
[----:B------:R-:W1:Y:S01]  /*13af0*/  LDSM.16.MT88.4 R28, [R209+0xa000] ;  /* 0x00a00000d11c783b */ /* 0x000e620000004200 */
[-C--:B------:R-:W-:Y:S02]  /*13b00*/  FMUL.FTZ R61, R61, R21.reuse ;  /* 0x000000153d3d7220 */ /* 0x080fe40000410000 */
[----:B------:R-:W-:Y:S02]  /*13b10*/  FMUL.FTZ R72, R72, R21 ;  /* 0x0000001548487220 */ /* 0x000fe40000410000 */
[----:B------:R-:W-:Y:S01]  /*13b20*/  HMMA.16816.F32.BF16 R44, R4, R18, R44 ;  /* 0x00000012042c723c */ /* 0x000fe2000004182c */
[-C--:B------:R-:W-:Y:S02]  /*13b30*/  FMUL.FTZ R62, R62, R20.reuse ;  /* 0x000000143e3e7220 */ /* 0x080fe40000410000 */
[----:B------:R-:W-:Y:S02]  /*13b40*/  FMUL.FTZ R63, R63, R20 ;  /* 0x000000143f3f7220 */ /* 0x000fe40000410000 */
[----:B------:R-:W-:-:S02]  /*13b50*/  IMAD.MOV.U32 R141, RZ, RZ, R27 ;  /* 0x000000ffff8d7224 */ /* 0x000fc400078e001b */
[----:B------:R-:W-:Y:S01]  /*13b60*/  IMAD.MOV.U32 R15, RZ, RZ, R25 ;  /* 0x000000ffff0f7224 */ /* 0x000fe200078e0019 */
[C---:B------:R-:W-:Y:S01]  /*13b70*/  HMMA.16816.F32.BF16 R100, R8.reuse, R32, R100 ;  /* 0x000000200864723c */ /* 0x040fe20000041864 */
[----:B------:R-:W-:Y:S02]  /*13b80*/  IMAD.MOV.U32 R3, RZ, RZ, R26 ;  /* 0x000000ffff037224 */ /* 0x000fe400078e001a */
[----:B------:R-:W-:Y:S02]  /*13b90*/  IMAD.MOV.U32 R2, RZ, RZ, R24 ;  /* 0x000000ffff027224 */ /* 0x000fe400078e0018 */
[-C--:B------:R-:W-:Y:S02]  /*13ba0*/  FMUL.FTZ R73, R73, R21.reuse ;  /* 0x0000001549497220 */ /* 0x080fe40000410000 */
[-C--:B------:R-:W-:Y:S01]  /*13bb0*/  FMUL.FTZ R76, R76, R21.reuse ;  /* 0x000000154c4c7220 */ /* 0x080fe20000410000 */
[----:B------:R-:W-:Y:S01]  /*13bc0*/  HMMA.16816.F32.BF16 R24, R8, R18, R48 ;  /* 0x000000120818723c */ /* 0x000fe20000041830 */
[----:B------:R-:W2:Y:S01]  /*13bd0*/  LDSM.16.MT88.4 R16, [R205+0xb000] ;  /* 0x00b00000cd10783b */ /* 0x000ea20000004200 */
        /* <DEDUP_REMOVED lines=8> */
[-C--:B------:R-:W-:Y:S02]  /*13c60*/  FMUL.FTZ R90, R90, R20.reuse ;  /* 0x000000145a5a7220 */ /* 0x080fe40000410000 */
[----:B------:R-:W-:Y:S01]  /*13c70*/  FMUL.FTZ R91, R91, R20 ;  /* 0x000000145b5b7220 */ /* 0x000fe20000410000 */
[----:B-1----:R-:W-:Y:S01]  /*13c80*/  HMMA.16816.F32.BF16 R228, R8, R30, R64 ;  /* 0x0000001e08e4723c */ /* 0x002fe20000041840 */
[-C--:B------:R-:W-:Y:S02]  /*13c90*/  FMUL.FTZ R92, R92, R21.reuse ;  /* 0x000000155c5c7220 */ /* 0x080fe40000410000 */
[----:B------:R-:W-:Y:S02]  /*13ca0*/  FMUL.FTZ R93, R93, R21 ;  /* 0x000000155d5d7220 */ /* 0x000fe40000410000 */
[----:B------:R-:W-:Y:S02]  /*13cb0*/  IMAD.MOV.U32 R51, RZ, RZ, R25 ;  /* 0x000000ffff337224 */ /* 0x000fe400078e0019 */
[----:B------:R-:W-:Y:S01]  /*13cc0*/  IMAD.MOV.U32 R50, RZ, RZ, R26 ;  /* 0x000000ffff327224 */ /* 0x000fe200078e001a */
[----:B------:R-:W-:Y:S01]  /*13cd0*/  HMMA.16816.F32.BF16 R56, R4, R28, R56 ;  /* 0x0000001c0438723c */ /* 0x000fe20000041838 */
[----:B------:R-:W-:-:S02]  /*13ce0*/  IMAD.MOV.U32 R49, RZ, RZ, R27 ;  /* 0x000000ffff317224 */ /* 0x000fc400078e001b */
[----:B------:R-:W-:Y:S02]  /*13cf0*/  IMAD.MOV.U32 R48, RZ, RZ, R24 ;  /* 0x000000ffff307224 */ /* 0x000fe400078e0018 */
[----:B------:R-:W1:Y:S01]  /*13d00*/  LDSM.16.MT88.4 R24, [R207+0xb000] ;  /* 0x00b00000cf18783b */ /* 0x000e620000004200 */
[----:B------:R-:W-:Y:S02]  /*13d10*/  IMAD.MOV.U32 R67, RZ, RZ, R180 ;  /* 0x000000ffff437224 */ /* 0x000fe400078e00b4 */
[-C--:B------:R-:W-:Y:S01]  /*13d20*/  FMUL.FTZ R94, R94, R20.reuse ;  /* 0x000000145e5e7220 */ /* 0x080fe20000410000 */
[----:B------:R-:W-:Y:S01]  /*13d30*/  HMMA.16816.F32.BF16 R60, R4, R30, R60 ;  /* 0x0000001e043c723c */ /* 0x000fe2000004183c */
[----:B------:R-:W-:Y:S02]  /*13d40*/  FMUL.FTZ R95, R95, R20 ;  /* 0x000000145f5f7220 */ /* 0x000fe40000410000 */
[-C--:B------:R-:W-:Y:S02]  /*13d50*/  FMUL.FTZ R120, R120, R21.reuse ;  /* 0x0000001578787220 */ /* 0x080fe40000410000 */
[----:B------:R-:W-:-:S02]  /*13d60*/  FMUL.FTZ R121, R121, R21 ;  /* 0x0000001579797220 */ /* 0x000fc40000410000 */
[-C--:B------:R-:W-:Y:S01]  /*13d70*/  FMUL.FTZ R122, R122, R20.reuse ;  /* 0x000000147a7a7220 */ /* 0x080fe20000410000 */
[C---:B--2---:R-:W-:Y:S01]  /*13d80*/  HMMA.16816.F32.BF16 R72, R4.reuse, R16, R72 ;  /* 0x000000100448723c */ /* 0x044fe20000041848 */
        /* <DEDUP_REMOVED lines=11> */
[----:B------:R-:W-:Y:S01]  /*13e40*/  IMAD.MOV.U32 R142, RZ, RZ, R192 ;  /* 0x000000ffff8e7224 */ /* 0x000fe200078e00c0 */
[----:B------:R-:W-:Y:S01]  /*13e50*/  MOV R192, R249 ;  /* 0x000000f900c07202 */ /* 0x000fe20000000f00 */
[----:B------:R-:W-:-:S02]  /*13e60*/  IMAD.MOV.U32 R193, RZ, RZ, R248 ;  /* 0x000000ffffc17224 */ /* 0x000fc400078e00f8 */
[----:B------:R-:W-:Y:S01]  /*13e70*/  IMAD.MOV.U32 R157, RZ, RZ, R195 ;  /* 0x000000ffff9d7224 */ /* 0x000fe200078e00c3 */
[C---:B------:R-:W-:Y:S01]  /*13e80*/  HMMA.16816.F32.BF16 R248, R8.reuse, R28, R52 ;  /* 0x0000001c08f8723c */ /* 0x040fe20000041834 */
[----:B------:R-:W-:Y:S02]  /*13e90*/  IMAD.MOV.U32 R143, RZ, RZ, R194 ;  /* 0x000000ffff8f7224 */ /* 0x000fe400078e00c2 */
[----:B------:R-:W-:Y:S02]  /*13ea0*/  IMAD.MOV.U32 R66, RZ, RZ, R193 ;  /* 0x000000ffff427224 */ /* 0x000fe400078e00c1 */
[-C--:B------:R-:W-:Y:S02]  /*13eb0*/  FMUL.FTZ R84, R84, R23.reuse ;  /* 0x0000001754547220 */ /* 0x080fe40000410000 */
[----:B------:R-:W-:Y:S01]  /*13ec0*/  FMUL.FTZ R85, R85, R23 ;  /* 0x0000001755557220 */ /* 0x000fe20000410000 */
[----:B-1----:R-:W-:Y:S01]  /*13ed0*/  HMMA.16816.F32.BF16 R180, R8, R26, R96 ;  /* 0x0000001a08b4723c */ /* 0x002fe20000041860 */
[----:B------:R-:W-:-:S02]  /*13ee0*/  FMUL.FTZ R86, R86, R22 ;  /* 0x0000001656567220 */ /* 0x000fc40000410000 */
[----:B------:R-:W-:Y:S02]  /*13ef0*/  FMUL.FTZ R87, R87, R22 ;  /* 0x0000001657577220 */ /* 0x000fe40000410000 */
[----:B------:R-:W-:Y:S02]  /*13f00*/  FMUL.FTZ R116, R116, R23 ;  /* 0x0000001774747220 */ /* 0x000fe40000410000 */
[----:B------:R-:W-:Y:S01]  /*13f10*/  IMAD.MOV.U32 R97, RZ, RZ, R2 ;  /* 0x000000ffff617224 */ /* 0x000fe200078e0002 */
[----:B------:R-:W-:Y:S01]  /*13f20*/  HMMA.16816.F32.BF16 R52, R4, R38, R124 ;  /* 0x000000260434723c */ /* 0x000fe2000004187c */
[----:B------:R-:W-:Y:S02]  /*13f30*/  FFMA.FTZ R2, R234, c[0x0][0x23c], -R0 ;  /* 0x00008f00ea027a23 */ /* 0x000fe40000010800 */
[----:B------:R-:W-:Y:S02]  /*13f40*/  IMAD.MOV.U32 R96, RZ, RZ, R176 ;  /* 0x000000ffff607224 */ /* 0x000fe400078e00b0 */
[----:B------:R1:W-:Y:S01]  /*13f50*/  MUFU.EX2 R32, R2 ;  /* 0x0000000200207308 */ /* 0x0003e20000000800 */
[----:B------:R-:W-:Y:S01]  /*13f60*/  IMAD.MOV.U32 R99, RZ, RZ, R3 ;  /* 0x000000ffff637224 */ /* 0x000fe200078e0003 */
[----:B------:R-:W-:Y:S01]  /*13f70*/  MOV R127, R51 ;  /* 0x00000033007f7202 */ /* 0x000fe20000000f00 */
[----:B------:R-:W-:Y:S01]  /*13f80*/  HMMA.16816.F32.BF16 R176, R8, R34, R112 ;  /* 0x0000002208b0723c */ /* 0x000fe20000041870 */
[----:B------:R-:W-:Y:S01]  /*13f90*/  MOV R51, R192 ;  /* 0x000000c000337202 */ /* 0x000fe20000000f00 */
[----:B------:R-:W-:Y:S01]  /*13fa0*/  IMAD.MOV.U32 R98, RZ, RZ, R15 ;  /* 0x000000ffff627224 */ /* 0x000fe200078e000f */
[----:B------:R-:W-:Y:S01]  /*13fb0*/  LDSM.16.MT88.4 R112, [R210+0xb800] ;  /* 0x00b80000d270783b */ /* 0x000fe20000004200 */
[----:B------:R-:W-:-:S02]  /*13fc0*/  FMUL.FTZ R117, R117, R23 ;  /* 0x0000001775757220 */ /* 0x000fc40000410000 */
[-C--:B------:R-:W-:Y:S02]  /*13fd0*/  FMUL.FTZ R118, R118, R22.reuse ;  /* 0x0000001676767220 */ /* 0x080fe40000410000 */
[C---:B------:R-:W-:Y:S01]  /*13fe0*/  HMMA.16816.F32.BF16 R88, R4.reuse, R24, R88 ;  /* 0x000000180458723c */ /* 0x040fe20000041858 */
[-C--:B------:R-:W-:Y:S02]  /*13ff0*/  FMUL.FTZ R119, R119, R22.reuse ;  /* 0x0000001677777220 */ /* 0x080fe40000410000 */
[-C--:B------:R-:W-:Y:S02]  /*14000*/  FMUL.FTZ R128, R128, R23.reuse ;  /* 0x0000001780807220 */ /* 0x080fe40000410000 */
[----:B-1----:R-:W-:Y:S02]  /*14010*/  FFMA.FTZ R2, R233, c[0x0][0x23c], -R0 ;  /* 0x00008f00e9027a23 */ /* 0x002fe40000010800 */
[----:B------:R-:W-:Y:S01]  /*14020*/  FMUL.FTZ R129, R129, R23 ;  /* 0x0000001781817220 */ /* 0x000fe20000410000 */
[----:B------:R-:W-:Y:S01]  /*14030*/  HMMA.16816.F32.BF16 R92, R4, R26, R92 ;  /* 0x0000001a045c723c */ /* 0x000fe2000004185c */
[----:B------:R1:W2:Y:S01]  /*14040*/  MUFU.EX2 R33, R2 ;  /* 0x0000000200217308 */ /* 0x0002a20000000800 */
[----:B------:R-:W-:-:S02]  /*14050*/  FMUL.FTZ R130, R130, R22 ;  /* 0x0000001682827220 */ /* 0x000fc40000410000 */
[----:B------:R-:W-:Y:S02]  /*14060*/  FMUL.FTZ R131, R131, R22 ;  /* 0x0000001683837220 */ /* 0x000fe40000410000 */
[----:B------:R-:W-:Y:S02]  /*14070*/  IMAD.MOV.U32 R124, RZ, RZ, R173 ;  /* 0x000000ffff7c7224 */ /* 0x000fe400078e00ad */
[C---:B------:R-:W-:Y:S01]  /*14080*/  HMMA.16816.F32.BF16 R68, R8.reuse, R16, R68 ;  /* 0x000000100844723c */ /* 0x040fe20000041844 */
[----:B------:R-:W-:Y:S02]  /*14090*/  FFMA.FTZ R5, R235, c[0x0][0x23c], -R12 ;  /* 0x00008f00eb057a23 */ /* 0x000fe4000001080c */
[----:B------:R-:W-:Y:S02]  /*140a0*/  IMAD.MOV.U32 R125, RZ, RZ, R172 ;  /* 0x000000ffff7d7224 */ /* 0x000fe400078e00ac */
[----:B------:R3:W-:Y:S01]  /*140b0*/  MUFU.EX2 R30, R5 ;  /* 0x00000005001e7308 */ /* 0x0007e20000000800 */
[----:B------:R-:W-:Y:S01]  /*140c0*/  IMAD.MOV.U32 R126, RZ, RZ, R159 ;  /* 0x000000ffff7e7224 */ /* 0x000fe200078e009f */
[----:B------:R-:W-:Y:S01]  /*140d0*/  LDSM.16.MT88.4 R172, [R207+0xa800] ;  /* 0x00a80000cfac783b */ /* 0x000fe20000004200 */
[----:B------:R-:W-:Y:S01]  /*140e0*/  HMMA.16816.F32.BF16 R192, R8, R18, R80 ;  /* 0x0000001208c0723c */ /* 0x000fe20000041850 */
[----:B-1----:R-:W-:-:S02]  /*140f0*/  FFMA.FTZ R2, R200, c[0x0][0x23c], -R0 ;  /* 0x00008f00c8027a23 */ /* 0x002fc40000010800 */
[----:B------:R-:W-:Y:S02]  /*14100*/  FFMA.FTZ R0, R199, c[0x0][0x23c], -R0 ;  /* 0x00008f00c7007a23 */ /* 0x000fe40000010800 */
[----:B------:R1:W-:Y:S01]  /*14110*/  MUFU.EX2 R34, R2 ;  /* 0x0000000200227308 */ /* 0x0003e20000000800 */
[----:B------:R-:W-:Y:S01]  /*14120*/  IMAD.MOV.U32 R65, RZ, RZ, R158 ;  /* 0x000000ffff417224 */ /* 0x000fe200078e009e */
[----:B------:R-:W-:Y:S01]  /*14130*/  MOV R80, R141 ;  /* 0x0000008d00507202 */ /* 0x000fe20000000f00 */
[----:B------:R-:W-:Y:S01]  /*14140*/  HMMA.16816.F32.BF16 R84, R8, R24, R84 ;  /* 0x000000180854723c */ /* 0x000fe20000041854 */
[----:B------:R-:W-:Y:S02]  /*14150*/  IMAD.MOV.U32 R83, RZ, RZ, R143 ;  /* 0x000000ffff537224 */ /* 0x000fe400078e008f */
[----:B------:R-:W-:Y:S02]  /*14160*/  IMAD.MOV.U32 R81, RZ, RZ, R142 ;  /* 0x000000ffff517224 */ /* 0x000fe400078e008e */
[----:B------:R4:W5:Y:S01]  /*14170*/  MUFU.EX2 R35, R0 ;  /* 0x0000000000237308 */ /* 0x0009620000000800 */
[----:B---3--:R-:W-:-:S02]  /*14180*/  FFMA.FTZ R5, R244, c[0x0][0x23c], -R13 ;  /* 0x00008f00f4057a23 */ /* 0x008fc4000001080d */
[----:B------:R-:W-:Y:S01]  /*14190*/  HMMA.16816.F32.BF16 R116, R8, R36, R116 ;  /* 0x000000240874723c */ /* 0x000fe20000041874 */
[----:B------:R-:W-:Y:S02]  /*141a0*/  IMAD.MOV.U32 R64, RZ, RZ, R157 ;  /* 0x000000ffff407224 */ /* 0x000fe400078e009d */
[----:B------:R-:W-:Y:S02]  /*141b0*/  IMAD.MOV.U32 R82, RZ, RZ, R156 ;  /* 0x000000ffff527224 */ /* 0x000fe400078e009c */
[----:B-1----:R-:W-:Y:S01]  /*141c0*/  IMAD.WIDE.U32 R2, R246, -0x2daee0ad, RZ ;  /* 0xd2511f53f6027825 */ /* 0x002fe200078e00ff */
[----:B------:R-:W-:Y:S01]  /*141d0*/  MUFU.EX2 R26, R5 ;  /* 0x00000005001a7308 */ /* 0x000fe20000000800 */
[----:B------:R-:W1:Y:S01]  /*141e0*/  LDSM.16.MT88.4 R156, [R205+0xa800] ;  /* 0x00a80000cd9c783b */ /* 0x000e620000004200 */
[----:B------:R-:W-:Y:S01]  /*141f0*/  MOV R37, R98 ;  /* 0x0000006200257202 */ /* 0x000fe20000000f00 */
[----:B------:R-:W-:Y:S01]  /*14200*/  IMAD.MOV.U32 R36, RZ, RZ, R97 ;  /* 0x000000ffff247224 */ /* 0x000fe200078e0061 */
[----:B------:R-:W-:Y:S01]  /*14210*/  LOP3.LUT R4, R3, UR17, R186, 0x96, !PT ;  /* 0x0000001103047c12 */ /* 0x000fe2000f8e96ba */
[----:B------:R-:W-:Y:S01]  /*14220*/  IMAD.MOV.U32 R97, RZ, RZ, R82 ;  /* 0x000000ffff617224 */ /* 0x000fe200078e0052 */
[----:B------:R-:W-:Y:S01]  /*14230*/  LOP3.LUT R7, R2, 0xffff, RZ, 0xc0, !PT ;  /* 0x0000ffff02077812 */ /* 0x000fe200078ec0ff */
[----:B----4-:R-:W-:Y:S01]  /*14240*/  FFMA.FTZ R0, R242, c[0x0][0x23c], -R12 ;  /* 0x00008f00f2007a23 */ /* 0x010fe2000001080c */
[----:B------:R-:W-:Y:S01]  /*14250*/  LOP3.LUT R17, R2, 0xff, RZ, 0xc0, !PT ;  /* 0x000000ff02117812 */ /* 0x000fe200078ec0ff */
[----:B------:R-:W-:Y:S01]  /*14260*/  IMAD.MOV.U32 R98, RZ, RZ, R83 ;  /* 0x000000ffff627224 */ /* 0x000fe200078e0053 */
[--C-:B------:R-:W-:Y:S01]  /*14270*/  SHF.R.U32.HI R16, RZ, 0x10, R2.reuse ;  /* 0x00000010ff107819 */ /* 0x100fe20000011602 */
[----:B------:R3:W-:Y:S01]  /*14280*/  MUFU.EX2 R28, R0 ;  /* 0x00000000001c7308 */ /* 0x0007e20000000800 */
[----:B------:R-:W-:Y:S01]  /*14290*/  SHF.R.U32.HI R18, RZ, 0x18, R2 ;  /* 0x00000018ff127819 */ /* 0x000fe20000011602 */
[----:B------:R-:W-:Y:S01]  /*142a0*/  IMAD.WIDE.U32 R2, R245, -0x2daee0ad, RZ ;  /* 0xd2511f53f5027825 */ /* 0x000fe200078e00ff */
[----:B------:R-:W-:-:S03]  /*142b0*/  MOV R246, R50 ;  /* 0x0000003200f67202 */ /* 0x000fc60000000f00 */
[----:B------:R-:W-:Y:S01]  /*142c0*/  IMAD.MOV.U32 R82, RZ, RZ, R125 ;  /* 0x000000ffff527224 */ /* 0x000fe200078e007d */
[----:B------:R-:W-:Y:S01]  /*142d0*/  LOP3.LUT R6, R2, 0xffff, RZ, 0xc0, !PT ;  /* 0x0000ffff02067812 */ /* 0x000fe200078ec0ff */
[----:B------:R-:W-:Y:S01]  /*142e0*/  IMAD.MOV.U32 R83, RZ, RZ, R126 ;  /* 0x000000ffff537224 */ /* 0x000fe200078e007e */
[--C-:B------:R-:W-:Y:S01]  /*142f0*/  SHF.R.U32.HI R15, RZ, 0x10, R2.reuse ;  /* 0x00000010ff0f7819 */ /* 0x100fe20000011602 */
[----:B------:R-:W-:Y:S01]  /*14300*/  IMAD.MOV.U32 R242, RZ, RZ, R127 ;  /* 0x000000fffff27224 */ /* 0x000fe200078e007f */
[----:B------:R-:W-:Y:S01]  /*14310*/  SHF.R.U32.HI R19, RZ, 0x18, R2 ;  /* 0x00000018ff137819 */ /* 0x000fe20000011602 */
[----:B------:R-:W-:Y:S02]  /*14320*/  IMAD.MOV.U32 R199, RZ, RZ, R49 ;  /* 0x000000ffffc77224 */ /* 0x000fe400078e0031 */
[----:B------:R-:W-:Y:S02]  /*14330*/  IMAD.MOV.U32 R186, RZ, RZ, R48 ;  /* 0x000000ffffba7224 */ /* 0x000fe400078e0030 */
[----:B---3--:R-:W-:-:S02]  /*14340*/  FFMA.FTZ R0, R241, c[0x0][0x23c], -R12 ;  /* 0x00008f00f1007a23 */ /* 0x008fc4000001080c */
[----:B------:R-:W-:Y:S02]  /*14350*/  IMAD.MOV.U32 R200, RZ, RZ, R51 ;  /* 0x000000ffffc87224 */ /* 0x000fe400078e0033 */
[----:B------:R3:W-:Y:S01]  /*14360*/  MUFU.EX2 R29, R0 ;  /* 0x00000000001d7308 */ /* 0x0007e20000000800 */
[----:B------:R-:W-:Y:S01]  /*14370*/  IMAD.MOV.U32 R233, RZ, RZ, R66 ;  /* 0x000000ffffe97224 */ /* 0x000fe200078e0042 */
[----:B------:R-:W-:Y:S01]  /*14380*/  LDSM.16.MT88.4 R48, [R210+0xa800] ;  /* 0x00a80000d230783b */ /* 0x000fe20000004200 */
[----:B------:R-:W-:Y:S02]  /*14390*/  IMAD.MOV.U32 R234, RZ, RZ, R67 ;  /* 0x000000ffffea7224 */ /* 0x000fe400078e0043 */
[----:B---3--:R-:W-:Y:S01]  /*143a0*/  FFMA.FTZ R0, R238, c[0x0][0x23c], -R12 ;  /* 0x00008f00ee007a23 */ /* 0x008fe2000001080c */
[----:B------:R-:W-:Y:S02]  /*143b0*/  LOP3.LUT R12, R2, 0xff, RZ, 0xc0, !PT ;  /* 0x000000ff020c7812 */ /* 0x000fe400078ec0ff */
[----:B------:R-:W-:Y:S01]  /*143c0*/  SHF.R.U32.HI R2, RZ, 0x8, R7 ;  /* 0x00000008ff027819 */ /* 0x000fe20000011607 */
[----:B------:R3:W4:Y:S03]  /*143d0*/  MUFU.EX2 R31, R0 ;  /* 0x00000000001f7308 */ /* 0x0007260000000800 */
[----:B------:R-:W-:-:S02]  /*143e0*/  PRMT R17, R17, 0x5410, R2 ;  /* 0x0000541011117816 */ /* 0x000fc40000000002 */
[----:B------:R-:W-:Y:S02]  /*143f0*/  SHF.R.U32.HI R2, RZ, 0x8, R6 ;  /* 0x00000008ff027819 */ /* 0x000fe40000011606 */
[----:B------:R-:W-:Y:S02]  /*14400*/  LOP3.LUT R6, R15, 0xff, RZ, 0xc0, !PT ;  /* 0x000000ff0f067812 */ /* 0x000fe400078ec0ff */
[----:B---3--:R-:W-:Y:S01]  /*14410*/  LOP3.LUT R0, R3, UR17, R138, 0x96, !PT ;  /* 0x0000001103007c12 */ /* 0x008fe2000f8e968a */
[----:B------:R-:W-:-:S03]  /*14420*/  FFMA.FTZ R3, R243, c[0x0][0x23c], -R13 ;  /* 0x00008f00f3037a23 */ /* 0x000fc6000001080d */
[----:B------:R-:W-:Y:S01]  /*14430*/  SHF.R.U32.HI R7, RZ, 0x10, R0 ;  /* 0x00000010ff077819 */ /* 0x000fe20000011600 */
[----:B------:R3:W1:Y:S02]  /*14440*/  MUFU.EX2 R27, R3 ;  /* 0x00000003001b7308 */ /* 0x0006640000000800 */
[----:B---3--:R-:W-:Y:S02]  /*14450*/  LOP3.LUT R3, R16, 0xff, RZ, 0xc0, !PT ;  /* 0x000000ff10037812 */ /* 0x008fe400078ec0ff */
[----:B------:R-:W-:Y:S02]  /*14460*/  PRMT R16, R12, 0x5410, R2 ;  /* 0x000054100c107816 */ /* 0x000fe40000000002 */
[----:B------:R-:W-:Y:S02]  /*14470*/  LOP3.LUT R2, R4, 0xffff, RZ, 0xc0, !PT ;  /* 0x0000ffff04027812 */ /* 0x000fe400078ec0ff */
[----:B------:R-:W-:Y:S01]  /*14480*/  PRMT R18, R3, 0x5410, R18 ;  /* 0x0000541003127816 */ /* 0x000fe20000000012 */
[----:B------:R-:W-:Y:S01]  /*14490*/  FFMA.FTZ R3, R140, c[0x0][0x23c], -R13 ;  /* 0x00008f008c037a23 */ /* 0x000fe2000001080d */
[----:B------:R-:W-:Y:S01]  /*144a0*/  SHF.R.U32.HI R5, RZ, 0x8, R2 ;  /* 0x00000008ff057819 */ /* 0x000fe20000011602 */
[----:B------:R-:W-:Y:S01]  /*144b0*/  HMMA.16816.F32.BF16 R140, R8, R38, R128 ;  /* 0x00000026088c723c */ /* 0x000fe20000041880 */
[----:B------:R-:W-:Y:S01]  /*144c0*/  LOP3.LUT R2, R4, 0xff, RZ, 0xc0, !PT ;  /* 0x000000ff04027812 */ /* 0x000fe200078ec0ff */
[----:B------:R3:W-:Y:S03]  /*144d0*/  MUFU.EX2 R25, R3 ;  /* 0x0000000300197308 */ /* 0x0007e60000000800 */
[----:B------:R-:W-:-:S02]  /*144e0*/  PRMT R12, R2, 0x5410, R5 ;  /* 0x00005410020c7816 */ /* 0x000fc40000000005 */
[C---:B------:R-:W-:Y:S01]  /*144f0*/  LOP3.LUT R2, R0.reuse, 0xffff, RZ, 0xc0, !PT ;  /* 0x0000ffff00027812 */ /* 0x040fe200078ec0ff */
[----:B------:R-:W-:Y:S01]  /*14500*/  IMAD.MOV.U32 R38, RZ, RZ, R99 ;  /* 0x000000ffff267224 */ /* 0x000fe200078e0063 */
[----:B------:R-:W-:Y:S01]  /*14510*/  SHF.R.U32.HI R5, RZ, 0x10, R4 ;  /* 0x00000010ff057819 */ /* 0x000fe20000011604 */
[----:B------:R-:W-:Y:S01]  /*14520*/  IMAD.MOV.U32 R39, RZ, RZ, R80 ;  /* 0x000000ffff277224 */ /* 0x000fe200078e0050 */
[----:B------:R-:W-:Y:S01]  /*14530*/  LOP3.LUT R8, R0, 0xff, RZ, 0xc0, !PT ;  /* 0x000000ff00087812 */ /* 0x000fe200078ec0ff */
[----:B------:R-:W-:Y:S01]  /*14540*/  IMAD.MOV.U32 R80, RZ, RZ, R65 ;  /* 0x000000ffff507224 */ /* 0x000fe200078e0041 */
[----:B------:R-:W-:Y:S02]  /*14550*/  SHF.R.U32.HI R2, RZ, 0x8, R2 ;  /* 0x00000008ff027819 */ /* 0x000fe40000011602 */
[----:B------:R-:W-:Y:S02]  /*14560*/  SHF.R.U32.HI R9, RZ, 0x18, R4 ;  /* 0x00000018ff097819 */ /* 0x000fe40000011604 */
[----:B------:R-:W-:Y:S01]  /*14570*/  LOP3.LUT R4, R5, 0xff, RZ, 0xc0, !PT ;  /* 0x000000ff05047812 */ /* 0x000fe200078ec0ff */
[----:B---3--:R-:W-:Y:S01]  /*14580*/  FFMA.FTZ R3, R132, c[0x0][0x23c], -R13 ;  /* 0x00008f0084037a23 */ /* 0x008fe2000001080d */
[----:B------:R-:W-:Y:S01]  /*14590*/  PRMT R13, R6, 0x5410, R19 ;  /* 0x00005410060d7816 */ /* 0x000fe20000000013 */
[--C-:B------:R-:W-:Y:S01]  /*145a0*/  HSET2.LE.AND R5, R17, R96.reuse, PT ;  /* 0x0000006011057233 */ /* 0x100fe20003803000 */
[----:B------:R-:W-:Y:S01]  /*145b0*/  SHF.R.U32.HI R6, RZ, 0x18, R0 ;  /* 0x00000018ff067819 */ /* 0x000fe20000011600 */
[----:B------:R3:W1:Y:S01]  /*145c0*/  MUFU.EX2 R24, R3 ;  /* 0x0000000300187308 */ /* 0x0006620000000800 */
[----:B------:R-:W-:Y:S01]  /*145d0*/  LOP3.LUT R0, R7, 0xff, RZ, 0xc0, !PT ;  /* 0x000000ff07007812 */ /* 0x000fe200078ec0ff */
[----:B------:R-:W-:Y:S01]  /*145e0*/  HSET2.LE.AND R10, R13, R96, PT ;  /* 0x000000600d0a7233 */ /* 0x000fe20003803000 */
[----:B------:R-:W-:-:S02]  /*145f0*/  PRMT R7, R8, 0x5410, R2 ;  /* 0x0000541008077816 */ /* 0x000fc40000000002 */
[----:B------:R-:W-:Y:S01]  /*14600*/  PRMT R2, R0, 0x5410, R6 ;  /* 0x0000541000027816 */ /* 0x000fe20000000006 */
[--C-:B------:R-:W-:Y:S01]  /*14610*/  FFMA.FTZ R0, R190, c[0x0][0x23c], -R14.reuse ;  /* 0x00008f00be007a23 */ /* 0x100fe2000001080e */
[----:B------:R-:W-:Y:S01]  /*14620*/  PRMT R11, R4, 0x5410, R9 ;  /* 0x00005410040b7816 */ /* 0x000fe20000000009 */
[--C-:B------:R-:W-:Y:S01]  /*14630*/  FFMA.FTZ R4, R189, c[0x0][0x23c], -R14.reuse ;  /* 0x00008f00bd047a23 */ /* 0x100fe2000001080e */
[--C-:B------:R-:W-:Y:S01]  /*14640*/  HSET2.LE.AND R6, R18, R96.reuse, PT ;  /* 0x0000006012067233 */ /* 0x100fe20003803000 */
[----:B------:R-:W-:Y:S01]  /*14650*/  MOV R99, R64 ;  /* 0x0000004000637202 */ /* 0x000fe20000000f00 */
[--C-:B------:R-:W-:Y:S01]  /*14660*/  HSET2.LE.AND R8, R2, R96.reuse, PT ;  /* 0x0000006002087233 */ /* 0x100fe20003803000 */
[----:B--2---:R-:W-:Y:S01]  /*14670*/  F2FP.BF16.PACK_AB R2, R33, R32 ;  /* 0x000000202102723e */ /* 0x004fe200000010ff */
[--C-:B------:R-:W-:Y:S01]  /*14680*/  HSET2.LE.AND R7, R7, R96.reuse, PT ;  /* 0x0000006007077233 */ /* 0x100fe20003803000 */
[----:B------:R-:W-:Y:S01]  /*14690*/  LDSM.16.MT88.4 R64, [R209+0xa800] ;  /* 0x00a80000d140783b */ /* 0x000fe20000004200 */
[----:B------:R-:W-:Y:S01]  /*146a0*/  HSET2.LE.AND R9, R16, R96, PT ;  /* 0x0000006010097233 */ /* 0x000fe20003803000 */
[----:B---3--:R-:W-:-:S04]  /*146b0*/  FFMA.FTZ R3, R133, c[0x0][0x23c], -R14 ;  /* 0x00008f0085037a23 */ /* 0x008fc8000001080e */
[----:B------:R2:W-:Y:S02]  /*146c0*/  MUFU.EX2 R19, R3 ;  /* 0x0000000300137308 */ /* 0x0005e40000000800 */
[----:B--2---:R-:W-:-:S06]  /*146d0*/  FFMA.FTZ R3, R187, c[0x0][0x23c], -R14 ;  /* 0x00008f00bb037a23 */ /* 0x004fcc000001080e */
[----:B------:R2:W-:Y:S08]  /*146e0*/  MUFU.EX2 R14, R0 ;  /* 0x00000000000e7308 */ /* 0x0005f00000000800 */
[----:B------:R3:W-:Y:S01]  /*146f0*/  MUFU.EX2 R15, R3 ;  /* 0x00000003000f7308 */ /* 0x0007e20000000800 */
[----:B--2---:R-:W-:-:S05]  /*14700*/  HSET2.LE.AND R0, R12, R96, PT ;  /* 0x000000600c007233 */ /* 0x004fca0003803000 */
[----:B------:R-:W-:Y:S02]  /*14710*/  LOP3.LUT R128, R0, R2, RZ, 0xc0, !PT ;  /* 0x0000000200807212 */ /* 0x000fe400078ec0ff */
[----:B-----5:R-:W-:Y:S01]  /*14720*/  F2FP.BF16.PACK_AB R2, R35, R34 ;  /* 0x000000222302723e */ /* 0x020fe200000010ff */
[----:B---3--:R-:W-:Y:S01]  /*14730*/  HSET2.LE.AND R3, R11, R96, PT ;  /* 0x000000600b037233 */ /* 0x008fe20003803000 */
[----:B----4-:R-:W-:Y:S01]  /*14740*/  F2FP.BF16.PACK_AB R0, R30, R31 ;  /* 0x0000001f1e00723e */ /* 0x010fe200000010ff */
[----:B------:R2:W3:Y:S01]  /*14750*/  MUFU.EX2 R11, R4 ;  /* 0x00000004000b7308 */ /* 0x0004e20000000800 */
[----:B------:R-:W-:Y:S01]  /*14760*/  LOP3.LUT R130, R5, R2, RZ, 0xc0, !PT ;  /* 0x0000000205827212 */ /* 0x000fe200078ec0ff */
[----:B------:R-:W-:Y:S01]  /*14770*/  IMAD.MOV.U32 R96, RZ, RZ, R81 ;  /* 0x000000ffff607224 */ /* 0x000fe200078e0051 */
[----:B-1----:R-:W-:Y:S01]  /*14780*/  F2FP.BF16.PACK_AB R2, R26, R27 ;  /* 0x0000001b1a02723e */ /* 0x002fe200000010ff */
[----:B------:R-:W-:Y:S01]  /*14790*/  IMAD.MOV.U32 R81, RZ, RZ, R124 ;  /* 0x000000ffff517224 */ /* 0x000fe200078e007c */
[----:B------:R-:W-:-:S02]  /*147a0*/  LOP3.LUT R131, R6, R0, RZ, 0xc0, !PT ;  /* 0x0000000006837212 */ /* 0x000fc400078ec0ff */
[----:B------:R-:W-:Y:S02]  /*147b0*/  LOP3.LUT R124, R7, R2, RZ, 0xc0, !PT ;  /* 0x00000002077c7212 */ /* 0x000fe400078ec0ff */
[----:B------:R-:W-:-:S04]  /*147c0*/  F2FP.BF16.PACK_AB R0, R24, R25 ;  /* 0x000000191800723e */ /* 0x000fc800000010ff */
[----:B------:R-:W-:Y:S01]  /*147d0*/  LOP3.LUT R126, R9, R0, RZ, 0xc0, !PT ;  /* 0x00000000097e7212 */ /* 0x000fe200078ec0ff */
[----:B------:R-:W-:Y:S01]  /*147e0*/  FFMA.FTZ R9, R200, R23, R240 ;  /* 0x00000017c8097223 */ /* 0x000fe200000100f0 */
[----:B--2---:R-:W-:Y:S01]  /*147f0*/  F2FP.BF16.PACK_AB R4, R29, R28 ;  /* 0x0000001c1d04723e */ /* 0x004fe200000010ff */
[----:B------:R-:W-:Y:S01]  /*14800*/  FFMA.FTZ R0, R247, R20, R188 ;  /* 0x00000014f7007223 */ /* 0x000fe200000100bc */
[----:B---3--:R-:W-:Y:S01]  /*14810*/  F2FP.BF16.PACK_AB R2, R11, R14 ;  /* 0x0000000e0b02723e */ /* 0x008fe200000010ff */
[----:B------:R-:W-:Y:S01]  /*14820*/  FADD.FTZ R9, R236, R9 ;  /* 0x00000009ec097221 */ /* 0x000fe20000010000 */
[----:B------:R-:W-:Y:S02]  /*14830*/  LOP3.LUT R129, R3, R4, RZ, 0xc0, !PT ;  /* 0x0000000403817212 */ /* 0x000fe400078ec0ff */
[----:B------:R-:W1:Y:S01]  /*14840*/  LDSM.16.MT88.4 R4, [R209+0xb800] ;  /* 0x00b80000d104783b */ /* 0x000e620000004200 */
[----:B------:R-:W-:Y:S02]  /*14850*/  F2FP.BF16.PACK_AB R3, R15, R19 ;  /* 0x000000130f03723e */ /* 0x000fe400000010ff */
[----:B------:R-:W-:Y:S01]  /*14860*/  LOP3.LUT R127, R10, R2, RZ, 0xc0, !PT ;  /* 0x000000020a7f7212 */ /* 0x000fe200078ec0ff */
[----:B------:R-:W-:Y:S01]  /*14870*/  FFMA.FTZ R2, R234, R21, R198 ;  /* 0x00000015ea027223 */ /* 0x000fe200000100c6 */
[----:B------:R-:W-:Y:S01]  /*14880*/  LOP3.LUT R125, R8, R3, RZ, 0xc0, !PT ;  /* 0x00000003087d7212 */ /* 0x000fe200078ec0ff */
[----:B------:R-:W-:Y:S01]  /*14890*/  HMMA.16816.F32.BF16 R144, R128, R156, R144 ;  /* 0x0000009c8090723c */ /* 0x000fe20000041890 */
[----:B------:R-:W-:-:S04]  /*148a0*/  FFMA.FTZ R3, R233, R22, R232 ;  /* 0x00000016e9037223 */ /* 0x000fc800000100e8 */
[----:B------:R-:W-:Y:S02]  /*148b0*/  FADD.FTZ R8, R203, R3 ;  /* 0x00000003cb087221 */ /* 0x000fe40000010000 */
[----:B------:R-:W-:Y:S01]  /*148c0*/  FADD.FTZ R3, R237, R9 ;  /* 0x00000009ed037221 */ /* 0x000fe20000010000 */
[C---:B------:R-:W-:Y:S08]  /*148d0*/  HMMA.16816.F32.BF16 R148, R124.reuse, R156, R148 ;  /* 0x0000009c7c94723c */ /* 0x040ff00000041894 */
[----:B------:R-:W-:Y:S08]  /*148e0*/  HMMA.16816.F32.BF16 R152, R124, R158, R152 ;  /* 0x0000009e7c98723c */ /* 0x000ff00000041898 */
[-C--:B------:R-:W-:Y:S08]  /*148f0*/  HMMA.16816.F32.BF16 R160, R128, R172.reuse, R160 ;  /* 0x000000ac80a0723c */ /* 0x080ff000000418a0 */
[C---:B------:R-:W-:Y:S08]  /*14900*/  HMMA.16816.F32.BF16 R164, R124.reuse, R172, R164 ;  /* 0x000000ac7ca4723c */ /* 0x040ff000000418a4 */
[----:B------:R-:W-:Y:S08]  /*14910*/  HMMA.16816.F32.BF16 R168, R124, R174, R168 ;  /* 0x000000ae7ca8723c */ /* 0x000ff000000418a8 */
[C---:B------:R-:W-:Y:S01]  /*14920*/  HMMA.16816.F32.BF16 R156, R128.reuse, R158, R96 ;  /* 0x0000009e809c723c */ /* 0x040fe20000041860 */
[----:B------:R-:W-:Y:S07]  /*14930*/  LDSM.16.MT88.4 R96, [R207+0xb800] ;  /* 0x00b80000cf60783b */ /* 0x000fee0000004200 */
[----:B------:R-:W-:Y:S01]  /*14940*/  HMMA.16816.F32.BF16 R172, R128, R174, R80 ;  /* 0x000000ae80ac723c */ /* 0x000fe20000041850 */
[----:B------:R-:W2:Y:S07]  /*14950*/  LDSM.16.MT88.4 R80, [R205+0xb800] ;  /* 0x00b80000cd50783b */ /* 0x000eae0000004200 */
[-C--:B-1----:R-:W-:Y:S08]  /*14960*/  HMMA.16816.F32.BF16 R120, R124, R4.reuse, R120 ;  /* 0x000000047c78723c */ /* 0x082ff00000041878 */
[----:B------:R-:W-:Y:S07]  /*14970*/  HMMA.16816.F32.BF16 R116, R128, R4, R116 ;  /* 0x000000048074723c */ /* 0x000fee0000041874 */
        /* <DEDUP_REMOVED lines=26> */
[C---:B------:R-:W-:Y:S01]  /*14b20*/  HMMA.16816.F32.BF16 R76, R124.reuse, R82, R76 ;  /* 0x000000527c4c723c */ /* 0x040fe2000004184c */
[----:B------:R-:W-:Y:S02]  /*14b30*/  FADD.FTZ R4, R35, R4 ;  /* 0x0000000423047221 */ /* 0x000fe40000010000 */
[----:B------:R-:W-:Y:S02]  /*14b40*/  FADD.FTZ R3, R30, R3 ;  /* 0x000000031e037221 */ /* 0x000fe40000010000 */
[----:B------:R-:W-:Y:S01]  /*14b50*/  FADD.FTZ R2, R24, R2 ;  /* 0x0000000218027221 */ /* 0x000fe20000010000 */
[----:B------:R1:W-:Y:S01]  /*14b60*/  STL [R1+0x18], R4 ;  /* 0x0000180401007387 */ /* 0x0003e20000100800 */
[----:B------:R-:W-:Y:S01]  /*14b70*/  FADD.FTZ R0, R11, R0 ;  /* 0x000000000b007221 */ /* 0x000fe20000010000 */
[C---:B------:R-:W-:Y:S02]  /*14b80*/  HMMA.16816.F32.BF16 R88, R124.reuse, R96, R88 ;  /* 0x000000607c58723c */ /* 0x040fe40000041858 */
[----:B------:R1:W-:Y:S04]  /*14b90*/  STL [R1+0x1c], R3 ;  /* 0x00001c0301007387 */ /* 0x0003e80000100800 */
[----:B------:R1:W-:Y:S02]  /*14ba0*/  STL [R1+0x20], R2 ;  /* 0x0000200201007387 */ /* 0x0003e40000100800 */
[C---:B------:R-:W-:Y:S02]  /*14bb0*/  HMMA.16816.F32.BF16 R92, R124.reuse, R98, R92 ;  /* 0x000000627c5c723c */ /* 0x040fe4000004185c */
[----:B------:R1:W-:Y:S06]  /*14bc0*/  STL [R1+0x24], R0 ;  /* 0x0000240001007387 */ /* 0x0003ec0000100800 */
[C---:B------:R-:W-:Y:S08]  /*14bd0*/  HMMA.16816.F32.BF16 R104, R124.reuse, R112, R104 ;  /* 0x000000707c68723c */ /* 0x040ff00000041868 */
[C---:B------:R-:W-:Y:S08]  /*14be0*/  HMMA.16816.F32.BF16 R108, R124.reuse, R114, R108 ;  /* 0x000000727c6c723c */ /* 0x040ff0000004186c */
[----:B------:R-:W-:Y:S07]  /*14bf0*/  HMMA.16816.F32.BF16 R124, R124, R6, R52 ;  /* 0x000000067c7c723c */ /* 0x000fee0000041834 */
[----:B------:R-:W-:Y:S01]  /*14c00*/  MOV R52, R186 ;  /* 0x000000ba00347202 */ /* 0x000fe20000000f00 */
[----:B------:R-:W-:Y:S01]  /*14c10*/  IMAD.MOV.U32 R53, RZ, RZ, R242 ;  /* 0x000000ffff357224 */ /* 0x000fe200078e00f2 */
[----:B------:R-:W-:Y:S01]  /*14c20*/  HMMA.16816.F32.BF16 R36, R128, R48, R36 ;  /* 0x000000308024723c */ /* 0x000fe20000041824 */
[----:B------:R-:W-:-:S02]  /*14c30*/  IMAD.MOV.U32 R54, RZ, RZ, R246 ;  /* 0x000000ffff367224 */ /* 0x000fc400078e00f6 */
[----:B------:R-:W-:-:S05]  /*14c40*/  IMAD.MOV.U32 R55, RZ, RZ, R199 ;  /* 0x000000ffff377224 */ /* 0x000fca00078e00c7 */
        /* <DEDUP_REMOVED lines=10> */
.L_x_1442:
[----:B-1----:R-:W-:-:S06]  /*14cf0*/  UISETP.GT.AND UP0, UPT, UR32, UR19, UPT ;  /* 0x000000132000728c */ /* 0x002fcc000bf04270 */
[----:B------:R-:W-:-:S13]  /*14d00*/  PLOP3.LUT P0, PT, PT, PT, UP0, 0x80, 0x0 ;  /* 0x000000000000781c */ /* 0x000fda0003f0f008 */
[----:B------:R-:W-:Y:S05]  /*14d10*/  @!P0 BRA `(.L_x_1455) ;  /* 0x000037a000008947 */ /* 0x000fea0003800000 */
[----:B------:R-:W2:Y:S01]  /*14d20*/  LDL.LU.64 R6, [R1+0x70] ;  /* 0x0000700001067983 */ /* 0x000ea20000300a00 */
[----:B------:R-:W1:Y:S01]  /*14d30*/  LDC.U8 R0, c[0x0][0x2d8] ;  /* 0x0000b600ff007b82 */ /* 0x000e620000000000 */
[----:B------:R-:W-:Y:S01]  /*14d40*/  IMAD.MOV.U32 R132, RZ, RZ, R135 ;  /* 0x000000ffff847224 */ /* 0x000fe200078e0087 */
[----:B------:R-:W-:Y:S01]  /*14d50*/  MOV R3, R136 ;  /* 0x0000008800037202 */ /* 0x000fe20000000f00 */
[----:B------:R-:W2:Y:S01]  /*14d60*/  LDL.LU.64 R4, [R1+0x78] ;  /* 0x0000780001047983 */ /* 0x000ea20000300a00 */
[----:B------:R-:W-:Y:S01]  /*14d70*/  IMAD.MOV.U32 R139, RZ, RZ, R137 ;  /* 0x000000ffff8b7224 */ /* 0x000fe200078e0089 */
[----:B------:R-:W-:Y:S02]  /*14d80*/  MOV R138, R134 ;  /* 0x00000086008a7202 */ /* 0x000fe40000000f00 */
[----:B------:R-:W3:Y:S04]  /*14d90*/  LDL.64 R14, [R1+0x48] ;  /* 0x00004800010e7983 */ /* 0x000ee80000100a00 */
[----:B------:R-:W4:Y:S04]  /*14da0*/  LDL R9, [R1+0x28] ;  /* 0x0000280001097983 */ /* 0x000f280000100800 */
[----:B------:R-:W5:Y:S04]  /*14db0*/  LDL.LU R2, [R1+0x40] ;  /* 0x0000400001027983 */ /* 0x000f680000300800 */
[----:B------:R-:W3:Y:S01]  /*14dc0*/  LDL.LU R8, [R1+0x80] ;  /* 0x0000800001087983 */ /* 0x000ee20000300800 */
[C---:B------:R-:W-:Y:S01]  /*14dd0*/  IADD3 R10, R252.reuse, 0x4, RZ ;  /* 0x00000004fc0a7810 */ /* 0x040fe20007ffe0ff */
[----:B------:R-:W-:Y:S01]  /*14de0*/  IMAD.WIDE.U32 R12, R252, -0x326172a9, RZ ;  /* 0xcd9e8d57fc0c7825 */ /* 0x000fe200078e00ff */
[----:B-1----:R-:W-:-:S03]  /*14df0*/  PRMT R0, R0, 0x7054, R0 ;  /* 0x0000705400007816 */ /* 0x002fc60000000000 */
[----:B------:R-:W-:Y:S01]  /*14e00*/  IMAD.WIDE.U32 R10, R10, -0x326172a9, RZ ;  /* 0xcd9e8d570a0a7825 */ /* 0x000fe200078e00ff */
[----:B------:R3:W-:Y:S04]  /*14e10*/  STL.64 [R1+0x38], R12 ;  /* 0x0000380c01007387 */ /* 0x0007e80000100a00 */
[----:B------:R1:W-:Y:S01]  /*14e20*/  STL.64 [R1+0x30], R10 ;  /* 0x0000300a01007387 */ /* 0x0003e20000100a00 */
[----:B--2---:R-:W-:Y:S01]  /*14e30*/  IMAD.MOV.U32 R5, RZ, RZ, R7 ;  /* 0x000000ffff057224 */ /* 0x004fe200078e0007 */
[-C--:B-----5:R-:W-:Y:S02]  /*14e40*/  LOP3.LUT R0, R13, R2.reuse, RZ, 0x3c, !PT ;  /* 0x000000020d007212 */ /* 0x0a0fe400078e3cff */
[----:B------:R-:W-:Y:S01]  /*14e50*/  LOP3.LUT R2, R11, R2, RZ, 0x3c, !PT ;  /* 0x000000020b027212 */ /* 0x000fe200078e3cff */
[----:B---3--:R-:W-:Y:S01]  /*14e60*/  IMAD.WIDE.U32 R12, R8, -0x2daee0ad, RZ ;  /* 0xd2511f53080c7825 */ /* 0x008fe200078e00ff */
[----:B----4-:R-:W-:-:S03]  /*14e70*/  ISETP.GE.AND P4, PT, R9, c[0x0][0x220], PT ;  /* 0x0000880009007a0c */ /* 0x010fc60003f86270 */
[----:B-1----:R-:W-:Y:S01]  /*14e80*/  IMAD.WIDE.U32 R10, R0, -0x2daee0ad, RZ ;  /* 0xd2511f53000a7825 */ /* 0x002fe200078e00ff */
[----:B------:R1:W-:Y:S03]  /*14e90*/  STL.64 [R1], R12 ;  /* 0x0000000c01007387 */ /* 0x0003e60000100a00 */
[----:B------:R-:W-:Y:S01]  /*14ea0*/  IMAD.WIDE.U32 R8, R2, -0x2daee0ad, RZ ;  /* 0xd2511f5302087825 */ /* 0x000fe200078e00ff */
[----:B------:R1:W-:Y:S04]  /*14eb0*/  STL.64 [R1+0x10], R10 ;  /* 0x0000100a01007387 */ /* 0x0003e80000100a00 */
[----:B------:R1:W-:Y:S04]  /*14ec0*/  STL.64 [R1+0x40], R4 ;  /* 0x0000400401007387 */ /* 0x0003e80000100a00 */
[----:B------:R1:W-:Y:S01]  /*14ed0*/  STL.64 [R1+0x8], R8 ;  /* 0x0000080801007387 */ /* 0x0003e20000100a00 */
[----:B------:R-:W-:Y:S01]  /*14ee0*/  ISETP.GE.AND P5, PT, R14, c[0x0][0x220], PT ;  /* 0x000088000e007a0c */ /* 0x000fe20003fa6270 */
[----:B------:R-:W-:Y:S05]  /*14ef0*/  BRA `(.L_x_1456) ;  /* 0x000002e000007947 */ /* 0x000fea0003800000 */
.L_x_1458:
        /* <DEDUP_REMOVED lines=46> */
.L_x_1456:
        /* <DEDUP_REMOVED lines=55> */
[----:B------:R-:W-:Y:S04]  /*15550*/  LDSM.16.M88.4 R200, [R211] ;  /* 0x00000000d3c8783b */ /* 0x000fe80000000200 */
[-C--:B-1----:R-:W-:Y:S08]  /*15560*/  HMMA.16816.F32.BF16 R12, R28, R18.reuse, RZ ;  /* 0x000000121c0c723c */ /* 0x082ff000000418ff */
        /* <DEDUP_REMOVED lines=10> */
[----:B------:R-:W2:Y:S07]  /*15610*/  LDSM.16.M88.4 R180, [R213+0x8800] ;  /* 0x00880000d5b4783b */ /* 0x000eae0000000200 */
[-C--:B------:R-:W-:Y:S08]  /*15620*/  HMMA.16816.F32.BF16 R20, R176, R188.reuse, R20 ;  /* 0x000000bcb014723c */ /* 0x080ff00000041814 */
[C---:B------:R-:W-:Y:S08]  /*15630*/  HMMA.16816.F32.BF16 R24, R184.reuse, R188, R24 ;  /* 0x000000bcb818723c */ /* 0x040ff00000041818 */
[-C--:B------:R-:W-:Y:S01]  /*15640*/  HMMA.16816.F32.BF16 R28, R184, R190.reuse, R28 ;  /* 0x000000beb81c723c */ /* 0x080fe2000004181c */
[----:B------:R-:W4:Y:S07]  /*15650*/  LDSM.16.M88.4 R184, [R212] ;  /* 0x00000000d4b8783b */ /* 0x000f2e0000000200 */
[----:B------:R-:W-:Y:S01]  /*15660*/  HMMA.16816.F32.BF16 R32, R176, R190, R32 ;  /* 0x000000beb020723c */ /* 0x000fe20000041820 */
[----:B------:R-:W5:Y:S05]  /*15670*/  LDSM.16.M88.4 R176, [R212+0x2000] ;  /* 0x00200000d4b0783b */ /* 0x000f6a0000000200 */
[----:B------:R-:W4:Y:S02]  /*15680*/  LDSM.16.M88.4 R188, [R211+0x800] ;  /* 0x00080000d3bc783b */ /* 0x000f240000000200 */
[-C--:B---3--:R-:W-:Y:S08]  /*15690*/  HMMA.16816.F32.BF16 R4, R192, R196.reuse, R4 ;  /* 0x000000c4c004723c */ /* 0x088ff00000041804 */
[C---:B-1----:R-:W-:Y:S08]  /*156a0*/  HMMA.16816.F32.BF16 R8, R140.reuse, R196, R8 ;  /* 0x000000c48c08723c */ /* 0x042ff00000041808 */
[-C--:B------:R-:W-:Y:S08]  /*156b0*/  HMMA.16816.F32.BF16 R12, R140, R198.reuse, R12 ;  /* 0x000000c68c0c723c */ /* 0x080ff0000004180c */
[C---:B------:R-:W-:Y:S01]  /*156c0*/  HMMA.16816.F32.BF16 R16, R192.reuse, R198, R16 ;  /* 0x000000c6c010723c */ /* 0x040fe20000041810 */
[----:B------:R-:W-:Y:S07]  /*156d0*/  LDSM.16.M88.4 R196, [R204+0x9800] ;  /* 0x00980000ccc4783b */ /* 0x000fee0000000200 */
[-C--:B--2---:R-:W-:Y:S08]  /*156e0*/  HMMA.16816.F32.BF16 R20, R192, R180.reuse, R20 ;  /* 0x000000b4c014723c */ /* 0x084ff00000041814 */
[C---:B------:R-:W-:Y:S08]  /*156f0*/  HMMA.16816.F32.BF16 R24, R140.reuse, R180, R24 ;  /* 0x000000b48c18723c */ /* 0x040ff00000041818 */
[-C--:B------:R-:W-:Y:S01]  /*15700*/  HMMA.16816.F32.BF16 R28, R140, R182.reuse, R28 ;  /* 0x000000b68c1c723c */ /* 0x080fe2000004181c */
[----:B------:R-:W-:Y:S07]  /*15710*/  LDSM.16.M88.4 R140, [R206+0x4000] ;  /* 0x00400000ce8c783b */ /* 0x000fee0000000200 */
[----:B------:R-:W-:Y:S01]  /*15720*/  HMMA.16816.F32.BF16 R32, R192, R182, R32 ;  /* 0x000000b6c020723c */ /* 0x000fe20000041820 */
[----:B------:R-:W1:Y:S05]  /*15730*/  LDSM.16.M88.4 R180, [R204+0x9000] ;  /* 0x00900000ccb4783b */ /* 0x000e6a0000000200 */
[----:B------:R-:W2:Y:S02]  /*15740*/  LDSM.16.M88.4 R192, [R206+0x6000] ;  /* 0x00600000cec0783b */ /* 0x000ea40000000200 */
        /* <DEDUP_REMOVED lines=8> */
[----:B------:R-:W3:Y:S07]  /*157d0*/  LDSM.16.M88.4 R176, [R208+0x4000] ;  /* 0x00400000d0b0783b */ /* 0x000eee0000000200 */
[----:B------:R-:W-:Y:S01]  /*157e0*/  HMMA.16816.F32.BF16 R32, R184, R190, R32 ;  /* 0x000000beb820723c */ /* 0x000fe20000041820 */
[----:B------:R-:W4:Y:S05]  /*157f0*/  LDSM.16.M88.4 R184, [R208+0x6000] ;  /* 0x00600000d0b8783b */ /* 0x000f2a0000000200 */
[----:B------:R-:W-:Y:S02]  /*15800*/  LDSM.16.M88.4 R188, [R214+0x4000] ;  /* 0x00400000d6bc783b */ /* 0x000fe40000000200 */
[-C--:B-1----:R-:W-:Y:S08]  /*15810*/  HMMA.16816.F32.BF16 R4, R140, R180.reuse, R4 ;  /* 0x000000b48c04723c */ /* 0x082ff00000041804 */
[C---:B--2---:R-:W-:Y:S08]  /*15820*/  HMMA.16816.F32.BF16 R8, R192.reuse, R180, R8 ;  /* 0x000000b4c008723c */ /* 0x044ff00000041808 */
[-C--:B------:R-:W-:Y:S08]  /*15830*/  HMMA.16816.F32.BF16 R12, R192, R182.reuse, R12 ;  /* 0x000000b6c00c723c */ /* 0x080ff0000004180c */
[C---:B------:R-:W-:Y:S01]  /*15840*/  HMMA.16816.F32.BF16 R16, R140.reuse, R182, R16 ;  /* 0x000000b68c10723c */ /* 0x040fe20000041810 */
[----:B------:R-:W1:Y:S07]  /*15850*/  LDSM.16.M88.4 R180, [R216] ;  /* 0x00000000d8b4783b */ /* 0x000e6e0000000200 */
[-C--:B------:R-:W-:Y:S08]  /*15860*/  HMMA.16816.F32.BF16 R20, R140, R196.reuse, R20 ;  /* 0x000000c48c14723c */ /* 0x080ff00000041814 */
[C---:B------:R-:W-:Y:S08]  /*15870*/  HMMA.16816.F32.BF16 R24, R192.reuse, R196, R24 ;  /* 0x000000c4c018723c */ /* 0x040ff00000041818 */
[-C--:B------:R-:W-:Y:S01]  /*15880*/  HMMA.16816.F32.BF16 R28, R192, R198.reuse, R28 ;  /* 0x000000c6c01c723c */ /* 0x080fe2000004181c */
[----:B------:R-:W2:Y:S07]  /*15890*/  LDSM.16.M88.4 R192, [R213+0x9000] ;  /* 0x00900000d5c0783b */ /* 0x000eae0000000200 */
[----:B------:R-:W-:Y:S01]  /*158a0*/  HMMA.16816.F32.BF16 R32, R140, R198, R32 ;  /* 0x000000c68c20723c */ /* 0x000fe20000041820 */
[----:B------:R-:W5:Y:S05]  /*158b0*/  LDSM.16.M88.4 R140, [R214+0x6000] ;  /* 0x00600000d68c783b */ /* 0x000f6a0000000200 */
[----:B------:R-:W2:Y:S02]  /*158c0*/  LDSM.16.M88.4 R196, [R213+0x9800] ;  /* 0x00980000d5c4783b */ /* 0x000ea40000000200 */
[-C--:B---3--:R-:W-:Y:S08]  /*158d0*/  HMMA.16816.F32.BF16 R4, R176, R200.reuse, R4 ;  /* 0x000000c8b004723c */ /* 0x088ff00000041804 */
[C---:B----4-:R-:W-:Y:S08]  /*158e0*/  HMMA.16816.F32.BF16 R8, R184.reuse, R200, R8 ;  /* 0x000000c8b808723c */ /* 0x050ff00000041808 */
[-C--:B------:R-:W-:Y:S08]  /*158f0*/  HMMA.16816.F32.BF16 R12, R184, R202.reuse, R12 ;  /* 0x000000cab80c723c */ /* 0x080ff0000004180c */
[C---:B------:R-:W-:Y:S01]  /*15900*/  HMMA.16816.F32.BF16 R16, R176.reuse, R202, R16 ;  /* 0x000000cab010723c */ /* 0x040fe20000041810 */
[----:B------:R-:W-:Y:S07]  /*15910*/  LDSM.16.M88.4 R200, [R211+0x1800] ;  /* 0x00180000d3c8783b */ /* 0x000fee0000000200 */
[-C--:B-1----:R-:W-:Y:S08]  /*15920*/  HMMA.16816.F32.BF16 R20, R176, R180.reuse, R20 ;  /* 0x000000b4b014723c */ /* 0x082ff00000041814 */
[C---:B------:R-:W-:Y:S08]  /*15930*/  HMMA.16816.F32.BF16 R24, R184.reuse, R180, R24 ;  /* 0x000000b4b818723c */ /* 0x040ff00000041818 */
[-C--:B------:R-:W-:Y:S01]  /*15940*/  HMMA.16816.F32.BF16 R28, R184, R182.reuse, R28 ;  /* 0x000000b6b81c723c */ /* 0x080fe2000004181c */
[----:B------:R-:W-:Y:S07]  /*15950*/  LDSM.16.M88.4 R184, [R212+0x6000] ;  /* 0x00600000d4b8783b */ /* 0x000fee0000000200 */
[----:B------:R-:W-:Y:S01]  /*15960*/  HMMA.16816.F32.BF16 R32, R176, R182, R32 ;  /* 0x000000b6b020723c */ /* 0x000fe20000041820 */
[----:B------:R-:W-:Y:S05]  /*15970*/  LDSM.16.M88.4 R176, [R212+0x4000] ;  /* 0x00400000d4b0783b */ /* 0x000fea0000000200 */
[----:B------:R-:W1:Y:S02]  /*15980*/  LDSM.16.M88.4 R180, [R211+0x1000] ;  /* 0x00100000d3b4783b */ /* 0x000e640000000200 */
[-C--:B--2---:R-:W-:Y:S01]  /*15990*/  HMMA.16816.F32.BF16 R4, R188, R192.reuse, R4 ;  /* 0x000000c0bc04723c */ /* 0x084fe20000041804 */
[----:B------:R-:W-:Y:S04]  /*159a0*/  DEPBAR.LE SB0, 0x0 ;  /* 0x000080000000791a */ /* 0x000fe80000000000 */
[----:B------:R-:W-:Y:S03]  /*159b0*/  BAR.SYNC.DEFER_BLOCKING 0x0 ;  /* 0x0000000000007b1d */ /* 0x000fe60000010000 */
[C---:B-----5:R-:W-:Y:S08]  /*159c0*/  HMMA.16816.F32.BF16 R8, R140.reuse, R192, R8 ;  /* 0x000000c08c08723c */ /* 0x060ff00000041808 */
[-C--:B------:R-:W-:Y:S08]  /*159d0*/  HMMA.16816.F32.BF16 R12, R140, R194.reuse, R12 ;  /* 0x000000c28c0c723c */ /* 0x080ff0000004180c */
[C---:B------:R-:W-:Y:S08]  /*159e0*/  HMMA.16816.F32.BF16 R16, R188.reuse, R194, R16 ;  /* 0x000000c2bc10723c */ /* 0x040ff00000041810 */
[-C--:B------:R-:W-:Y:S08]  /*159f0*/  HMMA.16816.F32.BF16 R20, R188, R196.reuse, R20 ;  /* 0x000000c4bc14723c */ /* 0x080ff00000041814 */
[C---:B------:R-:W-:Y:S08]  /*15a00*/  HMMA.16816.F32.BF16 R24, R140.reuse, R196, R24 ;  /* 0x000000c48c18723c */ /* 0x040ff00000041818 */
[-C--:B------:R-:W-:Y:S08]  /*15a10*/  HMMA.16816.F32.BF16 R28, R140, R198.reuse, R28 ;  /* 0x000000c68c1c723c */ /* 0x080ff0000004181c */
[----:B------:R-:W-:Y:S08]  /*15a20*/  HMMA.16816.F32.BF16 R32, R188, R198, R32 ;  /* 0x000000c6bc20723c */ /* 0x000ff00000041820 */
[-C--:B-1----:R-:W-:Y:S08]  /*15a30*/  HMMA.16816.F32.BF16 R4, R176, R180.reuse, R4 ;  /* 0x000000b4b004723c */ /* 0x082ff00000041804 */
        /* <DEDUP_REMOVED lines=8> */
.L_x_1457:
[----:B------:R-:W2:Y:S01]  /*15ac0*/  LDL.64 R184, [R1] ;  /* 0x0000000001b87983 */ /* 0x000ea20000100a00 */
[----:B------:R-:W-:Y:S01]  /*15ad0*/  IMAD.U32 R0, RZ, RZ, UR27 ;  /* 0x0000001bff007e24 */ /* 0x000fe2000f8e00ff */
[----:B------:R-:W-:Y:S02]  /*15ae0*/  UISETP.GT.AND UP0, UPT, UR27, UR19, UPT ;  /* 0x000000131b00728c */ /* 0x000fe4000bf04270 */
[----:B------:R-:W-:Y:S02]  /*15af0*/  UMOV UR32, UR27 ;  /* 0x0000001b00207c82 */ /* 0x000fe40008000000 */
[----:B------:R-:W2:Y:S06]  /*15b00*/  LDL.64 R180, [R1+0x10] ;  /* 0x0000100001b47983 */ /* 0x000eac0000100a00 */
[----:B------:R-:W3:Y:S06]  /*15b10*/  LDL.64 R178, [R1+0x8] ;  /* 0x0000080001b27983 */ /* 0x000eec0000100a00 */
[----:B------:R-:W4:Y:S06]  /*15b20*/  LDL.64 R186, [R1+0x38] ;  /* 0x0000380001ba7983 */ /* 0x000f2c0000100a00 */
[----:B------:R-:W5:Y:S06]  /*15b30*/  LDL.64 R182, [R1+0x30] ;  /* 0x0000300001b67983 */ /* 0x000f6c0000100a00 */
[----:B------:R-:W1:Y:S02]  /*15b40*/  S2R R2, SR_TID.X ;  /* 0x0000000000027919 */ /* 0x000e640000002100 */
[----:B-1----:R-:W-:Y:S05]  /*15b50*/  IMAD.SHL.U32 R2, R2, 0x2, RZ ;  /* 0x0000000202027824 */ /* 0x002fea00078e00ff */
[----:B------:R-:W-:Y:S05]  /*15b60*/  LOP3.LUT R2, R2, 0x6, RZ, 0xc0, !PT ;  /* 0x0000000602027812 */ /* 0x000fea00078ec0ff */
[----:B------:R-:W-:Y:S05]  /*15b70*/  IMAD R0, R0, 0x20, R2 ;  /* 0x0000002000007824 */ /* 0x000fea00078e0202 */
[C---:B------:R-:W-:Y:S02]  /*15b80*/  IADD3 R135, R0.reuse, 0x1, RZ ;  /* 0x0000000100877810 */ /* 0x040fe40007ffe0ff */
[CC--:B------:R-:W-:Y:S02]  /*15b90*/  ISETP.GE.AND P3, PT, R0.reuse, R223.reuse, PT ;  /* 0x000000df0000720c */ /* 0x0c0fe40003f66270 */
[CC--:B------:R-:W-:Y:S02]  /*15ba0*/  ISETP.GE.AND P0, PT, R135.reuse, R222.reuse, PT ;  /* 0x000000de8700720c */ /* 0x0c0fe40003f06270 */
[C---:B------:R-:W-:Y:S02]  /*15bb0*/  ISETP.GE.AND P1, PT, R0.reuse, R222, PT ;  /* 0x000000de0000720c */ /* 0x040fe40003f26270 */
[C---:B------:R-:W-:Y:S02]  /*15bc0*/  IADD3 R134, R0.reuse, 0x8, RZ ;  /* 0x0000000800867810 */ /* 0x040fe40007ffe0ff */
[C---:B------:R-:W-:Y:S02]  /*15bd0*/  IADD3 R133, R0.reuse, 0x9, RZ ;  /* 0x0000000900857810 */ /* 0x040fe40007ffe0ff */
[C---:B------:R-:W-:Y:S02]  /*15be0*/  ISETP.GE.AND P2, PT, R135.reuse, R223, PT ;  /* 0x000000df8700720c */ /* 0x040fe40003f46270 */
[CC--:B------:R-:W-:Y:S02]  /*15bf0*/  ISETP.GE.OR P3, PT, R0.reuse, R227.reuse, !P3 ;  /* 0x000000e30000720c */ /* 0x0c0fe40005f66670 */
[CC--:B------:R-:W-:Y:S02]  /*15c00*/  ISETP.GE.OR P0, PT, R135.reuse, R226.reuse, !P0 ;  /* 0x000000e28700720c */ /* 0x0c0fe40004706670 */
[----:B------:R-:W-:Y:S02]  /*15c10*/  ISETP.GE.OR P1, PT, R0, R226, !P1 ;  /* 0x000000e20000720c */ /* 0x000fe40004f26670 */
[----:B------:R-:W-:Y:S02]  /*15c20*/  ISETP.GE.OR P2, PT, R135, R227, !P2 ;  /* 0x000000e38700720c */ /* 0x000fe40005746670 */
[----:B------:R-:W-:Y:S02]  /*15c30*/  FSEL R137, R4, -INF , !P3 ;  /* 0xff80000004897808 */ /* 0x000fe40005800000 */
[----:B------:R-:W-:Y:S02]  /*15c40*/  FSEL R177, R7, -INF , !P0 ;  /* 0xff80000007b17808 */ /* 0x000fe40004000000 */
[-C--:B------:R-:W-:Y:S02]  /*15c50*/  ISETP.GE.AND P3, PT, R134, R223.reuse, PT ;  /* 0x000000df8600720c */ /* 0x080fe40003f66270 */
[-C--:B------:R-:W-:Y:S02]  /*15c60*/  ISETP.GE.AND P0, PT, R133, R222.reuse, PT ;  /* 0x000000de8500720c */ /* 0x080fe40003f06270 */
[----:B------:R-:W-:Y:S02]  /*15c70*/  FSEL R143, R6, -INF , !P1 ;  /* 0xff800000068f7808 */ /* 0x000fe40004800000 */
[----:B------:R-:W-:Y:S02]  /*15c80*/  FSEL R176, R5, -INF , !P2 ;  /* 0xff80000005b07808 */ /* 0x000fe40005000000 */
[C---:B------:R-:W-:Y:S02]  /*15c90*/  ISETP.GE.AND P2, PT, R133.reuse, R223, PT ;  /* 0x000000df8500720c */ /* 0x040fe40003f46270 */
[C---:B------:R-:W-:Y:S02]  /*15ca0*/  ISETP.GE.AND P1, PT, R134.reuse, R222, PT ;  /* 0x000000de8600720c */ /* 0x040fe40003f26270 */
[----:B------:R-:W-:Y:S02]  /*15cb0*/  ISETP.GE.OR P3, PT, R134, R227, !P3 ;  /* 0x000000e38600720c */ /* 0x000fe40005f66670 */
[-C--:B------:R-:W-:Y:S02]  /*15cc0*/  ISETP.GE.OR P0, PT, R133, R226.reuse, !P0 ;  /* 0x000000e28500720c */ /* 0x080fe40004706670 */
[----:B------:R-:W-:Y:S02]  /*15cd0*/  IADD3 R5, R0, 0x10, RZ ;  /* 0x0000001000057810 */ /* 0x000fe40007ffe0ff */
[----:B------:R-:W-:Y:S02]  /*15ce0*/  FMNMX.FTZ R136, R137, R3, !PT ;  /* 0x0000000389887209 */ /* 0x000fe40007810000 */
[----:B------:R-:W-:Y:S02]  /*15cf0*/  ISETP.GE.OR P2, PT, R133, R227, !P2 ;  /* 0x000000e38500720c */ /* 0x000fe40005746670 */
[----:B------:R-:W-:Y:S02]  /*15d00*/  FSEL R16, R16, -INF , !P3 ;  /* 0xff80000010107808 */ /* 0x000fe40005800000 */
[----:B------:R-:W-:Y:S02]  /*15d10*/  IADD3 R4, R0, 0x11, RZ ;  /* 0x0000001100047810 */ /* 0x000fe40007ffe0ff */
[----:B------:R-:W-:Y:S02]  /*15d20*/  ISETP.GE.OR P1, PT, R134, R226, !P1 ;  /* 0x000000e28600720c */ /* 0x000fe40004f26670 */
[----:B------:R-:W-:Y:S02]  /*15d30*/  FSEL R6, R19, -INF , !P0 ;  /* 0xff80000013067808 */ /* 0x000fe40004000000 */
[----:B------:R-:W-:Y:S02]  /*15d40*/  FMNMX.FTZ R136, R176, R136, !PT ;  /* 0x00000088b0887209 */ /* 0x000fe40007810000 */
[-C--:B------:R-:W-:Y:S02]  /*15d50*/  ISETP.GE.AND P0, PT, R5, R223.reuse, PT ;  /* 0x000000df0500720c */ /* 0x080fe40003f06270 */
[----:B------:R-:W-:Y:S02]  /*15d60*/  IADD3 R2, R0, 0x18, RZ ;  /* 0x0000001800027810 */ /* 0x000fe40007ffe0ff */
[----:B------:R-:W-:Y:S02]  /*15d70*/  FSEL R7, R18, -INF , !P1 ;  /* 0xff80000012077808 */ /* 0x000fe40004800000 */
[----:B------:R-:W-:Y:S02]  /*15d80*/  ISETP.GE.AND P6, PT, R4, R223, PT ;  /* 0x000000df0400720c */ /* 0x000fe40003fc6270 */
[----:B------:R-:W-:Y:S02]  /*15d90*/  FSEL R17, R17, -INF , !P2 ;  /* 0xff80000011117808 */ /* 0x000fe40005000000 */
[C---:B------:R-:W-:Y:S02]  /*15da0*/  ISETP.GE.AND P2, PT, R0.reuse, R221, PT ;  /* 0x000000dd0000720c */ /* 0x040fe40003f46270 */
[----:B------:R-:W-:Y:S02]  /*15db0*/  ISETP.GE.AND P1, PT, R0, R220, PT ;  /* 0x000000dc0000720c */ /* 0x000fe40003f26270 */
[----:B------:R-:W-:Y:S02]  /*15dc0*/  ISETP.GE.OR P0, PT, R5, R227, !P0 ;  /* 0x000000e30500720c */ /* 0x000fe40004706670 */
[----:B------:R-:W-:Y:S02]  /*15dd0*/  FMNMX.FTZ R136, R16, R136, !PT ;  /* 0x0000008810887209 */ /* 0x000fe40007810000 */
[----:B------:R-:W-:Y:S02]  /*15de0*/  ISETP.GE.AND P3, PT, R2, R223, PT ;  /* 0x000000df0200720c */ /* 0x000fe40003f66270 */
[----:B------:R-:W-:Y:S02]  /*15df0*/  ISETP.GE.OR P6, PT, R4, R227, !P6 ;  /* 0x000000e30400720c */ /* 0x000fe400077c6670 */
[C---:B------:R-:W-:Y:S02]  /*15e00*/  ISETP.GE.OR P2, PT, R0.reuse, R225, !P2 ;  /* 0x000000e10000720c */ /* 0x040fe40005746670 */
[C---:B------:R-:W-:Y:S02]  /*15e10*/  ISETP.GE.OR P1, PT, R0.reuse, R224, !P1 ;  /* 0x000000e00000720c */ /* 0x040fe40004f26670 */
[----:B------:R-:W-:Y:S02]  /*15e20*/  IADD3 R0, R0, 0x19, RZ ;  /* 0x0000001900007810 */ /* 0x000fe40007ffe0ff */
[----:B------:R-:W-:Y:S02]  /*15e30*/  FSEL R198, R20, -INF , !P0 ;  /* 0xff80000014c67808 */ /* 0x000fe40004000000 */
[----:B------:R-:W-:Y:S02]  /*15e40*/  FMNMX.FTZ R136, R17, R136, !PT ;  /* 0x0000008811887209 */ /* 0x000fe40007810000 */
[----:B------:R-:W-:Y:S02]  /*15e50*/  FMNMX.FTZ R18, R143, R132, !PT ;  /* 0x000000848f127209 */ /* 0x000fe40007810000 */
[----:B------:R-:W-:Y:S02]  /*15e60*/  ISETP.GE.OR P3, PT, R2, R227, !P3 ;  /* 0x000000e30200720c */ /* 0x000fe40005f66670 */
[----:B------:R-:W-:Y:S02]  /*15e70*/  FSEL R197, R21, -INF , !P6 ;  /* 0xff80000015c57808 */ /* 0x000fe40007000000 */
[----:B------:R-:W-:Y:S02]  /*15e80*/  ISETP.GE.AND P0, PT, R0, R223, PT ;  /* 0x000000df0000720c */ /* 0x000fe40003f06270 */
[----:B------:R-:W-:Y:S02]  /*15e90*/  FMNMX.FTZ R136, R198, R136, !PT ;  /* 0x00000088c6887209 */ /* 0x000fe40007810000 */
[----:B------:R-:W-:Y:S02]  /*15ea0*/  ISETP.GE.AND P6, PT, R5, R222, PT ;  /* 0x000000de0500720c */ /* 0x000fe40003fc6270 */
[----:B------:R-:W-:Y:S02]  /*15eb0*/  FMNMX.FTZ R18, R177, R18, !PT ;  /* 0x00000012b1127209 */ /* 0x000fe40007810000 */
[----:B------:R-:W-:Y:S02]  /*15ec0*/  FSEL R192, R32, -INF , !P3 ;  /* 0xff80000020c07808 */ /* 0x000fe40005800000 */
[----:B------:R-:W-:Y:S02]  /*15ed0*/  ISETP.GE.OR P0, PT, R0, R227, !P0 ;  /* 0x000000e30000720c */ /* 0x000fe40004706670 */
[----:B------:R-:W-:Y:S02]  /*15ee0*/  FMNMX.FTZ R136, R197, R136, !PT ;  /* 0x00000088c5887209 */ /* 0x000fe40007810000 */
[----:B------:R-:W-:Y:S02]  /*15ef0*/  ISETP.GE.AND P3, PT, R4, R222, PT ;  /* 0x000000de0400720c */ /* 0x000fe40003f66270 */
[----:B------:R-:W-:Y:S02]  /*15f00*/  ISETP.GE.OR P6, PT, R5, R226, !P6 ;  /* 0x000000e20500720c */ /* 0x000fe400077c6670 */
[----:B------:R-:W-:Y:S02]  /*15f10*/  FMNMX.FTZ R18, R7, R18, !PT ;  /* 0x0000001207127209 */ /* 0x000fe40007810000 */
[----:B------:R-:W-:Y:S02]  /*15f20*/  FSEL R194, R33, -INF , !P0 ;  /* 0xff80000021c27808 */ /* 0x000fe40004000000 */
[----:B------:R-:W-:Y:S02]  /*15f30*/  FMNMX.FTZ R136, R192, R136, !PT ;  /* 0x00000088c0887209 */ /* 0x000fe40007810000 */
[----:B------:R-:W-:Y:S02]  /*15f40*/  ISETP.GE.AND P0, PT, R2, R222, PT ;  /* 0x000000de0200720c */ /* 0x000fe40003f06270 */
[----:B------:R-:W-:Y:S02]  /*15f50*/  ISETP.GE.OR P3, PT, R4, R226, !P3 ;  /* 0x000000e20400720c */ /* 0x000fe40005f66670 */
[----:B------:R-:W-:Y:S02]  /*15f60*/  FSEL R196, R22, -INF , !P6 ;  /* 0xff80000016c47808 */ /* 0x000fe40007000000 */
[----:B------:R-:W-:Y:S02]  /*15f70*/  FMNMX.FTZ R18, R6, R18, !PT ;  /* 0x0000001206127209 */ /* 0x000fe40007810000 */
[----:B------:R-:W-:Y:S02]  /*15f80*/  FMNMX.FTZ R136, R194, R136, !PT ;  /* 0x00000088c2887209 */ /* 0x000fe40007810000 */
[----:B------:R-:W-:Y:S02]  /*15f90*/  FSEL R231, R23, -INF , !P3 ;  /* 0xff80000017e77808 */ /* 0x000fe40005800000 */
[----:B------:R-:W-:Y:S01]  /*15fa0*/  ISETP.GE.OR P0, PT, R2, R226, !P0 ;  /* 0x000000e20200720c */ /* 0x000fe20004706670 */
[----:B------:R-:W1:Y:S01]  /*15fb0*/  SHFL.BFLY PT, R20, R136, 0x2, 0x1f ;  /* 0x0c401f0088147f89 */ /* 0x000e6200000e0000 */
[----:B------:R-:W-:Y:S02]  /*15fc0*/  FMNMX.FTZ R18, R196, R18, !PT ;  /* 0x00000012c4127209 */ /* 0x000fe40007810000 */
[----:B------:R-:W-:Y:S02]  /*15fd0*/  ISETP.GE.AND P3, PT, R0, R222, PT ;  /* 0x000000de0000720c */ /* 0x000fe40003f66270 */
[----:B------:R-:W-:Y:S02]  /*15fe0*/  FMNMX.FTZ R18, R231, R18, !PT ;  /* 0x00000012e7127209 */ /* 0x000fe40007810000 */
[----:B------:R-:W-:Y:S02]  /*15ff0*/  FSEL R193, R34, -INF , !P0 ;  /* 0xff80000022c17808 */ /* 0x000fe40004000000 */
[----:B------:R-:W-:Y:S02]  /*16000*/  ISETP.GE.OR P3, PT, R0, R226, !P3 ;  /* 0x000000e20000720c */ /* 0x000fe40005f66670 */
[----:B------:R-:W-:Y:S02]  /*16010*/  ISETP.GE.AND P6, PT, R135, R221, PT ;  /* 0x000000dd8700720c */ /* 0x000fe40003fc6270 */
[----:B------:R-:W-:Y:S02]  /*16020*/  FSEL R195, R35, -INF , !P3 ;  /* 0xff80000023c37808 */ /* 0x000fe40005800000 */
[----:B------:R-:W-:Y:S02]  /*16030*/  ISETP.GE.AND P0, PT, R135, R220, PT ;  /* 0x000000dc8700720c */ /* 0x000fe40003f06270 */
[----:B------:R-:W-:Y:S02]  /*16040*/  FMNMX.FTZ R18, R193, R18, !PT ;  /* 0x00000012c1127209 */ /* 0x000fe40007810000 */
[C---:B------:R-:W-:Y:S02]  /*16050*/  ISETP.GE.OR P6, PT, R135.reuse, R225, !P6 ;  /* 0x000000e18700720c */ /* 0x040fe400077c6670 */
[----:B------:R-:W-:Y:S02]  /*16060*/  ISETP.GE.OR P0, PT, R135, R224, !P0 ;  /* 0x000000e08700720c */ /* 0x000fe40004706670 */
[----:B------:R-:W-:Y:S02]  /*16070*/  FMNMX.FTZ R135, R195, R18, !PT ;  /* 0x00000012c3877209 */ /* 0x000fe40007810000 */
[----:B------:R-:W-:Y:S02]  /*16080*/  FSEL R8, R8, -INF , !P2 ;  /* 0xff80000008087808 */ /* 0x000fe40005000000 */
[----:B------:R-:W-:Y:S01]  /*16090*/  ISETP.GE.AND P2, PT, R134, R220, PT ;  /* 0x000000dc8600720c */ /* 0x000fe20003f46270 */
[----:B------:R-:W1:Y:S01]  /*160a0*/  SHFL.BFLY PT, R23, R135, 0x2, 0x1f ;  /* 0x0c401f0087177f89 */ /* 0x000e6200000e0000 */
[----:B------:R-:W-:Y:S02]  /*160b0*/  FSEL R18, R10, -INF , !P1 ;  /* 0xff8000000a127808 */ /* 0x000fe40004800000 */
[C---:B------:R-:W-:Y:S02]  /*160c0*/  ISETP.GE.AND P1, PT, R133.reuse, R221, PT ;  /* 0x000000dd8500720c */ /* 0x040fe40003f26270 */
[C---:B------:R-:W-:Y:S02]  /*160d0*/  ISETP.GE.OR P2, PT, R134.reuse, R224, !P2 ;  /* 0x000000e08600720c */ /* 0x040fe40005746670 */
[----:B------:R-:W-:Y:S02]  /*160e0*/  ISETP.GE.OR P1, PT, R133, R225, !P1 ;  /* 0x000000e18500720c */ /* 0x000fe40004f26670 */
[----:B------:R-:W-:Y:S02]  /*160f0*/  ISETP.GE.AND P3, PT, R134, R221, PT ;  /* 0x000000dd8600720c */ /* 0x000fe40003f66270 */
[----:B------:R-:W-:Y:S02]  /*16100*/  FSEL R21, R13, -INF , !P1 ;  /* 0xff8000000d157808 */ /* 0x000fe40004800000 */
[----:B------:R-:W-:Y:S02]  /*16110*/  FSEL R22, R14, -INF , !P2 ;  /* 0xff8000000e167808 */ /* 0x000fe40005000000 */
[----:B------:R-:W-:Y:S02]  /*16120*/  FSEL R9, R9, -INF , !P6 ;  /* 0xff80000009097808 */ /* 0x000fe40007000000 */
[----:B------:R-:W-:Y:S02]  /*16130*/  ISETP.GE.OR P3, PT, R134, R225, !P3 ;  /* 0x000000e18600720c */ /* 0x000fe40005f66670 */
[----:B------:R-:W-:Y:S02]  /*16140*/  FMNMX.FTZ R10, R8, R138, !PT ;  /* 0x0000008a080a7209 */ /* 0x000fe40007810000 */
[CC--:B------:R-:W-:Y:S02]  /*16150*/  ISETP.GE.AND P1, PT, R4.reuse, R221.reuse, PT ;  /* 0x000000dd0400720c */ /* 0x0c0fe40003f26270 */
[-C--:B------:R-:W-:Y:S02]  /*16160*/  ISETP.GE.AND P2, PT, R4, R220.reuse, PT ;  /* 0x000000dc0400720c */ /* 0x080fe40003f46270 */
[----:B------:R-:W-:Y:S02]  /*16170*/  ISETP.GE.AND P6, PT, R133, R220, PT ;  /* 0x000000dc8500720c */ /* 0x000fe40003fc6270 */
[----:B------:R-:W-:Y:S02]  /*16180*/  FSEL R19, R11, -INF , !P0 ;  /* 0xff8000000b137808 */ /* 0x000fe40004000000 */
[----:B-1----:R-:W-:Y:S02]  /*16190*/  FMNMX.FTZ R136, R136, R20, !PT ;  /* 0x0000001488887209 */ /* 0x002fe40007810000 */
[----:B------:R-:W-:Y:S02]  /*161a0*/  FSEL R20, R12, -INF , !P3 ;  /* 0xff8000000c147808 */ /* 0x000fe40005800000 */
[----:B------:R-:W-:Y:S01]  /*161b0*/  ISETP.GE.AND P0, PT, R5, R221, PT ;  /* 0x000000dd0500720c */ /* 0x000fe20003f06270 */
[----:B------:R-:W-:Y:S01]  /*161c0*/  SHFL.BFLY PT, R11, R136, 0x1, 0x1f ;  /* 0x0c201f00880b7f89 */ /* 0x000fe200000e0000 */
[CC--:B------:R-:W-:Y:S02]  /*161d0*/  ISETP.GE.OR P1, PT, R4.reuse, R225.reuse, !P1 ;  /* 0x000000e10400720c */ /* 0x0c0fe40004f26670 */
[----:B------:R-:W-:Y:S02]  /*161e0*/  ISETP.GE.OR P2, PT, R4, R224, !P2 ;  /* 0x000000e00400720c */ /* 0x000fe40005746670 */
[----:B------:R-:W-:Y:S02]  /*161f0*/  FMNMX.FTZ R4, R9, R10, !PT ;  /* 0x0000000a09047209 */ /* 0x000fe40007810000 */
[----:B------:R-:W-:Y:S02]  /*16200*/  ISETP.GE.OR P0, PT, R5, R225, !P0 ;  /* 0x000000e10500720c */ /* 0x000fe40004706670 */
[----:B------:R-:W-:Y:S02]  /*16210*/  FMNMX.FTZ R4, R20, R4, !PT ;  /* 0x0000000414047209 */ /* 0x000fe40007810000 */
[----:B------:R-:W-:Y:S02]  /*16220*/  ISETP.GE.OR P6, PT, R133, R224, !P6 ;  /* 0x000000e08500720c */ /* 0x000fe400077c6670 */
[----:B------:R-:W-:Y:S02]  /*16230*/  FSEL R230, R24, -INF , !P0 ;  /* 0xff80000018e67808 */ /* 0x000fe40004000000 */
[----:B------:R-:W-:Y:S02]  /*16240*/  FMNMX.FTZ R4, R21, R4, !PT ;  /* 0x0000000415047209 */ /* 0x000fe40007810000 */
[C---:B------:R-:W-:Y:S02]  /*16250*/  ISETP.GE.AND P0, PT, R2.reuse, R220, PT ;  /* 0x000000dc0200720c */ /* 0x040fe40003f06270 */
[----:B------:R-:W-:Y:S02]  /*16260*/  FSEL R15, R15, -INF , !P6 ;  /* 0xff8000000f0f7808 */ /* 0x000fe40007000000 */
[C---:B------:R-:W-:Y:S02]  /*16270*/  ISETP.GE.AND P6, PT, R2.reuse, R221, PT ;  /* 0x000000dd0200720c */ /* 0x040fe40003fc6270 */
[C---:B------:R-:W-:Y:S02]  /*16280*/  ISETP.GE.OR P0, PT, R2.reuse, R224, !P0 ;  /* 0x000000e00200720c */ /* 0x040fe40004706670 */
[----:B------:R-:W-:Y:S02]  /*16290*/  ISETP.GE.OR P6, PT, R2, R225, !P6 ;  /* 0x000000e10200720c */ /* 0x000fe400077c6670 */
[----:B------:R-:W-:Y:S02]  /*162a0*/  FMNMX.FTZ R2, R230, R4, !PT ;  /* 0x00000004e6027209 */ /* 0x000fe40007810000 */
[----:B------:R-:W-:Y:S02]  /*162b0*/  FSEL R233, R25, -INF , !P1 ;  /* 0xff80000019e97808 */ /* 0x000fe40004800000 */
[C---:B------:R-:W-:Y:S02]  /*162c0*/  ISETP.GE.AND P1, PT, R0.reuse, R221, PT ;  /* 0x000000dd0000720c */ /* 0x040fe40003f26270 */
[----:B------:R-:W-:Y:S02]  /*162d0*/  ISETP.GE.AND P3, PT, R5, R220, PT ;  /* 0x000000dc0500720c */ /* 0x000fe40003f66270 */
[----:B------:R-:W-:Y:S02]  /*162e0*/  FMNMX.FTZ R135, R135, R23, !PT ;  /* 0x0000001787877209 */ /* 0x000fe40007810000 */
[----:B------:R-:W-:Y:S02]  /*162f0*/  ISETP.GE.OR P1, PT, R0, R225, !P1 ;  /* 0x000000e10000720c */ /* 0x000fe40004f26670 */
[----:B------:R-:W-:Y:S02]  /*16300*/  FSEL R236, R28, -INF , !P6 ;  /* 0xff8000001cec7808 */ /* 0x000fe40007000000 */
[----:B------:R-:W-:Y:S02]  /*16310*/  FMNMX.FTZ R134, R233, R2, !PT ;  /* 0x00000002e9867209 */ /* 0x000fe40007810000 */
[----:B------:R-:W-:Y:S02]  /*16320*/  ISETP.GE.OR P3, PT, R5, R224, !P3 ;  /* 0x000000e00500720c */ /* 0x000fe40005f66670 */
[----:B------:R-:W-:Y:S01]  /*16330*/  FSEL R237, R29, -INF , !P1 ;  /* 0xff8000001ded7808 */ /* 0x000fe20004800000 */
[----:B------:R-:W1:Y:S01]  /*16340*/  SHFL.BFLY PT, R5, R135, 0x1, 0x1f ;  /* 0x0c201f0087057f89 */ /* 0x000e6200000e0000 */
[----:B------:R-:W-:Y:S02]  /*16350*/  FMNMX.FTZ R134, R236, R134, !PT ;  /* 0x00000086ec867209 */ /* 0x000fe40007810000 */
[----:B------:R-:W-:Y:S02]  /*16360*/  FMNMX.FTZ R4, R18, R139, !PT ;  /* 0x0000008b12047209 */ /* 0x000fe40007810000 */
[----:B------:R-:W-:Y:S02]  /*16370*/  FMNMX.FTZ R134, R237, R134, !PT ;  /* 0x00000086ed867209 */ /* 0x000fe40007810000 */
[----:B------:R-:W-:Y:S02]  /*16380*/  FMNMX.FTZ R2, R19, R4, !PT ;  /* 0x0000000413027209 */ /* 0x000fe40007810000 */
[----:B------:R-:W-:Y:S01]  /*16390*/  FSEL R232, R26, -INF , !P3 ;  /* 0xff8000001ae87808 */ /* 0x000fe20005800000 */
[----:B------:R-:W2:Y:S01]  /*163a0*/  SHFL.BFLY PT, R4, R134, 0x2, 0x1f ;  /* 0x0c401f0086047f89 */ /* 0x000ea200000e0000 */
[----:B------:R-:W-:Y:S01]  /*163b0*/  FMNMX.FTZ R2, R22, R2, !PT ;  /* 0x0000000216027209 */ /* 0x000fe20007810000 */
[----:B------:R-:W2:Y:S01]  /*163c0*/  LDC.U8 R26, c[0x0][0x2d8] ;  /* 0x0000b600ff1a7b82 */ /* 0x000ea20000000000 */
[----:B------:R-:W-:Y:S02]  /*163d0*/  FSEL R234, R27, -INF , !P2 ;  /* 0xff8000001bea7808 */ /* 0x000fe40005000000 */
[----:B------:R-:W-:Y:S02]  /*163e0*/  FMNMX.FTZ R2, R15, R2, !PT ;  /* 0x000000020f027209 */ /* 0x000fe40007810000 */
[----:B------:R-:W-:Y:S02]  /*163f0*/  ISETP.GE.AND P1, PT, R0, R220, PT ;  /* 0x000000dc0000720c */ /* 0x000fe40003f26270 */
[----:B------:R-:W-:Y:S01]  /*16400*/  FMNMX.FTZ R2, R232, R2, !PT ;  /* 0x00000002e8027209 */ /* 0x000fe20007810000 */
[----:B------:R-:W3:Y:S01]  /*16410*/  LDC.U8 R27, c[0x0][0x2d8] ;  /* 0x0000b600ff1b7b82 */ /* 0x000ee20000000000 */
[----:B------:R-:W-:Y:S02]  /*16420*/  ISETP.GE.OR P1, PT, R0, R224, !P1 ;  /* 0x000000e00000720c */ /* 0x000fe40004f26670 */
        /* <DEDUP_REMOVED lines=8> */
[----:B--2---:R-:W-:Y:S01]  /*164b0*/  FMNMX.FTZ R134, R134, R4, !PT ;  /* 0x0000000486867209 */ /* 0x004fe20007810000 */
[----:B------:R-:W-:Y:S01]  /*164c0*/  IMAD.U32 R4, RZ, RZ, UR31 ;  /* 0x0000001fff047e24 */ /* 0x000fe2000f8e00ff */
[----:B------:R-:W-:Y:S01]  /*164d0*/  FSEL R142, R142, RZ, P2 ;  /* 0x000000ff8e8e7208 */ /* 0x000fe20001000000 */
[----:B------:R-:W1:Y:S01]  /*164e0*/  SHFL.BFLY PT, R2, R0, 0x2, 0x1f ;  /* 0x0c401f0000027f89 */ /* 0x000e6200000e0000 */
[----:B------:R-:W-:Y:S02]  /*164f0*/  FMNMX.FTZ R136, R136, R11, !PT ;  /* 0x0000000b88887209 */ /* 0x000fe40007810000 */
[----:B------:R-:W-:Y:S01]  /*16500*/  LOP3.LUT R10, R181, UR15, R184, 0x96, !PT ;  /* 0x0000000fb50a7c12 */ /* 0x000fe2000f8e96b8 */
[----:B------:R-:W-:Y:S01]  /*16510*/  FFMA.FTZ R6, R6, c[0x0][0x23c], -R142 ;  /* 0x00008f0006067a23 */ /* 0x000fe2000001088e */
[C---:B------:R-:W-:Y:S01]  /*16520*/  FSETP.NEU.FTZ.AND P3, PT, R136.reuse, -INF , PT ;  /* 0xff8000008800780b */ /* 0x040fe20003f7d000 */
[----:B------:R-:W-:Y:S01]  /*16530*/  FMUL.FTZ R141, R136, c[0x0][0x23c] ;  /* 0x00008f00888d7a20 */ /* 0x000fe20000410000 */
[----:B------:R-:W-:Y:S01]  /*16540*/  LOP3.LUT R4, R185, UR27, R4, 0x96, !PT ;  /* 0x0000001bb9047c12 */ /* 0x000fe2000f8e9604 */
[----:B------:R-:W2:Y:S01]  /*16550*/  SHFL.BFLY PT, R5, R134, 0x1, 0x1f ;  /* 0x0c201f0086057f89 */ /* 0x000ea200000e0000 */
[----:B------:R4:W-:Y:S01]  /*16560*/  MUFU.EX2 R250, R6 ;  /* 0x0000000600fa7308 */ /* 0x0009e20000000800 */
[--C-:B------:R-:W-:Y:S01]  /*16570*/  FFMA.FTZ R7, R7, c[0x0][0x23c], -R142.reuse ;  /* 0x00008f0007077a23 */ /* 0x100fe2000001088e */
[----:B------:R-:W-:Y:S01]  /*16580*/  FSEL R141, R141, RZ, P3 ;  /* 0x000000ff8d8d7208 */ /* 0x000fe20001800000 */
[----:B------:R-:W-:Y:S01]  /*16590*/  IMAD.WIDE.U32 R10, R10, -0x326172a9, RZ ;  /* 0xcd9e8d570a0a7825 */ /* 0x000fe200078e00ff */
[----:B---3--:R-:W-:Y:S03]  /*165a0*/  PRMT R26, R26, 0x7054, R27 ;  /* 0x000070541a1a7816 */ /* 0x008fe6000000001b */
[--C-:B------:R-:W-:Y:S02]  /*165b0*/  FFMA.FTZ R137, R137, c[0x0][0x23c], -R141.reuse ;  /* 0x00008f0089897a23 */ /* 0x100fe4000001088d */
[--C-:B------:R-:W-:Y:S01]  /*165c0*/  FFMA.FTZ R16, R16, c[0x0][0x23c], -R141.reuse ;  /* 0x00008f0010107a23 */ /* 0x100fe2000001088d */
[----:B------:R3:W3:Y:S01]  /*165d0*/  MUFU.EX2 R249, R7 ;  /* 0x0000000700f97308 */ /* 0x0006e20000000800 */
[--C-:B------:R-:W-:Y:S02]  /*165e0*/  FFMA.FTZ R17, R17, c[0x0][0x23c], -R141.reuse ;  /* 0x00008f0011117a23 */ /* 0x100fe4000001088d */
[--C-:B------:R-:W-:Y:S01]  /*165f0*/  FFMA.FTZ R143, R143, c[0x0][0x23c], -R142.reuse ;  /* 0x00008f008f8f7a23 */ /* 0x100fe2000001088e */
[----:B-1----:R-:W-:Y:S01]  /*16600*/  FMNMX.FTZ R0, R0, R2, !PT ;  /* 0x0000000200007209 */ /* 0x002fe20007810000 */
[----:B------:R-:W-:Y:S02]  /*16610*/  FFMA.FTZ R177, R177, c[0x0][0x23c], -R142 ;  /* 0x00008f00b1b17a23 */ /* 0x000fe4000001088e */
[----:B------:R-:W-:Y:S02]  /*16620*/  FFMA.FTZ R176, R176, c[0x0][0x23c], -R141 ;  /* 0x00008f00b0b07a23 */ /* 0x000fe4000001088d */
[----:B------:R-:W1:Y:S01]  /*16630*/  SHFL.BFLY PT, R2, R0, 0x1, 0x1f ;  /* 0x0c201f0000027f89 */ /* 0x000e6200000e0000 */
[----:B------:R1:W-:Y:S01]  /*16640*/  MUFU.EX2 R248, R137 ;  /* 0x0000008900f87308 */ /* 0x0003e20000000800 */
[----:B--2---:R-:W-:Y:S02]  /*16650*/  FMNMX.FTZ R134, R134, R5, !PT ;  /* 0x0000000586867209 */ /* 0x004fe40007810000 */
[----:B----4-:R-:W-:Y:S02]  /*16660*/  LOP3.LUT R6, R179, UR15, R184, 0x96, !PT ;  /* 0x0000000fb3067c12 */ /* 0x010fe4000f8e96b8 */
[C---:B------:R-:W-:Y:S01]  /*16670*/  FSETP.NEU.FTZ.AND P1, PT, R134.reuse, -INF , PT ;  /* 0xff8000008600780b */ /* 0x040fe20003f3d000 */
[----:B------:R-:W-:Y:S04]  /*16680*/  FMUL.FTZ R184, R134, c[0x0][0x23c] ;  /* 0x00008f0086b87a20 */ /* 0x000fe80000410000 */
[----:B------:R-:W-:Y:S01]  /*16690*/  MUFU.EX2 R251, R16 ;  /* 0x0000001000fb7308 */ /* 0x000fe20000000800 */
[----:B------:R-:W-:Y:S01]  /*166a0*/  FSEL R184, R184, RZ, P1 ;  /* 0x000000ffb8b87208 */ /* 0x000fe20000800000 */
[----:B---3--:R-:W-:Y:S01]  /*166b0*/  IMAD.WIDE.U32 R6, R6, -0x326172a9, RZ ;  /* 0xcd9e8d5706067825 */ /* 0x008fe200078e00ff */
[----:B------:R-:W-:Y:S03]  /*166c0*/  F2FP.BF16.PACK_AB R179, R250, R249 ;  /* 0x000000f9fab3723e */ /* 0x000fe600000010ff */
[--C-:B------:R-:W-:Y:S02]  /*166d0*/  FFMA.FTZ R8, R8, c[0x0][0x23c], -R184.reuse ;  /* 0x00008f0008087a23 */ /* 0x100fe400000108b8 */
[--C-:B------:R-:W-:Y:S02]  /*166e0*/  FFMA.FTZ R20, R20, c[0x0][0x23c], -R184.reuse ;  /* 0x00008f0014147a23 */ /* 0x100fe400000108b8 */
[----:B------:R2:W3:Y:S01]  /*166f0*/  MUFU.EX2 R252, R17 ;  /* 0x0000001100fc7308 */ /* 0x0004e20000000800 */
[----:B-1----:R-:W-:Y:S01]  /*16700*/  FMNMX.FTZ R137, R0, R2, !PT ;  /* 0x0000000200897209 */ /* 0x002fe20007810000 */
[----:B------:R-:W-:Y:S03]  /*16710*/  FFMA.FTZ R2, R9, c[0x0][0x23c], -R184 ;  /* 0x00008f0009027a23 */ /* 0x000fe600000108b8 */
[C---:B------:R-:W-:Y:S01]  /*16720*/  FSETP.NEU.FTZ.AND P0, PT, R137.reuse, -INF , PT ;  /* 0xff8000008900780b */ /* 0x040fe20003f1d000 */
[----:B------:R-:W-:Y:S04]  /*16730*/  FMUL.FTZ R185, R137, c[0x0][0x23c] ;  /* 0x00008f0089b97a20 */ /* 0x000fe80000410000 */
[----:B------:R1:W-:Y:S01]  /*16740*/  MUFU.EX2 R244, R8 ;  /* 0x0000000800f47308 */ /* 0x0003e20000000800 */
[----:B------:R-:W-:Y:S05]  /*16750*/  FSEL R185, R185, RZ, P0 ;  /* 0x000000ffb9b97208 */ /* 0x000fea0000000000 */
[--C-:B------:R-:W-:Y:S04]  /*16760*/  FFMA.FTZ R18, R18, c[0x0][0x23c], -R185.reuse ;  /* 0x00008f0012127a23 */ /* 0x100fe800000108b9 */
[----:B------:R4:W-:Y:S01]  /*16770*/  MUFU.EX2 R243, R2 ;  /* 0x0000000200f37308 */ /* 0x0009e20000000800 */
[----:B------:R-:W-:Y:S02]  /*16780*/  FFMA.FTZ R19, R19, c[0x0][0x23c], -R185 ;  /* 0x00008f0013137a23 */ /* 0x000fe400000108b9 */
[----:B--2---:R-:W-:Y:S05]  /*16790*/  IMAD.WIDE.U32 R16, R4, -0x326172a9, RZ ;  /* 0xcd9e8d5704107825 */ /* 0x004fea00078e00ff */
[----:B------:R-:W-:Y:S02]  /*167a0*/  LOP3.LUT R4, R17, UR16, R186, 0x96, !PT ;  /* 0x0000001011047c12 */ /* 0x000fe4000f8e96ba */
[----:B------:R-:W-:Y:S01]  /*167b0*/  MUFU.EX2 R246, R143 ;  /* 0x0000008f00f67308 */ /* 0x000fe20000000800 */
[----:B------:R-:W-:Y:S02]  /*167c0*/  LOP3.LUT R12, R11, UR14, R16, 0x96, !PT ;  /* 0x0000000e0b0c7c12 */ /* 0x000fe4000f8e9610 */
[----:B-----5:R-:W-:Y:S02]  /*167d0*/  LOP3.LUT R5, R17, UR16, R182, 0x96, !PT ;  /* 0x0000001011057c12 */ /* 0x020fe4000f8e96b6 */
[----:B------:R-:W-:Y:S01]  /*167e0*/  LOP3.LUT R7, R7, UR14, R16, 0x96, !PT ;  /* 0x0000000e07077c12 */ /* 0x000fe2000f8e9610 */
[----:B------:R-:W-:Y:S04]  /*167f0*/  IMAD.WIDE.U32 R12, R12, -0x2daee0ad, RZ ;  /* 0xd2511f530c0c7825 */ /* 0x000fe800078e00ff */
[----:B------:R-:W-:Y:S01]  /*16800*/  IMAD.WIDE.U32 R16, R4, -0x2daee0ad, RZ ;  /* 0xd2511f5304107825 */ /* 0x000fe200078e00ff */
[----:B------:R-:W-:Y:S03]  /*16810*/  MUFU.EX2 R239, R20 ;  /* 0x0000001400ef7308 */ /* 0x000fe60000000800 */
[----:B------:R-:W-:Y:S01]  /*16820*/  IMAD.WIDE.U32 R24, R5, -0x2daee0ad, RZ ;  /* 0xd2511f5305187825 */ /* 0x000fe200078e00ff */
[----:B------:R-:W-:Y:S02]  /*16830*/  LOP3.LUT R0, R17, UR13, R180, 0x96, !PT ;  /* 0x0000000d11007c12 */ /* 0x000fe4000f8e96b4 */
[----:B-1----:R-:W-:Y:S01]  /*16840*/  LOP3.LUT R8, R13, UR11, R16, 0x96, !PT ;  /* 0x0000000b0d087c12 */ /* 0x002fe2000f8e9610 */
[----:B------:R-:W-:Y:S01]  /*16850*/  IMAD.WIDE.U32 R4, R7, -0x2daee0ad, RZ ;  /* 0xd2511f5307047825 */ /* 0x000fe200078e00ff */
[----:B------:R-:W-:Y:S02]  /*16860*/  LOP3.LUT R7, R25, UR13, R178, 0x96, !PT ;  /* 0x0000000d19077c12 */ /* 0x000fe4000f8e96b2 */
[----:B------:R-:W1:Y:S01]  /*16870*/  MUFU.EX2 R245, R177 ;  /* 0x000000b100f57308 */ /* 0x000e620000000800 */
[----:B------:R-:W-:Y:S01]  /*16880*/  IMAD.WIDE.U32 R16, R0, -0x326172a9, RZ ;  /* 0xcd9e8d5700107825 */ /* 0x000fe200078e00ff */
[----:B------:R-:W-:Y:S02]  /*16890*/  LOP3.LUT R0, R5, UR11, R24, 0x96, !PT ;  /* 0x0000000b05007c12 */ /* 0x000fe4000f8e9618 */
[----:B---3--:R-:W-:Y:S01]  /*168a0*/  F2FP.BF16.PACK_AB R178, R252, R251 ;  /* 0x000000fbfcb2723e */ /* 0x008fe200000010ff */
[----:B------:R-:W-:Y:S01]  /*168b0*/  IMAD.WIDE.U32 R8, R8, -0x326172a9, RZ ;  /* 0xcd9e8d5708087825 */ /* 0x000fe200078e00ff */
[----:B------:R-:W-:Y:S03]  /*168c0*/  LOP3.LUT R10, R17, UR12, R10, 0x96, !PT ;  /* 0x0000000c110a7c12 */ /* 0x000fe6000f8e960a */
[----:B------:R-:W-:Y:S01]  /*168d0*/  IMAD.WIDE.U32 R186, R0, -0x326172a9, RZ ;  /* 0xcd9e8d5700ba7825 */ /* 0x000fe200078e00ff */
[----:B----4-:R-:W-:Y:S01]  /*168e0*/  LOP3.LUT R2, R9, UR10, R16, 0x96, !PT ;  /* 0x0000000a09027c12 */ /* 0x010fe2000f8e9610 */
[----:B------:R-:W2:Y:S02]  /*168f0*/  MUFU.EX2 R247, R176 ;  /* 0x000000b000f77308 */ /* 0x000ea40000000800 */
[----:B------:R-:W-:Y:S04]  /*16900*/  IMAD.WIDE.U32 R16, R7, -0x326172a9, RZ ;  /* 0xcd9e8d5707107825 */ /* 0x000fe800078e00ff */
[----:B------:R-:W-:Y:S01]  /*16910*/  IMAD.WIDE.U32 R188, R2, -0x2daee0ad, RZ ;  /* 0xd2511f5302bc7825 */ /* 0x000fe200078e00ff */
[----:B------:R-:W-:Y:S02]  /*16920*/  LOP3.LUT R0, R187, UR10, R16, 0x96, !PT ;  /* 0x0000000abb007c12 */ /* 0x000fe4000f8e9610 */
[----:B------:R-:W-:Y:S01]  /*16930*/  LOP3.LUT R13, R17, UR12, R6, 0x96, !PT ;  /* 0x0000000c110d7c12 */ /* 0x000fe2000f8e9606 */
[----:B------:R-:W-:Y:S01]  /*16940*/  IMAD.WIDE.U32 R10, R10, -0x2daee0ad, RZ ;  /* 0xd2511f530a0a7825 */ /* 0x000fe200078e00ff */
[----:B------:R-:W-:Y:S01]  /*16950*/  MUFU.EX2 R242, R18 ;  /* 0x0000001200f27308 */ /* 0x000fe20000000800 */
[----:B-1----:R-:W-:Y:S02]  /*16960*/  F2FP.BF16.PACK_AB R177, R245, R246 ;  /* 0x000000f6f5b1723e */ /* 0x002fe400000010ff */
[----:B------:R-:W-:Y:S01]  /*16970*/  IMAD.WIDE.U32 R190, R0, -0x2daee0ad, RZ ;  /* 0xd2511f5300be7825 */ /* 0x000fe200078e00ff */
[----:B------:R-:W-:Y:S02]  /*16980*/  LOP3.LUT R6, R189, UR7, R10, 0x96, !PT ;  /* 0x00000007bd067c12 */ /* 0x000fe4000f8e960a */
[----:B------:R-:W-:Y:S01]  /*16990*/  LOP3.LUT R11, R11, UR9, R12, 0x96, !PT ;  /* 0x000000090b0b7c12 */ /* 0x000fe2000f8e960c */
[----:B------:R-:W-:Y:S03]  /*169a0*/  IMAD.WIDE.U32 R12, R13, -0x2daee0ad, RZ ;  /* 0xd2511f530d0c7825 */ /* 0x000fe600078e00ff */
[----:B------:R-:W-:Y:S01]  /*169b0*/  MUFU.EX2 R241, R19 ;  /* 0x0000001300f17308 */ /* 0x000fe20000000800 */
[----:B------:R-:W-:Y:S01]  /*169c0*/  IMAD.WIDE.U32 R6, R6, -0x326172a9, RZ ;  /* 0xcd9e8d5706067825 */ /* 0x000fe200078e00ff */
[----:B------:R-:W-:Y:S02]  /*169d0*/  LOP3.LUT R5, R191, UR7, R12, 0x96, !PT ;  /* 0x00000007bf057c12 */ /* 0x000fe4000f8e960c */
[----:B------:R-:W-:Y:S01]  /*169e0*/  LOP3.LUT R12, R13, UR9, R4, 0x96, !PT ;  /* 0x000000090d0c7c12 */ /* 0x000fe2000f8e9604 */
[----:B------:R-:W-:Y:S01]  /*169f0*/  IMAD.WIDE.U32 R10, R11, -0x326172a9, RZ ;  /* 0xcd9e8d570b0a7825 */ /* 0x000fe200078e00ff */
[----:B------:R-:W-:Y:S02]  /*16a00*/  LOP3.LUT R14, R6, 0xff, RZ, 0xc0, !PT ;  /* 0x000000ff060e7812 */ /* 0x000fe400078ec0ff */
[----:B------:R-:W-:Y:S01]  /*16a10*/  SHF.R.U32.HI R13, RZ, 0x18, R6 ;  /* 0x00000018ff0d7819 */ /* 0x000fe20000011606 */
[----:B------:R-:W-:Y:S01]  /*16a20*/  IMAD.WIDE.U32 R4, R5, -0x326172a9, RZ ;  /* 0xcd9e8d5705047825 */ /* 0x000fe200078e00ff */
[----:B------:R-:W-:Y:S02]  /*16a30*/  LOP3.LUT R143, R11, UR8, R8, 0x96, !PT ;  /* 0x000000080b8f7c12 */ /* 0x000fe4000f8e9608 */
[----:B------:R-:W-:Y:S01]  /*16a40*/  SHF.R.U32.HI R8, RZ, 0x10, R6 ;  /* 0x00000010ff087819 */ /* 0x000fe20000011606 */
[----:B------:R-:W-:Y:S01]  /*16a50*/  IMAD.WIDE.U32 R228, R12, -0x326172a9, RZ ;  /* 0xcd9e8d570ce47825 */ /* 0x000fe200078e00ff */
[----:B------:R-:W-:Y:S02]  /*16a60*/  LOP3.LUT R2, R7, UR18, R10, 0x96, !PT ;  /* 0x0000001207027c12 */ /* 0x000fe4000f8e960a */
[----:B------:R-:W-:Y:S01]  /*16a70*/  LOP3.LUT R7, R6, 0xffff, RZ, 0xc0, !PT ;  /* 0x0000ffff06077812 */ /* 0x000fe200078ec0ff */
[----:B------:R-:W-:Y:S01]  /*16a80*/  FFMA.FTZ R6, R21, c[0x0][0x23c], -R184 ;  /* 0x00008f0015067a23 */ /* 0x000fe200000108b8 */
[C---:B------:R-:W-:Y:S02]  /*16a90*/  LOP3.LUT R0, R4.reuse, 0xffff, RZ, 0xc0, !PT ;  /* 0x0000ffff04007812 */ /* 0x040fe400078ec0ff */
[----:B------:R-:W-:Y:S01]  /*16aa0*/  LOP3.LUT R11, R4, 0xff, RZ, 0xc0, !PT ;  /* 0x000000ff040b7812 */ /* 0x000fe200078ec0ff */
[----:B------:R1:W-:Y:S01]  /*16ab0*/  MUFU.EX2 R238, R6 ;  /* 0x0000000600ee7308 */ /* 0x0003e20000000800 */
[----:B------:R-:W-:Y:S02]  /*16ac0*/  SHF.R.U32.HI R9, RZ, 0x8, R7 ;  /* 0x00000008ff097819 */ /* 0x000fe40000011607 */
[----:B------:R-:W-:Y:S02]  /*16ad0*/  SHF.R.U32.HI R12, RZ, 0x18, R4 ;  /* 0x00000018ff0c7819 */ /* 0x000fe40000011604 */
[----:B------:R-:W-:Y:S02]  /*16ae0*/  PRMT R14, R14, 0x5410, R9 ;  /* 0x000054100e0e7816 */ /* 0x000fe40000000009 */
[----:B------:R-:W-:Y:S02]  /*16af0*/  SHF.R.U32.HI R9, RZ, 0x18, R2 ;  /* 0x00000018ff097819 */ /* 0x000fe40000011602 */
[----:B------:R-:W-:Y:S02]  /*16b00*/  SHF.R.U32.HI R10, RZ, 0x10, R4 ;  /* 0x00000010ff0a7819 */ /* 0x000fe40000011604 */
[----:B------:R-:W-:Y:S02]  /*16b10*/  LOP3.LUT R4, R5, UR18, R228, 0x96, !PT ;  /* 0x0000001205047c12 */ /* 0x000fe4000f8e96e4 */
[----:B------:R-:W-:Y:S02]  /*16b20*/  LOP3.LUT R5, R2, 0xffff, RZ, 0xc0, !PT ;  /* 0x0000ffff02057812 */ /* 0x000fe400078ec0ff */
[----:B------:R-:W-:Y:S01]  /*16b30*/  LOP3.LUT R7, R8, 0xff, RZ, 0xc0, !PT ;  /* 0x000000ff08077812 */ /* 0x000fe200078ec0ff */
[----:B------:R-:W-:Y:S01]  /*16b40*/  FFMA.FTZ R8, R15, c[0x0][0x23c], -R185 ;  /* 0x00008f000f087a23 */ /* 0x000fe200000108b9 */
[----:B------:R-:W-:Y:S02]  /*16b50*/  LOP3.LUT R10, R10, 0xff, RZ, 0xc0, !PT ;  /* 0x000000ff0a0a7812 */ /* 0x000fe400078ec0ff */
[----:B------:R-:W-:Y:S01]  /*16b60*/  PRMT R13, R7, 0x5410, R13 ;  /* 0x00005410070d7816 */ /* 0x000fe2000000000d */
[----:B------:R3:W-:Y:S01]  /*16b70*/  MUFU.EX2 R228, R8 ;  /* 0x0000000800e47308 */ /* 0x0007e20000000800 */
[----:B------:R-:W-:Y:S02]  /*16b80*/  SHF.R.U32.HI R7, RZ, 0x8, R5 ;  /* 0x00000008ff077819 */ /* 0x000fe40000011605 */
[----:B--2---:R-:W-:Y:S02]  /*16b90*/  F2FP.BF16.PACK_AB R176, R247, R248 ;  /* 0x000000f8f7b0723e */ /* 0x004fe400000010ff */
[----:B-1----:R-:W-:Y:S01]  /*16ba0*/  SHF.R.U32.HI R6, RZ, 0x8, R0 ;  /* 0x00000008ff067819 */ /* 0x002fe20000011600 */
[----:B------:R-:W-:Y:S01]  /*16bb0*/  FFMA.FTZ R0, R22, c[0x0][0x23c], -R185 ;  /* 0x00008f0016007a23 */ /* 0x000fe200000108b9 */
[----:B------:R-:W-:Y:S01]  /*16bc0*/  PRMT R10, R10, 0x5410, R12 ;  /* 0x000054100a0a7816 */ /* 0x000fe2000000000c */
[----:B------:R-:W1:Y:S01]  /*16bd0*/  LDSM.16.MT88.4 R20, [R205+0xa000] ;  /* 0x00a00000cd14783b */ /* 0x000e620000004200 */
[----:B------:R-:W-:Y:S01]  /*16be0*/  PRMT R182, R11, 0x5410, R6 ;  /* 0x000054100bb67816 */ /* 0x000fe20000000006 */
[----:B------:R2:W4:Y:S01]  /*16bf0*/  MUFU.EX2 R235, R0 ;  /* 0x0000000000eb7308 */ /* 0x0005220000000800 */
[----:B------:R-:W-:Y:S01]  /*16c00*/  LOP3.LUT R11, R2, 0xff, RZ, 0xc0, !PT ;  /* 0x000000ff020b7812 */ /* 0x000fe200078ec0ff */
[--C-:B------:R-:W-:Y:S01]  /*16c10*/  HSET2.LE.AND R183, R10, R26.reuse, PT ;  /* 0x0000001a0ab77233 */ /* 0x100fe20003803000 */
[----:B------:R-:W-:Y:S01]  /*16c20*/  SHF.R.U32.HI R6, RZ, 0x10, R2 ;  /* 0x00000010ff067819 */ /* 0x000fe20000011602 */
[--C-:B------:R-:W-:Y:S01]  /*16c30*/  HSET2.LE.AND R182, R182, R26.reuse, PT ;  /* 0x0000001ab6b67233 */ /* 0x100fe20003803000 */
[----:B------:R-:W-:Y:S02]  /*16c40*/  PRMT R11, R11, 0x5410, R7 ;  /* 0x000054100b0b7816 */ /* 0x000fe40000000007 */
[----:B------:R-:W-:Y:S02]  /*16c50*/  LOP3.LUT R5, R6, 0xff, RZ, 0xc0, !PT ;  /* 0x000000ff06057812 */ /* 0x000fe400078ec0ff */
[--C-:B------:R-:W-:Y:S02]  /*16c60*/  SHF.R.U32.HI R7, RZ, 0x18, R4.reuse ;  /* 0x00000018ff077819 */ /* 0x100fe40000011604 */
[----:B------:R-:W-:Y:S02]  /*16c70*/  PRMT R9, R5, 0x5410, R9 ;  /* 0x0000541005097816 */ /* 0x000fe40000000009 */
[----:B------:R-:W-:Y:S02]  /*16c80*/  SHF.R.U32.HI R5, RZ, 0x10, R4 ;  /* 0x00000010ff057819 */ /* 0x000fe40000011604 */
[----:B---3--:R-:W-:Y:S02]  /*16c90*/  LOP3.LUT R8, R4, 0xff, RZ, 0xc0, !PT ;  /* 0x000000ff04087812 */ /* 0x008fe400078ec0ff */
[----:B--2---:R-:W-:Y:S05]  /*16ca0*/  FSEL R0, R136, RZ, P3 ;  /* 0x000000ff88007208 */ /* 0x004fea0001800000 */
[----:B------:R-:W-:Y:S01]  /*16cb0*/  FADD.FTZ R2, -R0, R3 ;  /* 0x0000000300027221 */ /* 0x000fe20000010100 */
[----:B------:R-:W-:Y:S02]  /*16cc0*/  FSEL R0, R135, RZ, P2 ;  /* 0x000000ff87007208 */ /* 0x000fe40001000000 */
[----:B------:R-:W-:Y:S01]  /*16cd0*/  LOP3.LUT R3, R4, 0xffff, RZ, 0xc0, !PT ;  /* 0x0000ffff04037812 */ /* 0x000fe200078ec0ff */
[----:B------:R-:W-:Y:S01]  /*16ce0*/  FMUL.FTZ R2, R2, c[0x0][0x23c] ;  /* 0x00008f0002027a20 */ /* 0x000fe20000410000 */
[----:B------:R-:W-:Y:S01]  /*16cf0*/  LOP3.LUT R4, R5, 0xff, RZ, 0xc0, !PT ;  /* 0x000000ff05047812 */ /* 0x000fe200078ec0ff */
[----:B------:R-:W-:Y:S01]  /*16d00*/  FADD.FTZ R0, -R0, R132 ;  /* 0x0000008400007221 */ /* 0x000fe20000010100 */
[----:B------:R-:W-:Y:S01]  /*16d10*/  SHF.R.U32.HI R6, RZ, 0x8, R3 ;  /* 0x00000008ff067819 */ /* 0x000fe20000011603 */
[----:B------:R2:W3:Y:S01]  /*16d20*/  MUFU.EX2 R133, R2 ;  /* 0x0000000200857308 */ /* 0x0004e20000000800 */
[----:B------:R-:W-:Y:S02]  /*16d30*/  FSEL R3, R134, RZ, P1 ;  /* 0x000000ff86037208 */ /* 0x000fe40000800000 */
[----:B------:R-:W-:Y:S01]  /*16d40*/  PRMT R7, R4, 0x5410, R7 ;  /* 0x0000541004077816 */ /* 0x000fe20000000007 */
[--C-:B------:R-:W-:Y:S01]  /*16d50*/  HSET2.LE.AND R4, R13, R26.reuse, PT ;  /* 0x0000001a0d047233 */ /* 0x100fe20003803000 */
[----:B------:R-:W-:Y:S02]  /*16d60*/  PRMT R6, R8, 0x5410, R6 ;  /* 0x0000541008067816 */ /* 0x000fe40000000006 */
[----:B----4-:R-:W-:Y:S01]  /*16d70*/  F2FP.BF16.PACK_AB R8, R228, R235 ;  /* 0x000000ebe408723e */ /* 0x010fe200000010ff */
[--C-:B------:R-:W-:Y:S01]  /*16d80*/  HSET2.LE.AND R181, R7, R26.reuse, PT ;  /* 0x0000001a07b57233 */ /* 0x100fe20003803000 */
[----:B------:R-:W-:Y:S01]  /*16d90*/  LOP3.LUT R179, R4, R179, RZ, 0xc0, !PT ;  /* 0x000000b304b37212 */ /* 0x000fe200078ec0ff */
[--C-:B------:R-:W-:Y:S01]  /*16da0*/  HSET2.LE.AND R4, R9, R26.reuse, PT ;  /* 0x0000001a09047233 */ /* 0x100fe20003803000 */
[----:B------:R-:W-:Y:S01]  /*16db0*/  LOP3.LUT R183, R183, R8, RZ, 0xc0, !PT ;  /* 0x00000008b7b77212 */ /* 0x000fe200078ec0ff */
[--C-:B------:R-:W-:Y:S03]  /*16dc0*/  HSET2.LE.AND R180, R6, R26.reuse, PT ;  /* 0x0000001a06b47233 */ /* 0x100fe60003803000 */
[----:B------:R-:W-:Y:S02]  /*16dd0*/  LOP3.LUT R177, R4, R177, RZ, 0xc0, !PT ;  /* 0x000000b104b17212 */ /* 0x000fe400078ec0ff */
[----:B------:R-:W-:Y:S04]  /*16de0*/  F2FP.BF16.PACK_AB R4, R241, R242 ;  /* 0x000000f2f104723e */ /* 0x000fe800000010ff */
[----:B------:R-:W-:Y:S01]  /*16df0*/  LOP3.LUT R181, R181, R4, RZ, 0xc0, !PT ;  /* 0x00000004b5b57212 */ /* 0x000fe200078ec0ff */
[----:B--2---:R-:W-:Y:S01]  /*16e00*/  FMUL.FTZ R2, R0, c[0x0][0x23c] ;  /* 0x00008f0000027a20 */ /* 0x004fe20000410000 */
[----:B------:R-:W-:Y:S01]  /*16e10*/  FSEL R0, R137, RZ, P0 ;  /* 0x000000ff89007208 */ /* 0x000fe20000000000 */
[C---:B---3--:R-:W-:Y:S01]  /*16e20*/  FMUL.FTZ R4, R133.reuse, R144 ;  /* 0x0000009085047220 */ /* 0x048fe20000410000 */
[----:B------:R-:W-:Y:S01]  /*16e30*/  PLOP3.LUT P0, PT, PT, PT, UP0, 0x80, 0x0 ;  /* 0x000000000000781c */ /* 0x000fe20003f0f008 */
[----:B------:R2:W3:Y:S01]  /*16e40*/  MUFU.EX2 R132, R2 ;  /* 0x0000000200847308 */ /* 0x0004e20000000800 */
[C---:B------:R-:W-:Y:S02]  /*16e50*/  FMUL.FTZ R5, R133.reuse, R145 ;  /* 0x0000009185057220 */ /* 0x040fe40000410000 */
[----:B------:R-:W-:Y:S02]  /*16e60*/  FADD.FTZ R0, -R0, R139 ;  /* 0x0000008b00007221 */ /* 0x000fe40000010100 */
[C---:B------:R-:W-:Y:S02]  /*16e70*/  FMUL.FTZ R16, R133.reuse, R156 ;  /* 0x0000009c85107220 */ /* 0x040fe40000410000 */
[----:B------:R-:W-:Y:S02]  /*16e80*/  FMUL.FTZ R0, R0, c[0x0][0x23c] ;  /* 0x00008f0000007a20 */ /* 0x000fe40000410000 */
[C---:B------:R-:W-:Y:S02]  /*16e90*/  FMUL.FTZ R17, R133.reuse, R157 ;  /* 0x0000009d85117220 */ /* 0x040fe40000410000 */
[C---:B------:R-:W-:Y:S02]  /*16ea0*/  FMUL.FTZ R32, R133.reuse, R172 ;  /* 0x000000ac85207220 */ /* 0x040fe40000410000 */
[----:B------:R-:W4:Y:S01]  /*16eb0*/  MUFU.EX2 R0, R0 ;  /* 0x0000000000007308 */ /* 0x000f220000000800 */
[C---:B------:R-:W-:Y:S02]  /*16ec0*/  FMUL.FTZ R33, R133.reuse, R173 ;  /* 0x000000ad85217220 */ /* 0x040fe40000410000 */
[C---:B------:R-:W-:Y:S02]  /*16ed0*/  FMUL.FTZ R36, R133.reuse, R36 ;  /* 0x0000002485247220 */ /* 0x040fe40000410000 */
[C---:B------:R-:W-:Y:S02]  /*16ee0*/  FMUL.FTZ R37, R133.reuse, R37 ;  /* 0x0000002585257220 */ /* 0x040fe40000410000 */
[C---:B------:R-:W-:Y:S02]  /*16ef0*/  FMUL.FTZ R48, R133.reuse, R48 ;  /* 0x0000003085307220 */ /* 0x040fe40000410000 */
[----:B------:R-:W-:Y:S02]  /*16f00*/  FMUL.FTZ R49, R133, R49 ;  /* 0x0000003185317220 */ /* 0x000fe40000410000 */
[----:B--2---:R-:W-:Y:S01]  /*16f10*/  FADD.FTZ R2, -R3, R138 ;  /* 0x0000008a03027221 */ /* 0x004fe20000010100 */
[--C-:B------:R-:W-:Y:S01]  /*16f20*/  HSET2.LE.AND R3, R14, R26.reuse, PT ;  /* 0x0000001a0e037233 */ /* 0x100fe20003803000 */
[----:B---3--:R-:W-:Y:S02]  /*16f30*/  FMUL.FTZ R6, R132, R146 ;  /* 0x0000009284067220 */ /* 0x008fe40000410000 */
[----:B------:R-:W-:Y:S02]  /*16f40*/  FMUL.FTZ R2, R2, c[0x0][0x23c] ;  /* 0x00008f0002027a20 */ /* 0x000fe40000410000 */
[----:B------:R-:W-:Y:S01]  /*16f50*/  LOP3.LUT R178, R3, R178, RZ, 0xc0, !PT ;  /* 0x000000b203b27212 */ /* 0x000fe200078ec0ff */
[----:B------:R-:W-:Y:S01]  /*16f60*/  HSET2.LE.AND R3, R11, R26, PT ;  /* 0x0000001a0b037233 */ /* 0x000fe20003803000 */
[----:B------:R-:W-:Y:S02]  /*16f70*/  FMUL.FTZ R7, R132, R147 ;  /* 0x0000009384077220 */ /* 0x000fe40000410000 */
[----:B------:R-:W2:Y:S01]  /*16f80*/  MUFU.EX2 R2, R2 ;  /* 0x0000000200027308 */ /* 0x000ea20000000800 */
[----:B------:R-:W3:Y:S01]  /*16f90*/  LDSM.16.MT88.4 R144, [R207+0xa000] ;  /* 0x00a00000cf90783b */ /* 0x000ee20000004200 */
[----:B------:R-:W-:Y:S01]  /*16fa0*/  LOP3.LUT R176, R3, R176, RZ, 0xc0, !PT ;  /* 0x000000b003b07212 */ /* 0x000fe200078ec0ff */
[C---:B----4-:R-:W-:Y:S01]  /*16fb0*/  FMUL.FTZ R10, R0.reuse, R150 ;  /* 0x00000096000a7220 */ /* 0x050fe20000410000 */
[----:B------:R-:W-:Y:S01]  /*16fc0*/  F2FP.BF16.PACK_AB R3, R243, R244 ;  /* 0x000000f4f303723e */ /* 0x000fe200000010ff */
[----:B------:R-:W-:Y:S02]  /*16fd0*/  FMUL.FTZ R11, R0, R151 ;  /* 0x00000097000b7220 */ /* 0x000fe40000410000 */
[----:B------:R-:W-:Y:S01]  /*16fe0*/  FMUL.FTZ R18, R132, R158 ;  /* 0x0000009e84127220 */ /* 0x000fe20000410000 */
[----:B------:R-:W-:Y:S01]  /*16ff0*/  LOP3.LUT R180, R180, R3, RZ, 0xc0, !PT ;  /* 0x00000003b4b47212 */ /* 0x000fe200078ec0ff */
[-C--:B-1----:R-:W-:Y:S01]  /*17000*/  HMMA.16816.F32.BF16 R4, R176, R20.reuse, R4 ;  /* 0x00000014b004723c */ /* 0x082fe20000041804 */
[----:B------:R-:W-:Y:S01]  /*17010*/  F2FP.BF16.PACK_AB R3, R238, R239 ;  /* 0x000000efee03723e */ /* 0x000fe200000010ff */
[C---:B------:R-:W-:Y:S02]  /*17020*/  FMUL.FTZ R14, R0.reuse, R154 ;  /* 0x0000009a000e7220 */ /* 0x040fe40000410000 */
[----:B------:R-:W-:Y:S01]  /*17030*/  FMUL.FTZ R15, R0, R155 ;  /* 0x0000009b000f7220 */ /* 0x000fe20000410000 */
[----:B------:R-:W-:Y:S01]  /*17040*/  LOP3.LUT R182, R182, R3, RZ, 0xc0, !PT ;  /* 0x00000003b6b67212 */ /* 0x000fe200078ec0ff */
[--C-:B------:R-:W-:Y:S02]  /*17050*/  FFMA.FTZ R3, R192, c[0x0][0x23c], -R141.reuse ;  /* 0x00008f00c0037a23 */ /* 0x100fe4000001088d */
[C---:B------:R-:W-:Y:S02]  /*17060*/  FMUL.FTZ R19, R132.reuse, R159 ;  /* 0x0000009f84137220 */ /* 0x040fe40000410000 */
[----:B------:R1:W-:Y:S01]  /*17070*/  MUFU.EX2 R203, R3 ;  /* 0x0000000300cb7308 */ /* 0x0003e20000000800 */
[----:B------:R-:W-:Y:S01]  /*17080*/  LDSM.16.MT88.4 R156, [R205+0xa800] ;  /* 0x00a80000cd9c783b */ /* 0x000fe20000004200 */
[C---:B------:R-:W-:Y:S02]  /*17090*/  FMUL.FTZ R34, R132.reuse, R174 ;  /* 0x000000ae84227220 */ /* 0x040fe40000410000 */
[----:B------:R-:W-:Y:S02]  /*170a0*/  FMUL.FTZ R35, R132, R175 ;  /* 0x000000af84237220 */ /* 0x000fe40000410000 */
[C---:B--2---:R-:W-:Y:S02]  /*170b0*/  FMUL.FTZ R8, R2.reuse, R148 ;  /* 0x0000009402087220 */ /* 0x044fe40000410000 */
[C---:B------:R-:W-:Y:S01]  /*170c0*/  FMUL.FTZ R9, R2.reuse, R149 ;  /* 0x0000009502097220 */ /* 0x040fe20000410000 */
[----:B------:R-:W-:Y:S01]  /*170d0*/  LDSM.16.MT88.4 R172, [R207+0xa800] ;  /* 0x00a80000cfac783b */ /* 0x000fe20000004200 */
[C---:B------:R-:W-:Y:S02]  /*170e0*/  FMUL.FTZ R12, R2.reuse, R152 ;  /* 0x00000098020c7220 */ /* 0x040fe40000410000 */
[C---:B------:R-:W-:Y:S02]  /*170f0*/  FMUL.FTZ R13, R2.reuse, R153 ;  /* 0x00000099020d7220 */ /* 0x040fe40000410000 */
[C---:B------:R-:W-:Y:S01]  /*17100*/  FMUL.FTZ R24, R2.reuse, R164 ;  /* 0x000000a402187220 */ /* 0x040fe20000410000 */
[C---:B------:R-:W-:Y:S01]  /*17110*/  HMMA.16816.F32.BF16 R8, R180.reuse, R20, R8 ;  /* 0x00000014b408723c */ /* 0x040fe20000041808 */
[----:B------:R-:W-:Y:S01]  /*17120*/  FMUL.FTZ R25, R2, R165 ;  /* 0x000000a502197220 */ /* 0x000fe20000410000 */
[----:B------:R-:W2:Y:S01]  /*17130*/  LDSM.16.MT88.4 R148, [R210+0xa000] ;  /* 0x00a00000d294783b */ /* 0x000ea20000004200 */
[----:B------:R-:W-:Y:S02]  /*17140*/  FMUL.FTZ R27, R0, R167 ;  /* 0x000000a7001b7220 */ /* 0x000fe40000410000 */
[C---:B------:R-:W-:Y:S02]  /*17150*/  FMUL.FTZ R28, R2.reuse, R168 ;  /* 0x000000a8021c7220 */ /* 0x040fe40000410000 */
[C---:B------:R-:W-:Y:S01]  /*17160*/  FMUL.FTZ R20, R133.reuse, R160 ;  /* 0x000000a085147220 */ /* 0x040fe20000410000 */
[-C--:B------:R-:W-:Y:S01]  /*17170*/  HMMA.16816.F32.BF16 R12, R180, R22.reuse, R12 ;  /* 0x00000016b40c723c */ /* 0x080fe2000004180c */
[----:B------:R-:W-:Y:S03]  /*17180*/  FMUL.FTZ R21, R133, R161 ;  /* 0x000000a185157220 */ /* 0x000fe60000410000 */
[----:B------:R-:W-:Y:S02]  /*17190*/  FMUL.FTZ R29, R2, R169 ;  /* 0x000000a9021d7220 */ /* 0x000fe40000410000 */
[----:B------:R-:W-:Y:S02]  /*171a0*/  FMUL.FTZ R30, R0, R170 ;  /* 0x000000aa001e7220 */ /* 0x000fe40000410000 */
[C---:B------:R-:W-:Y:S01]  /*171b0*/  HMMA.16816.F32.BF16 R16, R176.reuse, R22, R16 ;  /* 0x00000016b010723c */ /* 0x040fe20000041810 */
[--C-:B-1----:R-:W-:Y:S03]  /*171c0*/  FFMA.FTZ R3, R194, c[0x0][0x23c], -R141.reuse ;  /* 0x00008f00c2037a23 */ /* 0x102fe6000001088d */
[----:B------:R-:W-:Y:S01]  /*171d0*/  IMAD.MOV.U32 R160, RZ, RZ, R26 ;  /* 0x000000ffffa07224 */ /* 0x000fe200078e001a */
[----:B------:R1:W4:Y:S01]  /*171e0*/  MUFU.EX2 R202, R3 ;  /* 0x0000000300ca7308 */ /* 0x0003220000000800 */
[----:B------:R-:W-:Y:S02]  /*171f0*/  FMUL.FTZ R26, R0, R166 ;  /* 0x000000a6001a7220 */ /* 0x000fe40000410000 */
[C---:B------:R-:W-:Y:S04]  /*17200*/  FMUL.FTZ R22, R132.reuse, R162 ;  /* 0x000000a284167220 */ /* 0x040fe80000410000 */
[----:B------:R-:W-:Y:S02]  /*17210*/  FMUL.FTZ R23, R132, R163 ;  /* 0x000000a384177220 */ /* 0x000fe40000410000 */
[----:B------:R-:W-:Y:S02]  /*17220*/  FMUL.FTZ R31, R0, R171 ;  /* 0x000000ab001f7220 */ /* 0x000fe40000410000 */
[C---:B------:R-:W-:Y:S02]  /*17230*/  FMUL.FTZ R38, R132.reuse, R38 ;  /* 0x0000002684267220 */ /* 0x040fe40000410000 */
[----:B------:R-:W-:Y:S01]  /*17240*/  FMUL.FTZ R39, R132, R39 ;  /* 0x0000002784277220 */ /* 0x000fe20000410000 */
[-C--:B---3--:R-:W-:Y:S01]  /*17250*/  HMMA.16816.F32.BF16 R20, R176, R144.reuse, R20 ;  /* 0x00000090b014723c */ /* 0x088fe20000041814 */
[C---:B------:R-:W-:Y:S02]  /*17260*/  FMUL.FTZ R40, R2.reuse, R40 ;  /* 0x0000002802287220 */ /* 0x040fe40000410000 */
[----:B------:R-:W-:Y:S02]  /*17270*/  FMUL.FTZ R41, R2, R41 ;  /* 0x0000002902297220 */ /* 0x000fe40000410000 */
[C---:B------:R-:W-:Y:S02]  /*17280*/  FMUL.FTZ R42, R0.reuse, R42 ;  /* 0x0000002a002a7220 */ /* 0x040fe40000410000 */
[----:B------:R-:W-:Y:S01]  /*17290*/  FMUL.FTZ R43, R0, R43 ;  /* 0x0000002b002b7220 */ /* 0x000fe20000410000 */
[C---:B------:R-:W-:Y:S01]  /*172a0*/  HMMA.16816.F32.BF16 R24, R180.reuse, R144, R24 ;  /* 0x00000090b418723c */ /* 0x040fe20000041818 */
[C---:B------:R-:W-:Y:S03]  /*172b0*/  FMUL.FTZ R44, R2.reuse, R44 ;  /* 0x0000002c022c7220 */ /* 0x040fe60000410000 */
[----:B------:R-:W-:Y:S02]  /*172c0*/  FMUL.FTZ R45, R2, R45 ;  /* 0x0000002d022d7220 */ /* 0x000fe40000410000 */
[C---:B------:R-:W-:Y:S02]  /*172d0*/  FMUL.FTZ R46, R0.reuse, R46 ;  /* 0x0000002e002e7220 */ /* 0x040fe40000410000 */
[-C--:B------:R-:W-:Y:S01]  /*172e0*/  HMMA.16816.F32.BF16 R28, R180, R146.reuse, R28 ;  /* 0x00000092b41c723c */ /* 0x080fe2000004181c */
[--C-:B-1----:R-:W-:Y:S03]  /*172f0*/  FFMA.FTZ R3, R193, c[0x0][0x23c], -R142.reuse ;  /* 0x00008f00c1037a23 */ /* 0x102fe6000001088e */
[----:B------:R-:W-:Y:S01]  /*17300*/  FMUL.FTZ R47, R0, R47 ;  /* 0x0000002f002f7220 */ /* 0x000fe20000410000 */
[----:B------:R1:W-:Y:S01]  /*17310*/  MUFU.EX2 R201, R3 ;  /* 0x0000000300c97308 */ /* 0x0003e20000000800 */
[C---:B------:R-:W-:Y:S02]  /*17320*/  FMUL.FTZ R50, R132.reuse, R50 ;  /* 0x0000003284327220 */ /* 0x040fe40000410000 */
[C---:B------:R-:W-:Y:S01]  /*17330*/  HMMA.16816.F32.BF16 R32, R176.reuse, R146, R32 ;  /* 0x00000092b020723c */ /* 0x040fe20000041820 */
[----:B------:R-:W3:Y:S03]  /*17340*/  LDSM.16.MT88.4 R144, [R209+0xa000] ;  /* 0x00a00000d190783b */ /* 0x000ee60000004200 */
[C---:B------:R-:W-:Y:S02]  /*17350*/  FMUL.FTZ R51, R132.reuse, R51 ;  /* 0x0000003384337220 */ /* 0x040fe40000410000 */
[C---:B------:R-:W-:Y:S02]  /*17360*/  FMUL.FTZ R52, R133.reuse, R52 ;  /* 0x0000003485347220 */ /* 0x040fe40000410000 */
[-C--:B--2---:R-:W-:Y:S01]  /*17370*/  HMMA.16816.F32.BF16 R36, R176, R148.reuse, R36 ;  /* 0x00000094b024723c */ /* 0x084fe20000041824 */
[----:B------:R-:W-:Y:S03]  /*17380*/  FMUL.FTZ R53, R133, R53 ;  /* 0x0000003585357220 */ /* 0x000fe60000410000 */
[C---:B------:R-:W-:Y:S02]  /*17390*/  FMUL.FTZ R54, R132.reuse, R54 ;  /* 0x0000003684367220 */ /* 0x040fe40000410000 */
[----:B------:R-:W-:Y:S02]  /*173a0*/  FMUL.FTZ R55, R132, R55 ;  /* 0x0000003784377220 */ /* 0x000fe40000410000 */
[C---:B------:R-:W-:Y:S01]  /*173b0*/  HMMA.16816.F32.BF16 R40, R180.reuse, R148, R40 ;  /* 0x00000094b428723c */ /* 0x040fe20000041828 */
[C---:B------:R-:W-:Y:S03]  /*173c0*/  FMUL.FTZ R56, R2.reuse, R56 ;  /* 0x0000003802387220 */ /* 0x040fe60000410000 */
[----:B------:R-:W-:Y:S02]  /*173d0*/  FMUL.FTZ R57, R2, R57 ;  /* 0x0000003902397220 */ /* 0x000fe40000410000 */
[----:B-1----:R-:W-:Y:S02]  /*173e0*/  FFMA.FTZ R3, R195, c[0x0][0x23c], -R142 ;  /* 0x00008f00c3037a23 */ /* 0x002fe4000001088e */
[-C--:B------:R-:W-:Y:S01]  /*173f0*/  HMMA.16816.F32.BF16 R44, R180, R150.reuse, R44 ;  /* 0x00000096b42c723c */ /* 0x080fe2000004182c */
[C---:B------:R-:W-:Y:S01]  /*17400*/  FMUL.FTZ R58, R0.reuse, R58 ;  /* 0x0000003a003a7220 */ /* 0x040fe20000410000 */
[----:B------:R1:W2:Y:S02]  /*17410*/  MUFU.EX2 R200, R3 ;  /* 0x0000000300c87308 */ /* 0x0002a40000000800 */
[----:B------:R-:W-:Y:S02]  /*17420*/  FMUL.FTZ R59, R0, R59 ;  /* 0x0000003b003b7220 */ /* 0x000fe40000410000 */
[C---:B------:R-:W-:Y:S02]  /*17430*/  FMUL.FTZ R60, R2.reuse, R60 ;  /* 0x0000003c023c7220 */ /* 0x040fe40000410000 */
[C---:B------:R-:W-:Y:S01]  /*17440*/  HMMA.16816.F32.BF16 R48, R176.reuse, R150, R48 ;  /* 0x00000096b030723c */ /* 0x040fe20000041830 */
[----:B------:R-:W5:Y:S03]  /*17450*/  LDSM.16.MT88.4 R148, [R205+0xb000] ;  /* 0x00b00000cd94783b */ /* 0x000f660000004200 */
[----:B------:R-:W-:Y:S02]  /*17460*/  FMUL.FTZ R61, R2, R61 ;  /* 0x0000003d023d7220 */ /* 0x000fe40000410000 */
[C---:B------:R-:W-:Y:S02]  /*17470*/  FMUL.FTZ R62, R0.reuse, R62 ;  /* 0x0000003e003e7220 */ /* 0x040fe40000410000 */
[----:B------:R-:W-:Y:S01]  /*17480*/  FMUL.FTZ R63, R0, R63 ;  /* 0x0000003f003f7220 */ /* 0x000fe20000410000 */
[-C--:B---3--:R-:W-:Y:S03]  /*17490*/  HMMA.16816.F32.BF16 R52, R176, R144.reuse, R52 ;  /* 0x00000090b034723c */ /* 0x088fe60000041834 */
[C---:B------:R-:W-:Y:S02]  /*174a0*/  FMUL.FTZ R64, R133.reuse, R64 ;  /* 0x0000004085407220 */ /* 0x040fe40000410000 */
[----:B------:R-:W-:Y:S02]  /*174b0*/  FMUL.FTZ R65, R133, R65 ;  /* 0x0000004185417220 */ /* 0x000fe40000410000 */
[----:B------:R-:W-:Y:S01]  /*174c0*/  FMUL.FTZ R66, R132, R66 ;  /* 0x0000004284427220 */ /* 0x000fe20000410000 */
[C---:B------:R-:W-:Y:S01]  /*174d0*/  HMMA.16816.F32.BF16 R56, R180.reuse, R144, R56 ;  /* 0x00000090b438723c */ /* 0x040fe20000041838 */
[--C-:B-1----:R-:W-:Y:S03]  /*174e0*/  FFMA.FTZ R3, R198, c[0x0][0x23c], -R141.reuse ;  /* 0x00008f00c6037a23 */ /* 0x102fe6000001088d */
[----:B------:R-:W-:Y:S01]  /*174f0*/  FFMA.FTZ R141, R197, c[0x0][0x23c], -R141 ;  /* 0x00008f00c58d7a23 */ /* 0x000fe2000001088d */
[----:B------:R-:W-:Y:S01]  /*17500*/  MUFU.EX2 R198, R3 ;  /* 0x0000000300c67308 */ /* 0x000fe20000000800 */
[C---:B------:R-:W-:Y:S02]  /*17510*/  FMUL.FTZ R67, R132.reuse, R67 ;  /* 0x0000004384437220 */ /* 0x040fe40000410000 */
[-C--:B------:R-:W-:Y:S01]  /*17520*/  HMMA.16816.F32.BF16 R60, R180, R146.reuse, R60 ;  /* 0x00000092b43c723c */ /* 0x080fe2000004183c */
[C---:B------:R-:W-:Y:S03]  /*17530*/  FMUL.FTZ R68, R133.reuse, R68 ;  /* 0x0000004485447220 */ /* 0x040fe60000410000 */
[----:B------:R-:W-:Y:S02]  /*17540*/  FMUL.FTZ R69, R133, R69 ;  /* 0x0000004585457220 */ /* 0x000fe40000410000 */
[C---:B------:R-:W-:Y:S01]  /*17550*/  FMUL.FTZ R70, R132.reuse, R70 ;  /* 0x0000004684467220 */ /* 0x040fe20000410000 */
[----:B------:R1:W-:Y:S01]  /*17560*/  MUFU.EX2 R199, R141 ;  /* 0x0000008d00c77308 */ /* 0x0003e20000000800 */
[C---:B------:R-:W-:Y:S01]  /*17570*/  HMMA.16816.F32.BF16 R64, R176.reuse, R146, R64 ;  /* 0x00000092b040723c */ /* 0x040fe20000041840 */
[----:B------:R-:W3:Y:S03]  /*17580*/  LDSM.16.MT88.4 R144, [R207+0xb000] ;  /* 0x00b00000cf90783b */ /* 0x000ee60000004200 */
[----:B------:R-:W-:Y:S02]  /*17590*/  FMUL.FTZ R71, R132, R71 ;  /* 0x0000004784477220 */ /* 0x000fe40000410000 */
[----:B------:R-:W-:Y:S01]  /*175a0*/  IMAD.WIDE.U32 R138, R143, -0x2daee0ad, RZ ;  /* 0xd2511f538f8a7825 */ /* 0x000fe200078e00ff */
[----:B------:R-:W-:Y:S04]  /*175b0*/  LOP3.LUT R143, R229, UR8, R186, 0x96, !PT ;  /* 0x00000008e58f7c12 */ /* 0x000fe8000f8e96ba */
[-C--:B-----5:R-:W-:Y:S01]  /*175c0*/  HMMA.16816.F32.BF16 R68, R176, R148.reuse, R68 ;  /* 0x00000094b044723c */ /* 0x0a0fe20000041844 */
[----:B------:R-:W-:Y:S01]  /*175d0*/  FMUL.FTZ R72, R2, R72 ;  /* 0x0000004802487220 */ /* 0x000fe20000410000 */
[----:B------:R-:W-:Y:S01]  /*175e0*/  LOP3.LUT R152, R138, 0xffff, RZ, 0xc0, !PT ;  /* 0x0000ffff8a987812 */ /* 0x000fe200078ec0ff */
[----:B------:R-:W-:Y:S01]  /*175f0*/  FMUL.FTZ R73, R2, R73 ;  /* 0x0000004902497220 */ /* 0x000fe20000410000 */
[--C-:B------:R-:W-:Y:S01]  /*17600*/  SHF.R.U32.HI R154, RZ, 0x10, R138.reuse ;  /* 0x00000010ff9a7819 */ /* 0x100fe2000001168a */
[----:B------:R-:W-:Y:S01]  /*17610*/  FMUL.FTZ R74, R0, R74 ;  /* 0x0000004a004a7220 */ /* 0x000fe20000410000 */
[----:B------:R-:W-:Y:S01]  /*17620*/  LOP3.LUT R155, R138, 0xff, RZ, 0xc0, !PT ;  /* 0x000000ff8a9b7812 */ /* 0x000fe200078ec0ff */
[----:B------:R-:W-:Y:S01]  /*17630*/  FMUL.FTZ R75, R0, R75 ;  /* 0x0000004b004b7220 */ /* 0x000fe20000410000 */
[----:B------:R-:W-:Y:S01]  /*17640*/  SHF.R.U32.HI R153, RZ, 0x18, R138 ;  /* 0x00000018ff997819 */ /* 0x000fe2000001168a */
[----:B------:R-:W-:Y:S03]  /*17650*/  FMUL.FTZ R76, R2, R76 ;  /* 0x0000004c024c7220 */ /* 0x000fe60000410000 */
[----:B-1----:R-:W-:Y:S01]  /*17660*/  LOP3.LUT R141, R139, UR17, R188, 0x96, !PT ;  /* 0x000000118b8d7c12 */ /* 0x002fe2000f8e96bc */
[----:B------:R-:W-:Y:S01]  /*17670*/  FFMA.FTZ R139, R230, c[0x0][0x23c], -R184 ;  /* 0x00008f00e68b7a23 */ /* 0x000fe200000108b8 */
[C---:B------:R-:W-:Y:S01]  /*17680*/  HMMA.16816.F32.BF16 R72, R180.reuse, R148, R72 ;  /* 0x00000094b448723c */ /* 0x040fe20000041848 */
[----:B------:R-:W-:Y:S02]  /*17690*/  FMUL.FTZ R77, R2, R77 ;  /* 0x0000004d024d7220 */ /* 0x000fe40000410000 */
[C---:B------:R-:W-:Y:S01]  /*176a0*/  FMUL.FTZ R78, R0.reuse, R78 ;  /* 0x0000004e004e7220 */ /* 0x040fe20000410000 */
[----:B------:R1:W-:Y:S01]  /*176b0*/  MUFU.EX2 R195, R139 ;  /* 0x0000008b00c37308 */ /* 0x0003e20000000800 */
[----:B------:R-:W-:Y:S02]  /*176c0*/  FMUL.FTZ R79, R0, R79 ;  /* 0x0000004f004f7220 */ /* 0x000fe40000410000 */
[----:B------:R-:W-:Y:S02]  /*176d0*/  FFMA.FTZ R3, R196, c[0x0][0x23c], -R142 ;  /* 0x00008f00c4037a23 */ /* 0x000fe4000001088e */
[C---:B------:R-:W-:Y:S03]  /*176e0*/  FMUL.FTZ R80, R133.reuse, R80 ;  /* 0x0000005085507220 */ /* 0x040fe60000410000 */
[-C--:B------:R-:W-:Y:S01]  /*176f0*/  HMMA.16816.F32.BF16 R76, R180, R150.reuse, R76 ;  /* 0x00000096b44c723c */ /* 0x080fe2000004184c */
[C---:B------:R-:W-:Y:S01]  /*17700*/  FMUL.FTZ R81, R133.reuse, R81 ;  /* 0x0000005185517220 */ /* 0x040fe20000410000 */
[----:B------:R5:W-:Y:S01]  /*17710*/  MUFU.EX2 R197, R3 ;  /* 0x0000000300c57308 */ /* 0x000be20000000800 */
[C---:B------:R-:W-:Y:S02]  /*17720*/  FMUL.FTZ R82, R132.reuse, R82 ;  /* 0x0000005284527220 */ /* 0x040fe40000410000 */
[C---:B------:R-:W-:Y:S02]  /*17730*/  FMUL.FTZ R83, R132.reuse, R83 ;  /* 0x0000005384537220 */ /* 0x040fe40000410000 */
[C---:B------:R-:W-:Y:S02]  /*17740*/  FMUL.FTZ R84, R133.reuse, R84 ;  /* 0x0000005485547220 */ /* 0x040fe40000410000 */
[----:B------:R-:W-:Y:S03]  /*17750*/  FMUL.FTZ R85, R133, R85 ;  /* 0x0000005585557220 */ /* 0x000fe60000410000 */
[C---:B------:R-:W-:Y:S01]  /*17760*/  HMMA.16816.F32.BF16 R80, R176.reuse, R150, R80 ;  /* 0x00000096b050723c */ /* 0x040fe20000041850 */
[----:B------:R-:W2:Y:S01]  /*17770*/  LDSM.16.MT88.4 R148, [R210+0xb000] ;  /* 0x00b00000d294783b */ /* 0x000ea20000004200 */
[C---:B------:R-:W-:Y:S02]  /*17780*/  FMUL.FTZ R86, R132.reuse, R86 ;  /* 0x0000005684567220 */ /* 0x040fe40000410000 */
[----:B------:R-:W-:Y:S02]  /*17790*/  FMUL.FTZ R87, R132, R87 ;  /* 0x0000005784577220 */ /* 0x000fe40000410000 */
[----:B------:R-:W-:Y:S02]  /*177a0*/  FFMA.FTZ R138, R233, c[0x0][0x23c], -R184 ;  /* 0x00008f00e98a7a23 */ /* 0x000fe400000108b8 */
[----:B-1----:R-:W-:Y:S02]  /*177b0*/  FFMA.FTZ R139, R232, c[0x0][0x23c], -R185 ;  /* 0x00008f00e88b7a23 */ /* 0x002fe400000108b9 */
[----:B------:R1:W-:Y:S01]  /*177c0*/  MUFU.EX2 R194, R138 ;  /* 0x0000008a00c27308 */ /* 0x0003e20000000800 */
[-C--:B---3--:R-:W-:Y:S01]  /*177d0*/  HMMA.16816.F32.BF16 R84, R176, R144.reuse, R84 ;  /* 0x00000090b054723c */ /* 0x088fe20000041854 */
[C---:B------:R-:W-:Y:S01]  /*177e0*/  FMUL.FTZ R88, R2.reuse, R88 ;  /* 0x0000005802587220 */ /* 0x040fe20000410000 */
[----:B------:R-:W3:Y:S01]  /*177f0*/  LDL.LU R232, [R1+0x18] ;  /* 0x0000180001e87983 */ /* 0x000ee20000300800 */
[----:B------:R-:W-:Y:S02]  /*17800*/  FMUL.FTZ R89, R2, R89 ;  /* 0x0000005902597220 */ /* 0x000fe40000410000 */
[C---:B------:R-:W-:Y:S02]  /*17810*/  FMUL.FTZ R90, R0.reuse, R90 ;  /* 0x0000005a005a7220 */ /* 0x040fe40000410000 */
[----:B------:R-:W-:Y:S02]  /*17820*/  FMUL.FTZ R91, R0, R91 ;  /* 0x0000005b005b7220 */ /* 0x000fe40000410000 */
[----:B-----5:R-:W-:Y:S01]  /*17830*/  FFMA.FTZ R3, R231, c[0x0][0x23c], -R142 ;  /* 0x00008f00e7037a23 */ /* 0x020fe2000001088e */
[----:B------:R5:W-:Y:S01]  /*17840*/  MUFU.EX2 R193, R139 ;  /* 0x0000008b00c17308 */ /* 0x000be20000000800 */
[----:B------:R-:W3:Y:S01]  /*17850*/  LDL.LU R231, [R1+0x1c] ;  /* 0x00001c0001e77983 */ /* 0x000ee20000300800 */
[C---:B------:R-:W-:Y:S02]  /*17860*/  FMUL.FTZ R92, R2.reuse, R92 ;  /* 0x0000005c025c7220 */ /* 0x040fe40000410000 */
[C---:B------:R-:W-:Y:S01]  /*17870*/  HMMA.16816.F32.BF16 R88, R180.reuse, R144, R88 ;  /* 0x00000090b458723c */ /* 0x040fe20000041858 */
[----:B------:R-:W-:Y:S01]  /*17880*/  FMUL.FTZ R93, R2, R93 ;  /* 0x0000005d025d7220 */ /* 0x000fe20000410000 */
[----:B------:R-:W3:Y:S01]  /*17890*/  LDL.LU R230, [R1+0x20] ;  /* 0x0000200001e67983 */ /* 0x000ee20000300800 */
[C---:B------:R-:W-:Y:S02]  /*178a0*/  FMUL.FTZ R94, R0.reuse, R94 ;  /* 0x0000005e005e7220 */ /* 0x040fe40000410000 */
[----:B------:R-:W-:Y:S01]  /*178b0*/  FMUL.FTZ R95, R0, R95 ;  /* 0x0000005f005f7220 */ /* 0x000fe20000410000 */
[----:B------:R-:W3:Y:S01]  /*178c0*/  LDL.LU R229, [R1+0x24] ;  /* 0x0000240001e57983 */ /* 0x000ee20000300800 */
[C---:B------:R-:W-:Y:S01]  /*178d0*/  FMUL.FTZ R96, R133.reuse, R96 ;  /* 0x0000006085607220 */ /* 0x040fe20000410000 */
[----:B------:R-:W2:Y:S01]  /*178e0*/  MUFU.EX2 R196, R3 ;  /* 0x0000000300c47308 */ /* 0x000ea20000000800 */
[----:B------:R-:W-:Y:S03]  /*178f0*/  FMUL.FTZ R97, R133, R97 ;  /* 0x0000006185617220 */ /* 0x000fe60000410000 */
[-C--:B------:R-:W-:Y:S01]  /*17900*/  HMMA.16816.F32.BF16 R92, R180, R146.reuse, R92 ;  /* 0x00000092b45c723c */ /* 0x080fe2000004185c */
[----:B------:R-:W-:Y:S01]  /*17910*/  FMUL.FTZ R98, R132, R98 ;  /* 0x0000006284627220 */ /* 0x000fe20000410000 */
[----:B-1----:R-:W-:Y:S01]  /*17920*/  LOP3.LUT R138, R154, 0xff, RZ, 0xc0, !PT ;  /* 0x000000ff9a8a7812 */ /* 0x002fe200078ec0ff */
[----:B------:R-:W-:Y:S02]  /*17930*/  FMUL.FTZ R99, R132, R99 ;  /* 0x0000006384637220 */ /* 0x000fe40000410000 */
[----:B------:R-:W-:Y:S01]  /*17940*/  FMUL.FTZ R104, R2, R104 ;  /* 0x0000006802687220 */ /* 0x000fe20000410000 */
[----:B------:R-:W-:Y:S01]  /*17950*/  PRMT R153, R138, 0x5410, R153 ;  /* 0x000054108a997816 */ /* 0x000fe20000000099 */
[----:B------:R-:W-:Y:S01]  /*17960*/  FFMA.FTZ R138, R234, c[0x0][0x23c], -R185 ;  /* 0x00008f00ea8a7a23 */ /* 0x000fe200000108b9 */
[----:B-----5:R-:W-:Y:S01]  /*17970*/  LOP3.LUT R139, R141, 0xffff, RZ, 0xc0, !PT ;  /* 0x0000ffff8d8b7812 */ /* 0x020fe200078ec0ff */
[----:B------:R-:W-:Y:S01]  /*17980*/  FMUL.FTZ R105, R2, R105 ;  /* 0x0000006902697220 */ /* 0x000fe20000410000 */
[C---:B------:R-:W-:Y:S01]  /*17990*/  HMMA.16816.F32.BF16 R96, R176.reuse, R146, R96 ;  /* 0x00000092b060723c */ /* 0x040fe20000041860 */
[----:B------:R-:W1:Y:S01]  /*179a0*/  LDSM.16.MT88.4 R144, [R209+0xb000] ;  /* 0x00b00000d190783b */ /* 0x000e620000004200 */
[C---:B------:R-:W-:Y:S01]  /*179b0*/  FMUL.FTZ R100, R133.reuse, R100 ;  /* 0x0000006485647220 */ /* 0x040fe20000410000 */
[----:B------:R5:W1:Y:S01]  /*179c0*/  MUFU.EX2 R192, R138 ;  /* 0x0000008a00c07308 */ /* 0x000a620000000800 */
[----:B------:R-:W-:Y:S01]  /*179d0*/  FMUL.FTZ R101, R133, R101 ;  /* 0x0000006585657220 */ /* 0x000fe20000410000 */
[----:B------:R-:W-:Y:S01]  /*179e0*/  SHF.R.U32.HI R139, RZ, 0x8, R139 ;  /* 0x00000008ff8b7819 */ /* 0x000fe2000001168b */
[C---:B------:R-:W-:Y:S02]  /*179f0*/  FMUL.FTZ R102, R132.reuse, R102 ;  /* 0x0000006684667220 */ /* 0x040fe40000410000 */
[----:B------:R-:W-:Y:S04]  /*17a00*/  FMUL.FTZ R103, R132, R103 ;  /* 0x0000006784677220 */ /* 0x000fe80000410000 */
[C---:B------:R-:W-:Y:S02]  /*17a10*/  FMUL.FTZ R106, R0.reuse, R106 ;  /* 0x0000006a006a7220 */ /* 0x040fe40000410000 */
[----:B------:R-:W-:Y:S01]  /*17a20*/  FMUL.FTZ R107, R0, R107 ;  /* 0x0000006b006b7220 */ /* 0x000fe20000410000 */
[-C--:B--2---:R-:W-:Y:S01]  /*17a30*/  HMMA.16816.F32.BF16 R100, R176, R148.reuse, R100 ;  /* 0x00000094b064723c */ /* 0x084fe20000041864 */
[C---:B------:R-:W-:Y:S02]  /*17a40*/  FMUL.FTZ R108, R2.reuse, R108 ;  /* 0x0000006c026c7220 */ /* 0x040fe40000410000 */
[----:B------:R-:W-:Y:S02]  /*17a50*/  FMUL.FTZ R109, R2, R109 ;  /* 0x0000006d026d7220 */ /* 0x000fe40000410000 */
[C---:B------:R-:W-:Y:S02]  /*17a60*/  FMUL.FTZ R110, R0.reuse, R110 ;  /* 0x0000006e006e7220 */ /* 0x040fe40000410000 */
[----:B------:R-:W-:Y:S01]  /*17a70*/  FMUL.FTZ R111, R0, R111 ;  /* 0x0000006f006f7220 */ /* 0x000fe20000410000 */
[C---:B------:R-:W-:Y:S01]  /*17a80*/  HMMA.16816.F32.BF16 R104, R180.reuse, R148, R104 ;  /* 0x00000094b468723c */ /* 0x040fe20000041868 */
[----:B------:R-:W-:Y:S03]  /*17a90*/  FMUL.FTZ R120, R2, R120 ;  /* 0x0000007802787220 */ /* 0x000fe60000410000 */
[--C-:B-----5:R-:W-:Y:S02]  /*17aa0*/  FFMA.FTZ R138, R236, c[0x0][0x23c], -R184.reuse ;  /* 0x00008f00ec8a7a23 */ /* 0x120fe400000108b8 */
[----:B------:R-:W-:Y:S02]  /*17ab0*/  FFMA.FTZ R184, R237, c[0x0][0x23c], -R184 ;  /* 0x00008f00edb87a23 */ /* 0x000fe400000108b8 */
[-C--:B------:R-:W-:Y:S01]  /*17ac0*/  HMMA.16816.F32.BF16 R108, R180, R150.reuse, R108 ;  /* 0x00000096b46c723c */ /* 0x080fe2000004186c */
[C---:B------:R-:W-:Y:S01]  /*17ad0*/  FMUL.FTZ R112, R133.reuse, R112 ;  /* 0x0000007085707220 */ /* 0x040fe20000410000 */
[----:B------:R2:W-:Y:S02]  /*17ae0*/  MUFU.EX2 R191, R138 ;  /* 0x0000008a00bf7308 */ /* 0x0005e40000000800 */
[----:B------:R-:W-:Y:S02]  /*17af0*/  FMUL.FTZ R113, R133, R113 ;  /* 0x0000007185717220 */ /* 0x000fe40000410000 */
[C---:B------:R-:W-:Y:S02]  /*17b00*/  FMUL.FTZ R114, R132.reuse, R114 ;  /* 0x0000007284727220 */ /* 0x040fe40000410000 */
[----:B------:R-:W-:Y:S04]  /*17b10*/  FMUL.FTZ R115, R132, R115 ;  /* 0x0000007384737220 */ /* 0x000fe80000410000 */
[----:B------:R-:W-:Y:S03]  /*17b20*/  IMAD.WIDE.U32 R142, R143, -0x2daee0ad, RZ ;  /* 0xd2511f538f8e7825 */ /* 0x000fe600078e00ff */
[C---:B------:R-:W-:Y:S01]  /*17b30*/  HMMA.16816.F32.BF16 R112, R176.reuse, R150, R112 ;  /* 0x00000096b070723c */ /* 0x040fe20000041870 */
[----:B------:R-:W-:Y:S01]  /*17b40*/  FMUL.FTZ R116, R133, R116 ;  /* 0x0000007485747220 */ /* 0x000fe20000410000 */
[----:B------:R-:W-:Y:S01]  /*17b50*/  LOP3.LUT R3, R143, UR17, R190, 0x96, !PT ;  /* 0x000000118f037c12 */ /* 0x000fe2000f8e96be */
[----:B------:R-:W-:Y:S01]  /*17b60*/  FMUL.FTZ R117, R133, R117 ;  /* 0x0000007585757220 */ /* 0x000fe20000410000 */
[----:B------:R-:W-:Y:S01]  /*17b70*/  LOP3.LUT R154, R142, 0xff, RZ, 0xc0, !PT ;  /* 0x000000ff8e9a7812 */ /* 0x000fe200078ec0ff */
[----:B------:R-:W-:Y:S01]  /*17b80*/  FMUL.FTZ R118, R132, R118 ;  /* 0x0000007684767220 */ /* 0x000fe20000410000 */
[----:B------:R-:W-:Y:S01]  /*17b90*/  LOP3.LUT R148, R142, 0xffff, RZ, 0xc0, !PT ;  /* 0x0000ffff8e947812 */ /* 0x000fe200078ec0ff */
[----:B------:R-:W-:Y:S01]  /*17ba0*/  FMUL.FTZ R119, R132, R119 ;  /* 0x0000007784777220 */ /* 0x000fe20000410000 */
[----:B------:R-:W-:Y:S01]  /*17bb0*/  SHF.R.U32.HI R143, RZ, 0x8, R152 ;  /* 0x00000008ff8f7819 */ /* 0x000fe20000011698 */
[----:B------:R-:W5:Y:S03]  /*17bc0*/  MUFU.EX2 R190, R184 ;  /* 0x000000b800be7308 */ /* 0x000f660000000800 */
[--C-:B------:R-:W-:Y:S01]  /*17bd0*/  SHF.R.U32.HI R152, RZ, 0x18, R142.reuse ;  /* 0x00000018ff987819 */ /* 0x100fe2000001168e */
[----:B------:R-:W-:Y:S01]  /*17be0*/  FMUL.FTZ R121, R2, R121 ;  /* 0x0000007902797220 */ /* 0x000fe20000410000 */
[-C--:B-1----:R-:W-:Y:S01]  /*17bf0*/  HMMA.16816.F32.BF16 R116, R176, R144.reuse, R116 ;  /* 0x00000090b074723c */ /* 0x082fe20000041874 */
[----:B------:R-:W-:Y:S01]  /*17c00*/  SHF.R.U32.HI R149, RZ, 0x10, R142 ;  /* 0x00000010ff957819 */ /* 0x000fe2000001168e */
[C---:B------:R-:W-:Y:S01]  /*17c10*/  FMUL.FTZ R122, R0.reuse, R122 ;  /* 0x0000007a007a7220 */ /* 0x040fe20000410000 */
[----:B------:R-:W-:Y:S01]  /*17c20*/  SHF.R.U32.HI R142, RZ, 0x10, R141 ;  /* 0x00000010ff8e7819 */ /* 0x000fe2000001168d */
[----:B------:R-:W-:Y:S01]  /*17c30*/  FMUL.FTZ R123, R0, R123 ;  /* 0x0000007b007b7220 */ /* 0x000fe20000410000 */
[----:B------:R-:W-:Y:S01]  /*17c40*/  PRMT R155, R155, 0x5410, R143 ;  /* 0x000054109b9b7816 */ /* 0x000fe2000000008f */
[C---:B------:R-:W-:Y:S01]  /*17c50*/  FMUL.FTZ R124, R2.reuse, R124 ;  /* 0x0000007c027c7220 */ /* 0x040fe20000410000 */
[----:B------:R-:W-:Y:S01]  /*17c60*/  SHF.R.U32.HI R148, RZ, 0x8, R148 ;  /* 0x00000008ff947819 */ /* 0x000fe20000011694 */
[----:B------:R-:W-:Y:S01]  /*17c70*/  FMUL.FTZ R125, R2, R125 ;  /* 0x0000007d027d7220 */ /* 0x000fe20000410000 */
[----:B------:R-:W-:Y:S02]  /*17c80*/  LOP3.LUT R143, R141, 0xff, RZ, 0xc0, !PT ;  /* 0x000000ff8d8f7812 */ /* 0x000fe400078ec0ff */
[C---:B------:R-:W-:Y:S01]  /*17c90*/  HMMA.16816.F32.BF16 R120, R180.reuse, R144, R120 ;  /* 0x00000090b478723c */ /* 0x040fe20000041878 */
[----:B------:R-:W-:Y:S01]  /*17ca0*/  SHF.R.U32.HI R141, RZ, 0x18, R141 ;  /* 0x00000018ff8d7819 */ /* 0x000fe2000001168d */
[----:B------:R-:W-:Y:S01]  /*17cb0*/  FMUL.FTZ R126, R0, R126 ;  /* 0x0000007e007e7220 */ /* 0x000fe20000410000 */
[----:B------:R-:W-:Y:S01]  /*17cc0*/  LOP3.LUT R142, R142, 0xff, RZ, 0xc0, !PT ;  /* 0x000000ff8e8e7812 */ /* 0x000fe200078ec0ff */
[----:B------:R-:W-:Y:S01]  /*17cd0*/  FMUL.FTZ R127, R0, R127 ;  /* 0x0000007f007f7220 */ /* 0x000fe20000410000 */
[----:B------:R-:W-:Y:S01]  /*17ce0*/  PRMT R154, R154, 0x5410, R148 ;  /* 0x000054109a9a7816 */ /* 0x000fe20000000094 */
[----:B------:R-:W-:Y:S01]  /*17cf0*/  FMUL.FTZ R128, R133, R128 ;  /* 0x0000008085807220 */ /* 0x000fe20000410000 */
[----:B------:R-:W-:Y:S01]  /*17d00*/  PRMT R148, R142, 0x5410, R141 ;  /* 0x000054108e947816 */ /* 0x000fe2000000008d */
[--C-:B------:R-:W-:Y:S01]  /*17d10*/  FFMA.FTZ R141, R240, c[0x0][0x23c], -R185.reuse ;  /* 0x00008f00f08d7a23 */ /* 0x100fe200000108b9 */
[----:B------:R-:W-:Y:S02]  /*17d20*/  LOP3.LUT R149, R149, 0xff, RZ, 0xc0, !PT ;  /* 0x000000ff95957812 */ /* 0x000fe400078ec0ff */
[-C--:B------:R-:W-:Y:S01]  /*17d30*/  HMMA.16816.F32.BF16 R124, R180, R146.reuse, R124 ;  /* 0x00000092b47c723c */ /* 0x080fe2000004187c */
[----:B------:R1:W-:Y:S01]  /*17d40*/  MUFU.EX2 R189, R141 ;  /* 0x0000008d00bd7308 */ /* 0x0003e20000000800 */
[----:B------:R-:W-:Y:S01]  /*17d50*/  FFMA.FTZ R185, R140, c[0x0][0x23c], -R185 ;  /* 0x00008f008cb97a23 */ /* 0x000fe200000108b9 */
[----:B------:R-:W-:Y:S01]  /*17d60*/  PRMT R152, R149, 0x5410, R152 ;  /* 0x0000541095987816 */ /* 0x000fe20000000098 */
[----:B------:R-:W-:Y:S01]  /*17d70*/  FMUL.FTZ R129, R133, R129 ;  /* 0x0000008185817220 */ /* 0x000fe20000410000 */
[----:B------:R-:W-:Y:S01]  /*17d80*/  PRMT R149, R143, 0x5410, R139 ;  /* 0x000054108f957816 */ /* 0x000fe2000000008b */
[C---:B------:R-:W-:Y:S01]  /*17d90*/  FMUL.FTZ R130, R132.reuse, R130 ;  /* 0x0000008284827220 */ /* 0x040fe20000410000 */
[C---:B--2---:R-:W-:Y:S01]  /*17da0*/  LOP3.LUT R138, R3.reuse, 0xffff, RZ, 0xc0, !PT ;  /* 0x0000ffff038a7812 */ /* 0x044fe200078ec0ff */
[----:B------:R-:W-:Y:S01]  /*17db0*/  FMUL.FTZ R131, R132, R131 ;  /* 0x0000008384837220 */ /* 0x000fe20000410000 */
[--C-:B------:R-:W-:Y:S01]  /*17dc0*/  SHF.R.U32.HI R139, RZ, 0x10, R3.reuse ;  /* 0x00000010ff8b7819 */ /* 0x100fe20000011603 */
[----:B------:R-:W2:Y:S01]  /*17dd0*/  LDSM.16.MT88.4 R180, [R210+0xa800] ;  /* 0x00a80000d2b4783b */ /* 0x000ea20000004200 */
[----:B------:R5:W2:Y:S01]  /*17de0*/  MUFU.EX2 R188, R185 ;  /* 0x000000b900bc7308 */ /* 0x000aa20000000800 */
[--C-:B------:R-:W-:Y:S01]  /*17df0*/  HSET2.LE.AND R142, R155, R160.reuse, PT ;  /* 0x000000a09b8e7233 */ /* 0x100fe20003803000 */
[----:B------:R-:W-:Y:S01]  /*17e00*/  LOP3.LUT R144, R3, 0xff, RZ, 0xc0, !PT ;  /* 0x000000ff03907812 */ /* 0x000fe200078ec0ff */
[--C-:B------:R-:W-:Y:S01]  /*17e10*/  HSET2.LE.AND R140, R149, R160.reuse, PT ;  /* 0x000000a0958c7233 */ /* 0x100fe20003803000 */
[----:B------:R-:W-:Y:S01]  /*17e20*/  HMMA.16816.F32.BF16 R128, R176, R146, R128 ;  /* 0x00000092b080723c */ /* 0x000fe20000041880 */
[----:B------:R-:W-:Y:S02]  /*17e30*/  SHF.R.U32.HI R143, RZ, 0x18, R3 ;  /* 0x00000018ff8f7819 */ /* 0x000fe40000011603 */
[----:B------:R-:W-:Y:S02]  /*17e40*/  LOP3.LUT R139, R139, 0xff, RZ, 0xc0, !PT ;  /* 0x000000ff8b8b7812 */ /* 0x000fe400078ec0ff */
[----:B------:R-:W-:Y:S02]  /*17e50*/  SHF.R.U32.HI R138, RZ, 0x8, R138 ;  /* 0x00000008ff8a7819 */ /* 0x000fe4000001168a */
[----:B----4-:R-:W-:Y:S01]  /*17e60*/  F2FP.BF16.PACK_AB R3, R202, R203 ;  /* 0x000000cbca03723e */ /* 0x010fe200000010ff */
[--C-:B------:R-:W-:Y:S01]  /*17e70*/  HSET2.LE.AND R178, R154, R160.reuse, PT ;  /* 0x000000a09ab27233 */ /* 0x100fe20003803000 */
[----:B------:R-:W-:Y:S03]  /*17e80*/  PRMT R138, R144, 0x5410, R138 ;  /* 0x00005410908a7816 */ /* 0x000fe6000000008a */
[----:B------:R-:W-:Y:S01]  /*17e90*/  PRMT R144, R139, 0x5410, R143 ;  /* 0x000054108b907816 */ /* 0x000fe2000000008f */
[--C-:B------:R-:W-:Y:S01]  /*17ea0*/  HSET2.LE.AND R143, R153, R160.reuse, PT ;  /* 0x000000a0998f7233 */ /* 0x100fe20003803000 */
[----:B------:R-:W-:Y:S01]  /*17eb0*/  LOP3.LUT R142, R142, R3, RZ, 0xc0, !PT ;  /* 0x000000038e8e7212 */ /* 0x000fe200078ec0ff */
[--C-:B-1----:R-:W-:Y:S01]  /*17ec0*/  HSET2.LE.AND R141, R148, R160.reuse, PT ;  /* 0x000000a0948d7233 */ /* 0x102fe20003803000 */
[----:B------:R-:W-:Y:S01]  /*17ed0*/  F2FP.BF16.PACK_AB R3, R200, R201 ;  /* 0x000000c9c803723e */ /* 0x000fe200000010ff */
[--C-:B------:R-:W-:Y:S01]  /*17ee0*/  HSET2.LE.AND R176, R138, R160.reuse, PT ;  /* 0x000000a08ab07233 */ /* 0x100fe20003803000 */
[----:B------:R-:W-:Y:S01]  /*17ef0*/  F2FP.BF16.PACK_AB R138, R196, R197 ;  /* 0x000000c5c48a723e */ /* 0x000fe200000010ff */
[--C-:B------:R-:W-:Y:S01]  /*17f00*/  HSET2.LE.AND R177, R144, R160.reuse, PT ;  /* 0x000000a090b17233 */ /* 0x100fe20003803000 */
[----:B------:R-:W-:Y:S01]  /*17f10*/  LOP3.LUT R143, R143, R3, RZ, 0xc0, !PT ;  /* 0x000000038f8f7212 */ /* 0x000fe200078ec0ff */
[----:B------:R-:W-:Y:S01]  /*17f20*/  HSET2.LE.AND R179, R152, R160, PT ;  /* 0x000000a098b37233 */ /* 0x000fe20003803000 */
[----:B------:R-:W-:Y:S01]  /*17f30*/  F2FP.BF16.PACK_AB R3, R199, R198 ;  /* 0x000000c6c703723e */ /* 0x000fe200000010ff */
[----:B-----5:R-:W1:Y:S01]  /*17f40*/  LDSM.16.MT88.4 R184, [R209+0xa800] ;  /* 0x00a80000d1b8783b */ /* 0x020e620000004200 */
[----:B------:R-:W-:Y:S02]  /*17f50*/  LOP3.LUT R141, R141, R138, RZ, 0xc0, !PT ;  /* 0x0000008a8d8d7212 */ /* 0x000fe400078ec0ff */
[----:B------:R-:W-:Y:S02]  /*17f60*/  LOP3.LUT R140, R140, R3, RZ, 0xc0, !PT ;  /* 0x000000038c8c7212 */ /* 0x000fe400078ec0ff */
[----:B------:R-:W-:Y:S02]  /*17f70*/  F2FP.BF16.PACK_AB R139, R194, R195 ;  /* 0x000000c3c28b723e */ /* 0x000fe400000010ff */
[----:B------:R-:W-:Y:S02]  /*17f80*/  F2FP.BF16.PACK_AB R3, R192, R193 ;  /* 0x000000c1c003723e */ /* 0x000fe400000010ff */
[----:B------:R-:W-:Y:S01]  /*17f90*/  LOP3.LUT R176, R176, R139, RZ, 0xc0, !PT ;  /* 0x0000008bb0b07212 */ /* 0x000fe200078ec0ff */
[-C--:B------:R-:W-:Y:S01]  /*17fa0*/  HMMA.16816.F32.BF16 R144, R140, R156.reuse, R4 ;  /* 0x0000009c8c90723c */ /* 0x080fe20000041804 */
[----:B------:R-:W-:Y:S01]  /*17fb0*/  F2FP.BF16.PACK_AB R138, R190, R191 ;  /* 0x000000bfbe8a723e */ /* 0x000fe200000010ff */
[----:B------:R-:W4:Y:S01]  /*17fc0*/  LDSM.16.MT88.4 R4, [R205+0xb800] ;  /* 0x00b80000cd04783b */ /* 0x000f220000004200 */
[----:B--2---:R-:W-:Y:S02]  /*17fd0*/  F2FP.BF16.PACK_AB R139, R188, R189 ;  /* 0x000000bdbc8b723e */ /* 0x004fe400000010ff */
[----:B------:R-:W-:Y:S02]  /*17fe0*/  LOP3.LUT R177, R177, R3, RZ, 0xc0, !PT ;  /* 0x00000003b1b17212 */ /* 0x000fe400078ec0ff */
[----:B------:R-:W-:Y:S01]  /*17ff0*/  LOP3.LUT R178, R178, R138, RZ, 0xc0, !PT ;  /* 0x0000008ab2b27212 */ /* 0x000fe200078ec0ff */
[----:B------:R-:W-:Y:S01]  /*18000*/  IMAD.MOV.U32 R138, RZ, RZ, R134 ;  /* 0x000000ffff8a7224 */ /* 0x000fe200078e0086 */
[----:B------:R-:W-:Y:S03]  /*18010*/  LOP3.LUT R179, R179, R139, RZ, 0xc0, !PT ;  /* 0x0000008bb3b37212 */ /* 0x000fe600078ec0ff */
[----:B------:R-:W-:Y:S04]  /*18020*/  IMAD.MOV.U32 R139, RZ, RZ, R137 ;  /* 0x000000ffff8b7224 */ /* 0x000fe800078e0089 */
[C---:B------:R-:W-:Y:S01]  /*18030*/  HMMA.16816.F32.BF16 R148, R176.reuse, R156, R8 ;  /* 0x0000009cb094723c */ /* 0x040fe20000041808 */
[----:B------:R-:W2:Y:S07]  /*18040*/  LDSM.16.MT88.4 R8, [R207+0xb800] ;  /* 0x00b80000cf08783b */ /* 0x000eae0000004200 */
[-C--:B------:R-:W-:Y:S01]  /*18050*/  HMMA.16816.F32.BF16 R152, R176, R158.reuse, R12 ;  /* 0x0000009eb098723c */ /* 0x080fe2000004180c */
[----:B------:R-:W5:Y:S07]  /*18060*/  LDSM.16.MT88.4 R12, [R210+0xb800] ;  /* 0x00b80000d20c783b */ /* 0x000f6e0000004200 */
[C---:B------:R-:W-:Y:S01]  /*18070*/  HMMA.16816.F32.BF16 R156, R140.reuse, R158, R16 ;  /* 0x0000009e8c9c723c */ /* 0x040fe20000041810 */
[----:B------:R-:W1:Y:S07]  /*18080*/  LDSM.16.MT88.4 R16, [R209+0xb800] ;  /* 0x00b80000d110783b */ /* 0x000e6e0000004200 */
        /* <DEDUP_REMOVED lines=12> */
[-C--:B----4-:R-:W-:Y:S01]  /*18150*/  HMMA.16816.F32.BF16 R68, R140, R4.reuse, R68 ;  /* 0x000000048c44723c */ /* 0x090fe20000041844 */
[----:B---3--:R-:W-:Y:S04]  /*18160*/  FFMA.FTZ R3, R133, R232, R248 ;  /* 0x000000e885037223 */ /* 0x008fe800000100f8 */
[----:B------:R-:W-:Y:S03]  /*18170*/  FADD.FTZ R3, R247, R3 ;  /* 0x00000003f7037221 */ /* 0x000fe60000010000 */
[C---:B------:R-:W-:Y:S01]  /*18180*/  HMMA.16816.F32.BF16 R72, R176.reuse, R4, R72 ;  /* 0x00000004b048723c */ /* 0x040fe20000041848 */
[----:B------:R-:W-:Y:S03]  /*18190*/  FADD.FTZ R3, R251, R3 ;  /* 0x00000003fb037221 */ /* 0x000fe60000010000 */
[----:B------:R-:W-:Y:S02]  /*181a0*/  FFMA.FTZ R132, R132, R231, R246 ;  /* 0x000000e784847223 */ /* 0x000fe400000100f6 */
[----:B------:R-:W-:Y:S02]  /*181b0*/  FADD.FTZ R3, R252, R3 ;  /* 0x00000003fc037221 */ /* 0x000fe40000010000 */
[-C--:B------:R-:W-:Y:S01]  /*181c0*/  HMMA.16816.F32.BF16 R76, R176, R6.reuse, R76 ;  /* 0x00000006b04c723c */ /* 0x080fe2000004184c */
[----:B------:R-:W-:Y:S03]  /*181d0*/  FFMA.FTZ R2, R2, R230, R244 ;  /* 0x000000e602027223 */ /* 0x000fe600000100f4 */
[----:B------:R-:W-:Y:S02]  /*181e0*/  FADD.FTZ R3, R198, R3 ;  /* 0x00000003c6037221 */ /* 0x000fe40000010000 */
[----:B------:R-:W-:Y:S02]  /*181f0*/  FADD.FTZ R5, R243, R2 ;  /* 0x00000002f3057221 */ /* 0x000fe40000010000 */
[C---:B------:R-:W-:Y:S01]  /*18200*/  HMMA.16816.F32.BF16 R80, R140.reuse, R6, R80 ;  /* 0x000000068c50723c */ /* 0x040fe20000041850 */
[----:B------:R-:W-:Y:S03]  /*18210*/  FFMA.FTZ R0, R0, R229, R242 ;  /* 0x000000e500007223 */ /* 0x000fe600000100f2 */
[----:B------:R-:W-:Y:S02]  /*18220*/  FADD.FTZ R132, R245, R132 ;  /* 0x00000084f5847221 */ /* 0x000fe40000010000 */
[----:B------:R-:W-:Y:S02]  /*18230*/  FADD.FTZ R4, R241, R0 ;  /* 0x00000000f1047221 */ /* 0x000fe40000010000 */
        /* <DEDUP_REMOVED lines=16> */
[-C--:B-----5:R-:W-:Y:S01]  /*18340*/  HMMA.16816.F32.BF16 R100, R140, R12.reuse, R100 ;  /* 0x0000000c8c64723c */ /* 0x0a0fe20000041864 */
        /* <DEDUP_REMOVED lines=10> */
[----:B------:R-:W-:Y:S02]  /*183f0*/  FADD.FTZ R2, R191, R2 ;  /* 0x00000002bf027221 */ /* 0x000fe40000010000 */
[----:B------:R-:W-:Y:S01]  /*18400*/  IMAD.MOV.U32 R132, RZ, RZ, R135 ;  /* 0x000000ffff847224 */ /* 0x000fe200078e0087 */
[----:B------:R1:W-:Y:S01]  /*18410*/  STL [R1+0x1c], R3 ;  /* 0x00001c0301007387 */ /* 0x0003e20000100800 */
[C---:B------:R-:W-:Y:S01]  /*18420*/  HMMA.16816.F32.BF16 R112, R140.reuse, R14, R112 ;  /* 0x0000000e8c70723c */ /* 0x040fe20000041870 */
[----:B------:R-:W-:Y:S05]  /*18430*/  FADD.FTZ R2, R190, R2 ;  /* 0x00000002be027221 */ /* 0x000fea0000010000 */
[----:B------:R2:W-:Y:S02]  /*18440*/  STL [R1+0x20], R2 ;  /* 0x0000200201007387 */ /* 0x0005e40000100800 */
[-C--:B------:R-:W-:Y:S02]  /*18450*/  HMMA.16816.F32.BF16 R116, R140, R16.reuse, R116 ;  /* 0x000000108c74723c */ /* 0x080fe40000041874 */
[----:B------:R2:W-:Y:S06]  /*18460*/  STL [R1+0x24], R0 ;  /* 0x0000240001007387 */ /* 0x0005ec0000100800 */
[C---:B------:R-:W-:Y:S08]  /*18470*/  HMMA.16816.F32.BF16 R120, R176.reuse, R16, R120 ;  /* 0x00000010b078723c */ /* 0x040ff00000041878 */
[-C--:B------:R-:W-:Y:S01]  /*18480*/  HMMA.16816.F32.BF16 R124, R176, R18.reuse, R124 ;  /* 0x00000012b07c723c */ /* 0x080fe2000004187c */
[----:B-1----:R-:W-:Y:S07]  /*18490*/  IMAD.MOV.U32 R3, RZ, RZ, R136 ;  /* 0x000000ffff037224 */ /* 0x002fee00078e0088 */
[----:B------:R-:W-:Y:S01]  /*184a0*/  HMMA.16816.F32.BF16 R128, R140, R18, R128 ;  /* 0x000000128c80723c */ /* 0x000fe20000041880 */
[----:B--2---:R-:W-:-:S07]  /*184b0*/  @P0 BRA `(.L_x_1456) ;  /* 0xffffcd2000000947 */ /* 0x004fce000383ffff */
.L_x_1455:
[----:B------:R-:W2:Y:S04]  /*184c0*/  LDL.LU R7, [R1+0x18] ;  /* 0x0000180001077983 */ /* 0x000ea80000300800 */
[----:B------:R-:W1:Y:S01]  /*184d0*/  S2R R178, SR_TID.X ;  /* 0x0000000000b27919 */ /* 0x000e620000002100 */
[----:B------:R-:W3:Y:S01]  /*184e0*/  S2UR UR7, SR_CTAID.Y ;  /* 0x00000000000779c3 */ /* 0x000ee20000002600 */
[----:B------:R-:W-:-:S02]  /*184f0*/  UISETP.NE.AND UP4, UPT, UR26, -0x1, UPT ;  /* 0xffffffff1a00788c */ /* 0x000fc4000bf85270 */
[----:B------:R-:W4:Y:S01]  /*18500*/  LDL.LU R5, [R1+0x1c] ;  /* 0x00001c0001057983 */ /* 0x000f220000300800 */
[----:B------:R-:W-:-:S03]  /*18510*/  ULDC.64 UR4, c[0x0][0x1e8] ;  /* 0x00007a0000047ab9 */ /* 0x000fc60000000a00 */
[----:B------:R-:W5:Y:S04]  /*18520*/  LDL.LU R6, [R1+0x20] ;  /* 0x0000200001067983 */ /* 0x000f680000300800 */
[----:B------:R-:W5:Y:S01]  /*18530*/  LDL.LU R4, [R1+0x24] ;  /* 0x0000240001047983 */ /* 0x000f620000300800 */
[----:B------:R-:W-:Y:S01]  /*18540*/  ULDC.U8 UR11, c[0x0][0x329] ;  /* 0x0000ca40000b7ab9 */ /* 0x000fe20000000000 */
[----:B------:R-:W-:Y:S01]  /*18550*/  BSSY B0, `(.L_x_1459) ;  /* 0x00001b1000007945 */ /* 0x000fe20003800000 */
[----:B------:R-:W-:Y:S02]  /*18560*/  UISETP.NE.AND UP3, UPT, UR11, URZ, UPT ;  /* 0x0000003f0b00728c */ /* 0x000fe4000bf65270 */
[----:B------:R-:W-:Y:S02]  /*18570*/  ULDC.U8 UR10, c[0x0][0x328] ;  /* 0x0000ca00000a7ab9 */ /* 0x000fe40000000000 */
[----:B------:R-:W-:-:S02]  /*18580*/  @UP4 UIMAD.WIDE.U32 UR14, UR26, UR4, URZ ;  /* 0x000000041a0e42a5 */ /* 0x000fc4000f8e003f */
[----:B------:R-:W-:Y:S02]  /*18590*/  UISETP.NE.AND UP2, UPT, UR10, URZ, UPT ;  /* 0x0000003f0a00728c */ /* 0x000fe4000bf45270 */
[----:B------:R-:W-:Y:S01]  /*185a0*/  @UP4 UIMAD UR8, UR26, UR5, UR15 ;  /* 0x000000051a0842a4 */ /* 0x000fe2000f8e020f */
[----:B-1----:R-:W-:Y:S01]  /*185b0*/  SHF.R.S32.HI R177, RZ, 0x1f, R178 ;  /* 0x0000001fffb17819 */ /* 0x002fe200000114b2 */
[----:B---3--:R-:W-:Y:S02]  /*185c0*/  @!UP4 USHF.R.S32.HI UR12, URZ, 0x1f, UR7 ;  /* 0x0000001f3f0cc899 */ /* 0x008fe40008011407 */
[----:B------:R-:W-:Y:S01]  /*185d0*/  @!UP3 UISETP.NE.AND UP1, UPT, UR10, URZ, UPT ;  /* 0x0000003f0a00b28c */ /* 0x000fe2000bf25270 */
[----:B------:R-:W1:Y:S01]  /*185e0*/  S2UR UR10, SR_CTAID.X ;  /* 0x00000000000a79c3 */ /* 0x000e620000002500 */
[----:B------:R-:W-:Y:S02]  /*185f0*/  ULDC.64 UR4, c[0x0][0x1e0] ;  /* 0x0000780000047ab9 */ /* 0x000fe40000000a00 */
[----:B------:R-:W-:-:S02]  /*18600*/  UISETP.EQ.AND UP2, UPT, UR11, URZ, UP2 ;  /* 0x0000003f0b00728c */ /* 0x000fc40009742270 */
[----:B------:R-:W-:Y:S02]  /*18610*/  @!UP4 UIMAD UR12, UR12, UR4, URZ ;  /* 0x000000040c0cc2a4 */ /* 0x000fe4000f8e023f */
[----:B------:R-:W-:Y:S01]  /*18620*/  ULDC UR9, c[0x0][0x214] ;  /* 0x0000850000097ab9 */ /* 0x000fe20000000800 */
[----:B------:R-:W3:Y:S01]  /*18630*/  S2UR UR11, SR_CTAID.Z ;  /* 0x00000000000b79c3 */ /* 0x000ee20000002700 */
[----:B------:R-:W-:Y:S02]  /*18640*/  @!UP4 UIMAD UR12, UR7, UR5, UR12 ;  /* 0x00000005070cc2a4 */ /* 0x000fe4000f8e020c */
[----:B------:R-:W-:Y:S02]  /*18650*/  @UP3 ULDC UR15, c[0x0][0x210] ;  /* 0x00008400000f3ab9 */ /* 0x000fe40000000800 */
[----:B------:R-:W-:Y:S02]  /*18660*/  ULDC UR5, c[0x0][0x234] ;  /* 0x00008d0000057ab9 */ /* 0x000fe40000000800 */
[----:B------:R-:W-:-:S02]  /*18670*/  @UP3 UIMAD UR15, UR15, UR9, URZ ;  /* 0x000000090f0f32a4 */ /* 0x000fc4000f8e023f */
[----:B------:R-:W-:Y:S02]  /*18680*/  UISETP.NE.OR UP0, UPT, UR26, -0x1, !UP2 ;  /* 0xffffffff1a00788c */ /* 0x000fe4000d705670 */
[----:B------:R-:W-:Y:S02]  /*18690*/  @!UP3 USEL UR15, UR9, UR5, !UP1 ;  /* 0x00000005090fb287 */ /* 0x000fe4000c800000 */
[----:B------:R-:W-:Y:S02]  /*186a0*/  @!UP4 UIMAD.WIDE.U32 UR18, UR7, UR4, URZ ;  /* 0x000000040712c2a5 */ /* 0x000fe4000f8e003f */
[----:B------:R-:W-:Y:S02]  /*186b0*/  @UP3 UMOV UR13, 0x1 ;  /* 0x00000001000d3882 */ /* 0x000fe40000000000 */
[----:B------:R-:W-:Y:S02]  /*186c0*/  ULDC UR4, c[0x0][0x1c0] ;  /* 0x0000700000047ab9 */ /* 0x000fe40000000800 */
[----:B------:R-:W-:-:S02]  /*186d0*/  @!UP3 UIMAD UR13, UR15, UR4, URZ ;  /* 0x000000040f0db2a4 */ /* 0x000fc4000f8e023f */
[----:B------:R-:W-:Y:S02]  /*186e0*/  @UP3 ULDC UR16, c[0x0][0x210] ;  /* 0x0000840000103ab9 */ /* 0x000fe40000000800 */
[----:B------:R-:W-:Y:S02]  /*186f0*/  UIMAD UR4, UR7, UR13, URZ ;  /* 0x0000000d070472a4 */ /* 0x000fe4000f8e023f */
[----:B------:R-:W-:Y:S02]  /*18700*/  @!UP3 UMOV UR16, 0x1 ;  /* 0x000000010010b882 */ /* 0x000fe40000000000 */
[----:B------:R-:W-:Y:S02]  /*18710*/  @!UP0 UIMAD UR26, UR7, UR9, URZ ;  /* 0x00000009071a82a4 */ /* 0x000fe4000f8e023f */
[----:B-1----:R-:W-:Y:S02]  /*18720*/  UIMAD UR10, UR10, UR16, URZ ;  /* 0x000000100a0a72a4 */ /* 0x002fe4000f8e023f */
[----:B------:R-:W-:-:S02]  /*18730*/  USEL UR4, UR4, URZ, !UP2 ;  /* 0x0000003f04047287 */ /* 0x000fc4000d000000 */
[----:B------:R-:W-:Y:S02]  /*18740*/  USHF.L.U32 UR10, UR10, 0x7, URZ ;  /* 0x000000070a0a7899 */ /* 0x000fe4000800063f */
[----:B---3--:R-:W-:Y:S02]  /*18750*/  UIMAD UR15, UR11, UR15, UR4 ;  /* 0x0000000f0b0f72a4 */ /* 0x008fe4000f8e0204 */
[----:B------:R-:W-:Y:S02]  /*18760*/  @!UP2 UMOV UR20, URZ ;  /* 0x0000003f0014ac82 */ /* 0x000fe40008000000 */
[----:B------:R-:W-:Y:S02]  /*18770*/  @UP2 UMOV UR20, UR26 ;  /* 0x0000001a00142c82 */ /* 0x000fe40008000000 */
[----:B------:R-:W-:Y:S02]  /*18780*/  @!UP2 UMOV UR21, URZ ;  /* 0x0000003f0015ac82 */ /* 0x000fe40008000000 */
[----:B------:R-:W-:-:S02]  /*18790*/  USHF.R.S32.HI UR4, URZ, 0x1f, UR10 ;  /* 0x0000001f3f047899 */ /* 0x000fc4000801140a */
[----:B------:R-:W-:Y:S02]  /*187a0*/  @UP2 USHF.R.S32.HI UR21, URZ, 0x1f, UR26 ;  /* 0x0000001f3f152899 */ /* 0x000fe4000801141a */
[----:B------:R-:W-:Y:S02]  /*187b0*/  USHF.R.S32.HI UR5, URZ, 0x1f, UR15 ;  /* 0x0000001f3f057899 */ /* 0x000fe4000801140f */
[----:B------:R-:W-:Y:S02]  /*187c0*/  UIADD3 UR10, UP1, UP0, UR10, UR20, UR15 ;  /* 0x000000140a0a7290 */ /* 0x000fe4000f83e00f */
[----:B------:R-:W-:Y:S02]  /*187d0*/  @!UP4 UIADD3 UR8, UR19, UR12, URZ ;  /* 0x0000000c1308c290 */ /* 0x000fe4000fffe03f */
[----:B------:R-:W-:Y:S02]  /*187e0*/  UIADD3.X UR4, UR4, UR21, UR5, UP1, UP0 ;  /* 0x0000001504047290 */ /* 0x000fe40008fe0405 */
[----:B------:R-:W-:Y:S01]  /*187f0*/  @!UP4 UMOV UR14, UR18 ;  /* 0x00000012000ecc82 */ /* 0x000fe20008000000 */
[----:B--2---:R-:W1:Y:S04]  /*18800*/  SHFL.BFLY PT, R2, R7, 0x2, 0x1f ;  /* 0x0c401f0007027f89 */ /* 0x004e6800000e0000 */
[----:B----4-:R-:W2:Y:S04]  /*18810*/  SHFL.BFLY PT, R0, R5, 0x2, 0x1f ;  /* 0x0c401f0005007f89 */ /* 0x010ea800000e0000 */
[----:B-----5:R-:W-:Y:S01]  /*18820*/  SHFL.BFLY PT, R3, R4, 0x2, 0x1f ;  /* 0x0c401f0004037f89 */ /* 0x020fe200000e0000 */
[----:B-1----:R-:W-:-:S05]  /*18830*/  FADD.FTZ R2, R2, R7 ;  /* 0x0000000702027221 */ /* 0x002fca0000010000 */
[----:B------:R-:W1:Y:S01]  /*18840*/  SHFL.BFLY PT, R133, R2, 0x1, 0x1f ;  /* 0x0c201f0002857f89 */ /* 0x000e6200000e0000 */
[----:B--2---:R-:W-:-:S03]  /*18850*/  FADD.FTZ R0, R0, R5 ;  /* 0x0000000500007221 */ /* 0x004fc60000010000 */
[----:B------:R-:W2:Y:S04]  /*18860*/  SHFL.BFLY PT, R5, R6, 0x2, 0x1f ;  /* 0x0c401f0006057f89 */ /* 0x000ea800000e0000 */
[----:B------:R-:W3:Y:S01]  /*18870*/  SHFL.BFLY PT, R132, R0, 0x1, 0x1f ;  /* 0x0c201f0000847f89 */ /* 0x000ee200000e0000 */
[----:B-1----:R-:W-:Y:S02]  /*18880*/  FADD.FTZ R133, R2, R133 ;  /* 0x0000008502857221 */ /* 0x002fe40000010000 */
[----:B------:R-:W-:Y:S01]  /*18890*/  FADD.FTZ R2, R3, R4 ;  /* 0x0000000403027221 */ /* 0x000fe20000010000 */
[----:B------:R-:W-:Y:S01]  /*188a0*/  MOV R4, 0x3f800000 ;  /* 0x3f80000000047802 */ /* 0x000fe20000000f00 */
[----:B--2---:R-:W-:Y:S01]  /*188b0*/  FADD.FTZ R5, R5, R6 ;  /* 0x0000000605057221 */ /* 0x004fe20000010000 */
[----:B------:R-:W-:-:S02]  /*188c0*/  FSETP.NE.FTZ.AND P6, PT, R133, RZ, PT ;  /* 0x000000ff8500720b */ /* 0x000fc40003fd5000 */
[----:B------:R-:W1:Y:S01]  /*188d0*/  SHFL.BFLY PT, R9, R2, 0x1, 0x1f ;  /* 0x0c201f0002097f89 */ /* 0x000e6200000e0000 */
[CC--:B------:R-:W-:Y:S01]  /*188e0*/  LEA.HI R6, R177.reuse, R178.reuse, RZ, 0x2 ;  /* 0x000000b2b1067211 */ /* 0x0c0fe200078f10ff */
[----:B---3--:R-:W-:Y:S01]  /*188f0*/  FADD.FTZ R132, R0, R132 ;  /* 0x0000008400847221 */ /* 0x008fe20000010000 */
[----:B------:R-:W-:Y:S01]  /*18900*/  MOV R0, 0x3f800000 ;  /* 0x3f80000000007802 */ /* 0x000fe20000000f00 */
[----:B------:R-:W2:Y:S01]  /*18910*/  SHFL.BFLY PT, R8, R5, 0x1, 0x1f ;  /* 0x0c201f0005087f89 */ /* 0x000ea200000e0000 */
[--C-:B------:R-:W-:Y:S02]  /*18920*/  SHF.R.S32.HI R3, RZ, 0x2, R6.reuse ;  /* 0x00000002ff037819 */ /* 0x100fe40000011406 */
[----:B------:R-:W-:Y:S02]  /*18930*/  SHF.R.S32.HI R7, RZ, 0x1f, R6 ;  /* 0x0000001fff077819 */ /* 0x000fe40000011406 */
[----:B------:R-:W-:Y:S02]  /*18940*/  LEA.HI R177, R177, R178, RZ, 0x5 ;  /* 0x000000b2b1b17211 */ /* 0x000fe400078f28ff */
[----:B------:R-:W-:Y:S01]  /*18950*/  LOP3.LUT R6, R6, 0x3ffffffc, RZ, 0xc0, !PT ;  /* 0x3ffffffc06067812 */ /* 0x000fe200078ec0ff */
[----:B------:R-:W3:Y:S01]  /*18960*/  @P6 MUFU.RCP R0, R133 ;  /* 0x0000008500006308 */ /* 0x000ee20000001000 */
[----:B------:R-:W-:-:S02]  /*18970*/  FSETP.NE.FTZ.AND P5, PT, R132, RZ, PT ;  /* 0x000000ff8400720b */ /* 0x000fc40003fb5000 */
[----:B------:R-:W-:-:S04]  /*18980*/  LEA.HI R7, R7, R3, RZ, 0x3 ;  /* 0x0000000307077211 */ /* 0x000fc800078f18ff */
[----:B------:R-:W-:-:S04]  /*18990*/  LOP3.LUT R25, R7, 0xfffffff8, RZ, 0xc0, !PT ;  /* 0xfffffff807197812 */ /* 0x000fc800078ec0ff */
[----:B------:R-:W-:Y:S01]  /*189a0*/  IADD3 R25, R3, -R25, RZ ;  /* 0x8000001903197210 */ /* 0x000fe20007ffe0ff */
[----:B-1----:R-:W-:Y:S01]  /*189b0*/  FADD.FTZ R138, R2, R9 ;  /* 0x00000009028a7221 */ /* 0x002fe20000010000 */
[----:B------:R-:W-:Y:S01]  /*189c0*/  MOV R2, 0x3f800000 ;  /* 0x3f80000000027802 */ /* 0x000fe20000000f00 */
[----:B------:R-:W-:Y:S01]  /*189d0*/  @P5 MUFU.RCP R4, R132 ;  /* 0x0000008400045308 */ /* 0x000fe20000001000 */
[----:B--2---:R-:W-:Y:S01]  /*189e0*/  FADD.FTZ R139, R5, R8 ;  /* 0x00000008058b7221 */ /* 0x004fe20000010000 */
[----:B------:R-:W-:Y:S01]  /*189f0*/  SHF.R.S32.HI R8, RZ, 0x5, R177 ;  /* 0x00000005ff087819 */ /* 0x000fe200000114b1 */
[----:B---3--:R-:W-:Y:S01]  /*18a00*/  FMUL.FTZ R0, R0, c[0x0][0x2dc] ;  /* 0x0000b70000007a20 */ /* 0x008fe20000410000 */
[----:B------:R-:W-:Y:S02]  /*18a10*/  IADD3 R5, -R6, R178, RZ ;  /* 0x000000b206057210 */ /* 0x000fe40007ffe1ff */
[----:B------:R-:W-:Y:S01]  /*18a20*/  FSETP.NE.FTZ.AND P4, PT, R139, RZ, PT ;  /* 0x000000ff8b00720b */ /* 0x000fe20003f95000 */
[----:B------:R-:W-:Y:S01]  /*18a30*/  FMUL.FTZ R144, R0, R144 ;  /* 0x0000009000907220 */ /* 0x000fe20000410000 */
[----:B------:R-:W-:Y:S01]  /*18a40*/  FSETP.NE.FTZ.AND P3, PT, R138, RZ, PT ;  /* 0x000000ff8a00720b */ /* 0x000fe20003f75000 */
[----:B------:R-:W-:Y:S01]  /*18a50*/  FMUL.FTZ R156, R0, R156 ;  /* 0x0000009c009c7220 */ /* 0x000fe20000410000 */
[----:B------:R-:W-:Y:S01]  /*18a60*/  LEA R176, R8, R5, 0x9 ;  /* 0x0000000508b07211 */ /* 0x000fe200078e48ff */
[C---:B------:R-:W-:Y:S01]  /*18a70*/  FMUL.FTZ R5, R0.reuse, R145 ;  /* 0x0000009100057220 */ /* 0x040fe20000410000 */
[----:B------:R-:W-:Y:S01]  /*18a80*/  R2P PR, R25, 0x6 ;  /* 0x0000000619007804 */ /* 0x000fe20000000000 */
[----:B------:R-:W-:-:S02]  /*18a90*/  FMUL.FTZ R157, R0, R157 ;  /* 0x0000009d009d7220 */ /* 0x000fc40000410000 */
[C---:B------:R-:W-:Y:S01]  /*18aa0*/  FMUL.FTZ R160, R0.reuse, R160 ;  /* 0x000000a000a07220 */ /* 0x040fe20000410000 */
[----:B------:R-:W-:Y:S01]  /*18ab0*/  F2FP.BF16.PACK_AB R5, R5, R144 ;  /* 0x000000900505723e */ /* 0x000fe200000010ff */
[C---:B------:R-:W-:Y:S02]  /*18ac0*/  FMUL.FTZ R11, R0.reuse, R161 ;  /* 0x000000a1000b7220 */ /* 0x040fe40000410000 */
[C---:B------:R-:W-:Y:S01]  /*18ad0*/  FMUL.FTZ R172, R0.reuse, R172 ;  /* 0x000000ac00ac7220 */ /* 0x040fe20000410000 */
[----:B------:R-:W1:Y:S01]  /*18ae0*/  @P4 MUFU.RCP R2, R139 ;  /* 0x0000008b00024308 */ /* 0x000e620000001000 */
        /* <DEDUP_REMOVED lines=29> */
[----:B------:R-:W-:Y:S01]  /*18cc0*/  FMUL.FTZ R129, R0, R129 ;  /* 0x0000008100817220 */ /* 0x000fe20000410000 */
[----:B------:R-:W-:Y:S01]  /*18cd0*/  MOV R0, 0x3f800000 ;  /* 0x3f80000000007802 */ /* 0x000fe20000000f00 */
[----:B-1----:R-:W-:Y:S02]  /*18ce0*/  FMUL.FTZ R2, R2, c[0x0][0x2dc] ;  /* 0x0000b70002027a20 */ /* 0x002fe40000410000 */
[----:B------:R-:W-:Y:S02]  /*18cf0*/  FMUL.FTZ R3, R4, c[0x0][0x2dc] ;  /* 0x0000b70004037a20 */ /* 0x000fe40000410000 */
[C---:B------:R-:W-:Y:S01]  /*18d00*/  FMUL.FTZ R19, R2.reuse, R41 ;  /* 0x0000002902137220 */ /* 0x040fe20000410000 */
[----:B------:R-:W1:Y:S01]  /*18d10*/  @P3 MUFU.RCP R0, R138 ;  /* 0x0000008a00003308 */ /* 0x000e620000001000 */
[----:B------:R-:W-:-:S02]  /*18d20*/  FMUL.FTZ R65, R2, R45 ;  /* 0x0000002d02417220 */ /* 0x000fc40000410000 */
[C---:B------:R-:W-:Y:S02]  /*18d30*/  FMUL.FTZ R148, R2.reuse, R148 ;  /* 0x0000009402947220 */ /* 0x040fe40000410000 */
[C---:B------:R-:W-:Y:S02]  /*18d40*/  FMUL.FTZ R8, R2.reuse, R149 ;  /* 0x0000009502087220 */ /* 0x040fe40000410000 */
[C---:B------:R-:W-:Y:S02]  /*18d50*/  FMUL.FTZ R152, R2.reuse, R152 ;  /* 0x0000009802987220 */ /* 0x040fe40000410000 */
[----:B------:R-:W-:Y:S01]  /*18d60*/  FMUL.FTZ R9, R2, R153 ;  /* 0x0000009902097220 */ /* 0x000fe20000410000 */
[----:B------:R-:W-:Y:S01]  /*18d70*/  F2FP.BF16.PACK_AB R8, R8, R148 ;  /* 0x000000940808723e */ /* 0x000fe200000010ff */
[C---:B------:R-:W-:Y:S02]  /*18d80*/  FMUL.FTZ R164, R2.reuse, R164 ;  /* 0x000000a402a47220 */ /* 0x040fe40000410000 */
[C---:B------:R-:W-:Y:S01]  /*18d90*/  FMUL.FTZ R15, R2.reuse, R165 ;  /* 0x000000a5020f7220 */ /* 0x040fe20000410000 */
[----:B------:R-:W-:Y:S01]  /*18da0*/  F2FP.BF16.PACK_AB R9, R9, R152 ;  /* 0x000000980909723e */ /* 0x000fe200000010ff */
[----:B------:R-:W-:-:S02]  /*18db0*/  FMUL.FTZ R168, R2, R168 ;  /* 0x000000a802a87220 */ /* 0x000fc40000410000 */
[----:B-1----:R-:W-:Y:S01]  /*18dc0*/  FMUL.FTZ R0, R0, c[0x0][0x2dc] ;  /* 0x0000b70000007a20 */ /* 0x002fe20000410000 */
[----:B------:R-:W-:Y:S01]  /*18dd0*/  F2FP.BF16.PACK_AB R15, R15, R164 ;  /* 0x000000a40f0f723e */ /* 0x000fe200000010ff */
[C---:B------:R-:W-:Y:S02]  /*18de0*/  FMUL.FTZ R23, R2.reuse, R169 ;  /* 0x000000a902177220 */ /* 0x040fe40000410000 */
[C---:B------:R-:W-:Y:S02]  /*18df0*/  FMUL.FTZ R17, R2.reuse, R40 ;  /* 0x0000002802117220 */ /* 0x040fe40000410000 */
        /* <DEDUP_REMOVED lines=36> */
[C---:B------:R-:W-:Y:S01]  /*19040*/  FMUL.FTZ R56, R0.reuse, R63 ;  /* 0x0000003f00387220 */ /* 0x040fe20000410000 */
[----:B------:R-:W-:Y:S01]  /*19050*/  F2FP.BF16.PACK_AB R63, R141, R142 ;  /* 0x0000008e8d3f723e */ /* 0x000fe200000010ff */
[C---:B------:R-:W-:Y:S02]  /*19060*/  FMUL.FTZ R150, R0.reuse, R150 ;  /* 0x0000009600967220 */ /* 0x040fe40000410000 */
[----:B------:R-:W-:Y:S01]  /*19070*/  FMUL.FTZ R7, R0, R151 ;  /* 0x0000009700077220 */ /* 0x000fe20000410000 */
[----:B------:R-:W-:Y:S01]  /*19080*/  F2FP.BF16.PACK_AB R56, R56, R2 ;  /* 0x000000023838723e */ /* 0x000fe200000010ff */
[C---:B------:R-:W-:Y:S01]  /*19090*/  FMUL.FTZ R154, R0.reuse, R154 ;  /* 0x0000009a009a7220 */ /* 0x040fe20000410000 */
[----:B------:R-:W-:Y:S01]  /*190a0*/  LOP3.LUT R2, R25, 0x1, RZ, 0xc0, !PT ;  /* 0x0000000119027812 */ /* 0x000fe200078ec0ff */
[C---:B------:R-:W-:Y:S01]  /*190b0*/  FMUL.FTZ R12, R0.reuse, R155 ;  /* 0x0000009b000c7220 */ /* 0x040fe20000410000 */
[----:B------:R-:W-:Y:S01]  /*190c0*/  F2FP.BF16.PACK_AB R7, R7, R150 ;  /* 0x000000960707723e */ /* 0x000fe200000010ff */
[----:B------:R-:W-:Y:S01]  /*190d0*/  FMUL.FTZ R166, R0, R166 ;  /* 0x000000a600a67220 */ /* 0x000fe20000410000 */
[----:B------:R-:W-:Y:S01]  /*190e0*/  ISETP.NE.U32.AND P0, PT, R2, 0x1, PT ;  /* 0x000000010200780c */ /* 0x000fe20003f05070 */
        /* <DEDUP_REMOVED lines=40> */
[----:B------:R-:W-:Y:S01]  /*19370*/  SHF.L.U32 R0, R25, 0x6, RZ ;  /* 0x0000000619007819 */ /* 0x000fe200000006ff */
[C---:B------:R-:W-:Y:S01]  /*19380*/  FMUL.FTZ R146, R3.reuse, R146 ;  /* 0x0000009203927220 */ /* 0x040fe20000410000 */
[----:B------:R-:W-:Y:S01]  /*19390*/  F2FP.BF16.PACK_AB R28, R28, R122 ;  /* 0x0000007a1c1c723e */ /* 0x000fe200000010ff */
[C---:B------:R-:W-:Y:S01]  /*193a0*/  FMUL.FTZ R4, R3.reuse, R147 ;  /* 0x0000009303047220 */ /* 0x040fe20000410000 */
[----:B------:R-:W-:Y:S01]  /*193b0*/  LOP3.LUT R0, R0, 0x1c0, RZ, 0xc0, !PT ;  /* 0x000001c000007812 */ /* 0x000fe200078ec0ff */
[----:B------:R-:W-:Y:S01]  /*193c0*/  FMUL.FTZ R67, R3, R67 ;  /* 0x0000004303437220 */ /* 0x000fe20000410000 */
[----:B------:R-:W-:Y:S01]  /*193d0*/  F2FP.BF16.PACK_AB R25, R125, R124 ;  /* 0x0000007c7d19723e */ /* 0x000fe200000010ff */
[C---:B------:R-:W-:Y:S01]  /*193e0*/  FMUL.FTZ R158, R3.reuse, R158 ;  /* 0x0000009e039e7220 */ /* 0x040fe20000410000 */
[----:B------:R-:W-:Y:S01]  /*193f0*/  LEA.HI R0, R0, R0, RZ, 0x1d ;  /* 0x0000000000007211 */ /* 0x000fe200078fe8ff */
[C---:B------:R-:W-:Y:S01]  /*19400*/  FMUL.FTZ R6, R3.reuse, R159 ;  /* 0x0000009f03067220 */ /* 0x040fe20000410000 */
[----:B------:R-:W-:Y:S01]  /*19410*/  F2FP.BF16.PACK_AB R4, R4, R146 ;  /* 0x000000920404723e */ /* 0x000fe200000010ff */
[C---:B------:R-:W-:Y:S01]  /*19420*/  FMUL.FTZ R162, R3.reuse, R162 ;  /* 0x000000a203a27220 */ /* 0x040fe20000410000 */
[----:B------:R-:W-:Y:S01]  /*19430*/  LEA R0, R176, R0, 0x1 ;  /* 0x00000000b0007211 */ /* 0x000fe200078e08ff */
[----:B------:R-:W-:Y:S01]  /*19440*/  FMUL.FTZ R10, R3, R163 ;  /* 0x000000a3030a7220 */ /* 0x000fe20000410000 */
[----:B------:R-:W-:Y:S01]  /*19450*/  F2FP.BF16.PACK_AB R58, R67, R31 ;  /* 0x0000001f433a723e */ /* 0x000fe200000010ff */
[C---:B------:R-:W-:Y:S01]  /*19460*/  FMUL.FTZ R174, R3.reuse, R174 ;  /* 0x000000ae03ae7220 */ /* 0x040fe20000410000 */
[----:B------:R-:W-:Y:S01]  /*19470*/  SHF.L.U32 R0, R0, 0x1, RZ ;  /* 0x0000000100007819 */ /* 0x000fe200000006ff */
[C---:B------:R-:W-:Y:S01]  /*19480*/  FMUL.FTZ R13, R3.reuse, R175 ;  /* 0x000000af030d7220 */ /* 0x040fe20000410000 */
[----:B------:R-:W-:Y:S01]  /*19490*/  MOV R67, 0x20 ;  /* 0x0000002000437802 */ /* 0x000fe20000000f00 */
[C---:B------:R-:W-:Y:S01]  /*194a0*/  FMUL.FTZ R38, R3.reuse, R38 ;  /* 0x0000002603267220 */ /* 0x040fe20000410000 */
[C---:B------:R-:W-:Y:S01]  /*194b0*/  IADD3 R2, R0.reuse, -0x10, RZ ;  /* 0xfffffff000027810 */ /* 0x040fe20007ffe0ff */
[C---:B------:R-:W-:Y:S01]  /*194c0*/  FMUL.FTZ R20, R3.reuse, R39 ;  /* 0x0000002703147220 */ /* 0x040fe20000410000 */
[----:B------:R-:W-:Y:S01]  /*194d0*/  @P0 IADD3 R2, R0, 0x10, RZ ;  /* 0x0000001000020810 */ /* 0x000fe20007ffe0ff */
[C---:B------:R-:W-:Y:S01]  /*194e0*/  FMUL.FTZ R50, R3.reuse, R50 ;  /* 0x0000003203327220 */ /* 0x040fe20000410000 */
[----:B------:R1:W-:Y:S01]  /*194f0*/  STS [R0], R5 ;  /* 0x0000000500007388 */ /* 0x0003e20000000800 */
[C---:B------:R-:W-:Y:S01]  /*19500*/  FMUL.FTZ R51, R3.reuse, R51 ;  /* 0x0000003303337220 */ /* 0x040fe20000410000 */
[----:B------:R-:W-:Y:S01]  /*19510*/  F2FP.BF16.PACK_AB R6, R6, R158 ;  /* 0x0000009e0606723e */ /* 0x000fe200000010ff */
[C---:B------:R-:W-:Y:S01]  /*19520*/  FMUL.FTZ R54, R3.reuse, R54 ;  /* 0x0000003603367220 */ /* 0x040fe20000410000 */
[----:B------:R-:W-:Y:S01]  /*19530*/  STS [R0+0x400], R4 ;  /* 0x0004000400007388 */ /* 0x000fe20000000800 */
[C---:B------:R-:W-:Y:S01]  /*19540*/  FMUL.FTZ R55, R3.reuse, R55 ;  /* 0x0000003703377220 */ /* 0x040fe20000410000 */
[----:B------:R-:W-:Y:S01]  /*19550*/  F2FP.BF16.PACK_AB R10, R10, R162 ;  /* 0x000000a20a0a723e */ /* 0x000fe200000010ff */
[----:B------:R-:W-:Y:S01]  /*19560*/  FMUL.FTZ R70, R3, R70 ;  /* 0x0000004603467220 */ /* 0x000fe20000410000 */
[----:B------:R-:W-:Y:S01]  /*19570*/  F2FP.BF16.PACK_AB R13, R13, R174 ;  /* 0x000000ae0d0d723e */ /* 0x000fe200000010ff */
[C---:B------:R-:W-:Y:S01]  /*19580*/  FMUL.FTZ R71, R3.reuse, R71 ;  /* 0x0000004703477220 */ /* 0x040fe20000410000 */
[----:B------:R-:W-:Y:S01]  /*19590*/  STS [R2+0x400], R6 ;  /* 0x0004000602007388 */ /* 0x000fe20000000800 */
        /* <DEDUP_REMOVED lines=29> */
[----:B------:R-:W-:Y:S01]  /*19770*/  F2FP.BF16.PACK_AB R31, R117, R116 ;  /* 0x00000074751f723e */ /* 0x000fe200000010ff */
[----:B------:R1:W-:Y:S01]  /*19780*/  STS [R2], R3 ;  /* 0x0000000302007388 */ /* 0x0003e20000000800 */
[----:B------:R-:W-:Y:S02]  /*19790*/  F2FP.BF16.PACK_AB R30, R119, R118 ;  /* 0x00000076771e723e */ /* 0x000fe400000010ff */
[----:B------:R-:W-:Y:S01]  /*197a0*/  F2FP.BF16.PACK_AB R26, R131, R130 ;  /* 0x00000082831a723e */ /* 0x000fe200000010ff */
[----:B------:R-:W-:Y:S01]  /*197b0*/  STS [R0+0x2000], R8 ;  /* 0x0020000800007388 */ /* 0x000fe20000000800 */
[----:B------:R-:W-:-:S03]  /*197c0*/  F2FP.BF16.PACK_AB R66, R66, R126 ;  /* 0x0000007e4242723e */ /* 0x000fc600000010ff */
[----:B------:R2:W-:Y:S04]  /*197d0*/  STS [R0+0x2400], R7 ;  /* 0x0024000700007388 */ /* 0x0005e80000000800 */
[----:B------:R3:W-:Y:S04]  /*197e0*/  STS [R2+0x2000], R9 ;  /* 0x0020000902007388 */ /* 0x0007e80000000800 */
[----:B------:R4:W-:Y:S01]  /*197f0*/  STS [R2+0x2400], R12 ;  /* 0x0024000c02007388 */ /* 0x0009e20000000800 */
[----:B-1----:R-:W-:-:S04]  /*19800*/  SEL R3, R67, 0xffffffe0, !P1 ;  /* 0xffffffe043037807 */ /* 0x002fc80004800000 */
[C---:B------:R-:W-:Y:S02]  /*19810*/  IADD3 R4, R0.reuse, R3, RZ ;  /* 0x0000000300047210 */ /* 0x040fe40007ffe0ff */
[-C--:B------:R-:W-:Y:S02]  /*19820*/  IADD3 R3, R3, R2.reuse, RZ ;  /* 0x0000000203037210 */ /* 0x080fe40007ffe0ff */
[-C--:B--2---:R-:W-:Y:S01]  /*19830*/  IADD3 R7, R0, R5.reuse, RZ ;  /* 0x0000000500077210 */ /* 0x084fe20007ffe0ff */
[----:B------:R-:W-:Y:S01]  /*19840*/  STS [R4], R11 ;  /* 0x0000000b04007388 */ /* 0x000fe20000000800 */
[----:B------:R-:W-:Y:S02]  /*19850*/  IADD3 R8, R5, R2, RZ ;  /* 0x0000000205087210 */ /* 0x000fe40007ffe0ff */
[-C--:B------:R-:W-:Y:S01]  /*19860*/  IADD3 R6, R4, R5.reuse, RZ ;  /* 0x0000000504067210 */ /* 0x080fe20007ffe0ff */
[----:B------:R-:W-:Y:S01]  /*19870*/  STS [R4+0x400], R10 ;  /* 0x0004000a04007388 */ /* 0x000fe20000000800 */
[----:B------:R-:W-:-:S02]  /*19880*/  IADD3 R5, R3, R5, RZ ;  /* 0x0000000503057210 */ /* 0x000fc40007ffe0ff */
[----:B---3--:R-:W-:Y:S01]  /*19890*/  MOV R9, 0x7f800000 ;  /* 0x7f80000000097802 */ /* 0x008fe20000000f00 */
[----:B------:R1:W-:Y:S01]  /*198a0*/  STS [R3], R14 ;  /* 0x0000000e03007388 */ /* 0x0003e20000000800 */
[----:B----4-:R-:W-:-:S03]  /*198b0*/  MOV R12, 0x7f800000 ;  /* 0x7f800000000c7802 */ /* 0x010fc60000000f00 */
        /* <DEDUP_REMOVED lines=122> */
.L_x_1460:
[----:B---34-:R-:W-:Y:S05]  /*1a060*/  BSYNC B0 ;  /* 0x0000000000007941 */ /* 0x018fea0003800000 */
.L_x_1459:
        /* <DEDUP_REMOVED lines=31> */
.L_x_1462:
[----:B---3--:R-:W-:Y:S05]  /*1a260*/  BSYNC B0 ;  /* 0x0000000000007941 */ /* 0x008fea0003800000 */
.L_x_1461:
        /* <DEDUP_REMOVED lines=18> */
.L_x_1464:
[----:B------:R-:W-:Y:S05]  /*1a390*/  BSYNC B0 ;  /* 0x0000000000007941 */ /* 0x000fea0003800000 */
.L_x_1463:
        /* <DEDUP_REMOVED lines=18> */
.L_x_1466:
[----:B------:R-:W-:Y:S05]  /*1a4c0*/  BSYNC B0 ;  /* 0x0000000000007941 */ /* 0x000fea0003800000 */
.L_x_1465:
        /* <DEDUP_REMOVED lines=18> */
.L_x_1468:
[----:B------:R-:W-:Y:S05]  /*1a5f0*/  BSYNC B0 ;  /* 0x0000000000007941 */ /* 0x000fea0003800000 */
.L_x_1467:
        /* <DEDUP_REMOVED lines=18> */
.L_x_1470:
[----:B------:R-:W-:Y:S05]  /*1a720*/  BSYNC B0 ;  /* 0x0000000000007941 */ /* 0x000fea0003800000 */
.L_x_1469:
        /* <DEDUP_REMOVED lines=18> */
.L_x_1472:
[----:B------:R-:W-:Y:S05]  /*1a850*/  BSYNC B0 ;  /* 0x0000000000007941 */ /* 0x000fea0003800000 */
.L_x_1471:
        /* <DEDUP_REMOVED lines=18> */
.L_x_1474:
[----:B------:R-:W-:Y:S05]  /*1a980*/  BSYNC B0 ;  /* 0x0000000000007941 */ /* 0x000fea0003800000 */
.L_x_1473:
        /* <DEDUP_REMOVED lines=19> */
.L_x_1475:
        /* <DEDUP_REMOVED lines=12> */
.L_x_2396:


//--------------------- .text._ZN5flash16flash_fwd_kernelI23Flash_fwd_kernel_traitsILi128ELi128ELi32ELi4ELb0ELb0EN7cutlass10bfloat16_tE19Flash_kernel_traitsILi128ELi128ELi32ELi4ES3_EELb1ELb0ELb0ELb0ELb1ELb1ELb0ELb0EEEvNS_16Flash_fwd_paramsE --------------------------
	.section	.text._ZN5flash16flash_fwd_kernelI23Flash_fwd_kernel_traitsILi128ELi128ELi32ELi4ELb0ELb0EN7cutlass10bfloat16_tE19Flash_kernel_traitsILi128ELi128ELi32ELi4ES3_EELb1ELb0ELb0ELb0ELb1ELb1ELb0ELb0EEEvNS_16Flash_fwd_paramsE,"ax",@progbits
	.sectioninfo	@"SHI_REGISTERS=255"
	.align	128
        .global         _ZN5flash16flash_fwd_kernelI23Flash_fwd_kernel_traitsILi128ELi128ELi32ELi4ELb0ELb0EN7cutlass10bfloat16_tE19Flash_kernel_traitsILi128ELi128ELi32ELi4ES3_EELb1ELb0ELb0ELb0ELb1ELb1ELb0ELb0EEEvNS_16Flash_fwd_paramsE
        .type           _ZN5flash16flash_fwd_kernelI23Flash_fwd_kernel_traitsILi128ELi128ELi32ELi4ELb0ELb0EN7cutlass10bfloat16_tE19Flash_kernel_traitsILi128ELi128ELi32ELi4ES3_EELb1ELb0ELb0ELb0ELb1ELb1ELb0ELb0EEEvNS_16Flash_fwd_paramsE,@function
        .size           _ZN5flash16flash_fwd_kernelI23Flash_fwd_kernel_traitsILi128ELi128ELi32ELi4ELb0ELb0EN7cutlass10bfloat16_tE19Flash_kernel_traitsILi128ELi128ELi32ELi4ES3_EELb1ELb0ELb0ELb0ELb1ELb1ELb0ELb0EEEvNS_16Flash_fwd_paramsE,(.L_x_2397 - _ZN5flash16flash_fwd_kernelI23Flash_fwd_kernel_traitsILi128ELi128ELi32ELi4ELb0ELb0EN7cutlass10bfloat16_tE19Flash_kernel_traitsILi128ELi128ELi32ELi4ES3_EELb1ELb0ELb0ELb0ELb1ELb1ELb0ELb0EEEvNS_16Flash_fwd_paramsE)
        .other          _ZN5flash16flash_fwd_kernelI23Flash_fwd_kernel_traitsILi128ELi128ELi32ELi4ELb0ELb0EN7cutlass10bfloat16_tE19Flash_kernel_traitsILi128ELi128ELi32ELi4ES3_EELb1ELb0ELb0ELb0ELb1ELb1ELb0ELb0EEEvNS_16Flash_fwd_paramsE,@"STO_CUDA_ENTRY STV_DEFAULT"
_ZN5flash16flash_fwd_kernelI23Flash_fwd_kernel_traitsILi128ELi128ELi32ELi4ELb0ELb0EN7cutlass10bfloat16_tE19Flash_kernel_traitsILi128ELi128ELi32ELi4ES3_EELb1ELb0ELb0ELb0ELb1ELb1ELb0ELb0EEEvNS_16Flash_fwd_paramsE:
.text._ZN5flash16flash_fwd_kernelI23Flash_fwd_kernel_traitsILi128ELi128ELi32ELi4ELb0ELb0EN7cutlass10bfloat16_tE19Flash_kernel_traitsILi128ELi128ELi32ELi4ES3_EELb1ELb0ELb0ELb0ELb1ELb1ELb0ELb0EEEvNS_16Flash_fwd_paramsE:
        /* <DEDUP_REMOVED lines=9> */
[----:B------:R-:W-:-:S06]  /*0090*/  IMAD.MOV.U32 R11, RZ, RZ, c[0x0][0x2fc] ;  /* 0x0000bf00ff0b7624 */ /* 0x000fcc00078e00ff */
[----:B------:R1:W2:Y:S02]  /*00a0*/  @P2 LDG.E.64 R4, [R2.64] ;  /* 0x0000001402042981 */ /* 0x0002a4000c1e1b00 */
[----:B-1----:R-:W-:Y:S02]  /*00b0*/  @P2 IMAD.MOV.U32 R2, RZ, RZ, R10 ;  /* 0x000000ffff022224 */ /* 0x002fe400078e000a */
[----:B------:R-:W-:-:S06]  /*00c0*/  @P2 IMAD.MOV.U32 R3, RZ, RZ, R11 ;  /* 0x000000ffff032224 */ /* 0x000fcc00078e000b */
[----:B------:R-:W3:Y:S01]  /*00d0*/  @P2 LDG.E.64 R2, [R2.64] ;  /* 0x0000001402022981 */ /* 0x000ee2000c1e1b00 */
[----:B------:R-:W-:Y:S01]  /*00e0*/  ISETP.NE.U32.AND P4, PT, RZ, c[0x0][0x258], PT ;  /* 0x00009600ff007a0c */ /* 0x000fe20003f85070 */
[----:B------:R-:W-:Y:S01]  /*00f0*/  IMAD.MOV.U32 R12, RZ, RZ, RZ ;  /* 0x000000ffff0c7224 */ /* 0x000fe200078e00ff */
[----:B------:R-:W-:Y:S01]  /*0100*/  ISETP.NE.U32.AND P1, PT, RZ, c[0x0][0x250], PT ;  /* 0x00009400ff007a0c */ /* 0x000fe20003f25070 */
[----:B------:R-:W1:Y:S01]  /*0110*/  S2R R86, SR_CTAID.X ;  /* 0x0000000000567919 */ /* 0x000e620000002500 */
[----:B------:R-:W-:Y:S02]  /*0120*/  ISETP.NE.AND.EX P4, PT, RZ, c[0x0][0x25c], PT, P4 ;  /* 0x00009700ff007a0c */ /* 0x000fe40003f85340 */
[----:B------:R-:W-:Y:S01]  /*0130*/  ISETP.NE.AND.EX P1, PT, RZ, c[0x0][0x254], PT, P1 ;  /* 0x00009500ff007a0c */ /* 0x000fe20003f25310 */
[----:B------:R-:W4:Y:S04]  /*0140*/  S2R R21, SR_CTAID.Y ;  /* 0x0000000000157919 */ /* 0x000f280000002600 */
[----:B------:R-:W1:Y:S04]  /*0150*/  S2R R23, SR_CTAID.Z ;  /* 0x0000000000177919 */ /* 0x000e680000002700 */
[----:B------:R-:W5:Y:S02]  /*0160*/  S2R R16, SR_TID.X ;  /* 0x0000000000107919 */ /* 0x000f640000002100 */
[----:B------:R-:W-:-:S02]  /*0170*/  @P4 IMAD.MOV.U32 R6, RZ, RZ, 0x4 ;  /* 0x00000004ff064424 */ /* 0x000fc400078e00ff */
[----:B------:R-:W-:Y:S02]  /*0180*/  @P1 IMAD.MOV.U32 R8, RZ, RZ, 0x4 ;  /* 0x00000004ff081424 */ /* 0x000fe400078e00ff */
[----:B----4-:R-:W-:Y:S01]  /*0190*/  @P4 IMAD.WIDE R6, R21, R6, c[0x0][0x258] ;  /* 0x0000960015064625 */ /* 0x010fe200078e0206 */
[----:B-1----:R-:W-:-:S03]  /*01a0*/  LOP3.LUT R0, R23, R86, R21, 0xfe, !PT ;  /* 0x0000005617007212 */ /* 0x002fc600078efe15 */
[----:B------:R-:W-:Y:S01]  /*01b0*/  @P1 IMAD.WIDE R8, R21, R8, c[0x0][0x250] ;  /* 0x0000940015081625 */ /* 0x000fe200078e0208 */
[----:B-----5:R-:W-:-:S13]  /*01c0*/  LOP3.LUT P3, RZ, R0, R16, RZ, 0xfc, !PT ;  /* 0x0000001000ff7212 */ /* 0x020fda000786fcff */
[----:B------:R-:W-:Y:S02]  /*01d0*/  @!P3 IMAD.MOV.U32 R14, RZ, RZ, c[0x0][0x308] ;  /* 0x0000c200ff0eb624 */ /* 0x000fe400078e00ff */
[----:B------:R-:W-:Y:S01]  /*01e0*/  @!P3 IMAD.MOV.U32 R15, RZ, RZ, c[0x0][0x30c] ;  /* 0x0000c300ff0fb624 */ /* 0x000fe200078e00ff */
[----:B--2---:R-:W1:Y:S08]  /*01f0*/  @P2 R2UR UR22, R4 ;  /* 0x00000000041623c2 */ /* 0x004e7000000e0000 */
[----:B------:R-:W2:Y:S01]  /*0200*/  @P2 R2UR UR23, R5 ;  /* 0x00000000051723c2 */ /* 0x000ea200000e0000 */
[----:B-1----:R-:W-:Y:S01]  /*0210*/  MOV R4, UR22 ;  /* 0x0000001600047c02 */ /* 0x002fe20008000f00 */
[----:B--2---:R-:W-:Y:S01]  /*0220*/  IMAD.U32 R5, RZ, RZ, UR23 ;  /* 0x00000017ff057e24 */ /* 0x004fe2000f8e00ff */
[----:B---3--:R-:W-:-:S04]  /*0230*/  @P2 IADD3 R10, P0, R2, c[0x0][0x300], RZ ;  /* 0x0000c000020a2a10 */ /* 0x008fc80007f1e0ff */
[----:B------:R1:W-:Y:S01]  /*0240*/  @!P3 STG.E.64 [R14.64], R4 ;  /* 0x000000040e00b986 */ /* 0x0003e2000c101b14 */
[----:B------:R-:W-:Y:S02]  /*0250*/  @P2 IMAD.X R11, RZ, RZ, R3, P0 ;  /* 0x000000ffff0b2224 */ /* 0x000fe400000e0603 */
[----:B------:R-:W-:Y:S02]  /*0260*/  @!P3 IMAD.MOV.U32 R2, RZ, RZ, R10 ;  /* 0x000000ffff02b224 */ /* 0x000fe400078e000a */
[----:B------:R-:W-:-:S05]  /*0270*/  @!P3 IMAD.MOV.U32 R3, RZ, RZ, R11 ;  /* 0x000000ffff03b224 */ /* 0x000fca00078e000b */
[----:B------:R2:W-:Y:S04]  /*0280*/  @!P3 STG.E.64 [R14.64+0x8], R2 ;  /* 0x000008020e00b986 */ /* 0x0005e8000c101b14 */
[----:B------:R-:W3:Y:S04]  /*0290*/  @P1 LDG.E R12, [R8.64] ;  /* 0x00000014080c1981 */ /* 0x000ee8000c1e1900 */
[----:B------:R-:W3:Y:S01]  /*02a0*/  @P4 LDG.E R6, [R6.64] ;  /* 0x0000001406064981 */ /* 0x000ee2000c1e1900 */
[----:B------:R-:W-:Y:S01]  /*02b0*/  IMAD R0, R21, c[0x0][0x1c0], R23 ;  /* 0x0000700015007a24 */ /* 0x000fe200078e0217 */
[----:B------:R-:W-:-:S03]  /*02c0*/  @!P4 ISETP.NE.U32.AND P3, PT, RZ, c[0x0][0x268], PT ;  /* 0x00009a00ff00ca0c */ /* 0x000fc60003f65070 */
[----:B------:R-:W-:Y:S01]  /*02d0*/  IMAD.SHL.U32 R0, R0, 0x20, RZ ;  /* 0x0000002000007824 */ /* 0x000fe200078e00ff */
[----:B------:R-:W-:Y:S02]  /*02e0*/  @!P4 ISETP.NE.AND.EX P3, PT, RZ, c[0x0][0x26c], PT, P3 ;  /* 0x00009b00ff00ca0c */ /* 0x000fe40003f65330 */
[----:B-1----:R-:W-:Y:S02]  /*02f0*/  SHF.R.S32.HI R5, RZ, 0x1f, R16 ;  /* 0x0000001fff057819 */ /* 0x002fe40000011410 */
[----:B------:R-:W-:Y:S02]  /*0300*/  @!P4 SEL R4, RZ, c[0x0][0x21c], !P3 ;  /* 0x00008700ff04ca07 */ /* 0x000fe40005800000 */
[----:B------:R-:W-:Y:S02]  /*0310*/  LEA.HI R20, R5, R16, RZ, 0x5 ;  /* 0x0000001005147211 */ /* 0x000fe400078f28ff */
[----:B--2---:R-:W-:Y:S02]  /*0320*/  SHF.L.U32 R3, R86, 0x7, RZ ;  /* 0x0000000756037819 */ /* 0x004fe400000006ff */
[----:B------:R-:W-:-:S02]  /*0330*/  LOP3.LUT R2, R20, 0xffffffe0, RZ, 0xc0, !PT ;  /* 0xffffffe014027812 */ /* 0x000fc400078ec0ff */
[----:B------:R-:W-:Y:S02]  /*0340*/  ISETP.GE.AND P2, PT, R3, c[0x0][0x214], PT ;  /* 0x0000850003007a0c */ /* 0x000fe40003f46270 */
[----:B------:R-:W-:Y:S01]  /*0350*/  SHF.R.S32.HI R3, RZ, 0x1f, R0 ;  /* 0x0000001fff037819 */ /* 0x000fe20000011400 */
[----:B------:R-:W-:-:S05]  /*0360*/  IMAD.IADD R2, R16, 0x1, -R2 ;  /* 0x0000000110027824 */ /* 0x000fca00078e0a02 */
[--C-:B------:R-:W-:Y:S02]  /*0370*/  IADD3 R225, P1, P0, R0, R10, R2.reuse ;  /* 0x0000000a00e17210 */ /* 0x100fe4000783e002 */
[----:B------:R-:W-:-:S04]  /*0380*/  SHF.R.S32.HI R0, RZ, 0x1f, R2 ;  /* 0x0000001fff007819 */ /* 0x000fc80000011402 */
[----:B------:R-:W-:Y:S01]  /*0390*/  IADD3.X R85, R3, R11, R0, P1, P0 ;  /* 0x0000000b03557210 */ /* 0x000fe20000fe0400 */
[--C-:B---3--:R-:W-:Y:S01]  /*03a0*/  @P4 IMAD.IADD R81, R6, 0x1, -R12.reuse ;  /* 0x0000000106514824 */ /* 0x108fe200078e0a0c */
[----:B------:R-:W-:Y:S01]  /*03b0*/  @!P4 IADD3 R81, R4, c[0x0][0x218], -R12 ;  /* 0x000086000451ca10 */ /* 0x000fe20007ffe80c */
[----:B------:R-:W-:Y:S06]  /*03c0*/  @P2 EXIT ;  /* 0x000000000000294d */ /* 0x000fec0003800000 */
[----:B------:R-:W-:Y:S01]  /*03d0*/  IABS R0, c[0x0][0x1c8] ;  /* 0x0000720000007a13 */ /* 0x000fe20000000000 */
[----:B------:R-:W-:Y:S01]  /*03e0*/  ULDC.64 UR4, c[0x0][0x190] ;  /* 0x0000640000047ab9 */ /* 0x000fe20000000a00 */
[CC--:B------:R-:W-:Y:S01]  /*03f0*/  LEA.HI R17, R5.reuse, R16.reuse, RZ, 0x3 ;  /* 0x0000001005117211 */ /* 0x0c0fe200078f18ff */
[----:B------:R-:W-:Y:S01]  /*0400*/  USHF.L.U32 UR8, UR4, 0x5, URZ ;  /* 0x0000000504087899 */ /* 0x000fe2000800063f */
[----:B------:R-:W-:Y:S01]  /*0410*/  LEA.HI R3, R5, R16, RZ, 0x4 ;  /* 0x0000001005037211 */ /* 0x000fe200078f20ff */
[----:B------:R-:W-:Y:S01]  /*0420*/  IMAD.MOV.U32 R22, RZ, RZ, R0 ;  /* 0x000000ffff167224 */ /* 0x000fe200078e0000 */
[----:B------:R-:W-:Y:S01]  /*0430*/  LOP3.LUT R0, R23, c[0x0][0x1c8], RZ, 0x3c, !PT ;  /* 0x0000720017007a12 */ /* 0x000fe200078e3cff */
[----:B------:R-:W-:Y:S01]  /*0440*/  UMOV UR18, 0x5 ;  /* 0x0000000500127882 */ /* 0x000fe20000000000 */
[----:B------:R-:W-:Y:S01]  /*0450*/  SHF.R.S32.HI R4, RZ, 0x3, R17 ;  /* 0x00000003ff047819 */ /* 0x000fe20000011411 */
[----:B------:R-:W1:Y:S01]  /*0460*/  I2F.RP R11, R22 ;  /* 0x00000016000b7306 */ /* 0x000e620000209400 */
[----:B------:R-:W-:Y:S01]  /*0470*/  ISETP.GE.AND P1, PT, R0, RZ, PT ;  /* 0x000000ff0000720c */ /* 0x000fe20003f26270 */
[----:B------:R-:W-:Y:S01]  /*0480*/  USHF.L.U64.HI UR5, UR4, UR18, UR5 ;  /* 0x0000001204057299 */ /* 0x000fe20008010205 */
[----:B------:R-:W-:Y:S01]  /*0490*/  LOP3.LUT R0, R17, 0xfffffff8, RZ, 0xc0, !PT ;  /* 0xfffffff811007812 */ /* 0x000fe200078ec0ff */
[----:B------:R-:W-:Y:S01]  /*04a0*/  ULDC.64 UR6, c[0x0][0x198] ;  /* 0x0000660000067ab9 */ /* 0x000fe20000000a00 */
[----:B------:R-:W-:Y:S01]  /*04b0*/  SHF.R.S32.HI R6, RZ, 0x4, R3 ;  /* 0x00000004ff067819 */ /* 0x000fe20000011403 */
[----:B------:R-:W-:Y:S01]  /*04c0*/  USHF.L.U64.HI UR16, UR6, UR18, UR7 ;  /* 0x0000001206107299 */ /* 0x000fe20008010207 */
[C---:B------:R-:W-:Y:S01]  /*04d0*/  LOP3.LUT R9, R3.reuse, 0xfffffff0, RZ, 0xc0, !PT ;  /* 0xfffffff003097812 */ /* 0x040fe200078ec0ff */
[----:B------:R-:W-:Y:S01]  /*04e0*/  IMAD.IADD R25, R16, 0x1, -R0 ;  /* 0x0000000110197824 */ /* 0x000fe200078e0a00 */
[----:B------:R-:W-:Y:S01]  /*04f0*/  LEA.HI R3, R3, R6, RZ, 0x1 ;  /* 0x0000000603037211 */ /* 0x000fe200078f08ff */
[----:B------:R-:W-:Y:S01]  /*0500*/  IMAD.SHL.U32 R0, R4, 0x40, RZ ;  /* 0x0000004004007824 */ /* 0x000fe200078e00ff */
[----:B------:R-:W-:Y:S01]  /*0510*/  LEA.HI R13, R5, R16, RZ, 0x6 ;  /* 0x00000010050d7211 */ /* 0x000fe200078f30ff */
[----:B------:R-:W-:Y:S01]  /*0520*/  IMAD.SHL.U32 R2, R25, 0x8, RZ ;  /* 0x0000000819027824 */ /* 0x000fe200078e00ff */
[----:B------:R-:W-:Y:S01]  /*0530*/  IADD3 R5, R81, 0x1f, RZ ;  /* 0x0000001f51057810 */ /* 0x000fe20007ffe0ff */
[----:B------:R-:W-:Y:S01]  /*0540*/  USHF.L.U32 UR17, UR6, 0x5, URZ ;  /* 0x0000000506117899 */ /* 0x000fe2000800063f */
[----:B------:R-:W-:Y:S01]  /*0550*/  LOP3.LUT R7, R0, 0x1c0, RZ, 0xc0, !PT ;  /* 0x000001c000077812 */ /* 0x000fe200078ec0ff */
[----:B-1----:R-:W1:Y:S01]  /*0560*/  MUFU.RCP R11, R11 ;  /* 0x0000000b000b7308 */ /* 0x002e620000001000 */
[----:B------:R-:W-:Y:S01]  /*0570*/  LOP3.LUT R0, R3, 0xfffffffe, RZ, 0xc0, !PT ;  /* 0xfffffffe03007812 */ /* 0x000fe200078ec0ff */
[----:B------:R-:W-:Y:S01]  /*0580*/  IMAD.IADD R3, R16, 0x1, -R9 ;  /* 0x0000000110037824 */ /* 0x000fe200078e0a09 */
[----:B------:R-:W-:Y:S01]  /*0590*/  SHF.R.U32.HI R10, RZ, 0x3, R7 ;  /* 0x00000003ff0a7819 */ /* 0x000fe20000011607 */
[----:B------:R-:W2:Y:S01]  /*05a0*/  LDC.U8 R251, c[0x0][0x2d8] ;  /* 0x0000b600fffb7b82 */ /* 0x000ea20000000000 */
[----:B------:R-:W-:Y:S01]  /*05b0*/  LOP3.LUT R7, R7, 0x38, R2, 0xf8, !PT ;  /* 0x0000003807077812 */ /* 0x000fe200078ef802 */
[----:B------:R-:W-:Y:S01]  /*05c0*/  IMAD.IADD R19, R6, 0x1, -R0 ;  /* 0x0000000106137824 */ /* 0x000fe200078e0a00 */
[----:B------:R-:W-:-:S02]  /*05d0*/  SHF.R.S32.HI R8, RZ, 0x1f, R5 ;  /* 0x0000001fff087819 */ /* 0x000fc40000011405 */
[----:B------:R-:W-:Y:S01]  /*05e0*/  LOP3.LUT R9, R7, R10, RZ, 0x3c, !PT ;  /* 0x0000000a07097212 */ /* 0x000fe200078e3cff */
[----:B------:R-:W-:Y:S01]  /*05f0*/  IMAD.SHL.U32 R10, R13, 0x8, RZ ;  /* 0x000000080d0a7824 */ /* 0x000fe200078e00ff */
[----:B------:R-:W-:Y:S02]  /*0600*/  SHF.R.S32.HI R0, RZ, 0x1f, R3 ;  /* 0x0000001fff007819 */ /* 0x000fe40000011403 */
[----:B------:R-:W-:Y:S02]  /*0610*/  LEA.HI R220, R8, R5, RZ, 0x5 ;  /* 0x0000000508dc7211 */ /* 0x000fe400078f28ff */
[----:B------:R-:W-:Y:S02]  /*0620*/  LEA.HI R18, R0, R3, RZ, 0x3 ;  /* 0x0000000300127211 */ /* 0x000fe400078f18ff */
[----:B-1----:R-:W-:Y:S02]  /*0630*/  IADD3 R6, R11, 0xffffffe, RZ ;  /* 0x0ffffffe0b067810 */ /* 0x002fe40007ffe0ff */
[----:B------:R-:W-:-:S02]  /*0640*/  SHF.R.S32.HI R5, RZ, 0x1f, R4 ;  /* 0x0000001fff057819 */ /* 0x000fc40000011404 */
[----:B------:R1:W3:Y:S01]  /*0650*/  F2I.FTZ.U32.TRUNC.NTZ R7, R6 ;  /* 0x0000000600077305 */ /* 0x0002e2000021f000 */
[----:B------:R-:W-:Y:S02]  /*0660*/  IADD3 R0, P0, R4, R12, RZ ;  /* 0x0000000c04007210 */ /* 0x000fe40007f1e0ff */
[----:B------:R-:W-:Y:S02]  /*0670*/  LOP3.LUT R8, R18, 0xfffffff8, RZ, 0xc0, !PT ;  /* 0xfffffff812087812 */ /* 0x000fe400078ec0ff */
[----:B------:R-:W-:Y:S01]  /*0680*/  LOP3.LUT R219, R9, 0x7ffffe00, R10, 0xf8, !PT ;  /* 0x7ffffe0009db7812 */ /* 0x000fe200078ef80a */
[----:B------:R-:W-:Y:S01]  /*0690*/  IMAD.SHL.U32 R10, R25, 0x40, RZ ;  /* 0x00000040190a7824 */ /* 0x000fe200078e00ff */
[----:B------:R-:W-:Y:S01]  /*06a0*/  SHF.R.S32.HI R24, RZ, 0x1f, R21 ;  /* 0x0000001fff187819 */ /* 0x000fe20000011415 */
[----:B------:R-:W-:Y:S01]  /*06b0*/  IMAD.IADD R26, R3, 0x1, -R8 ;  /* 0x00000001031a7824 */ /* 0x000fe200078e0a08 */
[----:B------:R-:W-:Y:S01]  /*06c0*/  SHF.R.S32.HI R3, RZ, 0x1f, R2 ;  /* 0x0000001fff037819 */ /* 0x000fe20000011402 */
[----:B------:R-:W-:Y:S01]  /*06d0*/  IMAD.SHL.U32 R219, R219, 0x2, RZ ;  /* 0x00000002dbdb7824 */ /* 0x000fe200078e00ff */
[----:B------:R-:W-:Y:S01]  /*06e0*/  LEA.HI.SX32 R80, R220, 0xffffffff, 0x1b ;  /* 0xffffffffdc507811 */ /* 0x000fe200078fdaff */
[----:B------:R-:W-:Y:S01]  /*06f0*/  IMAD R14, R24, c[0x0][0x178], RZ ;  /* 0x00005e00180e7a24 */ /* 0x000fe200078e02ff */
[----:B------:R-:W-:-:S02]  /*0700*/  SHF.R.S32.HI R84, RZ, 0x5, R20 ;  /* 0x00000005ff547819 */ /* 0x000fc40000011414 */
[----:B-1----:R-:W-:Y:S01]  /*0710*/  LEA.HI.X.SX32 R6, R12, R5, 0x1, P0 ;  /* 0x000000050c067211 */ /* 0x002fe200000f0eff */
[----:B---3--:R-:W-:Y:S02]  /*0720*/  IMAD.MOV R12, RZ, RZ, -R7 ;  /* 0x000000ffff0c7224 */ /* 0x008fe400078e0a07 */
[----:B------:R-:W-:Y:S02]  /*0730*/  IMAD R14, R21, c[0x0][0x17c], R14 ;  /* 0x00005f00150e7a24 */ /* 0x000fe400078e020e */
[C---:B------:R-:W-:Y:S02]  /*0740*/  IMAD R9, R6.reuse, c[0x0][0x198], RZ ;  /* 0x0000660006097a24 */ /* 0x040fe400078e02ff */
[----:B------:R-:W-:Y:S01]  /*0750*/  IMAD R8, R6, c[0x0][0x1a0], RZ ;  /* 0x0000680006087a24 */ /* 0x000fe200078e02ff */
[----:B------:R-:W-:Y:S01]  /*0760*/  LOP3.LUT R6, R10, 0x1c0, RZ, 0xc0, !PT ;  /* 0x000001c00a067812 */ /* 0x000fe200078ec0ff */
[C---:B------:R-:W-:Y:S02]  /*0770*/  IMAD R15, R0.reuse, c[0x0][0x19c], R9 ;  /* 0x00006700000f7a24 */ /* 0x040fe400078e0209 */
[----:B------:R-:W-:Y:S01]  /*0780*/  IMAD R16, R0, c[0x0][0x1a4], R8 ;  /* 0x0000690000107a24 */ /* 0x000fe200078e0208 */
[----:B------:R-:W-:Y:S01]  /*0790*/  LOP3.LUT R13, R6, 0x8, R17, 0xf8, !PT ;  /* 0x00000008060d7812 */ /* 0x000fe200078ef811 */
[----:B------:R-:W-:Y:S01]  /*07a0*/  IMAD.WIDE.U32 R8, R0, c[0x0][0x198], R2 ;  /* 0x0000660000087a25 */ /* 0x000fe200078e0002 */
[----:B------:R-:W-:-:S03]  /*07b0*/  SHF.R.U32.HI R6, RZ, 0x3, R6 ;  /* 0x00000003ff067819 */ /* 0x000fc60000011606 */
[----:B------:R-:W-:Y:S01]  /*07c0*/  IMAD.WIDE.U32 R10, R0, c[0x0][0x1a0], R2 ;  /* 0x00006800000a7a25 */ /* 0x000fe200078e0002 */
[----:B------:R-:W-:Y:S02]  /*07d0*/  LOP3.LUT R17, R13, R6, RZ, 0x3c, !PT ;  /* 0x000000060d117212 */ /* 0x000fe400078e3cff */
[----:B------:R-:W-:Y:S01]  /*07e0*/  IABS R13, R23 ;  /* 0x00000017000d7213 */ /* 0x000fe20000000000 */
[----:B------:R-:W-:Y:S01]  /*07f0*/  IMAD.MOV.U32 R0, RZ, RZ, R12 ;  /* 0x000000ffff007224 */ /* 0x000fe200078e000c */
[----:B------:R-:W-:Y:S01]  /*0800*/  SHF.R.S32.HI R12, RZ, 0x1f, R23 ;  /* 0x0000001fff0c7819 */ /* 0x000fe20000011417 */
[----:B------:R-:W-:Y:S02]  /*0810*/  IMAD.MOV.U32 R6, RZ, RZ, RZ ;  /* 0x000000ffff067224 */ /* 0x000fe400078e00ff */
[----:B------:R-:W-:Y:S02]  /*0820*/  IMAD R0, R0, R22, RZ ;  /* 0x0000001600007224 */ /* 0x000fe400078e02ff */
[----:B------:R-:W-:-:S02]  /*0830*/  IMAD R12, R12, c[0x0][0x1a8], RZ ;  /* 0x00006a000c0c7a24 */ /* 0x000fc400078e02ff */
[----:B------:R-:W-:-:S04]  /*0840*/  IMAD.HI.U32 R0, R7, R0, R6 ;  /* 0x0000000007007227 */ /* 0x000fc800078e0006 */
[----:B------:R-:W-:Y:S02]  /*0850*/  IMAD R6, R23, c[0x0][0x1ac], R12 ;  /* 0x00006b0017067a24 */ /* 0x000fe400078e020c */
[----:B------:R-:W-:-:S04]  /*0860*/  IMAD.HI.U32 R12, R0, R13, RZ ;  /* 0x0000000d000c7227 */ /* 0x000fc800078e00ff */
[----:B------:R-:W-:Y:S02]  /*0870*/  IMAD.MOV R0, RZ, RZ, -R12 ;  /* 0x000000ffff007224 */ /* 0x000fe400078e0a0c */
[----:B------:R-:W-:-:S04]  /*0880*/  IMAD.WIDE.U32 R2, R21, c[0x0][0x178], R2 ;  /* 0x00005e0015027a25 */ /* 0x000fc800078e0002 */
[----:B------:R-:W-:Y:S02]  /*0890*/  IMAD R0, R22, R0, R13 ;  /* 0x0000000016007224 */ /* 0x000fe400078e020d */
[----:B------:R-:W-:Y:S02]  /*08a0*/  IMAD.IADD R3, R3, 0x1, R14 ;  /* 0x0000000103037824 */ /* 0x000fe400078e020e */
[----:B------:R-:W-:Y:S01]  /*08b0*/  IMAD.WIDE R4, R86, 0x80, R4 ;  /* 0x0000008056047825 */ /* 0x000fe200078e0204 */
[----:B------:R-:W-:-:S03]  /*08c0*/  ISETP.GT.U32.AND P2, PT, R22, R0, PT ;  /* 0x000000001600720c */ /* 0x000fc60003f44070 */
[----:B------:R-:W-:-:S04]  /*08d0*/  IMAD.WIDE.U32 R2, R23, c[0x0][0x1a8], R2 ;  /* 0x00006a0017027a25 */ /* 0x000fc800078e0002 */
[----:B------:R-:W-:Y:S02]  /*08e0*/  IMAD.IADD R3, R3, 0x1, R6 ;  /* 0x0000000103037824 */ /* 0x000fe400078e0206 */
[----:B------:R-:W-:Y:S02]  /*08f0*/  IMAD R5, R5, c[0x0][0x190], RZ ;  /* 0x0000640005057a24 */ /* 0x000fe400078e02ff */
[----:B------:R-:W-:Y:S02]  /*0900*/  IMAD.WIDE.U32 R2, R4, c[0x0][0x190], R2 ;  /* 0x0000640004027a25 */ /* 0x000fe400078e0002 */
[----:B------:R-:W-:Y:S02]  /*0910*/  @!P2 IADD3 R12, R12, 0x1, RZ ;  /* 0x000000010c0ca810 */ /* 0x000fe40007ffe0ff */
[----:B------:R-:W-:Y:S01]  /*0920*/  @!P2 IMAD.IADD R0, R0, 0x1, -R22 ;  /* 0x000000010000a824 */ /* 0x000fe200078e0a16 */
[----:B------:R-:W-:Y:S01]  /*0930*/  ISETP.NE.AND P2, PT, RZ, c[0x0][0x1c8], PT ;  /* 0x00007200ff007a0c */ /* 0x000fe20003f45270 */
[----:B------:R-:W-:Y:S01]  /*0940*/  IMAD R5, R4, c[0x0][0x194], R5 ;  /* 0x0000650004057a24 */ /* 0x000fe200078e0205 */
[----:B------:R-:W-:Y:S01]  /*0950*/  LEA R4, P0, R2, c[0x0][0x160], 0x1 ;  /* 0x0000580002047a11 */ /* 0x000fe200078008ff */
[----:B------:R-:W-:Y:S01]  /*0960*/  IMAD.MOV.U32 R6, RZ, RZ, R10 ;  /* 0x000000ffff067224 */ /* 0x000fe200078e000a */
[----:B------:R-:W-:Y:S01]  /*0970*/  ISETP.GE.U32.AND P3, PT, R0, R22, PT ;  /* 0x000000160000720c */ /* 0x000fe20003f66070 */
[----:B------:R-:W-:-:S02]  /*0980*/  IMAD.IADD R5, R3, 0x1, R5 ;  /* 0x0000000103057824 */ /* 0x000fc400078e0205 */
[----:B------:R-:W-:Y:S02]  /*0990*/  IMAD.IADD R9, R9, 0x1, R15 ;  /* 0x0000000109097824 */ /* 0x000fe400078e020f */
[----:B------:R-:W-:Y:S01]  /*09a0*/  IMAD R10, R24, c[0x0][0x180], RZ ;  /* 0x00006000180a7a24 */ /* 0x000fe200078e02ff */
[----:B------:R-:W-:Y:S01]  /*09b0*/  LEA.HI.X R5, R2, c[0x0][0x164], R5, 0x1, P0 ;  /* 0x0000590002057a11 */ /* 0x000fe200000f0c05 */
[----:B------:R-:W-:Y:S01]  /*09c0*/  IMAD.IADD R7, R11, 0x1, R16 ;  /* 0x000000010b077824 */ /* 0x000fe200078e0210 */
[----:B------:R-:W-:Y:S01]  /*09d0*/  IADD3 R2, P0, R4, UR8, RZ ;  /* 0x0000000804027c10 */ /* 0x000fe2000ff1e0ff */
[----:B------:R-:W-:Y:S02]  /*09e0*/  IMAD R13, R24, c[0x0][0x188], RZ ;  /* 0x00006200180d7a24 */ /* 0x000fe400078e02ff */
[----:B------:R1:W-:Y:S01]  /*09f0*/  LDGSTS.E.BYPASS.LTC128B.128 [R219], [R4.64] ;  /* 0x0000000004db7fae */ /* 0x0003e2000b901d54 */
[----:B------:R-:W-:Y:S01]  /*0a00*/  IADD3.X R3, R5, UR5, RZ, P0, !PT ;  /* 0x0000000505037c10 */ /* 0x000fe200087fe4ff */
[C---:B------:R-:W-:Y:S01]  /*0a10*/  IMAD R10, R21.reuse, c[0x0][0x184], R10 ;  /* 0x00006100150a7a24 */ /* 0x040fe200078e020a */
[----:B------:R-:W-:Y:S01]  /*0a20*/  @P3 IADD3 R12, R12, 0x1, RZ ;  /* 0x000000010c0c3810 */ /* 0x000fe20007ffe0ff */
[----:B------:R1:W-:Y:S01]  /*0a30*/  LDGSTS.E.BYPASS.LTC128B.128 [R219+0x4000], [R4.64+0x80] ;  /* 0x0400008004db7fae */ /* 0x0003e2000b901d54 */
[----:B------:R-:W-:-:S03]  /*0a40*/  IMAD.WIDE.U32 R8, R21, c[0x0][0x180], R8 ;  /* 0x0000600015087a25 */ /* 0x000fc600078e0008 */
[----:B------:R3:W-:Y:S01]  /*0a50*/  LDGSTS.E.BYPASS.LTC128B.128 [R219+0x800], [R2.64] ;  /* 0x0080000002db7fae */ /* 0x0007e2000b901d54 */
[----:B------:R-:W-:Y:S02]  /*0a60*/  IMAD.MOV.U32 R0, RZ, RZ, R12 ;  /* 0x000000ffff007224 */ /* 0x000fe400078e000c */
[C---:B------:R-:W-:Y:S01]  /*0a70*/  IMAD R13, R21.reuse, c[0x0][0x18c], R13 ;  /* 0x00006300150d7a24 */ /* 0x040fe200078e020d */
[----:B------:R3:W-:Y:S01]  /*0a80*/  LDGSTS.E.BYPASS.LTC128B.128 [R219+0x4800], [R2.64+0x80] ;  /* 0x0480008002db7fae */ /* 0x0007e2000b901d54 */
[----:B------:R-:W-:Y:S01]  /*0a90*/  @!P1 IMAD.MOV R0, RZ, RZ, -R0 ;  /* 0x000000ffff009224 */ /* 0x000fe200078e0a00 */
[----:B------:R-:W-:Y:S01]  /*0aa0*/  @!P2 LOP3.LUT R0, RZ, c[0x0][0x1c8], RZ, 0x33, !PT ;  /* 0x00007200ff00aa12 */ /* 0x000fe200078e33ff */
[----:B------:R-:W-:-:S04]  /*0ab0*/  IMAD.WIDE.U32 R6, R21, c[0x0][0x188], R6 ;  /* 0x0000620015067a25 */ /* 0x000fc800078e0006 */
[----:B------:R-:W-:Y:S02]  /*0ac0*/  IMAD.IADD R11, R9, 0x1, R10 ;  /* 0x00000001090b7824 */ /* 0x000fe400078e020a */
[----:B------:R-:W-:Y:S02]  /*0ad0*/  IMAD.IADD R9, R7, 0x1, R13 ;  /* 0x0000000107097824 */ /* 0x000fe400078e020d */
[----:B------:R-:W-:Y:S02]  /*0ae0*/  IMAD.MOV.U32 R10, RZ, RZ, R8 ;  /* 0x000000ffff0a7224 */ /* 0x000fe400078e0008 */
[----:B------:R-:W-:Y:S02]  /*0af0*/  IMAD.MOV.U32 R8, RZ, RZ, R6 ;  /* 0x000000ffff087224 */ /* 0x000fe400078e0006 */
[----:B------:R-:W-:Y:S01]  /*0b00*/  IMAD.WIDE.U32 R12, R80, c[0x0][0x1a0], RZ ;  /* 0x00006800500c7a25 */ /* 0x000fe200078e00ff */
[----:B-1----:R-:W-:-:S03]  /*0b10*/  SHF.R.S32.HI R4, RZ, 0x1f, R80 ;  /* 0x0000001fff047819 */ /* 0x002fc60000011450 */
[----:B------:R-:W-:Y:S02]  /*0b20*/  IMAD R5, R80, UR16, RZ ;  /* 0x0000001050057c24 */ /* 0x000fe4000f8e02ff */
[----:B------:R-:W-:-:S04]  /*0b30*/  IMAD.WIDE.U32 R28, R0, c[0x0][0x1b0], R10 ;  /* 0x00006c00001c7a25 */ /* 0x000fc800078e000a */
[----:B------:R-:W-:Y:S01]  /*0b40*/  IMAD R14, R4, UR17, R5 ;  /* 0x00000011040e7c24 */ /* 0x000fe2000f8e0205 */
[----:B---3--:R-:W-:Y:S01]  /*0b50*/  IADD3 R2, P0, R2, UR8, RZ ;  /* 0x0000000802027c10 */ /* 0x008fe2000ff1e0ff */
[----:B------:R-:W-:Y:S01]  /*0b60*/  IMAD R5, R4, c[0x0][0x1a0], RZ ;  /* 0x0000680004057a24 */ /* 0x000fe200078e02ff */
[----:B------:R-:W-:Y:S01]  /*0b70*/  SHF.R.S32.HI R4, RZ, 0x1f, R0 ;  /* 0x0000001fff047819 */ /* 0x000fe20000011400 */
[----:B------:R-:W-:Y:S01]  /*0b80*/  IMAD.WIDE.U32 R30, R0, c[0x0][0x1b8], R8 ;  /* 0x00006e00001e7a25 */ /* 0x000fe200078e0008 */
[----:B------:R-:W-:Y:S01]  /*0b90*/  IADD3.X R3, R3, UR5, RZ, P0, !PT ;  /* 0x0000000503037c10 */ /* 0x000fe200087fe4ff */
[----:B------:R-:W-:Y:S02]  /*0ba0*/  STL.64 [R1+0x20], R28 ;  /* 0x0000201c01007387 */ /* 0x000fe40000100a00 */
[----:B------:R-:W-:Y:S02]  /*0bb0*/  IMAD R7, R80, c[0x0][0x1a4], R5 ;  /* 0x0000690050077a24 */ /* 0x000fe400078e0205 */
[----:B------:R1:W-:Y:S01]  /*0bc0*/  LDGSTS.E.BYPASS.LTC128B.128 [R219+0x1000], [R2.64] ;  /* 0x0100000002db7fae */ /* 0x0003e2000b901d54 */
[----:B------:R-:W-:-:S02]  /*0bd0*/  IMAD R5, R4, c[0x0][0x1b0], RZ ;  /* 0x00006c0004057a24 */ /* 0x000fc400078e02ff */
[----:B------:R-:W-:Y:S01]  /*0be0*/  IMAD R4, R4, c[0x0][0x1b8], RZ ;  /* 0x00006e0004047a24 */ /* 0x000fe200078e02ff */
[----:B------:R1:W-:Y:S01]  /*0bf0*/  LDGSTS.E.BYPASS.LTC128B.128 [R219+0x5000], [R2.64+0x80] ;  /* 0x0500008002db7fae */ /* 0x0003e2000b901d54 */
[C---:B------:R-:W-:Y:S02]  /*0c00*/  IMAD R5, R0.reuse, c[0x0][0x1b4], R5 ;  /* 0x00006d0000057a24 */ /* 0x040fe400078e0205 */
[----:B------:R-:W-:Y:S01]  /*0c10*/  IMAD R0, R0, c[0x0][0x1bc], R4 ;  /* 0x00006f0000007a24 */ /* 0x000fe200078e0204 */
[----:B------:R-:W-:Y:S01]  /*0c20*/  STL.64 [R1+0x18], R30 ;  /* 0x0000181e01007387 */ /* 0x000fe20000100a00 */
[----:B------:R-:W-:Y:S02]  /*0c30*/  IMAD.IADD R8, R13, 0x1, R7 ;  /* 0x000000010d087824 */ /* 0x000fe400078e0207 */
[----:B------:R-:W-:Y:S02]  /*0c40*/  IMAD.IADD R252, R31, 0x1, R0 ;  /* 0x000000011ffc7824 */ /* 0x000fe400078e0200 */
[----:B------:R-:W-:-:S02]  /*0c50*/  IMAD.IADD R89, R29, 0x1, R5 ;  /* 0x000000011d597824 */ /* 0x000fc400078e0205 */
[----:B------:R-:W-:-:S05]  /*0c60*/  IMAD.MOV.U32 R88, RZ, RZ, R28 ;  /* 0x000000ffff587224 */ /* 0x000fca00078e001c */
[----:B------:R-:W-:Y:S01]  /*0c70*/  STL.64 [R1+0x10], R88 ;  /* 0x0000105801007387 */ /* 0x000fe20000100a00 */
[----:B-1----:R-:W-:-:S04]  /*0c80*/  IADD3 R2, P0, R2, UR8, RZ ;  /* 0x0000000802027c10 */ /* 0x002fc8000ff1e0ff */
[----:B------:R-:W-:Y:S02]  /*0c90*/  IADD3.X R3, R3, UR5, RZ, P0, !PT ;  /* 0x0000000503037c10 */ /* 0x000fe400087fe4ff */
[----:B------:R-:W-:-:S03]  /*0ca0*/  IADD3 R6, P0, R2, UR8, RZ ;  /* 0x0000000802067c10 */ /* 0x000fc6000ff1e0ff */
[----:B------:R1:W-:Y:S01]  /*0cb0*/  LDGSTS.E.BYPASS.LTC128B.128 [R219+0x1800], [R2.64] ;  /* 0x0180000002db7fae */ /* 0x0003e2000b901d54 */
[----:B------:R-:W-:Y:S02]  /*0cc0*/  IADD3.X R7, R3, UR5, RZ, P0, !PT ;  /* 0x0000000503077c10 */ /* 0x000fe400087fe4ff */
[----:B------:R-:W-:Y:S01]  /*0cd0*/  LEA R13, P0, R12, R30, 0x5 ;  /* 0x0000001e0c0d7211 */ /* 0x000fe200078028ff */
[----:B------:R1:W-:Y:S01]  /*0ce0*/  LDGSTS.E.BYPASS.LTC128B.128 [R219+0x5800], [R2.64+0x80] ;  /* 0x0580008002db7fae */ /* 0x0003e2000b901d54 */
[----:B------:R-:W-:Y:S02]  /*0cf0*/  IADD3 R4, P1, R6, UR8, RZ ;  /* 0x0000000806047c10 */ /* 0x000fe4000ff3e0ff */
[----:B------:R-:W-:Y:S01]  /*0d00*/  LEA.HI.X R12, R12, R252, R8, 0x5, P0 ;  /* 0x000000fc0c0c7211 */ /* 0x000fe200000f2c08 */
[----:B------:R-:W-:Y:S01]  /*0d10*/  IMAD.WIDE.U32 R8, R80, UR17, R88 ;  /* 0x0000001150087c25 */ /* 0x000fe2000f8e0058 */
[----:B------:R-:W-:Y:S01]  /*0d20*/  IADD3.X R5, R7, UR5, RZ, P1, !PT ;  /* 0x0000000507057c10 */ /* 0x000fe20008ffe4ff */
[----:B------:R3:W-:Y:S02]  /*0d30*/  LDGSTS.E.BYPASS.LTC128B.128 [R219+0x2000], [R6.64] ;  /* 0x0200000006db7fae */ /* 0x0007e4000b901d54 */
[----:B------:R-:W-:-:S02]  /*0d40*/  IMAD.IADD R0, R9, 0x1, R14 ;  /* 0x0000000109007824 */ /* 0x000fc400078e020e */
[----:B------:R3:W-:Y:S04]  /*0d50*/  LDGSTS.E.BYPASS.LTC128B.128 [R219+0x6000], [R6.64+0x80] ;  /* 0x0600008006db7fae */ /* 0x0007e8000b901d54 */
[----:B------:R4:W-:Y:S04]  /*0d60*/  LDGSTS.E.BYPASS.LTC128B.128 [R219+0x2800], [R4.64] ;  /* 0x0280000004db7fae */ /* 0x0009e8000b901d54 */
[----:B------:R4:W-:Y:S01]  /*0d70*/  LDGSTS.E.BYPASS.LTC128B.128 [R219+0x6800], [R4.64+0x80] ;  /* 0x0680008004db7fae */ /* 0x0009e2000b901d54 */
[----:B-1----:R-:W-:-:S04]  /*0d80*/  IADD3 R2, P0, R4, UR8, RZ ;  /* 0x0000000804027c10 */ /* 0x002fc8000ff1e0ff */
[----:B------:R-:W-:Y:S02]  /*0d90*/  IADD3.X R3, R5, UR5, RZ, P0, !PT ;  /* 0x0000000505037c10 */ /* 0x000fe400087fe4ff */
[----:B------:R-:W-:-:S03]  /*0da0*/  IADD3 R10, P1, R2, UR8, RZ ;  /* 0x00000008020a7c10 */ /* 0x000fc6000ff3e0ff */
[----:B------:R1:W-:Y:S01]  /*0db0*/  LDGSTS.E.BYPASS.LTC128B.128 [R219+0x3000], [R2.64] ;  /* 0x0300000002db7fae */ /* 0x0003e2000b901d54 */
[C---:B---3--:R-:W-:Y:S02]  /*0dc0*/  LEA R6, P0, R8.reuse, c[0x0][0x168], 0x1 ;  /* 0x00005a0008067a11 */ /* 0x048fe400078008ff */
[----:B------:R-:W-:Y:S01]  /*0dd0*/  IADD3.X R11, R3, UR5, RZ, P1, !PT ;  /* 0x00000005030b7c10 */ /* 0x000fe20008ffe4ff */
[----:B------:R1:W-:Y:S01]  /*0de0*/  LDGSTS.E.BYPASS.LTC128B.128 [R219+0x7000], [R2.64+0x80] ;  /* 0x0700008002db7fae */ /* 0x0003e2000b901d54 */
[----:B------:R-:W-:Y:S01]  /*0df0*/  LEA.HI.X R7, R8, c[0x0][0x16c], R0, 0x1, P0 ;  /* 0x00005b0008077a11 */ /* 0x000fe200000f0c00 */
[C---:B------:R-:W-:Y:S01]  /*0e00*/  IMAD.SHL.U32 R0, R26.reuse, 0x40, RZ ;  /* 0x000000401a007824 */ /* 0x040fe200078e00ff */
[----:B------:R-:W-:Y:S01]  /*0e10*/  ULDC.64 UR4, c[0x0][0x1a0] ;  /* 0x0000680000047ab9 */ /* 0x000fe20000000a00 */
[----:B------:R3:W-:Y:S01]  /*0e20*/  LDGSTS.E.BYPASS.LTC128B.128 [R219+0x3800], [R10.64] ;  /* 0x038000000adb7fae */ /* 0x0007e2000b901d54 */
[----:B------:R-:W-:Y:S01]  /*0e30*/  USHF.L.U32 UR19, UR4, 0x5, URZ ;  /* 0x0000000504137899 */ /* 0x000fe2000800063f */
[----:B------:R-:W-:Y:S01]  /*0e40*/  LOP3.LUT P1, RZ, R26, 0x2, RZ, 0xc0, !PT ;  /* 0x000000021aff7812 */ /* 0x000fe2000782c0ff */
[----:B------:R-:W-:Y:S01]  /*0e50*/  USHF.L.U64.HI UR18, UR4, UR18, UR5 ;  /* 0x0000001204127299 */ /* 0x000fe20008010205 */
[----:B------:R3:W-:Y:S01]  /*0e60*/  LDGSTS.E.BYPASS.LTC128B.128 [R219+0x7800], [R10.64+0x80] ;  /* 0x078000800adb7fae */ /* 0x0007e2000b901d54 */
[----:B------:R-:W-:-:S03]  /*0e70*/  LOP3.LUT R0, R0, 0x1c0, RZ, 0xc0, !PT ;  /* 0x000001c000007812 */ /* 0x000fc600078ec0ff */
[----:B------:R5:W-:Y:S04]  /*0e80*/  LDGSTS.E.BYPASS.LTC128B.128 [R219+0x8000], [R6.64] ;  /* 0x0800000006db7fae */ /* 0x000be8000b901d54 */
[----:B------:R5:W-:Y:S01]  /*0e90*/  LDGSTS.E.BYPASS.LTC128B.128 [R219+0x9000], [R6.64+0x80] ;  /* 0x0900008006db7fae */ /* 0x000be2000b901d54 */
[----:B-1----:R-:W-:-:S04]  /*0ea0*/  IADD3 R2, P0, R6, UR17, RZ ;  /* 0x0000001106027c10 */ /* 0x002fc8000ff1e0ff */
[----:B------:R-:W-:Y:S02]  /*0eb0*/  IADD3.X R3, R7, UR16, RZ, P0, !PT ;  /* 0x0000001007037c10 */ /* 0x000fe400087fe4ff */
[----:B----4-:R-:W-:-:S03]  /*0ec0*/  LEA R4, P0, R13, c[0x0][0x170], 0x1 ;  /* 0x00005c000d047a11 */ /* 0x010fc600078008ff */
[----:B------:R1:W-:Y:S01]  /*0ed0*/  LDGSTS.E.BYPASS.LTC128B.128 [R219+0x8800], [R2.64] ;  /* 0x0880000002db7fae */ /* 0x0003e2000b901d54 */
[----:B------:R-:W-:-:S03]  /*0ee0*/  LEA.HI.X R5, R13, c[0x0][0x174], R12, 0x1, P0 ;  /* 0x00005d000d057a11 */ /* 0x000fc600000f0c0c */
[----:B------:R1:W-:Y:S01]  /*0ef0*/  LDGSTS.E.BYPASS.LTC128B.128 [R219+0x9800], [R2.64+0x80] ;  /* 0x0980008002db7fae */ /* 0x0003e2000b901d54 */
[----:B-----5:R-:W-:-:S03]  /*0f00*/  IADD3 R6, P0, R4, UR19, RZ ;  /* 0x0000001304067c10 */ /* 0x020fc6000ff1e0ff */
[----:B------:R-:W0:Y:S01]  /*0f10*/  LDGDEPBAR ;  /* 0x00000000000079af */ /* 0x000e220000000000 */
[----:B------:R-:W-:Y:S02]  /*0f20*/  IADD3.X R7, R5, UR18, RZ, P0, !PT ;  /* 0x0000001205077c10 */ /* 0x000fe400087fe4ff */
[----:B------:R-:W-:Y:S01]  /*0f30*/  LOP3.LUT P0, RZ, R25, 0x2, RZ, 0xc0, !PT ;  /* 0x0000000219ff7812 */ /* 0x000fe2000780c0ff */
[----:B-1----:R-:W-:Y:S01]  /*0f40*/  IMAD.SHL.U32 R2, R19, 0x8, RZ ;  /* 0x0000000813027824 */ /* 0x002fe200078e00ff */
[----:B------:R-:W-:-:S04]  /*0f50*/  DEPBAR.LE SB0, 0x0 ;  /* 0x000080000000791a */ /* 0x000fc80000000000 */
[----:B------:R-:W-:Y:S01]  /*0f60*/  BAR.SYNC.DEFER_BLOCKING 0x0 ;  /* 0x0000000000007b1d */ /* 0x000fe20000010000 */
[----:B------:R-:W-:Y:S01]  /*0f70*/  IMAD.SHL.U32 R3, R18, 0x40, RZ ;  /* 0x0000004012037824 */ /* 0x000fe200078e00ff */
[----:B------:R-:W-:Y:S02]  /*0f80*/  LOP3.LUT R2, R0, 0x8, R2, 0xf8, !PT ;  /* 0x0000000800027812 */ /* 0x000fe400078ef802 */
[----:B------:R-:W-:Y:S02]  /*0f90*/  SHF.R.U32.HI R0, RZ, 0x3, R0 ;  /* 0x00000003ff007819 */ /* 0x000fe40000011600 */
[----:B------:R-:W-:Y:S01]  /*0fa0*/  LOP3.LUT R83, R3, 0xfffffe00, RZ, 0xc0, !PT ;  /* 0xfffffe0003537812 */ /* 0x000fe200078ec0ff */
[----:B------:R-:W-:Y:S01]  /*0fb0*/  IMAD.MOV.U32 R3, RZ, RZ, 0x20 ;  /* 0x00000020ff037424 */ /* 0x000fe200078e00ff */
[----:B------:R-:W-:Y:S01]  /*0fc0*/  LOP3.LUT R82, R2, R0, RZ, 0x3c, !PT ;  /* 0x0000000002527212 */ /* 0x000fe200078e3cff */
[----:B------:R-:W-:Y:S02]  /*0fd0*/  IMAD R0, R19, 0x200, R17 ;  /* 0x0000020013007824 */ /* 0x000fe400078e0211 */
[----:B------:R-:W-:Y:S01]  /*0fe0*/  IMAD R2, R84, 0x400, R83 ;  /* 0x0000040054027824 */ /* 0x000fe200078e0253 */
[----:B------:R-:W-:Y:S01]  /*0ff0*/  SEL R3, R3, 0xffffffe0, !P1 ;  /* 0xffffffe003037807 */ /* 0x000fe20004800000 */
[C---:B------:R-:W-:Y:S01]  /*1000*/  IMAD.SHL.U32 R24, R0.reuse, 0x2, RZ ;  /* 0x0000000200187824 */ /* 0x040fe200078e00ff */
[----:B------:R-:W-:Y:S01]  /*1010*/  LEA R214, R0, 0x8000, 0x1 ;  /* 0x0000800000d67811 */ /* 0x000fe200078e08ff */
[----:B------:R-:W-:Y:S01]  /*1020*/  IMAD.IADD R2, R2, 0x1, R82 ;  /* 0x0000000102027824 */ /* 0x000fe200078e0252 */
[----:B------:R-:W-:Y:S01]  /*1030*/  LOP3.LUT P1, RZ, R26, 0x4, RZ, 0xc0, !PT ;  /* 0x000000041aff7812 */ /* 0x000fe2000782c0ff */
[----:B------:R-:W-:Y:S01]  /*1040*/  IMAD.MOV.U32 R0, RZ, RZ, 0x40 ;  /* 0x00000040ff007424 */ /* 0x000fe200078e00ff */
[----:B------:R-:W-:Y:S01]  /*1050*/  IADD3 R215, R214, 0x20, RZ ;  /* 0x00000020d6d77810 */ /* 0x000fe20007ffe0ff */
[----:B------:R-:W-:Y:S01]  /*1060*/  IMAD.SHL.U32 R205, R2, 0x2, RZ ;  /* 0x0000000202cd7824 */ /* 0x000fe200078e00ff */
[----:B------:R-:W-:-:S02]  /*1070*/  @P0 IADD3 R215, R214, -0x20, RZ ;  /* 0xffffffe0d6d70810 */ /* 0x000fc40007ffe0ff */
[----:B------:R-:W-:Y:S01]  /*1080*/  LOP3.LUT P0, RZ, R25, 0x4, RZ, 0xc0, !PT ;  /* 0x0000000419ff7812 */ /* 0x000fe2000780c0ff */
[----:B------:R-:W-:Y:S01]  /*1090*/  IMAD.IADD R207, R205, 0x1, R3 ;  /* 0x00000001cdcf7824 */ /* 0x000fe200078e0203 */
[----:B------:R-:W-:Y:S01]  /*10a0*/  @!PT LDS RZ, [RZ] ;  /* 0x00000000fffff984 */ /* 0x000fe20000000800 */
[----:B------:R-:W-:Y:S01]  /*10b0*/  @!PT LDS RZ, [RZ] ;  /* 0x00000000fffff984 */ /* 0x000fe20000000800 */
[----:B------:R-:W-:Y:S01]  /*10c0*/  @!PT LDS RZ, [RZ] ;  /* 0x00000000fffff984 */ /* 0x000fe20000000800 */
[----:B------:R1:W-:Y:S01]  /*10d0*/  LDGSTS.E.BYPASS.LTC128B.128 [R219+0xa000], [R4.64] ;  /* 0x0a00000004db7fae */ /* 0x0003e2000b901d54 */
[C---:B------:R-:W-:Y:S02]  /*10e0*/  SEL R2, R0.reuse, 0xffffffc0, !P1 ;  /* 0xffffffc000027807 */ /* 0x040fe40004800000 */
[----:B------:R-:W-:Y:S01]  /*10f0*/  SEL R0, R0, 0xffffffc0, !P0 ;  /* 0xffffffc000007807 */ /* 0x000fe20004000000 */
[----:B------:R1:W-:Y:S01]  /*1100*/  LDGSTS.E.BYPASS.LTC128B.128 [R219+0xb000], [R4.64+0x80] ;  /* 0x0b00008004db7fae */ /* 0x0003e2000b901d54 */
[----:B------:R-:W-:Y:S01]  /*1110*/  ISETP.GE.AND P0, PT, R81, 0x21, PT ;  /* 0x000000215100780c */ /* 0x000fe20003f06270 */
[----:B------:R-:W-:Y:S01]  /*1120*/  IMAD.IADD R213, R205, 0x1, R2 ;  /* 0x00000001cdd57824 */ /* 0x000fe200078e0202 */
[C---:B------:R-:W-:Y:S01]  /*1130*/  IADD3 R218, R215.reuse, 0x800, RZ ;  /* 0x00000800d7da7810 */ /* 0x040fe20007ffe0ff */
[----:B------:R1:W-:Y:S01]  /*1140*/  LDGSTS.E.BYPASS.LTC128B.128 [R219+0xa800], [R6.64] ;  /* 0x0a80000006db7fae */ /* 0x0003e2000b901d54 */
[----:B------:R-:W-:Y:S01]  /*1150*/  IMAD.IADD R212, R214, 0x1, R0 ;  /* 0x00000001d6d47824 */ /* 0x000fe200078e0200 */
[----:B------:R-:W-:Y:S01]  /*1160*/  IADD3 R217, R215, 0x1000, RZ ;  /* 0x00001000d7d97810 */ /* 0x000fe20007ffe0ff */
[----:B------:R-:W-:Y:S01]  /*1170*/  IMAD.IADD R211, R207, 0x1, R2 ;  /* 0x00000001cfd37824 */ /* 0x000fe200078e0202 */
[----:B------:R1:W-:Y:S01]  /*1180*/  LDGSTS.E.BYPASS.LTC128B.128 [R219+0xb800], [R6.64+0x80] ;  /* 0x0b80008006db7fae */ /* 0x0003e2000b901d54 */
[----:B------:R-:W-:Y:S01]  /*1190*/  IMAD.IADD R210, R0, 0x1, R215 ;  /* 0x0000000100d27824 */ /* 0x000fe200078e02d7 */
[----:B------:R-:W-:-:S02]  /*11a0*/  LOP3.LUT R0, R82, R83, RZ, 0xfc, !PT ;  /* 0x0000005352007212 */ /* 0x000fc400078efcff */
[----:B---3--:R-:W-:Y:S01]  /*11b0*/  LDSM.16.M88.4 R8, [R205] ;  /* 0x00000000cd08783b */ /* 0x008fe20000000200 */
[----:B------:R-:W-:-:S03]  /*11c0*/  IADD3 R216, R215, 0x1800, RZ ;  /* 0x00001800d7d87810 */ /* 0x000fc60007ffe0ff */
[----:B------:R-:W3:Y:S04]  /*11d0*/  LDSM.16.M88.4 R12, [R24+0x8000] ;  /* 0x00800000180c783b */ /* 0x000ee80000000200 */
[----:B------:R-:W4:Y:S04]  /*11e0*/  LDSM.16.M88.4 R20, [R24+0x8800] ;  /* 0x008800001814783b */ /* 0x000f280000000200 */
[----:B------:R-:W-:Y:S04]  /*11f0*/  LDSM.16.M88.4 R28, [R215] ;  /* 0x00000000d71c783b */ /* 0x000fe80000000200 */
[----:B------:R-:W-:Y:S04]  /*1200*/  LDSM.16.M88.4 R32, [R215+0x800] ;  /* 0x00080000d720783b */ /* 0x000fe80000000200 */
[----:B------:R-:W-:Y:S04]  /*1210*/  LDSM.16.M88.4 R16, [R207] ;  /* 0x00000000cf10783b */ /* 0x000fe80000000200 */
[----:B-1----:R-:W1:Y:S04]  /*1220*/  LDSM.16.M88.4 R4, [R205+0x2000] ;  /* 0x00200000cd04783b */ /* 0x002e680000000200 */
[----:B------:R-:W-:Y:S04]  /*1230*/  LDSM.16.M88.4 R40, [R212] ;  /* 0x00000000d428783b */ /* 0x000fe80000000200 */
[----:B------:R-:W-:Y:S04]  /*1240*/  LDSM.16.M88.4 R36, [R212+0x800] ;  /* 0x00080000d424783b */ /* 0x000fe80000000200 */
[----:B------:R-:W0:Y:S01]  /*1250*/  LDGDEPBAR ;  /* 0x00000000000079af */ /* 0x000e220000000000 */
[C---:B---3--:R-:W-:Y:S08]  /*1260*/  HMMA.16816.F32.BF16 R64, R8.reuse, R12, RZ ;  /* 0x0000000c0840723c */ /* 0x048ff000000418ff */
[C---:B------:R-:W-:Y:S08]  /*1270*/  HMMA.16816.F32.BF16 R68, R8.reuse, R14, RZ ;  /* 0x0000000e0844723c */ /* 0x040ff000000418ff */
[----:B----4-:R-:W-:Y:S08]  /*1280*/  HMMA.16816.F32.BF16 R44, R8, R20, RZ ;  /* 0x00000014082c723c */ /* 0x010ff000000418ff */
[C---:B-1----:R-:W-:Y:S08]  /*1290*/  HMMA.16816.F32.BF16 R60, R4.reuse, R12, RZ ;  /* 0x0000000c043c723c */ /* 0x042ff000000418ff */
[C---:B------:R-:W-:Y:S01]  /*12a0*/  HMMA.16816.F32.BF16 R56, R4.reuse, R14, RZ ;  /* 0x0000000e0438723c */ /* 0x040fe200000418ff */
[----:B------:R-:W1:Y:S07]  /*12b0*/  LDSM.16.M88.4 R12, [R207+0x2000] ;  /* 0x00200000cf0c783b */ /* 0x000e6e0000000200 */
[C---:B------:R-:W-:Y:S08]  /*12c0*/  HMMA.16816.F32.BF16 R52, R4.reuse, R20, RZ ;  /* 0x000000140434723c */ /* 0x040ff000000418ff */
[-C--:B------:R-:W-:Y:S01]  /*12d0*/  HMMA.16816.F32.BF16 R48, R4, R22.reuse, RZ ;  /* 0x000000160430723c */ /* 0x080fe200000418ff */
[----:B------:R-:W3:Y:S07]  /*12e0*/  LDSM.16.M88.4 R4, [R213+0x2000] ;  /* 0x00200000d504783b */ /* 0x000eee0000000200 */
        /* <DEDUP_REMOVED lines=12> */
[----:B------:R-:W5:Y:S04]  /*13b0*/  LDSM.16.M88.4 R16, [R211] ;  /* 0x00000000d310783b */ /* 0x000f680000000200 */
[----:B------:R-:W1:Y:S03]  /*13c0*/  LDSM.16.M88.4 R20, [R210+0x800] ;  /* 0x00080000d214783b */ /* 0x000e660000000200 */
[C---:B---3--:R-:W-:Y:S08]  /*13d0*/  HMMA.16816.F32.BF16 R64, R4.reuse, R42, R60 ;  /* 0x0000002a0440723c */ /* 0x048ff0000004183c */
[C---:B------:R-:W-:Y:S08]  /*13e0*/  HMMA.16816.F32.BF16 R68, R4.reuse, R40, R76 ;  /* 0x000000280444723c */ /* 0x040ff0000004184c */
[----:B------:R-:W-:Y:S08]  /*13f0*/  HMMA.16816.F32.BF16 R60, R4, R38, R56 ;  /* 0x00000026043c723c */ /* 0x000ff00000041838 */
[----:B----4-:R-:W-:Y:S08]  /*1400*/  HMMA.16816.F32.BF16 R56, R8, R40, R52 ;  /* 0x000000280838723c */ /* 0x010ff00000041834 */
[----:B------:R-:W-:Y:S01]  /*1410*/  HMMA.16816.F32.BF16 R72, R4, R36, R72 ;  /* 0x000000240448723c */ /* 0x000fe20000041848 */
[----:B------:R-:W-:Y:S07]  /*1420*/  LDSM.16.M88.4 R4, [R205+0x6000] ;  /* 0x00600000cd04783b */ /* 0x000fee0000000200 */
[C---:B------:R-:W-:Y:S01]  /*1430*/  HMMA.16816.F32.BF16 R52, R8.reuse, R42, R44 ;  /* 0x0000002a0834723c */ /* 0x040fe2000004182c */
[----:B------:R-:W3:Y:S07]  /*1440*/  LDSM.16.M88.4 R40, [R24+0x9000] ;  /* 0x009000001828783b */ /* 0x000eee0000000200 */
[C---:B------:R-:W-:Y:S08]  /*1450*/  HMMA.16816.F32.BF16 R44, R8.reuse, R36, R48 ;  /* 0x00000024082c723c */ /* 0x040ff00000041830 */
[----:B------:R-:W-:Y:S01]  /*1460*/  HMMA.16816.F32.BF16 R32, R8, R38, R32 ;  /* 0x000000260820723c */ /* 0x000fe20000041820 */
[----:B------:R-:W4:Y:S04]  /*1470*/  LDSM.16.M88.4 R8, [R205+0x4000] ;  /* 0x00400000cd08783b */ /* 0x000f280000000200 */
[----:B------:R-:W2:Y:S03]  /*1480*/  LDSM.16.M88.4 R36, [R24+0x9800] ;  /* 0x009800001824783b */ /* 0x000ea60000000200 */
[C---:B-1----:R-:W-:Y:S01]  /*1490*/  HMMA.16816.F32.BF16 R68, R12.reuse, R28, R68 ;  /* 0x0000001c0c44723c */ /* 0x042fe20000041844 */
[----:B------:R-:W-:Y:S07]  /*14a0*/  LDSM.16.M88.4 R24, [R207+0x4000] ;  /* 0x00400000cf18783b */ /* 0x000fee0000000200 */
[----:B------:R-:W-:Y:S08]  /*14b0*/  HMMA.16816.F32.BF16 R64, R12, R30, R64 ;  /* 0x0000001e0c40723c */ /* 0x000ff00000041840 */
[----:B-----5:R-:W-:Y:S08]  /*14c0*/  HMMA.16816.F32.BF16 R56, R16, R28, R56 ;  /* 0x0000001c1038723c */ /* 0x020ff00000041838 */
[C---:B------:R-:W-:Y:S08]  /*14d0*/  HMMA.16816.F32.BF16 R76, R12.reuse, R20, R72 ;  /* 0x000000140c4c723c */ /* 0x040ff00000041848 */
[----:B------:R-:W-:Y:S08]  /*14e0*/  HMMA.16816.F32.BF16 R60, R12, R22, R60 ;  /* 0x000000160c3c723c */ /* 0x000ff0000004183c */
[C---:B------:R-:W-:Y:S01]  /*14f0*/  HMMA.16816.F32.BF16 R48, R16.reuse, R30, R52 ;  /* 0x0000001e1030723c */ /* 0x040fe20000041834 */
[----:B------:R-:W-:Y:S07]  /*1500*/  LDSM.16.M88.4 R28, [R215+0x1800] ;  /* 0x00180000d71c783b */ /* 0x000fee0000000200 */
[C---:B------:R-:W-:Y:S08]  /*1510*/  HMMA.16816.F32.BF16 R12, R16.reuse, R20, R44 ;  /* 0x00000014100c723c */ /* 0x040ff0000004182c */
[----:B------:R-:W-:Y:S01]  /*1520*/  HMMA.16816.F32.BF16 R16, R16, R22, R32 ;  /* 0x000000161010723c */ /* 0x000fe20000041820 */
[----:B------:R-:W-:Y:S04]  /*1530*/  LDSM.16.M88.4 R20, [R207+0x6000] ;  /* 0x00600000cf14783b */ /* 0x000fe80000000200 */
[----:B------:R-:W1:Y:S03]  /*1540*/  LDSM.16.M88.4 R32, [R215+0x1000] ;  /* 0x00100000d720783b */ /* 0x000e660000000200 */
[C---:B---3--:R-:W-:Y:S08]  /*1550*/  HMMA.16816.F32.BF16 R68, R4.reuse, R40, R68 ;  /* 0x000000280444723c */ /* 0x048ff00000041844 */
[----:B------:R-:W-:Y:S08]  /*1560*/  HMMA.16816.F32.BF16 R64, R4, R42, R64 ;  /* 0x0000002a0440723c */ /* 0x000ff00000041840 */
[----:B----4-:R-:W-:Y:S08]  /*1570*/  HMMA.16816.F32.BF16 R52, R8, R40, R56 ;  /* 0x000000280834723c */ /* 0x010ff00000041838 */
[C---:B--2---:R-:W-:Y:S08]  /*1580*/  HMMA.16816.F32.BF16 R76, R4.reuse, R36, R76 ;  /* 0x00000024044c723c */ /* 0x044ff0000004184c */
[----:B------:R-:W-:Y:S08]  /*1590*/  HMMA.16816.F32.BF16 R60, R4, R38, R60 ;  /* 0x00000026043c723c */ /* 0x000ff0000004183c */
[C---:B------:R-:W-:Y:S01]  /*15a0*/  HMMA.16816.F32.BF16 R44, R8.reuse, R42, R48 ;  /* 0x0000002a082c723c */ /* 0x040fe20000041830 */
[----:B------:R-:W-:Y:S07]  /*15b0*/  LDSM.16.M88.4 R40, [R212+0x1000] ;  /* 0x00100000d428783b */ /* 0x000fee0000000200 */
[C---:B------:R-:W-:Y:S01]  /*15c0*/  HMMA.16816.F32.BF16 R4, R8.reuse, R36, R12 ;  /* 0x000000240804723c */ /* 0x040fe2000004180c */
[----:B------:R-:W2:Y:S07]  /*15d0*/  LDSM.16.M88.4 R12, [R213+0x6000] ;  /* 0x00600000d50c783b */ /* 0x000eae0000000200 */
[----:B------:R-:W-:Y:S01]  /*15e0*/  HMMA.16816.F32.BF16 R8, R8, R38, R16 ;  /* 0x000000260808723c */ /* 0x000fe20000041810 */
[----:B------:R-:W3:Y:S04]  /*15f0*/  LDSM.16.M88.4 R16, [R213+0x4000] ;  /* 0x00400000d510783b */ /* 0x000ee80000000200 */
[----:B------:R-:W4:Y:S03]  /*1600*/  LDSM.16.M88.4 R36, [R212+0x1800] ;  /* 0x00180000d424783b */ /* 0x000f260000000200 */
[C---:B-1----:R-:W-:Y:S08]  /*1610*/  HMMA.16816.F32.BF16 R56, R20.reuse, R32, R68 ;  /* 0x000000201438723c */ /* 0x042ff00000041844 */
[----:B------:R-:W-:Y:S08]  /*1620*/  HMMA.16816.F32.BF16 R48, R20, R34, R64 ;  /* 0x000000221430723c */ /* 0x000ff00000041840 */
[----:B------:R-:W-:Y:S08]  /*1630*/  HMMA.16816.F32.BF16 R68, R24, R32, R52 ;  /* 0x000000201844723c */ /* 0x000ff00000041834 */
[C---:B------:R-:W-:Y:S08]  /*1640*/  HMMA.16816.F32.BF16 R76, R20.reuse, R28, R76 ;  /* 0x0000001c144c723c */ /* 0x040ff0000004184c */
[----:B------:R-:W-:Y:S01]  /*1650*/  HMMA.16816.F32.BF16 R72, R20, R30, R60 ;  /* 0x0000001e1448723c */ /* 0x000fe2000004183c */
[----:B------:R-:W-:Y:S07]  /*1660*/  LDSM.16.M88.4 R20, [R210+0x1800] ;  /* 0x00180000d214783b */ /* 0x000fee0000000200 */
[C---:B------:R-:W-:Y:S08]  /*1670*/  HMMA.16816.F32.BF16 R64, R24.reuse, R34, R44 ;  /* 0x000000221840723c */ /* 0x040ff0000004182c */
[C---:B------:R-:W-:Y:S01]  /*1680*/  HMMA.16816.F32.BF16 R60, R24.reuse, R28, R4 ;  /* 0x0000001c183c723c */ /* 0x040fe20000041804 */
[----:B------:R-:W-:Y:S07]  /*1690*/  LDSM.16.M88.4 R4, [R211+0x6000] ;  /* 0x00600000d304783b */ /* 0x000fee0000000200 */
[----:B------:R-:W-:Y:S01]  /*16a0*/  HMMA.16816.F32.BF16 R44, R24, R30, R8 ;  /* 0x0000001e182c723c */ /* 0x000fe20000041808 */
[----:B------:R-:W1:Y:S04]  /*16b0*/  LDSM.16.M88.4 R24, [R210+0x1000] ;  /* 0x00100000d218783b */ /* 0x000e680000000200 */
[----:B------:R-:W5:Y:S01]  /*16c0*/  LDSM.16.M88.4 R8, [R211+0x4000] ;  /* 0x00400000d308783b */ /* 0x000f620000000200 */
[----:B------:R-:W-:-:S04]  /*16d0*/  DEPBAR.LE SB0, 0x0 ;  /* 0x000080000000791a */ /* 0x000fc80000000000 */
[C---:B--2---:R-:W-:Y:S08]  /*16e0*/  HMMA.16816.F32.BF16 R56, R12.reuse, R40, R56 ;  /* 0x000000280c38723c */ /* 0x044ff00000041838 */
[----:B------:R-:W-:Y:S08]  /*16f0*/  HMMA.16816.F32.BF16 R52, R12, R42, R48 ;  /* 0x0000002a0c34723c */ /* 0x000ff00000041830 */
[----:B---3--:R-:W-:Y:S08]  /*1700*/  HMMA.16816.F32.BF16 R28, R16, R40, R68 ;  /* 0x00000028101c723c */ /* 0x008ff00000041844 */
[C---:B----4-:R-:W-:Y:S08]  /*1710*/  HMMA.16816.F32.BF16 R48, R12.reuse, R36, R76 ;  /* 0x000000240c30723c */ /* 0x050ff0000004184c */
[----:B------:R-:W-:Y:S08]  /*1720*/  HMMA.16816.F32.BF16 R32, R12, R38, R72 ;  /* 0x000000260c20723c */ /* 0x000ff00000041848 */
[C---:B------:R-:W-:Y:S08]  /*1730*/  HMMA.16816.F32.BF16 R40, R16.reuse, R42, R64 ;  /* 0x0000002a1028723c */ /* 0x040ff00000041840 */
[C---:B------:R-:W-:Y:S08]  /*1740*/  HMMA.16816.F32.BF16 R12, R16.reuse, R36, R60 ;  /* 0x00000024100c723c */ /* 0x040ff0000004183c */
[----:B------:R-:W-:Y:S08]  /*1750*/  HMMA.16816.F32.BF16 R16, R16, R38, R44 ;  /* 0x000000261010723c */ /* 0x000ff0000004182c */
[C---:B-1----:R-:W-:Y:S08]  /*1760*/  HMMA.16816.F32.BF16 R56, R4.reuse, R24, R56 ;  /* 0x000000180438723c */ /* 0x042ff00000041838 */
[----:B------:R-:W-:Y:S08]  /*1770*/  HMMA.16816.F32.BF16 R76, R4, R26, R52 ;  /* 0x0000001a044c723c */ /* 0x000ff00000041834 */
[C---:B-----5:R-:W-:Y:S08]  /*1780*/  HMMA.16816.F32.BF16 R28, R8.reuse, R24, R28 ;  /* 0x00000018081c723c */ /* 0x060ff0000004181c */
[----:B------:R-:W-:Y:S08]  /*1790*/  HMMA.16816.F32.BF16 R40, R8, R26, R40 ;  /* 0x0000001a0828723c */ /* 0x000ff00000041828 */
[C---:B------:R-:W-:Y:S08]  /*17a0*/  HMMA.16816.F32.BF16 R124, R4.reuse, R20, R48 ;  /* 0x00000014047c723c */ /* 0x040ff00000041830 */
[----:B------:R-:W-:Y:S08]  /*17b0*/  HMMA.16816.F32.BF16 R160, R4, R22, R32 ;  /* 0x0000001604a0723c */ /* 0x000ff00000041820 */
[C---:B------:R-:W-:Y:S08]  /*17c0*/  HMMA.16816.F32.BF16 R24, R8.reuse, R20, R12 ;  /* 0x000000140818723c */ /* 0x040ff0000004180c */
[----:B------:R-:W-:Y:S01]  /*17d0*/  HMMA.16816.F32.BF16 R20, R8, R22, R16 ;  /* 0x000000160814723c */ /* 0x000fe20000041810 */
[----:B------:R-:W-:Y:S06]  /*17e0*/  BAR.SYNC.DEFER_BLOCKING 0x0 ;  /* 0x0000000000007b1d */ /* 0x000fec0000010000 */
[----:B------:R-:W-:Y:S05]  /*17f0*/  @!P0 BRA `(.L_x_1476) ;  /* 0x0000018000008947 */ /* 0x000fea0003800000 */
[----:B------:R-:W-:Y:S01]  /*1800*/  LEA.HI.SX32 R6, R220, 0xfffffffe, 0x1b ;  /* 0xfffffffedc067811 */ /* 0x000fe200078fdaff */
[----:B------:R-:W-:-:S02]  /*1810*/  USHF.L.U32 UR7, UR6, 0x4, URZ ;  /* 0x0000000406077899 */ /* 0x000fc4000800063f */
[----:B------:R-:W-:Y:S01]  /*1820*/  UMOV UR5, 0x4 ;  /* 0x0000000400057882 */ /* 0x000fe20000000000 */
[----:B------:R-:W-:Y:S01]  /*1830*/  SHF.R.S32.HI R5, RZ, 0x1f, R6 ;  /* 0x0000001fff057819 */ /* 0x000fe20000011406 */
[C---:B------:R-:W-:Y:S01]  /*1840*/  IMAD R4, R6.reuse, UR16, RZ ;  /* 0x0000001006047c24 */ /* 0x040fe2000f8e02ff */
[----:B------:R-:W-:Y:S01]  /*1850*/  ULDC UR4, c[0x0][0x19c] ;  /* 0x0000670000047ab9 */ /* 0x000fe20000000800 */
[----:B------:R-:W-:Y:S01]  /*1860*/  IMAD.WIDE.U32 R6, R6, UR17, R88 ;  /* 0x0000001106067c25 */ /* 0x000fe2000f8e0058 */
[----:B------:R-:W-:-:S03]  /*1870*/  USHF.L.U64.HI UR4, UR6, UR5, UR4 ;  /* 0x0000000506047299 */ /* 0x000fc60008010204 */
[----:B------:R-:W-:Y:S01]  /*1880*/  IMAD R5, R5, UR17, R4 ;  /* 0x0000001105057c24 */ /* 0x000fe2000f8e0204 */
[C---:B------:R-:W-:Y:S01]  /*1890*/  LEA R4, P2, R6.reuse, c[0x0][0x168], 0x1 ;  /* 0x00005a0006047a11 */ /* 0x040fe200078408ff */
[----:B------:R-:W-:Y:S02]  /*18a0*/  IMAD.U32 R9, RZ, RZ, UR7 ;  /* 0x00000007ff097e24 */ /* 0x000fe4000f8e00ff */
[----:B------:R-:W-:Y:S02]  /*18b0*/  IMAD.IADD R5, R7, 0x1, R5 ;  /* 0x0000000107057824 */ /* 0x000fe400078e0205 */
[----:B------:R-:W-:Y:S01]  /*18c0*/  IMAD.U32 R7, RZ, RZ, UR4 ;  /* 0x00000004ff077e24 */ /* 0x000fe2000f8e00ff */
[----:B------:R-:W-:Y:S02]  /*18d0*/  LEA R8, P1, R9, R4, 0x1 ;  /* 0x0000000409087211 */ /* 0x000fe400078208ff */
        /* <DEDUP_REMOVED lines=10> */
.L_x_1476:
[----:B-1----:R-:W-:Y:S01]  /*1980*/  FMNMX.FTZ R4, R28, R29, !PT ;  /* 0x0000001d1c047209 */ /* 0x002fe20007810000 */
[----:B------:R-:W-:Y:S01]  /*1990*/  IMAD R35, R86, 0x8, R84 ;  /* 0x0000000856237824 */ /* 0x000fe200078e0254 */
[----:B------:R-:W-:Y:S01]  /*19a0*/  FMNMX.FTZ R5, R30, R31, !PT ;  /* 0x0000001f1e057209 */ /* 0x000fe20007810000 */
[----:B------:R-:W-:Y:S01]  /*19b0*/  IMAD.WIDE.U32 R32, R225, -0x2daee0ad, RZ ;  /* 0xd2511f53e1207825 */ /* 0x000fe200078e00ff */
        /* <DEDUP_REMOVED lines=23> */
[----:B------:R-:W-:Y:S01]  /*1b30*/  IMAD.SHL.U32 R204, R0, 0x2, RZ ;  /* 0x0000000200cc7824 */ /* 0x000fe200078e00ff */
[----:B------:R-:W-:Y:S01]  /*1b40*/  LOP3.LUT R34, R85, UR22, RZ, 0x3c, !PT ;  /* 0x0000001655227c12 */ /* 0x000fe2000f8e3cff */
[----:B------:R-:W1:Y:S01]  /*1b50*/  SHFL.BFLY PT, R6, R4, 0x2, 0x1f ;  /* 0x0c401f0004067f89 */ /* 0x000e6200000e0000 */
[----:B------:R-:W-:Y:S01]  /*1b60*/  LOP3.LUT R9, R33, UR23, R80, 0x96, !PT ;  /* 0x0000001721097c12 */ /* 0x000fe2000f8e9650 */
[--C-:B------:R-:W-:Y:S01]  /*1b70*/  IMAD.IADD R206, R3, 0x1, R204.reuse ;  /* 0x0000000103ce7824 */ /* 0x100fe200078e02cc */
[----:B------:R-:W-:Y:S01]  /*1b80*/  LOP3.LUT R10, R13, R34, RZ, 0x3c, !PT ;  /* 0x000000220d0a7212 */ /* 0x000fe200078e3cff */
[----:B------:R-:W-:Y:S01]  /*1b90*/  IMAD.IADD R209, R2, 0x1, R204 ;  /* 0x0000000102d17824 */ /* 0x000fe200078e02cc */
[----:B------:R-:W-:Y:S01]  /*1ba0*/  UIADD3 UR5, UR22, 0x1715609d, URZ ;  /* 0x1715609d16057890 */ /* 0x000fe2000fffe03f */
[----:B------:R-:W-:Y:S01]  /*1bb0*/  IMAD.WIDE.U32 R18, R9, -0x326172a9, RZ ;  /* 0xcd9e8d5709127825 */ /* 0x000fe200078e00ff */
[----:B------:R-:W-:Y:S01]  /*1bc0*/  UIADD3 UR14, UR23, 0x646e171e, URZ ;  /* 0x646e171e170e7890 */ /* 0x000fe2000fffe03f */
[----:B------:R-:W-:Y:S01]  /*1bd0*/  LDSM.16.MT88.4 R44, [R206+0xa000] ;  /* 0x00a00000ce2c783b */ /* 0x000fe20000004200 */
[----:B------:R-:W-:Y:S01]  /*1be0*/  IADD3 R33, R35, 0x4, RZ ;  /* 0x0000000423217810 */ /* 0x000fe20007ffe0ff */
[----:B------:R-:W-:-:S02]  /*1bf0*/  IMAD.WIDE.U32 R10, R10, -0x2daee0ad, RZ ;  /* 0xd2511f530a0a7825 */ /* 0x000fc400078e00ff */
[----:B------:R-:W-:Y:S02]  /*1c00*/  LDSM.16.MT88.4 R72, [R209+0xa000] ;  /* 0x00a00000d148783b */ /* 0x000fe40000004200 */
[----:B------:R-:W-:Y:S02]  /*1c10*/  IMAD R139, R251, 0x10000, R251 ;  /* 0x00010000fb8b7824 */ /* 0x000fe400078e02fb */
[----:B------:R-:W-:Y:S01]  /*1c20*/  IMAD.IADD R208, R2, 0x1, R206 ;  /* 0x0000000102d07824 */ /* 0x000fe200078e02ce */
        /* <DEDUP_REMOVED lines=12> */
[----:B--2---:R-:W-:Y:S01]  /*1cf0*/  FMNMX.FTZ R8, R6, R5, !PT ;  /* 0x0000000506087209 */ /* 0x004fe20007810000 */
[C---:B------:R-:W-:Y:S01]  /*1d00*/  FMUL.FTZ R4, R136.reuse, c[0x0][0x23c] ;  /* 0x00008f0088047a20 */ /* 0x040fe20000410000 */
[----:B------:R-:W-:Y:S01]  /*1d10*/  LOP3.LUT R5, R11, UR12, R32, 0x96, !PT ;  /* 0x0000000c0b057c12 */ /* 0x000fe2000f8e9620 */
[----:B------:R-:W-:Y:S01]  /*1d20*/  LDSM.16.MT88.4 R180, [R204+0xb800] ;  /* 0x00b80000ccb4783b */ /* 0x000fe20000004200 */
[----:B------:R-:W-:Y:S02]  /*1d30*/  FSETP.NEU.FTZ.AND P1, PT, R136, -INF , PT ;  /* 0xff8000008800780b */ /* 0x000fe40003f3d000 */
[----:B------:R-:W-:Y:S01]  /*1d40*/  LOP3.LUT R6, R19, UR13, R12, 0x96, !PT ;  /* 0x0000000d13067c12 */ /* 0x000fe2000f8e960c */
[----:B------:R-:W1:Y:S01]  /*1d50*/  SHFL.BFLY PT, R14, R8, 0x1, 0x1f ;  /* 0x0c201f00080e7f89 */ /* 0x000e6200000e0000 */
[----:B------:R-:W-:Y:S01]  /*1d60*/  FSEL R9, R4, RZ, P1 ;  /* 0x000000ff04097208 */ /* 0x000fe20000800000 */
[----:B------:R-:W-:-:S02]  /*1d70*/  IMAD.WIDE.U32 R4, R5, -0x326172a9, RZ ;  /* 0xcd9e8d5705047825 */ /* 0x000fc400078e00ff */
[----:B------:R-:W-:Y:S02]  /*1d80*/  LDSM.16.MT88.4 R172, [R209+0xb800] ;  /* 0x00b80000d1ac783b */ /* 0x000fe40000004200 */
[----:B------:R-:W-:Y:S01]  /*1d90*/  IMAD.WIDE.U32 R12, R6, -0x2daee0ad, RZ ;  /* 0xd2511f53060c7825 */ /* 0x000fe200078e00ff */
[----:B------:R-:W-:Y:S01]  /*1da0*/  LOP3.LUT R5, R5, UR11, R18, 0x96, !PT ;  /* 0x0000000b05057c12 */ /* 0x000fe2000f8e9612 */
[----:B------:R-:W-:Y:S02]  /*1db0*/  LDSM.16.MT88.4 R176, [R208+0xb800] ;  /* 0x00b80000d0b0783b */ /* 0x000fe40000004200 */
[--C-:B------:R-:W-:Y:S01]  /*1dc0*/  FFMA.FTZ R7, R28, c[0x0][0x23c], -R9.reuse ;  /* 0x00008f001c077a23 */ /* 0x100fe20000010809 */
[----:B------:R-:W-:Y:S01]  /*1dd0*/  LOP3.LUT R6, R13, UR10, R10, 0x96, !PT ;  /* 0x0000000a0d067c12 */ /* 0x000fe2000f8e960a */
[----:B------:R-:W-:Y:S02]  /*1de0*/  IMAD.WIDE.U32 R10, R5, -0x2daee0ad, RZ ;  /* 0xd2511f53050a7825 */ /* 0x000fe400078e00ff */
[----:B------:R2:W-:Y:S02]  /*1df0*/  MUFU.EX2 R243, R7 ;  /* 0x0000000700f37308 */ /* 0x0005e40000000800 */
[----:B------:R-:W-:-:S06]  /*1e00*/  FFMA.FTZ R5, R29, c[0x0][0x23c], -R9 ;  /* 0x00008f001d057a23 */ /* 0x000fcc0000010809 */
[----:B------:R3:W-:Y:S01]  /*1e10*/  MUFU.EX2 R242, R5 ;  /* 0x0000000500f27308 */ /* 0x0007e20000000800 */
[----:B-1----:R-:W-:-:S04]  /*1e20*/  FMNMX.FTZ R135, R8, R14, !PT ;  /* 0x0000000e08877209 */ /* 0x002fc80007810000 */
[----:B------:R-:W-:Y:S01]  /*1e30*/  FSETP.NEU.FTZ.AND P1, PT, R135, -INF , PT ;  /* 0xff8000008700780b */ /* 0x000fe20003f3d000 */
[----:B--2---:R-:W-:-:S05]  /*1e40*/  IMAD.WIDE.U32 R6, R6, -0x326172a9, RZ ;  /* 0xcd9e8d5706067825 */ /* 0x004fca00078e00ff */
[----:B------:R-:W-:Y:S01]  /*1e50*/  LOP3.LUT R7, R7, UR9, R4, 0x96, !PT ;  /* 0x0000000907077c12 */ /* 0x000fe2000f8e9604 */
[----:B------:R-:W-:Y:S01]  /*1e60*/  FFMA.FTZ R4, R40, c[0x0][0x23c], -R9 ;  /* 0x00008f0028047a23 */ /* 0x000fe20000010809 */
[----:B---3--:R-:W-:-:S03]  /*1e70*/  LOP3.LUT R5, R11, UR8, R12, 0x96, !PT ;  /* 0x000000080b057c12 */ /* 0x008fc6000f8e960c */
[----:B------:R1:W-:Y:S02]  /*1e80*/  MUFU.EX2 R241, R4 ;  /* 0x0000000400f17308 */ /* 0x0003e40000000800 */
[----:B------:R-:W-:-:S04]  /*1e90*/  IMAD.WIDE.U32 R16, R5, -0x326172a9, RZ ;  /* 0xcd9e8d5705107825 */ /* 0x000fc800078e00ff */
[----:B------:R-:W-:Y:S01]  /*1ea0*/  FFMA.FTZ R5, R41, c[0x0][0x23c], -R9 ;  /* 0x00008f0029057a23 */ /* 0x000fe20000010809 */
[----:B------:R-:W-:-:S03]  /*1eb0*/  LOP3.LUT R6, R17, UR7, R6, 0x96, !PT ;  /* 0x0000000711067c12 */ /* 0x000fc6000f8e9606 */
[----:B------:R2:W3:Y:S02]  /*1ec0*/  MUFU.EX2 R240, R5 ;  /* 0x0000000500f07308 */ /* 0x0004e40000000800 */
[----:B------:R-:W-:-:S04]  /*1ed0*/  IMAD.WIDE.U32 R14, R6, -0x2daee0ad, RZ ;  /* 0xd2511f53060e7825 */ /* 0x000fc800078e00ff */
[----:B-1----:R-:W-:-:S05]  /*1ee0*/  FMUL.FTZ R4, R135, c[0x0][0x23c] ;  /* 0x00008f0087047a20 */ /* 0x002fca0000410000 */
[----:B------:R-:W-:Y:S01]  /*1ef0*/  FSEL R8, R4, RZ, P1 ;  /* 0x000000ff04087208 */ /* 0x000fe20000800000 */
[----:B--2---:R-:W-:-:S04]  /*1f00*/  IMAD.WIDE.U32 R4, R7, -0x2daee0ad, RZ ;  /* 0xd2511f5307047825 */ /* 0x004fc800078e00ff */
[----:B------:R-:W-:Y:S01]  /*1f10*/  FFMA.FTZ R6, R30, c[0x0][0x23c], -R8 ;  /* 0x00008f001e067a23 */ /* 0x000fe20000010808 */
[----:B------:R-:W-:Y:S01]  /*1f20*/  LOP3.LUT R5, R5, UR6, R10, 0x96, !PT ;  /* 0x0000000605057c12 */ /* 0x000fe2000f8e960a */
[----:B------:R-:W-:Y:S01]  /*1f30*/  FFMA.FTZ R7, R42, c[0x0][0x23c], -R8 ;  /* 0x00008f002a077a23 */ /* 0x000fe20000010808 */
[----:B------:R-:W-:Y:S01]  /*1f40*/  LOP3.LUT R4, R15, UR4, R4, 0x96, !PT ;  /* 0x000000040f047c12 */ /* 0x000fe2000f8e9604 */
[----:B------:R1:W-:Y:S01]  /*1f50*/  MUFU.EX2 R239, R6 ;  /* 0x0000000600ef7308 */ /* 0x0003e20000000800 */
[--C-:B------:R-:W-:Y:S02]  /*1f60*/  FFMA.FTZ R11, R43, c[0x0][0x23c], -R8.reuse ;  /* 0x00008f002b0b7a23 */ /* 0x100fe40000010808 */
[----:B------:R-:W-:Y:S01]  /*1f70*/  IMAD.WIDE.U32 R12, R5, -0x326172a9, RZ ;  /* 0xcd9e8d57050c7825 */ /* 0x000fe200078e00ff */
[----:B------:R-:W2:Y:S03]  /*1f80*/  LDSM.16.MT88.4 R40, [R204+0xa000] ;  /* 0x00a00000cc28783b */ /* 0x000ea60000004200 */
[----:B------:R-:W-:Y:S01]  /*1f90*/  IMAD.WIDE.U32 R4, R4, -0x326172a9, RZ ;  /* 0xcd9e8d5704047825 */ /* 0x000fe200078e00ff */
[----:B------:R4:W-:Y:S03]  /*1fa0*/  MUFU.EX2 R238, R7 ;  /* 0x0000000700ee7308 */ /* 0x0009e60000000800 */
[----:B------:R-:W-:Y:S01]  /*1fb0*/  FFMA.FTZ R15, R27, c[0x0][0x23c], -R8 ;  /* 0x00008f001b0f7a23 */ /* 0x000fe20000010808 */
[----:B------:R-:W-:-:S02]  /*1fc0*/  LOP3.LUT R0, R5, UR15, R12, 0x96, !PT ;  /* 0x0000000f05007c12 */ /* 0x000fc4000f8e960c */
[----:B------:R-:W-:Y:S01]  /*1fd0*/  LOP3.LUT R5, R4, 0xffff, RZ, 0xc0, !PT ;  /* 0x0000ffff04057812 */ /* 0x000fe200078ec0ff */
[----:B-1----:R-:W-:Y:S01]  /*1fe0*/  FFMA.FTZ R6, R31, c[0x0][0x23c], -R8 ;  /* 0x00008f001f067a23 */ /* 0x002fe20000010808 */
[----:B------:R-:W1:Y:S02]  /*1ff0*/  MUFU.EX2 R237, R11 ;  /* 0x0000000b00ed7308 */ /* 0x000e640000000800 */
[----:B------:R-:W-:Y:S01]  /*2000*/  SHF.R.U32.HI R5, RZ, 0x8, R5 ;  /* 0x00000008ff057819 */ /* 0x000fe20000011605 */
[----:B------:R-:W5:Y:S01]  /*2010*/  LDSM.16.MT88.4 R28, [R208+0xa000] ;  /* 0x00a00000d01c783b */ /* 0x000f620000004200 */
[--C-:B------:R-:W-:Y:S02]  /*2020*/  SHF.R.U32.HI R10, RZ, 0x10, R4.reuse ;  /* 0x00000010ff0a7819 */ /* 0x100fe40000011604 */
[----:B------:R-:W-:Y:S02]  /*2030*/  LOP3.LUT R2, R0, 0xffff, RZ, 0xc0, !PT ;  /* 0x0000ffff00027812 */ /* 0x000fe400078ec0ff */
[----:B------:R-:W-:Y:S01]  /*2040*/  SHF.R.U32.HI R12, RZ, 0x18, R4 ;  /* 0x00000018ff0c7819 */ /* 0x000fe20000011604 */
[----:B------:R1:W1:Y:S01]  /*2050*/  MUFU.EX2 R236, R6 ;  /* 0x0000000600ec7308 */ /* 0x0002620000000800 */
[----:B------:R-:W-:-:S02]  /*2060*/  SHF.R.U32.HI R3, RZ, 0x10, R0 ;  /* 0x00000010ff037819 */ /* 0x000fc40000011600 */
[----:B----4-:R-:W-:Y:S02]  /*2070*/  SHF.R.U32.HI R7, RZ, 0x18, R0 ;  /* 0x00000018ff077819 */ /* 0x010fe40000011600 */
[----:B------:R-:W-:-:S03]  /*2080*/  LOP3.LUT R3, R3, 0xff, RZ, 0xc0, !PT ;  /* 0x000000ff03037812 */ /* 0x000fc600078ec0ff */
[----:B------:R-:W-:Y:S01]  /*2090*/  MUFU.EX2 R226, R15 ;  /* 0x0000000f00e27308 */ /* 0x000fe20000000800 */
[----:B------:R-:W-:Y:S02]  /*20a0*/  PRMT R7, R3, 0x5410, R7 ;  /* 0x0000541003077816 */ /* 0x000fe40000000007 */
[----:B-1----:R-:W-:Y:S02]  /*20b0*/  LOP3.LUT R6, R4, 0xff, RZ, 0xc0, !PT ;  /* 0x000000ff04067812 */ /* 0x002fe400078ec0ff */
[----:B------:R-:W-:Y:S02]  /*20c0*/  SHF.R.U32.HI R4, RZ, 0x8, R2 ;  /* 0x00000008ff047819 */ /* 0x000fe40000011602 */
[----:B------:R-:W-:Y:S02]  /*20d0*/  PRMT R5, R6, 0x5410, R5 ;  /* 0x0000541006057816 */ /* 0x000fe40000000005 */
[----:B------:R-:W-:Y:S02]  /*20e0*/  LOP3.LUT R6, R10, 0xff, RZ, 0xc0, !PT ;  /* 0x000000ff0a067812 */ /* 0x000fe400078ec0ff */
[----:B------:R-:W-:Y:S01]  /*20f0*/  LOP3.LUT R10, R0, 0xff, RZ, 0xc0, !PT ;  /* 0x000000ff000a7812 */ /* 0x000fe200078ec0ff */
[----:B------:R-:W-:Y:S01]  /*2100*/  HSET2.LE.AND R0, R5, R139, PT ;  /* 0x0000008b05007233 */ /* 0x000fe20003803000 */
[----:B---3--:R-:W-:-:S02]  /*2110*/  F2FP.BF16.PACK_AB R2, R240, R241 ;  /* 0x000000f1f002723e */ /* 0x008fc400000010ff */
[----:B------:R-:W-:Y:S02]  /*2120*/  PRMT R5, R6, 0x5410, R12 ;  /* 0x0000541006057816 */ /* 0x000fe4000000000c */
[----:B------:R-:W-:Y:S02]  /*2130*/  LOP3.LUT R6, R0, R2, RZ, 0xc0, !PT ;  /* 0x0000000200067212 */ /* 0x000fe400078ec0ff */
[----:B------:R-:W-:Y:S01]  /*2140*/  F2FP.BF16.PACK_AB R2, R237, R238 ;  /* 0x000000eeed02723e */ /* 0x000fe200000010ff */
[--C-:B------:R-:W-:Y:S01]  /*2150*/  HSET2.LE.AND R0, R5, R139.reuse, PT ;  /* 0x0000008b05007233 */ /* 0x100fe20003803000 */
[----:B------:R-:W-:Y:S01]  /*2160*/  PRMT R10, R10, 0x5410, R4 ;  /* 0x000054100a0a7816 */ /* 0x000fe20000000004 */
[--C-:B------:R-:W-:Y:S01]  /*2170*/  HSET2.LE.AND R5, R7, R139.reuse, PT ;  /* 0x0000008b07057233 */ /* 0x100fe20003803000 */
[----:B------:R-:W-:Y:S02]  /*2180*/  F2FP.BF16.PACK_AB R4, R242, R243 ;  /* 0x000000f3f204723e */ /* 0x000fe400000010ff */
[----:B------:R-:W-:Y:S01]  /*2190*/  LOP3.LUT R7, R0, R2, RZ, 0xc0, !PT ;  /* 0x0000000200077212 */ /* 0x000fe200078ec0ff */
[----:B------:R-:W-:Y:S01]  /*21a0*/  FFMA.FTZ R2, R24, c[0x0][0x23c], -R9 ;  /* 0x00008f0018027a23 */ /* 0x000fe20000010809 */
[----:B------:R-:W-:Y:S01]  /*21b0*/  FMNMX.FTZ R0, R56, R57, !PT ;  /* 0x0000003938007209 */ /* 0x000fe20007810000 */
[----:B------:R-:W-:Y:S01]  /*21c0*/  HSET2.LE.AND R3, R10, R139, PT ;  /* 0x0000008b0a037233 */ /* 0x000fe20003803000 */
[----:B------:R-:W-:Y:S01]  /*21d0*/  F2FP.BF16.PACK_AB R10, R236, R239 ;  /* 0x000000efec0a723e */ /* 0x000fe200000010ff */
[----:B------:R1:W-:Y:S01]  /*21e0*/  MUFU.EX2 R230, R2 ;  /* 0x0000000200e67308 */ /* 0x0003e20000000800 */
[----:B------:R-:W-:-:S02]  /*21f0*/  FMNMX.FTZ R0, R76, R0, !PT ;  /* 0x000000004c007209 */ /* 0x000fc40007810000 */
[----:B------:R-:W-:Y:S02]  /*2200*/  LOP3.LUT R4, R3, R4, RZ, 0xc0, !PT ;  /* 0x0000000403047212 */ /* 0x000fe400078ec0ff */
[----:B------:R-:W-:Y:S02]  /*2210*/  FMNMX.FTZ R0, R77, R0, !PT ;  /* 0x000000004d007209 */ /* 0x000fe40007810000 */
[----:B------:R-:W-:Y:S01]  /*2220*/  LOP3.LUT R5, R5, R10, RZ, 0xc0, !PT ;  /* 0x0000000a05057212 */ /* 0x000fe200078ec0ff */
[----:B------:R-:W-:Y:S01]  /*2230*/  FFMA.FTZ R10, R20, c[0x0][0x23c], -R9 ;  /* 0x00008f00140a7a23 */ /* 0x000fe20000010809 */
[----:B------:R-:W-:-:S03]  /*2240*/  FMNMX.FTZ R0, R124, R0, !PT ;  /* 0x000000007c007209 */ /* 0x000fc60007810000 */
[----:B------:R-:W-:Y:S01]  /*2250*/  MUFU.EX2 R229, R10 ;  /* 0x0000000a00e57308 */ /* 0x000fe20000000800 */
[----:B------:R-:W-:Y:S01]  /*2260*/  FMNMX.FTZ R0, R125, R0, !PT ;  /* 0x000000007d007209 */ /* 0x000fe20007810000 */
[C---:B--2---:R-:W-:Y:S01]  /*2270*/  HMMA.16816.F32.BF16 R140, R4.reuse, R40, RZ ;  /* 0x00000028048c723c */ /* 0x044fe200000418ff */
[--C-:B-1----:R-:W-:Y:S02]  /*2280*/  FFMA.FTZ R2, R25, c[0x0][0x23c], -R9.reuse ;  /* 0x00008f0019027a23 */ /* 0x102fe40000010809 */
[----:B------:R-:W-:Y:S01]  /*2290*/  FMNMX.FTZ R0, R160, R0, !PT ;  /* 0x00000000a0007209 */ /* 0x000fe20007810000 */
[----:B------:R-:W-:Y:S02]  /*22a0*/  FFMA.FTZ R9, R21, c[0x0][0x23c], -R9 ;  /* 0x00008f0015097a23 */ /* 0x000fe40000010809 */
[----:B------:R1:W-:Y:S01]  /*22b0*/  MUFU.EX2 R235, R2 ;  /* 0x0000000200eb7308 */ /* 0x0003e20000000800 */
[----:B------:R-:W-:Y:S01]  /*22c0*/  FMNMX.FTZ R0, R161, R0, !PT ;  /* 0x00000000a1007209 */ /* 0x000fe20007810000 */
[C---:B------:R-:W-:Y:S04]  /*22d0*/  HMMA.16816.F32.BF16 R36, R4.reuse, R44, RZ ;  /* 0x0000002c0424723c */ /* 0x040fe800000418ff */
[----:B------:R-:W2:Y:S02]  /*22e0*/  SHFL.BFLY PT, R11, R0, 0x2, 0x1f ;  /* 0x0c401f00000b7f89 */ /* 0x000ea400000e0000 */
[----:B------:R3:W4:Y:S02]  /*22f0*/  MUFU.EX2 R234, R9 ;  /* 0x0000000900ea7308 */ /* 0x0007240000000800 */
[----:B------:R-:W-:Y:S01]  /*2300*/  HMMA.16816.F32.BF16 R52, R4, R72, RZ ;  /* 0x000000480434723c */ /* 0x000fe200000418ff */
[----:B-1----:R-:W-:Y:S01]  /*2310*/  LOP3.LUT R2, R13, UR5, R16, 0x96, !PT ;  /* 0x000000050d027c12 */ /* 0x002fe2000f8e9610 */
[----:B------:R-:W-:-:S06]  /*2320*/  FFMA.FTZ R13, R26, c[0x0][0x23c], -R8 ;  /* 0x00008f001a0d7a23 */ /* 0x000fcc0000010808 */
[C---:B-----5:R-:W-:Y:S01]  /*2330*/  HMMA.16816.F32.BF16 R68, R4.reuse, R28, RZ ;  /* 0x0000001c0444723c */ /* 0x060fe200000418ff */
[----:B------:R-:W-:Y:S01]  /*2340*/  LDSM.16.MT88.4 R24, [R206+0xb800] ;  /* 0x00b80000ce18783b */ /* 0x000fe20000004200 */
[----:B------:R-:W-:Y:S01]  /*2350*/  IMAD.WIDE.U32 R2, R2, -0x2daee0ad, RZ ;  /* 0xd2511f5302027825 */ /* 0x000fe200078e00ff */
[----:B------:R-:W-:Y:S04]  /*2360*/  MUFU.EX2 R227, R13 ;  /* 0x0000000d00e37308 */ /* 0x000fe80000000800 */
[----:B------:R-:W-:Y:S01]  /*2370*/  LOP3.LUT R12, R2, 0xff, RZ, 0xc0, !PT ;  /* 0x000000ff020c7812 */ /* 0x000fe200078ec0ff */
[----:B------:R-:W-:Y:S01]  /*2380*/  HMMA.16816.F32.BF16 R84, R4, R60, RZ ;  /* 0x0000003c0454723c */ /* 0x000fe200000418ff */
[----:B---3--:R-:W-:Y:S02]  /*2390*/  SHF.R.U32.HI R9, RZ, 0x10, R2 ;  /* 0x00000010ff097819 */ /* 0x008fe40000011602 */
[----:B--2---:R-:W-:-:S02]  /*23a0*/  FMNMX.FTZ R16, R11, R0, !PT ;  /* 0x000000000b107209 */ /* 0x004fc40007810000 */
[----:B------:R-:W-:Y:S02]  /*23b0*/  LOP3.LUT R0, R3, UR14, R14, 0x96, !PT ;  /* 0x0000000e03007c12 */ /* 0x000fe4000f8e960e */
[----:B------:R-:W-:Y:S01]  /*23c0*/  LOP3.LUT R3, R2, 0xffff, RZ, 0xc0, !PT ;  /* 0x0000ffff02037812 */ /* 0x000fe200078ec0ff */
[C---:B------:R-:W-:Y:S01]  /*23d0*/  HMMA.16816.F32.BF16 R100, R4.reuse, R104, RZ ;  /* 0x000000680464723c */ /* 0x040fe200000418ff */
[----:B------:R-:W-:Y:S01]  /*23e0*/  SHF.R.U32.HI R11, RZ, 0x18, R2 ;  /* 0x00000018ff0b7819 */ /* 0x000fe20000011602 */
[--C-:B------:R-:W-:Y:S01]  /*23f0*/  FFMA.FTZ R2, R22, c[0x0][0x23c], -R8.reuse ;  /* 0x00008f0016027a23 */ /* 0x100fe20000010808 */
[----:B------:R-:W-:Y:S01]  /*2400*/  SHF.R.U32.HI R10, RZ, 0x8, R3 ;  /* 0x00000008ff0a7819 */ /* 0x000fe20000011603 */
[----:B------:R-:W-:Y:S01]  /*2410*/  FFMA.FTZ R3, R23, c[0x0][0x23c], -R8 ;  /* 0x00008f0017037a23 */ /* 0x000fe20000010808 */
[----:B------:R-:W-:Y:S01]  /*2420*/  LOP3.LUT R9, R9, 0xff, RZ, 0xc0, !PT ;  /* 0x000000ff09097812 */ /* 0x000fe200078ec0ff */
[----:B------:R1:W-:Y:S01]  /*2430*/  MUFU.EX2 R228, R2 ;  /* 0x0000000200e47308 */ /* 0x0003e20000000800 */
[----:B------:R-:W-:Y:S01]  /*2440*/  PRMT R14, R12, 0x5410, R10 ;  /* 0x000054100c0e7816 */ /* 0x000fe2000000000a */
[----:B------:R-:W-:Y:S01]  /*2450*/  HMMA.16816.F32.BF16 R112, R4, R116, RZ ;  /* 0x000000740470723c */ /* 0x000fe200000418ff */
[----:B------:R-:W-:-:S02]  /*2460*/  PRMT R12, R9, 0x5410, R11 ;  /* 0x00005410090c7816 */ /* 0x000fc4000000000b */
[----:B------:R-:W-:Y:S02]  /*2470*/  LOP3.LUT R11, R0, 0xff, RZ, 0xc0, !PT ;  /* 0x000000ff000b7812 */ /* 0x000fe400078ec0ff */
[----:B------:R-:W-:Y:S01]  /*2480*/  SHF.R.U32.HI R8, RZ, 0x10, R0 ;  /* 0x00000010ff087819 */ /* 0x000fe20000011600 */
[----:B------:R2:W3:Y:S02]  /*2490*/  MUFU.EX2 R233, R3 ;  /* 0x0000000300e97308 */ /* 0x0004e40000000800 */
[----:B------:R-:W-:Y:S01]  /*24a0*/  HMMA.16816.F32.BF16 R168, R4, R200, RZ ;  /* 0x000000c804a8723c */ /* 0x000fe200000418ff */
[----:B-1----:R-:W-:-:S07]  /*24b0*/  FMNMX.FTZ R2, R58, R59, !PT ;  /* 0x0000003b3a027209 */ /* 0x002fce0007810000 */
[----:B------:R-:W-:Y:S01]  /*24c0*/  HMMA.16816.F32.BF16 R152, R4, R42, RZ ;  /* 0x0000002a0498723c */ /* 0x000fe200000418ff */
[----:B------:R-:W-:-:S04]  /*24d0*/  FMNMX.FTZ R2, R78, R2, !PT ;  /* 0x000000024e027209 */ /* 0x000fc80007810000 */
[----:B------:R-:W-:Y:S02]  /*24e0*/  FMNMX.FTZ R10, R79, R2, !PT ;  /* 0x000000024f0a7209 */ /* 0x000fe40007810000 */
[----:B------:R-:W-:Y:S01]  /*24f0*/  LOP3.LUT R2, R0, 0xffff, RZ, 0xc0, !PT ;  /* 0x0000ffff00027812 */ /* 0x000fe200078ec0ff */
[C---:B------:R-:W-:Y:S01]  /*2500*/  HMMA.16816.F32.BF16 R48, R4.reuse, R46, RZ ;  /* 0x0000002e0430723c */ /* 0x040fe200000418ff */
[----:B--2---:R-:W-:Y:S02]  /*2510*/  SHF.R.U32.HI R3, RZ, 0x18, R0 ;  /* 0x00000018ff037819 */ /* 0x004fe40000011600 */
[----:B------:R-:W-:Y:S02]  /*2520*/  SHF.R.U32.HI R9, RZ, 0x8, R2 ;  /* 0x00000008ff097819 */ /* 0x000fe40000011602 */
[----:B------:R-:W-:Y:S02]  /*2530*/  FMNMX.FTZ R0, R126, R10, !PT ;  /* 0x0000000a7e007209 */ /* 0x000fe40007810000 */
[----:B------:R-:W-:Y:S01]  /*2540*/  PRMT R11, R11, 0x5410, R9 ;  /* 0x000054100b0b7816 */ /* 0x000fe20000000009 */
[----:B------:R-:W-:Y:S01]  /*2550*/  HMMA.16816.F32.BF16 R64, R4, R74, RZ ;  /* 0x0000004a0440723c */ /* 0x000fe200000418ff */
[----:B------:R-:W-:Y:S01]  /*2560*/  FMNMX.FTZ R9, R127, R0, !PT ;  /* 0x000000007f097209 */ /* 0x000fe20007810000 */
[----:B------:R-:W-:Y:S01]  /*2570*/  HSET2.LE.AND R0, R14, R139, PT ;  /* 0x0000008b0e007233 */ /* 0x000fe20003803000 */
[----:B------:R-:W-:-:S02]  /*2580*/  LOP3.LUT R2, R8, 0xff, RZ, 0xc0, !PT ;  /* 0x000000ff08027812 */ /* 0x000fc400078ec0ff */
[----:B------:R-:W-:Y:S02]  /*2590*/  FMNMX.FTZ R9, R162, R9, !PT ;  /* 0x00000009a2097209 */ /* 0x000fe40007810000 */
[----:B------:R-:W-:Y:S01]  /*25a0*/  PRMT R10, R2, 0x5410, R3 ;  /* 0x00005410020a7816 */ /* 0x000fe20000000003 */
[--C-:B------:R-:W-:Y:S01]  /*25b0*/  HSET2.LE.AND R3, R12, R139.reuse, PT ;  /* 0x0000008b0c037233 */ /* 0x100fe20003803000 */
[----:B----4-:R-:W-:Y:S01]  /*25c0*/  F2FP.BF16.PACK_AB R2, R234, R229 ;  /* 0x000000e5ea02723e */ /* 0x010fe200000010ff */
[C---:B------:R-:W-:Y:S01]  /*25d0*/  HMMA.16816.F32.BF16 R80, R4.reuse, R30, RZ ;  /* 0x0000001e0450723c */ /* 0x040fe200000418ff */
[----:B---3--:R-:W-:Y:S02]  /*25e0*/  F2FP.BF16.PACK_AB R8, R233, R228 ;  /* 0x000000e4e908723e */ /* 0x008fe400000010ff */
        /* <DEDUP_REMOVED lines=75> */
[----:B------:R-:W-:Y:S02]  /*2aa0*/  LOP3.LUT R5, R5, UR15, R10, 0x96, !PT ;  /* 0x0000000f05057c12 */ /* 0x000fe4000f8e960a */
[----:B------:R-:W-:Y:S01]  /*2ab0*/  SHF.R.U32.HI R6, RZ, 0x8, R6 ;  /* 0x00000008ff067819 */ /* 0x000fe20000011606 */
[----:B------:R1:W-:Y:S01]  /*2ac0*/  MUFU.EX2 R133, R7 ;  /* 0x0000000700857308 */ /* 0x0003e20000000800 */
[--C-:B------:R-:W-:Y:S01]  /*2ad0*/  SHF.R.U32.HI R9, RZ, 0x10, R4.reuse ;  /* 0x00000010ff097819 */ /* 0x100fe20000011604 */
[----:B------:R-:W-:Y:S01]  /*2ae0*/  HMMA.16816.F32.BF16 R120, R128, R174, R120 ;  /* 0x000000ae8078723c */ /* 0x000fe20000041878 */
[----:B------:R-:W-:-:S02]  /*2af0*/  SHF.R.U32.HI R15, RZ, 0x18, R4 ;  /* 0x00000018ff0f7819 */ /* 0x000fc40000011604 */
[----:B------:R-:W-:Y:S02]  /*2b00*/  LOP3.LUT R4, R5, 0xffff, RZ, 0xc0, !PT ;  /* 0x0000ffff05047812 */ /* 0x000fe400078ec0ff */
[----:B------:R-:W-:Y:S02]  /*2b10*/  PRMT R10, R8, 0x5410, R6 ;  /* 0x00005410080a7816 */ /* 0x000fe40000000006 */
        /* <DEDUP_REMOVED lines=17> */
[----:B------:R-:W-:Y:S02]  /*2c30*/  LOP3.LUT R6, R6, R4, RZ, 0xc0, !PT ;  /* 0x0000000406067212 */ /* 0x000fe400078ec0ff */
[----:B---3--:R-:W-:Y:S01]  /*2c40*/  F2FP.BF16.PACK_AB R4, R132, R133 ;  /* 0x000000858404723e */ /* 0x008fe200000010ff */
[----:B------:R-:W-:Y:S01]  /*2c50*/  HSET2.LE.AND R5, R10, R139, PT ;  /* 0x0000008b0a057233 */ /* 0x000fe20003803000 */
[----:B------:R-:W-:-:S02]  /*2c60*/  F2FP.BF16.PACK_AB R10, R137, R138 ;  /* 0x0000008a890a723e */ /* 0x000fc400000010ff */
[----:B------:R-:W-:Y:S02]  /*2c70*/  LOP3.LUT R7, R7, R4, RZ, 0xc0, !PT ;  /* 0x0000000407077212 */ /* 0x000fe400078ec0ff */
[----:B------:R-:W-:Y:S01]  /*2c80*/  LOP3.LUT R4, R5, R8, RZ, 0xc0, !PT ;  /* 0x0000000805047212 */ /* 0x000fe200078ec0ff */
[--C-:B------:R-:W-:Y:S01]  /*2c90*/  FFMA.FTZ R8, R124, c[0x0][0x23c], -R3.reuse ;  /* 0x00008f007c087a23 */ /* 0x100fe20000010803 */
[----:B------:R-:W-:Y:S01]  /*2ca0*/  LOP3.LUT R5, R9, R10, RZ, 0xc0, !PT ;  /* 0x0000000a09057212 */ /* 0x000fe200078ec0ff */
[----:B------:R-:W-:Y:S02]  /*2cb0*/  FFMA.FTZ R10, R162, c[0x0][0x23c], -R0 ;  /* 0x00008f00a20a7a23 */ /* 0x000fe40000010800 */
[----:B------:R1:W-:Y:S04]  /*2cc0*/  MUFU.EX2 R32, R8 ;  /* 0x0000000800207308 */ /* 0x0003e80000000800 */
[C---:B------:R-:W-:Y:S04]  /*2cd0*/  HMMA.16816.F32.BF16 R144, R4.reuse, R40, RZ ;  /* 0x000000280490723c */ /* 0x040fe800000418ff */
[----:B------:R2:W-:Y:S04]  /*2ce0*/  MUFU.EX2 R15, R10 ;  /* 0x0000000a000f7308 */ /* 0x0005e80000000800 */
[----:B------:R-:W-:Y:S01]  /*2cf0*/  HMMA.16816.F32.BF16 R148, R4, R42, RZ ;  /* 0x0000002a0494723c */ /* 0x000fe200000418ff */
[----:B-1----:R-:W-:-:S04]  /*2d00*/  FFMA.FTZ R8, R125, c[0x0][0x23c], -R3 ;  /* 0x00008f007d087a23 */ /* 0x002fc80000010803 */
[----:B------:R1:W-:Y:S03]  /*2d10*/  MUFU.EX2 R23, R8 ;  /* 0x0000000800177308 */ /* 0x0003e60000000800 */
[----:B------:R-:W-:Y:S01]  /*2d20*/  HMMA.16816.F32.BF16 R40, R4, R44, RZ ;  /* 0x0000002c0428723c */ /* 0x000fe200000418ff */
[----:B--2---:R-:W-:-:S04]  /*2d30*/  FFMA.FTZ R10, R163, c[0x0][0x23c], -R0 ;  /* 0x00008f00a30a7a23 */ /* 0x004fc80000010800 */
[----:B------:R-:W-:Y:S03]  /*2d40*/  MUFU.EX2 R231, R10 ;  /* 0x0000000a00e77308 */ /* 0x000fe60000000800 */
[----:B------:R-:W-:Y:S01]  /*2d50*/  HMMA.16816.F32.BF16 R56, R4, R72, RZ ;  /* 0x000000480438723c */ /* 0x000fe200000418ff */
[----:B-1----:R-:W-:-:S07]  /*2d60*/  FFMA.FTZ R8, R160, c[0x0][0x23c], -R3 ;  /* 0x00008f00a0087a23 */ /* 0x002fce0000010803 */
[C---:B------:R-:W-:Y:S01]  /*2d70*/  HMMA.16816.F32.BF16 R16, R4.reuse, R74, RZ ;  /* 0x0000004a0410723c */ /* 0x040fe200000418ff */
[----:B------:R-:W-:Y:S01]  /*2d80*/  FFMA.FTZ R3, R161, c[0x0][0x23c], -R3 ;  /* 0x00008f00a1037a23 */ /* 0x000fe20000010803 */
[----:B------:R1:W-:Y:S06]  /*2d90*/  MUFU.EX2 R22, R8 ;  /* 0x0000000800167308 */ /* 0x0003ec0000000800 */
[C---:B------:R-:W-:Y:S02]  /*2da0*/  HMMA.16816.F32.BF16 R156, R4.reuse, R104, RZ ;  /* 0x00000068049c723c */ /* 0x040fe400000418ff */
[----:B------:R2:W3:Y:S06]  /*2db0*/  MUFU.EX2 R232, R3 ;  /* 0x0000000300e87308 */ /* 0x0004ec0000000800 */
[----:B------:R-:W-:Y:S01]  /*2dc0*/  HMMA.16816.F32.BF16 R160, R4, R116, RZ ;  /* 0x0000007404a0723c */ /* 0x000fe200000418ff */
[----:B-1----:R-:W-:-:S04]  /*2dd0*/  FFMA.FTZ R8, R127, c[0x0][0x23c], -R0 ;  /* 0x00008f007f087a23 */ /* 0x002fc80000010800 */
[----:B------:R-:W-:Y:S03]  /*2de0*/  MUFU.EX2 R20, R8 ;  /* 0x0000000800147308 */ /* 0x000fe60000000800 */
[----:B------:R-:W-:Y:S01]  /*2df0*/  HMMA.16816.F32.BF16 R44, R4, R46, RZ ;  /* 0x0000002e042c723c */ /* 0x000fe200000418ff */
[----:B--2---:R-:W-:-:S04]  /*2e00*/  FFMA.FTZ R3, R126, c[0x0][0x23c], -R0 ;  /* 0x00008f007e037a23 */ /* 0x004fc80000010800 */
[----:B------:R1:W2:Y:S03]  /*2e10*/  MUFU.EX2 R21, R3 ;  /* 0x0000000300157308 */ /* 0x0002a60000000800 */
[C---:B------:R-:W-:Y:S08]  /*2e20*/  HMMA.16816.F32.BF16 R72, R4.reuse, R28, RZ ;  /* 0x0000001c0448723c */ /* 0x040ff000000418ff */
[----:B------:R-:W-:Y:S01]  /*2e30*/  HMMA.16816.F32.BF16 R76, R4, R30, RZ ;  /* 0x0000001e044c723c */ /* 0x000fe200000418ff */
[----:B-1----:R-:W-:-:S07]  /*2e40*/  LOP3.LUT R3, R11, UR5, R14, 0x96, !PT ;  /* 0x000000050b037c12 */ /* 0x002fce000f8e960e */
[----:B------:R-:W-:Y:S01]  /*2e50*/  HMMA.16816.F32.BF16 R88, R4, R60, RZ ;  /* 0x0000003c0458723c */ /* 0x000fe200000418ff */
[----:B------:R-:W-:-:S07]  /*2e60*/  IMAD.WIDE.U32 R8, R3, -0x2daee0ad, RZ ;  /* 0xd2511f5303087825 */ /* 0x000fce00078e00ff */
[C---:B------:R-:W-:Y:S01]  /*2e70*/  HMMA.16816.F32.BF16 R92, R4.reuse, R62, RZ ;  /* 0x0000003e045c723c */ /* 0x040fe200000418ff */
[C---:B------:R-:W-:Y:S02]  /*2e80*/  LOP3.LUT R3, R8.reuse, 0xffff, RZ, 0xc0, !PT ;  /* 0x0000ffff08037812 */ /* 0x040fe400078ec0ff */
[----:B------:R-:W-:Y:S02]  /*2e90*/  LOP3.LUT R0, R9, UR14, R12, 0x96, !PT ;  /* 0x0000000e09007c12 */ /* 0x000fe4000f8e960c */
[----:B------:R-:W-:Y:S02]  /*2ea0*/  LOP3.LUT R14, R8, 0xff, RZ, 0xc0, !PT ;  /* 0x000000ff080e7812 */ /* 0x000fe400078ec0ff */
[--C-:B------:R-:W-:Y:S01]  /*2eb0*/  SHF.R.U32.HI R9, RZ, 0x10, R8.reuse ;  /* 0x00000010ff097819 */ /* 0x100fe20000011608 */
[----:B------:R-:W-:Y:S01]  /*2ec0*/  HMMA.16816.F32.BF16 R104, R4, R106, RZ ;  /* 0x0000006a0468723c */ /* 0x000fe200000418ff */
[----:B------:R-:W-:Y:S02]  /*2ed0*/  SHF.R.U32.HI R13, RZ, 0x18, R8 ;  /* 0x00000018ff0d7819 */ /* 0x000fe40000011608 */
[----:B------:R-:W-:-:S02]  /*2ee0*/  SHF.R.U32.HI R10, RZ, 0x8, R3 ;  /* 0x00000008ff0a7819 */ /* 0x000fc40000011603 */
[C---:B------:R-:W-:Y:S02]  /*2ef0*/  LOP3.LUT R3, R0.reuse, 0xffff, RZ, 0xc0, !PT ;  /* 0x0000ffff00037812 */ /* 0x040fe400078ec0ff */
[--C-:B------:R-:W-:Y:S01]  /*2f00*/  SHF.R.U32.HI R8, RZ, 0x10, R0.reuse ;  /* 0x00000010ff087819 */ /* 0x100fe20000011600 */
[C---:B------:R-:W-:Y:S01]  /*2f10*/  HMMA.16816.F32.BF16 R164, R4.reuse, R200, RZ ;  /* 0x000000c804a4723c */ /* 0x040fe200000418ff */
[----:B------:R-:W-:Y:S02]  /*2f20*/  LOP3.LUT R12, R0, 0xff, RZ, 0xc0, !PT ;  /* 0x000000ff000c7812 */ /* 0x000fe400078ec0ff */
[----:B------:R-:W-:Y:S02]  /*2f30*/  SHF.R.U32.HI R11, RZ, 0x18, R0 ;  /* 0x00000018ff0b7819 */ /* 0x000fe40000011600 */
[----:B------:R-:W-:Y:S02]  /*2f40*/  LOP3.LUT R9, R9, 0xff, RZ, 0xc0, !PT ;  /* 0x000000ff09097812 */ /* 0x000fe400078ec0ff */
[----:B------:R-:W-:Y:S01]  /*2f50*/  SHF.R.U32.HI R3, RZ, 0x8, R3 ;  /* 0x00000008ff037819 */ /* 0x000fe20000011603 */
[----:B------:R-:W-:Y:S01]  /*2f60*/  HMMA.16816.F32.BF16 R116, R4, R118, RZ ;  /* 0x000000760474723c */ /* 0x000fe200000418ff */
[----:B------:R-:W-:-:S02]  /*2f70*/  LOP3.LUT R0, R8, 0xff, RZ, 0xc0, !PT ;  /* 0x000000ff08007812 */ /* 0x000fc400078ec0ff */
[----:B------:R-:W-:Y:S02]  /*2f80*/  PRMT R8, R14, 0x5410, R10 ;  /* 0x000054100e087816 */ /* 0x000fe4000000000a */
[----:B------:R-:W-:Y:S02]  /*2f90*/  PRMT R9, R9, 0x5410, R13 ;  /* 0x0000541009097816 */ /* 0x000fe4000000000d */
[----:B------:R-:W-:Y:S02]  /*2fa0*/  PRMT R10, R12, 0x5410, R3 ;  /* 0x000054100c0a7816 */ /* 0x000fe40000000003 */
[----:B------:R-:W-:Y:S01]  /*2fb0*/  PRMT R11, R0, 0x5410, R11 ;  /* 0x00005410000b7816 */ /* 0x000fe2000000000b */
[--C-:B------:R-:W-:Y:S01]  /*2fc0*/  HSET2.LE.AND R0, R8, R139.reuse, PT ;  /* 0x0000008b08007233 */ /* 0x100fe20003803000 */
[----:B---3--:R-:W-:Y:S01]  /*2fd0*/  F2FP.BF16.PACK_AB R3, R232, R22 ;  /* 0x00000016e803723e */ /* 0x008fe200000010ff */
[--C-:B------:R-:W-:Y:S01]  /*2fe0*/  HSET2.LE.AND R8, R9, R139.reuse, PT ;  /* 0x0000008b09087233 */ /* 0x100fe20003803000 */
[----:B------:R-:W-:Y:S01]  /*2ff0*/  F2FP.BF16.PACK_AB R9, R231, R15 ;  /* 0x0000000fe709723e */ /* 0x000fe200000010ff */
[--C-:B------:R-:W-:Y:S01]  /*3000*/  HSET2.LE.AND R10, R10, R139.reuse, PT ;  /* 0x0000008b0a0a7233 */ /* 0x100fe20003803000 */
[----:B------:R-:W-:Y:S01]  /*3010*/  LOP3.LUT R126, R0, R3, RZ, 0xc0, !PT ;  /* 0x00000003007e7212 */ /* 0x000fe200078ec0ff */
[----:B------:R-:W-:Y:S01]  /*3020*/  HSET2.LE.AND R12, R11, R139, PT ;  /* 0x0000008b0b0c7233 */ /* 0x000fe20003803000 */
[----:B------:R-:W-:Y:S01]  /*3030*/  F2FP.BF16.PACK_AB R11, R23, R32 ;  /* 0x00000020170b723e */ /* 0x000fe200000010ff */
[----:B------:R-:W-:Y:S01]  /*3040*/  FADD.FTZ R3, R243, R242 ;  /* 0x000000f2f3037221 */ /* 0x000fe20000010000 */
[----:B--2---:R-:W-:-:S02]  /*3050*/  F2FP.BF16.PACK_AB R0, R20, R21 ;  /* 0x000000151400723e */ /* 0x004fc400000010ff */
[----:B------:R-:W-:Y:S01]  /*3060*/  LOP3.LUT R127, R8, R9, RZ, 0xc0, !PT ;  /* 0x00000009087f7212 */ /* 0x000fe200078ec0ff */
[----:B------:R-:W-:Y:S01]  /*3070*/  FADD.FTZ R3, R241, R3 ;  /* 0x00000003f1037221 */ /* 0x000fe20000010000 */
[----:B------:R-:W-:Y:S02]  /*3080*/  LOP3.LUT R124, R10, R11, RZ, 0xc0, !PT ;  /* 0x0000000b0a7c7212 */ /* 0x000fe400078ec0ff */
[----:B------:R-:W-:Y:S01]  /*3090*/  HMMA.16816.F32.BF16 R8, R4, R202, RZ ;  /* 0x000000ca0408723c */ /* 0x000fe200000418ff */
[----:B------:R-:W-:Y:S01]  /*30a0*/  LOP3.LUT R125, R12, R0, RZ, 0xc0, !PT ;  /* 0x000000000c7d7212 */ /* 0x000fe200078ec0ff */
        /* <DEDUP_REMOVED lines=44> */
[----:B------:R-:W-:-:S02]  /*3370*/  LEA.HI.SX32 R220, R220, 0xfffffffe, 0x1b ;  /* 0xfffffffedcdc7811 */ /* 0x000fc400078fdaff */
[----:B------:R-:W-:Y:S01]  /*3380*/  MOV R3, R135 ;  /* 0x0000008700037202 */ /* 0x000fe20000000f00 */
[----:B------:R-:W-:Y:S01]  /*3390*/  IMAD.WIDE.U32 R4, R33, -0x326172a9, RZ ;  /* 0xcd9e8d5721047825 */ /* 0x000fe200078e00ff */
[----:B------:R1:W-:Y:S01]  /*33a0*/  STL.64 [R1+0x8], R6 ;  /* 0x0000080601007387 */ /* 0x0003e20000100a00 */
[----:B------:R-:W-:Y:S02]  /*33b0*/  LOP3.LUT R240, R7, R34, RZ, 0x3c, !PT ;  /* 0x0000002207f07212 */ /* 0x000fe400078e3cff */
[----:B------:R-:W-:Y:S01]  /*33c0*/  MOV R0, R136 ;  /* 0x0000008800007202 */ /* 0x000fe20000000f00 */
[----:B------:R1:W-:Y:S01]  /*33d0*/  STL.64 [R1], R4 ;  /* 0x0000000401007387 */ /* 0x0003e20000100a00 */
[----:B------:R-:W-:Y:S01]  /*33e0*/  LOP3.LUT R238, R5, R34, RZ, 0x3c, !PT ;  /* 0x0000002205ee7212 */ /* 0x000fe200078e3cff */
[----:B------:R-:W-:Y:S01]  /*33f0*/  IMAD.WIDE.U32 R222, R225, -0x2daee0ad, RZ ;  /* 0xd2511f53e1de7825 */ /* 0x000fe200078e00ff */
[----:B------:R-:W-:Y:S02]  /*3400*/  MOV R138, R2 ;  /* 0x00000002008a7202 */ /* 0x000fe40000000f00 */
[----:B------:R-:W-:Y:S01]  /*3410*/  MOV R137, R134 ;  /* 0x0000008600897202 */ /* 0x000fe20000000f00 */
[----:B------:R-:W-:Y:S01]  /*3420*/  IMAD.WIDE.U32 R240, R240, -0x2daee0ad, RZ ;  /* 0xd2511f53f0f07825 */ /* 0x000fe200078e00ff */
[----:B------:R-:W-:-:S03]  /*3430*/  PRMT R251, R251, 0x7054, R251 ;  /* 0x00007054fbfb7816 */ /* 0x000fc600000000fb */
[----:B------:R-:W-:Y:S01]  /*3440*/  IMAD.WIDE.U32 R238, R238, -0x2daee0ad, RZ ;  /* 0xd2511f53eeee7825 */ /* 0x000fe200078e00ff */
[----:B------:R-:W-:Y:S05]  /*3450*/  BRA `(.L_x_1478) ;  /* 0x0000017000007947 */ /* 0x000fea0003800000 */
.L_x_1480:
        /* <DEDUP_REMOVED lines=23> */
.L_x_1478:
[----:B------:R-:W2:Y:S01]  /*35d0*/  LDL.64 R8, [R1+0x18] ;  /* 0x0000180001087983 */ /* 0x000ea20000100a00 */
[----:B------:R-:W-:Y:S01]  /*35e0*/  SHF.R.S32.HI R2, RZ, 0x1f, R220 ;  /* 0x0000001fff027819 */ /* 0x000fe200000114dc */
[----:B------:R-:W-:Y:S04]  /*35f0*/  DEPBAR.LE SB0, 0x0 ;  /* 0x000080000000791a */ /* 0x000fe80000000000 */
[----:B------:R-:W-:Y:S01]  /*3600*/  BAR.SYNC.DEFER_BLOCKING 0x0 ;  /* 0x0000000000007b1d */ /* 0x000fe20000010000 */
[----:B------:R-:W-:Y:S02]  /*3610*/  IMAD R2, R2, c[0x0][0x1a0], RZ ;  /* 0x0000680002027a24 */ /* 0x000fe400078e02ff */
[C---:B-1----:R-:W-:Y:S04]  /*3620*/  IMAD.WIDE.U32 R6, R220.reuse, c[0x0][0x1a0], RZ ;  /* 0x00006800dc067a25 */ /* 0x042fe800078e00ff */
[----:B------:R-:W-:Y:S04]  /*3630*/  IMAD R4, R220, c[0x0][0x1a4], R2 ;  /* 0x00006900dc047a24 */ /* 0x000fe800078e0202 */
[----:B------:R-:W-:Y:S01]  /*3640*/  IMAD.IADD R7, R7, 0x1, R4 ;  /* 0x0000000107077824 */ /* 0x000fe200078e0204 */
[----:B--2---:R-:W-:Y:S04]  /*3650*/  LEA R2, P0, R6, R8, 0x5 ;  /* 0x0000000806027211 */ /* 0x004fe800078028ff */
        /* <DEDUP_REMOVED lines=14> */
[----:B------:R-:W1:Y:S05]  /*3740*/  LDSM.16.M88.4 R16, [R214] ;  /* 0x00000000d610783b */ /* 0x000e6a0000000200 */
        /* <DEDUP_REMOVED lines=9> */
[----:B------:R-:W1:Y:S01]  /*37e0*/  LDSM.16.M88.4 R192, [R212] ;  /* 0x00000000d4c0783b */ /* 0x000e620000000200 */
        /* <DEDUP_REMOVED lines=88> */
.L_x_1479:
[----:B------:R-:W2:Y:S01]  /*3d70*/  LDL.64 R172, [R1+0x8] ;  /* 0x0000080001ac7983 */ /* 0x000ea20000100a00 */
[----:B------:R-:W-:Y:S04]  /*3d80*/  FMNMX.FTZ R2, R4, R0, !PT ;  /* 0x0000000004027209 */ /* 0x000fe80007810000 */
[----:B------:R-:W-:Y:S01]  /*3d90*/  FMNMX.FTZ R2, R5, R2, !PT ;  /* 0x0000000205027209 */ /* 0x000fe20007810000 */
[----:B------:R-:W3:Y:S03]  /*3da0*/  LDL.64 R176, [R1] ;  /* 0x0000000001b07983 */ /* 0x000ee60000100a00 */
        /* <DEDUP_REMOVED lines=21> */
[----:B------:R-:W-:Y:S03]  /*3f00*/  FMNMX.FTZ R2, R28, R2, !PT ;  /* 0x000000021c027209 */ /* 0x000fe60007810000 */
[----:B------:R-:W4:Y:S01]  /*3f10*/  SHFL.BFLY PT, R134, R132, 0x2, 0x1f ;  /* 0x0c401f0084867f89 */ /* 0x000f2200000e0000 */
[----:B------:R-:W-:Y:S07]  /*3f20*/  FMNMX.FTZ R2, R29, R2, !PT ;  /* 0x000000021d027209 */ /* 0x000fee0007810000 */
[----:B------:R-:W5:Y:S01]  /*3f30*/  SHFL.BFLY PT, R133, R2, 0x2, 0x1f ;  /* 0x0c401f0002857f89 */ /* 0x000f6200000e0000 */
[----:B-1----:R-:W-:Y:S07]  /*3f40*/  FMNMX.FTZ R136, R136, R135, !PT ;  /* 0x0000008788887209 */ /* 0x002fee0007810000 */
[----:B------:R-:W1:Y:S01]  /*3f50*/  SHFL.BFLY PT, R135, R136, 0x1, 0x1f ;  /* 0x0c201f0088877f89 */ /* 0x000e6200000e0000 */
[----:B----4-:R-:W-:Y:S07]  /*3f60*/  FMNMX.FTZ R132, R132, R134, !PT ;  /* 0x0000008684847209 */ /* 0x010fee0007810000 */
[----:B------:R-:W4:Y:S01]  /*3f70*/  SHFL.BFLY PT, R134, R132, 0x1, 0x1f ;  /* 0x0c201f0084867f89 */ /* 0x000f2200000e0000 */
[----:B-----5:R-:W-:Y:S07]  /*3f80*/  FMNMX.FTZ R2, R2, R133, !PT ;  /* 0x0000008502027209 */ /* 0x020fee0007810000 */
[----:B------:R-:W5:Y:S01]  /*3f90*/  SHFL.BFLY PT, R139, R2, 0x1, 0x1f ;  /* 0x0c201f00028b7f89 */ /* 0x000f6200000e0000 */
[----:B-1----:R-:W-:Y:S04]  /*3fa0*/  FMNMX.FTZ R136, R136, R135, !PT ;  /* 0x0000008788887209 */ /* 0x002fe80007810000 */
[C---:B------:R-:W-:Y:S01]  /*3fb0*/  FSETP.NEU.FTZ.AND P1, PT, R136.reuse, -INF , PT ;  /* 0xff8000008800780b */ /* 0x040fe20003f3d000 */
[----:B------:R-:W-:Y:S04]  /*3fc0*/  FADD.FTZ R0, -R136, R0 ;  /* 0x0000000088007221 */ /* 0x000fe80000010100 */
[----:B------:R-:W-:Y:S04]  /*3fd0*/  FMUL.FTZ R0, R0, c[0x0][0x23c] ;  /* 0x00008f0000007a20 */ /* 0x000fe80000410000 */
[----:B------:R1:W1:Y:S01]  /*3fe0*/  MUFU.EX2 R133, R0 ;  /* 0x0000000000857308 */ /* 0x0002620000000800 */
[----:B----4-:R-:W-:Y:S02]  /*3ff0*/  FMNMX.FTZ R135, R132, R134, !PT ;  /* 0x0000008684877209 */ /* 0x010fe40007810000 */
[----:B------:R-:W-:Y:S02]  /*4000*/  FMNMX.FTZ R132, R10, R138, !PT ;  /* 0x0000008a0a847209 */ /* 0x000fe40007810000 */
[----:B-----5:R-:W-:Y:S01]  /*4010*/  FMNMX.FTZ R134, R2, R139, !PT ;  /* 0x0000008b02867209 */ /* 0x020fe20007810000 */
[----:B------:R-:W-:Y:S01]  /*4020*/  FMUL.FTZ R139, R135, c[0x0][0x23c] ;  /* 0x00008f00878b7a20 */ /* 0x000fe20000410000 */
[----:B------:R-:W-:Y:S03]  /*4030*/  FMNMX.FTZ R2, R11, R132, !PT ;  /* 0x000000840b027209 */ /* 0x000fe60007810000 */
[----:B------:R-:W-:Y:S01]  /*4040*/  FMUL.FTZ R184, R134, c[0x0][0x23c] ;  /* 0x00008f0086b87a20 */ /* 0x000fe20000410000 */
[----:B------:R-:W-:Y:S04]  /*4050*/  FMNMX.FTZ R2, R14, R2, !PT ;  /* 0x000000020e027209 */ /* 0x000fe80007810000 */
[----:B------:R-:W-:Y:S04]  /*4060*/  FMNMX.FTZ R2, R15, R2, !PT ;  /* 0x000000020f027209 */ /* 0x000fe80007810000 */
[----:B------:R-:W-:Y:S01]  /*4070*/  FMNMX.FTZ R2, R26, R2, !PT ;  /* 0x000000021a027209 */ /* 0x000fe20007810000 */
[----:B-1----:R-:W-:Y:S02]  /*4080*/  FADD.FTZ R0, -R135, R3 ;  /* 0x0000000387007221 */ /* 0x002fe40000010100 */
[C---:B------:R-:W-:Y:S02]  /*4090*/  FMUL.FTZ R36, R133.reuse, R36 ;  /* 0x0000002485247220 */ /* 0x040fe40000410000 */
[----:B------:R-:W-:Y:S02]  /*40a0*/  FMUL.FTZ R0, R0, c[0x0][0x23c] ;  /* 0x00008f0000007a20 */ /* 0x000fe40000410000 */
[C---:B------:R-:W-:Y:S02]  /*40b0*/  FMUL.FTZ R37, R133.reuse, R37 ;  /* 0x0000002585257220 */ /* 0x040fe40000410000 */
[----:B------:R1:W4:Y:S01]  /*40c0*/  MUFU.EX2 R132, R0 ;  /* 0x0000000000847308 */ /* 0x0003220000000800 */
        /* <DEDUP_REMOVED lines=15> */
[C---:B----4-:R-:W-:Y:S01]  /*41c0*/  FMUL.FTZ R38, R132.reuse, R38 ;  /* 0x0000002684267220 */ /* 0x050fe20000410000 */
[----:B------:R-:W-:Y:S01]  /*41d0*/  FSEL R137, R137, RZ, P1 ;  /* 0x000000ff89897208 */ /* 0x000fe20000800000 */
[----:B------:R1:W4:Y:S01]  /*41e0*/  MUFU.EX2 R3, R0 ;  /* 0x0000000000037308 */ /* 0x0003220000000800 */
[----:B------:R-:W-:Y:S01]  /*41f0*/  FSETP.NEU.FTZ.AND P1, PT, R135, -INF , PT ;  /* 0xff8000008700780b */ /* 0x000fe20003f3d000 */
[----:B------:R-:W-:Y:S02]  /*4200*/  FMUL.FTZ R39, R132, R39 ;  /* 0x0000002784277220 */ /* 0x000fe40000410000 */
[--C-:B------:R-:W-:Y:S01]  /*4210*/  FFMA.FTZ R16, R16, c[0x0][0x23c], -R137.reuse ;  /* 0x00008f0010107a23 */ /* 0x100fe20000010889 */
[----:B------:R-:W-:Y:S01]  /*4220*/  FSEL R139, R139, RZ, P1 ;  /* 0x000000ff8b8b7208 */ /* 0x000fe20000800000 */
[--C-:B------:R-:W-:Y:S01]  /*4230*/  FFMA.FTZ R17, R17, c[0x0][0x23c], -R137.reuse ;  /* 0x00008f0011117a23 */ /* 0x100fe20000010889 */
[----:B------:R-:W-:Y:S01]  /*4240*/  FSETP.NEU.FTZ.AND P1, PT, R134, -INF , PT ;  /* 0xff8000008600780b */ /* 0x000fe20003f3d000 */
[----:B------:R-:W-:Y:S02]  /*4250*/  FFMA.FTZ R4, R4, c[0x0][0x23c], -R137 ;  /* 0x00008f0004047a23 */ /* 0x000fe40000010889 */
[----:B------:R5:W-:Y:S01]  /*4260*/  MUFU.EX2 R249, R16 ;  /* 0x0000001000f97308 */ /* 0x000be20000000800 */
[--C-:B------:R-:W-:Y:S01]  /*4270*/  FFMA.FTZ R18, R18, c[0x0][0x23c], -R139.reuse ;  /* 0x00008f0012127a23 */ /* 0x100fe2000001088b */
[----:B------:R-:W-:Y:S01]  /*4280*/  FSEL R184, R184, RZ, P1 ;  /* 0x000000ffb8b87208 */ /* 0x000fe20000800000 */
[--C-:B------:R-:W-:Y:S02]  /*4290*/  FFMA.FTZ R19, R19, c[0x0][0x23c], -R139.reuse ;  /* 0x00008f0013137a23 */ /* 0x100fe4000001088b */
[----:B------:R-:W-:Y:S02]  /*42a0*/  FFMA.FTZ R6, R6, c[0x0][0x23c], -R139 ;  /* 0x00008f0006067a23 */ /* 0x000fe4000001088b */
[--C-:B------:R-:W-:Y:S02]  /*42b0*/  FFMA.FTZ R8, R8, c[0x0][0x23c], -R184.reuse ;  /* 0x00008f0008087a23 */ /* 0x100fe400000108b8 */
[--C-:B------:R-:W-:Y:S01]  /*42c0*/  FFMA.FTZ R9, R9, c[0x0][0x23c], -R184.reuse ;  /* 0x00008f0009097a23 */ /* 0x100fe200000108b8 */
[----:B------:R5:W-:Y:S01]  /*42d0*/  MUFU.EX2 R250, R17 ;  /* 0x0000001100fa7308 */ /* 0x000be20000000800 */
[--C-:B------:R-:W-:Y:S02]  /*42e0*/  FFMA.FTZ R12, R12, c[0x0][0x23c], -R184.reuse ;  /* 0x00008f000c0c7a23 */ /* 0x100fe400000108b8 */
[----:B------:R-:W-:Y:S01]  /*42f0*/  FFMA.FTZ R13, R13, c[0x0][0x23c], -R184 ;  /* 0x00008f000d0d7a23 */ /* 0x000fe200000108b8 */
[----:B-1----:R-:W-:Y:S01]  /*4300*/  FMNMX.FTZ R0, R27, R2, !PT ;  /* 0x000000021b007209 */ /* 0x002fe20007810000 */
[C---:B----4-:R-:W-:Y:S02]  /*4310*/  FMUL.FTZ R40, R3.reuse, R40 ;  /* 0x0000002803287220 */ /* 0x050fe40000410000 */
[C---:B------:R-:W-:Y:S01]  /*4320*/  FMUL.FTZ R41, R3.reuse, R41 ;  /* 0x0000002903297220 */ /* 0x040fe20000410000 */
[----:B------:R-:W-:Y:S01]  /*4330*/  FMNMX.FTZ R0, R30, R0, !PT ;  /* 0x000000001e007209 */ /* 0x000fe20007810000 */
[C---:B------:R-:W-:Y:S01]  /*4340*/  FMUL.FTZ R44, R3.reuse, R44 ;  /* 0x0000002c032c7220 */ /* 0x040fe20000410000 */
[----:B------:R1:W-:Y:S01]  /*4350*/  MUFU.EX2 R246, R4 ;  /* 0x0000000400f67308 */ /* 0x0003e20000000800 */
[----:B------:R-:W-:Y:S01]  /*4360*/  FMUL.FTZ R45, R3, R45 ;  /* 0x0000002d032d7220 */ /* 0x000fe20000410000 */
[----:B------:R-:W-:Y:S01]  /*4370*/  FMNMX.FTZ R0, R31, R0, !PT ;  /* 0x000000001f007209 */ /* 0x000fe20007810000 */
[C---:B------:R-:W-:Y:S02]  /*4380*/  FMUL.FTZ R50, R132.reuse, R50 ;  /* 0x0000003284327220 */ /* 0x040fe40000410000 */
[--C-:B-----5:R-:W-:Y:S02]  /*4390*/  FFMA.FTZ R16, R5, c[0x0][0x23c], -R137.reuse ;  /* 0x00008f0005107a23 */ /* 0x120fe40000010889 */
[----:B------:R-:W4:Y:S01]  /*43a0*/  SHFL.BFLY PT, R2, R0, 0x2, 0x1f ;  /* 0x0c401f0000027f89 */ /* 0x000f2200000e0000 */
[C---:B------:R-:W-:Y:S02]  /*43b0*/  FMUL.FTZ R51, R132.reuse, R51 ;  /* 0x0000003384337220 */ /* 0x040fe40000410000 */
[----:B------:R5:W-:Y:S01]  /*43c0*/  MUFU.EX2 R245, R16 ;  /* 0x0000001000f57308 */ /* 0x000be20000000800 */
[C---:B------:R-:W-:Y:S02]  /*43d0*/  FMUL.FTZ R54, R132.reuse, R54 ;  /* 0x0000003684367220 */ /* 0x040fe40000410000 */
[C---:B------:R-:W-:Y:S01]  /*43e0*/  FMUL.FTZ R55, R132.reuse, R55 ;  /* 0x0000003784377220 */ /* 0x040fe20000410000 */
[----:B------:R-:W-:Y:S01]  /*43f0*/  LOP3.LUT R17, R239, UR12, R222, 0x96, !PT ;  /* 0x0000000cef117c12 */ /* 0x000fe2000f8e96de */
[C---:B------:R-:W-:Y:S02]  /*4400*/  FMUL.FTZ R56, R3.reuse, R56 ;  /* 0x0000003803387220 */ /* 0x040fe40000410000 */
[C---:B------:R-:W-:Y:S02]  /*4410*/  FMUL.FTZ R57, R3.reuse, R57 ;  /* 0x0000003903397220 */ /* 0x040fe40000410000 */
[C---:B------:R-:W-:Y:S01]  /*4420*/  FMUL.FTZ R60, R3.reuse, R60 ;  /* 0x0000003c033c7220 */ /* 0x040fe20000410000 */
[----:B------:R5:W-:Y:S01]  /*4430*/  MUFU.EX2 R247, R18 ;  /* 0x0000001200f77308 */ /* 0x000be20000000800 */
[----:B------:R-:W-:Y:S02]  /*4440*/  FMUL.FTZ R61, R3, R61 ;  /* 0x0000003d033d7220 */ /* 0x000fe40000410000 */
[C---:B------:R-:W-:Y:S01]  /*4450*/  FMUL.FTZ R66, R132.reuse, R66 ;  /* 0x0000004284427220 */ /* 0x040fe20000410000 */
[----:B-1----:R-:W-:Y:S01]  /*4460*/  LOP3.LUT R4, R223, UR23, R220, 0x96, !PT ;  /* 0x00000017df047c12 */ /* 0x002fe2000f8e96dc */
[C---:B------:R-:W-:Y:S02]  /*4470*/  FMUL.FTZ R67, R132.reuse, R67 ;  /* 0x0000004384437220 */ /* 0x040fe40000410000 */
[----:B------:R-:W-:Y:S02]  /*4480*/  FMUL.FTZ R70, R132, R70 ;  /* 0x0000004684467220 */ /* 0x000fe40000410000 */
[----:B------:R-:W-:Y:S01]  /*4490*/  IMAD.WIDE.U32 R4, R4, -0x326172a9, RZ ;  /* 0xcd9e8d5704047825 */ /* 0x000fe200078e00ff */
[----:B------:R1:W-:Y:S01]  /*44a0*/  MUFU.EX2 R248, R19 ;  /* 0x0000001300f87308 */ /* 0x0003e20000000800 */
[----:B----4-:R-:W-:Y:S02]  /*44b0*/  FMNMX.FTZ R0, R0, R2, !PT ;  /* 0x0000000200007209 */ /* 0x010fe40007810000 */
[C---:B------:R-:W-:Y:S02]  /*44c0*/  FMUL.FTZ R71, R132.reuse, R71 ;  /* 0x0000004784477220 */ /* 0x040fe40000410000 */
[----:B-----5:R-:W-:Y:S01]  /*44d0*/  IMAD.WIDE.U32 R16, R17, -0x326172a9, RZ ;  /* 0xcd9e8d5711107825 */ /* 0x020fe200078e00ff */
[----:B------:R-:W4:Y:S03]  /*44e0*/  SHFL.BFLY PT, R2, R0, 0x1, 0x1f ;  /* 0x0c201f0000027f89 */ /* 0x000f2600000e0000 */
[C---:B------:R-:W-:Y:S01]  /*44f0*/  FMUL.FTZ R72, R3.reuse, R72 ;  /* 0x0000004803487220 */ /* 0x040fe20000410000 */
[----:B------:R-:W-:Y:S01]  /*4500*/  MUFU.EX2 R244, R6 ;  /* 0x0000000600f47308 */ /* 0x000fe20000000800 */
[C---:B------:R-:W-:Y:S02]  /*4510*/  FMUL.FTZ R73, R3.reuse, R73 ;  /* 0x0000004903497220 */ /* 0x040fe40000410000 */
[----:B------:R-:W-:Y:S01]  /*4520*/  FMUL.FTZ R76, R3, R76 ;  /* 0x0000004c034c7220 */ /* 0x000fe20000410000 */
[----:B------:R-:W-:Y:S01]  /*4530*/  LOP3.LUT R18, R241, UR12, R222, 0x96, !PT ;  /* 0x0000000cf1127c12 */ /* 0x000fe2000f8e96de */
[C---:B------:R-:W-:Y:S02]  /*4540*/  FMUL.FTZ R77, R3.reuse, R77 ;  /* 0x0000004d034d7220 */ /* 0x040fe40000410000 */
[C---:B------:R-:W-:Y:S02]  /*4550*/  FMUL.FTZ R82, R132.reuse, R82 ;  /* 0x0000005284527220 */ /* 0x040fe40000410000 */
[C---:B------:R-:W-:Y:S01]  /*4560*/  FMUL.FTZ R83, R132.reuse, R83 ;  /* 0x0000005384537220 */ /* 0x040fe20000410000 */
[----:B------:R-:W-:Y:S01]  /*4570*/  MUFU.EX2 R242, R8 ;  /* 0x0000000800f27308 */ /* 0x000fe20000000800 */
[C---:B------:R-:W-:Y:S02]  /*4580*/  FMUL.FTZ R86, R132.reuse, R86 ;  /* 0x0000005684567220 */ /* 0x040fe40000410000 */
[----:B------:R-:W-:Y:S02]  /*4590*/  FMUL.FTZ R87, R132, R87 ;  /* 0x0000005784577220 */ /* 0x000fe40000410000 */
[----:B-1----:R-:W-:Y:S04]  /*45a0*/  IMAD.WIDE.U32 R18, R18, -0x326172a9, RZ ;  /* 0xcd9e8d5712127825 */ /* 0x002fe800078e00ff */
[----:B------:R-:W-:Y:S01]  /*45b0*/  FMUL.FTZ R88, R3, R88 ;  /* 0x0000005803587220 */ /* 0x000fe20000410000 */
[--C-:B------:R-:W-:Y:S01]  /*45c0*/  LOP3.LUT R174, R19, UR11, R4.reuse, 0x96, !PT ;  /* 0x0000000b13ae7c12 */ /* 0x100fe2000f8e9604 */
[----:B------:R-:W-:Y:S01]  /*45d0*/  MUFU.EX2 R237, R9 ;  /* 0x0000000900ed7308 */ /* 0x000fe20000000800 */
[----:B----4-:R-:W-:Y:S01]  /*45e0*/  FMNMX.FTZ R2, R0, R2, !PT ;  /* 0x0000000200027209 */ /* 0x010fe20007810000 */
[----:B------:R-:W-:Y:S02]  /*45f0*/  FMUL.FTZ R89, R3, R89 ;  /* 0x0000005903597220 */ /* 0x000fe40000410000 */
[----:B------:R-:W-:Y:S01]  /*4600*/  IMAD.WIDE.U32 R174, R174, -0x2daee0ad, RZ ;  /* 0xd2511f53aeae7825 */ /* 0x000fe200078e00ff */
[C---:B------:R-:W-:Y:S03]  /*4610*/  FSETP.NEU.FTZ.AND P1, PT, R2.reuse, -INF , PT ;  /* 0xff8000000200780b */ /* 0x040fe60003f3d000 */
[----:B------:R-:W-:Y:S02]  /*4620*/  FMUL.FTZ R185, R2, c[0x0][0x23c] ;  /* 0x00008f0002b97a20 */ /* 0x000fe40000410000 */
[----:B------:R-:W-:Y:S01]  /*4630*/  MUFU.EX2 R230, R12 ;  /* 0x0000000c00e67308 */ /* 0x000fe20000000800 */
[----:B------:R-:W-:Y:S02]  /*4640*/  FFMA.FTZ R21, R21, c[0x0][0x23c], -R137 ;  /* 0x00008f0015157a23 */ /* 0x000fe40000010889 */
[----:B------:R-:W-:Y:S01]  /*4650*/  FSEL R185, R185, RZ, P1 ;  /* 0x000000ffb9b97208 */ /* 0x000fe20000800000 */
[--C-:B------:R-:W-:Y:S02]  /*4660*/  FFMA.FTZ R22, R22, c[0x0][0x23c], -R139.reuse ;  /* 0x00008f0016167a23 */ /* 0x100fe4000001088b */
[----:B------:R-:W-:Y:S02]  /*4670*/  FFMA.FTZ R23, R23, c[0x0][0x23c], -R139 ;  /* 0x00008f0017177a23 */ /* 0x000fe4000001088b */
[--C-:B------:R-:W-:Y:S02]  /*4680*/  FFMA.FTZ R10, R10, c[0x0][0x23c], -R185.reuse ;  /* 0x00008f000a0a7a23 */ /* 0x100fe400000108b9 */
[--C-:B------:R-:W-:Y:S01]  /*4690*/  FFMA.FTZ R11, R11, c[0x0][0x23c], -R185.reuse ;  /* 0x00008f000b0b7a23 */ /* 0x100fe200000108b9 */
[----:B------:R-:W1:Y:S01]  /*46a0*/  MUFU.EX2 R229, R13 ;  /* 0x0000000d00e57308 */ /* 0x000e620000000800 */
[--C-:B------:R-:W-:Y:S02]  /*46b0*/  FFMA.FTZ R14, R14, c[0x0][0x23c], -R185.reuse ;  /* 0x00008f000e0e7a23 */ /* 0x100fe400000108b9 */
[----:B------:R-:W-:Y:S02]  /*46c0*/  FFMA.FTZ R15, R15, c[0x0][0x23c], -R185 ;  /* 0x00008f000f0f7a23 */ /* 0x000fe400000108b9 */
[C---:B------:R-:W-:Y:S02]  /*46d0*/  FMUL.FTZ R92, R3.reuse, R92 ;  /* 0x0000005c035c7220 */ /* 0x040fe40000410000 */
[----:B------:R-:W-:Y:S02]  /*46e0*/  FMUL.FTZ R93, R3, R93 ;  /* 0x0000005d035d7220 */ /* 0x000fe40000410000 */
[C---:B------:R-:W-:Y:S01]  /*46f0*/  FMUL.FTZ R96, R133.reuse, R96 ;  /* 0x0000006085607220 */ /* 0x040fe20000410000 */
[----:B------:R-:W-:Y:S01]  /*4700*/  MUFU.EX2 R236, R10 ;  /* 0x0000000a00ec7308 */ /* 0x000fe20000000800 */
[C---:B------:R-:W-:Y:S02]  /*4710*/  FMUL.FTZ R97, R133.reuse, R97 ;  /* 0x0000006185617220 */ /* 0x040fe40000410000 */
[C---:B------:R-:W-:Y:S02]  /*4720*/  FMUL.FTZ R98, R132.reuse, R98 ;  /* 0x0000006284627220 */ /* 0x040fe40000410000 */
[----:B------:R-:W-:Y:S02]  /*4730*/  FMUL.FTZ R99, R132, R99 ;  /* 0x0000006384637220 */ /* 0x000fe40000410000 */
[----:B------:R-:W-:Y:S01]  /*4740*/  FMUL.FTZ R100, R133, R100 ;  /* 0x0000006485647220 */ /* 0x000fe20000410000 */
[----:B--2---:R-:W-:Y:S01]  /*4750*/  LOP3.LUT R173, R17, UR11, R4, 0x96, !PT ;  /* 0x0000000b11ad7c12 */ /* 0x004fe2000f8e9604 */
[--C-:B------:R-:W-:Y:S01]  /*4760*/  FFMA.FTZ R17, R7, c[0x0][0x23c], -R139.reuse ;  /* 0x00008f0007117a23 */ /* 0x100fe2000001088b */
[----:B------:R-:W-:Y:S01]  /*4770*/  LOP3.LUT R172, R5, UR13, R172, 0x96, !PT ;  /* 0x0000000d05ac7c12 */ /* 0x000fe2000f8e96ac */
[----:B------:R-:W-:Y:S01]  /*4780*/  MUFU.EX2 R235, R11 ;  /* 0x0000000b00eb7308 */ /* 0x000fe20000000800 */
[----:B------:R-:W-:Y:S01]  /*4790*/  FMUL.FTZ R101, R133, R101 ;  /* 0x0000006585657220 */ /* 0x000fe20000410000 */
[----:B---3--:R-:W-:Y:S02]  /*47a0*/  LOP3.LUT R19, R5, UR13, R176, 0x96, !PT ;  /* 0x0000000d05137c12 */ /* 0x008fe4000f8e96b0 */
[----:B------:R-:W-:Y:S01]  /*47b0*/  IMAD.WIDE.U32 R4, R172, -0x2daee0ad, RZ ;  /* 0xd2511f53ac047825 */ /* 0x000fe200078e00ff */
[----:B------:R-:W2:Y:S01]  /*47c0*/  LDSM.16.MT88.4 R176, [R204+0xa000] ;  /* 0x00a00000ccb0783b */ /* 0x000ea20000004200 */
[----:B-1----:R-:W-:Y:S02]  /*47d0*/  F2FP.BF16.PACK_AB R182, R229, R230 ;  /* 0x000000e6e5b6723e */ /* 0x002fe400000010ff */
[----:B------:R-:W-:Y:S01]  /*47e0*/  IMAD.WIDE.U32 R6, R19, -0x2daee0ad, RZ ;  /* 0xd2511f5313067825 */ /* 0x000fe200078e00ff */
[----:B------:R-:W-:Y:S01]  /*47f0*/  LOP3.LUT R5, R5, UR10, R240, 0x96, !PT ;  /* 0x0000000a05057c12 */ /* 0x000fe2000f8e96f0 */
[----:B------:R1:W3:Y:S01]  /*4800*/  MUFU.EX2 R243, R17 ;  /* 0x0000001100f37308 */ /* 0x0002e20000000800 */
[----:B------:R-:W-:Y:S01]  /*4810*/  LOP3.LUT R19, R175, UR8, R4, 0x96, !PT ;  /* 0x00000008af137c12 */ /* 0x000fe2000f8e9604 */
[----:B------:R-:W-:Y:S01]  /*4820*/  IMAD.WIDE.U32 R172, R173, -0x2daee0ad, RZ ;  /* 0xd2511f53adac7825 */ /* 0x000fe200078e00ff */
[----:B------:R-:W-:Y:S03]  /*4830*/  LOP3.LUT R4, R7, UR10, R238, 0x96, !PT ;  /* 0x0000000a07047c12 */ /* 0x000fe6000f8e96ee */
[----:B------:R-:W-:Y:S04]  /*4840*/  IMAD.WIDE.U32 R192, R19, -0x326172a9, RZ ;  /* 0xcd9e8d5713c07825 */ /* 0x000fe800078e00ff */
[----:B------:R-:W-:Y:S01]  /*4850*/  MUFU.EX2 R228, R14 ;  /* 0x0000000e00e47308 */ /* 0x000fe20000000800 */
[----:B------:R-:W-:Y:S02]  /*4860*/  FMUL.FTZ R13, R3, R149 ;  /* 0x00000095030d7220 */ /* 0x000fe40000410000 */
[C---:B------:R-:W-:Y:S02]  /*4870*/  FMUL.FTZ R19, R132.reuse, R155 ;  /* 0x0000009b84137220 */ /* 0x040fe40000410000 */
[C---:B------:R-:W-:Y:S02]  /*4880*/  FMUL.FTZ R102, R132.reuse, R102 ;  /* 0x0000006684667220 */ /* 0x040fe40000410000 */
[----:B------:R-:W-:Y:S02]  /*4890*/  FMUL.FTZ R103, R132, R103 ;  /* 0x0000006784677220 */ /* 0x000fe40000410000 */
[--C-:B------:R-:W-:Y:S01]  /*48a0*/  FFMA.FTZ R34, R34, c[0x0][0x23c], -R139.reuse ;  /* 0x00008f0022227a23 */ /* 0x100fe2000001088b */
[----:B------:R-:W4:Y:S01]  /*48b0*/  MUFU.EX2 R227, R15 ;  /* 0x0000000f00e37308 */ /* 0x000f220000000800 */
[----:B------:R-:W-:Y:S02]  /*48c0*/  FFMA.FTZ R35, R35, c[0x0][0x23c], -R139 ;  /* 0x00008f0023237a23 */ /* 0x000fe4000001088b */
[----:B------:R-:W-:Y:S01]  /*48d0*/  FMUL.FTZ R104, R3, R104 ;  /* 0x0000006803687220 */ /* 0x000fe20000410000 */
[----:B-1----:R-:W-:Y:S01]  /*48e0*/  LOP3.LUT R17, R173, UR8, R6, 0x96, !PT ;  /* 0x00000008ad117c12 */ /* 0x002fe2000f8e9606 */
[----:B------:R-:W-:Y:S01]  /*48f0*/  IMAD.WIDE.U32 R6, R5, -0x326172a9, RZ ;  /* 0xcd9e8d5705067825 */ /* 0x000fe200078e00ff */
[----:B---3--:R-:W-:Y:S03]  /*4900*/  F2FP.BF16.PACK_AB R173, R243, R244 ;  /* 0x000000f4f3ad723e */ /* 0x008fe600000010ff */
[----:B------:R-:W-:Y:S01]  /*4910*/  IMAD.WIDE.U32 R190, R17, -0x326172a9, RZ ;  /* 0xcd9e8d5711be7825 */ /* 0x000fe200078e00ff */
[----:B------:R-:W-:Y:S01]  /*4920*/  LOP3.LUT R8, R193, UR7, R6, 0x96, !PT ;  /* 0x00000007c1087c12 */ /* 0x000fe2000f8e9606 */
[----:B------:R1:W-:Y:S01]  /*4930*/  MUFU.EX2 R225, R21 ;  /* 0x0000001500e17308 */ /* 0x0003e20000000800 */
[----:B------:R-:W-:Y:S01]  /*4940*/  LOP3.LUT R7, R7, UR9, R18, 0x96, !PT ;  /* 0x0000000907077c12 */ /* 0x000fe2000f8e9612 */
[----:B------:R-:W-:Y:S04]  /*4950*/  IMAD.WIDE.U32 R4, R4, -0x326172a9, RZ ;  /* 0xcd9e8d5704047825 */ /* 0x000fe800078e00ff */
[----:B------:R-:W-:Y:S01]  /*4960*/  IMAD.WIDE.U32 R194, R8, -0x2daee0ad, RZ ;  /* 0xd2511f5308c27825 */ /* 0x000fe200078e00ff */
[----:B------:R-:W-:Y:S02]  /*4970*/  LOP3.LUT R0, R191, UR7, R4, 0x96, !PT ;  /* 0x00000007bf007c12 */ /* 0x000fe4000f8e9604 */
[----:B------:R-:W-:Y:S01]  /*4980*/  LOP3.LUT R5, R5, UR9, R16, 0x96, !PT ;  /* 0x0000000905057c12 */ /* 0x000fe2000f8e9610 */
[----:B------:R-:W-:Y:S01]  /*4990*/  IMAD.WIDE.U32 R6, R7, -0x2daee0ad, RZ ;  /* 0xd2511f5307067825 */ /* 0x000fe200078e00ff */
[----:B------:R-:W-:Y:S01]  /*49a0*/  MUFU.EX2 R221, R22 ;  /* 0x0000001600dd7308 */ /* 0x000fe20000000800 */
[----:B----4-:R-:W-:Y:S02]  /*49b0*/  F2FP.BF16.PACK_AB R183, R227, R228 ;  /* 0x000000e4e3b7723e */ /* 0x010fe400000010ff */
        /* <DEDUP_REMOVED lines=8> */
[----:B------:R-:W-:Y:S04]  /*4a40*/  IMAD.WIDE.U32 R6, R6, -0x326172a9, RZ ;  /* 0xcd9e8d5706067825 */ /* 0x000fe800078e00ff */
[----:B------:R-:W-:Y:S01]  /*4a50*/  IMAD.WIDE.U32 R186, R172, -0x326172a9, RZ ;  /* 0xcd9e8d57acba7825 */ /* 0x000fe200078e00ff */
[----:B------:R-:W-:Y:S01]  /*4a60*/  LOP3.LUT R9, R6, 0xffff, RZ, 0xc0, !PT ;  /* 0x0000ffff06097812 */ /* 0x000fe200078ec0ff */
[----:B------:R-:W-:Y:S01]  /*4a70*/  MUFU.EX2 R201, R34 ;  /* 0x0000002200c97308 */ /* 0x000fe20000000800 */
[--C-:B------:R-:W-:Y:S01]  /*4a80*/  SHF.R.U32.HI R8, RZ, 0x10, R6.reuse ;  /* 0x00000010ff087819 */ /* 0x100fe20000011606 */
[----:B------:R-:W-:Y:S01]  /*4a90*/  IMAD.WIDE.U32 R4, R4, -0x326172a9, RZ ;  /* 0xcd9e8d5704047825 */ /* 0x000fe200078e00ff */
[----:B------:R-:W-:Y:S02]  /*4aa0*/  LOP3.LUT R17, R6, 0xff, RZ, 0xc0, !PT ;  /* 0x000000ff06117812 */ /* 0x000fe400078ec0ff */
[----:B------:R-:W-:Y:S01]  /*4ab0*/  SHF.R.U32.HI R16, RZ, 0x18, R6 ;  /* 0x00000018ff107819 */ /* 0x000fe20000011606 */
[----:B-1----:R-:W-:Y:S01]  /*4ac0*/  FMUL.FTZ R21, R3, R157 ;  /* 0x0000009d03157220 */ /* 0x002fe20000410000 */
[----:B------:R-:W-:Y:S01]  /*4ad0*/  LOP3.LUT R6, R7, UR15, R188, 0x96, !PT ;  /* 0x0000000f07067c12 */ /* 0x000fe2000f8e96bc */
[----:B------:R-:W-:Y:S01]  /*4ae0*/  FMUL.FTZ R105, R3, R105 ;  /* 0x0000006903697220 */ /* 0x000fe20000410000 */
[----:B------:R-:W-:Y:S01]  /*4af0*/  LOP3.LUT R0, R5, UR15, R186, 0x96, !PT ;  /* 0x0000000f05007c12 */ /* 0x000fe2000f8e96ba */
[----:B------:R-:W-:Y:S01]  /*4b00*/  MUFU.EX2 R200, R35 ;  /* 0x0000002300c87308 */ /* 0x000fe20000000800 */
[C---:B------:R-:W-:Y:S01]  /*4b10*/  LOP3.LUT R7, R4.reuse, 0xffff, RZ, 0xc0, !PT ;  /* 0x0000ffff04077812 */ /* 0x040fe200078ec0ff */
[C---:B------:R-:W-:Y:S01]  /*4b20*/  FMUL.FTZ R108, R133.reuse, R108 ;  /* 0x0000006c856c7220 */ /* 0x040fe20000410000 */
[--C-:B------:R-:W-:Y:S01]  /*4b30*/  SHF.R.U32.HI R12, RZ, 0x18, R4.reuse ;  /* 0x00000018ff0c7819 */ /* 0x100fe20000011604 */
[C---:B------:R-:W-:Y:S01]  /*4b40*/  FMUL.FTZ R109, R133.reuse, R109 ;  /* 0x0000006d856d7220 */ /* 0x040fe20000410000 */
[----:B------:R-:W-:Y:S01]  /*4b50*/  LOP3.LUT R11, R4, 0xff, RZ, 0xc0, !PT ;  /* 0x000000ff040b7812 */ /* 0x000fe200078ec0ff */
[C---:B------:R-:W-:Y:S01]  /*4b60*/  FMUL.FTZ R110, R132.reuse, R110 ;  /* 0x0000006e846e7220 */ /* 0x040fe20000410000 */
[----:B------:R-:W-:Y:S01]  /*4b70*/  SHF.R.U32.HI R10, RZ, 0x10, R4 ;  /* 0x00000010ff0a7819 */ /* 0x000fe20000011604 */
[----:B------:R-:W-:Y:S01]  /*4b80*/  FMUL.FTZ R111, R132, R111 ;  /* 0x0000006f846f7220 */ /* 0x000fe20000410000 */
[----:B------:R-:W-:Y:S01]  /*4b90*/  LOP3.LUT R4, R0, 0xffff, RZ, 0xc0, !PT ;  /* 0x0000ffff00047812 */ /* 0x000fe200078ec0ff */
[C---:B------:R-:W-:Y:S01]  /*4ba0*/  FMUL.FTZ R112, R133.reuse, R112 ;  /* 0x0000007085707220 */ /* 0x040fe20000410000 */
[----:B------:R-:W-:Y:S01]  /*4bb0*/  LOP3.LUT R8, R8, 0xff, RZ, 0xc0, !PT ;  /* 0x000000ff08087812 */ /* 0x000fe200078ec0ff */
[----:B------:R-:W-:Y:S01]  /*4bc0*/  FMUL.FTZ R113, R133, R113 ;  /* 0x0000007185717220 */ /* 0x000fe20000410000 */
[----:B------:R-:W-:Y:S01]  /*4bd0*/  SHF.R.U32.HI R5, RZ, 0x8, R7 ;  /* 0x00000008ff057819 */ /* 0x000fe20000011607 */
[----:B------:R-:W-:Y:S01]  /*4be0*/  FMUL.FTZ R114, R132, R114 ;  /* 0x0000007284727220 */ /* 0x000fe20000410000 */
[----:B------:R-:W-:Y:S01]  /*4bf0*/  PRMT R16, R8, 0x5410, R16 ;  /* 0x0000541008107816 */ /* 0x000fe20000000010 */
[----:B------:R-:W-:Y:S01]  /*4c00*/  FMUL.FTZ R115, R132, R115 ;  /* 0x0000007384737220 */ /* 0x000fe20000410000 */
[----:B------:R-:W-:Y:S01]  /*4c10*/  PRMT R18, R11, 0x5410, R5 ;  /* 0x000054100b127816 */ /* 0x000fe20000000005 */
[--C-:B------:R-:W-:Y:S01]  /*4c20*/  FFMA.FTZ R24, R24, c[0x0][0x23c], -R184.reuse ;  /* 0x00008f0018187a23 */ /* 0x100fe200000108b8 */
[----:B------:R-:W-:Y:S01]  /*4c30*/  LOP3.LUT R8, R0, 0xff, RZ, 0xc0, !PT ;  /* 0x000000ff00087812 */ /* 0x000fe200078ec0ff */
[--C-:B------:R-:W-:Y:S01]  /*4c40*/  HSET2.LE.AND R175, R16, R251.reuse, PT ;  /* 0x000000fb10af7233 */ /* 0x100fe20003803000 */
[----:B------:R-:W-:Y:S01]  /*4c50*/  SHF.R.U32.HI R9, RZ, 0x8, R9 ;  /* 0x00000008ff097819 */ /* 0x000fe20000011609 */
[----:B------:R-:W-:Y:S01]  /*4c60*/  FMUL.FTZ R16, R133, R152 ;  /* 0x0000009885107220 */ /* 0x000fe20000410000 */
[----:B------:R-:W-:Y:S01]  /*4c70*/  LOP3.LUT R5, R6, 0xffff, RZ, 0xc0, !PT ;  /* 0x0000ffff06057812 */ /* 0x000fe200078ec0ff */
[----:B------:R-:W-:Y:S01]  /*4c80*/  FFMA.FTZ R25, R25, c[0x0][0x23c], -R184 ;  /* 0x00008f0019197a23 */ /* 0x000fe200000108b8 */
[----:B------:R-:W-:Y:S01]  /*4c90*/  SHF.R.U32.HI R7, RZ, 0x10, R6 ;  /* 0x00000010ff077819 */ /* 0x000fe20000011606 */
[--C-:B------:R-:W-:Y:S01]  /*4ca0*/  FFMA.FTZ R26, R26, c[0x0][0x23c], -R185.reuse ;  /* 0x00008f001a1a7a23 */ /* 0x100fe200000108b9 */
[----:B------:R-:W-:Y:S01]  /*4cb0*/  SHF.R.U32.HI R4, RZ, 0x8, R4 ;  /* 0x00000008ff047819 */ /* 0x000fe20000011604 */
[----:B------:R-:W-:Y:S01]  /*4cc0*/  FFMA.FTZ R27, R27, c[0x0][0x23c], -R185 ;  /* 0x00008f001b1b7a23 */ /* 0x000fe200000108b9 */
[----:B------:R-:W-:Y:S01]  /*4cd0*/  PRMT R17, R17, 0x5410, R9 ;  /* 0x0000541011117816 */ /* 0x000fe20000000009 */
[----:B------:R1:W-:Y:S01]  /*4ce0*/  MUFU.EX2 R198, R25 ;  /* 0x0000001900c67308 */ /* 0x0003e20000000800 */
[----:B------:R-:W-:Y:S01]  /*4cf0*/  LOP3.LUT R11, R10, 0xff, RZ, 0xc0, !PT ;  /* 0x000000ff0a0b7812 */ /* 0x000fe200078ec0ff */
[C---:B------:R-:W-:Y:S01]  /*4d00*/  FMUL.FTZ R120, R133.reuse, R120 ;  /* 0x0000007885787220 */ /* 0x040fe20000410000 */
[----:B------:R-:W-:Y:S01]  /*4d10*/  LOP3.LUT R10, R6, 0xff, RZ, 0xc0, !PT ;  /* 0x000000ff060a7812 */ /* 0x000fe200078ec0ff */
[--C-:B------:R-:W-:Y:S01]  /*4d20*/  HSET2.LE.AND R174, R17, R251.reuse, PT ;  /* 0x000000fb11ae7233 */ /* 0x100fe20003803000 */
[----:B------:R-:W-:Y:S01]  /*4d30*/  PRMT R8, R8, 0x5410, R4 ;  /* 0x0000541008087816 */ /* 0x000fe20000000004 */
[C---:B------:R-:W-:Y:S01]  /*4d40*/  FMUL.FTZ R17, R133.reuse, R153 ;  /* 0x0000009985117220 */ /* 0x040fe20000410000 */
[----:B------:R-:W-:Y:S01]  /*4d50*/  SHF.R.U32.HI R4, RZ, 0x10, R0 ;  /* 0x00000010ff047819 */ /* 0x000fe20000011600 */
[----:B------:R-:W-:Y:S01]  /*4d60*/  FMUL.FTZ R121, R133, R121 ;  /* 0x0000007985797220 */ /* 0x000fe20000410000 */
[----:B------:R-:W-:Y:S01]  /*4d70*/  SHF.R.U32.HI R9, RZ, 0x18, R6 ;  /* 0x00000018ff097819 */ /* 0x000fe20000011606 */
[--C-:B------:R-:W-:Y:S01]  /*4d80*/  HSET2.LE.AND R180, R8, R251.reuse, PT ;  /* 0x000000fb08b47233 */ /* 0x100fe20003803000 */
[----:B------:R-:W-:Y:S01]  /*4d90*/  SHF.R.U32.HI R6, RZ, 0x8, R5 ;  /* 0x00000008ff067819 */ /* 0x000fe20000011605 */
[--C-:B------:R-:W-:Y:S01]  /*4da0*/  HSET2.LE.AND R8, R18, R251.reuse, PT ;  /* 0x000000fb12087233 */ /* 0x100fe20003803000 */
[----:B------:R-:W-:Y:S01]  /*4db0*/  LOP3.LUT R5, R7, 0xff, RZ, 0xc0, !PT ;  /* 0x000000ff07057812 */ /* 0x000fe200078ec0ff */
[----:B------:R-:W-:Y:S01]  /*4dc0*/  FMUL.FTZ R18, R132, R154 ;  /* 0x0000009a84127220 */ /* 0x000fe20000410000 */
[----:B------:R-:W-:Y:S01]  /*4dd0*/  SHF.R.U32.HI R7, RZ, 0x18, R0 ;  /* 0x00000018ff077819 */ /* 0x000fe20000011600 */
[----:B------:R-:W-:Y:S01]  /*4de0*/  FADD.FTZ R0, -R2, R138 ;  /* 0x0000008a02007221 */ /* 0x000fe20000010100 */
[----:B------:R-:W-:Y:S01]  /*4df0*/  PRMT R10, R10, 0x5410, R6 ;  /* 0x000054100a0a7816 */ /* 0x000fe20000000006 */
[----:B------:R3:W-:Y:S01]  /*4e00*/  MUFU.EX2 R197, R26 ;  /* 0x0000001a00c57308 */ /* 0x0007e20000000800 */
[----:B------:R-:W-:Y:S01]  /*4e10*/  LOP3.LUT R6, R4, 0xff, RZ, 0xc0, !PT ;  /* 0x000000ff04067812 */ /* 0x000fe200078ec0ff */
[----:B------:R-:W-:Y:S01]  /*4e20*/  FMUL.FTZ R0, R0, c[0x0][0x23c] ;  /* 0x00008f0000007a20 */ /* 0x000fe20000410000 */
[----:B------:R-:W-:Y:S01]  /*4e30*/  PRMT R9, R5, 0x5410, R9 ;  /* 0x0000541005097816 */ /* 0x000fe20000000009 */
[----:B------:R-:W-:Y:S01]  /*4e40*/  FMUL.FTZ R122, R132, R122 ;  /* 0x0000007a847a7220 */ /* 0x000fe20000410000 */
[----:B------:R-:W-:Y:S01]  /*4e50*/  PRMT R6, R6, 0x5410, R7 ;  /* 0x0000541006067816 */ /* 0x000fe20000000007 */
[----:B-1----:R-:W-:Y:S01]  /*4e60*/  FMUL.FTZ R25, R133, R169 ;  /* 0x000000a985197220 */ /* 0x002fe20000410000 */
[----:B------:R-:W-:Y:S01]  /*4e70*/  F2FP.BF16.PACK_AB R4, R250, R249 ;  /* 0x000000f9fa04723e */ /* 0x000fe200000010ff */
[----:B------:R-:W-:Y:S01]  /*4e80*/  FMUL.FTZ R123, R132, R123 ;  /* 0x0000007b847b7220 */ /* 0x000fe20000410000 */
[----:B------:R-:W-:Y:S01]  /*4e90*/  F2FP.BF16.PACK_AB R5, R248, R247 ;  /* 0x000000f7f805723e */ /* 0x000fe200000010ff */
[----:B------:R-:W1:Y:S01]  /*4ea0*/  MUFU.EX2 R0, R0 ;  /* 0x0000000000007308 */ /* 0x000e620000000800 */
[----:B------:R-:W-:Y:S01]  /*4eb0*/  LOP3.LUT R174, R174, R4, RZ, 0xc0, !PT ;  /* 0x00000004aeae7212 */ /* 0x000fe200078ec0ff */
[--C-:B------:R-:W-:Y:S01]  /*4ec0*/  HSET2.LE.AND R4, R10, R251.reuse, PT ;  /* 0x000000fb0a047233 */ /* 0x100fe20003803000 */
[----:B------:R-:W-:Y:S01]  /*4ed0*/  LOP3.LUT R175, R175, R5, RZ, 0xc0, !PT ;  /* 0x00000005afaf7212 */ /* 0x000fe200078ec0ff */
[--C-:B------:R-:W-:Y:S01]  /*4ee0*/  HSET2.LE.AND R5, R9, R251.reuse, PT ;  /* 0x000000fb09057233 */ /* 0x100fe20003803000 */
[----:B------:R-:W-:Y:S01]  /*4ef0*/  F2FP.BF16.PACK_AB R172, R245, R246 ;  /* 0x000000f6f5ac723e */ /* 0x000fe200000010ff */
[--C-:B------:R-:W-:Y:S01]  /*4f00*/  HSET2.LE.AND R181, R6, R251.reuse, PT ;  /* 0x000000fb06b57233 */ /* 0x100fe20003803000 */
[----:B------:R-:W-:Y:S01]  /*4f10*/  F2FP.BF16.PACK_AB R6, R237, R242 ;  /* 0x000000f2ed06723e */ /* 0x000fe200000010ff */
[----:B------:R-:W-:Y:S01]  /*4f20*/  FMUL.FTZ R128, R133, R128 ;  /* 0x0000008085807220 */ /* 0x000fe20000410000 */
[----:B------:R-:W-:Y:S01]  /*4f30*/  F2FP.BF16.PACK_AB R7, R235, R236 ;  /* 0x000000eceb07723e */ /* 0x000fe200000010ff */
[C---:B------:R-:W-:Y:S01]  /*4f40*/  FMUL.FTZ R129, R133.reuse, R129 ;  /* 0x0000008185817220 */ /* 0x040fe20000410000 */
[----:B------:R-:W-:Y:S01]  /*4f50*/  LOP3.LUT R172, R4, R172, RZ, 0xc0, !PT ;  /* 0x000000ac04ac7212 */ /* 0x000fe200078ec0ff */
[----:B------:R-:W-:Y:S01]  /*4f60*/  FMUL.FTZ R4, R133, R140 ;  /* 0x0000008c85047220 */ /* 0x000fe20000410000 */
[----:B------:R-:W-:Y:S01]  /*4f70*/  LOP3.LUT R173, R5, R173, RZ, 0xc0, !PT ;  /* 0x000000ad05ad7212 */ /* 0x000fe200078ec0ff */
[----:B------:R-:W-:Y:S01]  /*4f80*/  FMUL.FTZ R5, R133, R141 ;  /* 0x0000008d85057220 */ /* 0x000fe20000410000 */
[----:B------:R-:W-:Y:S01]  /*4f90*/  LOP3.LUT R180, R180, R6, RZ, 0xc0, !PT ;  /* 0x00000006b4b47212 */ /* 0x000fe200078ec0ff */
[C---:B------:R-:W-:Y:S01]  /*4fa0*/  FMUL.FTZ R6, R132.reuse, R142 ;  /* 0x0000008e84067220 */ /* 0x040fe20000410000 */
[----:B------:R-:W-:Y:S01]  /*4fb0*/  LOP3.LUT R181, R181, R7, RZ, 0xc0, !PT ;  /* 0x00000007b5b57212 */ /* 0x000fe200078ec0ff */
[C---:B------:R-:W-:Y:S01]  /*4fc0*/  FMUL.FTZ R7, R132.reuse, R143 ;  /* 0x0000008f84077220 */ /* 0x040fe20000410000 */
[----:B------:R-:W-:Y:S01]  /*4fd0*/  PRMT R11, R11, 0x5410, R12 ;  /* 0x000054100b0b7816 */ /* 0x000fe2000000000c */
[----:B------:R-:W4:Y:S01]  /*4fe0*/  LDSM.16.MT88.4 R140, [R206+0xa000] ;  /* 0x00a00000ce8c783b */ /* 0x000f220000004200 */
[----:B------:R-:W-:Y:S01]  /*4ff0*/  LOP3.LUT R138, R189, UR5, R192, 0x96, !PT ;  /* 0x00000005bd8a7c12 */ /* 0x000fe2000f8e96c0 */
[----:B---3--:R-:W-:Y:S01]  /*5000*/  FMUL.FTZ R26, R132, R170 ;  /* 0x000000aa841a7220 */ /* 0x008fe20000410000 */
[----:B------:R-:W-:Y:S01]  /*5010*/  LOP3.LUT R149, R187, UR5, R190, 0x96, !PT ;  /* 0x00000005bb957c12 */ /* 0x000fe2000f8e96be */
[--C-:B------:R-:W-:Y:S01]  /*5020*/  HSET2.LE.AND R9, R11, R251.reuse, PT ;  /* 0x000000fb0b097233 */ /* 0x100fe20003803000 */
[-C--:B--2---:R-:W-:Y:S01]  /*5030*/  HMMA.16816.F32.BF16 R4, R172, R176.reuse, R4 ;  /* 0x000000b0ac04723c */ /* 0x084fe20000041804 */
[----:B-1----:R-:W-:Y:S01]  /*5040*/  FMUL.FTZ R10, R0, R146 ;  /* 0x00000092000a7220 */ /* 0x002fe20000410000 */
[----:B------:R-:W-:Y:S01]  /*5050*/  LOP3.LUT R182, R8, R182, RZ, 0xc0, !PT ;  /* 0x000000b608b67212 */ /* 0x000fe200078ec0ff */
[----:B------:R-:W-:Y:S01]  /*5060*/  FMUL.FTZ R8, R3, R144 ;  /* 0x0000009003087220 */ /* 0x000fe20000410000 */
[----:B------:R-:W-:Y:S01]  /*5070*/  LOP3.LUT R183, R9, R183, RZ, 0xc0, !PT ;  /* 0x000000b709b77212 */ /* 0x000fe200078ec0ff */
[C---:B------:R-:W-:Y:S01]  /*5080*/  FMUL.FTZ R9, R3.reuse, R145 ;  /* 0x0000009103097220 */ /* 0x040fe20000410000 */
[----:B------:R-:W-:Y:S01]  /*5090*/  LDSM.16.MT88.4 R188, [R208+0xb800] ;  /* 0x00b80000d0bc783b */ /* 0x000fe20000004200 */
[C---:B------:R-:W-:Y:S01]  /*50a0*/  FMUL.FTZ R11, R0.reuse, R147 ;  /* 0x00000093000b7220 */ /* 0x040fe20000410000 */
[----:B------:R-:W-:Y:S01]  /*50b0*/  MUFU.EX2 R199, R24 ;  /* 0x0000001800c77308 */ /* 0x000fe20000000800 */
[C---:B------:R-:W-:Y:S03]  /*50c0*/  FMUL.FTZ R22, R0.reuse, R158 ;  /* 0x0000009e00167220 */ /* 0x040fe60000410000 */
[C---:B------:R-:W-:Y:S02]  /*50d0*/  FMUL.FTZ R23, R0.reuse, R159 ;  /* 0x0000009f00177220 */ /* 0x040fe40000410000 */
[C---:B------:R-:W-:Y:S01]  /*50e0*/  HMMA.16816.F32.BF16 R8, R180.reuse, R176, R8 ;  /* 0x000000b0b408723c */ /* 0x040fe20000041808 */
[----:B------:R-:W-:Y:S01]  /*50f0*/  FMUL.FTZ R12, R3, R148 ;  /* 0x00000094030c7220 */ /* 0x000fe20000410000 */
[----:B------:R-:W1:Y:S01]  /*5100*/  LDSM.16.MT88.4 R144, [R209+0xa000] ;  /* 0x00a00000d190783b */ /* 0x000e620000004200 */
[C---:B------:R-:W-:Y:S02]  /*5110*/  FMUL.FTZ R14, R0.reuse, R150 ;  /* 0x00000096000e7220 */ /* 0x040fe40000410000 */
[C---:B------:R-:W-:Y:S02]  /*5120*/  FMUL.FTZ R15, R0.reuse, R151 ;  /* 0x00000097000f7220 */ /* 0x040fe40000410000 */
[C---:B------:R-:W-:Y:S02]  /*5130*/  FMUL.FTZ R34, R0.reuse, R162 ;  /* 0x000000a200227220 */ /* 0x040fe40000410000 */
[C---:B------:R-:W-:Y:S03]  /*5140*/  FMUL.FTZ R35, R0.reuse, R163 ;  /* 0x000000a300237220 */ /* 0x040fe60000410000 */
[-C--:B------:R-:W-:Y:S01]  /*5150*/  HMMA.16816.F32.BF16 R12, R180, R178.reuse, R12 ;  /* 0x000000b2b40c723c */ /* 0x080fe2000004180c */
[C---:B------:R-:W-:Y:S02]  /*5160*/  FMUL.FTZ R42, R0.reuse, R42 ;  /* 0x0000002a002a7220 */ /* 0x040fe40000410000 */
[C---:B------:R-:W-:Y:S02]  /*5170*/  FMUL.FTZ R43, R0.reuse, R43 ;  /* 0x0000002b002b7220 */ /* 0x040fe40000410000 */
[C---:B------:R-:W-:Y:S02]  /*5180*/  FMUL.FTZ R46, R0.reuse, R46 ;  /* 0x0000002e002e7220 */ /* 0x040fe40000410000 */
[C---:B------:R-:W-:Y:S01]  /*5190*/  FMUL.FTZ R47, R0.reuse, R47 ;  /* 0x0000002f002f7220 */ /* 0x040fe20000410000 */
[C---:B------:R-:W-:Y:S01]  /*51a0*/  HMMA.16816.F32.BF16 R16, R172.reuse, R178, R16 ;  /* 0x000000b2ac10723c */ /* 0x040fe20000041810 */
[C---:B------:R-:W-:Y:S03]  /*51b0*/  FMUL.FTZ R58, R0.reuse, R58 ;  /* 0x0000003a003a7220 */ /* 0x040fe60000410000 */
[C---:B------:R-:W-:Y:S02]  /*51c0*/  FMUL.FTZ R59, R0.reuse, R59 ;  /* 0x0000003b003b7220 */ /* 0x040fe40000410000 */
[----:B------:R-:W-:Y:S01]  /*51d0*/  FMUL.FTZ R62, R0, R62 ;  /* 0x0000003e003e7220 */ /* 0x000fe20000410000 */
[----:B------:R-:W-:Y:S01]  /*51e0*/  F2FP.BF16.PACK_AB R179, R200, R201 ;  /* 0x000000c9c8b3723e */ /* 0x000fe200000010ff */
        /* <DEDUP_REMOVED lines=13> */
[----:B------:R-:W2:Y:S03]  /*52c0*/  LDSM.16.MT88.4 R140, [R208+0xa000] ;  /* 0x00a00000d08c783b */ /* 0x000ea60000004200 */
[C---:B------:R-:W-:Y:S02]  /*52d0*/  FMUL.FTZ R106, R0.reuse, R106 ;  /* 0x0000006a006a7220 */ /* 0x040fe40000410000 */
[----:B------:R-:W-:Y:S02]  /*52e0*/  FMUL.FTZ R107, R0, R107 ;  /* 0x0000006b006b7220 */ /* 0x000fe40000410000 */
[-C--:B-1----:R-:W-:Y:S01]  /*52f0*/  HMMA.16816.F32.BF16 R52, R172, R144.reuse, R52 ;  /* 0x00000090ac34723c */ /* 0x082fe20000041834 */
[--C-:B------:R-:W-:Y:S03]  /*5300*/  FFMA.FTZ R150, R28, c[0x0][0x23c], -R184.reuse ;  /* 0x00008f001c967a23 */ /* 0x100fe600000108b8 */
[----:B------:R-:W-:Y:S01]  /*5310*/  FFMA.FTZ R184, R29, c[0x0][0x23c], -R184 ;  /* 0x00008f001db87a23 */ /* 0x000fe200000108b8 */
[----:B------:R-:W-:Y:S01]  /*5320*/  MUFU.EX2 R195, R150 ;  /* 0x0000009600c37308 */ /* 0x000fe20000000800 */
[----:B------:R-:W-:Y:S02]  /*5330*/  FMUL.FTZ R29, R3, R165 ;  /* 0x000000a5031d7220 */ /* 0x000fe40000410000 */
[C---:B------:R-:W-:Y:S01]  /*5340*/  HMMA.16816.F32.BF16 R56, R180.reuse, R144, R56 ;  /* 0x00000090b438723c */ /* 0x040fe20000041838 */
[C---:B------:R-:W-:Y:S03]  /*5350*/  FMUL.FTZ R130, R132.reuse, R130 ;  /* 0x0000008284827220 */ /* 0x040fe60000410000 */
[----:B------:R-:W-:Y:S02]  /*5360*/  FMUL.FTZ R131, R132, R131 ;  /* 0x0000008384837220 */ /* 0x000fe40000410000 */
[--C-:B------:R-:W-:Y:S02]  /*5370*/  FFMA.FTZ R20, R20, c[0x0][0x23c], -R137.reuse ;  /* 0x00008f0014147a23 */ /* 0x100fe40000010889 */
[-C--:B------:R-:W-:Y:S01]  /*5380*/  HMMA.16816.F32.BF16 R60, R180, R146.reuse, R60 ;  /* 0x00000092b43c723c */ /* 0x080fe2000004183c */
[--C-:B------:R-:W-:Y:S01]  /*5390*/  FFMA.FTZ R32, R32, c[0x0][0x23c], -R137.reuse ;  /* 0x00008f0020207a23 */ /* 0x100fe20000010889 */
[----:B------:R1:W-:Y:S02]  /*53a0*/  MUFU.EX2 R226, R20 ;  /* 0x0000001400e27308 */ /* 0x0003e40000000800 */
[----:B------:R-:W-:Y:S02]  /*53b0*/  FFMA.FTZ R137, R33, c[0x0][0x23c], -R137 ;  /* 0x00008f0021897a23 */ /* 0x000fe40000010889 */
[C---:B------:R-:W-:Y:S02]  /*53c0*/  FMUL.FTZ R116, R3.reuse, R116 ;  /* 0x0000007403747220 */ /* 0x040fe40000410000 */
[C---:B------:R-:W-:Y:S01]  /*53d0*/  HMMA.16816.F32.BF16 R64, R172.reuse, R146, R64 ;  /* 0x00000092ac40723c */ /* 0x040fe20000041840 */
[----:B------:R-:W3:Y:S03]  /*53e0*/  LDSM.16.MT88.4 R144, [R204+0xb000] ;  /* 0x00b00000cc90783b */ /* 0x000ee60000004200 */
[----:B------:R4:W-:Y:S01]  /*53f0*/  MUFU.EX2 R203, R32 ;  /* 0x0000002000cb7308 */ /* 0x0009e20000000800 */
[C---:B------:R-:W-:Y:S02]  /*5400*/  FMUL.FTZ R117, R3.reuse, R117 ;  /* 0x0000007503757220 */ /* 0x040fe40000410000 */
[C---:B------:R-:W-:Y:S01]  /*5410*/  FMUL.FTZ R118, R0.reuse, R118 ;  /* 0x0000007600767220 */ /* 0x040fe20000410000 */
[-C--:B--2---:R-:W-:Y:S01]  /*5420*/  HMMA.16816.F32.BF16 R68, R172, R140.reuse, R68 ;  /* 0x0000008cac44723c */ /* 0x084fe20000041844 */
[C---:B------:R-:W-:Y:S03]  /*5430*/  FMUL.FTZ R119, R0.reuse, R119 ;  /* 0x0000007700777220 */ /* 0x040fe60000410000 */
[C---:B------:R-:W-:Y:S02]  /*5440*/  FMUL.FTZ R124, R3.reuse, R124 ;  /* 0x0000007c037c7220 */ /* 0x040fe40000410000 */
[----:B------:R2:W-:Y:S01]  /*5450*/  MUFU.EX2 R202, R137 ;  /* 0x0000008900ca7308 */ /* 0x0005e20000000800 */
[C---:B------:R-:W-:Y:S01]  /*5460*/  FMUL.FTZ R125, R3.reuse, R125 ;  /* 0x0000007d037d7220 */ /* 0x040fe20000410000 */
[C---:B------:R-:W-:Y:S01]  /*5470*/  HMMA.16816.F32.BF16 R72, R180.reuse, R140, R72 ;  /* 0x0000008cb448723c */ /* 0x040fe20000041848 */
[----:B-1----:R-:W-:Y:S03]  /*5480*/  FMUL.FTZ R20, R3, R156 ;  /* 0x0000009c03147220 */ /* 0x002fe60000410000 */
[C---:B------:R-:W-:Y:S02]  /*5490*/  FMUL.FTZ R126, R0.reuse, R126 ;  /* 0x0000007e007e7220 */ /* 0x040fe40000410000 */
[----:B------:R-:W-:Y:S02]  /*54a0*/  FMUL.FTZ R127, R0, R127 ;  /* 0x0000007f007f7220 */ /* 0x000fe40000410000 */
[-C--:B------:R-:W-:Y:S01]  /*54b0*/  HMMA.16816.F32.BF16 R76, R180, R142.reuse, R76 ;  /* 0x0000008eb44c723c */ /* 0x080fe2000004184c */
[----:B----4-:R-:W-:Y:S07]  /*54c0*/  IMAD.WIDE.U32 R32, R138, -0x2daee0ad, RZ ;  /* 0xd2511f538a207825 */ /* 0x010fee00078e00ff */
[C---:B------:R-:W-:Y:S01]  /*54d0*/  HMMA.16816.F32.BF16 R80, R172.reuse, R142, R80 ;  /* 0x0000008eac50723c */ /* 0x040fe20000041850 */
[----:B------:R-:W1:Y:S03]  /*54e0*/  LDSM.16.MT88.4 R140, [R206+0xb000] ;  /* 0x00b00000ce8c783b */ /* 0x000e660000004200 */
[----:B------:R-:W-:Y:S01]  /*54f0*/  LOP3.LUT R154, R32, 0xff, RZ, 0xc0, !PT ;  /* 0x000000ff209a7812 */ /* 0x000fe200078ec0ff */
[----:B------:R-:W-:Y:S01]  /*5500*/  IMAD.WIDE.U32 R138, R149, -0x2daee0ad, RZ ;  /* 0xd2511f53958a7825 */ /* 0x000fe200078e00ff */
[--C-:B------:R-:W-:Y:S02]  /*5510*/  SHF.R.U32.HI R155, RZ, 0x10, R32.reuse ;  /* 0x00000010ff9b7819 */ /* 0x100fe40000011620 */
[-C--:B---3--:R-:W-:Y:S01]  /*5520*/  HMMA.16816.F32.BF16 R84, R172, R144.reuse, R84 ;  /* 0x00000090ac54723c */ /* 0x088fe20000041854 */
[----:B------:R-:W-:Y:S03]  /*5530*/  SHF.R.U32.HI R156, RZ, 0x18, R32 ;  /* 0x00000018ff9c7819 */ /* 0x000fe60000011620 */
[----:B------:R-:W-:Y:S02]  /*5540*/  LOP3.LUT R153, R138, 0xff, RZ, 0xc0, !PT ;  /* 0x000000ff8a997812 */ /* 0x000fe400078ec0ff */
[----:B------:R-:W-:Y:S02]  /*5550*/  SHF.R.U32.HI R152, RZ, 0x18, R138 ;  /* 0x00000018ff987819 */ /* 0x000fe4000001168a */
[C---:B------:R-:W-:Y:S01]  /*5560*/  HMMA.16816.F32.BF16 R88, R180.reuse, R144, R88 ;  /* 0x00000090b458723c */ /* 0x040fe20000041858 */
[----:B------:R-:W-:Y:S02]  /*5570*/  LOP3.LUT R148, R33, UR14, R194, 0x96, !PT ;  /* 0x0000000e21947c12 */ /* 0x000fe4000f8e96c2 */
[----:B------:R-:W-:Y:S01]  /*5580*/  MUFU.EX2 R194, R184 ;  /* 0x000000b800c27308 */ /* 0x000fe20000000800 */
[----:B------:R-:W-:Y:S01]  /*5590*/  LOP3.LUT R151, R32, 0xffff, RZ, 0xc0, !PT ;  /* 0x0000ffff20977812 */ /* 0x000fe200078ec0ff */
[C---:B------:R-:W-:Y:S01]  /*55a0*/  FMUL.FTZ R32, R3.reuse, R160 ;  /* 0x000000a003207220 */ /* 0x040fe20000410000 */
[----:B------:R-:W-:Y:S01]  /*55b0*/  LOP3.LUT R28, R148, 0xffff, RZ, 0xc0, !PT ;  /* 0x0000ffff941c7812 */ /* 0x000fe200078ec0ff */
[----:B------:R-:W-:Y:S01]  /*55c0*/  FMUL.FTZ R33, R3, R161 ;  /* 0x000000a103217220 */ /* 0x000fe20000410000 */
[-C--:B------:R-:W-:Y:S01]  /*55d0*/  HMMA.16816.F32.BF16 R92, R180, R146.reuse, R92 ;  /* 0x00000092b45c723c */ /* 0x080fe2000004185c */
[----:B------:R-:W-:Y:S03]  /*55e0*/  LDSM.16.MT88.4 R160, [R209+0xa800] ;  /* 0x00a80000d1a0783b */ /* 0x000fe60000004200 */
[----:B------:R-:W-:Y:S01]  /*55f0*/  SHF.R.U32.HI R24, RZ, 0x8, R151 ;  /* 0x00000008ff187819 */ /* 0x000fe20000011697 */
[--C-:B------:R-:W-:Y:S01]  /*5600*/  FFMA.FTZ R151, R30, c[0x0][0x23c], -R185.reuse ;  /* 0x00008f001e977a23 */ /* 0x100fe200000108b9 */
[----:B--2---:R-:W-:Y:S01]  /*5610*/  LOP3.LUT R137, R139, UR14, R196, 0x96, !PT ;  /* 0x0000000e8b897c12 */ /* 0x004fe2000f8e96c4 */
[----:B------:R-:W-:Y:S01]  /*5620*/  FFMA.FTZ R185, R31, c[0x0][0x23c], -R185 ;  /* 0x00008f001fb97a23 */ /* 0x000fe200000108b9 */
[C---:B------:R-:W-:Y:S01]  /*5630*/  HMMA.16816.F32.BF16 R96, R172.reuse, R146, R96 ;  /* 0x00000092ac60723c */ /* 0x040fe20000041860 */
[----:B------:R-:W2:Y:S01]  /*5640*/  LDSM.16.MT88.4 R144, [R209+0xb000] ;  /* 0x00b00000d190783b */ /* 0x000ea20000004200 */
[----:B------:R3:W4:Y:S02]  /*5650*/  MUFU.EX2 R196, R27 ;  /* 0x0000001b00c47308 */ /* 0x0007240000000800 */
[----:B------:R-:W-:Y:S01]  /*5660*/  PRMT R178, R154, 0x5410, R24 ;  /* 0x000054109ab27816 */ /* 0x000fe20000000018 */
[C---:B------:R-:W-:Y:S01]  /*5670*/  FMUL.FTZ R24, R133.reuse, R168 ;  /* 0x000000a885187220 */ /* 0x040fe20000410000 */
[----:B------:R-:W-:Y:S01]  /*5680*/  LOP3.LUT R139, R138, 0xffff, RZ, 0xc0, !PT ;  /* 0x0000ffff8a8b7812 */ /* 0x000fe200078ec0ff */
[C---:B------:R-:W-:Y:S01]  /*5690*/  FMUL.FTZ R30, R0.reuse, R166 ;  /* 0x000000a6001e7220 */ /* 0x040fe20000410000 */
[----:B------:R-:W-:Y:S01]  /*56a0*/  SHF.R.U32.HI R149, RZ, 0x10, R138 ;  /* 0x00000010ff957819 */ /* 0x000fe2000001168a */
[-C--:B-1----:R-:W-:Y:S03]  /*56b0*/  HMMA.16816.F32.BF16 R100, R172, R140.reuse, R100 ;  /* 0x0000008cac64723c */ /* 0x082fe60000041864 */
[----:B------:R-:W-:Y:S01]  /*56c0*/  FMUL.FTZ R31, R0, R167 ;  /* 0x000000a7001f7220 */ /* 0x000fe20000410000 */
[----:B------:R1:W-:Y:S01]  /*56d0*/  MUFU.EX2 R192, R185 ;  /* 0x000000b900c07308 */ /* 0x0003e20000000800 */
[----:B------:R-:W-:Y:S01]  /*56e0*/  SHF.R.U32.HI R138, RZ, 0x10, R148 ;  /* 0x00000010ff8a7819 */ /* 0x000fe20000011694 */
[----:B------:R-:W-:Y:S01]  /*56f0*/  FFMA.FTZ R133, R133, R234, R246 ;  /* 0x000000ea85857223 */ /* 0x000fe200000100f6 */
[----:B------:R-:W-:Y:S01]  /*5700*/  LOP3.LUT R176, R148, 0xff, RZ, 0xc0, !PT ;  /* 0x000000ff94b07812 */ /* 0x000fe200078ec0ff */
[C---:B------:R-:W-:Y:S01]  /*5710*/  HMMA.16816.F32.BF16 R20, R180.reuse, R140, R20 ;  /* 0x0000008cb414723c */ /* 0x040fe20000041814 */
[----:B------:R-:W-:Y:S03]  /*5720*/  SHF.R.U32.HI R148, RZ, 0x18, R148 ;  /* 0x00000018ff947819 */ /* 0x000fe60000011694 */
[----:B------:R-:W-:Y:S01]  /*5730*/  LOP3.LUT R138, R138, 0xff, RZ, 0xc0, !PT ;  /* 0x000000ff8a8a7812 */ /* 0x000fe200078ec0ff */
[----:B------:R-:W-:Y:S01]  /*5740*/  FFMA.FTZ R0, R0, R231, R236 ;  /* 0x000000e700007223 */ /* 0x000fe200000100ec */
[----:B------:R-:W5:Y:S02]  /*5750*/  MUFU.EX2 R193, R151 ;  /* 0x0000009700c17308 */ /* 0x000f640000000800 */
[-C--:B------:R-:W-:Y:S01]  /*5760*/  HMMA.16816.F32.BF16 R104, R180, R142.reuse, R104 ;  /* 0x0000008eb468723c */ /* 0x080fe20000041868 */
[C---:B---3--:R-:W-:Y:S02]  /*5770*/  FMUL.FTZ R27, R132.reuse, R171 ;  /* 0x000000ab841b7220 */ /* 0x048fe40000410000 */
[----:B------:R-:W-:Y:S01]  /*5780*/  LDSM.16.MT88.4 R168, [R204+0xb800] ;  /* 0x00b80000cca8783b */ /* 0x000fe20000004200 */
[----:B------:R-:W-:Y:S01]  /*5790*/  FFMA.FTZ R132, R132, R233, R244 ;  /* 0x000000e984847223 */ /* 0x000fe200000100f4 */
[----:B------:R-:W-:Y:S01]  /*57a0*/  PRMT R148, R138, 0x5410, R148 ;  /* 0x000054108a947816 */ /* 0x000fe20000000094 */
[----:B------:R-:W-:Y:S01]  /*57b0*/  FADD.FTZ R0, R235, R0 ;  /* 0x00000000eb007221 */ /* 0x000fe20000010000 */
[----:B------:R-:W-:Y:S01]  /*57c0*/  LOP3.LUT R138, R137, 0xffff, RZ, 0xc0, !PT ;  /* 0x0000ffff898a7812 */ /* 0x000fe200078ec0ff */
[C---:B------:R-:W-:Y:S01]  /*57d0*/  HMMA.16816.F32.BF16 R108, R172.reuse, R142, R108 ;  /* 0x0000008eac6c723c */ /* 0x040fe2000004186c */
[----:B------:R-:W-:Y:S02]  /*57e0*/  FADD.FTZ R132, R243, R132 ;  /* 0x00000084f3847221 */ /* 0x000fe40000010000 */
[----:B------:R-:W3:Y:S01]  /*57f0*/  LDSM.16.MT88.4 R140, [R208+0xb000] ;  /* 0x00b00000d08c783b */ /* 0x000ee20000004200 */
[--C-:B------:R-:W-:Y:S01]  /*5800*/  HSET2.LE.AND R177, R148, R251.reuse, PT ;  /* 0x000000fb94b17233 */ /* 0x100fe20003803000 */
[----:B------:R-:W-:Y:S03]  /*5810*/  FADD.FTZ R0, R228, R0 ;  /* 0x00000000e4007221 */ /* 0x000fe60000010000 */
[-C--:B--2---:R-:W-:Y:S01]  /*5820*/  HMMA.16816.F32.BF16 R112, R172, R144.reuse, R112 ;  /* 0x00000090ac70723c */ /* 0x084fe20000041870 */
[----:B------:R-:W-:Y:S02]  /*5830*/  FADD.FTZ R0, R227, R0 ;  /* 0x00000000e3007221 */ /* 0x000fe40000010000 */
[----:B-1----:R-:W-:Y:S02]  /*5840*/  LDSM.16.MT88.4 R184, [R206+0xb800] ;  /* 0x00b80000ceb8783b */ /* 0x002fe40000004200 */
[----:B------:R-:W-:Y:S03]  /*5850*/  FADD.FTZ R0, R197, R0 ;  /* 0x00000000c5007221 */ /* 0x000fe60000010000 */
[C---:B------:R-:W-:Y:S01]  /*5860*/  HMMA.16816.F32.BF16 R32, R180.reuse, R144, R32 ;  /* 0x00000090b420723c */ /* 0x040fe20000041820 */
[----:B----4-:R-:W-:Y:S06]  /*5870*/  FADD.FTZ R0, R196, R0 ;  /* 0x00000000c4007221 */ /* 0x010fec0000010000 */
[----:B------:R-:W-:Y:S01]  /*5880*/  SHF.R.U32.HI R145, RZ, 0x8, R139 ;  /* 0x00000008ff917819 */ /* 0x000fe2000001168b */
[-C--:B------:R-:W-:Y:S01]  /*5890*/  HMMA.16816.F32.BF16 R116, R180, R146.reuse, R116 ;  /* 0x00000092b474723c */ /* 0x080fe20000041874 */
[----:B------:R-:W-:Y:S03]  /*58a0*/  LOP3.LUT R144, R149, 0xff, RZ, 0xc0, !PT ;  /* 0x000000ff95907812 */ /* 0x000fe600078ec0ff */
[----:B------:R-:W-:Y:S02]  /*58b0*/  PRMT R145, R153, 0x5410, R145 ;  /* 0x0000541099917816 */ /* 0x000fe40000000091 */
[----:B------:R-:W-:Y:S01]  /*58c0*/  SHF.R.U32.HI R139, RZ, 0x8, R28 ;  /* 0x00000008ff8b7819 */ /* 0x000fe2000001161c */
[C---:B------:R-:W-:Y:S01]  /*58d0*/  FMUL.FTZ R28, R3.reuse, R164 ;  /* 0x000000a4031c7220 */ /* 0x040fe20000410000 */
[C---:B------:R-:W-:Y:S01]  /*58e0*/  HMMA.16816.F32.BF16 R120, R172.reuse, R146, R120 ;  /* 0x00000092ac78723c */ /* 0x040fe20000041878 */
[----:B------:R-:W-:Y:S03]  /*58f0*/  LDSM.16.MT88.4 R164, [R208+0xa800] ;  /* 0x00a80000d0a4783b */ /* 0x000fe60000004200 */
[----:B------:R-:W-:Y:S01]  /*5900*/  PRMT R176, R176, 0x5410, R139 ;  /* 0x00005410b0b07816 */ /* 0x000fe2000000008b */
[----:B------:R-:W-:Y:S01]  /*5910*/  FFMA.FTZ R3, R3, R232, R242 ;  /* 0x000000e803037223 */ /* 0x000fe200000100f2 */
[--C-:B------:R-:W-:Y:S02]  /*5920*/  SHF.R.U32.HI R139, RZ, 0x10, R137.reuse ;  /* 0x00000010ff8b7819 */ /* 0x100fe40000011689 */
[----:B------:R-:W-:Y:S01]  /*5930*/  LOP3.LUT R146, R155, 0xff, RZ, 0xc0, !PT ;  /* 0x000000ff9b927812 */ /* 0x000fe200078ec0ff */
[--C-:B------:R-:W-:Y:S01]  /*5940*/  HSET2.LE.AND R176, R176, R251.reuse, PT ;  /* 0x000000fbb0b07233 */ /* 0x100fe20003803000 */
[-C--:B---3--:R-:W-:Y:S02]  /*5950*/  HMMA.16816.F32.BF16 R24, R172, R140.reuse, R24 ;  /* 0x0000008cac18723c */ /* 0x088fe40000041818 */
[----:B------:R-:W-:Y:S02]  /*5960*/  PRMT R147, R144, 0x5410, R152 ;  /* 0x0000541090937816 */ /* 0x000fe40000000098 */
[----:B------:R-:W1:Y:S01]  /*5970*/  LDSM.16.MT88.4 R152, [R204+0xa800] ;  /* 0x00a80000cc98783b */ /* 0x000e620000004200 */
[----:B------:R-:W-:Y:S02]  /*5980*/  PRMT R146, R146, 0x5410, R156 ;  /* 0x0000541092927816 */ /* 0x000fe4000000009c */
[----:B------:R-:W-:Y:S01]  /*5990*/  LOP3.LUT R144, R137, 0xff, RZ, 0xc0, !PT ;  /* 0x000000ff89907812 */ /* 0x000fe200078ec0ff */
[C---:B------:R-:W-:Y:S01]  /*59a0*/  HMMA.16816.F32.BF16 R28, R180.reuse, R140, R28 ;  /* 0x0000008cb41c723c */ /* 0x040fe2000004181c */
[----:B------:R-:W-:Y:S03]  /*59b0*/  LOP3.LUT R139, R139, 0xff, RZ, 0xc0, !PT ;  /* 0x000000ff8b8b7812 */ /* 0x000fe600078ec0ff */
[----:B------:R-:W2:Y:S03]  /*59c0*/  LDSM.16.MT88.4 R156, [R206+0xa800] ;  /* 0x00a80000ce9c783b */ /* 0x000ea60000004200 */
[----:B------:R-:W-:Y:S01]  /*59d0*/  SHF.R.U32.HI R140, RZ, 0x8, R138 ;  /* 0x00000008ff8c7819 */ /* 0x000fe2000001168a */
[-C--:B------:R-:W-:Y:S01]  /*59e0*/  HMMA.16816.F32.BF16 R124, R180, R142.reuse, R124 ;  /* 0x0000008eb47c723c */ /* 0x080fe2000004187c */
[----:B------:R-:W-:Y:S03]  /*59f0*/  SHF.R.U32.HI R141, RZ, 0x18, R137 ;  /* 0x00000018ff8d7819 */ /* 0x000fe60000011689 */
[----:B------:R-:W-:Y:S02]  /*5a00*/  F2FP.BF16.PACK_AB R137, R225, R226 ;  /* 0x000000e2e189723e */ /* 0x000fe400000010ff */
[----:B------:R-:W-:Y:S01]  /*5a10*/  F2FP.BF16.PACK_AB R138, R224, R221 ;  /* 0x000000dde08a723e */ /* 0x000fe200000010ff */
[--C-:B------:R-:W-:Y:S01]  /*5a20*/  HSET2.LE.AND R182, R145, R251.reuse, PT ;  /* 0x000000fb91b67233 */ /* 0x100fe20003803000 */
[----:B------:R-:W-:Y:S01]  /*5a30*/  HMMA.16816.F32.BF16 R128, R172, R142, R128 ;  /* 0x0000008eac80723c */ /* 0x000fe20000041880 */
[----:B------:R-:W-:Y:S01]  /*5a40*/  PRMT R140, R144, 0x5410, R140 ;  /* 0x00005410908c7816 */ /* 0x000fe2000000008c */
[----:B------:R-:W3:Y:S02]  /*5a50*/  LDSM.16.MT88.4 R172, [R209+0xb800] ;  /* 0x00b80000d1ac783b */ /* 0x000ee40000004200 */
[----:B------:R-:W-:Y:S01]  /*5a60*/  LOP3.LUT R176, R176, R137, RZ, 0xc0, !PT ;  /* 0x00000089b0b07212 */ /* 0x000fe200078ec0ff */
[--C-:B------:R-:W-:Y:S01]  /*5a70*/  HSET2.LE.AND R137, R178, R251.reuse, PT ;  /* 0x000000fbb2897233 */ /* 0x100fe20003803000 */
[----:B------:R-:W-:Y:S01]  /*5a80*/  LOP3.LUT R177, R177, R138, RZ, 0xc0, !PT ;  /* 0x0000008ab1b17212 */ /* 0x000fe200078ec0ff */
[--C-:B------:R-:W-:Y:S01]  /*5a90*/  HSET2.LE.AND R138, R146, R251.reuse, PT ;  /* 0x000000fb928a7233 */ /* 0x100fe20003803000 */
[----:B------:R-:W-:Y:S01]  /*5aa0*/  F2FP.BF16.PACK_AB R178, R202, R203 ;  /* 0x000000cbcab2723e */ /* 0x000fe200000010ff */
[--C-:B------:R-:W-:Y:S03]  /*5ab0*/  HSET2.LE.AND R180, R140, R251.reuse, PT ;  /* 0x000000fb8cb47233 */ /* 0x100fe60003803000 */
[----:B------:R-:W-:Y:S01]  /*5ac0*/  PRMT R141, R139, 0x5410, R141 ;  /* 0x000054108b8d7816 */ /* 0x000fe2000000008d */
[--C-:B------:R-:W-:Y:S01]  /*5ad0*/  HSET2.LE.AND R183, R147, R251.reuse, PT ;  /* 0x000000fb93b77233 */ /* 0x100fe20003803000 */
[----:B------:R-:W-:Y:S02]  /*5ae0*/  F2FP.BF16.PACK_AB R139, R198, R199 ;  /* 0x000000c7c68b723e */ /* 0x000fe400000010ff */
[----:B------:R-:W-:Y:S01]  /*5af0*/  LOP3.LUT R178, R137, R178, RZ, 0xc0, !PT ;  /* 0x000000b289b27212 */ /* 0x000fe200078ec0ff */
[----:B------:R-:W-:Y:S01]  /*5b00*/  HSET2.LE.AND R181, R141, R251, PT ;  /* 0x000000fb8db57233 */ /* 0x000fe20003803000 */
[----:B------:R-:W-:Y:S02]  /*5b10*/  LOP3.LUT R179, R138, R179, RZ, 0xc0, !PT ;  /* 0x000000b38ab37212 */ /* 0x000fe400078ec0ff */
[----:B------:R-:W-:Y:S02]  /*5b20*/  LOP3.LUT R180, R180, R139, RZ, 0xc0, !PT ;  /* 0x0000008bb4b47212 */ /* 0x000fe400078ec0ff */
[----:B------:R-:W-:Y:S02]  /*5b30*/  F2FP.BF16.PACK_AB R137, R196, R197 ;  /* 0x000000c5c489723e */ /* 0x000fe400000010ff */
[----:B------:R-:W-:Y:S01]  /*5b40*/  F2FP.BF16.PACK_AB R138, R194, R195 ;  /* 0x000000c3c28a723e */ /* 0x000fe200000010ff */
[-C--:B-1----:R-:W-:Y:S01]  /*5b50*/  HMMA.16816.F32.BF16 R140, R176, R152.reuse, R4 ;  /* 0x00000098b08c723c */ /* 0x082fe20000041804 */
[----:B-----5:R-:W-:Y:S02]  /*5b60*/  F2FP.BF16.PACK_AB R139, R192, R193 ;  /* 0x000000c1c08b723e */ /* 0x020fe400000010ff */
[----:B------:R-:W-:Y:S02]  /*5b70*/  LOP3.LUT R181, R181, R137, RZ, 0xc0, !PT ;  /* 0x00000089b5b57212 */ /* 0x000fe400078ec0ff */
[----:B------:R-:W-:Y:S02]  /*5b80*/  LOP3.LUT R182, R182, R138, RZ, 0xc0, !PT ;  /* 0x0000008ab6b67212 */ /* 0x000fe400078ec0ff */
[----:B------:R-:W-:Y:S01]  /*5b90*/  LOP3.LUT R183, R183, R139, RZ, 0xc0, !PT ;  /* 0x0000008bb7b77212 */ /* 0x000fe200078ec0ff */
[----:B------:R-:W-:Y:S01]  /*5ba0*/  FADD.FTZ R4, R245, R133 ;  /* 0x00000085f5047221 */ /* 0x000fe20000010000 */
[----:B------:R-:W-:Y:S03]  /*5bb0*/  MOV R138, R2 ;  /* 0x00000002008a7202 */ /* 0x000fe60000000f00 */
[----:B------:R-:W-:Y:S01]  /*5bc0*/  FADD.FTZ R5, R237, R3 ;  /* 0x00000003ed057221 */ /* 0x000fe20000010000 */
[----:B------:R-:W-:Y:S01]  /*5bd0*/  MOV R137, R134 ;  /* 0x0000008600897202 */ /* 0x000fe20000000f00 */
[C---:B------:R-:W-:Y:S01]  /*5be0*/  HMMA.16816.F32.BF16 R144, R180.reuse, R152, R8 ;  /* 0x00000098b490723c */ /* 0x040fe20000041808 */
[----:B------:R-:W-:Y:S02]  /*5bf0*/  FADD.FTZ R4, R249, R4 ;  /* 0x00000004f9047221 */ /* 0x000fe40000010000 */
        /* <DEDUP_REMOVED lines=18> */
[----:B------:R-:W-:Y:S01]  /*5d20*/  FADD.FTZ R3, R193, R0 ;  /* 0x00000000c1037221 */ /* 0x000fe20000010000 */
[----:B------:R-:W-:Y:S01]  /*5d30*/  IADD3 R0, R220, -0x1, RZ ;  /* 0xffffffffdc007810 */ /* 0x000fe20007ffe0ff */
[-C--:B------:R-:W-:Y:S01]  /*5d40*/  HMMA.16816.F32.BF16 R44, R180, R158.reuse, R44 ;  /* 0x0000009eb42c723c */ /* 0x080fe2000004182c */
[----:B------:R-:W-:Y:S03]  /*5d50*/  FADD.FTZ R234, R202, R5 ;  /* 0x00000005caea7221 */ /* 0x000fe60000010000 */
[----:B------:R-:W-:Y:S01]  /*5d60*/  FADD.FTZ R233, R200, R6 ;  /* 0x00000006c8e97221 */ /* 0x000fe20000010000 */
[----:B------:R-:W-:Y:S01]  /*5d70*/  MOV R220, R0 ;  /* 0x0000000000dc7202 */ /* 0x000fe20000000f00 */
[----:B------:R-:W-:Y:S01]  /*5d80*/  FADD.FTZ R232, R194, R4 ;  /* 0x00000004c2e87221 */ /* 0x000fe20000010000 */
[----:B------:R-:W-:Y:S01]  /*5d90*/  MOV R0, R136 ;  /* 0x0000008800007202 */ /* 0x000fe20000000f00 */
[C---:B------:R-:W-:Y:S01]  /*5da0*/  HMMA.16816.F32.BF16 R48, R176.reuse, R158, R48 ;  /* 0x0000009eb030723c */ /* 0x040fe20000041830 */
[----:B------:R-:W-:Y:S03]  /*5db0*/  FADD.FTZ R231, R192, R3 ;  /* 0x00000003c0e77221 */ /* 0x000fe60000010000 */
[----:B------:R-:W-:Y:S04]  /*5dc0*/  MOV R3, R135 ;  /* 0x0000008700037202 */ /* 0x000fe80000000f00 */
        /* <DEDUP_REMOVED lines=25> */
.L_x_1477:
[----:B------:R-:W1:Y:S01]  /*5f60*/  SHFL.BFLY PT, R0, R234, 0x2, 0x1f ;  /* 0x0c401f00ea007f89 */ /* 0x000e6200000e0000 */
[----:B------:R-:W-:Y:S01]  /*5f70*/  ULDC.U8 UR4, c[0x0][0x329] ;  /* 0x0000ca4000047ab9 */ /* 0x000fe20000000000 */
[----:B------:R-:W-:Y:S01]  /*5f80*/  BSSY B0, `(.L_x_1481) ;  /* 0x00001ae000007945 */ /* 0x000fe20003800000 */
[----:B------:R-:W-:Y:S01]  /*5f90*/  ISETP.NE.AND P0, PT, RZ, UR4, PT ;  /* 0x00000004ff007c0c */ /* 0x000fe2000bf05270 */
[----:B------:R-:W2:Y:S01]  /*5fa0*/  SHFL.BFLY PT, R3, R233, 0x2, 0x1f ;  /* 0x0c401f00e9037f89 */ /* 0x000ea200000e0000 */
[----:B------:R-:W-:-:S02]  /*5fb0*/  ULDC.U8 UR5, c[0x0][0x328] ;  /* 0x0000ca0000057ab9 */ /* 0x000fc40000000000 */
[----:B------:R-:W-:Y:S01]  /*5fc0*/  ISETP.NE.AND P3, PT, RZ, UR5, PT ;  /* 0x00000005ff007c0c */ /* 0x000fe2000bf65270 */
[----:B------:R-:W3:Y:S04]  /*5fd0*/  SHFL.BFLY PT, R4, R232, 0x2, 0x1f ;  /* 0x0c401f00e8047f89 */ /* 0x000ee800000e0000 */
[----:B------:R-:W4:Y:S04]  /*5fe0*/  SHFL.BFLY PT, R5, R231, 0x2, 0x1f ;  /* 0x0c401f00e7057f89 */ /* 0x000f2800000e0000 */
[----:B------:R-:W5:Y:S01]  /*5ff0*/  S2R R138, SR_TID.X ;  /* 0x00000000008a7919 */ /* 0x000f620000002100 */
[----:B------:R-:W-:-:S05]  /*6000*/  @P0 MOV R133, c[0x0][0x210] ;  /* 0x0000840000850a02 */ /* 0x000fca0000000f00 */
[----:B------:R-:W-:Y:S02]  /*6010*/  @P0 IMAD R133, R133, c[0x0][0x214], RZ ;  /* 0x0000850085850a24 */ /* 0x000fe400078e02ff */
[----:B-1----:R-:W-:Y:S02]  /*6020*/  FADD.FTZ R234, R0, R234 ;  /* 0x000000ea00ea7221 */ /* 0x002fe40000010000 */
[----:B--2---:R-:W-:-:S03]  /*6030*/  FADD.FTZ R233, R3, R233 ;  /* 0x000000e903e97221 */ /* 0x004fc60000010000 */
[----:B------:R-:W1:Y:S01]  /*6040*/  SHFL.BFLY PT, R6, R234, 0x1, 0x1f ;  /* 0x0c201f00ea067f89 */ /* 0x000e6200000e0000 */
[----:B---3--:R-:W-:-:S03]  /*6050*/  FADD.FTZ R232, R4, R232 ;  /* 0x000000e804e87221 */ /* 0x008fc60000010000 */
[----:B------:R-:W2:Y:S01]  /*6060*/  SHFL.BFLY PT, R0, R233, 0x1, 0x1f ;  /* 0x0c201f00e9007f89 */ /* 0x000ea200000e0000 */
[----:B----4-:R-:W-:-:S03]  /*6070*/  FADD.FTZ R231, R5, R231 ;  /* 0x000000e705e77221 */ /* 0x010fc60000010000 */
[----:B------:R-:W3:Y:S01]  /*6080*/  SHFL.BFLY PT, R5, R232, 0x1, 0x1f ;  /* 0x0c201f00e8057f89 */ /* 0x000ee200000e0000 */
[----:B-----5:R-:W-:-:S03]  /*6090*/  SHF.R.S32.HI R139, RZ, 0x1f, R138 ;  /* 0x0000001fff8b7819 */ /* 0x020fc6000001148a */
[----:B------:R-:W4:Y:S01]  /*60a0*/  SHFL.BFLY PT, R4, R231, 0x1, 0x1f ;  /* 0x0c201f00e7047f89 */ /* 0x000f2200000e0000 */
[----:B------:R-:W-:-:S04]  /*60b0*/  LEA.HI R132, R139, R138, RZ, 0x5 ;  /* 0x0000008a8b847211 */ /* 0x000fc800078f28ff */
[----:B------:R-:W-:Y:S01]  /*60c0*/  SHF.R.S32.HI R132, RZ, 0x5, R132 ;  /* 0x00000005ff847819 */ /* 0x000fe20000011484 */
[----:B-1----:R-:W-:Y:S01]  /*60d0*/  FADD.FTZ R234, R234, R6 ;  /* 0x00000006eaea7221 */ /* 0x002fe20000010000 */
[----:B------:R-:W-:Y:S01]  /*60e0*/  LEA.HI R6, R139, R138, RZ, 0x2 ;  /* 0x0000008a8b067211 */ /* 0x000fe200078f10ff */
[----:B--2---:R-:W-:-:S03]  /*60f0*/  FADD.FTZ R233, R233, R0 ;  /* 0x00000000e9e97221 */ /* 0x004fc60000010000 */
[--C-:B------:R-:W-:Y:S02]  /*6100*/  SHF.R.S32.HI R7, RZ, 0x2, R6.reuse ;  /* 0x00000002ff077819 */ /* 0x100fe40000011406 */
[----:B------:R-:W-:Y:S02]  /*6110*/  SHF.R.S32.HI R3, RZ, 0x1f, R6 ;  /* 0x0000001fff037819 */ /* 0x000fe40000011406 */
[----:B------:R-:W-:Y:S01]  /*6120*/  FSETP.NE.FTZ.AND P6, PT, R234, RZ, PT ;  /* 0x000000ffea00720b */ /* 0x000fe20003fd5000 */
[----:B---3--:R-:W-:Y:S01]  /*6130*/  FADD.FTZ R232, R232, R5 ;  /* 0x00000005e8e87221 */ /* 0x008fe20000010000 */
[----:B------:R-:W-:Y:S02]  /*6140*/  LEA.HI R3, R3, R7, RZ, 0x3 ;  /* 0x0000000703037211 */ /* 0x000fe400078f18ff */
[----:B------:R-:W-:Y:S01]  /*6150*/  MOV R0, 0x3f800000 ;  /* 0x3f80000000007802 */ /* 0x000fe20000000f00 */
[----:B----4-:R-:W-:Y:S01]  /*6160*/  FADD.FTZ R231, R231, R4 ;  /* 0x00000004e7e77221 */ /* 0x010fe20000010000 */
[----:B------:R-:W-:-:S02]  /*6170*/  LOP3.LUT R3, R3, 0xfffffff8, RZ, 0xc0, !PT ;  /* 0xfffffff803037812 */ /* 0x000fc400078ec0ff */
[----:B------:R-:W-:Y:S02]  /*6180*/  LOP3.LUT R5, R6, 0x3ffffffc, RZ, 0xc0, !PT ;  /* 0x3ffffffc06057812 */ /* 0x000fe400078ec0ff */
[----:B------:R-:W-:Y:S02]  /*6190*/  IADD3 R3, R7, -R3, RZ ;  /* 0x8000000307037210 */ /* 0x000fe40007ffe0ff */
[----:B------:R-:W-:Y:S01]  /*61a0*/  IADD3 R5, -R5, R138, RZ ;  /* 0x0000008a05057210 */ /* 0x000fe20007ffe1ff */
[----:B------:R-:W1:Y:S01]  /*61b0*/  @P6 MUFU.RCP R0, R234 ;  /* 0x000000ea00006308 */ /* 0x000e620000001000 */
[C---:B------:R-:W-:Y:S02]  /*61c0*/  SHF.L.U32 R22, R3.reuse, 0x6, RZ ;  /* 0x0000000603167819 */ /* 0x040fe400000006ff */
[----:B------:R-:W-:Y:S02]  /*61d0*/  LOP3.LUT R6, R3, 0x1, RZ, 0xc0, !PT ;  /* 0x0000000103067812 */ /* 0x000fe400078ec0ff */
[----:B------:R-:W-:-:S02]  /*61e0*/  LOP3.LUT R22, R22, 0x1c0, RZ, 0xc0, !PT ;  /* 0x000001c016167812 */ /* 0x000fc400078ec0ff */
[----:B------:R-:W-:Y:S02]  /*61f0*/  LEA R5, R132, R5, 0x9 ;  /* 0x0000000584057211 */ /* 0x000fe400078e48ff */
[----:B------:R-:W-:Y:S02]  /*6200*/  LEA.HI R22, R22, R22, RZ, 0x1d ;  /* 0x0000001616167211 */ /* 0x000fe400078fe8ff */
[----:B------:R-:W-:Y:S02]  /*6210*/  ISETP.NE.U32.AND P4, PT, R6, 0x1, PT ;  /* 0x000000010600780c */ /* 0x000fe40003f85070 */
[----:B------:R-:W-:Y:S02]  /*6220*/  LEA R22, R5, R22, 0x1 ;  /* 0x0000001605167211 */ /* 0x000fe400078e08ff */
[----:B------:R-:W-:Y:S01]  /*6230*/  FSETP.NE.FTZ.AND P5, PT, R233, RZ, PT ;  /* 0x000000ffe900720b */ /* 0x000fe20003fb5000 */
[----:B-1----:R-:W-:Y:S01]  /*6240*/  FMUL.FTZ R0, R0, c[0x0][0x2dc] ;  /* 0x0000b70000007a20 */ /* 0x002fe20000410000 */
[----:B------:R-:W-:-:S02]  /*6250*/  SHF.L.U32 R22, R22, 0x1, RZ ;  /* 0x0000000116167819 */ /* 0x000fc400000006ff */
[----:B------:R-:W-:Y:S01]  /*6260*/  R2P PR, R3, 0x6 ;  /* 0x0000000603007804 */ /* 0x000fe20000000000 */
[----:B------:R-:W-:Y:S01]  /*6270*/  FMUL.FTZ R137, R0, R68 ;  /* 0x0000004400897220 */ /* 0x000fe20000410000 */
[----:B------:R-:W-:Y:S01]  /*6280*/  IADD3 R24, R22, -0x10, RZ ;  /* 0xfffffff016187810 */ /* 0x000fe20007ffe0ff */
[C---:B------:R-:W-:Y:S01]  /*6290*/  FMUL.FTZ R10, R0.reuse, R37 ;  /* 0x00000025000a7220 */ /* 0x040fe20000410000 */
[----:B------:R-:W-:Y:S01]  /*62a0*/  MOV R68, 0x20 ;  /* 0x0000002000447802 */ /* 0x000fe20000000f00 */
[----:B------:R-:W-:Y:S01]  /*62b0*/  FMUL.FTZ R140, R0, R140 ;  /* 0x0000008c008c7220 */ /* 0x000fe20000410000 */
[----:B------:R-:W-:Y:S01]  /*62c0*/  @P4 IADD3 R24, R22, 0x10, RZ ;  /* 0x0000001016184810 */ /* 0x000fe20007ffe0ff */
[----:B------:R-:W-:Y:S01]  /*62d0*/  FMUL.FTZ R152, R0, R152 ;  /* 0x0000009800987220 */ /* 0x000fe20000410000 */
[----:B------:R-:W-:Y:S01]  /*62e0*/  FSETP.NE.FTZ.AND P4, PT, R232, RZ, PT ;  /* 0x000000ffe800720b */ /* 0x000fe20003f95000 */
[----:B------:R-:W-:Y:S01]  /*62f0*/  FMUL.FTZ R153, R0, R153 ;  /* 0x0000009900997220 */ /* 0x000fe20000410000 */
[----:B------:R-:W-:Y:S01]  /*6300*/  SEL R68, R68, 0xffffffe0, !P1 ;  /* 0xffffffe044447807 */ /* 0x000fe20004800000 */
[C---:B------:R-:W-:Y:S01]  /*6310*/  FMUL.FTZ R13, R0.reuse, R36 ;  /* 0x00000024000d7220 */ /* 0x040fe20000410000 */
[----:B------:R-:W-:Y:S01]  /*6320*/  FSETP.NE.FTZ.AND P1, PT, R231, RZ, PT ;  /* 0x000000ffe700720b */ /* 0x000fe20003f35000 */
[C---:B------:R-:W-:Y:S01]  /*6330*/  FMUL.FTZ R20, R0.reuse, R48 ;  /* 0x0000003000147220 */ /* 0x040fe20000410000 */
[----:B------:R-:W-:Y:S01]  /*6340*/  @!P0 MOV R7, c[0x0][0x214] ;  /* 0x0000850000078a02 */ /* 0x000fe20000000f00 */
[C---:B------:R-:W-:Y:S01]  /*6350*/  FMUL.FTZ R49, R0.reuse, R49 ;  /* 0x0000003100317220 */ /* 0x040fe20000410000 */
[----:B------:R-:W-:Y:S01]  /*6360*/  MOV R4, 0x3f800000 ;  /* 0x3f80000000047802 */ /* 0x000fe20000000f00 */
[C---:B------:R-:W-:Y:S01]  /*6370*/  FMUL.FTZ R33, R0.reuse, R52 ;  /* 0x0000003400217220 */ /* 0x040fe20000410000 */
[----:B------:R-:W-:Y:S01]  /*6380*/  MOV R3, 0x3f800000 ;  /* 0x3f80000000037802 */ /* 0x000fe20000000f00 */
[C---:B------:R-:W-:Y:S01]  /*6390*/  FMUL.FTZ R53, R0.reuse, R53 ;  /* 0x0000003500357220 */ /* 0x040fe20000410000 */
[----:B------:R-:W-:Y:S01]  /*63a0*/  @!P0 SEL R133, R7, c[0x0][0x234], !P3 ;  /* 0x00008d0007858a07 */ /* 0x000fe20005800000 */
[C---:B------:R-:W-:Y:S01]  /*63b0*/  FMUL.FTZ R7, R0.reuse, R141 ;  /* 0x0000008d00077220 */ /* 0x040fe20000410000 */
[----:B------:R-:W1:Y:S01]  /*63c0*/  @P5 MUFU.RCP R4, R233 ;  /* 0x000000e900045308 */ /* 0x000e620000001000 */
[----:B------:R-:W-:Y:S01]  /*63d0*/  FMUL.FTZ R37, R0, R64 ;  /* 0x0000004000257220 */ /* 0x000fe20000410000 */
[----:B------:R-:W-:Y:S01]  /*63e0*/  F2FP.BF16.PACK_AB R10, R10, R13 ;  /* 0x0000000d0a0a723e */ /* 0x000fe200000010ff */
[C---:B------:R-:W-:Y:S01]  /*63f0*/  FMUL.FTZ R65, R0.reuse, R65 ;  /* 0x0000004100417220 */ /* 0x040fe20000410000 */
[----:B------:R-:W-:Y:S01]  /*6400*/  F2FP.BF16.PACK_AB R7, R7, R140 ;  /* 0x0000008c0707723e */ /* 0x000fe200000010ff */
[C---:B------:R-:W-:Y:S01]  /*6410*/  FMUL.FTZ R69, R0.reuse, R69 ;  /* 0x0000004500457220 */ /* 0x040fe20000410000 */
[----:B------:R-:W-:Y:S01]  /*6420*/  F2FP.BF16.PACK_AB R13, R49, R20 ;  /* 0x00000014310d723e */ /* 0x000fe200000010ff */
[C---:B------:R-:W-:Y:S01]  /*6430*/  FMUL.FTZ R80, R0.reuse, R80 ;  /* 0x0000005000507220 */ /* 0x040fe20000410000 */
[----:B------:R-:W2:Y:S01]  /*6440*/  @P4 MUFU.RCP R3, R232 ;  /* 0x000000e800034308 */ /* 0x000ea20000001000 */
[C---:B------:R-:W-:Y:S01]  /*6450*/  FMUL.FTZ R81, R0.reuse, R81 ;  /* 0x0000005100517220 */ /* 0x040fe20000410000 */
[----:B------:R3:W-:Y:S01]  /*6460*/  STS [R22], R7 ;  /* 0x0000000716007388 */ /* 0x0007e20000000800 */
[C---:B------:R-:W-:Y:S01]  /*6470*/  FMUL.FTZ R84, R0.reuse, R84 ;  /* 0x0000005400547220 */ /* 0x040fe20000410000 */
[----:B------:R-:W-:Y:S01]  /*6480*/  F2FP.BF16.PACK_AB R20, R53, R33 ;  /* 0x000000213514723e */ /* 0x000fe200000010ff */
[C---:B------:R-:W-:Y:S01]  /*6490*/  FMUL.FTZ R85, R0.reuse, R85 ;  /* 0x0000005500557220 */ /* 0x040fe20000410000 */
[----:B------:R-:W-:Y:S01]  /*64a0*/  ISETP.NE.OR P3, PT, RZ, UR4, !P3 ;  /* 0x00000004ff007c0c */ /* 0x000fe2000df65670 */
        /* <DEDUP_REMOVED lines=12> */
[----:B------:R-:W-:Y:S01]  /*6570*/  FMUL.FTZ R168, R0, R168 ;  /* 0x000000a800a87220 */ /* 0x000fe20000410000 */
[----:B---3--:R-:W-:Y:S01]  /*6580*/  IADD3 R7, R68, R24, RZ ;  /* 0x0000001844077210 */ /* 0x008fe20007ffe0ff */
[C---:B------:R-:W-:Y:S02]  /*6590*/  FMUL.FTZ R169, R0.reuse, R169 ;  /* 0x000000a900a97220 */ /* 0x040fe40000410000 */
[----:B------:R-:W-:-:S02]  /*65a0*/  FMUL.FTZ R128, R0, R128 ;  /* 0x0000008000807220 */ /* 0x000fc40000410000 */
[----:B------:R-:W-:Y:S01]  /*65b0*/  FMUL.FTZ R129, R0, R129 ;  /* 0x0000008100817220 */ /* 0x000fe20000410000 */
[----:B------:R-:W-:Y:S01]  /*65c0*/  MOV R0, 0x3f800000 ;  /* 0x3f80000000007802 */ /* 0x000fe20000000f00 */
[----:B-1----:R-:W-:Y:S01]  /*65d0*/  FMUL.FTZ R4, R4, c[0x0][0x2dc] ;  /* 0x0000b70004047a20 */ /* 0x002fe20000410000 */
[----:B------:R-:W-:Y:S01]  /*65e0*/  F2FP.BF16.PACK_AB R33, R169, R168 ;  /* 0x000000a8a921723e */ /* 0x000fe200000010ff */
[----:B--2---:R-:W-:Y:S02]  /*65f0*/  FMUL.FTZ R3, R3, c[0x0][0x2dc] ;  /* 0x0000b70003037a20 */ /* 0x004fe40000410000 */
[C---:B------:R-:W-:Y:S01]  /*6600*/  FMUL.FTZ R142, R4.reuse, R142 ;  /* 0x0000008e048e7220 */ /* 0x040fe20000410000 */
[----:B------:R-:W1:Y:S01]  /*6610*/  @P1 MUFU.RCP R0, R231 ;  /* 0x000000e700001308 */ /* 0x000e620000001000 */
[C---:B------:R-:W-:Y:S02]  /*6620*/  FMUL.FTZ R6, R4.reuse, R143 ;  /* 0x0000008f04067220 */ /* 0x040fe40000410000 */
[----:B------:R-:W-:-:S02]  /*6630*/  FMUL.FTZ R154, R4, R154 ;  /* 0x0000009a049a7220 */ /* 0x000fc40000410000 */
[----:B------:R-:W-:Y:S01]  /*6640*/  FMUL.FTZ R155, R4, R155 ;  /* 0x0000009b049b7220 */ /* 0x000fe20000410000 */
[----:B------:R-:W-:Y:S01]  /*6650*/  F2FP.BF16.PACK_AB R6, R6, R142 ;  /* 0x0000008e0606723e */ /* 0x000fe200000010ff */
[C---:B------:R-:W-:Y:S02]  /*6660*/  FMUL.FTZ R144, R3.reuse, R144 ;  /* 0x0000009003907220 */ /* 0x040fe40000410000 */
[----:B------:R-:W-:Y:S02]  /*6670*/  FMUL.FTZ R5, R3, R145 ;  /* 0x0000009103057220 */ /* 0x000fe40000410000 */
[C---:B------:R-:W-:Y:S01]  /*6680*/  FMUL.FTZ R12, R4.reuse, R38 ;  /* 0x00000026040c7220 */ /* 0x040fe20000410000 */
[----:B------:R-:W-:Y:S01]  /*6690*/  STS [R22+0x400], R6 ;  /* 0x0004000616007388 */ /* 0x000fe20000000800 */
[C---:B------:R-:W-:Y:S01]  /*66a0*/  FMUL.FTZ R9, R4.reuse, R39 ;  /* 0x0000002704097220 */ /* 0x040fe20000410000 */
[----:B------:R-:W-:Y:S01]  /*66b0*/  F2FP.BF16.PACK_AB R5, R5, R144 ;  /* 0x000000900505723e */ /* 0x000fe200000010ff */
[----:B------:R-:W-:-:S02]  /*66c0*/  FMUL.FTZ R17, R4, R50 ;  /* 0x0000003204117220 */ /* 0x000fc40000410000 */
[----:B-1----:R-:W-:Y:S01]  /*66d0*/  FMUL.FTZ R0, R0, c[0x0][0x2dc] ;  /* 0x0000b70000007a20 */ /* 0x002fe20000410000 */
[----:B------:R-:W-:Y:S01]  /*66e0*/  F2FP.BF16.PACK_AB R9, R9, R12 ;  /* 0x0000000c0909723e */ /* 0x000fe200000010ff */
[C---:B------:R-:W-:Y:S02]  /*66f0*/  FMUL.FTZ R16, R4.reuse, R51 ;  /* 0x0000003304107220 */ /* 0x040fe40000410000 */
        /* <DEDUP_REMOVED lines=87> */
[C---:B------:R-:W-:Y:S01]  /*6c70*/  FMUL.FTZ R4, R0.reuse, R147 ;  /* 0x0000009300047220 */ /* 0x040fe20000410000 */
[----:B------:R-:W-:Y:S01]  /*6c80*/  F2FP.BF16.PACK_AB R27, R27, R124 ;  /* 0x0000007c1b1b723e */ /* 0x000fe200000010ff */
[C---:B------:R-:W-:Y:S01]  /*6c90*/  FMUL.FTZ R150, R0.reuse, R150 ;  /* 0x0000009600967220 */ /* 0x040fe20000410000 */
[----:B------:R-:W-:Y:S01]  /*6ca0*/  STS [R24], R3 ;  /* 0x0000000318007388 */ /* 0x000fe20000000800 */
[----:B------:R-:W-:Y:S01]  /*6cb0*/  FMUL.FTZ R11, R0, R151 ;  /* 0x00000097000b7220 */ /* 0x000fe20000410000 */
        /* <DEDUP_REMOVED lines=46> */
[----:B------:R-:W-:Y:S02]  /*6fa0*/  F2FP.BF16.PACK_AB R0, R155, R154 ;  /* 0x0000009a9b00723e */ /* 0x000fe400000010ff */
[----:B------:R-:W-:-:S02]  /*6fb0*/  F2FP.BF16.PACK_AB R30, R30, R166 ;  /* 0x000000a61e1e723e */ /* 0x000fc400000010ff */
        /* <DEDUP_REMOVED lines=86> */
[----:B------:R-:W5:Y:S04]  /*7520*/  S2R R17, SR_CTAID.X ;  /* 0x0000000000117919 */ /* 0x000f680000002500 */
[----:B------:R-:W5:Y:S01]  /*7530*/  S2R R19, SR_CTAID.Z ;  /* 0x0000000000137919 */ /* 0x000f620000002700 */
        /* <DEDUP_REMOVED lines=12> */
[----:B-----5:R-:W-:Y:S01]  /*7600*/  IMAD R3, R17, R7, RZ ;  /* 0x0000000711037224 */ /* 0x020fe200078e02ff */
        /* <DEDUP_REMOVED lines=69> */
.L_x_1482:
[----:B--234-:R-:W-:Y:S05]  /*7a60*/  BSYNC B0 ;  /* 0x0000000000007941 */ /* 0x01cfea0003800000 */
.L_x_1481:
        /* <DEDUP_REMOVED lines=59> */
.L_x_1483:
        /* <DEDUP_REMOVED lines=14> */
.L_x_2397:


//--------------------- .text._ZN5flash16flash_fwd_kernelI23Flash_fwd_kernel_traitsILi128ELi128ELi32ELi4ELb0ELb0EN7cutlass10bfloat16_tE19Flash_kernel_traitsILi128ELi128ELi32ELi4ES3_EELb0ELb0ELb0ELb0ELb1ELb1ELb1ELb0EEEvNS_16Flash_fwd_paramsE --------------------------
	.section	.text._ZN5flash16flash_fwd_kernelI23Flash_fwd_kernel_traitsILi128ELi128ELi32ELi4ELb0ELb0EN7cutlass10bfloat16_tE19Flash_kernel_traitsILi128ELi128ELi32ELi4ES3_EELb0ELb0ELb0ELb0ELb1ELb1ELb1ELb0EEEvNS_16Flash_fwd_paramsE,"ax",@progbits
	.sectioninfo	@"SHI_REGISTERS=255"
	.align	128
        .global         _ZN5flash16flash_fwd_kernelI23Flash_fwd_kernel_traitsILi128ELi128ELi32ELi4ELb0ELb0EN7cutlass10bfloat16_tE19Flash_kernel_traitsILi128ELi128ELi32ELi4ES3_EELb0ELb0ELb0ELb0ELb1ELb1ELb1ELb0EEEvNS_16Flash_fwd_paramsE
        .type           _ZN5flash16flash_fwd_kernelI23Flash_fwd_kernel_traitsILi128ELi128ELi32ELi4ELb0ELb0EN7cutlass10bfloat16_tE19Flash_kernel_traitsILi128ELi128ELi32ELi4ES3_EELb0ELb0ELb0ELb0ELb1ELb1ELb1ELb0EEEvNS_16Flash_fwd_paramsE,@function
        .size           _ZN5flash16flash_fwd_kernelI23Flash_fwd_kernel_traitsILi128ELi128ELi32ELi4ELb0ELb0EN7cutlass10bfloat16_tE19Flash_kernel_traitsILi128ELi128ELi32ELi4ES3_EELb0ELb0ELb0ELb0ELb1ELb1ELb1ELb0EEEvNS_16Flash_fwd_paramsE,(.L_x_2398 - _ZN5flash16flash_fwd_kernelI23Flash_fwd_kernel_traitsILi128ELi128ELi32ELi4ELb0ELb0EN7cutlass10bfloat16_tE19Flash_kernel_traitsILi128ELi128ELi32ELi4ES3_EELb0ELb0ELb0ELb0ELb1ELb1ELb1ELb0EEEvNS_16Flash_fwd_paramsE)
        .other          _ZN5flash16flash_fwd_kernelI23Flash_fwd_kernel_traitsILi128ELi128ELi32ELi4ELb0ELb0EN7cutlass10bfloat16_tE19Flash_kernel_traitsILi128ELi128ELi32ELi4ES3_EELb0ELb0ELb0ELb0ELb1ELb1ELb1ELb0EEEvNS_16Flash_fwd_paramsE,@"STO_CUDA_ENTRY STV_DEFAULT"
_ZN5flash16flash_fwd_kernelI23Flash_fwd_kernel_traitsILi128ELi128ELi32ELi4ELb0ELb0EN7cutlass10bfloat16_tE19Flash_kernel_traitsILi128ELi128ELi32ELi4ES3_EELb0ELb0ELb0ELb0ELb1ELb1ELb1ELb0EEEvNS_16Flash_fwd_paramsE:
.text._ZN5flash16flash_fwd_kernelI23Flash_fwd_kernel_traitsILi128ELi128ELi32ELi4ELb0ELb0EN7cutlass10bfloat16_tE19Flash_kernel_traitsILi128ELi128ELi32ELi4ES3_EELb0ELb0ELb0ELb0ELb1ELb1ELb1ELb0EEEvNS_16Flash_fwd_paramsE:
        /* <DEDUP_REMOVED lines=38> */
[----:B------:R-:W-:Y:S02]  /*0260*/  LEA.HI R12, R21, R116, RZ, 0x3 ;  /* 0x00000074150c7211 */ /* 0x000fe400078f18ff */
[----:B------:R-:W-:Y:S02]  /*0270*/  ISETP.GE.AND P0, PT, R2, RZ, PT ;  /* 0x000000ff0200720c */ /* 0x000fe40003f06270 */
[----:B------:R-:W-:Y:S02]  /*0280*/  SHF.R.S32.HI R2, RZ, 0x3, R12 ;  /* 0x00000003ff027819 */ /* 0x000fe4000001140c */
[----:B------:R-:W-:-:S02]  /*0290*/  LOP3.LUT R4, R12, 0xfffffff8, RZ, 0xc0, !PT ;  /* 0xfffffff80c047812 */ /* 0x000fc400078ec0ff */
[----:B------:R-:W-:Y:S02]  /*02a0*/  LEA.HI R11, R21, R116, RZ, 0x4 ;  /* 0x00000074150b7211 */ /* 0x000fe400078f20ff */
[----:B---3--:R-:W-:Y:S01]  /*02b0*/  IADD3 R0, R0, 0xffffffe, RZ ;  /* 0x0ffffffe00007810 */ /* 0x008fe20007ffe0ff */
[----:B------:R-:W-:Y:S01]  /*02c0*/  IMAD.IADD R40, R116, 0x1, -R4 ;  /* 0x0000000174287824 */ /* 0x000fe200078e0a04 */
[--C-:B------:R-:W-:Y:S02]  /*02d0*/  SHF.R.S32.HI R3, RZ, 0x1f, R2.reuse ;  /* 0x0000001fff037819 */ /* 0x100fe40000011402 */
[----:B------:R1:W2:Y:S01]  /*02e0*/  F2I.FTZ.U32.TRUNC.NTZ R5, R0 ;  /* 0x0000000000057305 */ /* 0x0002a2000021f000 */
[----:B------:R-:W-:Y:S02]  /*02f0*/  SHF.R.S32.HI R9, RZ, 0x4, R11 ;  /* 0x00000004ff097819 */ /* 0x000fe4000001140b */
[----:B------:R-:W-:Y:S01]  /*0300*/  SHF.L.U32 R4, R2, 0x6, RZ ;  /* 0x0000000602047819 */ /* 0x000fe200000006ff */
[----:B------:R-:W-:Y:S01]  /*0310*/  IMAD.WIDE R16, R16, 0x80, R2 ;  /* 0x0000008010107825 */ /* 0x000fe200078e0202 */
[----:B------:R-:W-:-:S02]  /*0320*/  LEA.HI R7, R11, R9, RZ, 0x1 ;  /* 0x000000090b077211 */ /* 0x000fc400078f08ff */
[C---:B------:R-:W-:Y:S02]  /*0330*/  LEA.HI R10, R21.reuse, R116, RZ, 0x6 ;  /* 0x00000074150a7211 */ /* 0x040fe400078f30ff */
[----:B------:R-:W-:Y:S02]  /*0340*/  IABS R22, R20 ;  /* 0x0000001400167213 */ /* 0x000fe40000000000 */
[----:B------:R-:W-:Y:S02]  /*0350*/  SHF.R.S32.HI R13, RZ, 0x1f, R20 ;  /* 0x0000001fff0d7819 */ /* 0x000fe40000011414 */
[----:B------:R-:W-:Y:S02]  /*0360*/  LEA.HI R115, R21, R116, RZ, 0x5 ;  /* 0x0000007415737211 */ /* 0x000fe400078f28ff */
[----:B-1----:R-:W-:Y:S01]  /*0370*/  IADD3 R0, P1, R2, R6, RZ ;  /* 0x0000000602007210 */ /* 0x002fe20007f3e0ff */
[----:B------:R-:W-:Y:S02]  /*0380*/  IMAD.SHL.U32 R2, R40, 0x8, RZ ;  /* 0x0000000828027824 */ /* 0x000fe400078e00ff */
[----:B------:R-:W-:Y:S01]  /*0390*/  IMAD R13, R13, c[0x0][0x1a8], RZ ;  /* 0x00006a000d0d7a24 */ /* 0x000fe200078e02ff */
[----:B------:R-:W-:Y:S01]  /*03a0*/  LEA.HI.X.SX32 R8, R6, R3, 0x1, P1 ;  /* 0x0000000306087211 */ /* 0x000fe200008f0eff */
[----:B--2---:R-:W-:Y:S01]  /*03b0*/  IMAD.MOV R3, RZ, RZ, -R5 ;  /* 0x000000ffff037224 */ /* 0x004fe200078e0a05 */
[----:B------:R-:W-:Y:S01]  /*03c0*/  LOP3.LUT R6, R4, 0x1c0, RZ, 0xc0, !PT ;  /* 0x000001c004067812 */ /* 0x000fe200078ec0ff */
[----:B------:R-:W-:Y:S01]  /*03d0*/  IMAD R13, R20, c[0x0][0x1ac], R13 ;  /* 0x00006b00140d7a24 */ /* 0x000fe200078e020d */
[----:B------:R-:W-:-:S02]  /*03e0*/  LOP3.LUT R4, R7, 0xfffffffe, RZ, 0xc0, !PT ;  /* 0xfffffffe07047812 */ /* 0x000fc400078ec0ff */
[----:B------:R-:W-:Y:S02]  /*03f0*/  SHF.R.U32.HI R7, RZ, 0x3, R6 ;  /* 0x00000003ff077819 */ /* 0x000fe40000011606 */
[----:B------:R-:W-:Y:S02]  /*0400*/  LOP3.LUT R6, R6, 0x38, R2, 0xf8, !PT ;  /* 0x0000003806067812 */ /* 0x000fe400078ef802 */
[----:B------:R-:W-:Y:S01]  /*0410*/  IADD3 R19, R9, -R4, RZ ;  /* 0x8000000409137210 */ /* 0x000fe20007ffe0ff */
[----:B------:R-:W-:Y:S01]  /*0420*/  IMAD.SHL.U32 R4, R10, 0x8, RZ ;  /* 0x000000080a047824 */ /* 0x000fe200078e00ff */
[----:B------:R-:W-:Y:S01]  /*0430*/  LOP3.LUT R6, R6, R7, RZ, 0x3c, !PT ;  /* 0x0000000706067212 */ /* 0x000fe200078e3cff */
[----:B------:R-:W-:Y:S01]  /*0440*/  IMAD.MOV.U32 R9, RZ, RZ, R3 ;  /* 0x000000ffff097224 */ /* 0x000fe200078e0003 */
[----:B------:R-:W-:Y:S01]  /*0450*/  LOP3.LUT R3, R11, 0xfffffff0, RZ, 0xc0, !PT ;  /* 0xfffffff00b037812 */ /* 0x000fe200078ec0ff */
[----:B------:R-:W-:Y:S01]  /*0460*/  IMAD.SHL.U32 R11, R40, 0x40, RZ ;  /* 0x00000040280b7824 */ /* 0x000fe200078e00ff */
[----:B------:R-:W-:Y:S01]  /*0470*/  LOP3.LUT R227, R6, 0x7ffffe00, R4, 0xf8, !PT ;  /* 0x7ffffe0006e37812 */ /* 0x000fe200078ef804 */
[----:B------:R-:W-:Y:S01]  /*0480*/  IMAD R7, R9, R23, RZ ;  /* 0x0000001709077224 */ /* 0x000fe200078e02ff */
[----:B------:R-:W-:Y:S01]  /*0490*/  IADD3 R6, -R3, R116, RZ ;  /* 0x0000007403067210 */ /* 0x000fe20007ffe1ff */
[----:B------:R-:W-:Y:S01]  /*04a0*/  IMAD.MOV.U32 R4, RZ, RZ, RZ ;  /* 0x000000ffff047224 */ /* 0x000fe200078e00ff */
[----:B------:R-:W-:Y:S01]  /*04b0*/  SHF.R.S32.HI R3, RZ, 0x1f, R2 ;  /* 0x0000001fff037819 */ /* 0x000fe20000011402 */
[----:B------:R-:W-:Y:S01]  /*04c0*/  IMAD.SHL.U32 R227, R227, 0x2, RZ ;  /* 0x00000002e3e37824 */ /* 0x000fe200078e00ff */
[----:B------:R-:W-:Y:S01]  /*04d0*/  SHF.R.S32.HI R9, RZ, 0x1f, R6 ;  /* 0x0000001fff097819 */ /* 0x000fe20000011406 */
[----:B------:R-:W-:-:S03]  /*04e0*/  IMAD.HI.U32 R10, R5, R7, R4 ;  /* 0x00000007050a7227 */ /* 0x000fc600078e0004 */
[----:B------:R-:W-:Y:S01]  /*04f0*/  LEA.HI R18, R9, R6, RZ, 0x3 ;  /* 0x0000000609127211 */ /* 0x000fe200078f18ff */
[C---:B------:R-:W-:Y:S02]  /*0500*/  IMAD R5, R8.reuse, c[0x0][0x198], RZ ;  /* 0x0000660008057a24 */ /* 0x040fe400078e02ff */
[----:B------:R-:W-:Y:S02]  /*0510*/  IMAD R4, R8, c[0x0][0x1a0], RZ ;  /* 0x0000680008047a24 */ /* 0x000fe400078e02ff */
[C---:B------:R-:W-:Y:S02]  /*0520*/  IMAD R14, R0.reuse, c[0x0][0x19c], R5 ;  /* 0x00006700000e7a24 */ /* 0x040fe400078e0205 */
[C---:B------:R-:W-:Y:S02]  /*0530*/  IMAD R15, R0.reuse, c[0x0][0x1a4], R4 ;  /* 0x00006900000f7a24 */ /* 0x040fe400078e0204 */
[----:B------:R-:W-:-:S04]  /*0540*/  IMAD.WIDE.U32 R4, R0, c[0x0][0x198], R2 ;  /* 0x0000660000047a25 */ /* 0x000fc800078e0002 */
[----:B------:R-:W-:Y:S01]  /*0550*/  IMAD.WIDE.U32 R8, R0, c[0x0][0x1a0], R2 ;  /* 0x0000680000087a25 */ /* 0x000fe200078e0002 */
[----:B------:R-:W-:Y:S02]  /*0560*/  LOP3.LUT R0, R18, 0xfffffff8, RZ, 0xc0, !PT ;  /* 0xfffffff812007812 */ /* 0x000fe400078ec0ff */
[----:B------:R-:W-:Y:S01]  /*0570*/  IADD3 R5, R5, R14, RZ ;  /* 0x0000000e05057210 */ /* 0x000fe20007ffe0ff */
[----:B------:R-:W-:Y:S01]  /*0580*/  IMAD.HI.U32 R10, R10, R22, RZ ;  /* 0x000000160a0a7227 */ /* 0x000fe200078e00ff */
[----:B------:R-:W-:-:S03]  /*0590*/  LEA.HI.SX32 R14, R228, 0xffffffff, 0x1b ;  /* 0xffffffffe40e7811 */ /* 0x000fc600078fdaff */
[----:B------:R-:W-:Y:S01]  /*05a0*/  IMAD.IADD R41, R6, 0x1, -R0 ;  /* 0x0000000106297824 */ /* 0x000fe200078e0a00 */
[----:B------:R-:W-:Y:S01]  /*05b0*/  LOP3.LUT R0, R11, 0x1c0, RZ, 0xc0, !PT ;  /* 0x000001c00b007812 */ /* 0x000fe200078ec0ff */
[----:B------:R-:W-:Y:S02]  /*05c0*/  IMAD R7, R24, c[0x0][0x178], RZ ;  /* 0x00005e0018077a24 */ /* 0x000fe400078e02ff */
[C---:B------:R-:W-:Y:S01]  /*05d0*/  IMAD.WIDE.U32 R2, R25.reuse, c[0x0][0x178], R2 ;  /* 0x00005e0019027a25 */ /* 0x040fe200078e0002 */
[----:B------:R-:W-:Y:S02]  /*05e0*/  LOP3.LUT R12, R0, 0x8, R12, 0xf8, !PT ;  /* 0x00000008000c7812 */ /* 0x000fe400078ef80c */
[----:B------:R-:W-:Y:S01]  /*05f0*/  SHF.R.U32.HI R11, RZ, 0x3, R0 ;  /* 0x00000003ff0b7819 */ /* 0x000fe20000011600 */
[----:B------:R-:W-:Y:S02]  /*0600*/  IMAD.MOV R0, RZ, RZ, -R10 ;  /* 0x000000ffff007224 */ /* 0x000fe400078e0a0a */
[----:B------:R-:W-:-:S02]  /*0610*/  IMAD R7, R25, c[0x0][0x17c], R7 ;  /* 0x00005f0019077a24 */ /* 0x000fc400078e0207 */
[----:B------:R-:W-:-:S03]  /*0620*/  IMAD R0, R23, R0, R22 ;  /* 0x0000000017007224 */ /* 0x000fc600078e0216 */
[----:B------:R-:W-:Y:S02]  /*0630*/  IADD3 R3, R3, R7, RZ ;  /* 0x0000000703037210 */ /* 0x000fe40007ffe0ff */
[----:B------:R-:W-:-:S03]  /*0640*/  ISETP.GT.U32.AND P1, PT, R23, R0, PT ;  /* 0x000000001700720c */ /* 0x000fc60003f24070 */
[----:B------:R-:W-:Y:S01]  /*0650*/  IMAD.WIDE.U32 R6, R20, c[0x0][0x1a8], R2 ;  /* 0x00006a0014067a25 */ /* 0x000fe200078e0002 */
[----:B------:R-:W-:Y:S02]  /*0660*/  MOV R2, R8 ;  /* 0x0000000800027202 */ /* 0x000fe40000000f00 */
[----:B------:R-:W-:Y:S01]  /*0670*/  LOP3.LUT R20, R12, R11, RZ, 0x3c, !PT ;  /* 0x0000000b0c147212 */ /* 0x000fe200078e3cff */
[----:B------:R-:W-:Y:S02]  /*0680*/  IMAD.IADD R7, R7, 0x1, R13 ;  /* 0x0000000107077824 */ /* 0x000fe400078e020d */
[----:B------:R-:W-:Y:S02]  /*0690*/  IMAD R8, R17, c[0x0][0x190], RZ ;  /* 0x0000640011087a24 */ /* 0x000fe400078e02ff */
[----:B------:R-:W-:Y:S02]  /*06a0*/  IMAD.IADD R3, R9, 0x1, R15 ;  /* 0x0000000109037824 */ /* 0x000fe400078e020f */
[-C--:B------:R-:W-:Y:S01]  /*06b0*/  @!P1 IADD3 R0, R0, -R23.reuse, RZ ;  /* 0x8000001700009210 */ /* 0x080fe20007ffe0ff */
[----:B------:R-:W-:Y:S01]  /*06c0*/  IMAD R11, R16, c[0x0][0x194], R8 ;  /* 0x00006500100b7a24 */ /* 0x000fe200078e0208 */
[----:B------:R-:W-:Y:S01]  /*06d0*/  @!P1 IADD3 R10, R10, 0x1, RZ ;  /* 0x000000010a0a9810 */ /* 0x000fe20007ffe0ff */
[----:B------:R-:W-:Y:S01]  /*06e0*/  IMAD.WIDE.U32 R6, R16, c[0x0][0x190], R6 ;  /* 0x0000640010067a25 */ /* 0x000fe200078e0006 */
[----:B------:R-:W-:-:S03]  /*06f0*/  ISETP.GE.U32.AND P3, PT, R0, R23, PT ;  /* 0x000000170000720c */ /* 0x000fc60003f66070 */
[----:B------:R-:W-:-:S04]  /*0700*/  IMAD.WIDE.U32 R8, R25, c[0x0][0x180], R4 ;  /* 0x0000600019087a25 */ /* 0x000fc800078e0004 */
[----:B------:R-:W-:Y:S01]  /*0710*/  IMAD.WIDE.U32 R4, R25, c[0x0][0x188], R2 ;  /* 0x0000620019047a25 */ /* 0x000fe200078e0002 */
[----:B------:R-:W-:-:S03]  /*0720*/  LEA R2, P2, R6, c[0x0][0x160], 0x1 ;  /* 0x0000580006027a11 */ /* 0x000fc600078408ff */
[----:B------:R-:W-:Y:S02]  /*0730*/  IMAD.IADD R11, R7, 0x1, R11 ;  /* 0x00000001070b7824 */ /* 0x000fe400078e020b */
[----:B------:R-:W-:Y:S01]  /*0740*/  IMAD.MOV.U32 R17, RZ, RZ, 0x5 ;  /* 0x00000005ff117424 */ /* 0x000fe200078e00ff */
[----:B------:R-:W-:Y:S01]  /*0750*/  @P3 IADD3 R10, R10, 0x1, RZ ;  /* 0x000000010a0a3810 */ /* 0x000fe20007ffe0ff */
[----:B------:R-:W-:Y:S01]  /*0760*/  IMAD R12, R24, c[0x0][0x188], RZ ;  /* 0x00006200180c7a24 */ /* 0x000fe200078e02ff */
[----:B------:R-:W-:Y:S01]  /*0770*/  LEA.HI.X R3, R6, c[0x0][0x164], R11, 0x1, P2 ;  /* 0x0000590006037a11 */ /* 0x000fe200010f0c0b */
[----:B------:R-:W-:Y:S01]  /*0780*/  IMAD.MOV.U32 R16, RZ, RZ, c[0x0][0x190] ;  /* 0x00006400ff107624 */ /* 0x000fe200078e00ff */
[----:B------:R-:W-:Y:S01]  /*0790*/  ISETP.NE.AND P2, PT, RZ, c[0x0][0x1c8], PT ;  /* 0x00007200ff007a0c */ /* 0x000fe20003f45270 */
[----:B------:R-:W-:Y:S01]  /*07a0*/  IMAD R12, R25, c[0x0][0x18c], R12 ;  /* 0x00006300190c7a24 */ /* 0x000fe200078e020c */
[-C--:B------:R-:W-:Y:S01]  /*07b0*/  SHF.L.U64.HI R119, R117, R17.reuse, c[0x0][0x19c] ;  /* 0x0000670075777619 */ /* 0x080fe20000010211 */
[----:B------:R-:W-:Y:S01]  /*07c0*/  IMAD.MOV.U32 R0, RZ, RZ, R10 ;  /* 0x000000ffff007224 */ /* 0x000fe200078e000a */
[C---:B------:R-:W-:Y:S01]  /*07d0*/  SHF.L.U32 R22, R16.reuse, 0x5, RZ ;  /* 0x0000000510167819 */ /* 0x040fe200000006ff */
[----:B------:R1:W-:Y:S01]  /*07e0*/  LDGSTS.E.BYPASS.LTC128B.128 [R227], [R2.64] ;  /* 0x0000000002e37fae */ /* 0x0003e2000b901d48 */
[----:B------:R-:W-:Y:S01]  /*07f0*/  MOV R6, R4 ;  /* 0x0000000400067202 */ /* 0x000fe20000000f00 */
[----:B------:R-:W-:Y:S01]  /*0800*/  IMAD.IADD R7, R5, 0x1, R12 ;  /* 0x0000000105077824 */ /* 0x000fe200078e020c */
[----:B------:R-:W-:Y:S01]  /*0810*/  SHF.R.S32.HI R4, RZ, 0x1f, R14 ;  /* 0x0000001fff047819 */ /* 0x000fe2000001140e */
[----:B------:R1:W-:Y:S01]  /*0820*/  LDGSTS.E.BYPASS.LTC128B.128 [R227+0x4000], [R2.64+0x80] ;  /* 0x0400008002e37fae */ /* 0x0003e2000b901d48 */
[----:B------:R-:W-:Y:S01]  /*0830*/  SHF.L.U64.HI R16, R16, R17, c[0x0][0x194] ;  /* 0x0000650010107619 */ /* 0x000fe20000010211 */
[----:B------:R-:W-:-:S02]  /*0840*/  IMAD R5, R119, R14, RZ ;  /* 0x0000000e77057224 */ /* 0x000fc400078e02ff */
[----:B------:R-:W-:Y:S01]  /*0850*/  @!P0 IMAD.MOV R0, RZ, RZ, -R0 ;  /* 0x000000ffff008224 */ /* 0x000fe200078e0a00 */
[----:B------:R-:W-:Y:S01]  /*0860*/  @!P2 LOP3.LUT R0, RZ, c[0x0][0x1c8], RZ, 0x33, !PT ;  /* 0x00007200ff00aa12 */ /* 0x000fe200078e33ff */
[----:B------:R-:W-:Y:S02]  /*0870*/  IMAD R13, R24, c[0x0][0x180], RZ ;  /* 0x00006000180d7a24 */ /* 0x000fe400078e02ff */
[C---:B------:R-:W-:Y:S01]  /*0880*/  IMAD R15, R4.reuse, R118, R5 ;  /* 0x00000076040f7224 */ /* 0x040fe200078e0205 */
[----:B------:R-:W-:Y:S01]  /*0890*/  SHF.R.S32.HI R10, RZ, 0x1f, R0 ;  /* 0x0000001fff0a7819 */ /* 0x000fe20000011400 */
[----:B------:R-:W-:Y:S02]  /*08a0*/  IMAD R5, R4, c[0x0][0x1a0], RZ ;  /* 0x0000680004057a24 */ /* 0x000fe400078e02ff */
[----:B------:R-:W-:Y:S02]  /*08b0*/  IMAD R13, R25, c[0x0][0x184], R13 ;  /* 0x00006100190d7a24 */ /* 0x000fe400078e020d */
[----:B------:R-:W-:-:S02]  /*08c0*/  IMAD R11, R14, c[0x0][0x1a4], R5 ;  /* 0x000069000e0b7a24 */ /* 0x000fc400078e0205 */
[----:B------:R-:W-:Y:S02]  /*08d0*/  IMAD.IADD R9, R9, 0x1, R13 ;  /* 0x0000000109097824 */ /* 0x000fe400078e020d */
[----:B------:R-:W-:-:S04]  /*08e0*/  IMAD.WIDE.U32 R28, R0, c[0x0][0x1b8], R6 ;  /* 0x00006e00001c7a25 */ /* 0x000fc800078e0006 */
[----:B------:R-:W-:-:S04]  /*08f0*/  IMAD.WIDE.U32 R26, R0, c[0x0][0x1b0], R8 ;  /* 0x00006c00001a7a25 */ /* 0x000fc800078e0008 */
[----:B------:R-:W-:Y:S01]  /*0900*/  IMAD.WIDE.U32 R12, R14, c[0x0][0x1a0], RZ ;  /* 0x000068000e0c7a25 */ /* 0x000fe200078e00ff */
[----:B-1----:R-:W-:Y:S01]  /*0910*/  IADD3 R2, P1, R22, R2, RZ ;  /* 0x0000000216027210 */ /* 0x002fe20007f3e0ff */
[----:B------:R-:W-:Y:S01]  /*0920*/  STL.64 [R1+0x18], R26 ;  /* 0x0000181a01007387 */ /* 0x000fe20000100a00 */
[----:B------:R-:W-:Y:S01]  /*0930*/  MOV R120, R26 ;  /* 0x0000001a00787202 */ /* 0x000fe20000000f00 */
[----:B------:R-:W-:Y:S01]  /*0940*/  IMAD.IADD R6, R13, 0x1, R11 ;  /* 0x000000010d067824 */ /* 0x000fe200078e020b */
[----:B------:R-:W-:Y:S01]  /*0950*/  IADD3.X R3, R16, R3, RZ, P1, !PT ;  /* 0x0000000310037210 */ /* 0x000fe20000ffe4ff */
[----:B------:R-:W-:Y:S01]  /*0960*/  STL.64 [R1+0x10], R28 ;  /* 0x0000101c01007387 */ /* 0x000fe20000100a00 */
[----:B------:R-:W-:-:S03]  /*0970*/  IADD3 R4, P0, R2, R22, RZ ;  /* 0x0000001602047210 */ /* 0x000fc60007f1e0ff */
[----:B------:R1:W-:Y:S01]  /*0980*/  LDGSTS.E.BYPASS.LTC128B.128 [R227+0x800], [R2.64] ;  /* 0x0080000002e37fae */ /* 0x0003e2000b901d48 */
[----:B------:R-:W-:-:S03]  /*0990*/  IADD3.X R5, R3, R16, RZ, P0, !PT ;  /* 0x0000001003057210 */ /* 0x000fc600007fe4ff */
        /* <DEDUP_REMOVED lines=9> */
[--C-:B------:R-:W-:Y:S01]  /*0a30*/  IMAD.X R3, R5, 0x1, R16.reuse, P0 ;  /* 0x0000000105037824 */ /* 0x100fe200000e0610 */
[----:B------:R-:W-:Y:S01]  /*0a40*/  LEA R13, P0, R12, R28, 0x5 ;  /* 0x0000001c0c0d7211 */ /* 0x000fe200078028ff */
[----:B------:R-:W-:Y:S01]  /*0a50*/  IMAD.IADD R121, R27, 0x1, R7 ;  /* 0x000000011b797824 */ /* 0x000fe200078e0207 */
[----:B------:R-:W-:Y:S01]  /*0a60*/  IADD3 R0, R29, R0, RZ ;  /* 0x000000001d007210 */ /* 0x000fe20007ffe0ff */
[----:B------:R-:W-:Y:S01]  /*0a70*/  IMAD.X R9, R3, 0x1, R16, P1 ;  /* 0x0000000103097824 */ /* 0x000fe200008e0610 */
[----:B------:R1:W-:Y:S01]  /*0a80*/  LDGSTS.E.BYPASS.LTC128B.128 [R227+0x1800], [R2.64] ;  /* 0x0180000002e37fae */ /* 0x0003e2000b901d48 */
[----:B------:R-:W-:Y:S01]  /*0a90*/  IMAD.WIDE.U32 R10, R14, R118, R120 ;  /* 0x000000760e0a7225 */ /* 0x000fe200078e0078 */
[----:B------:R-:W-:-:S02]  /*0aa0*/  LEA.HI.X R12, R12, R0, R6, 0x5, P0 ;  /* 0x000000000c0c7211 */ /* 0x000fc400000f2c06 */
[-C--:B------:R-:W-:Y:S01]  /*0ab0*/  IADD3 R6, P0, R8, R22.reuse, RZ ;  /* 0x0000001608067210 */ /* 0x080fe20007f1e0ff */
[----:B------:R3:W-:Y:S03]  /*0ac0*/  STL [R1+0x4], R0 ;  /* 0x0000040001007387 */ /* 0x0007e60000100800 */
[----:B--2---:R-:W-:Y:S01]  /*0ad0*/  IADD3 R4, P1, R6, R22, RZ ;  /* 0x0000001606047210 */ /* 0x004fe20007f3e0ff */
[----:B------:R1:W-:Y:S01]  /*0ae0*/  LDGSTS.E.BYPASS.LTC128B.128 [R227+0x5800], [R2.64+0x80] ;  /* 0x0580008002e37fae */ /* 0x0003e2000b901d48 */
[----:B------:R-:W-:-:S03]  /*0af0*/  IMAD.X R7, R9, 0x1, R16, P0 ;  /* 0x0000000109077824 */ /* 0x000fc600000e0610 */
[----:B------:R2:W-:Y:S02]  /*0b00*/  LDGSTS.E.BYPASS.LTC128B.128 [R227+0x2000], [R8.64] ;  /* 0x0200000008e37fae */ /* 0x0005e4000b901d48 */
[----:B------:R-:W-:Y:S02]  /*0b10*/  IADD3.X R5, R7, R16, RZ, P1, !PT ;  /* 0x0000001007057210 */ /* 0x000fe40000ffe4ff */
[----:B------:R2:W-:Y:S01]  /*0b20*/  LDGSTS.E.BYPASS.LTC128B.128 [R227+0x6000], [R8.64+0x80] ;  /* 0x0600008008e37fae */ /* 0x0005e2000b901d48 */
[----:B------:R-:W-:-:S03]  /*0b30*/  LOP3.LUT P1, RZ, R41, 0x2, RZ, 0xc0, !PT ;  /* 0x0000000229ff7812 */ /* 0x000fc6000782c0ff */
[----:B------:R4:W-:Y:S04]  /*0b40*/  LDGSTS.E.BYPASS.LTC128B.128 [R227+0x2800], [R6.64] ;  /* 0x0280000006e37fae */ /* 0x0009e8000b901d48 */
[----:B------:R4:W-:Y:S04]  /*0b50*/  LDGSTS.E.BYPASS.LTC128B.128 [R227+0x6800], [R6.64+0x80] ;  /* 0x0680008006e37fae */ /* 0x0009e8000b901d48 */
[----:B------:R5:W-:Y:S01]  /*0b60*/  LDGSTS.E.BYPASS.LTC128B.128 [R227+0x3000], [R4.64] ;  /* 0x0300000004e37fae */ /* 0x000be2000b901d48 */
[----:B---3--:R-:W-:-:S03]  /*0b70*/  IMAD.IADD R0, R11, 0x1, R15 ;  /* 0x000000010b007824 */ /* 0x008fc600078e020f */
[----:B------:R5:W-:Y:S01]  /*0b80*/  LDGSTS.E.BYPASS.LTC128B.128 [R227+0x7000], [R4.64+0x80] ;  /* 0x0700008004e37fae */ /* 0x000be2000b901d48 */
[----:B-1----:R-:W-:-:S03]  /*0b90*/  LEA R2, P0, R10, c[0x0][0x168], 0x1 ;  /* 0x00005a000a027a11 */ /* 0x002fc600078008ff */
[----:B------:R-:W-:Y:S01]  /*0ba0*/  STL.64 [R1+0x8], R120 ;  /* 0x0000087801007387 */ /* 0x000fe20000100a00 */
[----:B------:R-:W-:Y:S02]  /*0bb0*/  LEA.HI.X R3, R10, c[0x0][0x16c], R0, 0x1, P0 ;  /* 0x00005b000a037a11 */ /* 0x000fe400000f0c00 */
[----:B------:R-:W-:Y:S02]  /*0bc0*/  SHF.L.U32 R0, R41, 0x6, RZ ;  /* 0x0000000629007819 */ /* 0x000fe400000006ff */
[----:B--2---:R-:W-:Y:S02]  /*0bd0*/  IADD3 R8, P0, R4, R22, RZ ;  /* 0x0000001604087210 */ /* 0x004fe40007f1e0ff */
[----:B------:R-:W-:-:S03]  /*0be0*/  LOP3.LUT R0, R0, 0x1c0, RZ, 0xc0, !PT ;  /* 0x000001c000007812 */ /* 0x000fc600078ec0ff */
[----:B------:R-:W-:Y:S01]  /*0bf0*/  IMAD.X R9, R5, 0x1, R16, P0 ;  /* 0x0000000105097824 */ /* 0x000fe200000e0610 */
[----:B----4-:R-:W-:-:S04]  /*0c00*/  MOV R7, c[0x0][0x1a0] ;  /* 0x0000680000077a02 */ /* 0x010fc80000000f00 */
[----:B------:R1:W-:Y:S01]  /*0c10*/  LDGSTS.E.BYPASS.LTC128B.128 [R227+0x3800], [R8.64] ;  /* 0x0380000008e37fae */ /* 0x0003e2000b901d48 */
[----:B------:R-:W-:Y:S02]  /*0c20*/  SHF.R.S32.HI R6, RZ, 0x5, R115 ;  /* 0x00000005ff067819 */ /* 0x000fe40000011473 */
[C---:B------:R-:W-:Y:S01]  /*0c30*/  SHF.L.U32 R23, R7.reuse, 0x5, RZ ;  /* 0x0000000507177819 */ /* 0x040fe200000006ff */
[----:B------:R1:W-:Y:S01]  /*0c40*/  LDGSTS.E.BYPASS.LTC128B.128 [R227+0x7800], [R8.64+0x80] ;  /* 0x0780008008e37fae */ /* 0x0003e2000b901d48 */
[----:B------:R-:W-:Y:S02]  /*0c50*/  SHF.L.U64.HI R17, R7, R17, c[0x0][0x1a4] ;  /* 0x0000690007117619 */ /* 0x000fe40000010211 */
[----:B-----5:R-:W-:Y:S01]  /*0c60*/  IADD3 R4, P0, R2, R118, RZ ;  /* 0x0000007602047210 */ /* 0x020fe20007f1e0ff */
[----:B------:R2:W-:Y:S04]  /*0c70*/  LDGSTS.E.BYPASS.LTC128B.128 [R227+0x8000], [R2.64] ;  /* 0x0800000002e37fae */ /* 0x0005e8000b901d48 */
[----:B------:R-:W-:Y:S01]  /*0c80*/  IMAD.X R5, R3, 0x1, R119, P0 ;  /* 0x0000000103057824 */ /* 0x000fe200000e0677 */
        /* <DEDUP_REMOVED lines=17> */
[----:B------:R-:W-:-:S02]  /*0da0*/  LEA R0, R19, R20, 0x9 ;  /* 0x0000001413007211 */ /* 0x000fc400078e48ff */
[----:B------:R-:W-:Y:S01]  /*0db0*/  IADD3.X R7, R17, R5, RZ, P0, !PT ;  /* 0x0000000511077210 */ /* 0x000fe200007fe4ff */
[----:B------:R-:W-:Y:S01]  /*0dc0*/  IMAD.SHL.U32 R213, R2, 0x2, RZ ;  /* 0x0000000202d57824 */ /* 0x000fe200078e00ff */
[----:B------:R-:W-:Y:S01]  /*0dd0*/  SHF.L.U32 R3, R0, 0x1, RZ ;  /* 0x0000000100037819 */ /* 0x000fe200000006ff */
[----:B------:R-:W-:Y:S01]  /*0de0*/  IMAD.MOV.U32 R2, RZ, RZ, 0x40 ;  /* 0x00000040ff027424 */ /* 0x000fe200078e00ff */
[----:B------:R-:W-:Y:S02]  /*0df0*/  LOP3.LUT P0, RZ, R40, 0x2, RZ, 0xc0, !PT ;  /* 0x0000000228ff7812 */ /* 0x000fe4000780c0ff */
[----:B------:R-:W-:-:S04]  /*0e00*/  LEA R222, R0, 0x8000, 0x1 ;  /* 0x0000800000de7811 */ /* 0x000fc800078e08ff */
[C---:B------:R-:W-:Y:S01]  /*0e10*/  IADD3 R223, R222.reuse, 0x20, RZ ;  /* 0x00000020dedf7810 */ /* 0x040fe20007ffe0ff */
[----:B------:R-:W-:Y:S01]  /*0e20*/  @!PT LDS RZ, [RZ] ;  /* 0x00000000fffff984 */ /* 0x000fe20000000800 */
[----:B------:R-:W-:Y:S01]  /*0e30*/  @!PT LDS RZ, [RZ] ;  /* 0x00000000fffff984 */ /* 0x000fe20000000800 */
[----:B------:R-:W-:Y:S01]  /*0e40*/  @!PT LDS RZ, [RZ] ;  /* 0x00000000fffff984 */ /* 0x000fe20000000800 */
[----:B------:R2:W-:Y:S04]  /*0e50*/  LDGSTS.E.BYPASS.LTC128B.128 [R227+0xa000], [R4.64] ;  /* 0x0a00000004e37fae */ /* 0x0005e8000b901d48 */
[----:B------:R2:W-:Y:S02]  /*0e60*/  LDGSTS.E.BYPASS.LTC128B.128 [R227+0xb000], [R4.64+0x80] ;  /* 0x0b00008004e37fae */ /* 0x0005e4000b901d48 */
[----:B------:R-:W-:Y:S02]  /*0e70*/  @P0 IADD3 R223, R222, -0x20, RZ ;  /* 0xffffffe0dedf0810 */ /* 0x000fe40007ffe0ff */
[----:B------:R-:W-:Y:S01]  /*0e80*/  LOP3.LUT P0, RZ, R40, 0x4, RZ, 0xc0, !PT ;  /* 0x0000000428ff7812 */ /* 0x000fe2000780c0ff */
[----:B------:R3:W-:Y:S01]  /*0e90*/  LDGSTS.E.BYPASS.LTC128B.128 [R227+0xa800], [R6.64] ;  /* 0x0a80000006e37fae */ /* 0x0007e2000b901d48 */
[----:B------:R-:W-:-:S02]  /*0ea0*/  IADD3 R226, R223, 0x800, RZ ;  /* 0x00000800dfe27810 */ /* 0x000fc40007ffe0ff */
[C---:B------:R-:W-:Y:S01]  /*0eb0*/  IADD3 R225, R223.reuse, 0x1000, RZ ;  /* 0x00001000dfe17810 */ /* 0x040fe20007ffe0ff */
[----:B------:R3:W-:Y:S01]  /*0ec0*/  LDGSTS.E.BYPASS.LTC128B.128 [R227+0xb800], [R6.64+0x80] ;  /* 0x0b80008006e37fae */ /* 0x0007e2000b901d48 */
[----:B------:R-:W-:-:S03]  /*0ed0*/  IADD3 R224, R223, 0x1800, RZ ;  /* 0x00001800dfe07810 */ /* 0x000fc60007ffe0ff */
        /* <DEDUP_REMOVED lines=9> */
[C---:B------:R-:W-:Y:S01]  /*0f70*/  IADD3 R215, R213.reuse, R4, RZ ;  /* 0x00000004d5d77210 */ /* 0x040fe20007ffe0ff */
[----:B------:R-:W0:Y:S01]  /*0f80*/  LDGDEPBAR ;  /* 0x00000000000079af */ /* 0x000e220000000000 */
[C---:B------:R-:W-:Y:S02]  /*0f90*/  SEL R0, R2.reuse, 0xffffffc0, !P1 ;  /* 0xffffffc002007807 */ /* 0x040fe40004800000 */
[----:B------:R-:W-:Y:S01]  /*0fa0*/  SEL R2, R2, 0xffffffc0, !P0 ;  /* 0xffffffc002027807 */ /* 0x000fe20004000000 */
[----:B------:R-:W2:Y:S01]  /*0fb0*/  LDSM.16.M88.4 R24, [R215] ;  /* 0x00000000d718783b */ /* 0x000ea20000000200 */
[----:B------:R-:W-:-:S02]  /*0fc0*/  IADD3 R221, R213, R0, RZ ;  /* 0x00000000d5dd7210 */ /* 0x000fc40007ffe0ff */
[----:B------:R-:W-:Y:S01]  /*0fd0*/  IADD3 R219, R215, R0, RZ ;  /* 0x00000000d7db7210 */ /* 0x000fe20007ffe0ff */
[----:B------:R-:W2:Y:S01]  /*0fe0*/  LDSM.16.M88.4 R20, [R215+0x2000] ;  /* 0x00200000d714783b */ /* 0x000ea20000000200 */
[----:B------:R-:W-:Y:S01]  /*0ff0*/  IMAD.IADD R220, R222, 0x1, R2 ;  /* 0x00000001dedc7824 */ /* 0x000fe200078e0202 */
[----:B------:R-:W-:Y:S01]  /*1000*/  ISETP.GE.AND P0, PT, R112, 0x21, PT ;  /* 0x000000217000780c */ /* 0x000fe20003f06270 */
[----:B------:R-:W-:-:S03]  /*1010*/  IMAD.IADD R218, R2, 0x1, R223 ;  /* 0x0000000102da7824 */ /* 0x000fc600078e02df */
[----:B------:R-:W-:Y:S01]  /*1020*/  LDSM.16.M88.4 R48, [R220] ;  /* 0x00000000dc30783b */ /* 0x000fe20000000200 */
[-C--:B----4-:R-:W-:Y:S08]  /*1030*/  HMMA.16816.F32.BF16 R44, R16, R12.reuse, RZ ;  /* 0x0000000c102c723c */ /* 0x090ff000000418ff */
[C---:B-1----:R-:W-:Y:S08]  /*1040*/  HMMA.16816.F32.BF16 R36, R8.reuse, R12, RZ ;  /* 0x0000000c0824723c */ /* 0x042ff000000418ff */
[-C--:B------:R-:W-:Y:S08]  /*1050*/  HMMA.16816.F32.BF16 R52, R8, R14.reuse, RZ ;  /* 0x0000000e0834723c */ /* 0x080ff000000418ff */
[----:B------:R-:W-:Y:S01]  /*1060*/  HMMA.16816.F32.BF16 R76, R16, R14, RZ ;  /* 0x0000000e104c723c */ /* 0x000fe200000418ff */
[----:B------:R-:W1:Y:S07]  /*1070*/  LDSM.16.M88.4 R12, [R221] ;  /* 0x00000000dd0c783b */ /* 0x000e6e0000000200 */
[C---:B-----5:R-:W-:Y:S08]  /*1080*/  HMMA.16816.F32.BF16 R60, R8.reuse, R28, RZ ;  /* 0x0000001c083c723c */ /* 0x060ff000000418ff */
[----:B------:R-:W-:Y:S01]  /*1090*/  HMMA.16816.F32.BF16 R40, R8, R30, RZ ;  /* 0x0000001e0828723c */ /* 0x000fe200000418ff */
[----:B------:R-:W4:Y:S07]  /*10a0*/  LDSM.16.M88.4 R8, [R221+0x2000] ;  /* 0x00200000dd08783b */ /* 0x000f2e0000000200 */
[-C--:B--2---:R-:W-:Y:S01]  /*10b0*/  HMMA.16816.F32.BF16 R64, R24, R32.reuse, R44 ;  /* 0x000000201840723c */ /* 0x084fe2000004182c */
[----:B------:R-:W-:Y:S07]  /*10c0*/  LDSM.16.M88.4 R44, [R219] ;  /* 0x00000000db2c783b */ /* 0x000fee0000000200 */
[C---:B------:R-:W-:Y:S08]  /*10d0*/  HMMA.16816.F32.BF16 R36, R20.reuse, R32, R36 ;  /* 0x000000201424723c */ /* 0x040ff00000041824 */
[C---:B------:R-:W-:Y:S01]  /*10e0*/  HMMA.16816.F32.BF16 R92, R20.reuse, R34, R52 ;  /* 0x00000022145c723c */ /* 0x040fe20000041834 */
[----:B------:R-:W2:Y:S07]  /*10f0*/  LDSM.16.M88.4 R52, [R218] ;  /* 0x00000000da34783b */ /* 0x000eae0000000200 */
[----:B------:R-:W-:Y:S01]  /*1100*/  HMMA.16816.F32.BF16 R84, R20, R58, R40 ;  /* 0x0000003a1454723c */ /* 0x000fe20000041828 */
[----:B------:R-:W5:Y:S07]  /*1110*/  LDSM.16.M88.4 R40, [R219+0x2000] ;  /* 0x00200000db28783b */ /* 0x000f6e0000000200 */
[C---:B------:R-:W-:Y:S08]  /*1120*/  HMMA.16816.F32.BF16 R68, R16.reuse, R28, RZ ;  /* 0x0000001c1044723c */ /* 0x040ff000000418ff */
[----:B------:R-:W-:Y:S01]  /*1130*/  HMMA.16816.F32.BF16 R80, R16, R30, RZ ;  /* 0x0000001e1050723c */ /* 0x000fe200000418ff */
[----:B------:R-:W3:Y:S07]  /*1140*/  LDSM.16.M88.4 R16, [R220+0x800] ;  /* 0x00080000dc10783b */ /* 0x000eee0000000200 */
[----:B------:R-:W-:Y:S08]  /*1150*/  HMMA.16816.F32.BF16 R88, R20, R56, R60 ;  /* 0x000000381458723c */ /* 0x000ff0000004183c */
[-C--:B-1----:R-:W-:Y:S01]  /*1160*/  HMMA.16816.F32.BF16 R20, R12, R48.reuse, R64 ;  /* 0x000000300c14723c */ /* 0x082fe20000041840 */
[----:B------:R-:W-:Y:S07]  /*1170*/  LDSM.16.M88.4 R64, [R3+0x9000] ;  /* 0x009000000340783b */ /* 0x000fee0000000200 */
[----:B----4-:R-:W-:Y:S01]  /*1180*/  HMMA.16816.F32.BF16 R28, R8, R48, R36 ;  /* 0x00000030081c723c */ /* 0x010fe20000041824 */
[----:B------:R-:W1:Y:S07]  /*1190*/  LDSM.16.M88.4 R36, [R213+0x4000] ;  /* 0x00400000d524783b */ /* 0x000e6e0000000200 */
[----:B------:R-:W-:Y:S01]  /*11a0*/  HMMA.16816.F32.BF16 R60, R24, R34, R76 ;  /* 0x00000022183c723c */ /* 0x000fe2000004184c */
[----:B------:R-:W-:Y:S07]  /*11b0*/  LDSM.16.M88.4 R32, [R213+0x6000] ;  /* 0x00600000d520783b */ /* 0x000fee0000000200 */
[----:B--2---:R-:W-:Y:S08]  /*11c0*/  HMMA.16816.F32.BF16 R20, R44, R52, R20 ;  /* 0x000000342c14723c */ /* 0x004ff00000041814 */
[C---:B------:R-:W-:Y:S01]  /*11d0*/  HMMA.16816.F32.BF16 R72, R24.reuse, R56, R68 ;  /* 0x000000381848723c */ /* 0x040fe20000041844 */
[----:B------:R-:W-:Y:S07]  /*11e0*/  LDSM.16.M88.4 R68, [R223+0x1000] ;  /* 0x00100000df44783b */ /* 0x000fee0000000200 */
[----:B------:R-:W-:Y:S01]  /*11f0*/  HMMA.16816.F32.BF16 R24, R24, R58, R80 ;  /* 0x0000003a1818723c */ /* 0x000fe20000041850 */
[----:B------:R-:W-:Y:S07]  /*1200*/  LDSM.16.M88.4 R56, [R218+0x1000] ;  /* 0x00100000da38783b */ /* 0x000fee0000000200 */
[----:B-----5:R-:W-:Y:S01]  /*1210*/  HMMA.16816.F32.BF16 R80, R40, R52, R28 ;  /* 0x000000342850723c */ /* 0x020fe2000004181c */
[----:B------:R-:W2:Y:S07]  /*1220*/  LDSM.16.M88.4 R28, [R215+0x4000] ;  /* 0x00400000d71c783b */ /* 0x000eae0000000200 */
[C---:B---3--:R-:W-:Y:S08]  /*1230*/  HMMA.16816.F32.BF16 R104, R8.reuse, R16, R88 ;  /* 0x000000100868723c */ /* 0x048ff00000041858 */
[-C--:B------:R-:W-:Y:S08]  /*1240*/  HMMA.16816.F32.BF16 R88, R8, R50.reuse, R92 ;  /* 0x000000320858723c */ /* 0x080ff0000004185c */
[----:B------:R-:W-:Y:S01]  /*1250*/  HMMA.16816.F32.BF16 R48, R12, R50, R60 ;  /* 0x000000320c30723c */ /* 0x000fe2000004183c */
[----:B------:R-:W-:Y:S07]  /*1260*/  LDSM.16.M88.4 R60, [R220+0x1000] ;  /* 0x00100000dc3c783b */ /* 0x000fee0000000200 */
[----:B------:R-:W-:Y:S08]  /*1270*/  HMMA.16816.F32.BF16 R108, R8, R18, R84 ;  /* 0x00000012086c723c */ /* 0x000ff00000041854 */
[----:B-1----:R-:W-:Y:S01]  /*1280*/  HMMA.16816.F32.BF16 R8, R36, R64, R20 ;  /* 0x000000402408723c */ /* 0x002fe20000041814 */
[----:B------:R-:W1:Y:S07]  /*1290*/  LDSM.16.M88.4 R20, [R221+0x4000] ;  /* 0x00400000dd14783b */ /* 0x000e6e0000000200 */
[----:B------:R-:W-:Y:S01]  /*12a0*/  HMMA.16816.F32.BF16 R76, R44, R54, R48 ;  /* 0x000000362c4c723c */ /* 0x000fe20000041830 */
[----:B------:R-:W3:Y:S07]  /*12b0*/  LDSM.16.M88.4 R48, [R218+0x800] ;  /* 0x00080000da30783b */ /* 0x000eee0000000200 */
[----:B------:R-:W-:Y:S08]  /*12c0*/  HMMA.16816.F32.BF16 R100, R12, R16, R72 ;  /* 0x000000100c64723c */ /* 0x000ff00000041848 */
[----:B--2---:R-:W-:Y:S01]  /*12d0*/  HMMA.16816.F32.BF16 R72, R28, R68, R8 ;  /* 0x000000441c48723c */ /* 0x004fe20000041808 */
[----:B------:R-:W-:Y:S07]  /*12e0*/  LDSM.16.M88.4 R8, [R219+0x6000] ;  /* 0x00600000db08783b */ /* 0x000fee0000000200 */
[----:B------:R-:W-:Y:S01]  /*12f0*/  HMMA.16816.F32.BF16 R88, R40, R54, R88 ;  /* 0x000000362858723c */ /* 0x000fe20000041858 */
[----:B------:R-:W-:Y:S07]  /*1300*/  LDSM.16.M88.4 R52, [R3+0x9800] ;  /* 0x009800000334783b */ /* 0x000fee0000000200 */
[----:B------:R-:W-:Y:S01]  /*1310*/  HMMA.16816.F32.BF16 R96, R12, R18, R24 ;  /* 0x000000120c60723c */ /* 0x000fe20000041818 */
[----:B------:R-:W2:Y:S04]  /*1320*/  LDSM.16.M88.4 R24, [R215+0x6000] ;  /* 0x00600000d718783b */ /* 0x000ea80000000200 */
[----:B------:R-:W4:Y:S03]  /*1330*/  LDSM.16.M88.4 R16, [R221+0x6000] ;  /* 0x00600000dd10783b */ /* 0x000f260000000200 */
[----:B------:R-:W-:Y:S01]  /*1340*/  HMMA.16816.F32.BF16 R80, R32, R64, R80 ;  /* 0x000000402050723c */ /* 0x000fe20000041850 */
[----:B------:R-:W5:Y:S07]  /*1350*/  LDSM.16.M88.4 R12, [R219+0x4000] ;  /* 0x00400000db0c783b */ /* 0x000f6e0000000200 */
[----:B------:R-:W-:Y:S08]  /*1360*/  HMMA.16816.F32.BF16 R84, R36, R66, R76 ;  /* 0x000000422454723c */ /* 0x000ff0000004184c */
[----:B-1----:R-:W-:Y:S08]  /*1370*/  HMMA.16816.F32.BF16 R76, R20, R60, R72 ;  /* 0x0000003c144c723c */ /* 0x002ff00000041848 */
[----:B------:R-:W-:Y:S01]  /*1380*/  HMMA.16816.F32.BF16 R72, R32, R66, R88 ;  /* 0x000000422048723c */ /* 0x000fe20000041858 */
[----:B------:R-:W1:Y:S07]  /*1390*/  LDSM.16.M88.4 R64, [R223+0x1800] ;  /* 0x00180000df40783b */ /* 0x000e6e0000000200 */
[----:B---3--:R-:W-:Y:S08]  /*13a0*/  HMMA.16816.F32.BF16 R100, R44, R48, R100 ;  /* 0x000000302c64723c */ /* 0x008ff00000041864 */
[----:B--2---:R-:W-:Y:S08]  /*13b0*/  HMMA.16816.F32.BF16 R80, R24, R68, R80 ;  /* 0x000000441850723c */ /* 0x004ff00000041850 */
[-C--:B------:R-:W-:Y:S08]  /*13c0*/  HMMA.16816.F32.BF16 R84, R28, R70.reuse, R84 ;  /* 0x000000461c54723c */ /* 0x080ff00000041854 */
[----:B------:R-:W-:Y:S08]  /*13d0*/  HMMA.16816.F32.BF16 R68, R24, R70, R72 ;  /* 0x000000461844723c */ /* 0x000ff00000041848 */
[----:B------:R-:W-:Y:S08]  /*13e0*/  HMMA.16816.F32.BF16 R96, R44, R50, R96 ;  /* 0x000000322c60723c */ /* 0x000ff00000041860 */
[C---:B------:R-:W-:Y:S08]  /*13f0*/  HMMA.16816.F32.BF16 R104, R40.reuse, R48, R104 ;  /* 0x000000302868723c */ /* 0x040ff00000041868 */
[----:B------:R-:W-:Y:S01]  /*1400*/  HMMA.16816.F32.BF16 R108, R40, R50, R108 ;  /* 0x00000032286c723c */ /* 0x000fe2000004186c */
[----:B------:R-:W2:Y:S07]  /*1410*/  LDSM.16.M88.4 R40, [R220+0x1800] ;  /* 0x00180000dc28783b */ /* 0x000eae0000000200 */
[----:B------:R-:W-:Y:S08]  /*1420*/  HMMA.16816.F32.BF16 R44, R36, R52, R100 ;  /* 0x00000034242c723c */ /* 0x000ff00000041864 */
[----:B----4-:R-:W-:Y:S08]  /*1430*/  HMMA.16816.F32.BF16 R80, R16, R60, R80 ;  /* 0x0000003c1050723c */ /* 0x010ff00000041850 */
[-C--:B------:R-:W-:Y:S08]  /*1440*/  HMMA.16816.F32.BF16 R48, R20, R62.reuse, R84 ;  /* 0x0000003e1430723c */ /* 0x080ff00000041854 */
[----:B------:R-:W-:Y:S08]  /*1450*/  HMMA.16816.F32.BF16 R72, R16, R62, R68 ;  /* 0x0000003e1048723c */ /* 0x000ff00000041844 */
[----:B-----5:R-:W-:Y:S08]  /*1460*/  HMMA.16816.F32.BF16 R92, R12, R56, R76 ;  /* 0x000000380c5c723c */ /* 0x020ff0000004184c */
[----:B------:R-:W-:Y:S01]  /*1470*/  HMMA.16816.F32.BF16 R60, R36, R54, R96 ;  /* 0x00000036243c723c */ /* 0x000fe20000041860 */
[----:B------:R-:W3:Y:S01]  /*1480*/  LDSM.16.M88.4 R36, [R218+0x1800] ;  /* 0x00180000da24783b */ /* 0x000ee20000000200 */
[----:B------:R-:W-:-:S06]  /*1490*/  DEPBAR.LE SB0, 0x0 ;  /* 0x000080000000791a */ /* 0x000fcc0000000000 */
[C---:B------:R-:W-:Y:S08]  /*14a0*/  HMMA.16816.F32.BF16 R76, R32.reuse, R52, R104 ;  /* 0x00000034204c723c */ /* 0x040ff00000041868 */
[----:B------:R-:W-:Y:S01]  /*14b0*/  HMMA.16816.F32.BF16 R32, R32, R54, R108 ;  /* 0x000000362020723c */ /* 0x000fe2000004186c */
[----:B------:R-:W-:-:S04]  /*14c0*/  FMUL.FTZ R2, R92, c[0x0][0x2ec] ;  /* 0x0000bb005c027a20 */ /* 0x000fc80000410000 */
[----:B------:R4:W2:Y:S03]  /*14d0*/  MUFU.TANH R87, R2 ;  /* 0x0000000200577308 */ /* 0x0008a60000002400 */
[----:B-1----:R-:W-:Y:S08]  /*14e0*/  HMMA.16816.F32.BF16 R44, R28, R64, R44 ;  /* 0x000000401c2c723c */ /* 0x002ff0000004182c */
[----:B------:R-:W-:Y:S01]  /*14f0*/  HMMA.16816.F32.BF16 R88, R8, R56, R80 ;  /* 0x000000380858723c */ /* 0x000fe20000041850 */
[----:B----4-:R-:W-:-:S07]  /*1500*/  FMUL.FTZ R2, R93, c[0x0][0x2ec] ;  /* 0x0000bb005d027a20 */ /* 0x010fce0000410000 */
[----:B------:R-:W-:Y:S01]  /*1510*/  HMMA.16816.F32.BF16 R28, R28, R66, R60 ;  /* 0x000000421c1c723c */ /* 0x000fe2000004183c */
[----:B------:R1:W4:Y:S07]  /*1520*/  MUFU.TANH R86, R2 ;  /* 0x0000000200567308 */ /* 0x00032e0000002400 */
[C---:B------:R-:W-:Y:S08]  /*1530*/  HMMA.16816.F32.BF16 R68, R24.reuse, R64, R76 ;  /* 0x000000401844723c */ /* 0x040ff0000004184c */
[----:B------:R-:W-:Y:S01]  /*1540*/  HMMA.16816.F32.BF16 R32, R24, R66, R32 ;  /* 0x000000421820723c */ /* 0x000fe20000041820 */
[----:B-1----:R-:W-:-:S04]  /*1550*/  FMUL.FTZ R2, R94, c[0x0][0x2ec] ;  /* 0x0000bb005e027a20 */ /* 0x002fc80000410000 */
[----:B------:R1:W1:Y:S03]  /*1560*/  MUFU.TANH R93, R2 ;  /* 0x00000002005d7308 */ /* 0x0002660000002400 */
[----:B------:R-:W-:Y:S08]  /*1570*/  HMMA.16816.F32.BF16 R80, R12, R58, R48 ;  /* 0x0000003a0c50723c */ /* 0x000ff00000041830 */
[----:B--2---:R-:W-:Y:S01]  /*1580*/  HMMA.16816.F32.BF16 R48, R20, R40, R44 ;  /* 0x000000281430723c */ /* 0x004fe2000004182c */
[----:B-1----:R-:W-:-:S07]  /*1590*/  FMUL.FTZ R2, R95, c[0x0][0x2ec] ;  /* 0x0000bb005f027a20 */ /* 0x002fce0000410000 */
[----:B------:R-:W-:Y:S01]  /*15a0*/  HMMA.16816.F32.BF16 R72, R8, R58, R72 ;  /* 0x0000003a0848723c */ /* 0x000fe20000041848 */
[----:B------:R1:W2:Y:S07]  /*15b0*/  MUFU.TANH R92, R2 ;  /* 0x00000002005c7308 */ /* 0x0002ae0000002400 */
[----:B------:R-:W-:Y:S01]  /*15c0*/  HMMA.16816.F32.BF16 R20, R20, R42, R28 ;  /* 0x0000002a1414723c */ /* 0x000fe2000004181c */
[----:B------:R-:W-:Y:S02]  /*15d0*/  FMUL.FTZ R81, R81, c[0x0][0x2ec] ;  /* 0x0000bb0051517a20 */ /* 0x000fe40000410000 */
[----:B------:R-:W-:-:S02]  /*15e0*/  FMUL.FTZ R82, R82, c[0x0][0x2ec] ;  /* 0x0000bb0052527a20 */ /* 0x000fc40000410000 */
[----:B------:R-:W-:Y:S02]  /*15f0*/  FMUL.FTZ R83, R83, c[0x0][0x2ec] ;  /* 0x0000bb0053537a20 */ /* 0x000fe40000410000 */
[----:B------:R-:W2:Y:S01]  /*1600*/  MUFU.TANH R81, R81 ;  /* 0x0000005100517308 */ /* 0x000ea20000002400 */
[----:B------:R-:W-:Y:S01]  /*1610*/  HMMA.16816.F32.BF16 R44, R16, R40, R68 ;  /* 0x00000028102c723c */ /* 0x000fe20000041844 */
[----:B-1----:R-:W-:-:S06]  /*1620*/  FMUL.FTZ R2, R88, c[0x0][0x2ec] ;  /* 0x0000bb0058027a20 */ /* 0x002fcc0000410000 */
[----:B------:R1:W1:Y:S01]  /*1630*/  MUFU.TANH R84, R2 ;  /* 0x0000000200547308 */ /* 0x0002620000002400 */
[----:B------:R-:W-:Y:S01]  /*1640*/  HMMA.16816.F32.BF16 R16, R16, R42, R32 ;  /* 0x0000002a1010723c */ /* 0x000fe20000041820 */
[----:B------:R-:W-:Y:S02]  /*1650*/  FMUL.FTZ R72, R72, c[0x0][0x2ec] ;  /* 0x0000bb0048487a20 */ /* 0x000fe40000410000 */
[----:B------:R-:W-:-:S04]  /*1660*/  FMUL.FTZ R73, R73, c[0x0][0x2ec] ;  /* 0x0000bb0049497a20 */ /* 0x000fc80000410000 */
[----:B------:R-:W2:Y:S01]  /*1670*/  MUFU.TANH R82, R82 ;  /* 0x0000005200527308 */ /* 0x000ea20000002400 */
[----:B---3--:R-:W-:Y:S01]  /*1680*/  HMMA.16816.F32.BF16 R48, R12, R36, R48 ;  /* 0x000000240c30723c */ /* 0x008fe20000041830 */
[----:B-1----:R-:W-:-:S07]  /*1690*/  FMUL.FTZ R2, R89, c[0x0][0x2ec] ;  /* 0x0000bb0059027a20 */ /* 0x002fce0000410000 */
[----:B------:R-:W-:Y:S01]  /*16a0*/  HMMA.16816.F32.BF16 R12, R12, R38, R20 ;  /* 0x000000260c0c723c */ /* 0x000fe20000041814 */
[----:B------:R-:W1:Y:S07]  /*16b0*/  MUFU.TANH R65, R83 ;  /* 0x0000005300417308 */ /* 0x000e6e0000002400 */
[C---:B------:R-:W-:Y:S01]  /*16c0*/  HMMA.16816.F32.BF16 R24, R8.reuse, R36, R44 ;  /* 0x000000240818723c */ /* 0x040fe2000004182c */
[----:B------:R3:W1:Y:S07]  /*16d0*/  MUFU.TANH R56, R2 ;  /* 0x0000000200387308 */ /* 0x00066e0000002400 */
[----:B------:R-:W-:Y:S01]  /*16e0*/  HMMA.16816.F32.BF16 R8, R8, R38, R16 ;  /* 0x000000260808723c */ /* 0x000fe20000041810 */
[----:B------:R-:W-:Y:S01]  /*16f0*/  FMUL.FTZ R48, R48, c[0x0][0x2ec] ;  /* 0x0000bb0030307a20 */ /* 0x000fe20000410000 */
[----:B------:R-:W1:Y:S01]  /*1700*/  MUFU.TANH R72, R72 ;  /* 0x0000004800487308 */ /* 0x000e620000002400 */
[----:B------:R-:W-:-:S02]  /*1710*/  FMUL.FTZ R49, R49, c[0x0][0x2ec] ;  /* 0x0000bb0031317a20 */ /* 0x000fc40000410000 */
[----:B------:R-:W-:-:S03]  /*1720*/  FMUL.FTZ R50, R50, c[0x0][0x2ec] ;  /* 0x0000bb0032327a20 */ /* 0x000fc60000410000 */
[----:B------:R-:W-:Y:S02]  /*1730*/  FMUL.FTZ R14, R14, c[0x0][0x2ec] ;  /* 0x0000bb000e0e7a20 */ /* 0x000fe40000410000 */
[----:B---3--:R-:W-:Y:S01]  /*1740*/  FMUL.FTZ R2, R90, c[0x0][0x2ec] ;  /* 0x0000bb005a027a20 */ /* 0x008fe20000410000 */
[----:B------:R-:W3:Y:S01]  /*1750*/  MUFU.TANH R70, R48 ;  /* 0x0000003000467308 */ /* 0x000ee20000002400 */
[----:B------:R-:W-:Y:S02]  /*1760*/  FMUL.FTZ R15, R15, c[0x0][0x2ec] ;  /* 0x0000bb000f0f7a20 */ /* 0x000fe40000410000 */
[----:B------:R-:W-:Y:S02]  /*1770*/  FMUL.FTZ R12, R12, c[0x0][0x2ec] ;  /* 0x0000bb000c0c7a20 */ /* 0x000fe40000410000 */
[----:B------:R-:W-:Y:S02]  /*1780*/  FMUL.FTZ R24, R24, c[0x0][0x2ec] ;  /* 0x0000bb0018187a20 */ /* 0x000fe40000410000 */
[----:B------:R-:W-:Y:S01]  /*1790*/  FMUL.FTZ R25, R25, c[0x0][0x2ec] ;  /* 0x0000bb0019197a20 */ /* 0x000fe20000410000 */
[----:B------:R5:W1:Y:S01]  /*17a0*/  MUFU.TANH R64, R2 ;  /* 0x0000000200407308 */ /* 0x000a620000002400 */
        /* <DEDUP_REMOVED lines=8> */
[----:B-----5:R-:W-:Y:S01]  /*1830*/  FMUL.FTZ R2, R91, c[0x0][0x2ec] ;  /* 0x0000bb005b027a20 */ /* 0x020fe20000410000 */
        /* <DEDUP_REMOVED lines=18> */
[----:B------:R1:W1:Y:S01]  /*1960*/  MUFU.TANH R51, R27 ;  /* 0x0000001b00337308 */ /* 0x0002620000002400 */
[----:B-----5:R-:W-:-:S07]  /*1970*/  LOP3.LUT R2, R115, 0xffffffe0, RZ, 0xc0, !PT ;  /* 0xffffffe073027812 */ /* 0x020fce00078ec0ff */
[----:B------:R1:W1:Y:S01]  /*1980*/  MUFU.TANH R15, R8 ;  /* 0x00000008000f7308 */ /* 0x0002620000002400 */
[----:B------:R-:W-:Y:S02]  /*1990*/  IADD3 R3, -R2, R116, RZ ;  /* 0x0000007402037210 */ /* 0x000fe40007ffe1ff */
[----:B------:R-:W-:-:S03]  /*19a0*/  LOP3.LUT R2, R113, R114, RZ, 0xfc, !PT ;  /* 0x0000007271027212 */ /* 0x000fc600078efcff */
[----:B------:R1:W-:Y:S02]  /*19b0*/  STL [R1+0x20], R3 ;  /* 0x0000200301007387 */ /* 0x0003e40000100800 */
[----:B------:R1:W1:Y:S08]  /*19c0*/  MUFU.TANH R14, R9 ;  /* 0x00000009000e7308 */ /* 0x0002700000002400 */
[----:B------:R1:W1:Y:S08]  /*19d0*/  MUFU.TANH R52, R10 ;  /* 0x0000000a00347308 */ /* 0x0002700000002400 */
[----:B------:R1:W1:Y:S01]  /*19e0*/  MUFU.TANH R53, R11 ;  /* 0x0000000b00357308 */ /* 0x0002620000002400 */
[----:B------:R-:W-:Y:S06]  /*19f0*/  BAR.SYNC.DEFER_BLOCKING 0x0 ;  /* 0x0000000000007b1d */ /* 0x000fec0000010000 */
[----:B------:R-:W-:Y:S05]  /*1a00*/  @!P0 BRA `(.L_x_1484) ;  /* 0x0000015000008947 */ /* 0x000fea0003800000 */
[----:B-1234-:R-:W-:Y:S01]  /*1a10*/  LEA.HI.SX32 R8, R228, 0xfffffffe, 0x1b ;  /* 0xfffffffee4087811 */ /* 0x01efe200078fdaff */
        /* <DEDUP_REMOVED lines=20> */
.L_x_1484:
[----:B-1234-:R-:W-:Y:S02]  /*1b60*/  FMNMX.FTZ R3, R84, R56, !PT ;  /* 0x0000003854037209 */ /* 0x01efe40007810000 */
        /* <DEDUP_REMOVED lines=14> */
[----:B------:R-:W1:Y:S01]  /*1c50*/  SHFL.BFLY PT, R6, R3, 0x2, 0x1f ;  /* 0x0c401f0003067f89 */ /* 0x000e6200000e0000 */
[----:B------:R-:W-:-:S04]  /*1c60*/  SHF.L.U32 R212, R2, 0x1, RZ ;  /* 0x0000000102d47819 */ /* 0x000fc800000006ff */
[-C--:B------:R-:W-:Y:S01]  /*1c70*/  IADD3 R214, R4, R212.reuse, RZ ;  /* 0x000000d404d67210 */ /* 0x080fe20007ffe0ff */
[----:B------:R-:W-:Y:S01]  /*1c80*/  LDSM.16.MT88.4 R36, [R212+0xa000] ;  /* 0x00a00000d424783b */ /* 0x000fe20000004200 */
[C---:B------:R-:W-:Y:S02]  /*1c90*/  IADD3 R217, R0.reuse, R212, RZ ;  /* 0x000000d400d97210 */ /* 0x040fe40007ffe0ff */
[----:B------:R-:W-:Y:S01]  /*1ca0*/  IADD3 R216, R0, R214, RZ ;  /* 0x000000d600d87210 */ /* 0x000fe20007ffe0ff */
        /* <DEDUP_REMOVED lines=15> */
[----:B------:R-:W-:Y:S02]  /*1da0*/  FMNMX.FTZ R3, R76, R7, !PT ;  /* 0x000000074c037209 */ /* 0x000fe40007810000 */
[C---:B------:R-:W-:Y:S01]  /*1db0*/  FSETP.NEU.FTZ.AND P1, PT, R134.reuse, -INF , PT ;  /* 0xff8000008600780b */ /* 0x040fe20003f3d000 */
[----:B------:R-:W-:Y:S01]  /*1dc0*/  FMUL.FTZ R13, R134, c[0x0][0x23c] ;  /* 0x00008f00860d7a20 */ /* 0x000fe20000410000 */
[----:B------:R-:W-:Y:S01]  /*1dd0*/  FMNMX.FTZ R3, R81, R3, !PT ;  /* 0x0000000351037209 */ /* 0x000fe20007810000 */
[----:B------:R-:W-:Y:S03]  /*1de0*/  LDSM.16.MT88.4 R172, [R214+0xa800] ;  /* 0x00a80000d6ac783b */ /* 0x000fe60000004200 */
[----:B------:R-:W-:Y:S02]  /*1df0*/  FSEL R13, R13, RZ, P1 ;  /* 0x000000ff0d0d7208 */ /* 0x000fe40000800000 */
[----:B------:R-:W-:-:S03]  /*1e00*/  FMNMX.FTZ R6, R70, R3, !PT ;  /* 0x0000000346067209 */ /* 0x000fc60007810000 */
[--C-:B------:R-:W-:Y:S01]  /*1e10*/  FFMA.FTZ R3, R84, c[0x0][0x23c], -R13.reuse ;  /* 0x00008f0054037a23 */ /* 0x100fe2000001080d */
[----:B------:R-:W-:Y:S01]  /*1e20*/  FMNMX.FTZ R6, R71, R6, !PT ;  /* 0x0000000647067209 */ /* 0x000fe20007810000 */
[----:B------:R-:W-:Y:S02]  /*1e30*/  FFMA.FTZ R8, R56, c[0x0][0x23c], -R13 ;  /* 0x00008f0038087a23 */ /* 0x000fe4000001080d */
[----:B------:R2:W-:Y:S01]  /*1e40*/  MUFU.EX2 R244, R3 ;  /* 0x0000000300f47308 */ /* 0x0005e20000000800 */
[----:B------:R-:W-:-:S04]  /*1e50*/  FMNMX.FTZ R6, R54, R6, !PT ;  /* 0x0000000636067209 */ /* 0x000fc80007810000 */
[----:B------:R-:W-:-:S03]  /*1e60*/  FMNMX.FTZ R6, R55, R6, !PT ;  /* 0x0000000637067209 */ /* 0x000fc60007810000 */
[----:B------:R3:W-:Y:S01]  /*1e70*/  MUFU.EX2 R242, R8 ;  /* 0x0000000800f27308 */ /* 0x0007e20000000800 */
[----:B--2---:R-:W-:-:S04]  /*1e80*/  FMNMX.FTZ R3, R93, R92, !PT ;  /* 0x0000005c5d037209 */ /* 0x004fc80007810000 */
[----:B------:R-:W-:Y:S02]  /*1e90*/  FMNMX.FTZ R7, R82, R3, !PT ;  /* 0x0000000352077209 */ /* 0x000fe40007810000 */
[----:B-1----:R-:W-:Y:S02]  /*1ea0*/  FMNMX.FTZ R3, R5, R9, !PT ;  /* 0x0000000905037209 */ /* 0x002fe40007810000 */
[----:B------:R-:W-:Y:S01]  /*1eb0*/  FMNMX.FTZ R5, R65, R7, !PT ;  /* 0x0000000741057209 */ /* 0x000fe20007810000 */
[----:B---3--:R-:W1:Y:S01]  /*1ec0*/  SHFL.BFLY PT, R8, R6, 0x2, 0x1f ;  /* 0x0c401f0006087f89 */ /* 0x008e6200000e0000 */
[----:B------:R-:W-:Y:S01]  /*1ed0*/  FFMA.FTZ R7, R72, c[0x0][0x23c], -R13 ;  /* 0x00008f0048077a23 */ /* 0x000fe2000001080d */
[C---:B------:R-:W-:Y:S01]  /*1ee0*/  FSETP.NEU.FTZ.AND P1, PT, R3.reuse, -INF , PT ;  /* 0xff8000000300780b */ /* 0x040fe20003f3d000 */
[----:B------:R-:W-:Y:S01]  /*1ef0*/  FMUL.FTZ R12, R3, c[0x0][0x23c] ;  /* 0x00008f00030c7a20 */ /* 0x000fe20000410000 */
[----:B------:R-:W-:Y:S01]  /*1f00*/  FMNMX.FTZ R5, R100, R5, !PT ;  /* 0x0000000564057209 */ /* 0x000fe20007810000 */
[----:B------:R2:W-:Y:S03]  /*1f10*/  MUFU.EX2 R241, R7 ;  /* 0x0000000700f17308 */ /* 0x0005e60000000800 */
[----:B------:R-:W-:-:S02]  /*1f20*/  FMNMX.FTZ R5, R85, R5, !PT ;  /* 0x0000000555057209 */ /* 0x000fc40007810000 */
[----:B------:R-:W-:Y:S02]  /*1f30*/  FSEL R12, R12, RZ, P1 ;  /* 0x000000ff0c0c7208 */ /* 0x000fe40000800000 */
[----:B------:R-:W-:-:S03]  /*1f40*/  FMNMX.FTZ R5, R68, R5, !PT ;  /* 0x0000000544057209 */ /* 0x000fc60007810000 */
[--C-:B------:R-:W-:Y:S01]  /*1f50*/  FFMA.FTZ R4, R57, c[0x0][0x23c], -R12.reuse ;  /* 0x00008f0039047a23 */ /* 0x100fe2000001080c */
[----:B------:R-:W-:Y:S01]  /*1f60*/  FMNMX.FTZ R5, R69, R5, !PT ;  /* 0x0000000545057209 */ /* 0x000fe20007810000 */
[----:B------:R-:W-:Y:S02]  /*1f70*/  FFMA.FTZ R0, R40, c[0x0][0x23c], -R12 ;  /* 0x00008f0028007a23 */ /* 0x000fe4000001080c */
[----:B------:R3:W-:Y:S01]  /*1f80*/  MUFU.EX2 R237, R4 ;  /* 0x0000000400ed7308 */ /* 0x0007e20000000800 */
[----:B--2---:R-:W-:Y:S01]  /*1f90*/  FFMA.FTZ R7, R73, c[0x0][0x23c], -R13 ;  /* 0x00008f0049077a23 */ /* 0x004fe2000001080d */
[----:B-1----:R-:W-:-:S06]  /*1fa0*/  FMNMX.FTZ R2, R6, R8, !PT ;  /* 0x0000000806027209 */ /* 0x002fcc0007810000 */
[----:B------:R1:W2:Y:S01]  /*1fb0*/  MUFU.EX2 R243, R7 ;  /* 0x0000000700f37308 */ /* 0x0002a20000000800 */
[----:B------:R-:W4:Y:S01]  /*1fc0*/  SHFL.BFLY PT, R136, R2, 0x1, 0x1f ;  /* 0x0c201f0002887f89 */ /* 0x000f2200000e0000 */
[----:B---3--:R-:W-:-:S06]  /*1fd0*/  FFMA.FTZ R4, R41, c[0x0][0x23c], -R12 ;  /* 0x00008f0029047a23 */ /* 0x008fcc000001080c */
[----:B------:R3:W-:Y:S01]  /*1fe0*/  MUFU.EX2 R240, R0 ;  /* 0x0000000000f07308 */ /* 0x0007e20000000800 */
[----:B------:R-:W-:Y:S01]  /*1ff0*/  LDSM.16.MT88.4 R40, [R217+0xb000] ;  /* 0x00b00000d928783b */ /* 0x000fe20000004200 */
[----:B-1----:R-:W-:-:S06]  /*2000*/  FFMA.FTZ R7, R64, c[0x0][0x23c], -R12 ;  /* 0x00008f0040077a23 */ /* 0x002fcc000001080c */
[----:B------:R1:W-:Y:S01]  /*2010*/  MUFU.EX2 R238, R4 ;  /* 0x0000000400ee7308 */ /* 0x0003e20000000800 */
[----:B--2---:R-:W-:-:S07]  /*2020*/  F2FP.BF16.PACK_AB R6, R243, R241 ;  /* 0x000000f1f306723e */ /* 0x004fce00000010ff */
[----:B------:R2:W5:Y:S01]  /*2030*/  MUFU.EX2 R239, R7 ;  /* 0x0000000700ef7308 */ /* 0x0005620000000800 */
[----:B----4-:R-:W-:-:S04]  /*2040*/  FMNMX.FTZ R136, R2, R136, !PT ;  /* 0x0000008802887209 */ /* 0x010fc80007810000 */
[C---:B------:R-:W-:Y:S01]  /*2050*/  FSETP.NEU.FTZ.AND P1, PT, R136.reuse, -INF , PT ;  /* 0xff8000008800780b */ /* 0x040fe20003f3d000 */
[----:B---3--:R-:W-:Y:S01]  /*2060*/  FMUL.FTZ R0, R136, c[0x0][0x23c] ;  /* 0x00008f0088007a20 */ /* 0x008fe20000410000 */
[----:B-1----:R-:W-:-:S04]  /*2070*/  F2FP.BF16.PACK_AB R4, R242, R244 ;  /* 0x000000f4f204723e */ /* 0x002fc800000010ff */
[----:B------:R-:W-:Y:S01]  /*2080*/  FSEL R0, R0, RZ, P1 ;  /* 0x000000ff00007208 */ /* 0x000fe20000800000 */
[----:B--2---:R-:W1:Y:S04]  /*2090*/  SHFL.BFLY PT, R7, R5, 0x2, 0x1f ;  /* 0x0c401f0005077f89 */ /* 0x004e6800000e0000 */
[----:B------:R-:W-:-:S04]  /*20a0*/  FFMA.FTZ R2, R87, c[0x0][0x23c], -R0 ;  /* 0x00008f0057027a23 */ /* 0x000fc80000010800 */
[----:B------:R2:W-:Y:S02]  /*20b0*/  MUFU.EX2 R234, R2 ;  /* 0x0000000200ea7308 */ /* 0x0005e40000000800 */
[----:B--2---:R-:W-:Y:S01]  /*20c0*/  FFMA.FTZ R2, R86, c[0x0][0x23c], -R0 ;  /* 0x00008f0056027a23 */ /* 0x004fe20000010800 */
[----:B-1----:R-:W-:-:S05]  /*20d0*/  FMNMX.FTZ R8, R7, R5, !PT ;  /* 0x0000000507087209 */ /* 0x002fca0007810000 */
[----:B------:R1:W-:Y:S01]  /*20e0*/  MUFU.EX2 R232, R2 ;  /* 0x0000000200e87308 */ /* 0x0003e20000000800 */
[----:B-----5:R-:W-:Y:S02]  /*20f0*/  F2FP.BF16.PACK_AB R5, R237, R239 ;  /* 0x000000efed05723e */ /* 0x020fe400000010ff */
[----:B------:R-:W-:Y:S01]  /*2100*/  F2FP.BF16.PACK_AB R7, R240, R238 ;  /* 0x000000eef007723e */ /* 0x000fe200000010ff */
[----:B------:R-:W2:Y:S06]  /*2110*/  SHFL.BFLY PT, R9, R8, 0x1, 0x1f ;  /* 0x0c201f0008097f89 */ /* 0x000eac00000e0000 */
[C---:B------:R-:W-:Y:S08]  /*2120*/  HMMA.16816.F32.BF16 R144, R4.reuse, R36, RZ ;  /* 0x000000240490723c */ /* 0x040ff000000418ff */
[C---:B------:R-:W-:Y:S08]  /*2130*/  HMMA.16816.F32.BF16 R164, R4.reuse, R28, RZ ;  /* 0x0000001c04a4723c */ /* 0x040ff000000418ff */
[----:B------:R-:W-:Y:S01]  /*2140*/  HMMA.16816.F32.BF16 R56, R4, R24, RZ ;  /* 0x000000180438723c */ /* 0x000fe200000418ff */
[----:B--2---:R-:W-:Y:S01]  /*2150*/  FMNMX.FTZ R135, R8, R9, !PT ;  /* 0x0000000908877209 */ /* 0x004fe20007810000 */
[----:B------:R-:W-:-:S03]  /*2160*/  FFMA.FTZ R8, R76, c[0x0][0x23c], -R0 ;  /* 0x00008f004c087a23 */ /* 0x000fc60000010800 */
[C---:B------:R-:W-:Y:S01]  /*2170*/  FSETP.NEU.FTZ.AND P1, PT, R135.reuse, -INF , PT ;  /* 0xff8000008700780b */ /* 0x040fe20003f3d000 */
[----:B-1----:R-:W-:Y:S01]  /*2180*/  FMUL.FTZ R2, R135, c[0x0][0x23c] ;  /* 0x00008f0087027a20 */ /* 0x002fe20000410000 */
[----:B------:R1:W-:Y:S01]  /*2190*/  MUFU.EX2 R235, R8 ;  /* 0x0000000800eb7308 */ /* 0x0003e20000000800 */
[----:B------:R-:W-:Y:S03]  /*21a0*/  HMMA.16816.F32.BF16 R60, R4, R20, RZ ;  /* 0x00000014043c723c */ /* 0x000fe600000418ff */
[----:B------:R-:W-:-:S05]  /*21b0*/  FSEL R2, R2, RZ, P1 ;  /* 0x000000ff02027208 */ /* 0x000fca0000800000 */
        /* <DEDUP_REMOVED lines=15> */
[C---:B------:R-:W-:Y:S01]  /*22b0*/  HMMA.16816.F32.BF16 R108, R4.reuse, R18, RZ ;  /* 0x00000012046c723c */ /* 0x040fe200000418ff */
[--C-:B-1----:R-:W-:Y:S01]  /*22c0*/  FFMA.FTZ R8, R82, c[0x0][0x23c], -R2.reuse ;  /* 0x00008f0052087a23 */ /* 0x102fe20000010802 */
[----:B--2---:R-:W-:Y:S01]  /*22d0*/  F2FP.BF16.PACK_AB R9, R229, R231 ;  /* 0x000000e7e509723e */ /* 0x004fe200000010ff */
[----:B------:R-:W-:Y:S02]  /*22e0*/  LDSM.16.MT88.4 R80, [R212+0xb800] ;  /* 0x00b80000d450783b */ /* 0x000fe40000004200 */
[----:B------:R1:W-:Y:S03]  /*22f0*/  MUFU.EX2 R230, R8 ;  /* 0x0000000800e67308 */ /* 0x0003e60000000800 */
[C---:B------:R-:W-:Y:S08]  /*2300*/  HMMA.16816.F32.BF16 R128, R4.reuse, R34, RZ ;  /* 0x000000220480723c */ /* 0x040ff000000418ff */
[----:B------:R-:W-:Y:S01]  /*2310*/  HMMA.16816.F32.BF16 R148, R4, R42, RZ ;  /* 0x0000002a0494723c */ /* 0x000fe200000418ff */
[----:B-1----:R-:W-:-:S07]  /*2320*/  FFMA.FTZ R8, R65, c[0x0][0x23c], -R2 ;  /* 0x00008f0041087a23 */ /* 0x002fce0000010802 */
[----:B------:R-:W-:Y:S01]  /*2330*/  HMMA.16816.F32.BF16 R140, R4, R46, RZ ;  /* 0x0000002e048c723c */ /* 0x000fe200000418ff */
[----:B------:R-:W-:Y:S01]  /*2340*/  LDSM.16.MT88.4 R64, [R216+0xa800] ;  /* 0x00a80000d840783b */ /* 0x000fe20000004200 */
[----:B------:R1:W2:Y:S05]  /*2350*/  MUFU.EX2 R233, R8 ;  /* 0x0000000800e97308 */ /* 0x0002aa0000000800 */
[----:B------:R-:W-:Y:S02]  /*2360*/  FFMA.FTZ R4, R50, c[0x0][0x23c], -R13 ;  /* 0x00008f0032047a23 */ /* 0x000fe4000001080d */
[----:B------:R-:W-:Y:S02]  /*2370*/  FADD.FTZ R6, R244, R242 ;  /* 0x000000f2f4067221 */ /* 0x000fe40000010000 */
[----:B------:R3:W-:Y:S01]  /*2380*/  MUFU.EX2 R211, R4 ;  /* 0x0000000400d37308 */ /* 0x0007e20000000800 */
[----:B------:R-:W-:-:S02]  /*2390*/  FADD.FTZ R7, R239, R237 ;  /* 0x000000edef077221 */ /* 0x000fc40000010000 */
[----:B------:R-:W-:Y:S02]  /*23a0*/  FADD.FTZ R6, R241, R6 ;  /* 0x00000006f1067221 */ /* 0x000fe40000010000 */
[----:B------:R-:W-:Y:S01]  /*23b0*/  FADD.FTZ R7, R238, R7 ;  /* 0x00000007ee077221 */ /* 0x000fe20000010000 */
[----:B-1----:R-:W-:Y:S02]  /*23c0*/  F2FP.BF16.PACK_AB R8, R232, R234 ;  /* 0x000000eae808723e */ /* 0x002fe400000010ff */
[----:B--2---:R-:W-:Y:S01]  /*23d0*/  F2FP.BF16.PACK_AB R11, R233, R230 ;  /* 0x000000e6e90b723e */ /* 0x004fe200000010ff */
[----:B---3--:R-:W-:-:S06]  /*23e0*/  FFMA.FTZ R4, R48, c[0x0][0x23c], -R13 ;  /* 0x00008f0030047a23 */ /* 0x008fcc000001080d */
        /* <DEDUP_REMOVED lines=21> */
[----:B------:R-:W1:Y:S01]  /*2540*/  LDSM.16.MT88.4 R48, [R217+0xa800] ;  /* 0x00a80000d930783b */ /* 0x000e620000004200 */
[----:B------:R2:W3:Y:S06]  /*2550*/  MUFU.EX2 R207, R4 ;  /* 0x0000000400cf7308 */ /* 0x0004ec0000000800 */
[C---:B------:R-:W-:Y:S08]  /*2560*/  HMMA.16816.F32.BF16 R180, R8.reuse, R34, RZ ;  /* 0x0000002208b4723c */ /* 0x040ff000000418ff */
[----:B------:R-:W-:Y:S01]  /*2570*/  HMMA.16816.F32.BF16 R16, R8, R40, RZ ;  /* 0x000000280810723c */ /* 0x000fe200000418ff */
[----:B--2---:R-:W-:Y:S01]  /*2580*/  FFMA.FTZ R4, R52, c[0x0][0x23c], -R12 ;  /* 0x00008f0034047a23 */ /* 0x004fe2000001080c */
[----:B---3--:R-:W-:-:S03]  /*2590*/  F2FP.BF16.PACK_AB R125, R207, R208 ;  /* 0x000000d0cf7d723e */ /* 0x008fc600000010ff */
[----:B------:R2:W-:Y:S03]  /*25a0*/  MUFU.EX2 R206, R4 ;  /* 0x0000000400ce7308 */ /* 0x0005e60000000800 */
[C---:B------:R-:W-:Y:S08]  /*25b0*/  HMMA.16816.F32.BF16 R116, R8.reuse, R44, RZ ;  /* 0x0000002c0874723c */ /* 0x040ff000000418ff */
[----:B------:R-:W-:Y:S01]  /*25c0*/  HMMA.16816.F32.BF16 R32, R8, R46, RZ ;  /* 0x0000002e0820723c */ /* 0x000fe200000418ff */
[----:B--2---:R-:W-:-:S07]  /*25d0*/  FFMA.FTZ R4, R53, c[0x0][0x23c], -R12 ;  /* 0x00008f0035047a23 */ /* 0x004fce000001080c */
[----:B------:R-:W-:Y:S01]  /*25e0*/  HMMA.16816.F32.BF16 R12, R8, R42, RZ ;  /* 0x0000002a080c723c */ /* 0x000fe200000418ff */
[----:B------:R-:W2:Y:S01]  /*25f0*/  LDSM.16.MT88.4 R8, [R216+0xb800] ;  /* 0x00b80000d808783b */ /* 0x000ea20000004200 */
[----:B------:R3:W4:Y:S02]  /*2600*/  MUFU.EX2 R250, R4 ;  /* 0x0000000400fa7308 */ /* 0x0007240000000800 */
[----:B---3--:R-:W-:Y:S01]  /*2610*/  FFMA.FTZ R4, R70, c[0x0][0x23c], -R0 ;  /* 0x00008f0046047a23 */ /* 0x008fe20000010800 */
[----:B----4-:R-:W-:-:S05]  /*2620*/  F2FP.BF16.PACK_AB R127, R250, R206 ;  /* 0x000000cefa7f723e */ /* 0x010fca00000010ff */
[----:B------:R3:W-:Y:S02]  /*2630*/  MUFU.EX2 R205, R4 ;  /* 0x0000000400cd7308 */ /* 0x0007e40000000800 */
[C---:B-1----:R-:W-:Y:S08]  /*2640*/  HMMA.16816.F32.BF16 R40, R124.reuse, R48, R56 ;  /* 0x000000307c28723c */ /* 0x042ff00000041838 */
[----:B------:R-:W-:Y:S01]  /*2650*/  HMMA.16816.F32.BF16 R56, R124, R64, R60 ;  /* 0x000000407c38723c */ /* 0x000fe2000004183c */
[----:B---3--:R-:W-:-:S04]  /*2660*/  FFMA.FTZ R4, R71, c[0x0][0x23c], -R0 ;  /* 0x00008f0047047a23 */ /* 0x008fc80000010800 */
[----:B------:R1:W3:Y:S03]  /*2670*/  MUFU.EX2 R204, R4 ;  /* 0x0000000400cc7308 */ /* 0x0002e60000000800 */
[C---:B------:R-:W-:Y:S08]  /*2680*/  HMMA.16816.F32.BF16 R60, R124.reuse, R66, R92 ;  /* 0x000000427c3c723c */ /* 0x040ff0000004185c */
[----:B------:R-:W-:Y:S01]  /*2690*/  HMMA.16816.F32.BF16 R92, R124, R98, R128 ;  /* 0x000000627c5c723c */ /* 0x000fe20000041880 */
[----:B-1----:R-:W-:-:S06]  /*26a0*/  FFMA.FTZ R4, R54, c[0x0][0x23c], -R0 ;  /* 0x00008f0036047a23 */ /* 0x002fcc0000010800 */
[----:B---3--:R-:W-:Y:S01]  /*26b0*/  F2FP.BF16.PACK_AB R128, R204, R205 ;  /* 0x000000cdcc80723e */ /* 0x008fe200000010ff */
[----:B------:R-:W-:Y:S01]  /*26c0*/  FFMA.FTZ R0, R55, c[0x0][0x23c], -R0 ;  /* 0x00008f0037007a23 */ /* 0x000fe20000010800 */
[C---:B------:R-:W-:Y:S01]  /*26d0*/  HMMA.16816.F32.BF16 R44, R124.reuse, R50, R76 ;  /* 0x000000327c2c723c */ /* 0x040fe2000004184c */
[----:B------:R-:W-:Y:S07]  /*26e0*/  MUFU.EX2 R139, R4 ;  /* 0x00000004008b7308 */ /* 0x000fee0000000800 */
[C---:B------:R-:W-:Y:S01]  /*26f0*/  HMMA.16816.F32.BF16 R76, R124.reuse, R82, R108 ;  /* 0x000000527c4c723c */ /* 0x040fe2000004186c */
[----:B------:R1:W3:Y:S07]  /*2700*/  MUFU.EX2 R138, R0 ;  /* 0x00000000008a7308 */ /* 0x0002ee0000000800 */
[C---:B------:R-:W-:Y:S08]  /*2710*/  HMMA.16816.F32.BF16 R108, R124.reuse, R114, R148 ;  /* 0x000000727c6c723c */ /* 0x040ff00000041894 */
[----:B------:R-:W-:Y:S01]  /*2720*/  HMMA.16816.F32.BF16 R144, R124, R156, R144 ;  /* 0x0000009c7c90723c */ /* 0x000fe20000041890 */
[----:B-1----:R-:W-:Y:S01]  /*2730*/  FFMA.FTZ R0, R100, c[0x0][0x23c], -R2 ;  /* 0x00008f0064007a23 */ /* 0x002fe20000010802 */
[----:B---3--:R-:W-:-:S03]  /*2740*/  F2FP.BF16.PACK_AB R130, R138, R139 ;  /* 0x0000008b8a82723e */ /* 0x008fc600000010ff */
[----:B------:R1:W-:Y:S03]  /*2750*/  MUFU.EX2 R137, R0 ;  /* 0x0000000000897308 */ /* 0x0003e60000000800 */
[C---:B------:R-:W-:Y:S08]  /*2760*/  HMMA.16816.F32.BF16 R164, R124.reuse, R172, R164 ;  /* 0x000000ac7ca4723c */ /* 0x040ff000000418a4 */
[----:B------:R-:W-:Y:S01]  /*2770*/  HMMA.16816.F32.BF16 R72, R124, R80, R72 ;  /* 0x000000507c48723c */ /* 0x000fe20000041848 */
[----:B-1----:R-:W-:-:S07]  /*2780*/  FFMA.FTZ R0, R85, c[0x0][0x23c], -R2 ;  /* 0x00008f0055007a23 */ /* 0x002fce0000010802 */
[C---:B------:R-:W-:Y:S01]  /*2790*/  HMMA.16816.F32.BF16 R88, R124.reuse, R96, R88 ;  /* 0x000000607c58723c */ /* 0x040fe20000041858 */
[----:B------:R1:W3:Y:S07]  /*27a0*/  MUFU.EX2 R133, R0 ;  /* 0x0000000000857308 */ /* 0x0002ee0000000800 */
[C---:B------:R-:W-:Y:S08]  /*27b0*/  HMMA.16816.F32.BF16 R104, R124.reuse, R112, R104 ;  /* 0x000000707c68723c */ /* 0x040ff00000041868 */
[----:B------:R-:W-:Y:S01]  /*27c0*/  HMMA.16816.F32.BF16 R152, R124, R158, R152 ;  /* 0x0000009e7c98723c */ /* 0x000fe20000041898 */
[--C-:B-1----:R-:W-:Y:S01]  /*27d0*/  FFMA.FTZ R0, R68, c[0x0][0x23c], -R2.reuse ;  /* 0x00008f0044007a23 */ /* 0x102fe20000010802 */
[----:B---3--:R-:W-:Y:S01]  /*27e0*/  F2FP.BF16.PACK_AB R129, R133, R137 ;  /* 0x000000898581723e */ /* 0x008fe200000010ff */
[----:B------:R-:W-:-:S02]  /*27f0*/  FFMA.FTZ R2, R69, c[0x0][0x23c], -R2 ;  /* 0x00008f0045027a23 */ /* 0x000fc40000010802 */
[----:B------:R1:W-:Y:S03]  /*2800*/  MUFU.EX2 R132, R0 ;  /* 0x0000000000847308 */ /* 0x0003e60000000800 */
[C---:B------:R-:W-:Y:S05]  /*2810*/  HMMA.16816.F32.BF16 R168, R124.reuse, R174, R168 ;  /* 0x000000ae7ca8723c */ /* 0x040fea00000418a8 */
[----:B------:R-:W3:Y:S03]  /*2820*/  MUFU.EX2 R252, R2 ;  /* 0x0000000200fc7308 */ /* 0x000ee60000000800 */
[----:B--2---:R-:W-:Y:S01]  /*2830*/  HMMA.16816.F32.BF16 R120, R124, R8, R120 ;  /* 0x000000087c78723c */ /* 0x004fe20000041878 */
[----:B-1----:R-:W-:-:S07]  /*2840*/  FADD.FTZ R0, R234, R232 ;  /* 0x000000e8ea007221 */ /* 0x002fce0000010000 */
[----:B------:R-:W-:Y:S01]  /*2850*/  HMMA.16816.F32.BF16 R124, R124, R10, R140 ;  /* 0x0000000a7c7c723c */ /* 0x000fe2000004188c */
[----:B------:R-:W-:-:S04]  /*2860*/  FADD.FTZ R0, R235, R0 ;  /* 0x00000000eb007221 */ /* 0x000fc80000010000 */
[----:B------:R-:W-:Y:S01]  /*2870*/  FADD.FTZ R5, R236, R0 ;  /* 0x00000000ec057221 */ /* 0x000fe20000010000 */
[----:B---3--:R-:W-:Y:S01]  /*2880*/  F2FP.BF16.PACK_AB R131, R252, R132 ;  /* 0x00000084fc83723e */ /* 0x008fe200000010ff */
        /* <DEDUP_REMOVED lines=11> */
[----:B------:R-:W-:Y:S01]  /*2940*/  FADD.FTZ R4, R137, R4 ;  /* 0x0000000489047221 */ /* 0x000fe20000010000 */
[----:B------:R1:W-:Y:S01]  /*2950*/  STL [R1], R5 ;  /* 0x0000000501007387 */ /* 0x0003e20000100800 */
        /* <DEDUP_REMOVED lines=27> */
[----:B-1----:R-:W-:Y:S01]  /*2b10*/  LEA.HI.SX32 R228, R228, 0xfffffffe, 0x1b ;  /* 0xfffffffee4e47811 */ /* 0x002fe200078fdaff */
[----:B------:R-:W-:Y:S01]  /*2b20*/  IMAD.MOV.U32 R137, RZ, RZ, R135 ;  /* 0x000000ffff897224 */ /* 0x000fe200078e0087 */
[----:B------:R-:W-:Y:S01]  /*2b30*/  MOV R139, R3 ;  /* 0x00000003008b7202 */ /* 0x000fe20000000f00 */
[----:B------:R-:W-:Y:S01]  /*2b40*/  IMAD.MOV.U32 R132, RZ, RZ, R136 ;  /* 0x000000ffff847224 */ /* 0x000fe200078e0088 */
[----:B------:R-:W-:Y:S01]  /*2b50*/  MOV R138, R134 ;  /* 0x00000086008a7202 */ /* 0x000fe20000000f00 */
[----:B------:R-:W-:Y:S06]  /*2b60*/  BRA `(.L_x_1486) ;  /* 0x000001c000007947 */ /* 0x000fec0003800000 */
.L_x_1488:
        /* <DEDUP_REMOVED lines=28> */
.L_x_1486:
[----:B------:R-:W2:Y:S01]  /*2d30*/  LDL.64 R6, [R1+0x10] ;  /* 0x0000100001067983 */ /* 0x000ea20000100a00 */
[----:B------:R-:W-:Y:S01]  /*2d40*/  SHF.R.S32.HI R0, RZ, 0x1f, R228 ;  /* 0x0000001fff007819 */ /* 0x000fe200000114e4 */
[----:B------:R-:W-:Y:S04]  /*2d50*/  DEPBAR.LE SB0, 0x0 ;  /* 0x000080000000791a */ /* 0x000fe80000000000 */
[----:B------:R-:W3:Y:S01]  /*2d60*/  LDL R9, [R1+0x4] ;  /* 0x0000040001097983 */ /* 0x000ee20000100800 */
[----:B------:R-:W-:Y:S01]  /*2d70*/  IMAD R0, R0, c[0x0][0x1a0], RZ ;  /* 0x0000680000007a24 */ /* 0x000fe200078e02ff */
[----:B------:R-:W-:Y:S01]  /*2d80*/  MOV R8, c[0x0][0x1a0] ;  /* 0x0000680000087a02 */ /* 0x000fe20000000f00 */
[----:B------:R-:W-:Y:S01]  /*2d90*/  IMAD.WIDE.U32 R4, R228, c[0x0][0x1a0], RZ ;  /* 0x00006800e4047a25 */ /* 0x000fe200078e00ff */
[----:B------:R-:W-:Y:S02]  /*2da0*/  BAR.SYNC.DEFER_BLOCKING 0x0 ;  /* 0x0000000000007b1d */ /* 0x000fe40000010000 */
[----:B------:R-:W-:Y:S01]  /*2db0*/  SHF.L.U32 R8, R8, 0x5, RZ ;  /* 0x0000000508087819 */ /* 0x000fe200000006ff */
[----:B------:R-:W-:Y:S05]  /*2dc0*/  IMAD R2, R228, c[0x0][0x1a4], R0 ;  /* 0x00006900e4027a24 */ /* 0x000fea00078e0200 */
[----:B------:R-:W-:Y:S02]  /*2dd0*/  IADD3 R5, R5, R2, RZ ;  /* 0x0000000205057210 */ /* 0x000fe40007ffe0ff */
[----:B--2---:R-:W-:Y:S02]  /*2de0*/  LEA R0, P0, R4, R6, 0x5 ;  /* 0x0000000604007211 */ /* 0x004fe400078028ff */
[----:B------:R-:W-:Y:S02]  /*2df0*/  MOV R7, 0x5 ;  /* 0x0000000500077802 */ /* 0x000fe40000000f00 */
[----:B------:R-:W-:Y:S02]  /*2e00*/  LEA R2, P1, R0, c[0x0][0x170], 0x1 ;  /* 0x00005c0000027a11 */ /* 0x000fe400078208ff */
[----:B---3--:R-:W-:Y:S02]  /*2e10*/  LEA.HI.X R5, R4, R9, R5, 0x5, P0 ;  /* 0x0000000904057211 */ /* 0x008fe400000f2c05 */
[----:B------:R-:W-:Y:S02]  /*2e20*/  MOV R6, c[0x0][0x1a0] ;  /* 0x0000680000067a02 */ /* 0x000fe40000000f00 */
[----:B------:R-:W-:Y:S02]  /*2e30*/  LEA.HI.X R3, R0, c[0x0][0x174], R5, 0x1, P1 ;  /* 0x00005d0000037a11 */ /* 0x000fe400008f0c05 */
[----:B------:R-:W-:Y:S02]  /*2e40*/  IADD3 R4, P0, R2, R8, RZ ;  /* 0x0000000802047210 */ /* 0x000fe40007f1e0ff */
[----:B------:R-:W-:Y:S01]  /*2e50*/  SHF.L.U64.HI R6, R6, R7, c[0x0][0x1a4] ;  /* 0x0000690006067619 */ /* 0x000fe20000010207 */
[----:B------:R-:W-:Y:S01]  /*2e60*/  @!PT LDS RZ, [RZ] ;  /* 0x00000000fffff984 */ /* 0x000fe20000000800 */
[----:B------:R-:W-:Y:S01]  /*2e70*/  @!PT LDS RZ, [RZ] ;  /* 0x00000000fffff984 */ /* 0x000fe20000000800 */
[----:B------:R-:W-:Y:S01]  /*2e80*/  @!PT LDS RZ, [RZ] ;  /* 0x00000000fffff984 */ /* 0x000fe20000000800 */
[----:B------:R1:W-:Y:S03]  /*2e90*/  LDGSTS.E.BYPASS.LTC128B.128 [R227+0xa000], [R2.64] ;  /* 0x0a00000002e37fae */ /* 0x0003e6000b901d48 */
[----:B------:R-:W-:Y:S02]  /*2ea0*/  IADD3.X R5, R3, R6, RZ, P0, !PT ;  /* 0x0000000603057210 */ /* 0x000fe400007fe4ff */
[----:B------:R-:W-:Y:S03]  /*2eb0*/  ISETP.GT.AND P0, PT, R228, RZ, PT ;  /* 0x000000ffe400720c */ /* 0x000fe60003f04270 */
[----:B------:R1:W-:Y:S08]  /*2ec0*/  LDGSTS.E.BYPASS.LTC128B.128 [R227+0xb000], [R2.64+0x80] ;  /* 0x0b00008002e37fae */ /* 0x0003f0000b901d48 */
[----:B------:R2:W-:Y:S08]  /*2ed0*/  LDGSTS.E.BYPASS.LTC128B.128 [R227+0xa800], [R4.64] ;  /* 0x0a80000004e37fae */ /* 0x0005f0000b901d48 */
[----:B------:R2:W-:Y:S08]  /*2ee0*/  LDGSTS.E.BYPASS.LTC128B.128 [R227+0xb800], [R4.64+0x80] ;  /* 0x0b80008004e37fae */ /* 0x0005f0000b901d48 */
[----:B------:R-:W-:Y:S08]  /*2ef0*/  LDSM.16.M88.4 R32, [R213] ;  /* 0x00000000d520783b */ /* 0x000ff00000000200 */
[----:B------:R-:W2:Y:S08]  /*2f00*/  LDSM.16.M88.4 R16, [R222] ;  /* 0x00000000de10783b */ /* 0x000eb00000000200 */
        /* <DEDUP_REMOVED lines=13> */
[----:B------:R-:W4:Y:S01]  /*2fe0*/  LDSM.16.M88.4 R196, [R220] ;  /* 0x00000000dcc4783b */ /* 0x000f220000000200 */
        /* <DEDUP_REMOVED lines=148> */
.L_x_1487:
        /* <DEDUP_REMOVED lines=400> */
.L_x_1485:
[----:B-1----:R-:W2:Y:S04]  /*5230*/  LDL.LU R4, [R1] ;  /* 0x0000000001047983 */ /* 0x002ea80000300800 */
[----:B------:R-:W3:Y:S04]  /*5240*/  LDL R178, [R1+0x20] ;  /* 0x0000200001b27983 */ /* 0x000ee80000100800 */
[----:B------:R-:W1:Y:S04]  /*5250*/  SHFL.BFLY PT, R5, R251, 0x2, 0x1f ;  /* 0x0c401f00fb057f89 */ /* 0x000e6800000e0000 */
[----:B------:R-:W4:Y:S04]  /*5260*/  SHFL.BFLY PT, R2, R252, 0x2, 0x1f ;  /* 0x0c401f00fc027f89 */ /* 0x000f2800000e0000 */
[----:B------:R-:W5:Y:S01]  /*5270*/  S2R R176, SR_TID.X ;  /* 0x0000000000b07919 */ /* 0x000f620000002100 */
[----:B-1----:R-:W-:-:S02]  /*5280*/  FADD.FTZ R251, R5, R251 ;  /* 0x000000fb05fb7221 */ /* 0x002fc40000010000 */
[----:B----4-:R-:W-:-:S03]  /*5290*/  FADD.FTZ R252, R2, R252 ;  /* 0x000000fc02fc7221 */ /* 0x010fc60000010000 */
[----:B------:R-:W1:Y:S01]  /*52a0*/  SHFL.BFLY PT, R2, R251, 0x1, 0x1f ;  /* 0x0c201f00fb027f89 */ /* 0x000e6200000e0000 */
[----:B-----5:R-:W-:-:S04]  /*52b0*/  SHF.R.S32.HI R177, RZ, 0x1f, R176 ;  /* 0x0000001fffb17819 */ /* 0x020fc800000114b0 */
[----:B------:R-:W-:-:S04]  /*52c0*/  LEA.HI R18, R177, R176, RZ, 0x2 ;  /* 0x000000b0b1127211 */ /* 0x000fc800078f10ff */
[----:B------:R-:W-:Y:S01]  /*52d0*/  SHF.R.S32.HI R8, RZ, 0x2, R18 ;  /* 0x00000002ff087819 */ /* 0x000fe20000011412 */
[----:B------:R-:W4:Y:S01]  /*52e0*/  SHFL.BFLY PT, R6, R252, 0x1, 0x1f ;  /* 0x0c201f00fc067f89 */ /* 0x000f2200000e0000 */
[----:B-1----:R-:W-:Y:S01]  /*52f0*/  FADD.FTZ R251, R251, R2 ;  /* 0x00000002fbfb7221 */ /* 0x002fe20000010000 */
[----:B------:R-:W-:-:S04]  /*5300*/  SHF.R.S32.HI R2, RZ, 0x1f, R18 ;  /* 0x0000001fff027819 */ /* 0x000fc80000011412 */
[----:B------:R-:W-:-:S04]  /*5310*/  LEA.HI R2, R2, R8, RZ, 0x3 ;  /* 0x0000000802027211 */ /* 0x000fc800078f18ff */
[----:B------:R-:W-:Y:S02]  /*5320*/  LOP3.LUT R2, R2, 0xfffffff8, RZ, 0xc0, !PT ;  /* 0xfffffff802027812 */ /* 0x000fe400078ec0ff */
[----:B------:R-:W-:-:S04]  /*5330*/  LOP3.LUT R18, R18, 0x3ffffffc, RZ, 0xc0, !PT ;  /* 0x3ffffffc12127812 */ /* 0x000fc800078ec0ff */
[----:B------:R-:W-:Y:S01]  /*5340*/  IADD3 R18, -R18, R176, RZ ;  /* 0x000000b012127210 */ /* 0x000fe20007ffe1ff */
[----:B----4-:R-:W-:Y:S01]  /*5350*/  FADD.FTZ R252, R252, R6 ;  /* 0x00000006fcfc7221 */ /* 0x010fe20000010000 */
[----:B------:R-:W-:Y:S02]  /*5360*/  ULDC.U8 UR4, c[0x0][0x329] ;  /* 0x0000ca4000047ab9 */ /* 0x000fe40000000000 */
[----:B------:R-:W-:Y:S01]  /*5370*/  ULDC.U8 UR5, c[0x0][0x328] ;  /* 0x0000ca0000057ab9 */ /* 0x000fe20000000000 */
[----:B------:R-:W-:Y:S02]  /*5380*/  ISETP.NE.AND P0, PT, RZ, UR4, PT ;  /* 0x00000004ff007c0c */ /* 0x000fe4000bf05270 */
[----:B------:R-:W-:Y:S02]  /*5390*/  FSETP.NE.FTZ.AND P5, PT, R252, RZ, PT ;  /* 0x000000fffc00720b */ /* 0x000fe40003fb5000 */
[----:B------:R-:W-:Y:S02]  /*53a0*/  ISETP.NE.AND P3, PT, RZ, UR5, PT ;  /* 0x00000005ff007c0c */ /* 0x000fe4000bf65270 */
[----:B------:R-:W-:-:S07]  /*53b0*/  FSETP.NE.FTZ.AND P4, PT, R251, RZ, PT ;  /* 0x000000fffb00720b */ /* 0x000fce0003f95000 */
[----:B------:R-:W-:Y:S02]  /*53c0*/  @P0 MOV R133, c[0x0][0x210] ;  /* 0x0000840000850a02 */ /* 0x000fe40000000f00 */
[----:B------:R-:W-:-:S03]  /*53d0*/  @!P0 MOV R6, c[0x0][0x214] ;  /* 0x0000850000068a02 */ /* 0x000fc60000000f00 */
[----:B------:R-:W-:Y:S01]  /*53e0*/  @P0 IMAD R133, R133, c[0x0][0x214], RZ ;  /* 0x0000850085850a24 */ /* 0x000fe200078e02ff */
[----:B------:R-:W-:Y:S01]  /*53f0*/  @!P0 SEL R133, R6, c[0x0][0x234], !P3 ;  /* 0x00008d0006858a07 */ /* 0x000fe20005800000 */
[----:B--2---:R-:W1:Y:S02]  /*5400*/  SHFL.BFLY PT, R0, R4, 0x2, 0x1f ;  /* 0x0c401f0004007f89 */ /* 0x004e6400000e0000 */
[----:B-1----:R-:W-:-:S05]  /*5410*/  FADD.FTZ R0, R0, R4 ;  /* 0x0000000400007221 */ /* 0x002fca0000010000 */
[----:B------:R-:W1:Y:S04]  /*5420*/  SHFL.BFLY PT, R132, R0, 0x1, 0x1f ;  /* 0x0c201f0000847f89 */ /* 0x000e6800000e0000 */
[----:B------:R-:W2:Y:S01]  /*5430*/  SHFL.BFLY PT, R4, R250, 0x2, 0x1f ;  /* 0x0c401f00fa047f89 */ /* 0x000ea200000e0000 */
[----:B-1----:R-:W-:-:S05]  /*5440*/  FADD.FTZ R132, R0, R132 ;  /* 0x0000008400847221 */ /* 0x002fca0000010000 */
[----:B------:R-:W-:Y:S02]  /*5450*/  FSETP.NE.FTZ.AND P6, PT, R132, RZ, PT ;  /* 0x000000ff8400720b */ /* 0x000fe40003fd5000 */
[----:B------:R-:W-:Y:S01]  /*5460*/  MOV R0, 0x3f800000 ;  /* 0x3f80000000007802 */ /* 0x000fe20000000f00 */
[----:B--2---:R-:W-:-:S05]  /*5470*/  FADD.FTZ R250, R4, R250 ;  /* 0x000000fa04fa7221 */ /* 0x004fca0000010000 */
[----:B------:R-:W1:Y:S05]  /*5480*/  SHFL.BFLY PT, R5, R250, 0x1, 0x1f ;  /* 0x0c201f00fa057f89 */ /* 0x000e6a00000e0000 */
[----:B------:R-:W2:Y:S02]  /*5490*/  @P6 MUFU.RCP R0, R132 ;  /* 0x0000008400006308 */ /* 0x000ea40000001000 */
[C---:B--2---:R-:W-:Y:S02]  /*54a0*/  FMUL.FTZ R7, R0.reuse, R149 ;  /* 0x0000009500077220 */ /* 0x044fe40000410000 */
        /* <DEDUP_REMOVED lines=31> */
[----:B------:R-:W-:Y:S02]  /*56a0*/  IADD3 R0, R8, -R2, RZ ;  /* 0x8000000208007210 */ /* 0x000fe40007ffe0ff */
[----:B------:R-:W-:-:S02]  /*56b0*/  LEA.HI R84, R177, R176, RZ, 0x5 ;  /* 0x000000b0b1547211 */ /* 0x000fc400078f28ff */
[----:B------:R-:W-:Y:S01]  /*56c0*/  SHF.L.U32 R2, R0, 0x6, RZ ;  /* 0x0000000600027819 */ /* 0x000fe200000006ff */
[----:B-1----:R-:W-:Y:S01]  /*56d0*/  FADD.FTZ R250, R250, R5 ;  /* 0x00000005fafa7221 */ /* 0x002fe20000010000 */
[----:B------:R-:W-:Y:S02]  /*56e0*/  SHF.R.S32.HI R84, RZ, 0x5, R84 ;  /* 0x00000005ff547819 */ /* 0x000fe40000011454 */
[----:B------:R-:W-:Y:S02]  /*56f0*/  LOP3.LUT R2, R2, 0x1c0, RZ, 0xc0, !PT ;  /* 0x000001c002027812 */ /* 0x000fe400078ec0ff */
[----:B------:R-:W-:Y:S02]  /*5700*/  LOP3.LUT R5, R0, 0x1, RZ, 0xc0, !PT ;  /* 0x0000000100057812 */ /* 0x000fe400078ec0ff */
[----:B------:R-:W-:Y:S02]  /*5710*/  LEA R18, R84, R18, 0x9 ;  /* 0x0000001254127211 */ /* 0x000fe400078e48ff */
[----:B------:R-:W-:-:S02]  /*5720*/  LEA.HI R2, R2, R2, RZ, 0x1d ;  /* 0x0000000202027211 */ /* 0x000fc400078fe8ff */
[----:B------:R-:W-:Y:S02]  /*5730*/  ISETP.NE.U32.AND P1, PT, R5, 0x1, PT ;  /* 0x000000010500780c */ /* 0x000fe40003f25070 */
[----:B------:R-:W-:-:S04]  /*5740*/  LEA R18, R18, R2, 0x1 ;  /* 0x0000000212127211 */ /* 0x000fc800078e08ff */
[----:B------:R-:W-:-:S04]  /*5750*/  SHF.L.U32 R18, R18, 0x1, RZ ;  /* 0x0000000112127819 */ /* 0x000fc800000006ff */
[----:B------:R-:W-:-:S03]  /*5760*/  IADD3 R20, R18, -0x10, RZ ;  /* 0xfffffff012147810 */ /* 0x000fc60007ffe0ff */
[----:B------:R-:W-:Y:S02]  /*5770*/  @P1 IADD3 R20, R18, 0x10, RZ ;  /* 0x0000001012141810 */ /* 0x000fe40007ffe0ff */
[----:B------:R-:W-:Y:S02]  /*5780*/  R2P PR, R0, 0x6 ;  /* 0x0000000600007804 */ /* 0x000fe40000000000 */
[----:B------:R-:W-:-:S04]  /*5790*/  MOV R68, 0x20 ;  /* 0x0000002000447802 */ /* 0x000fc80000000f00 */
[----:B------:R-:W-:Y:S02]  /*57a0*/  SEL R68, R68, 0xffffffe0, !P1 ;  /* 0xffffffe044447807 */ /* 0x000fe40004800000 */
[----:B------:R-:W-:Y:S02]  /*57b0*/  FSETP.NE.FTZ.AND P1, PT, R250, RZ, PT ;  /* 0x000000fffa00720b */ /* 0x000fe40003f35000 */
[----:B------:R-:W-:Y:S02]  /*57c0*/  MOV R4, 0x3f800000 ;  /* 0x3f80000000047802 */ /* 0x000fe40000000f00 */
[----:B------:R-:W-:Y:S02]  /*57d0*/  MOV R2, 0x3f800000 ;  /* 0x3f80000000027802 */ /* 0x000fe40000000f00 */
[----:B------:R-:W-:Y:S02]  /*57e0*/  MOV R0, 0x3f800000 ;  /* 0x3f80000000007802 */ /* 0x000fe40000000f00 */
[----:B------:R-:W1:Y:S08]  /*57f0*/  @P5 MUFU.RCP R4, R252 ;  /* 0x000000fc00045308 */ /* 0x000e700000001000 */
[----:B------:R-:W2:Y:S08]  /*5800*/  @P4 MUFU.RCP R2, R251 ;  /* 0x000000fb00024308 */ /* 0x000eb00000001000 */
[----:B------:R-:W4:Y:S01]  /*5810*/  @P1 MUFU.RCP R0, R250 ;  /* 0x000000fa00001308 */ /* 0x000f220000001000 */
[----:B-1----:R-:W-:-:S02]  /*5820*/  FMUL.FTZ R150, R4, R150 ;  /* 0x0000009604967220 */ /* 0x002fc40000410000 */
[C---:B------:R-:W-:Y:S02]  /*5830*/  FMUL.FTZ R6, R4.reuse, R151 ;  /* 0x0000009704067220 */ /* 0x040fe40000410000 */
[C---:B------:R-:W-:Y:S02]  /*5840*/  FMUL.FTZ R158, R4.reuse, R158 ;  /* 0x0000009e049e7220 */ /* 0x040fe40000410000 */
[----:B------:R-:W-:Y:S02]  /*5850*/  FMUL.FTZ R159, R4, R159 ;  /* 0x0000009f049f7220 */ /* 0x000fe40000410000 */
[C---:B--2---:R-:W-:Y:S02]  /*5860*/  FMUL.FTZ R144, R2.reuse, R144 ;  /* 0x0000009002907220 */ /* 0x044fe40000410000 */
[----:B------:R-:W-:Y:S01]  /*5870*/  FMUL.FTZ R5, R2, R145 ;  /* 0x0000009102057220 */ /* 0x000fe20000410000 */
[----:B------:R-:W-:Y:S01]  /*5880*/  F2FP.BF16.PACK_AB R7, R7, R148 ;  /* 0x000000940707723e */ /* 0x000fe200000010ff */
        /* <DEDUP_REMOVED lines=28> */
[----:B------:R-:W-:Y:S02]  /*5a50*/  FMUL.FTZ R131, R4, R131 ;  /* 0x0000008304837220 */ /* 0x000fe40000410000 */
        /* <DEDUP_REMOVED lines=29> */
[----:B------:R-:W-:Y:S01]  /*5c30*/  FMUL.FTZ R67, R2, R125 ;  /* 0x0000007d02437220 */ /* 0x000fe20000410000 */
[----:B------:R-:W-:Y:S01]  /*5c40*/  F2FP.BF16.PACK_AB R2, R157, R156 ;  /* 0x0000009c9d02723e */ /* 0x000fe200000010ff */
[C---:B----4-:R-:W-:Y:S02]  /*5c50*/  FMUL.FTZ R147, R0.reuse, R147 ;  /* 0x0000009300937220 */ /* 0x050fe40000410000 */
        /* <DEDUP_REMOVED lines=30> */
[----:B------:R-:W-:Y:S01]  /*5e40*/  FMUL.FTZ R66, R0, R126 ;  /* 0x0000007e00427220 */ /* 0x000fe20000410000 */
[----:B------:R-:W-:Y:S02]  /*5e50*/  F2FP.BF16.PACK_AB R0, R159, R158 ;  /* 0x0000009e9f00723e */ /* 0x000fe400000010ff */
[----:B------:R-:W-:Y:S01]  /*5e60*/  F2FP.BF16.PACK_AB R5, R5, R144 ;  /* 0x000000900505723e */ /* 0x000fe200000010ff */
[----:B------:R1:W-:Y:S04]  /*5e70*/  STS [R18], R7 ;  /* 0x0000000712007388 */ /* 0x0003e80000000800 */
[----:B------:R-:W-:Y:S04]  /*5e80*/  STS [R18+0x400], R6 ;  /* 0x0004000612007388 */ /* 0x000fe80000000800 */
[----:B------:R-:W-:Y:S04]  /*5e90*/  STS [R20], R2 ;  /* 0x0000000214007388 */ /* 0x000fe80000000800 */
[----:B------:R2:W-:Y:S01]  /*5ea0*/  STS [R20+0x400], R0 ;  /* 0x0004000014007388 */ /* 0x0005e20000000800 */
[----:B------:R-:W-:-:S03]  /*5eb0*/  F2FP.BF16.PACK_AB R4, R147, R4 ;  /* 0x000000049304723e */ /* 0x000fc600000010ff */
[----:B------:R4:W-:Y:S01]  /*5ec0*/  STS [R18+0x2000], R5 ;  /* 0x0020000512007388 */ /* 0x0009e20000000800 */
[----:B------:R-:W-:Y:S02]  /*5ed0*/  F2FP.BF16.PACK_AB R8, R8, R152 ;  /* 0x000000980808723e */ /* 0x000fe400000010ff */
[----:B------:R-:W-:Y:S02]  /*5ee0*/  F2FP.BF16.PACK_AB R11, R155, R11 ;  /* 0x0000000b9b0b723e */ /* 0x000fe400000010ff */
[----:B------:R-:W-:Y:S02]  /*5ef0*/  F2FP.BF16.PACK_AB R10, R10, R160 ;  /* 0x000000a00a0a723e */ /* 0x000fe400000010ff */
[----:B------:R-:W-:Y:S02]  /*5f00*/  F2FP.BF16.PACK_AB R9, R9, R162 ;  /* 0x000000a20909723e */ /* 0x000fe400000010ff */
[----:B------:R-:W-:Y:S02]  /*5f10*/  F2FP.BF16.PACK_AB R13, R13, R172 ;  /* 0x000000ac0d0d723e */ /* 0x000fe400000010ff */
[----:B------:R-:W-:-:S02]  /*5f20*/  F2FP.BF16.PACK_AB R12, R12, R174 ;  /* 0x000000ae0c0c723e */ /* 0x000fc400000010ff */
[----:B-1----:R-:W-:Y:S01]  /*5f30*/  IADD3 R7, R68, R20, RZ ;  /* 0x0000001444077210 */ /* 0x002fe20007ffe0ff */
[----:B------:R1:W-:Y:S01]  /*5f40*/  STS [R18+0x2400], R4 ;  /* 0x0024000412007388 */ /* 0x0003e20000000800 */
[----:B------:R-:W-:Y:S02]  /*5f50*/  F2FP.BF16.PACK_AB R14, R14, R164 ;  /* 0x000000a40e0e723e */ /* 0x000fe400000010ff */
[----:B------:R-:W-:Y:S02]  /*5f60*/  F2FP.BF16.PACK_AB R15, R167, R15 ;  /* 0x0000000fa70f723e */ /* 0x000fe400000010ff */
[----:B--2---:R-:W-:Y:S02]  /*5f70*/  IADD3 R0, R18, R68, RZ ;  /* 0x0000004412007210 */ /* 0x004fe40007ffe0ff */
[----:B----4-:R-:W-:-:S04]  /*5f80*/  MOV R5, 0x40 ;  /* 0x0000004000057802 */ /* 0x010fc80000000f00 */
[----:B------:R-:W-:Y:S01]  /*5f90*/  SEL R5, R5, 0xffffffc0, !P2 ;  /* 0xffffffc005057807 */ /* 0x000fe20005000000 */
[----:B------:R-:W-:Y:S01]  /*5fa0*/  STS [R20+0x2000], R8 ;  /* 0x0020000814007388 */ /* 0x000fe20000000800 */
[----:B------:R-:W-:Y:S02]  /*5fb0*/  F2FP.BF16.PACK_AB R24, R24, R168 ;  /* 0x000000a81818723e */ /* 0x000fe400000010ff */
[----:B------:R-:W-:Y:S01]  /*5fc0*/  F2FP.BF16.PACK_AB R23, R171, R23 ;  /* 0x00000017ab17723e */ /* 0x000fe200000010ff */
[----:B------:R-:W-:Y:S01]  /*5fd0*/  STS [R20+0x2400], R11 ;  /* 0x0024000b14007388 */ /* 0x000fe20000000800 */
[----:B------:R-:W-:Y:S02]  /*5fe0*/  F2FP.BF16.PACK_AB R22, R22, R17 ;  /* 0x000000111616723e */ /* 0x000fe400000010ff */
[----:B------:R-:W-:Y:S01]  /*5ff0*/  F2FP.BF16.PACK_AB R21, R21, R38 ;  /* 0x000000261515723e */ /* 0x000fe200000010ff */
[----:B------:R-:W-:Y:S01]  /*6000*/  STS [R0], R10 ;  /* 0x0000000a00007388 */ /* 0x000fe20000000800 */
[----:B------:R-:W-:-:S02]  /*6010*/  F2FP.BF16.PACK_AB R19, R19, R16 ;  /* 0x000000101313723e */ /* 0x000fc400000010ff */
[----:B-1----:R-:W-:Y:S01]  /*6020*/  IADD3 R4, R18, R5, RZ ;  /* 0x0000000512047210 */ /* 0x002fe20007ffe0ff */
[----:B------:R-:W-:Y:S01]  /*6030*/  STS [R0+0x400], R9 ;  /* 0x0004000900007388 */ /* 0x000fe20000000800 */
[----:B------:R-:W-:Y:S02]  /*6040*/  F2FP.BF16.PACK_AB R17, R137, R138 ;  /* 0x0000008a8911723e */ /* 0x000fe400000010ff */
[----:B------:R-:W-:Y:S01]  /*6050*/  F2FP.BF16.PACK_AB R16, R51, R50 ;  /* 0x000000323310723e */ /* 0x000fe200000010ff */
[----:B------:R-:W-:Y:S01]  /*6060*/  STS [R7], R13 ;  /* 0x0000000d07007388 */ /* 0x000fe20000000800 */
[----:B------:R-:W-:Y:S02]  /*6070*/  IADD3 R6, R5, R20, RZ ;  /* 0x0000001405067210 */ /* 0x000fe40007ffe0ff */
[----:B------:R-:W-:Y:S01]  /*6080*/  F2FP.BF16.PACK_AB R25, R43, R25 ;  /* 0x000000192b19723e */ /* 0x000fe200000010ff */
[----:B------:R-:W-:Y:S01]  /*6090*/  STS [R7+0x400], R12 ;  /* 0x0004000c07007388 */ /* 0x000fe20000000800 */
[----:B------:R-:W-:-:S02]  /*60a0*/  F2FP.BF16.PACK_AB R65, R65, R27 ;  /* 0x0000001b4141723e */ /* 0x000fc400000010ff */
[----:B------:R-:W-:Y:S01]  /*60b0*/  F2FP.BF16.PACK_AB R64, R47, R64 ;  /* 0x000000402f40723e */ /* 0x000fe200000010ff */
[----:B------:R-:W-:Y:S01]  /*60c0*/  STS [R0+0x2000], R14 ;  /* 0x0020000e00007388 */ /* 0x000fe20000000800 */
[----:B------:R-:W-:Y:S02]  /*60d0*/  F2FP.BF16.PACK_AB R63, R139, R140 ;  /* 0x0000008c8b3f723e */ /* 0x000fe400000010ff */
[----:B------:R-:W-:Y:S01]  /*60e0*/  F2FP.BF16.PACK_AB R62, R55, R54 ;  /* 0x00000036373e723e */ /* 0x000fe200000010ff */
[----:B------:R-:W-:Y:S01]  /*60f0*/  STS [R0+0x2400], R15 ;  /* 0x0024000f00007388 */ /* 0x000fe20000000800 */
[----:B------:R-:W-:Y:S02]  /*6100*/  F2FP.BF16.PACK_AB R60, R59, R60 ;  /* 0x0000003c3b3c723e */ /* 0x000fe400000010ff */
[----:B------:R-:W-:Y:S01]  /*6110*/  IADD3 R2, R0, R5, RZ ;  /* 0x0000000500027210 */ /* 0x000fe20007ffe0ff */
[----:B------:R-:W-:Y:S01]  /*6120*/  STS [R7+0x2000], R24 ;  /* 0x0020001807007388 */ /* 0x000fe20000000800 */
[----:B------:R-:W-:-:S02]  /*6130*/  F2FP.BF16.PACK_AB R59, R141, R142 ;  /* 0x0000008e8d3b723e */ /* 0x000fc400000010ff */
[----:B------:R-:W-:Y:S01]  /*6140*/  F2FP.BF16.PACK_AB R58, R34, R35 ;  /* 0x00000023223a723e */ /* 0x000fe200000010ff */
[----:B------:R-:W-:Y:S01]  /*6150*/  STS [R7+0x2400], R23 ;  /* 0x0024001707007388 */ /* 0x000fe20000000800 */
[----:B------:R-:W-:Y:S02]  /*6160*/  IADD3 R5, R7, R5, RZ ;  /* 0x0000000507057210 */ /* 0x000fe40007ffe0ff */
[----:B------:R-:W-:Y:S01]  /*6170*/  F2FP.BF16.PACK_AB R61, R57, R29 ;  /* 0x0000001d393d723e */ /* 0x000fe200000010ff */
[----:B------:R-:W-:Y:S01]  /*6180*/  STS [R4], R22 ;  /* 0x0000001604007388 */ /* 0x000fe20000000800 */
[----:B------:R-:W-:-:S03]  /*6190*/  F2FP.BF16.PACK_AB R57, R30, R31 ;  /* 0x0000001f1e39723e */ /* 0x000fc600000010ff */
[----:B------:R-:W-:Y:S01]  /*61a0*/  STS [R4+0x400], R21 ;  /* 0x0004001504007388 */ /* 0x000fe20000000800 */
[----:B------:R-:W-:-:S03]  /*61b0*/  F2FP.BF16.PACK_AB R56, R26, R56 ;  /* 0x000000381a38723e */ /* 0x000fc600000010ff */
[----:B------:R-:W-:Y:S01]  /*61c0*/  STS [R6], R17 ;  /* 0x0000001106007388 */ /* 0x000fe20000000800 */
[----:B------:R-:W-:-:S03]  /*61d0*/  F2FP.BF16.PACK_AB R55, R69, R143 ;  /* 0x0000008f4537723e */ /* 0x000fc600000010ff */
[----:B------:R-:W-:Y:S01]  /*61e0*/  STS [R6+0x400], R16 ;  /* 0x0004001006007388 */ /* 0x000fe20000000800 */
        /* <DEDUP_REMOVED lines=35> */
[----:B------:R1:W-:Y:S01]  /*6420*/  STS [R18+0x6400], R52 ;  /* 0x0064003412007388 */ /* 0x0003e20000000800 */
        /* <DEDUP_REMOVED lines=40> */
[----:B-1----:R-:W1:Y:S04]  /*66b0*/  S2R R18, SR_CTAID.Y ;  /* 0x0000000000127919 */ /* 0x002e680000002600 */
[----:B------:R-:W5:Y:S04]  /*66c0*/  S2R R19, SR_CTAID.Z ;  /* 0x0000000000137919 */ /* 0x000f680000002700 */
[----:B------:R-:W1:Y:S01]  /*66d0*/  S2R R17, SR_CTAID.X ;  /* 0x0000000000117919 */ /* 0x000e620000002500 */
[----:B--2---:R-:W2:Y:S01]  /*66e0*/  @P6 MUFU.LG2 R2, R132 ;  /* 0x0000008400026308 */ /* 0x004ea20000000c00 */
[----:B------:R-:W-:-:S02]  /*66f0*/  ISETP.NE.OR P3, PT, RZ, UR4, !P3 ;  /* 0x00000004ff007c0c */ /* 0x000fc4000df65670 */
[----:B------:R-:W-:Y:S01]  /*6700*/  @P0 MOV R0, 0x1 ;  /* 0x0000000100000802 */ /* 0x000fe20000000f00 */
[----:B------:R1:W1:Y:S04]  /*6710*/  LDS.128 R20, [R227] ;  /* 0x00000000e3147984 */ /* 0x0002680000000c00 */
[----:B------:R1:W1:Y:S04]  /*6720*/  LDS.128 R28, [R227+0x800] ;  /* 0x00080000e31c7984 */ /* 0x0002680000000c00 */
[----:B------:R1:W1:Y:S04]  /*6730*/  LDS.128 R36, [R227+0x1000] ;  /* 0x00100000e3247984 */ /* 0x0002680000000c00 */
[----:B------:R1:W1:Y:S04]  /*6740*/  LDS.128 R44, [R227+0x1800] ;  /* 0x00180000e32c7984 */ /* 0x0002680000000c00 */
[----:B------:R1:W1:Y:S04]  /*6750*/  LDS.128 R56, [R227+0x2000] ;  /* 0x00200000e3387984 */ /* 0x0002680000000c00 */
[----:B------:R1:W1:Y:S04]  /*6760*/  LDS.128 R80, [R227+0x2800] ;  /* 0x00280000e3507984 */ /* 0x0002680000000c00 */
[----:B------:R1:W1:Y:S04]  /*6770*/  LDS.128 R76, [R227+0x3000] ;  /* 0x00300000e34c7984 */ /* 0x0002680000000c00 */
[----:B------:R1:W2:Y:S04]  /*6780*/  LDS.128 R72, [R227+0x3800] ;  /* 0x00380000e3487984 */ /* 0x0002a80000000c00 */
[----:B------:R1:W3:Y:S04]  /*6790*/  LDS.128 R24, [R227+0x4000] ;  /* 0x00400000e3187984 */ /* 0x0002e80000000c00 */
[----:B------:R1:W3:Y:S04]  /*67a0*/  LDS.128 R32, [R227+0x4800] ;  /* 0x00480000e3207984 */ /* 0x0002e80000000c00 */
[----:B------:R1:W3:Y:S04]  /*67b0*/  LDS.128 R40, [R227+0x5000] ;  /* 0x00500000e3287984 */ /* 0x0002e80000000c00 */
[----:B------:R2:W3:Y:S04]  /*67c0*/  LDS.128 R52, [R227+0x5800] ;  /* 0x00580000e3347984 */ /* 0x0004e80000000c00 */
[----:B------:R3:W3:Y:S04]  /*67d0*/  LDS.128 R68, [R227+0x6000] ;  /* 0x00600000e3447984 */ /* 0x0006e80000000c00 */
[----:B------:R3:W3:Y:S04]  /*67e0*/  LDS.128 R64, [R227+0x6800] ;  /* 0x00680000e3407984 */ /* 0x0006e80000000c00 */
[----:B------:R3:W3:Y:S04]  /*67f0*/  LDS.128 R60, [R227+0x7000] ;  /* 0x00700000e33c7984 */ /* 0x0006e80000000c00 */
[----:B------:R3:W3:Y:S01]  /*6800*/  LDS.128 R48, [R227+0x7800] ;  /* 0x00780000e3307984 */ /* 0x0006e20000000c00 */
[----:B------:R-:W-:-:S04]  /*6810*/  @!P0 IMAD R0, R133, c[0x0][0x1c0], RZ ;  /* 0x0000700085008a24 */ /* 0x000fc800078e02ff */
[C---:B-1----:R-:W-:Y:S01]  /*6820*/  IMAD R0, R18.reuse, R0, RZ ;  /* 0x0000000012007224 */ /* 0x042fe200078e02ff */
[----:B------:R-:W1:Y:S01]  /*6830*/  @P1 MUFU.LG2 R7, R250 ;  /* 0x000000fa00071308 */ /* 0x000e620000000c00 */
[----:B------:R-:W-:Y:S01]  /*6840*/  @!P3 IMAD R10, R18, c[0x0][0x214], RZ ;  /* 0x00008500120aba24 */ /* 0x000fe200078e02ff */
[----:B------:R-:W-:Y:S01]  /*6850*/  @P0 MOV R6, c[0x0][0x210] ;  /* 0x0000840000060a02 */ /* 0x000fe20000000f00 */
[----:B--2---:R-:W-:Y:S01]  /*6860*/  @P6 FMUL.FTZ R2, R2, 0.69314718246459960938 ;  /* 0x3f31721802026820 */ /* 0x004fe20000410000 */
[----:B------:R-:W-:Y:S01]  /*6870*/  SEL R0, R0, RZ, P3 ;  /* 0x000000ff00007207 */ /* 0x000fe20001800000 */
[----:B----4-:R-:W-:Y:S01]  /*6880*/  CS2R R4, SRZ ;  /* 0x0000000000047805 */ /* 0x010fe2000001ff00 */
[----:B------:R-:W-:Y:S02]  /*6890*/  @!P0 MOV R6, 0x1 ;  /* 0x0000000100068802 */ /* 0x000fe40000000f00 */
[----:B------:R-:W2:Y:S01]  /*68a0*/  @P5 MUFU.LG2 R9, R252 ;  /* 0x000000fc00095308 */ /* 0x000ea20000000c00 */
[----:B------:R-:W-:Y:S01]  /*68b0*/  MOV R16, 0x7f800000 ;  /* 0x7f80000000107802 */ /* 0x000fe20000000f00 */
[----:B------:R-:W-:Y:S01]  /*68c0*/  @P6 FFMA.FTZ R16, R136, c[0x0][0x238], R2 ;  /* 0x00008e0088106a23 */ /* 0x000fe20000010002 */
[----:B------:R-:W-:-:S05]  /*68d0*/  @!P3 SHF.R.S32.HI R5, RZ, 0x1f, R10 ;  /* 0x0000001fff05b819 */ /* 0x000fca000001140a */
[----:B------:R-:W4:Y:S01]  /*68e0*/  @P4 MUFU.LG2 R8, R251 ;  /* 0x000000fb00084308 */ /* 0x000f220000000c00 */
[----:B------:R-:W-:Y:S01]  /*68f0*/  @!P3 MOV R4, R10 ;  /* 0x0000000a0004b202 */ /* 0x000fe20000000f00 */
[----:B-----5:R-:W-:Y:S01]  /*6900*/  IMAD R2, R19, R133, R0 ;  /* 0x0000008513027224 */ /* 0x020fe200078e0200 */
[----:B---3--:R-:W-:Y:S01]  /*6910*/  LOP3.LUT P3, RZ, R178, 0x3, RZ, 0xc0, !PT ;  /* 0x00000003b2ff7812 */ /* 0x008fe2000786c0ff */
[----:B------:R-:W-:-:S05]  /*6920*/  IMAD R0, R17, R6, RZ ;  /* 0x0000000611007224 */ /* 0x000fca00078e02ff */
[----:B------:R-:W-:Y:S01]  /*6930*/  SHF.L.U32 R0, R0, 0x7, RZ ;  /* 0x0000000700007819 */ /* 0x000fe200000006ff */
[----:B-1----:R-:W-:Y:S01]  /*6940*/  @P1 FMUL.FTZ R7, R7, 0.69314718246459960938 ;  /* 0x3f31721807071820 */ /* 0x002fe20000410000 */
[----:B------:R-:W-:Y:S01]  /*6950*/  BSSY B0, `(.L_x_1489) ;  /* 0x0000037000007945 */ /* 0x000fe20003800000 */
[----:B--2---:R-:W-:Y:S01]  /*6960*/  @P5 FMUL.FTZ R9, R9, 0.69314718246459960938 ;  /* 0x3f31721809095820 */ /* 0x004fe20000410000 */
[----:B------:R-:W-:Y:S02]  /*6970*/  IADD3 R10, P2, P0, R0, R4, R2 ;  /* 0x00000004000a7210 */ /* 0x000fe4000785e002 */
[----:B------:R-:W-:Y:S01]  /*6980*/  SHF.R.S32.HI R0, RZ, 0x1f, R0 ;  /* 0x0000001fff007819 */ /* 0x000fe20000011400 */
[----:B----4-:R-:W-:Y:S01]  /*6990*/  @P4 FMUL.FTZ R8, R8, 0.69314718246459960938 ;  /* 0x3f31721808084820 */ /* 0x010fe20000410000 */
        /* <DEDUP_REMOVED lines=9> */
[----:B------:R-:W-:Y:S01]  /*6a30*/  SHF.R.S32.HI R2, RZ, 0x1f, R84 ;  /* 0x0000001fff027819 */ /* 0x000fe20000011454 */
        /* <DEDUP_REMOVED lines=40> */
.L_x_1490:
[----:B------:R-:W-:Y:S05]  /*6cc0*/  BSYNC B0 ;  /* 0x0000000000007941 */ /* 0x000fea0003800000 */
.L_x_1489:
[----:B-1----:R-:W-:Y:S01]  /*6cd0*/  LEA.HI R4, R177, R176, RZ, 0x3 ;  /* 0x000000b0b1047211 */ /* 0x002fe200078f18ff */
        /* <DEDUP_REMOVED lines=31> */
[----:B------:R1:W-:Y:S03]  /*6ed0*/  STG.E.128 [R4.64+0x80], R24 ;  /* 0x0000801804007986 */ /* 0x0003e6000c101d08 */
        /* <DEDUP_REMOVED lines=26> */
.L_x_1491:
        /* <DEDUP_REMOVED lines=16> */
.L_x_2398:


//--------------------- .text._ZN5flash16flash_fwd_kernelI23Flash_fwd_kernel_traitsILi128ELi128ELi32ELi4ELb0ELb0EN7cutlass10bfloat16_tE19Flash_kernel_traitsILi128ELi128ELi32ELi4ES3_EELb1ELb0ELb0ELb1ELb0ELb0ELb0ELb0EEEvNS_16Flash_fwd_paramsE --------------------------
	.section	.text._ZN5flash16flash_fwd_kernelI23Flash_fwd_kernel_traitsILi128ELi128ELi32ELi4ELb0ELb0EN7cutlass10bfloat16_tE19Flash_kernel_traitsILi128ELi128ELi32ELi4ES3_EELb1ELb0ELb0ELb1ELb0ELb0ELb0ELb0EEEvNS_16Flash_fwd_paramsE,"ax",@progbits
	.sectioninfo	@"SHI_REGISTERS=255"
	.align	128
        .global         _ZN5flash16flash_fwd_kernelI23Flash_fwd_kernel_traitsILi128ELi128ELi32ELi4ELb0ELb0EN7cutlass10bfloat16_tE19Flash_kernel_traitsILi128ELi128ELi32ELi4ES3_EELb1ELb0ELb0ELb1ELb0ELb0ELb0ELb0EEEvNS_16Flash_fwd_paramsE
        .type           _ZN5flash16flash_fwd_kernelI23Flash_fwd_kernel_traitsILi128ELi128ELi32ELi4ELb0ELb0EN7cutlass10bfloat16_tE19Flash_kernel_traitsILi128ELi128ELi32ELi4ES3_EELb1ELb0ELb0ELb1ELb0ELb0ELb0ELb0EEEvNS_16Flash_fwd_paramsE,@function
        .size           _ZN5flash16flash_fwd_kernelI23Flash_fwd_kernel_traitsILi128ELi128ELi32ELi4ELb0ELb0EN7cutlass10bfloat16_tE19Flash_kernel_traitsILi128ELi128ELi32ELi4ES3_EELb1ELb0ELb0ELb1ELb0ELb0ELb0ELb0EEEvNS_16Flash_fwd_paramsE,(.L_x_2399 - _ZN5flash16flash_fwd_kernelI23Flash_fwd_kernel_traitsILi128ELi128ELi32ELi4ELb0ELb0EN7cutlass10bfloat16_tE19Flash_kernel_traitsILi128ELi128ELi32ELi4ES3_EELb1ELb0ELb0ELb1ELb0ELb0ELb0ELb0EEEvNS_16Flash_fwd_paramsE)
        .other          _ZN5flash16flash_fwd_kernelI23Flash_fwd_kernel_traitsILi128ELi128ELi32ELi4ELb0ELb0EN7cutlass10bfloat16_tE19Flash_kernel_traitsILi128ELi128ELi32ELi4ES3_EELb1ELb0ELb0ELb1ELb0ELb0ELb0ELb0EEEvNS_16Flash_fwd_paramsE,@"STO_CUDA_ENTRY STV_DEFAULT"
_ZN5flash16flash_fwd_kernelI23Flash_fwd_kernel_traitsILi128ELi128ELi32ELi4ELb0ELb0EN7cutlass10bfloat16_tE19Flash_kernel_traitsILi128ELi128ELi32ELi4ES3_EELb1ELb0ELb0ELb1ELb0ELb0ELb0ELb0EEEvNS_16Flash_fwd_paramsE:
.text._ZN5flash16flash_fwd_kernelI23Flash_fwd_kernel_traitsILi128ELi128ELi32ELi4ELb0ELb0EN7cutlass10bfloat16_tE19Flash_kernel_traitsILi128ELi128ELi32ELi4ES3_EELb1ELb0ELb0ELb1ELb0ELb0ELb0ELb0EEEvNS_16Flash_fwd_paramsE:
        /* <DEDUP_REMOVED lines=22> */
[----:B------:R-:W-:Y:S01]  /*0160*/  UMOV UR15, 0x4 ;  /* 0x00000004000f7882 */ /* 0x000fe20000000000 */
[----:B------:R-:W1:Y:S01]  /*0170*/  S2UR UR14, SR_CTAID.Z ;  /* 0x00000000000e79c3 */ /* 0x000e620000002700 */
[----:B------:R-:W-:-:S02]  /*0180*/  ULDC.64 UR8, c[0x0][0x240] ;  /* 0x0000900000087ab9 */ /* 0x000fc40000000a00 */
        /* <DEDUP_REMOVED lines=68> */
.L_x_1492:
[----:B------:R-:W-:Y:S02]  /*05d0*/  ULDC UR7, c[0x0][0x218] ;  /* 0x0000860000077ab9 */ /* 0x000fe40000000800 */
.L_x_1493:
        /* <DEDUP_REMOVED lines=37> */
[----:B------:R-:W-:Y:S02]  /*0830*/  ULDC.64 UR4, c[0x0][0x198] ;  /* 0x0000660000047ab9 */ /* 0x000fe40000000a00 */
[----:B------:R-:W-:-:S02]  /*0840*/  @!UP1 UIMAD UR21, UR21, UR6, URZ ;  /* 0x00000006151592a4 */ /* 0x000fc4000f8e023f */
[----:B------:R-:W-:Y:S02]  /*0850*/  @UP0 UIMAD.WIDE.U32 UR26, UR25, UR4, URZ ;  /* 0x00000004191a02a5 */ /* 0x000fe4000f8e003f */
[----:B------:R-:W-:Y:S02]  /*0860*/  @!UP1 UIMAD.WIDE.U32 UR28, UR13, UR6, URZ ;  /* 0x000000060d1c92a5 */ /* 0x000fe4000f8e003f */
[----:B------:R-:W-:Y:S02]  /*0870*/  @!UP1 UIMAD UR4, UR13, UR7, UR21 ;  /* 0x000000070d0492a4 */ /* 0x000fe4000f8e0215 */
[----:B------:R-:W-:Y:S02]  /*0880*/  @UP1 UMOV UR6, UR24 ;  /* 0x0000001800061c82 */ /* 0x000fe40008000000 */
[----:B------:R-:W-:Y:S02]  /*0890*/  @UP0 UIMAD UR7, UR25, UR5, UR27 ;  /* 0x00000005190702a4 */ /* 0x000fe4000f8e021b */
[----:B------:R-:W-:-:S02]  /*08a0*/  USHF.R.S32.HI UR21, URZ, 0x1f, UR14 ;  /* 0x0000001f3f157899 */ /* 0x000fc4000801140e */
[----:B------:R-:W-:Y:S02]  /*08b0*/  @!UP1 UIADD3 UR20, UR29, UR4, URZ ;  /* 0x000000041d149290 */ /* 0x000fe4000fffe03f */
[----:B------:R-:W-:Y:S02]  /*08c0*/  @!UP1 UMOV UR6, UR28 ;  /* 0x0000001c00069c82 */ /* 0x000fe40008000000 */
[----:B------:R-:W-:Y:S01]  /*08d0*/  @UP0 UMOV UR24, UR26 ;  /* 0x0000001a00180c82 */ /* 0x000fe20008000000 */
[----:B------:R-:W-:Y:S05]  /*08e0*/  @P0 BRA `(.L_x_1495) ;  /* 0x000000d000000947 */ /* 0x000fea0003800000 */
[----:B-1----:R-:W-:Y:S02]  /*08f0*/  USHF.R.S32.HI UR24, URZ, 0x1f, UR22 ;  /* 0x0000001f3f187899 */ /* 0x002fe40008011416 */
[----:B------:R-:W-:Y:S02]  /*0900*/  ULDC.64 UR4, c[0x0][0x198] ;  /* 0x0000660000047ab9 */ /* 0x000fe40000000a00 */
[----:B------:R-:W-:Y:S02]  /*0910*/  UIMAD UR24, UR24, UR4, URZ ;  /* 0x00000004181872a4 */ /* 0x000fe4000f8e023f */
[----:B------:R-:W-:-:S02]  /*0920*/  UIMAD.WIDE.U32 UR26, UR22, UR4, URZ ;  /* 0x00000004161a72a5 */ /* 0x000fc4000f8e003f */
[----:B------:R-:W-:Y:S02]  /*0930*/  UIMAD UR24, UR22, UR5, UR24 ;  /* 0x00000005161872a4 */ /* 0x000fe4000f8e0218 */
[----:B------:R-:W-:Y:S02]  /*0940*/  USHF.R.S32.HI UR7, URZ, 0x1f, UR13 ;  /* 0x0000001f3f077899 */ /* 0x000fe4000801140d */
[----:B------:R-:W-:Y:S02]  /*0950*/  ULDC.64 UR4, c[0x0][0x180] ;  /* 0x0000600000047ab9 */ /* 0x000fe40000000a00 */
[----:B------:R-:W-:Y:S02]  /*0960*/  UIADD3 UR25, UR27, UR24, URZ ;  /* 0x000000181b197290 */ /* 0x000fe4000fffe03f */
[----:B------:R-:W-:Y:S02]  /*0970*/  UIMAD UR7, UR7, UR4, URZ ;  /* 0x00000004070772a4 */ /* 0x000fe4000f8e023f */
[----:B------:R-:W-:-:S02]  /*0980*/  UMOV UR24, UR26 ;  /* 0x0000001a00187c82 */ /* 0x000fc40008000000 */
[----:B------:R-:W-:Y:S02]  /*0990*/  UIMAD UR7, UR13, UR5, UR7 ;  /* 0x000000050d0772a4 */ /* 0x000fe4000f8e0207 */
[----:B------:R-:W-:-:S04]  /*09a0*/  UIMAD.WIDE.U32 UR24, UR13, UR4, UR24 ;  /* 0x000000040d1872a5 */ /* 0x000fc8000f8e0018 */
[----:B------:R-:W-:Y:S02]  /*09b0*/  UIADD3 UR7, UR25, UR7, URZ ;  /* 0x0000000719077290 */ /* 0x000fe4000fffe03f */
.L_x_1495:
        /* <DEDUP_REMOVED lines=10> */
[----:B--2---:R-:W2:Y:S02]  /*0a60*/  MUFU.RCP R2, R2 ;  /* 0x0000000200027308 */ /* 0x004ea40000001000 */
        /* <DEDUP_REMOVED lines=35> */
.L_x_1496:
[CC--:B------:R-:W-:Y:S01]  /*0ca0*/  LEA.HI R0, R5.reuse, R234.reuse, RZ, 0x3 ;  /* 0x000000ea05007211 */ /* 0x0c0fe200078f18ff */
[----:B------:R-:W1:Y:S01]  /*0cb0*/  S2R R14, SR_CTAID.Z ;  /* 0x00000000000e7919 */ /* 0x000e620000002700 */
[CC--:B------:R-:W-:Y:S01]  /*0cc0*/  LEA.HI R18, R5.reuse, R234.reuse, RZ, 0x4 ;  /* 0x000000ea05127211 */ /* 0x0c0fe200078f20ff */
[----:B------:R-:W-:Y:S01]  /*0cd0*/  IMAD.MOV.U32 R19, RZ, RZ, 0x10 ;  /* 0x00000010ff137424 */ /* 0x000fe200078e00ff */
        /* <DEDUP_REMOVED lines=27> */
[----:B------:R-:W-:Y:S01]  /*0e90*/  UIADD3 UR20, -UR10, UR12, URZ ;  /* 0x0000000c0a147290 */ /* 0x000fe2000fffe13f */
        /* <DEDUP_REMOVED lines=58> */
.L_x_1498:
[----:B------:R-:W-:Y:S05]  /*1240*/  BSYNC B0 ;  /* 0x0000000000007941 */ /* 0x000fea0003800000 */
.L_x_1497:
        /* <DEDUP_REMOVED lines=29> */
.L_x_1500:
[----:B------:R-:W-:Y:S05]  /*1420*/  BSYNC B0 ;  /* 0x0000000000007941 */ /* 0x000fea0003800000 */
.L_x_1499:
        /* <DEDUP_REMOVED lines=29> */
.L_x_1502:
[----:B------:R-:W-:Y:S05]  /*1600*/  BSYNC B0 ;  /* 0x0000000000007941 */ /* 0x000fea0003800000 */
.L_x_1501:
        /* <DEDUP_REMOVED lines=29> */
.L_x_1504:
[----:B------:R-:W-:Y:S05]  /*17e0*/  BSYNC B0 ;  /* 0x0000000000007941 */ /* 0x000fea0003800000 */
.L_x_1503:
        /* <DEDUP_REMOVED lines=29> */
.L_x_1506:
[----:B------:R-:W-:Y:S05]  /*19c0*/  BSYNC B0 ;  /* 0x0000000000007941 */ /* 0x000fea0003800000 */
.L_x_1505:
        /* <DEDUP_REMOVED lines=29> */
.L_x_1508:
[----:B------:R-:W-:Y:S05]  /*1ba0*/  BSYNC B0 ;  /* 0x0000000000007941 */ /* 0x000fea0003800000 */
.L_x_1507:
[----:B------:R-:W-:Y:S01]  /*1bb0*/  IADD3 R0, R10, 0x60, RZ ;  /* 0x000000600a007810 */ /* 0x000fe20007ffe0ff */
[----:B------:R-:W-:Y:S03]  /*1bc0*/  BSSY B0, `(.L_x_1509) ;  /* 0x000001d000007945 */ /* 0x000fe60003800000 */
[----:B------:R-:W-:Y:S01]  /*1bd0*/  ISETP.GE.AND P0, PT, R0, UR20, PT ;  /* 0x0000001400007c0c */ /* 0x000fe2000bf06270 */
[----:B------:R3:W-:-:S12]  /*1be0*/  STL [R1+0x30], R0 ;  /* 0x0000300001007387 */ /* 0x0007d80000100800 */
        /* <DEDUP_REMOVED lines=26> */
.L_x_1510:
[----:B------:R-:W-:Y:S05]  /*1d90*/  BSYNC B0 ;  /* 0x0000000000007941 */ /* 0x000fea0003800000 */
.L_x_1509:
        /* <DEDUP_REMOVED lines=34> */
.L_x_1512:
[----:B------:R-:W-:Y:S05]  /*1fc0*/  BSYNC B0 ;  /* 0x0000000000007941 */ /* 0x000fea0003800000 */
.L_x_1511:
        /* <DEDUP_REMOVED lines=32> */
.L_x_1514:
[----:B------:R-:W-:Y:S05]  /*21d0*/  BSYNC B0 ;  /* 0x0000000000007941 */ /* 0x000fea0003800000 */
.L_x_1513:
        /* <DEDUP_REMOVED lines=25> */
.L_x_1516:
[----:B------:R-:W-:Y:S05]  /*2370*/  BSYNC B0 ;  /* 0x0000000000007941 */ /* 0x000fea0003800000 */
.L_x_1515:
        /* <DEDUP_REMOVED lines=17> */
[----:B------:R-:W3:Y:S01]  /*2490*/  @P0 MUFU.RCP R3, c[0x0][0x238] ;  /* 0x00008e0000030b08 */ /* 0x000ee20000001000 */
[----:B------:R-:W-:Y:S01]  /*24a0*/  ISETP.GE.AND P1, PT, R10, UR23, PT ;  /* 0x000000170a007c0c */ /* 0x000fe2000bf26270 */
[----:B------:R-:W-:Y:S02]  /*24b0*/  ULDC.64 UR4, c[0x0][0x1a0] ;  /* 0x0000680000047ab9 */ /* 0x000fe40000000a00 */
[----:B------:R-:W-:-:S05]  /*24c0*/  IMAD.U32 R7, RZ, RZ, UR7 ;  /* 0x00000007ff077e24 */ /* 0x000fca000f8e00ff */
[----:B------:R5:W3:Y:S01]  /*24d0*/  @P0 LDG.E R0, [R6.64] ;  /* 0x0000001006000981 */ /* 0x000ae2000c1e1900 */
[----:B------:R-:W-:Y:S01]  /*24e0*/  UIMAD.WIDE.U32 UR28, UR24, UR4, URZ ;  /* 0x00000004181c72a5 */ /* 0x000fe2000f8e003f */
[----:B------:R-:W-:Y:S01]  /*24f0*/  BSSY B0, `(.L_x_1517) ;  /* 0x0000022000007945 */ /* 0x000fe20003800000 */
[----:B------:R-:W-:Y:S01]  /*2500*/  UIMAD UR4, UR27, UR4, URZ ;  /* 0x000000041b0472a4 */ /* 0x000fe2000f8e023f */
[----:B------:R-:W-:Y:S03]  /*2510*/  BAR.SYNC.DEFER_BLOCKING 0x0 ;  /* 0x0000000000007b1d */ /* 0x000fe60000010000 */
[----:B------:R-:W-:-:S04]  /*2520*/  UIMAD UR4, UR24, UR5, UR4 ;  /* 0x00000005180472a4 */ /* 0x000fc8000f8e0204 */
[----:B------:R-:W-:Y:S01]  /*2530*/  UIADD3 UR4, UR29, UR4, URZ ;  /* 0x000000041d047290 */ /* 0x000fe2000fffe03f */
[----:B-----5:R-:W-:Y:S01]  /*2540*/  MOV R6, UR28 ;  /* 0x0000001c00067c02 */ /* 0x020fe20008000f00 */
[----:B------:R-:W-:Y:S01]  /*2550*/  IMAD.U32 R7, RZ, RZ, UR29 ;  /* 0x0000001dff077e24 */ /* 0x000fe2000f8e00ff */
[----:B------:R1:W-:Y:S04]  /*2560*/  @P1 STS.128 [R223+0xa000], RZ ;  /* 0x00a000ffdf001388 */ /* 0x0003e80000000c00 */
[----:B------:R1:W-:Y:S01]  /*2570*/  @P1 STS.128 [R223+0xb000], RZ ;  /* 0x00b000ffdf001388 */ /* 0x0003e20000000c00 */
[----:B---3--:R-:W-:Y:S01]  /*2580*/  @P0 FMUL.FTZ R0, R0, R3 ;  /* 0x0000000300000220 */ /* 0x008fe20000410000 */
[----:B------:R-:W-:Y:S01]  /*2590*/  MOV R3, UR4 ;  /* 0x0000000400037c02 */ /* 0x000fe20008000f00 */
[----:B------:R-:W-:-:S02]  /*25a0*/  UMOV UR4, URZ ;  /* 0x0000003f00047c82 */ /* 0x000fc40008000000 */
[----:B------:R3:W5:Y:S02]  /*25b0*/  @P0 R2UR UR6, R0 ;  /* 0x00000000000603c2 */ /* 0x00076400000e0000 */
[----:B---3--:R-:W-:Y:S01]  /*25c0*/  LEA R0, P0, R6, R22, 0x5 ;  /* 0x0000001606007211 */ /* 0x008fe200078028ff */
[----:B-----5:R-:W-:-:S03]  /*25d0*/  @UP1 UMOV UR4, UR6 ;  /* 0x0000000600041c82 */ /* 0x020fc60008000000 */
[----:B------:R-:W-:Y:S01]  /*25e0*/  LEA.HI.X R3, R6, R21, R3, 0x5, P0 ;  /* 0x0000001506037211 */ /* 0x000fe200000f2c03 */
        /* <DEDUP_REMOVED lines=18> */
.L_x_1518:
[----:B-1----:R-:W-:Y:S05]  /*2710*/  BSYNC B0 ;  /* 0x0000000000007941 */ /* 0x002fea0003800000 */
.L_x_1517:
[----:B------:R-:W-:Y:S01]  /*2720*/  ISETP.GE.AND P0, PT, R5, UR23, PT ;  /* 0x0000001705007c0c */ /* 0x000fe2000bf06270 */
        /* <DEDUP_REMOVED lines=25> */
.L_x_1520:
[----:B------:R-:W-:Y:S05]  /*28c0*/  BSYNC B0 ;  /* 0x0000000000007941 */ /* 0x000fea0003800000 */
.L_x_1519:
[----:B---3--:R-:W-:Y:S01]  /*28d0*/  SHF.R.S32.HI R7, RZ, 0x4, R18 ;  /* 0x00000004ff077819 */ /* 0x008fe20000011412 */
        /* <DEDUP_REMOVED lines=21> */
[----:B------:R-:W-:-:S02]  /*2a30*/  IMAD.U32 R5, RZ, RZ, UR11 ;  /* 0x0000000bff057e24 */ /* 0x000fc4000f8e00ff */
[----:B------:R-:W-:Y:S02]  /*2a40*/  IMAD R0, R7, 0x200, R0 ;  /* 0x0000020007007824 */ /* 0x000fe400078e0200 */
[----:B------:R-:W-:Y:S02]  /*2a50*/  IMAD.IADD R3, R112, 0x1, R3 ;  /* 0x0000000170037824 */ /* 0x000fe400078e0203 */
[----:B------:R-:W-:Y:S02]  /*2a60*/  IMAD.SHL.U32 R208, R0, 0x2, RZ ;  /* 0x0000000200d07824 */ /* 0x000fe400078e00ff */
[----:B------:R-:W-:-:S03]  /*2a70*/  IMAD.SHL.U32 R210, R3, 0x2, RZ ;  /* 0x0000000203d27824 */ /* 0x000fc600078e00ff */
[----:B------:R-:W-:Y:S01]  /*2a80*/  LDSM.16.M88.4 R28, [R208+0x8000] ;  /* 0x00800000d01c783b */ /* 0x000fe20000000200 */
[----:B------:R-:W-:Y:S01]  /*2a90*/  IADD3 R0, R208, 0x8000, RZ ;  /* 0x00008000d0007810 */ /* 0x000fe20007ffe0ff */
[--C-:B------:R-:W-:Y:S01]  /*2aa0*/  IMAD R212, R4, 0x2, R210.reuse ;  /* 0x0000000204d47824 */ /* 0x100fe200078e02d2 */
[----:B------:R-:W-:Y:S01]  /*2ab0*/  IADD3 R219, R208, 0x8020, RZ ;  /* 0x00008020d0db7810 */ /* 0x000fe20007ffe0ff */
[----:B------:R-:W2:Y:S01]  /*2ac0*/  LDSM.16.M88.4 R16, [R210] ;  /* 0x00000000d210783b */ /* 0x000ea20000000200 */
[----:B------:R-:W-:Y:S01]  /*2ad0*/  @P1 IADD3 R219, R0, -0x20, RZ ;  /* 0xffffffe000db1810 */ /* 0x000fe20007ffe0ff */
[----:B------:R-:W-:Y:S02]  /*2ae0*/  IMAD.MOV.U32 R0, RZ, RZ, 0x40 ;  /* 0x00000040ff007424 */ /* 0x000fe400078e00ff */
[----:B------:R-:W3:Y:S01]  /*2af0*/  LDSM.16.M88.4 R8, [R210+0x2000] ;  /* 0x00200000d208783b */ /* 0x000ee20000000200 */
[C---:B------:R-:W-:Y:S01]  /*2b00*/  IMAD R218, R2.reuse, 0x2, R210 ;  /* 0x0000000202da7824 */ /* 0x040fe200078e02d2 */
[----:B------:R-:W-:Y:S01]  /*2b10*/  IADD3 R222, R219, 0x800, RZ ;  /* 0x00000800dbde7810 */ /* 0x000fe20007ffe0ff */
[----:B------:R-:W-:Y:S01]  /*2b20*/  IMAD R216, R2, 0x2, R212 ;  /* 0x0000000202d87824 */ /* 0x000fe200078e02d4 */
[----:B------:R-:W5:Y:S01]  /*2b30*/  LDSM.16.M88.4 R32, [R208+0x8800] ;  /* 0x00880000d020783b */ /* 0x000f620000000200 */
[----:B------:R-:W-:-:S02]  /*2b40*/  SEL R0, R0, 0xffffffc0, !P2 ;  /* 0xffffffc000007807 */ /* 0x000fc40005000000 */
[C---:B------:R-:W-:Y:S01]  /*2b50*/  IADD3 R221, R219.reuse, 0x1000, RZ ;  /* 0x00001000dbdd7810 */ /* 0x040fe20007ffe0ff */
[----:B------:R-:W-:Y:S01]  /*2b60*/  LDSM.16.M88.4 R36, [R219] ;  /* 0x00000000db24783b */ /* 0x000fe20000000200 */
[----:B------:R-:W-:Y:S01]  /*2b70*/  IADD3 R220, R219, 0x1800, RZ ;  /* 0x00001800dbdc7810 */ /* 0x000fe20007ffe0ff */
[----:B------:R-:W-:Y:S02]  /*2b80*/  IMAD.IADD R217, R208, 0x1, R0 ;  /* 0x00000001d0d97824 */ /* 0x000fe400078e0200 */
[----:B------:R-:W1:Y:S01]  /*2b90*/  LDSM.16.M88.4 R12, [R212+0x2000] ;  /* 0x00200000d40c783b */ /* 0x000e620000000200 */
[----:B------:R-:W-:Y:S01]  /*2ba0*/  IMAD.IADD R215, R0, 0x1, R219 ;  /* 0x0000000100d77824 */ /* 0x000fe200078e02db */
[----:B------:R-:W-:Y:S02]  /*2bb0*/  SHF.R.S32.HI R0, RZ, 0x1f, R88 ;  /* 0x0000001fff007819 */ /* 0x000fe40000011458 */
[----:B------:R-:W4:Y:S02]  /*2bc0*/  LDSM.16.M88.4 R40, [R219+0x800] ;  /* 0x00080000db28783b */ /* 0x000f240000000200 */
[----:B------:R-:W-:-:S02]  /*2bd0*/  LEA.HI R0, R0, R88, RZ, 0x2 ;  /* 0x0000005800007211 */ /* 0x000fc400078f10ff */
[----:B------:R-:W1:Y:S02]  /*2be0*/  LDSM.16.M88.4 R24, [R212] ;  /* 0x00000000d418783b */ /* 0x000e640000000200 */
[----:B------:R-:W-:Y:S01]  /*2bf0*/  SHF.R.S32.HI R89, RZ, 0x2, R0 ;  /* 0x00000002ff597819 */ /* 0x000fe20000011400 */
[----:B------:R-:W-:Y:S01]  /*2c00*/  IMAD.U32 R0, RZ, RZ, UR24 ;  /* 0x00000018ff007e24 */ /* 0x000fe2000f8e00ff */
[----:B------:R-:W-:Y:S03]  /*2c10*/  LDSM.16.M88.4 R44, [R217+0x8000] ;  /* 0x00800000d92c783b */ /* 0x000fe60000000200 */
[----:B------:R-:W-:Y:S01]  /*2c20*/  IMAD R3, R111, 0x10, R89 ;  /* 0x000000106f037824 */ /* 0x000fe200078e0259 */
[----:B------:R-:W1:Y:S04]  /*2c30*/  LDSM.16.M88.4 R20, [R218+0x2000] ;  /* 0x00200000da14783b */ /* 0x000e680000000200 */
[----:B------:R-:W1:Y:S01]  /*2c40*/  LDSM.16.M88.4 R64, [R217+0x8800] ;  /* 0x00880000d940783b */ /* 0x000e620000000200 */
[----:B------:R-:W-:Y:S01]  /*2c50*/  IADD3 R202, R3, UR10, RZ ;  /* 0x0000000a03ca7c10 */ /* 0x000fe2000fffe0ff */
[-C--:B--2---:R-:W-:Y:S02]  /*2c60*/  HMMA.16816.F32.BF16 R68, R16, R28.reuse, RZ ;  /* 0x0000001c1044723c */ /* 0x084fe400000418ff */
[----:B------:R-:W-:Y:S06]  /*2c70*/  STL [R1+0x28], R89 ;  /* 0x0000285901007387 */ /* 0x000fec0000100800 */
[C---:B---3--:R-:W-:Y:S08]  /*2c80*/  HMMA.16816.F32.BF16 R48, R8.reuse, R28, RZ ;  /* 0x0000001c0830723c */ /* 0x048ff000000418ff */
[C---:B-----5:R-:W-:Y:S08]  /*2c90*/  HMMA.16816.F32.BF16 R52, R8.reuse, R32, RZ ;  /* 0x000000200834723c */ /* 0x060ff000000418ff */
[-C--:B------:R-:W-:Y:S08]  /*2ca0*/  HMMA.16816.F32.BF16 R56, R8, R30.reuse, RZ ;  /* 0x0000001e0838723c */ /* 0x080ff000000418ff */
[C---:B------:R-:W-:Y:S08]  /*2cb0*/  HMMA.16816.F32.BF16 R28, R16.reuse, R30, RZ ;  /* 0x0000001e101c723c */ /* 0x040ff000000418ff */
[----:B------:R-:W-:Y:S08]  /*2cc0*/  HMMA.16816.F32.BF16 R60, R16, R32, RZ ;  /* 0x00000020103c723c */ /* 0x000ff000000418ff */
[-C--:B------:R-:W-:Y:S08]  /*2cd0*/  HMMA.16816.F32.BF16 R8, R8, R34.reuse, RZ ;  /* 0x000000220808723c */ /* 0x080ff000000418ff */
[----:B------:R-:W-:Y:S01]  /*2ce0*/  HMMA.16816.F32.BF16 R76, R16, R34, RZ ;  /* 0x00000022104c723c */ /* 0x000fe200000418ff */
[----:B------:R-:W2:Y:S07]  /*2cf0*/  LDSM.16.M88.4 R16, [R218] ;  /* 0x00000000da10783b */ /* 0x000eae0000000200 */
[C---:B-1----:R-:W-:Y:S08]  /*2d00*/  HMMA.16816.F32.BF16 R72, R12.reuse, R36, R48 ;  /* 0x000000240c48723c */ /* 0x042ff00000041830 */
[C---:B----4-:R-:W-:Y:S08]  /*2d10*/  HMMA.16816.F32.BF16 R52, R12.reuse, R40, R52 ;  /* 0x000000280c34723c */ /* 0x050ff00000041834 */
[----:B------:R-:W-:Y:S08]  /*2d20*/  HMMA.16816.F32.BF16 R80, R12, R38, R56 ;  /* 0x000000260c50723c */ /* 0x000ff00000041838 */
[C---:B------:R-:W-:Y:S08]  /*2d30*/  HMMA.16816.F32.BF16 R32, R24.reuse, R36, R68 ;  /* 0x000000241820723c */ /* 0x040ff00000041844 */
[C---:B------:R-:W-:Y:S01]  /*2d40*/  HMMA.16816.F32.BF16 R36, R24.reuse, R38, R28 ;  /* 0x000000261824723c */ /* 0x040fe2000004181c */
[----:B------:R-:W-:Y:S07]  /*2d50*/  LDSM.16.M88.4 R28, [R215] ;  /* 0x00000000d71c783b */ /* 0x000fee0000000200 */
[----:B------:R-:W-:Y:S08]  /*2d60*/  HMMA.16816.F32.BF16 R84, R24, R40, R60 ;  /* 0x000000281854723c */ /* 0x000ff0000004183c */
[-C--:B------:R-:W-:Y:S01]  /*2d70*/  HMMA.16816.F32.BF16 R48, R12, R42.reuse, R8 ;  /* 0x0000002a0c30723c */ /* 0x080fe20000041808 */
[----:B------:R-:W1:Y:S04]  /*2d80*/  LDSM.16.M88.4 R8, [R216+0x2000] ;  /* 0x00200000d808783b */ /* 0x000e680000000200 */
[----:B------:R-:W3:Y:S03]  /*2d90*/  LDSM.16.M88.4 R12, [R216] ;  /* 0x00000000d80c783b */ /* 0x000ee60000000200 */
[----:B------:R-:W-:Y:S01]  /*2da0*/  HMMA.16816.F32.BF16 R40, R24, R42, R76 ;  /* 0x0000002a1828723c */ /* 0x000fe2000004184c */
[----:B------:R-:W4:Y:S07]  /*2db0*/  LDSM.16.M88.4 R24, [R215+0x800] ;  /* 0x00080000d718783b */ /* 0x000f2e0000000200 */
[C---:B------:R-:W-:Y:S08]  /*2dc0*/  HMMA.16816.F32.BF16 R56, R20.reuse, R44, R72 ;  /* 0x0000002c1438723c */ /* 0x040ff00000041848 */
[C---:B------:R-:W-:Y:S08]  /*2dd0*/  HMMA.16816.F32.BF16 R76, R20.reuse, R64, R52 ;  /* 0x00000040144c723c */ /* 0x040ff00000041834 */
[----:B------:R-:W-:Y:S08]  /*2de0*/  HMMA.16816.F32.BF16 R60, R20, R46, R80 ;  /* 0x0000002e143c723c */ /* 0x000ff00000041850 */
[C---:B--2---:R-:W-:Y:S01]  /*2df0*/  HMMA.16816.F32.BF16 R68, R16.reuse, R44, R32 ;  /* 0x0000002c1044723c */ /* 0x044fe20000041820 */
[----:B------:R-:W-:Y:S07]  /*2e00*/  LDSM.16.M88.4 R32, [R208+0x9000] ;  /* 0x00900000d020783b */ /* 0x000fee0000000200 */
[C---:B------:R-:W-:Y:S08]  /*2e10*/  HMMA.16816.F32.BF16 R52, R16.reuse, R46, R36 ;  /* 0x0000002e1034723c */ /* 0x040ff00000041824 */
[----:B------:R-:W-:Y:S08]  /*2e20*/  HMMA.16816.F32.BF16 R44, R16, R64, R84 ;  /* 0x00000040102c723c */ /* 0x000ff00000041854 */
[----:B------:R-:W-:Y:S01]  /*2e30*/  HMMA.16816.F32.BF16 R72, R20, R66, R48 ;  /* 0x000000421448723c */ /* 0x000fe20000041830 */
[----:B------:R-:W2:Y:S04]  /*2e40*/  LDSM.16.M88.4 R20, [R210+0x6000] ;  /* 0x00600000d214783b */ /* 0x000ea80000000200 */
[----:B------:R-:W5:Y:S03]  /*2e50*/  LDSM.16.M88.4 R48, [R208+0x9800] ;  /* 0x00980000d030783b */ /* 0x000f660000000200 */
[C---:B-1----:R-:W-:Y:S08]  /*2e60*/  HMMA.16816.F32.BF16 R36, R8.reuse, R28, R56 ;  /* 0x0000001c0824723c */ /* 0x042ff00000041838 */
[----:B------:R-:W-:Y:S08]  /*2e70*/  HMMA.16816.F32.BF16 R56, R8, R30, R60 ;  /* 0x0000001e0838723c */ /* 0x000ff0000004183c */
[C---:B---3--:R-:W-:Y:S08]  /*2e80*/  HMMA.16816.F32.BF16 R68, R12.reuse, R28, R68 ;  /* 0x0000001c0c44723c */ /* 0x048ff00000041844 */
[C---:B------:R-:W-:Y:S08]  /*2e90*/  HMMA.16816.F32.BF16 R52, R12.reuse, R30, R52 ;  /* 0x0000001e0c34723c */ /* 0x040ff00000041834 */
[----:B----4-:R-:W-:Y:S07]  /*2ea0*/  HMMA.16816.F32.BF16 R28, R12, R24, R44 ;  /* 0x000000180c1c723c */ /* 0x010fee000004182c */
[----:B------:R-:W-:Y:S01]  /*2eb0*/  IMAD.SHL.U32 R44, R234, 0x2, RZ ;  /* 0x00000002ea2c7824 */ /* 0x000fe200078e00ff */
[----:B------:R-:W-:Y:S01]  /*2ec0*/  HMMA.16816.F32.BF16 R40, R16, R66, R40 ;  /* 0x000000421028723c */ /* 0x000fe20000041828 */
[----:B------:R-:W1:Y:S03]  /*2ed0*/  LDSM.16.M88.4 R16, [R210+0x4000] ;  /* 0x00400000d210783b */ /* 0x000e660000000200 */
[----:B------:R-:W-:-:S04]  /*2ee0*/  LOP3.LUT R44, R44, 0x6, RZ, 0xc0, !PT ;  /* 0x000000062c2c7812 */ /* 0x000fc800078ec0ff */
[----:B------:R-:W-:Y:S01]  /*2ef0*/  HMMA.16816.F32.BF16 R60, R8, R24, R76 ;  /* 0x00000018083c723c */ /* 0x000fe2000004184c */
[----:B------:R-:W-:Y:S01]  /*2f00*/  IMAD R44, R0, 0x20, R44 ;  /* 0x00000020002c7824 */ /* 0x000fe200078e022c */
[----:B------:R-:W-:-:S04]  /*2f10*/  IADD3 R0, R5, -UR12, R202 ;  /* 0x8000000c05007c10 */ /* 0x000fc8000fffe0ca */
[----:B------:R-:W-:Y:S01]  /*2f20*/  IADD3 R93, R44, 0x1, RZ ;  /* 0x000000012c5d7810 */ /* 0x000fe20007ffe0ff */
[----:B------:R-:W-:Y:S01]  /*2f30*/  IMAD.IADD R3, R0, 0x1, -R44 ;  /* 0x0000000100037824 */ /* 0x000fe200078e0a2c */
[-C--:B------:R-:W-:Y:S01]  /*2f40*/  HMMA.16816.F32.BF16 R72, R8, R26.reuse, R72 ;  /* 0x0000001a0848723c */ /* 0x080fe20000041848 */
[----:B------:R-:W-:Y:S01]  /*2f50*/  IADD3 R92, R44, 0x8, RZ ;  /* 0x000000082c5c7810 */ /* 0x000fe20007ffe0ff */
[----:B------:R-:W-:Y:S01]  /*2f60*/  LDSM.16.M88.4 R8, [R212+0x6000] ;  /* 0x00600000d408783b */ /* 0x000fe20000000200 */
[----:B------:R-:W-:Y:S01]  /*2f70*/  IMAD.IADD R6, R0, 0x1, -R93 ;  /* 0x0000000100067824 */ /* 0x000fe200078e0a5d */
[----:B------:R-:W-:Y:S02]  /*2f80*/  IABS R3, R3 ;  /* 0x0000000300037213 */ /* 0x000fe40000000000 */
[----:B------:R-:W-:Y:S02]  /*2f90*/  IADD3 R87, R44, 0x9, RZ ;  /* 0x000000092c577810 */ /* 0x000fe40007ffe0ff */
[----:B------:R-:W-:Y:S01]  /*2fa0*/  HMMA.16816.F32.BF16 R40, R12, R26, R40 ;  /* 0x0000001a0c28723c */ /* 0x000fe20000041828 */
[----:B------:R-:W-:Y:S01]  /*2fb0*/  IMAD.MOV.U32 R5, RZ, RZ, R3 ;  /* 0x000000ffff057224 */ /* 0x000fe200078e0003 */
[----:B------:R-:W-:Y:S01]  /*2fc0*/  IABS R3, R6 ;  /* 0x0000000600037213 */ /* 0x000fe20000000000 */
[----:B------:R-:W3:Y:S01]  /*2fd0*/  LDSM.16.M88.4 R12, [R219+0x1000] ;  /* 0x00100000db0c783b */ /* 0x000ee20000000200 */
[----:B------:R-:W-:Y:S01]  /*2fe0*/  IMAD.IADD R6, R0, 0x1, -R92 ;  /* 0x0000000100067824 */ /* 0x000fe200078e0a5c */
[----:B------:R4:W-:Y:S01]  /*2ff0*/  I2F R107, R5 ;  /* 0x00000005006b7306 */ /* 0x0009e20000201400 */
[C---:B------:R-:W-:Y:S01]  /*3000*/  IADD3 R46, R44.reuse, 0x10, RZ ;  /* 0x000000102c2e7810 */ /* 0x040fe20007ffe0ff */
[----:B------:R-:W3:Y:S01]  /*3010*/  LDSM.16.M88.4 R24, [R219+0x1800] ;  /* 0x00180000db18783b */ /* 0x000ee20000000200 */
[C---:B------:R-:W-:Y:S01]  /*3020*/  IADD3 R86, R44.reuse, 0x11, RZ ;  /* 0x000000112c567810 */ /* 0x040fe20007ffe0ff */
[----:B--2---:R-:W-:Y:S01]  /*3030*/  HMMA.16816.F32.BF16 R36, R20, R32, R36 ;  /* 0x000000201424723c */ /* 0x004fe20000041824 */
[----:B------:R-:W-:-:S02]  /*3040*/  IADD3 R85, R44, 0x18, RZ ;  /* 0x000000182c557810 */ /* 0x000fc40007ffe0ff */
[C---:B------:R-:W-:Y:S02]  /*3050*/  IADD3 R84, R44.reuse, 0x19, RZ ;  /* 0x000000192c547810 */ /* 0x040fe40007ffe0ff */
[----:B------:R-:W-:Y:S02]  /*3060*/  ISETP.GE.AND P1, PT, R44, UR11, PT ;  /* 0x0000000b2c007c0c */ /* 0x000fe4000bf26270 */
[----:B------:R-:W-:Y:S01]  /*3070*/  ISETP.GE.AND P0, PT, R93, UR11, PT ;  /* 0x0000000b5d007c0c */ /* 0x000fe2000bf06270 */
[C---:B------:R-:W-:Y:S01]  /*3080*/  HMMA.16816.F32.BF16 R56, R20.reuse, R34, R56 ;  /* 0x000000221438723c */ /* 0x040fe20000041838 */
[----:B------:R-:W-:Y:S01]  /*3090*/  IMAD.IADD R7, R0, 0x1, -R84 ;  /* 0x0000000100077824 */ /* 0x000fe200078e0a54 */
[----:B------:R-:W-:Y:S01]  /*30a0*/  ISETP.GE.AND P4, PT, R46, UR11, PT ;  /* 0x0000000b2e007c0c */ /* 0x000fe2000bf86270 */
[----:B----4-:R-:W-:Y:S01]  /*30b0*/  IMAD.MOV.U32 R5, RZ, RZ, R3 ;  /* 0x000000ffff057224 */ /* 0x010fe200078e0003 */
[----:B------:R-:W-:Y:S01]  /*30c0*/  IABS R3, R6 ;  /* 0x0000000600037213 */ /* 0x000fe20000000000 */
[----:B------:R-:W-:Y:S01]  /*30d0*/  IMAD.IADD R6, R0, 0x1, -R86 ;  /* 0x0000000100067824 */ /* 0x000fe200078e0a56 */
[----:B------:R-:W-:Y:S01]  /*30e0*/  IABS R7, R7 ;  /* 0x0000000700077213 */ /* 0x000fe20000000000 */
[----:B------:R2:W4:Y:S01]  /*30f0*/  I2F R110, R5 ;  /* 0x00000005006e7306 */ /* 0x0005220000201400 */
[----:B-----5:R-:W-:Y:S01]  /*3100*/  HMMA.16816.F32.BF16 R60, R20, R48, R60 ;  /* 0x00000030143c723c */ /* 0x020fe2000004183c */
[----:B------:R-:W-:-:S02]  /*3110*/  ISETP.GE.AND P6, PT, R92, UR11, PT ;  /* 0x0000000b5c007c0c */ /* 0x000fc4000bfc6270 */
[----:B------:R-:W-:Y:S02]  /*3120*/  ISETP.GE.AND P5, PT, R87, UR11, PT ;  /* 0x0000000b57007c0c */ /* 0x000fe4000bfa6270 */
[----:B------:R-:W-:Y:S02]  /*3130*/  ISETP.GE.AND P3, PT, R86, UR11, PT ;  /* 0x0000000b56007c0c */ /* 0x000fe4000bf66270 */
[----:B------:R5:W3:Y:S01]  /*3140*/  I2F R109, R3 ;  /* 0x00000003006d7306 */ /* 0x000ae20000201400 */
[----:B------:R-:W-:Y:S01]  /*3150*/  HMMA.16816.F32.BF16 R72, R20, R50, R72 ;  /* 0x000000321448723c */ /* 0x000fe20000041848 */
[----:B------:R-:W4:Y:S01]  /*3160*/  LDSM.16.M88.4 R20, [R212+0x4000] ;  /* 0x00400000d414783b */ /* 0x000f220000000200 */
[----:B------:R-:W-:Y:S01]  /*3170*/  ISETP.GE.AND P2, PT, R85, UR11, PT ;  /* 0x0000000b55007c0c */ /* 0x000fe2000bf46270 */
[----:B--2---:R-:W-:-:S05]  /*3180*/  IMAD.IADD R5, R0, 0x1, -R87 ;  /* 0x0000000100057824 */ /* 0x004fca00078e0a57 */
[----:B-1----:R-:W-:Y:S01]  /*3190*/  HMMA.16816.F32.BF16 R68, R16, R32, R68 ;  /* 0x000000201044723c */ /* 0x002fe20000041844 */
[----:B------:R-:W-:Y:S01]  /*31a0*/  I2F R103, R7 ;  /* 0x0000000700677306 */ /* 0x000fe20000201400 */
[----:B------:R-:W-:Y:S01]  /*31b0*/  IABS R5, R5 ;  /* 0x0000000500057213 */ /* 0x000fe20000000000 */
[----:B-----5:R-:W-:-:S05]  /*31c0*/  IMAD.IADD R3, R0, 0x1, -R46 ;  /* 0x0000000100037824 */ /* 0x020fca00078e0a2e */
[----:B------:R-:W-:Y:S01]  /*31d0*/  HMMA.16816.F32.BF16 R76, R16, R34, R52 ;  /* 0x00000022104c723c */ /* 0x000fe20000041834 */
[----:B------:R1:W2:Y:S01]  /*31e0*/  I2F R108, R5 ;  /* 0x00000005006c7306 */ /* 0x0002a20000201400 */
[----:B------:R-:W-:Y:S01]  /*31f0*/  LDSM.16.M88.4 R32, [R217+0x9800] ;  /* 0x00980000d920783b */ /* 0x000fe20000000200 */
[----:B------:R-:W-:-:S05]  /*3200*/  IABS R3, R3 ;  /* 0x0000000300037213 */ /* 0x000fca0000000000 */
[C---:B------:R-:W-:Y:S08]  /*3210*/  HMMA.16816.F32.BF16 R52, R16.reuse, R50, R40 ;  /* 0x000000321034723c */ /* 0x040ff00000041828 */
[----:B------:R-:W-:Y:S01]  /*3220*/  HMMA.16816.F32.BF16 R64, R16, R48, R28 ;  /* 0x000000301040723c */ /* 0x000fe2000004181c */
[----:B-1----:R-:W-:Y:S01]  /*3230*/  IMAD.MOV.U32 R5, RZ, RZ, R3 ;  /* 0x000000ffff057224 */ /* 0x002fe200078e0003 */
[----:B------:R-:W-:Y:S01]  /*3240*/  IABS R3, R6 ;  /* 0x0000000600037213 */ /* 0x000fe20000000000 */
[----:B------:R-:W-:Y:S01]  /*3250*/  IMAD.IADD R6, R0, 0x1, -R85 ;  /* 0x0000000100067824 */ /* 0x000fe200078e0a55 */
[----:B------:R-:W-:Y:S01]  /*3260*/  LDSM.16.M88.4 R28, [R217+0x9000] ;  /* 0x00900000d91c783b */ /* 0x000fe20000000200 */
[----:B------:R1:W-:Y:S03]  /*3270*/  I2F R106, R5 ;  /* 0x00000005006a7306 */ /* 0x0003e60000201400 */
[C---:B---3--:R-:W-:Y:S01]  /*3280*/  HMMA.16816.F32.BF16 R40, R8.reuse, R12, R36 ;  /* 0x0000000c0828723c */ /* 0x048fe20000041824 */
[----:B------:R-:W3:Y:S07]  /*3290*/  LDSM.16.M88.4 R16, [R218+0x6000] ;  /* 0x00600000da10783b */ /* 0x000eee0000000200 */
[----:B------:R-:W-:Y:S01]  /*32a0*/  HMMA.16816.F32.BF16 R56, R8, R14, R56 ;  /* 0x0000000e0838723c */ /* 0x000fe20000041838 */
[----:B-1----:R-:W-:Y:S01]  /*32b0*/  IMAD.MOV.U32 R5, RZ, RZ, R3 ;  /* 0x000000ffff057224 */ /* 0x002fe200078e0003 */
[----:B------:R-:W-:-:S06]  /*32c0*/  IABS R3, R6 ;  /* 0x0000000600037213 */ /* 0x000fcc0000000000 */
[C---:B------:R-:W-:Y:S01]  /*32d0*/  HMMA.16816.F32.BF16 R60, R8.reuse, R24, R60 ;  /* 0x00000018083c723c */ /* 0x040fe2000004183c */
[----:B------:R1:W-:Y:S07]  /*32e0*/  I2F R105, R5 ;  /* 0x0000000500697306 */ /* 0x0003ee0000201400 */
[----:B------:R-:W-:Y:S01]  /*32f0*/  HMMA.16816.F32.BF16 R36, R8, R26, R72 ;  /* 0x0000001a0824723c */ /* 0x000fe20000041848 */
[----:B------:R5:W-:Y:S07]  /*3300*/  I2F R104, R3 ;  /* 0x0000000300687306 */ /* 0x000bee0000201400 */
[----:B----4-:R-:W-:Y:S01]  /*3310*/  HMMA.16816.F32.BF16 R48, R20, R12, R68 ;  /* 0x0000000c1430723c */ /* 0x010fe20000041844 */
[----:B-1----:R-:W-:-:S05]  /*3320*/  IADD3 R5, R0, 0x8, RZ ;  /* 0x0000000800057810 */ /* 0x002fca0007ffe0ff */
[--C-:B------:R-:W-:Y:S02]  /*3330*/  IMAD.IADD R6, R5, 0x1, -R44.reuse ;  /* 0x0000000105067824 */ /* 0x100fe400078e0a2c */
[C---:B------:R-:W-:Y:S01]  /*3340*/  HMMA.16816.F32.BF16 R68, R20.reuse, R14, R76 ;  /* 0x0000000e1444723c */ /* 0x040fe2000004184c */
[C---:B-----5:R-:W-:Y:S01]  /*3350*/  IADD3 R3, R0.reuse, 0x40, RZ ;  /* 0x0000004000037810 */ /* 0x060fe20007ffe0ff */
[----:B------:R-:W1:Y:S01]  /*3360*/  LDSM.16.M88.4 R12, [R218+0x4000] ;  /* 0x00400000da0c783b */ /* 0x000e620000000200 */
[----:B------:R-:W-:Y:S02]  /*3370*/  IABS R6, R6 ;  /* 0x0000000600067213 */ /* 0x000fe40000000000 */
[----:B------:R-:W-:Y:S01]  /*3380*/  IADD3 R0, R0, 0x48, RZ ;  /* 0x0000004800007810 */ /* 0x000fe20007ffe0ff */
[----:B------:R-:W-:Y:S02]  /*3390*/  IMAD.IADD R8, R3, 0x1, -R44 ;  /* 0x0000000103087824 */ /* 0x000fe400078e0a2c */
[----:B------:R-:W-:Y:S01]  /*33a0*/  IMAD.MOV.U32 R7, RZ, RZ, R6 ;  /* 0x000000ffff077224 */ /* 0x000fe200078e0006 */
[C---:B------:R-:W-:Y:S02]  /*33b0*/  HMMA.16816.F32.BF16 R72, R20.reuse, R24, R64 ;  /* 0x000000181448723c */ /* 0x040fe40000041840 */
[----:B------:R-:W-:Y:S01]  /*33c0*/  IABS R6, R8 ;  /* 0x0000000800067213 */ /* 0x000fe20000000000 */
[C---:B------:R-:W-:Y:S01]  /*33d0*/  IMAD.IADD R8, R0.reuse, 0x1, -R44 ;  /* 0x0000000100087824 */ /* 0x040fe200078e0a2c */
[----:B------:R4:W-:Y:S04]  /*33e0*/  I2F R101, R7 ;  /* 0x0000000700657306 */ /* 0x0009e80000201400 */
[----:B------:R-:W-:Y:S01]  /*33f0*/  HMMA.16816.F32.BF16 R64, R20, R26, R52 ;  /* 0x0000001a1440723c */ /* 0x000fe20000041834 */
[----:B------:R-:W-:Y:S04]  /*3400*/  LDSM.16.M88.4 R24, [R215+0x1000] ;  /* 0x00100000d718783b */ /* 0x000fe80000000200 */
[----:B------:R-:W5:Y:S03]  /*3410*/  LDSM.16.M88.4 R20, [R216+0x6000] ;  /* 0x00600000d814783b */ /* 0x000f660000000200 */
[----:B---3--:R-:W-:Y:S01]  /*3420*/  HMMA.16816.F32.BF16 R52, R16, R28, R40 ;  /* 0x0000001c1034723c */ /* 0x008fe20000041828 */
[----:B----4-:R-:W-:Y:S01]  /*3430*/  IMAD.MOV.U32 R7, RZ, RZ, R6 ;  /* 0x000000ffff077224 */ /* 0x010fe200078e0006 */
[----:B------:R-:W-:Y:S01]  /*3440*/  IABS R6, R8 ;  /* 0x0000000800067213 */ /* 0x000fe20000000000 */
[----:B------:R-:W-:-:S02]  /*3450*/  IMAD.IADD R8, R0, 0x1, -R93 ;  /* 0x0000000100087824 */ /* 0x000fc400078e0a5d */
[----:B------:R3:W-:Y:S03]  /*3460*/  I2F R99, R7 ;  /* 0x0000000700637306 */ /* 0x0007e60000201400 */
[C---:B------:R-:W-:Y:S05]  /*3470*/  HMMA.16816.F32.BF16 R76, R16.reuse, R30, R56 ;  /* 0x0000001e104c723c */ /* 0x040fea0000041838 */
[----:B------:R4:W-:Y:S03]  /*3480*/  I2F R96, R6 ;  /* 0x0000000600607306 */ /* 0x0009e60000201400 */
[----:B------:R-:W-:Y:S01]  /*3490*/  HMMA.16816.F32.BF16 R80, R16, R32, R60 ;  /* 0x000000201050723c */ /* 0x000fe2000004183c */
[----:B---3--:R-:W-:-:S07]  /*34a0*/  IMAD.IADD R7, R5, 0x1, -R93 ;  /* 0x0000000105077824 */ /* 0x008fce00078e0a5d */
[----:B------:R-:W-:Y:S01]  /*34b0*/  HMMA.16816.F32.BF16 R88, R16, R34, R36 ;  /* 0x000000221058723c */ /* 0x000fe20000041824 */
[----:B------:R-:W-:Y:S01]  /*34c0*/  IABS R7, R7 ;  /* 0x0000000700077213 */ /* 0x000fe20000000000 */
[----:B----4-:R-:W-:-:S03]  /*34d0*/  IMAD.IADD R6, R3, 0x1, -R93 ;  /* 0x0000000103067824 */ /* 0x010fc600078e0a5d */
[----:B------:R3:W-:Y:S02]  /*34e0*/  I2F R102, R7 ;  /* 0x0000000700667306 */ /* 0x0007e40000201400 */
[----:B------:R-:W-:Y:S01]  /*34f0*/  IMAD.IADD R16, R0, 0x1, -R92 ;  /* 0x0000000100107824 */ /* 0x000fe200078e0a5c */
[----:B-1----:R-:W-:Y:S01]  /*3500*/  HMMA.16816.F32.BF16 R40, R12, R30, R68 ;  /* 0x0000001e0c28723c */ /* 0x002fe20000041844 */
[----:B------:R-:W-:-:S07]  /*3510*/  IABS R6, R6 ;  /* 0x0000000600067213 */ /* 0x000fce0000000000 */
[----:B------:R-:W-:Y:S01]  /*3520*/  HMMA.16816.F32.BF16 R48, R12, R28, R48 ;  /* 0x0000001c0c30723c */ /* 0x000fe20000041830 */
[----:B------:R-:W-:Y:S01]  /*3530*/  LDSM.16.M88.4 R28, [R215+0x1800] ;  /* 0x00180000d71c783b */ /* 0x000fe20000000200 */
[----:B---3--:R-:W-:Y:S01]  /*3540*/  IMAD.MOV.U32 R7, RZ, RZ, R6 ;  /* 0x000000ffff077224 */ /* 0x008fe200078e0006 */
[----:B------:R-:W-:Y:S01]  /*3550*/  IABS R6, R8 ;  /* 0x0000000800067213 */ /* 0x000fe20000000000 */
[----:B------:R-:W-:-:S04]  /*3560*/  IMAD.IADD R8, R5, 0x1, -R92 ;  /* 0x0000000105087824 */ /* 0x000fc800078e0a5c */
[----:B------:R-:W-:Y:S01]  /*3570*/  HMMA.16816.F32.BF16 R36, R12, R32, R72 ;  /* 0x000000200c24723c */ /* 0x000fe20000041848 */
[----:B------:R1:W-:Y:S07]  /*3580*/  I2F R100, R7 ;  /* 0x0000000700647306 */ /* 0x0003ee0000201400 */
[----:B-----5:R-:W-:Y:S01]  /*3590*/  HMMA.16816.F32.BF16 R60, R20, R24, R52 ;  /* 0x00000018143c723c */ /* 0x020fe20000041834 */
[----:B-1----:R-:W-:Y:S01]  /*35a0*/  IMAD.MOV.U32 R7, RZ, RZ, R6 ;  /* 0x000000ffff077224 */ /* 0x002fe200078e0006 */
[----:B------:R-:W-:Y:S01]  /*35b0*/  IABS R6, R8 ;  /* 0x0000000800067213 */ /* 0x000fe20000000000 */
[----:B------:R-:W-:-:S02]  /*35c0*/  IMAD.IADD R8, R3, 0x1, -R92 ;  /* 0x0000000103087824 */ /* 0x000fc400078e0a5c */
[----:B------:R1:W-:Y:S02]  /*35d0*/  I2F R98, R7 ;  /* 0x0000000700627306 */ /* 0x0003e40000201400 */
[----:B-1----:R-:W-:Y:S01]  /*35e0*/  IMAD.MOV.U32 R7, RZ, RZ, R6 ;  /* 0x000000ffff077224 */ /* 0x002fe200078e0006 */
[----:B------:R-:W-:Y:S02]  /*35f0*/  IABS R6, R8 ;  /* 0x0000000800067213 */ /* 0x000fe40000000000 */
[----:B------:R-:W1:Y:S03]  /*3600*/  LDSM.16.M88.4 R8, [R216+0x4000] ;  /* 0x00400000d808783b */ /* 0x000e660000000200 */
[----:B------:R3:W4:Y:S01]  /*3610*/  I2F R97, R7 ;  /* 0x0000000700617306 */ /* 0x0007220000201400 */
[----:B------:R-:W-:-:S04]  /*3620*/  DEPBAR.LE SB0, 0x0 ;  /* 0x000080000000791a */ /* 0x000fc80000000000 */
[----:B---3--:R-:W-:Y:S01]  /*3630*/  IMAD.MOV.U32 R7, RZ, RZ, R6 ;  /* 0x000000ffff077224 */ /* 0x008fe200078e0006 */
[----:B------:R-:W-:Y:S01]  /*3640*/  IABS R6, R16 ;  /* 0x0000001000067213 */ /* 0x000fe20000000000 */
[--C-:B------:R-:W-:Y:S02]  /*3650*/  IMAD.IADD R16, R5, 0x1, -R87.reuse ;  /* 0x0000000105107824 */ /* 0x100fe400078e0a57 */
[----:B------:R3:W-:Y:S02]  /*3660*/  I2F R95, R7 ;  /* 0x00000007005f7306 */ /* 0x0007e40000201400 */
[----:B---3--:R-:W-:Y:S01]  /*3670*/  IMAD.MOV.U32 R7, RZ, RZ, R6 ;  /* 0x000000ffff077224 */ /* 0x008fe200078e0006 */
[----:B------:R-:W-:Y:S01]  /*3680*/  IABS R6, R16 ;  /* 0x0000001000067213 */ /* 0x000fe20000000000 */
[----:B------:R-:W-:Y:S01]  /*3690*/  IMAD.IADD R16, R3, 0x1, -R87 ;  /* 0x0000000103107824 */ /* 0x000fe200078e0a57 */
[C---:B-1----:R-:W-:Y:S03]  /*36a0*/  HMMA.16816.F32.BF16 R48, R8.reuse, R24, R48 ;  /* 0x000000180830723c */ /* 0x042fe60000041830 */
[----:B------:R1:W-:Y:S05]  /*36b0*/  I2F R94, R7 ;  /* 0x00000007005e7306 */ /* 0x0003ea0000201400 */
[C---:B------:R-:W-:Y:S08]  /*36c0*/  HMMA.16816.F32.BF16 R56, R8.reuse, R26, R40 ;  /* 0x0000001a0838723c */ /* 0x040ff00000041828 */
[----:B------:R-:W-:Y:S01]  /*36d0*/  HMMA.16816.F32.BF16 R52, R8, R28, R36 ;  /* 0x0000001c0834723c */ /* 0x000fe20000041824 */
[----:B-1----:R-:W-:Y:S01]  /*36e0*/  IMAD.MOV.U32 R7, RZ, RZ, R6 ;  /* 0x000000ffff077224 */ /* 0x002fe200078e0006 */
[----:B------:R-:W-:-:S03]  /*36f0*/  IABS R6, R16 ;  /* 0x0000001000067213 */ /* 0x000fc60000000000 */
[----:B------:R1:W3:Y:S03]  /*3700*/  I2F R69, R7 ;  /* 0x0000000700457306 */ /* 0x0002e60000201400 */
[----:B------:R-:W-:Y:S01]  /*3710*/  HMMA.16816.F32.BF16 R16, R12, R34, R64 ;  /* 0x000000220c10723c */ /* 0x000fe20000041840 */
[----:B------:R-:W-:-:S04]  /*3720*/  FFMA.FTZ R33, R110, -UR4, R49 ;  /* 0x800000046e217c23 */ /* 0x000fc80008010031 */
[----:B------:R5:W3:Y:S01]  /*3730*/  I2F R68, R6 ;  /* 0x0000000600447306 */ /* 0x000ae20000201400 */
[----:B------:R-:W-:Y:S01]  /*3740*/  FSEL R33, R33, -INF , !P0 ;  /* 0xff80000021217808 */ /* 0x000fe20004000000 */
[----:B------:R-:W-:Y:S01]  /*3750*/  IMAD.IADD R12, R3, 0x1, -R46 ;  /* 0x00000001030c7824 */ /* 0x000fe200078e0a2e */
[----:B------:R-:W-:Y:S01]  /*3760*/  HMMA.16816.F32.BF16 R36, R20, R28, R80 ;  /* 0x0000001c1424723c */ /* 0x000fe20000041850 */
[----:B------:R-:W-:Y:S02]  /*3770*/  FFMA.FTZ R35, R109, -UR4, R56 ;  /* 0x800000046d237c23 */ /* 0x000fe40008010038 */
[----:B--2---:R-:W-:Y:S02]  /*3780*/  FFMA.FTZ R34, R108, -UR4, R57 ;  /* 0x800000046c227c23 */ /* 0x004fe40008010039 */
[----:B-1----:R-:W-:Y:S01]  /*3790*/  IMAD.IADD R7, R0, 0x1, -R87 ;  /* 0x0000000100077824 */ /* 0x002fe200078e0a57 */
[----:B------:R-:W-:Y:S01]  /*37a0*/  FSEL R35, R35, -INF , !P6 ;  /* 0xff80000023237808 */ /* 0x000fe20007000000 */
[----:B----4-:R-:W-:Y:S01]  /*37b0*/  FFMA.FTZ R24, R97, -UR4, R58 ;  /* 0x8000000461187c23 */ /* 0x010fe2000801003a */
[----:B------:R-:W-:Y:S01]  /*37c0*/  FSEL R34, R34, -INF , !P5 ;  /* 0xff80000022227808 */ /* 0x000fe20006800000 */
[----:B------:R-:W-:Y:S01]  /*37d0*/  FFMA.FTZ R32, R106, -UR4, R52 ;  /* 0x800000046a207c23 */ /* 0x000fe20008010034 */
[----:B------:R-:W-:-:S02]  /*37e0*/  IABS R7, R7 ;  /* 0x0000000700077213 */ /* 0x000fc40000000000 */
[----:B------:R-:W-:Y:S01]  /*37f0*/  FSEL R24, R24, -INF , !P6 ;  /* 0xff80000018187808 */ /* 0x000fe20007000000 */
[----:B-----5:R-:W-:Y:S01]  /*3800*/  IMAD.IADD R6, R5, 0x1, -R46 ;  /* 0x0000000105067824 */ /* 0x020fe200078e0a2e */
[----:B------:R1:W2:Y:S02]  /*3810*/  I2F R66, R7 ;  /* 0x0000000700427306 */ /* 0x0002a40000201400 */
[----:B------:R-:W-:Y:S02]  /*3820*/  HMMA.16816.F32.BF16 R40, R8, R30, R16 ;  /* 0x0000001e0828723c */ /* 0x000fe40000041810 */
[----:B------:R-:W-:-:S05]  /*3830*/  IABS R6, R6 ;  /* 0x0000000600067213 */ /* 0x000fca0000000000 */
[----:B------:R-:W-:Y:S01]  /*3840*/  FFMA.FTZ R8, R99, -UR4, R60 ;  /* 0x8000000463087c23 */ /* 0x000fe2000801003c */
[C---:B------:R-:W-:Y:S01]  /*3850*/  HMMA.16816.F32.BF16 R16, R20.reuse, R26, R76 ;  /* 0x0000001a1410723c */ /* 0x040fe2000004184c */
[----:B------:R-:W-:Y:S02]  /*3860*/  FFMA.FTZ R10, R107, -UR4, R48 ;  /* 0x800000046b0a7c23 */ /* 0x000fe40008010030 */
[----:B------:R-:W-:Y:S01]  /*3870*/  FFMA.FTZ R9, R101, -UR4, R50 ;  /* 0x8000000465097c23 */ /* 0x000fe20008010032 */
[----:B------:R-:W-:Y:S01]  /*3880*/  FSEL R107, R8, -INF , !P1 ;  /* 0xff800000086b7808 */ /* 0x000fe20004800000 */
[C---:B------:R-:W-:Y:S02]  /*3890*/  IMAD.IADD R8, R0.reuse, 0x1, -R84 ;  /* 0x0000000100087824 */ /* 0x040fe400078e0a54 */
[----:B-1----:R-:W-:Y:S01]  /*38a0*/  IMAD.MOV.U32 R7, RZ, RZ, R6 ;  /* 0x000000ffff077224 */ /* 0x002fe200078e0006 */
[----:B------:R-:W-:Y:S01]  /*38b0*/  IABS R6, R12 ;  /* 0x0000000c00067213 */ /* 0x000fe20000000000 */
[----:B------:R-:W-:Y:S01]  /*38c0*/  IMAD.IADD R12, R0, 0x1, -R46 ;  /* 0x00000001000c7824 */ /* 0x000fe200078e0a2e */
[----:B------:R-:W-:Y:S01]  /*38d0*/  HMMA.16816.F32.BF16 R28, R20, R30, R88 ;  /* 0x0000001e141c723c */ /* 0x000fe20000041858 */
[----:B------:R1:W4:Y:S01]  /*38e0*/  I2F R65, R7 ;  /* 0x0000000700417306 */ /* 0x0003220000201400 */
[----:B------:R-:W-:Y:S01]  /*38f0*/  FSEL R46, R10, -INF , !P1 ;  /* 0xff8000000a2e7808 */ /* 0x000fe20004800000 */
[----:B------:R-:W-:Y:S01]  /*3900*/  FFMA.FTZ R27, R105, -UR4, R53 ;  /* 0x80000004691b7c23 */ /* 0x000fe20008010035 */
[----:B------:R-:W-:-:S02]  /*3910*/  FSEL R48, R9, -INF , !P1 ;  /* 0xff80000009307808 */ /* 0x000fc40004800000 */
[----:B------:R-:W-:Y:S02]  /*3920*/  FFMA.FTZ R26, R104, -UR4, R40 ;  /* 0x80000004681a7c23 */ /* 0x000fe40008010028 */
[----:B------:R-:W-:Y:S01]  /*3930*/  FFMA.FTZ R23, R102, -UR4, R51 ;  /* 0x8000000466177c23 */ /* 0x000fe20008010033 */
[----:B------:R-:W-:Y:S01]  /*3940*/  FSEL R27, R27, -INF , !P3 ;  /* 0xff8000001b1b7808 */ /* 0x000fe20005800000 */
[----:B------:R-:W-:Y:S01]  /*3950*/  FFMA.FTZ R25, R103, -UR4, R41 ;  /* 0x8000000467197c23 */ /* 0x000fe20008010029 */
[----:B------:R-:W-:Y:S01]  /*3960*/  FSEL R26, R26, -INF , !P2 ;  /* 0xff8000001a1a7808 */ /* 0x000fe20005000000 */
[----:B---3--:R-:W-:Y:S01]  /*3970*/  FFMA.FTZ R22, R69, -UR4, R59 ;  /* 0x8000000445167c23 */ /* 0x008fe2000801003b */
[----:B------:R-:W-:Y:S01]  /*3980*/  FSEL R23, R23, -INF , !P0 ;  /* 0xff80000017177808 */ /* 0x000fe20004000000 */
[----:B------:R-:W-:Y:S02]  /*3990*/  FFMA.FTZ R15, R68, -UR4, R17 ;  /* 0x80000004440f7c23 */ /* 0x000fe40008010011 */
[----:B------:R-:W-:Y:S01]  /*39a0*/  FFMA.FTZ R21, R95, -UR4, R16 ;  /* 0x800000045f157c23 */ /* 0x000fe20008010010 */
[----:B------:R-:W-:Y:S01]  /*39b0*/  FSEL R22, R22, -INF , !P5 ;  /* 0xff80000016167808 */ /* 0x000fe20006800000 */
[----:B-1----:R-:W-:Y:S01]  /*39c0*/  IMAD.MOV.U32 R7, RZ, RZ, R6 ;  /* 0x000000ffff077224 */ /* 0x002fe200078e0006 */
[----:B------:R-:W-:Y:S01]  /*39d0*/  IABS R6, R12 ;  /* 0x0000000c00067213 */ /* 0x000fe20000000000 */
[----:B------:R-:W-:Y:S01]  /*39e0*/  IMAD.IADD R12, R5, 0x1, -R86 ;  /* 0x00000001050c7824 */ /* 0x000fe200078e0a56 */
[----:B------:R-:W-:Y:S01]  /*39f0*/  FSEL R72, R15, -INF , !P5 ;  /* 0xff8000000f487808 */ /* 0x000fe20006800000 */
[----:B------:R1:W3:Y:S01]  /*3a00*/  I2F R14, R7 ;  /* 0x00000007000e7306 */ /* 0x0002e20000201400 */
[----:B------:R-:W-:-:S02]  /*3a10*/  FFMA.FTZ R20, R94, -UR4, R18 ;  /* 0x800000045e147c23 */ /* 0x000fc40008010012 */
[----:B--2---:R-:W-:Y:S02]  /*3a20*/  FFMA.FTZ R10, R66, -UR4, R19 ;  /* 0x80000004420a7c23 */ /* 0x004fe40008010013 */
[----:B----4-:R-:W-:Y:S01]  /*3a30*/  FFMA.FTZ R19, R65, -UR4, R54 ;  /* 0x8000000441137c23 */ /* 0x010fe20008010036 */
[----:B------:R-:W-:Y:S02]  /*3a40*/  FSEL R74, R20, -INF , !P6 ;  /* 0xff800000144a7808 */ /* 0x000fe40007000000 */
[----:B------:R-:W-:Y:S01]  /*3a50*/  FSEL R75, R10, -INF , !P5 ;  /* 0xff8000000a4b7808 */ /* 0x000fe20006800000 */
[----:B-1----:R-:W-:Y:S01]  /*3a60*/  IMAD.MOV.U32 R7, RZ, RZ, R6 ;  /* 0x000000ffff077224 */ /* 0x002fe200078e0006 */
[----:B------:R-:W-:Y:S01]  /*3a70*/  IABS R6, R12 ;  /* 0x0000000c00067213 */ /* 0x000fe20000000000 */
[----:B---3--:R-:W-:Y:S02]  /*3a80*/  FFMA.FTZ R14, R14, -UR4, R36 ;  /* 0x800000040e0e7c23 */ /* 0x008fe40008010024 */
[----:B------:R1:W2:Y:S03]  /*3a90*/  I2F R64, R7 ;  /* 0x0000000700407306 */ /* 0x0002a60000201400 */
[----:B------:R-:W-:-:S05]  /*3aa0*/  FSEL R194, R14, -INF , !P4 ;  /* 0xff8000000ec27808 */ /* 0x000fca0006000000 */
[----:B------:R-:W3:Y:S01]  /*3ab0*/  I2F R47, R6 ;  /* 0x00000006002f7306 */ /* 0x000ee20000201400 */
[C---:B-1----:R-:W-:Y:S02]  /*3ac0*/  IMAD.IADD R7, R5.reuse, 0x1, -R85 ;  /* 0x0000000105077824 */ /* 0x042fe400078e0a55 */
[----:B------:R-:W-:Y:S02]  /*3ad0*/  IMAD.IADD R5, R5, 0x1, -R84 ;  /* 0x0000000105057824 */ /* 0x000fe400078e0a54 */
[----:B--2---:R-:W-:Y:S01]  /*3ae0*/  FFMA.FTZ R9, R64, -UR4, R38 ;  /* 0x8000000440097c23 */ /* 0x004fe20008010026 */
[----:B------:R-:W-:Y:S02]  /*3af0*/  IABS R7, R7 ;  /* 0x0000000700077213 */ /* 0x000fe40000000000 */
[----:B------:R-:W-:Y:S01]  /*3b00*/  IABS R5, R5 ;  /* 0x0000000500057213 */ /* 0x000fe20000000000 */
[----:B---3--:R-:W-:Y:S01]  /*3b10*/  FFMA.FTZ R18, R47, -UR4, R55 ;  /* 0x800000042f127c23 */ /* 0x008fe20008010037 */
[----:B------:R-:W-:Y:S01]  /*3b20*/  FSEL R195, R9, -INF , !P4 ;  /* 0xff80000009c37808 */ /* 0x000fe20006000000 */
[----:B------:R-:W-:-:S02]  /*3b30*/  IMAD.MOV.U32 R6, RZ, RZ, R7 ;  /* 0x000000ffff067224 */ /* 0x000fc400078e0007 */
[----:B------:R-:W-:Y:S02]  /*3b40*/  IMAD.IADD R7, R3, 0x1, -R86 ;  /* 0x0000000103077824 */ /* 0x000fe400078e0a56 */
[----:B------:R1:W2:Y:S02]  /*3b50*/  I2F R45, R6 ;  /* 0x00000006002d7306 */ /* 0x0002a40000201400 */
[----:B-1----:R-:W-:Y:S01]  /*3b60*/  IMAD.MOV.U32 R6, RZ, RZ, R5 ;  /* 0x000000ffff067224 */ /* 0x002fe200078e0005 */
[----:B------:R-:W-:Y:S01]  /*3b70*/  IABS R5, R7 ;  /* 0x0000000700057213 */ /* 0x000fe20000000000 */
[----:B------:R-:W-:-:S04]  /*3b80*/  FFMA.FTZ R7, R96, -UR4, R62 ;  /* 0x8000000460077c23 */ /* 0x000fc8000801003e */
[----:B------:R1:W3:Y:S01]  /*3b90*/  I2F R44, R6 ;  /* 0x00000006002c7306 */ /* 0x0002e20000201400 */
[----:B--2---:R-:W-:Y:S01]  /*3ba0*/  FFMA.FTZ R17, R45, -UR4, R42 ;  /* 0x800000042d117c23 */ /* 0x004fe2000801002a */
[----:B------:R-:W-:Y:S01]  /*3bb0*/  FSEL R124, R7, -INF , !P1 ;  /* 0xff800000077c7808 */ /* 0x000fe20004800000 */
[----:B------:R-:W-:Y:S01]  /*3bc0*/  IMAD.IADD R7, R0, 0x1, -R85 ;  /* 0x0000000100077824 */ /* 0x000fe200078e0a55 */
[----:B------:R-:W-:Y:S01]  /*3bd0*/  BAR.SYNC.DEFER_BLOCKING 0x0 ;  /* 0x0000000000007b1d */ /* 0x000fe20000010000 */
[----:B------:R-:W-:-:S04]  /*3be0*/  ISETP.GE.AND P1, PT, R84, UR11, PT ;  /* 0x0000000b54007c0c */ /* 0x000fc8000bf26270 */
[----:B------:R-:W-:Y:S01]  /*3bf0*/  FSEL R25, R25, -INF , !P1 ;  /* 0xff80000019197808 */ /* 0x000fe20004800000 */
[----:B------:R2:W4:Y:S01]  /*3c00*/  I2F R13, R5 ;  /* 0x00000005000d7306 */ /* 0x0005220000201400 */
[C---:B-1----:R-:W-:Y:S02]  /*3c10*/  IMAD.IADD R6, R3.reuse, 0x1, -R85 ;  /* 0x0000000103067824 */ /* 0x042fe400078e0a55 */
[----:B------:R-:W-:Y:S02]  /*3c20*/  IMAD.IADD R3, R3, 0x1, -R84 ;  /* 0x0000000103037824 */ /* 0x000fe400078e0a54 */
[----:B---3--:R-:W-:Y:S01]  /*3c30*/  FFMA.FTZ R16, R44, -UR4, R43 ;  /* 0x800000042c107c23 */ /* 0x008fe2000801002b */
[----:B------:R-:W-:Y:S02]  /*3c40*/  IABS R6, R6 ;  /* 0x0000000600067213 */ /* 0x000fe40000000000 */
[----:B------:R-:W-:Y:S02]  /*3c50*/  IABS R3, R3 ;  /* 0x0000000300037213 */ /* 0x000fe40000000000 */
[----:B------:R-:W-:Y:S01]  /*3c60*/  FSEL R43, R21, -INF , !P6 ;  /* 0xff800000152b7808 */ /* 0x000fe20007000000 */
[----:B--2---:R-:W-:-:S02]  /*3c70*/  IMAD.MOV.U32 R5, RZ, RZ, R6 ;  /* 0x000000ffff057224 */ /* 0x004fc400078e0006 */
[----:B------:R-:W-:Y:S01]  /*3c80*/  IMAD.IADD R6, R0, 0x1, -R86 ;  /* 0x0000000100067824 */ /* 0x000fe200078e0a56 */
[----:B------:R-:W-:Y:S01]  /*3c90*/  LOP3.LUT R0, R112, R113, RZ, 0xfc, !PT ;  /* 0x0000007170007212 */ /* 0x000fe200078efcff */
[----:B------:R1:W2:Y:S01]  /*3ca0*/  I2F R12, R5 ;  /* 0x00000005000c7306 */ /* 0x0002a20000201400 */
[----:B----4-:R-:W-:-:S05]  /*3cb0*/  FFMA.FTZ R13, R13, -UR4, R37 ;  /* 0x800000040d0d7c23 */ /* 0x010fca0008010025 */
[----:B------:R-:W-:Y:S01]  /*3cc0*/  FSEL R192, R13, -INF , !P3 ;  /* 0xff8000000dc07808 */ /* 0x000fe20005800000 */
[----:B-1----:R-:W-:Y:S01]  /*3cd0*/  IMAD.MOV.U32 R5, RZ, RZ, R3 ;  /* 0x000000ffff057224 */ /* 0x002fe200078e0003 */
[----:B------:R-:W-:Y:S01]  /*3ce0*/  IABS R3, R6 ;  /* 0x0000000600037213 */ /* 0x000fe20000000000 */
[----:B--2---:R-:W-:Y:S01]  /*3cf0*/  FFMA.FTZ R12, R12, -UR4, R28 ;  /* 0x800000040c0c7c23 */ /* 0x004fe2000801001c */
[----:B------:R-:W-:Y:S01]  /*3d00*/  FSEL R28, R16, -INF , !P1 ;  /* 0xff800000101c7808 */ /* 0x000fe20004800000 */
[----:B------:R1:W2:Y:S03]  /*3d10*/  I2F R11, R5 ;  /* 0x00000005000b7306 */ /* 0x0002a60000201400 */
[----:B------:R-:W-:Y:S01]  /*3d20*/  FSEL R138, R12, -INF , !P2 ;  /* 0xff8000000c8a7808 */ /* 0x000fe20005000000 */
[----:B-1----:R-:W-:Y:S01]  /*3d30*/  IMAD.MOV.U32 R5, RZ, RZ, R3 ;  /* 0x000000ffff057224 */ /* 0x002fe200078e0003 */
[----:B------:R-:W-:Y:S01]  /*3d40*/  IABS R3, R7 ;  /* 0x0000000700037213 */ /* 0x000fe20000000000 */
[----:B------:R-:W-:-:S02]  /*3d50*/  FFMA.FTZ R7, R98, -UR4, R63 ;  /* 0x8000000462077c23 */ /* 0x000fc4000801003f */
[----:B------:R1:W3:Y:S01]  /*3d60*/  I2F R6, R5 ;  /* 0x0000000500067306 */ /* 0x0002e20000201400 */
[----:B--2---:R-:W-:Y:S01]  /*3d70*/  FFMA.FTZ R11, R11, -UR4, R29 ;  /* 0x800000040b0b7c23 */ /* 0x004fe2000801001d */
[----:B------:R-:W-:Y:S02]  /*3d80*/  FSEL R29, R17, -INF , !P2 ;  /* 0xff800000111d7808 */ /* 0x000fe40005000000 */
[----:B------:R-:W-:Y:S02]  /*3d90*/  FSEL R73, R7, -INF , !P0 ;  /* 0xff80000007497808 */ /* 0x000fe40004000000 */
[----:B------:R-:W-:Y:S01]  /*3da0*/  FSEL R132, R11, -INF , !P1 ;  /* 0xff8000000b847808 */ /* 0x000fe20004800000 */
[----:B-1----:R-:W-:Y:S01]  /*3db0*/  IMAD.MOV.U32 R5, RZ, RZ, R3 ;  /* 0x000000ffff057224 */ /* 0x002fe200078e0003 */
[----:B------:R-:W-:Y:S01]  /*3dc0*/  IABS R3, R8 ;  /* 0x0000000800037213 */ /* 0x000fe20000000000 */
[----:B------:R-:W-:Y:S02]  /*3dd0*/  FFMA.FTZ R8, R100, -UR4, R61 ;  /* 0x8000000464087c23 */ /* 0x000fe4000801003d */
[----:B---3--:R-:W-:-:S02]  /*3de0*/  FFMA.FTZ R6, R6, -UR4, R39 ;  /* 0x8000000406067c23 */ /* 0x008fc40008010027 */
[----:B------:R-:W1:Y:S01]  /*3df0*/  I2F R5, R5 ;  /* 0x0000000500057306 */ /* 0x000e620000201400 */
[----:B------:R-:W-:Y:S02]  /*3e00*/  FSEL R42, R8, -INF , !P0 ;  /* 0xff800000082a7808 */ /* 0x000fe40004000000 */
[----:B------:R-:W-:Y:S02]  /*3e10*/  PLOP3.LUT P0, PT, PT, PT, UP0, 0x80, 0x0 ;  /* 0x000000000000781c */ /* 0x000fe40003f0f008 */
[----:B------:R-:W-:-:S03]  /*3e20*/  FSEL R193, R6, -INF , !P3 ;  /* 0xff80000006c17808 */ /* 0x000fc60005800000 */
[----:B------:R-:W2:Y:S01]  /*3e30*/  I2F R3, R3 ;  /* 0x0000000300037306 */ /* 0x000ea20000201400 */
[----:B-1----:R-:W-:Y:S01]  /*3e40*/  FFMA.FTZ R5, R5, -UR4, R30 ;  /* 0x8000000405057c23 */ /* 0x002fe2000801001e */
[----:B------:R-:W-:Y:S02]  /*3e50*/  FSEL R30, R32, -INF , !P4 ;  /* 0xff800000201e7808 */ /* 0x000fe40006000000 */
[----:B------:R-:W-:Y:S02]  /*3e60*/  FSEL R32, R19, -INF , !P4 ;  /* 0xff80000013207808 */ /* 0x000fe40006000000 */
[----:B------:R-:W-:Y:S01]  /*3e70*/  FSEL R139, R5, -INF , !P2 ;  /* 0xff800000058b7808 */ /* 0x000fe20005000000 */
[----:B--2---:R-:W-:Y:S01]  /*3e80*/  FFMA.FTZ R3, R3, -UR4, R31 ;  /* 0x8000000403037c23 */ /* 0x004fe2000801001f */
[----:B------:R-:W-:-:S04]  /*3e90*/  FSEL R31, R18, -INF , !P3 ;  /* 0xff800000121f7808 */ /* 0x000fc80005800000 */
        /* <DEDUP_REMOVED lines=42> */
.L_x_1523:
[----:B------:R-:W-:Y:S05]  /*4140*/  BSYNC B0 ;  /* 0x0000000000007941 */ /* 0x000fea0003800000 */
.L_x_1522:
[----:B------:R-:W0:Y:S02]  /*4150*/  LDGDEPBAR ;  /* 0x00000000000079af */ /* 0x000e240000000000 */
.L_x_1521:
[----:B------:R-:W-:Y:S01]  /*4160*/  FMNMX.FTZ R137, R46, R33, !PT ;  /* 0x000000212e897209 */ /* 0x000fe20007810000 */
[----:B------:R-:W-:Y:S01]  /*4170*/  IMAD R196, R196, 0x8, R111 ;  /* 0x00000008c4c47824 */ /* 0x000fe200078e026f */
[----:B------:R-:W-:Y:S01]  /*4180*/  FMNMX.FTZ R3, R48, R23, !PT ;  /* 0x0000001730037209 */ /* 0x000fe20007810000 */
[----:B------:R-:W-:Y:S01]  /*4190*/  ULEA.HI.SX32 UR5, UR8, 0xffffffff, 0x1b ;  /* 0xffffffff08057891 */ /* 0x000fe2000f8fda3f */
        /* <DEDUP_REMOVED lines=24> */
[----:B------:R-:W-:Y:S01]  /*4320*/  LOP3.LUT R133, R133, UR18, RZ, 0x3c, !PT ;  /* 0x0000001285857c12 */ /* 0x000fe2000f8e3cff */
[----:B------:R-:W3:Y:S01]  /*4330*/  SHFL.BFLY PT, R5, R137, 0x2, 0x1f ;  /* 0x0c401f0089057f89 */ /* 0x000ee200000e0000 */
[----:B------:R-:W-:Y:S01]  /*4340*/  IMAD R198, R241, 0x10000, R241 ;  /* 0x00010000f1c67824 */ /* 0x000fe200078e02f1 */
[----:B------:R-:W-:Y:S01]  /*4350*/  UIADD3 UR13, UR18, 0x1715609d, URZ ;  /* 0x1715609d120d7890 */ /* 0x000fe2000fffe03f */
[----:B-1----:R-:W-:Y:S01]  /*4360*/  LOP3.LUT R8, R15, R133, RZ, 0x3c, !PT ;  /* 0x000000850f087212 */ /* 0x002fe200078e3cff */
[----:B--2---:R-:W1:Y:S01]  /*4370*/  SHFL.BFLY PT, R7, R3, 0x2, 0x1f ;  /* 0x0c401f0003077f89 */ /* 0x004e6200000e0000 */
[--C-:B------:R-:W-:Y:S01]  /*4380*/  IMAD R211, R4, 0x2, R209.reuse ;  /* 0x0000000204d37824 */ /* 0x100fe200078e02d1 */
[----:B------:R-:W-:Y:S01]  /*4390*/  UIADD3 UR29, UR19, 0x646e171e, URZ ;  /* 0x646e171e131d7890 */ /* 0x000fe2000fffe03f */
[----:B------:R-:W-:Y:S01]  /*43a0*/  IMAD R214, R2, 0x2, R209 ;  /* 0x0000000202d67824 */ /* 0x000fe200078e02d1 */
[----:B------:R-:W-:Y:S01]  /*43b0*/  LDSM.16.MT88.4 R92, [R209+0xb000] ;  /* 0x00b00000d15c783b */ /* 0x000fe20000004200 */
[----:B------:R-:W-:Y:S01]  /*43c0*/  IMAD.WIDE.U32 R8, R8, -0x2daee0ad, RZ ;  /* 0xd2511f5308087825 */ /* 0x000fe200078e00ff */
[----:B------:R-:W-:-:S02]  /*43d0*/  IADD3 R250, R196, 0x4, RZ ;  /* 0x00000004c4fa7810 */ /* 0x000fc40007ffe0ff */
[----:B------:R-:W-:Y:S01]  /*43e0*/  LDSM.16.MT88.4 R56, [R211+0xa000] ;  /* 0x00a00000d338783b */ /* 0x000fe20000004200 */
[----:B------:R-:W-:Y:S01]  /*43f0*/  IMAD R213, R2, 0x2, R211 ;  /* 0x0000000202d57824 */ /* 0x000fe200078e02d3 */
[----:B------:R-:W-:Y:S02]  /*4400*/  LOP3.LUT R12, R9, UR27, R40, 0x96, !PT ;  /* 0x0000001b090c7c12 */ /* 0x000fe4000f8e9628 */
[----:B------:R-:W-:Y:S03]  /*4410*/  LDSM.16.MT88.4 R60, [R214+0xa000] ;  /* 0x00a00000d63c783b */ /* 0x000fe60000004200 */
[----:B------:R-:W-:Y:S01]  /*4420*/  IMAD.WIDE.U32 R12, R12, -0x326172a9, RZ ;  /* 0xcd9e8d570c0c7825 */ /* 0x000fe200078e00ff */
[----:B------:R-:W-:Y:S01]  /*4430*/  LDSM.16.MT88.4 R76, [R213+0xa000] ;  /* 0x00a00000d54c783b */ /* 0x000fe20000004200 */
[----:B---3--:R-:W-:Y:S02]  /*4440*/  FMNMX.FTZ R137, R137, R5, !PT ;  /* 0x0000000589897209 */ /* 0x008fe40007810000 */
[----:B------:R-:W-:Y:S01]  /*4450*/  IMAD.U32 R5, RZ, RZ, UR5 ;  /* 0x00000005ff057e24 */ /* 0x000fe2000f8e00ff */
[----:B------:R-:W-:Y:S01]  /*4460*/  UIADD3 UR5, UR19, -0x56f99767, URZ ;  /* 0xa906689913057890 */ /* 0x000fe2000fffe03f */
[----:B------:R-:W-:Y:S01]  /*4470*/  LDSM.16.MT88.4 R108, [R211+0xb000] ;  /* 0x00b00000d36c783b */ /* 0x000fe20000004200 */
[----:B-1----:R-:W-:-:S02]  /*4480*/  FMNMX.FTZ R3, R7, R3, !PT ;  /* 0x0000000307037209 */ /* 0x002fc40007810000 */
[----:B------:R-:W-:Y:S01]  /*4490*/  LOP3.LUT R5, R41, UR19, R5, 0x96, !PT ;  /* 0x0000001329057c12 */ /* 0x000fe2000f8e9605 */
[----:B------:R-:W1:Y:S04]  /*44a0*/  SHFL.BFLY PT, R10, R137, 0x1, 0x1f ;  /* 0x0c201f00890a7f89 */ /* 0x000e6800000e0000 */
[----:B------:R-:W-:Y:S01]  /*44b0*/  IMAD.WIDE.U32 R20, R5, -0x326172a9, RZ ;  /* 0xcd9e8d5705147825 */ /* 0x000fe200078e00ff */
[----:B------:R-:W2:Y:S04]  /*44c0*/  SHFL.BFLY PT, R136, R3, 0x1, 0x1f ;  /* 0x0c201f0003887f89 */ /* 0x000ea800000e0000 */
[----:B------:R-:W-:Y:S01]  /*44d0*/  LOP3.LUT R6, R21, UR28, R14, 0x96, !PT ;  /* 0x0000001c15067c12 */ /* 0x000fe2000f8e960e */
[----:B------:R-:W-:Y:S04]  /*44e0*/  LDSM.16.MT88.4 R116, [R214+0xb000] ;  /* 0x00b00000d674783b */ /* 0x000fe80000004200 */
[----:B------:R-:W-:Y:S01]  /*44f0*/  IMAD.WIDE.U32 R6, R6, -0x2daee0ad, RZ ;  /* 0xd2511f5306067825 */ /* 0x000fe200078e00ff */
[----:B------:R-:W-:Y:S04]  /*4500*/  LDSM.16.MT88.4 R128, [R213+0xb000] ;  /* 0x00b00000d580783b */ /* 0x000fe80000004200 */
[----:B------:R-:W-:Y:S01]  /*4510*/  LOP3.LUT R7, R7, UR25, R8, 0x96, !PT ;  /* 0x0000001907077c12 */ /* 0x000fe2000f8e9608 */
[----:B------:R-:W-:Y:S01]  /*4520*/  LDSM.16.MT88.4 R188, [R209+0xa800] ;  /* 0x00a80000d1bc783b */ /* 0x000fe20000004200 */
[----:B-1----:R-:W-:-:S03]  /*4530*/  FMNMX.FTZ R137, R137, R10, !PT ;  /* 0x0000000a89897209 */ /* 0x002fc60007810000 */
[----:B------:R-:W-:Y:S01]  /*4540*/  LDSM.16.MT88.4 R184, [R211+0xa800] ;  /* 0x00a80000d3b8783b */ /* 0x000fe20000004200 */
[----:B------:R-:W-:Y:S02]  /*4550*/  LOP3.LUT R10, R13, UR26, R20, 0x96, !PT ;  /* 0x0000001a0d0a7c12 */ /* 0x000fe4000f8e9614 */
[C---:B------:R-:W-:Y:S01]  /*4560*/  FSETP.NEU.FTZ.AND P1, PT, R137.reuse, -INF , PT ;  /* 0xff8000008900780b */ /* 0x040fe20003f3d000 */
[----:B------:R-:W-:Y:S01]  /*4570*/  FMUL.FTZ R8, R137, c[0x0][0x23c] ;  /* 0x00008f0089087a20 */ /* 0x000fe20000410000 */
[----:B--2---:R-:W-:Y:S01]  /*4580*/  FMNMX.FTZ R136, R3, R136, !PT ;  /* 0x0000008803887209 */ /* 0x004fe20007810000 */
[----:B------:R-:W-:Y:S01]  /*4590*/  IMAD.WIDE.U32 R10, R10, -0x2daee0ad, RZ ;  /* 0xd2511f530a0a7825 */ /* 0x000fe200078e00ff */
[----:B------:R-:W-:Y:S02]  /*45a0*/  LDSM.16.MT88.4 R180, [R214+0xa800] ;  /* 0x00a80000d6b4783b */ /* 0x000fe40000004200 */
[----:B------:R-:W-:Y:S01]  /*45b0*/  FSEL R8, R8, RZ, P1 ;  /* 0x000000ff08087208 */ /* 0x000fe20000800000 */
[C---:B------:R-:W-:Y:S01]  /*45c0*/  FMUL.FTZ R3, R136.reuse, c[0x0][0x23c] ;  /* 0x00008f0088037a20 */ /* 0x040fe20000410000 */
[----:B------:R-:W-:Y:S01]  /*45d0*/  LOP3.LUT R5, R11, UR23, R6, 0x96, !PT ;  /* 0x000000170b057c12 */ /* 0x000fe2000f8e9606 */
[----:B------:R-:W-:Y:S01]  /*45e0*/  IMAD.WIDE.U32 R6, R7, -0x326172a9, RZ ;  /* 0xcd9e8d5707067825 */ /* 0x000fe200078e00ff */
[----:B------:R-:W-:Y:S01]  /*45f0*/  FSETP.NEU.FTZ.AND P1, PT, R136, -INF , PT ;  /* 0xff8000008800780b */ /* 0x000fe20003f3d000 */
[----:B------:R-:W-:Y:S02]  /*4600*/  LDSM.16.MT88.4 R176, [R213+0xa800] ;  /* 0x00a80000d5b0783b */ /* 0x000fe40000004200 */
[----:B------:R-:W-:Y:S01]  /*4610*/  IMAD.WIDE.U32 R16, R5, -0x326172a9, RZ ;  /* 0xcd9e8d5705107825 */ /* 0x000fe200078e00ff */
[----:B------:R-:W-:Y:S01]  /*4620*/  LOP3.LUT R7, R7, UR24, R12, 0x96, !PT ;  /* 0x0000001807077c12 */ /* 0x000fe2000f8e960c */
[----:B------:R-:W-:Y:S01]  /*4630*/  LDSM.16.MT88.4 R172, [R209+0xb800] ;  /* 0x00b80000d1ac783b */ /* 0x000fe20000004200 */
[----:B------:R-:W-:Y:S01]  /*4640*/  FSEL R3, R3, RZ, P1 ;  /* 0x000000ff03037208 */ /* 0x000fe20000800000 */
[----:B------:R-:W-:Y:S01]  /*4650*/  FFMA.FTZ R9, R46, c[0x0][0x23c], -R8 ;  /* 0x00008f002e097a23 */ /* 0x000fe20000010808 */
[----:B------:R-:W-:Y:S01]  /*4660*/  LOP3.LUT R5, R17, UR21, R6, 0x96, !PT ;  /* 0x0000001511057c12 */ /* 0x000fe2000f8e9606 */
[----:B------:R-:W-:Y:S01]  /*4670*/  IMAD.WIDE.U32 R6, R7, -0x2daee0ad, RZ ;  /* 0xd2511f5307067825 */ /* 0x000fe200078e00ff */
[----:B------:R-:W1:Y:S01]  /*4680*/  LDSM.16.MT88.4 R44, [R209+0xa000] ;  /* 0x00a00000d12c783b */ /* 0x000e620000004200 */
[----:B------:R2:W-:Y:S02]  /*4690*/  MUFU.EX2 R233, R9 ;  /* 0x0000000900e97308 */ /* 0x0005e40000000800 */
[----:B------:R-:W-:Y:S01]  /*46a0*/  IMAD.WIDE.U32 R18, R5, -0x2daee0ad, RZ ;  /* 0xd2511f5305127825 */ /* 0x000fe200078e00ff */
[----:B------:R-:W-:-:S03]  /*46b0*/  LOP3.LUT R10, R7, UR14, R10, 0x96, !PT ;  /* 0x0000000e070a7c12 */ /* 0x000fc6000f8e960a */
[----:B------:R-:W-:Y:S01]  /*46c0*/  FFMA.FTZ R5, R35, c[0x0][0x23c], -R8 ;  /* 0x00008f0023057a23 */ /* 0x000fe20000010808 */
[----:B------:R-:W-:Y:S01]  /*46d0*/  LOP3.LUT R6, R19, UR5, R6, 0x96, !PT ;  /* 0x0000000513067c12 */ /* 0x000fe2000f8e9606 */
[----:B------:R-:W-:Y:S02]  /*46e0*/  IMAD.WIDE.U32 R14, R10, -0x326172a9, RZ ;  /* 0xcd9e8d570a0e7825 */ /* 0x000fe400078e00ff */
[----:B------:R3:W-:Y:S02]  /*46f0*/  MUFU.EX2 R232, R5 ;  /* 0x0000000500e87308 */ /* 0x0007e40000000800 */
[----:B------:R-:W-:-:S04]  /*4700*/  IMAD.WIDE.U32 R6, R6, -0x326172a9, RZ ;  /* 0xcd9e8d5706067825 */ /* 0x000fc800078e00ff */
[----:B--2---:R-:W-:Y:S01]  /*4710*/  FFMA.FTZ R9, R33, c[0x0][0x23c], -R8 ;  /* 0x00008f0021097a23 */ /* 0x004fe20000010808 */
[----:B------:R-:W-:Y:S01]  /*4720*/  LOP3.LUT R13, R6, 0xff, RZ, 0xc0, !PT ;  /* 0x000000ff060d7812 */ /* 0x000fe200078ec0ff */
[--C-:B------:R-:W-:Y:S01]  /*4730*/  FFMA.FTZ R10, R24, c[0x0][0x23c], -R3.reuse ;  /* 0x00008f00180a7a23 */ /* 0x100fe20000010803 */
[----:B------:R-:W-:Y:S01]  /*4740*/  SHF.R.U32.HI R12, RZ, 0x18, R6 ;  /* 0x00000018ff0c7819 */ /* 0x000fe20000011606 */
[----:B------:R2:W-:Y:S01]  /*4750*/  MUFU.EX2 R231, R9 ;  /* 0x0000000900e77308 */ /* 0x0005e20000000800 */
[----:B------:R-:W-:Y:S02]  /*4760*/  FFMA.FTZ R0, R48, c[0x0][0x23c], -R3 ;  /* 0x00008f0030007a23 */ /* 0x000fe40000010803 */
[----:B---3--:R-:W-:-:S05]  /*4770*/  FFMA.FTZ R5, R34, c[0x0][0x23c], -R8 ;  /* 0x00008f0022057a23 */ /* 0x008fca0000010808 */
[----:B------:R-:W-:Y:S08]  /*4780*/  MUFU.EX2 R229, R10 ;  /* 0x0000000a00e57308 */ /* 0x000ff00000000800 */
[----:B------:R3:W4:Y:S01]  /*4790*/  MUFU.EX2 R230, R5 ;  /* 0x0000000500e67308 */ /* 0x0007220000000800 */
[----:B--2---:R-:W-:-:S04]  /*47a0*/  SHF.R.U32.HI R9, RZ, 0x10, R6 ;  /* 0x00000010ff097819 */ /* 0x004fc80000011606 */
[----:B------:R-:W-:-:S03]  /*47b0*/  LOP3.LUT R9, R9, 0xff, RZ, 0xc0, !PT ;  /* 0x000000ff09097812 */ /* 0x000fc600078ec0ff */
[----:B------:R2:W-:Y:S01]  /*47c0*/  MUFU.EX2 R227, R0 ;  /* 0x0000000000e37308 */ /* 0x0005e20000000800 */
[----:B---3--:R-:W-:Y:S01]  /*47d0*/  LOP3.LUT R5, R7, UR30, R14, 0x96, !PT ;  /* 0x0000001e07057c12 */ /* 0x008fe2000f8e960e */
[----:B------:R-:W-:Y:S01]  /*47e0*/  FFMA.FTZ R14, R28, c[0x0][0x23c], -R3 ;  /* 0x00008f001c0e7a23 */ /* 0x000fe20000010803 */
[----:B------:R-:W-:Y:S02]  /*47f0*/  LOP3.LUT R7, R6, 0xffff, RZ, 0xc0, !PT ;  /* 0x0000ffff06077812 */ /* 0x000fe400078ec0ff */
[----:B------:R-:W-:-:S03]  /*4800*/  LOP3.LUT R6, R5, 0xffff, RZ, 0xc0, !PT ;  /* 0x0000ffff05067812 */ /* 0x000fc600078ec0ff */
[----:B------:R-:W-:Y:S01]  /*4810*/  MUFU.EX2 R239, R14 ;  /* 0x0000000e00ef7308 */ /* 0x000fe20000000800 */
[----:B------:R-:W-:Y:S02]  /*4820*/  SHF.R.U32.HI R7, RZ, 0x8, R7 ;  /* 0x00000008ff077819 */ /* 0x000fe40000011607 */
[----:B------:R-:W-:Y:S01]  /*4830*/  SHF.R.U32.HI R10, RZ, 0x8, R6 ;  /* 0x00000008ff0a7819 */ /* 0x000fe20000011606 */
[----:B------:R-:W-:Y:S01]  /*4840*/  FFMA.FTZ R6, R22, c[0x0][0x23c], -R3 ;  /* 0x00008f0016067a23 */ /* 0x000fe20000010803 */
[----:B------:R-:W-:Y:S01]  /*4850*/  PRMT R13, R13, 0x5410, R7 ;  /* 0x000054100d0d7816 */ /* 0x000fe20000000007 */
[----:B--2---:R-:W-:Y:S01]  /*4860*/  FFMA.FTZ R0, R23, c[0x0][0x23c], -R3 ;  /* 0x00008f0017007a23 */ /* 0x004fe20000010803 */
[----:B------:R-:W-:Y:S01]  /*4870*/  PRMT R7, R9, 0x5410, R12 ;  /* 0x0000541009077816 */ /* 0x000fe2000000000c */
[----:B------:R2:W3:Y:S01]  /*4880*/  MUFU.EX2 R228, R6 ;  /* 0x0000000600e47308 */ /* 0x0004e20000000800 */
[----:B------:R-:W-:Y:S02]  /*4890*/  SHF.R.U32.HI R4, RZ, 0x10, R5 ;  /* 0x00000010ff047819 */ /* 0x000fe40000011605 */
[----:B------:R-:W-:Y:S01]  /*48a0*/  LOP3.LUT R11, R5, 0xff, RZ, 0xc0, !PT ;  /* 0x000000ff050b7812 */ /* 0x000fe200078ec0ff */
[----:B------:R-:W-:Y:S01]  /*48b0*/  HSET2.LE.AND R7, R7, R198, PT ;  /* 0x000000c607077233 */ /* 0x000fe20003803000 */
[----:B----4-:R-:W-:-:S02]  /*48c0*/  F2FP.BF16.PACK_AB R2, R230, R232 ;  /* 0x000000e8e602723e */ /* 0x010fc400000010ff */
[----:B------:R-:W-:Y:S01]  /*48d0*/  PRMT R10, R11, 0x5410, R10 ;  /* 0x000054100b0a7816 */ /* 0x000fe2000000000a */
[----:B------:R4:W5:Y:S01]  /*48e0*/  MUFU.EX2 R226, R0 ;  /* 0x0000000000e27308 */ /* 0x0009620000000800 */
[----:B------:R-:W-:Y:S02]  /*48f0*/  FMNMX.FTZ R11, R124, R73, !PT ;  /* 0x000000497c0b7209 */ /* 0x000fe40007810000 */
[----:B--2---:R-:W-:-:S04]  /*4900*/  FMNMX.FTZ R6, R107, R42, !PT ;  /* 0x0000002a6b067209 */ /* 0x004fc80007810000 */
[----:B------:R-:W-:Y:S02]  /*4910*/  FMNMX.FTZ R9, R43, R6, !PT ;  /* 0x000000062b097209 */ /* 0x000fe40007810000 */
[----:B------:R-:W-:Y:S02]  /*4920*/  SHF.R.U32.HI R6, RZ, 0x18, R5 ;  /* 0x00000018ff067819 */ /* 0x000fe40000011605 */
[----:B------:R-:W-:Y:S01]  /*4930*/  LOP3.LUT R5, R4, 0xff, RZ, 0xc0, !PT ;  /* 0x000000ff04057812 */ /* 0x000fe200078ec0ff */
[--C-:B----4-:R-:W-:Y:S01]  /*4940*/  HSET2.LE.AND R0, R13, R198.reuse, PT ;  /* 0x000000c60d007233 */ /* 0x110fe20003803000 */
[----:B---3--:R-:W-:Y:S01]  /*4950*/  F2FP.BF16.PACK_AB R4, R228, R229 ;  /* 0x000000e5e404723e */ /* 0x008fe200000010ff */
[----:B------:R-:W-:Y:S01]  /*4960*/  FFMA.FTZ R13, R29, c[0x0][0x23c], -R3 ;  /* 0x00008f001d0d7a23 */ /* 0x000fe20000010803 */
[----:B------:R-:W-:Y:S02]  /*4970*/  PRMT R5, R5, 0x5410, R6 ;  /* 0x0000541005057816 */ /* 0x000fe40000000006 */
[----:B------:R-:W-:Y:S01]  /*4980*/  LOP3.LUT R7, R7, R4, RZ, 0xc0, !PT ;  /* 0x0000000407077212 */ /* 0x000fe200078ec0ff */
[----:B------:R-:W-:Y:S01]  /*4990*/  MUFU.EX2 R206, R13 ;  /* 0x0000000d00ce7308 */ /* 0x000fe20000000800 */
[----:B------:R-:W-:Y:S01]  /*49a0*/  FMNMX.FTZ R4, R72, R9, !PT ;  /* 0x0000000948047209 */ /* 0x000fe20007810000 */
[--C-:B------:R-:W-:Y:S01]  /*49b0*/  HSET2.LE.AND R5, R5, R198.reuse, PT ;  /* 0x000000c605057233 */ /* 0x100fe20003803000 */
[----:B------:R-:W-:Y:S01]  /*49c0*/  LOP3.LUT R6, R0, R2, RZ, 0xc0, !PT ;  /* 0x0000000200067212 */ /* 0x000fe200078ec0ff */
[----:B------:R-:W-:Y:S01]  /*49d0*/  HSET2.LE.AND R0, R10, R198, PT ;  /* 0x000000c60a007233 */ /* 0x000fe20003803000 */
[----:B------:R-:W-:-:S02]  /*49e0*/  F2FP.BF16.PACK_AB R2, R231, R233 ;  /* 0x000000e9e702723e */ /* 0x000fc400000010ff */
[----:B------:R-:W-:Y:S02]  /*49f0*/  FMNMX.FTZ R10, R194, R4, !PT ;  /* 0x00000004c20a7209 */ /* 0x000fe40007810000 */
[----:B------:R-:W-:Y:S01]  /*4a00*/  LOP3.LUT R4, R0, R2, RZ, 0xc0, !PT ;  /* 0x0000000200047212 */ /* 0x000fe200078ec0ff */
[----:B------:R-:W-:Y:S01]  /*4a10*/  FFMA.FTZ R2, R30, c[0x0][0x23c], -R8 ;  /* 0x00008f001e027a23 */ /* 0x000fe20000010808 */
[----:B------:R-:W-:Y:S02]  /*4a20*/  FMNMX.FTZ R0, R192, R10, !PT ;  /* 0x0000000ac0007209 */ /* 0x000fe40007810000 */
[----:B-----5:R-:W-:Y:S01]  /*4a30*/  F2FP.BF16.PACK_AB R9, R226, R227 ;  /* 0x000000e3e209723e */ /* 0x020fe200000010ff */
[----:B------:R2:W-:Y:S01]  /*4a40*/  MUFU.EX2 R224, R2 ;  /* 0x0000000200e07308 */ /* 0x0005e20000000800 */
[----:B------:R-:W-:Y:S02]  /*4a50*/  FMNMX.FTZ R0, R138, R0, !PT ;  /* 0x000000008a007209 */ /* 0x000fe40007810000 */
[----:B------:R-:W-:-:S02]  /*4a60*/  LOP3.LUT R5, R5, R9, RZ, 0xc0, !PT ;  /* 0x0000000905057212 */ /* 0x000fc400078ec0ff */
[----:B------:R-:W-:-:S05]  /*4a70*/  FMNMX.FTZ R0, R132, R0, !PT ;  /* 0x0000000084007209 */ /* 0x000fca0007810000 */
[----:B------:R-:W3:Y:S01]  /*4a80*/  SHFL.BFLY PT, R9, R0, 0x2, 0x1f ;  /* 0x0c401f0000097f89 */ /* 0x000ee200000e0000 */
[----:B-1----:R-:W-:Y:S01]  /*4a90*/  HMMA.16816.F32.BF16 R140, R4, R44, RZ ;  /* 0x0000002c048c723c */ /* 0x002fe200000418ff */
[----:B--2---:R-:W-:-:S07]  /*4aa0*/  FFMA.FTZ R2, R27, c[0x0][0x23c], -R8 ;  /* 0x00008f001b027a23 */ /* 0x004fce0000010808 */
[C---:B------:R-:W-:Y:S01]  /*4ab0*/  HMMA.16816.F32.BF16 R36, R4.reuse, R56, RZ ;  /* 0x000000380424723c */ /* 0x040fe200000418ff */
[----:B------:R1:W-:Y:S07]  /*4ac0*/  MUFU.EX2 R225, R2 ;  /* 0x0000000200e17308 */ /* 0x0003ee0000000800 */
[----:B------:R-:W-:Y:S01]  /*4ad0*/  HMMA.16816.F32.BF16 R52, R4, R60, RZ ;  /* 0x0000003c0434723c */ /* 0x000fe200000418ff */
[----:B---3--:R-:W-:-:S07]  /*4ae0*/  FMNMX.FTZ R17, R9, R0, !PT ;  /* 0x0000000009117209 */ /* 0x008fce0007810000 */
[C---:B------:R-:W-:Y:S01]  /*4af0*/  HMMA.16816.F32.BF16 R68, R4.reuse, R76, RZ ;  /* 0x0000004c0444723c */ /* 0x040fe200000418ff */
[----:B-1----:R-:W-:Y:S01]  /*4b00*/  FFMA.FTZ R2, R26, c[0x0][0x23c], -R8 ;  /* 0x00008f001a027a23 */ /* 0x002fe20000010808 */
[----:B------:R-:W-:Y:S01]  /*4b10*/  LOP3.LUT R0, R15, UR13, R16, 0x96, !PT ;  /* 0x0000000d0f007c12 */ /* 0x000fe2000f8e9610 */
[--C-:B------:R-:W-:Y:S02]  /*4b20*/  FFMA.FTZ R15, R32, c[0x0][0x23c], -R3.reuse ;  /* 0x00008f00200f7a23 */ /* 0x100fe40000010803 */
[----:B------:R1:W-:Y:S01]  /*4b30*/  MUFU.EX2 R207, R2 ;  /* 0x0000000200cf7308 */ /* 0x0003e20000000800 */
[----:B------:R-:W-:Y:S01]  /*4b40*/  FFMA.FTZ R16, R31, c[0x0][0x23c], -R3 ;  /* 0x00008f001f107a23 */ /* 0x000fe20000010803 */
[----:B------:R-:W-:Y:S01]  /*4b50*/  LDSM.16.MT88.4 R32, [R213+0xb800] ;  /* 0x00b80000d520783b */ /* 0x000fe20000004200 */
[C---:B------:R-:W-:Y:S03]  /*4b60*/  HMMA.16816.F32.BF16 R84, R4.reuse, R92, RZ ;  /* 0x0000005c0454723c */ /* 0x040fe600000418ff */
[----:B------:R-:W-:Y:S02]  /*4b70*/  LDSM.16.MT88.4 R28, [R214+0xb800] ;  /* 0x00b80000d61c783b */ /* 0x000fe40000004200 */
[----:B------:R-:W-:Y:S03]  /*4b80*/  MUFU.EX2 R205, R15 ;  /* 0x0000000f00cd7308 */ /* 0x000fe60000000800 */
[----:B------:R-:W-:Y:S01]  /*4b90*/  HMMA.16816.F32.BF16 R100, R4, R108, RZ ;  /* 0x0000006c0464723c */ /* 0x000fe200000418ff */
[----:B-1----:R-:W-:-:S04]  /*4ba0*/  FFMA.FTZ R2, R25, c[0x0][0x23c], -R8 ;  /* 0x00008f0019027a23 */ /* 0x002fc80000010808 */
[----:B------:R-:W-:Y:S01]  /*4bb0*/  MUFU.EX2 R204, R16 ;  /* 0x0000001000cc7308 */ /* 0x000fe20000000800 */
[----:B------:R-:W-:Y:S02]  /*4bc0*/  IMAD.WIDE.U32 R8, R0, -0x2daee0ad, RZ ;  /* 0xd2511f5300087825 */ /* 0x000fe400078e00ff */
[C---:B------:R-:W-:Y:S01]  /*4bd0*/  HMMA.16816.F32.BF16 R112, R4.reuse, R116, RZ ;  /* 0x000000740470723c */ /* 0x040fe200000418ff */
[----:B------:R-:W-:Y:S02]  /*4be0*/  LDSM.16.MT88.4 R24, [R211+0xb800] ;  /* 0x00b80000d318783b */ /* 0x000fe40000004200 */
[C---:B------:R-:W-:Y:S02]  /*4bf0*/  LOP3.LUT R0, R8.reuse, 0xffff, RZ, 0xc0, !PT ;  /* 0x0000ffff08007812 */ /* 0x040fe400078ec0ff */
[----:B------:R1:W2:Y:S01]  /*4c00*/  MUFU.EX2 R240, R2 ;  /* 0x0000000200f07308 */ /* 0x0002a20000000800 */
[----:B------:R-:W-:Y:S02]  /*4c10*/  LOP3.LUT R12, R8, 0xff, RZ, 0xc0, !PT ;  /* 0x000000ff080c7812 */ /* 0x000fe400078ec0ff */
[----:B------:R-:W-:Y:S01]  /*4c20*/  HMMA.16816.F32.BF16 R164, R4, R128, RZ ;  /* 0x0000008004a4723c */ /* 0x000fe200000418ff */
[----:B------:R-:W-:-:S02]  /*4c30*/  SHF.R.U32.HI R10, RZ, 0x8, R0 ;  /* 0x00000008ff0a7819 */ /* 0x000fc40000011600 */
[----:B------:R-:W-:Y:S02]  /*4c40*/  LOP3.LUT R0, R9, UR29, R18, 0x96, !PT ;  /* 0x0000001d09007c12 */ /* 0x000fe4000f8e9612 */
[----:B------:R-:W-:-:S03]  /*4c50*/  PRMT R13, R12, 0x5410, R10 ;  /* 0x000054100c0d7816 */ /* 0x000fc6000000000a */
[----:B------:R-:W-:Y:S01]  /*4c60*/  HMMA.16816.F32.BF16 R152, R4, R46, RZ ;  /* 0x0000002e0498723c */ /* 0x000fe200000418ff */
[--C-:B-1----:R-:W-:Y:S02]  /*4c70*/  SHF.R.U32.HI R2, RZ, 0x10, R8.reuse ;  /* 0x00000010ff027819 */ /* 0x102fe40000011608 */
[----:B------:R-:W-:-:S05]  /*4c80*/  SHF.R.U32.HI R8, RZ, 0x18, R8 ;  /* 0x00000018ff087819 */ /* 0x000fca0000011608 */
[C---:B------:R-:W-:Y:S01]  /*4c90*/  HMMA.16816.F32.BF16 R48, R4.reuse, R58, RZ ;  /* 0x0000003a0430723c */ /* 0x040fe200000418ff */
[----:B------:R-:W-:Y:S02]  /*4ca0*/  LOP3.LUT R3, R2, 0xff, RZ, 0xc0, !PT ;  /* 0x000000ff02037812 */ /* 0x000fe400078ec0ff */
[----:B------:R-:W-:Y:S02]  /*4cb0*/  FMNMX.FTZ R2, R74, R11, !PT ;  /* 0x0000000b4a027209 */ /* 0x000fe40007810000 */
[----:B------:R-:W-:Y:S02]  /*4cc0*/  PRMT R12, R3, 0x5410, R8 ;  /* 0x00005410030c7816 */ /* 0x000fe40000000008 */
[----:B------:R-:W-:Y:S01]  /*4cd0*/  FMNMX.FTZ R10, R75, R2, !PT ;  /* 0x000000024b0a7209 */ /* 0x000fe20007810000 */
[----:B------:R-:W-:Y:S01]  /*4ce0*/  HMMA.16816.F32.BF16 R64, R4, R62, RZ ;  /* 0x0000003e0440723c */ /* 0x000fe200000418ff */
[C---:B------:R-:W-:Y:S02]  /*4cf0*/  LOP3.LUT R2, R0.reuse, 0xffff, RZ, 0xc0, !PT ;  /* 0x0000ffff00027812 */ /* 0x040fe400078ec0ff */
[----:B------:R-:W-:-:S02]  /*4d00*/  LOP3.LUT R11, R0, 0xff, RZ, 0xc0, !PT ;  /* 0x000000ff000b7812 */ /* 0x000fc400078ec0ff */
[----:B------:R-:W-:Y:S02]  /*4d10*/  SHF.R.U32.HI R8, RZ, 0x10, R0 ;  /* 0x00000010ff087819 */ /* 0x000fe40000011600 */
[----:B------:R-:W-:Y:S01]  /*4d20*/  SHF.R.U32.HI R9, RZ, 0x8, R2 ;  /* 0x00000008ff097819 */ /* 0x000fe20000011602 */
[C---:B------:R-:W-:Y:S01]  /*4d30*/  HMMA.16816.F32.BF16 R80, R4.reuse, R78, RZ ;  /* 0x0000004e0450723c */ /* 0x040fe200000418ff */
[----:B------:R-:W-:Y:S02]  /*4d40*/  SHF.R.U32.HI R3, RZ, 0x18, R0 ;  /* 0x00000018ff037819 */ /* 0x000fe40000011600 */
[----:B------:R-:W-:Y:S02]  /*4d50*/  FMNMX.FTZ R0, R195, R10, !PT ;  /* 0x0000000ac3007209 */ /* 0x000fe40007810000 */
[----:B------:R-:W-:Y:S02]  /*4d60*/  PRMT R11, R11, 0x5410, R9 ;  /* 0x000054100b0b7816 */ /* 0x000fe40000000009 */
[----:B------:R-:W-:Y:S01]  /*4d70*/  LOP3.LUT R2, R8, 0xff, RZ, 0xc0, !PT ;  /* 0x000000ff08027812 */ /* 0x000fe200078ec0ff */
[----:B------:R-:W-:Y:S01]  /*4d80*/  HMMA.16816.F32.BF16 R96, R4, R94, RZ ;  /* 0x0000005e0460723c */ /* 0x000fe200000418ff */
[----:B------:R-:W-:Y:S01]  /*4d90*/  FMNMX.FTZ R9, R193, R0, !PT ;  /* 0x00000000c1097209 */ /* 0x000fe20007810000 */
[--C-:B------:R-:W-:Y:S01]  /*4da0*/  HSET2.LE.AND R0, R13, R198.reuse, PT ;  /* 0x000000c60d007233 */ /* 0x100fe20003803000 */
[----:B------:R-:W-:Y:S01]  /*4db0*/  PRMT R10, R2, 0x5410, R3 ;  /* 0x00005410020a7816 */ /* 0x000fe20000000003 */
[----:B------:R-:W-:Y:S01]  /*4dc0*/  HSET2.LE.AND R3, R12, R198, PT ;  /* 0x000000c60c037233 */ /* 0x000fe20003803000 */
[----:B------:R-:W-:-:S02]  /*4dd0*/  FMNMX.FTZ R9, R139, R9, !PT ;  /* 0x000000098b097209 */ /* 0x000fc40007810000 */
[----:B--2---:R-:W-:Y:S01]  /*4de0*/  F2FP.BF16.PACK_AB R2, R240, R207 ;  /* 0x000000cff002723e */ /* 0x004fe200000010ff */
[C---:B------:R-:W-:Y:S01]  /*4df0*/  HMMA.16816.F32.BF16 R156, R4.reuse, R110, RZ ;  /* 0x0000006e049c723c */ /* 0x040fe200000418ff */
[----:B------:R-:W-:Y:S02]  /*4e00*/  F2FP.BF16.PACK_AB R8, R239, R206 ;  /* 0x000000ceef08723e */ /* 0x000fe400000010ff */
        /* <DEDUP_REMOVED lines=16> */
[----:B------:R-:W-:Y:S01]  /*4f10*/  HMMA.16816.F32.BF16 R140, R168, R188, R140 ;  /* 0x000000bca88c723c */ /* 0x000fe2000004188c */
[----:B------:R-:W-:Y:S01]  /*4f20*/  IMAD.WIDE.U32 R6, R0, -0x2daee0ad, RZ ;  /* 0xd2511f5300067825 */ /* 0x000fe200078e00ff */
[----:B-1----:R-:W-:-:S04]  /*4f30*/  FMNMX.FTZ R135, R17, R11, !PT ;  /* 0x0000000b11877209 */ /* 0x002fc80007810000 */
[----:B------:R-:W-:Y:S02]  /*4f40*/  LOP3.LUT R4, R7, UR27, R40, 0x96, !PT ;  /* 0x0000001b07047c12 */ /* 0x000fe4000f8e9628 */
[C---:B------:R-:W-:Y:S01]  /*4f50*/  HMMA.16816.F32.BF16 R36, R168.reuse, R184, R36 ;  /* 0x000000b8a824723c */ /* 0x040fe20000041824 */
[----:B--2---:R-:W-:Y:S01]  /*4f60*/  FMNMX.FTZ R0, R10, R9, !PT ;  /* 0x000000090a007209 */ /* 0x004fe20007810000 */
[C---:B------:R-:W-:Y:S01]  /*4f70*/  FMUL.FTZ R3, R135.reuse, c[0x0][0x23c] ;  /* 0x00008f0087037a20 */ /* 0x040fe20000410000 */
[----:B------:R-:W-:Y:S01]  /*4f80*/  FSETP.NEU.FTZ.AND P1, PT, R135, -INF , PT ;  /* 0xff8000008700780b */ /* 0x000fe20003f3d000 */
[----:B------:R-:W-:Y:S02]  /*4f90*/  IMAD.WIDE.U32 R8, R4, -0x326172a9, RZ ;  /* 0xcd9e8d5704087825 */ /* 0x000fe400078e00ff */
[----:B------:R-:W1:Y:S01]  /*4fa0*/  SHFL.BFLY PT, R12, R0, 0x1, 0x1f ;  /* 0x0c201f00000c7f89 */ /* 0x000e6200000e0000 */
[----:B------:R-:W-:Y:S01]  /*4fb0*/  FSEL R3, R3, RZ, P1 ;  /* 0x000000ff03037208 */ /* 0x000fe20000800000 */
[----:B------:R-:W-:Y:S01]  /*4fc0*/  HMMA.16816.F32.BF16 R52, R168, R180, R52 ;  /* 0x000000b4a834723c */ /* 0x000fe20000041834 */
[----:B------:R-:W-:-:S03]  /*4fd0*/  LOP3.LUT R7, R9, UR26, R20, 0x96, !PT ;  /* 0x0000001a09077c12 */ /* 0x000fc6000f8e9614 */
[--C-:B------:R-:W-:Y:S02]  /*4fe0*/  FFMA.FTZ R4, R107, c[0x0][0x23c], -R3.reuse ;  /* 0x00008f006b047a23 */ /* 0x100fe40000010803 */
[----:B------:R-:W-:Y:S02]  /*4ff0*/  IMAD.WIDE.U32 R10, R7, -0x2daee0ad, RZ ;  /* 0xd2511f53070a7825 */ /* 0x000fe400078e00ff */
[----:B------:R2:W-:Y:S01]  /*5000*/  MUFU.EX2 R203, R4 ;  /* 0x0000000400cb7308 */ /* 0x0005e20000000800 */
[----:B------:R-:W-:Y:S01]  /*5010*/  HMMA.16816.F32.BF16 R68, R168, R176, R68 ;  /* 0x000000b0a844723c */ /* 0x000fe20000041844 */
[----:B------:R-:W-:-:S06]  /*5020*/  FFMA.FTZ R7, R43, c[0x0][0x23c], -R3 ;  /* 0x00008f002b077a23 */ /* 0x000fcc0000010803 */
[----:B------:R-:W-:Y:S01]  /*5030*/  MUFU.EX2 R200, R7 ;  /* 0x0000000700c87308 */ /* 0x000fe20000000800 */
[----:B------:R-:W-:Y:S01]  /*5040*/  HMMA.16816.F32.BF16 R84, R168, R172, R84 ;  /* 0x000000aca854723c */ /* 0x000fe20000041854 */
[----:B--2---:R-:W-:-:S07]  /*5050*/  IMAD.WIDE.U32 R4, R2, -0x2daee0ad, RZ ;  /* 0xd2511f5302047825 */ /* 0x004fce00078e00ff */
        /* <DEDUP_REMOVED lines=45> */
[--C-:B------:R-:W-:Y:S02]  /*5330*/  SHF.R.U32.HI R6, RZ, 0x10, R5.reuse ;  /* 0x00000010ff067819 */ /* 0x100fe40000011605 */
        /* <DEDUP_REMOVED lines=46> */
[----:B------:R-:W-:-:S04]  /*5620*/  FFMA.FTZ R4, R194, c[0x0][0x23c], -R3 ;  /* 0x00008f00c2047a23 */ /* 0x000fc80000010803 */
        /* <DEDUP_REMOVED lines=84> */
[----:B------:R-:W-:Y:S01]  /*5b70*/  LOP3.LUT R3, R234, 0x3, RZ, 0xc0, !PT ;  /* 0x00000003ea037812 */ /* 0x000fe200078ec0ff */
[----:B------:R-:W-:Y:S01]  /*5b80*/  ULEA.HI.SX32 UR8, UR8, 0xfffffffe, 0x1b ;  /* 0xfffffffe08087891 */ /* 0x000fe2000f8fda3f */
[----:B------:R-:W-:Y:S01]  /*5b90*/  ISETP.GE.AND P2, PT, R237, c[0x0][0x220], PT ;  /* 0x00008800ed007a0c */ /* 0x000fe20003f46270 */
[----:B------:R-:W-:Y:S01]  /*5ba0*/  IMAD.WIDE.U32 R250, R250, -0x326172a9, RZ ;  /* 0xcd9e8d57fafa7825 */ /* 0x000fe200078e00ff */
[----:B------:R1:W-:Y:S01]  /*5bb0*/  STL.64 [R1], R4 ;  /* 0x0000000401007387 */ /* 0x0003e20000100a00 */
[----:B------:R-:W-:-:S02]  /*5bc0*/  LOP3.LUT R244, R5, R133, RZ, 0x3c, !PT ;  /* 0x0000008505f47212 */ /* 0x000fc400078e3cff */
[----:B------:R-:W-:Y:S01]  /*5bd0*/  IMAD R0, R3, -0x2, R202 ;  /* 0xfffffffe03007824 */ /* 0x000fe200078e02ca */
[----:B------:R-:W-:Y:S01]  /*5be0*/  LOP3.LUT R242, R251, R133, RZ, 0x3c, !PT ;  /* 0x00000085fbf27212 */ /* 0x000fe200078e3cff */
[----:B------:R-:W-:Y:S01]  /*5bf0*/  IMAD.U32 R252, RZ, RZ, UR11 ;  /* 0x0000000bfffc7e24 */ /* 0x000fe2000f8e00ff */
[----:B------:R-:W-:Y:S01]  /*5c00*/  MOV R3, R136 ;  /* 0x0000008800037202 */ /* 0x000fe20000000f00 */
[----:B------:R-:W-:Y:S01]  /*5c10*/  IMAD.MOV.U32 R132, RZ, RZ, R135 ;  /* 0x000000ffff847224 */ /* 0x000fe200078e0087 */
[----:B------:R-:W-:Y:S01]  /*5c20*/  MOV R138, R2 ;  /* 0x00000002008a7202 */ /* 0x000fe20000000f00 */
[----:B------:R-:W-:Y:S01]  /*5c30*/  IMAD.WIDE.U32 R236, R236, -0x2daee0ad, RZ ;  /* 0xd2511f53ecec7825 */ /* 0x000fe200078e00ff */
[----:B------:R-:W-:Y:S01]  /*5c40*/  IADD3 R252, R252, -UR12, R0 ;  /* 0x8000000cfcfc7c10 */ /* 0x000fe2000fffe000 */
[----:B------:R-:W-:Y:S01]  /*5c50*/  ULDC.64 UR10, c[0x0][0x1a0] ;  /* 0x00006800000a7ab9 */ /* 0x000fe20000000a00 */
[----:B------:R-:W-:Y:S01]  /*5c60*/  ISETP.GE.AND P3, PT, R246, c[0x0][0x220], PT ;  /* 0x00008800f6007a0c */ /* 0x000fe20003f66270 */
[----:B------:R-:W-:Y:S01]  /*5c70*/  IMAD.MOV.U32 R0, RZ, RZ, R137 ;  /* 0x000000ffff007224 */ /* 0x000fe200078e0089 */
[----:B------:R-:W-:Y:S01]  /*5c80*/  PRMT R241, R241, 0x7054, R241 ;  /* 0x00007054f1f17816 */ /* 0x000fe200000000f1 */
[----:B------:R-:W-:-:S04]  /*5c90*/  IMAD.WIDE.U32 R244, R244, -0x2daee0ad, RZ ;  /* 0xd2511f53f4f47825 */ /* 0x000fc800078e00ff */
[----:B------:R-:W-:Y:S01]  /*5ca0*/  IMAD.WIDE.U32 R242, R242, -0x2daee0ad, RZ ;  /* 0xd2511f53f2f27825 */ /* 0x000fe200078e00ff */
[----:B------:R-:W-:Y:S05]  /*5cb0*/  BRA `(.L_x_1525) ;  /* 0x000002e000007947 */ /* 0x000fea0003800000 */
.L_x_1527:
        /* <DEDUP_REMOVED lines=46> */
.L_x_1525:
        /* <DEDUP_REMOVED lines=147> */
.L_x_1526:
[----:B------:R-:W-:Y:S01]  /*68d0*/  MOV R133, UR8 ;  /* 0x0000000800857c02 */ /* 0x000fe20008000f00 */
[----:B------:R-:W2:Y:S04]  /*68e0*/  LDL.64 R186, [R1] ;  /* 0x0000000001ba7983 */ /* 0x000ea80000100a00 */
[----:B------:R-:W-:Y:S05]  /*68f0*/  IMAD R133, R133, -0x20, R252 ;  /* 0xffffffe085857824 */ /* 0x000fea00078e02fc */
[C---:B------:R-:W-:Y:S02]  /*6900*/  IADD3 R2, R133.reuse, -0x1, RZ ;  /* 0xffffffff85027810 */ /* 0x040fe40007ffe0ff */
[C---:B-1----:R-:W-:Y:S02]  /*6910*/  IADD3 R136, R133.reuse, -0x9, RZ ;  /* 0xfffffff785887810 */ /* 0x042fe40007ffe0ff */
[----:B------:R-:W-:Y:S02]  /*6920*/  ISETP.GE.AND P0, PT, R2, RZ, PT ;  /* 0x000000ff0200720c */ /* 0x000fe40003f06270 */
[----:B------:R-:W-:Y:S02]  /*6930*/  IABS R134, R133 ;  /* 0x0000008500867213 */ /* 0x000fe40000000000 */
[C---:B------:R-:W-:Y:S02]  /*6940*/  IADD3 R135, R133.reuse, -0x11, RZ ;  /* 0xffffffef85877810 */ /* 0x040fe40007ffe0ff */
[----:B------:R-:W-:Y:S02]  /*6950*/  MOV R178, R134 ;  /* 0x0000008600b27202 */ /* 0x000fe40000000f00 */
[C---:B------:R-:W-:Y:S04]  /*6960*/  IADD3 R134, R133.reuse, -0x8, RZ ;  /* 0xfffffff885867810 */ /* 0x040fe80007ffe0ff */
[----:B------:R-:W1:Y:S01]  /*6970*/  I2F R178, R178 ;  /* 0x000000b200b27306 */ /* 0x000e620000201400 */
[C---:B------:R-:W-:Y:S02]  /*6980*/  @!P0 IADD3 R2, -R133.reuse, 0x1, RZ ;  /* 0x0000000185028810 */ /* 0x040fe40007ffe1ff */
[----:B------:R-:W-:Y:S02]  /*6990*/  ISETP.GE.AND P0, PT, R136, RZ, PT ;  /* 0x000000ff8800720c */ /* 0x000fe40003f06270 */
[----:B------:R-:W-:Y:S05]  /*69a0*/  ISETP.GE.AND P1, PT, R134, RZ, PT ;  /* 0x000000ff8600720c */ /* 0x000fea0003f26270 */
[----:B------:R-:W3:Y:S06]  /*69b0*/  I2F R177, R2 ;  /* 0x0000000200b17306 */ /* 0x000eec0000201400 */
[C---:B------:R-:W-:Y:S02]  /*69c0*/  @!P0 IADD3 R136, -R133.reuse, 0x9, RZ ;  /* 0x0000000985888810 */ /* 0x040fe40007ffe1ff */
[----:B------:R-:W-:Y:S02]  /*69d0*/  @!P1 IADD3 R134, -R133, 0x8, RZ ;  /* 0x0000000885869810 */ /* 0x000fe40007ffe1ff */
[----:B------:R-:W4:Y:S01]  /*69e0*/  I2F R175, R136 ;  /* 0x0000008800af7306 */ /* 0x000f220000201400 */
[----:B------:R-:W-:Y:S01]  /*69f0*/  ISETP.GE.AND P0, PT, R135, RZ, PT ;  /* 0x000000ff8700720c */ /* 0x000fe20003f06270 */
[C---:B-1----:R-:W-:Y:S02]  /*6a00*/  FFMA.FTZ R4, R178.reuse, -UR4, R4 ;  /* 0x80000004b2047c23 */ /* 0x042fe40008010004 */
[----:B------:R-:W-:Y:S06]  /*6a10*/  FFMA.FTZ R18, R178, -UR4, R18 ;  /* 0x80000004b2127c23 */ /* 0x000fec0008010012 */
[----:B------:R-:W1:Y:S01]  /*6a20*/  I2F R176, R134 ;  /* 0x0000008600b07306 */ /* 0x000e620000201400 */
[----:B---3--:R-:W-:Y:S01]  /*6a30*/  FFMA.FTZ R5, R177, -UR4, R5 ;  /* 0x80000004b1057c23 */ /* 0x008fe20008010005 */
[----:B------:R-:W-:Y:S01]  /*6a40*/  IADD3 R2, R133, -0x10, RZ ;  /* 0xfffffff085027810 */ /* 0x000fe20007ffe0ff */
[----:B------:R-:W-:Y:S01]  /*6a50*/  FFMA.FTZ R19, R177, -UR4, R19 ;  /* 0x80000004b1137c23 */ /* 0x000fe20008010013 */
[----:B------:R-:W-:Y:S02]  /*6a60*/  @!P0 IADD3 R135, -R133, 0x11, RZ ;  /* 0x0000001185878810 */ /* 0x000fe40007ffe1ff */
[----:B------:R-:W-:Y:S04]  /*6a70*/  ISETP.GE.AND P1, PT, R2, RZ, PT ;  /* 0x000000ff0200720c */ /* 0x000fe80003f26270 */
[----:B------:R-:W3:Y:S01]  /*6a80*/  I2F R139, R135 ;  /* 0x00000087008b7306 */ /* 0x000ee20000201400 */
[----:B----4-:R-:W-:Y:S01]  /*6a90*/  FFMA.FTZ R17, R175, -UR4, R17 ;  /* 0x80000004af117c23 */ /* 0x010fe20008010011 */
[----:B------:R-:W-:Y:S01]  /*6aa0*/  IADD3 R136, R133, -0x18, RZ ;  /* 0xffffffe885887810 */ /* 0x000fe20007ffe0ff */
[----:B------:R-:W-:Y:S06]  /*6ab0*/  FFMA.FTZ R23, R175, -UR4, R23 ;  /* 0x80000004af177c23 */ /* 0x000fec0008010017 */
[C---:B------:R-:W-:Y:S01]  /*6ac0*/  @!P1 IADD3 R2, -R133.reuse, 0x10, RZ ;  /* 0x0000001085029810 */ /* 0x040fe20007ffe1ff */
[----:B-1----:R-:W-:Y:S01]  /*6ad0*/  FFMA.FTZ R16, R176, -UR4, R16 ;  /* 0x80000004b0107c23 */ /* 0x002fe20008010010 */
[----:B------:R-:W-:Y:S01]  /*6ae0*/  ISETP.GE.AND P1, PT, R136, RZ, PT ;  /* 0x000000ff8800720c */ /* 0x000fe20003f26270 */
[----:B------:R-:W-:Y:S01]  /*6af0*/  FFMA.FTZ R22, R176, -UR4, R22 ;  /* 0x80000004b0167c23 */ /* 0x000fe20008010016 */
[----:B------:R-:W1:Y:S01]  /*6b00*/  I2F R173, R2 ;  /* 0x0000000200ad7306 */ /* 0x000e620000201400 */
[----:B------:R-:W-:Y:S04]  /*6b10*/  IADD3 R134, R133, -0x19, RZ ;  /* 0xffffffe785867810 */ /* 0x000fe80007ffe0ff */
[----:B------:R-:W-:Y:S01]  /*6b20*/  ISETP.GE.AND P0, PT, R134, RZ, PT ;  /* 0x000000ff8600720c */ /* 0x000fe20003f06270 */
[----:B---3--:R-:W-:Y:S01]  /*6b30*/  FFMA.FTZ R21, R139, -UR4, R21 ;  /* 0x800000048b157c23 */ /* 0x008fe20008010015 */
[----:B------:R-:W-:Y:S01]  /*6b40*/  IADD3 R135, R133, 0x40, RZ ;  /* 0x0000004085877810 */ /* 0x000fe20007ffe0ff */
[----:B------:R-:W-:Y:S03]  /*6b50*/  FFMA.FTZ R35, R139, -UR4, R35 ;  /* 0x800000048b237c23 */ /* 0x000fe60008010023 */
[C---:B------:R-:W-:Y:S04]  /*6b60*/  @!P1 IADD3 R136, -R133.reuse, 0x18, RZ ;  /* 0x0000001885889810 */ /* 0x040fe80007ffe1ff */
[----:B------:R-:W3:Y:S03]  /*6b70*/  I2F R137, R136 ;  /* 0x0000008800897306 */ /* 0x000ee60000201400 */
[----:B------:R-:W-:Y:S01]  /*6b80*/  @!P0 IADD3 R134, -R133, 0x19, RZ ;  /* 0x0000001985868810 */ /* 0x000fe20007ffe1ff */
[----:B-1----:R-:W-:Y:S01]  /*6b90*/  FFMA.FTZ R20, R173, -UR4, R20 ;  /* 0x80000004ad147c23 */ /* 0x002fe20008010014 */
[----:B------:R-:W-:Y:S01]  /*6ba0*/  IADD3 R2, R133, 0x8, RZ ;  /* 0x0000000885027810 */ /* 0x000fe20007ffe0ff */
[----:B------:R-:W-:Y:S04]  /*6bb0*/  FFMA.FTZ R34, R173, -UR4, R34 ;  /* 0x80000004ad227c23 */ /* 0x000fe80008010022 */
[----:B------:R-:W1:Y:S01]  /*6bc0*/  I2F R182, R134 ;  /* 0x0000008600b67306 */ /* 0x000e620000201400 */
[----:B------:R-:W-:Y:S01]  /*6bd0*/  ISETP.GE.AND P1, PT, R2, RZ, PT ;  /* 0x000000ff0200720c */ /* 0x000fe20003f26270 */
[----:B---3--:R-:W-:Y:S01]  /*6be0*/  FFMA.FTZ R32, R137, -UR4, R32 ;  /* 0x8000000489207c23 */ /* 0x008fe20008010020 */
[C---:B------:R-:W-:Y:S11]  /*6bf0*/  IADD3 R136, R133.reuse, 0x7, RZ ;  /* 0x0000000785887810 */ /* 0x040ff60007ffe0ff */
[----:B------:R-:W-:Y:S02]  /*6c00*/  @!P1 IADD3 R2, -R133, -0x8, RZ ;  /* 0xfffffff885029810 */ /* 0x000fe40007ffe1ff */
[----:B------:R-:W-:Y:S02]  /*6c10*/  ISETP.GE.AND P1, PT, R135, RZ, PT ;  /* 0x000000ff8700720c */ /* 0x000fe40003f26270 */
[----:B------:R-:W-:Y:S01]  /*6c20*/  ISETP.GE.AND P0, PT, R136, RZ, PT ;  /* 0x000000ff8800720c */ /* 0x000fe20003f06270 */
[----:B------:R-:W3:Y:S01]  /*6c30*/  I2F R184, R2 ;  /* 0x0000000200b87306 */ /* 0x000ee20000201400 */
[----:B-1----:R-:W-:Y:S01]  /*6c40*/  FFMA.FTZ R33, R182, -UR4, R33 ;  /* 0x80000004b6217c23 */ /* 0x002fe20008010021 */
[C---:B------:R-:W-:Y:S08]  /*6c50*/  IADD3 R134, R133.reuse, 0x3f, RZ ;  /* 0x0000003f85867810 */ /* 0x040ff00007ffe0ff */
[C---:B------:R-:W-:Y:S02]  /*6c60*/  @!P1 IADD3 R135, -R133.reuse, -0x40, RZ ;  /* 0xffffffc085879810 */ /* 0x040fe40007ffe1ff */
[C---:B------:R-:W-:Y:S02]  /*6c70*/  @!P0 IADD3 R136, -R133.reuse, -0x7, RZ ;  /* 0xfffffff985888810 */ /* 0x040fe40007ffe1ff */
[----:B------:R-:W-:Y:S01]  /*6c80*/  ISETP.GE.AND P0, PT, R134, RZ, PT ;  /* 0x000000ff8600720c */ /* 0x000fe20003f06270 */
[----:B------:R-:W1:Y:S01]  /*6c90*/  I2F R181, R135 ;  /* 0x0000008700b57306 */ /* 0x000e620000201400 */
[----:B---3--:R-:W-:Y:S01]  /*6ca0*/  FFMA.FTZ R6, R184, -UR4, R6 ;  /* 0x80000004b8067c23 */ /* 0x008fe20008010006 */
[C---:B------:R-:W-:Y:S08]  /*6cb0*/  IADD3 R2, R133.reuse, 0x38, RZ ;  /* 0x0000003885027810 */ /* 0x040ff00007ffe0ff */
[----:B------:R-:W3:Y:S02]  /*6cc0*/  I2F R183, R136 ;  /* 0x0000008800b77306 */ /* 0x000ee40000201400 */
[----:B------:R-:W-:Y:S02]  /*6cd0*/  @!P0 IADD3 R134, -R133, -0x3f, RZ ;  /* 0xffffffc185868810 */ /* 0x000fe40007ffe1ff */
[----:B------:R-:W-:Y:S06]  /*6ce0*/  ISETP.GE.AND P1, PT, R2, RZ, PT ;  /* 0x000000ff0200720c */ /* 0x000fec0003f26270 */
[----:B------:R-:W4:Y:S01]  /*6cf0*/  I2F R180, R134 ;  /* 0x0000008600b47306 */ /* 0x000f220000201400 */
[----:B-1----:R-:W-:Y:S01]  /*6d00*/  FFMA.FTZ R8, R181, -UR4, R8 ;  /* 0x80000004b5087c23 */ /* 0x002fe20008010008 */
[----:B------:R-:W-:Y:S01]  /*6d10*/  IADD3 R135, R133, 0x37, RZ ;  /* 0x0000003785877810 */ /* 0x000fe20007ffe0ff */
[----:B------:R-:W-:Y:S04]  /*6d20*/  FFMA.FTZ R14, R181, -UR4, R14 ;  /* 0x80000004b50e7c23 */ /* 0x000fe8000801000e */
[----:B------:R-:W-:Y:S02]  /*6d30*/  @!P1 IADD3 R2, -R133, -0x38, RZ ;  /* 0xffffffc885029810 */ /* 0x000fe40007ffe1ff */
[----:B------:R-:W-:Y:S02]  /*6d40*/  ISETP.GE.AND P0, PT, R135, RZ, PT ;  /* 0x000000ff8700720c */ /* 0x000fe40003f06270 */
[----:B------:R-:W1:Y:S01]  /*6d50*/  I2F R179, R2 ;  /* 0x0000000200b37306 */ /* 0x000e620000201400 */
[----:B------:R-:W-:Y:S01]  /*6d60*/  FMNMX.FTZ R139, R8, R132, !PT ;  /* 0x00000084088b7209 */ /* 0x000fe20007810000 */
[----:B---3--:R-:W-:Y:S09]  /*6d70*/  FFMA.FTZ R7, R183, -UR4, R7 ;  /* 0x80000004b7077c23 */ /* 0x008ff20008010007 */
[C---:B------:R-:W-:Y:S01]  /*6d80*/  @!P0 IADD3 R135, -R133.reuse, -0x37, RZ ;  /* 0xffffffc985878810 */ /* 0x040fe20007ffe1ff */
[C---:B----4-:R-:W-:Y:S01]  /*6d90*/  FFMA.FTZ R9, R180.reuse, -UR4, R9 ;  /* 0x80000004b4097c23 */ /* 0x050fe20008010009 */
[----:B------:R-:W-:Y:S01]  /*6da0*/  IADD3 R134, R133, 0x30, RZ ;  /* 0x0000003085867810 */ /* 0x000fe20007ffe0ff */
[----:B------:R-:W-:Y:S01]  /*6db0*/  FFMA.FTZ R15, R180, -UR4, R15 ;  /* 0x80000004b40f7c23 */ /* 0x000fe2000801000f */
[----:B------:R3:W4:Y:S02]  /*6dc0*/  I2F R174, R135 ;  /* 0x0000008700ae7306 */ /* 0x0007240000201400 */
[----:B------:R-:W-:Y:S02]  /*6dd0*/  ISETP.GE.AND P1, PT, R134, RZ, PT ;  /* 0x000000ff8600720c */ /* 0x000fe40003f26270 */
[----:B------:R-:W-:Y:S01]  /*6de0*/  FMNMX.FTZ R139, R9, R139, !PT ;  /* 0x0000008b098b7209 */ /* 0x000fe20007810000 */
[C---:B-1----:R-:W-:Y:S01]  /*6df0*/  FFMA.FTZ R12, R179.reuse, -UR4, R12 ;  /* 0x80000004b30c7c23 */ /* 0x042fe2000801000c */
[----:B------:R-:W-:Y:S01]  /*6e00*/  FMNMX.FTZ R2, R4, R0, !PT ;  /* 0x0000000004027209 */ /* 0x000fe20007810000 */
[----:B------:R-:W-:Y:S03]  /*6e10*/  FFMA.FTZ R26, R179, -UR4, R26 ;  /* 0x80000004b31a7c23 */ /* 0x000fe6000801001a */
[----:B------:R-:W-:Y:S02]  /*6e20*/  FMNMX.FTZ R2, R5, R2, !PT ;  /* 0x0000000205027209 */ /* 0x000fe40007810000 */
[----:B------:R-:W-:Y:S03]  /*6e30*/  FMNMX.FTZ R139, R12, R139, !PT ;  /* 0x0000008b0c8b7209 */ /* 0x000fe60007810000 */
[C---:B------:R-:W-:Y:S02]  /*6e40*/  @!P1 IADD3 R134, -R133.reuse, -0x30, RZ ;  /* 0xffffffd085869810 */ /* 0x040fe40007ffe1ff */
[----:B------:R-:W-:Y:S02]  /*6e50*/  FMNMX.FTZ R136, R16, R2, !PT ;  /* 0x0000000210887209 */ /* 0x000fe40007810000 */
[----:B------:R1:W5:Y:S01]  /*6e60*/  I2F R172, R134 ;  /* 0x0000008600ac7306 */ /* 0x0003620000201400 */
[----:B------:R-:W-:Y:S02]  /*6e70*/  IADD3 R2, R133, 0x2f, RZ ;  /* 0x0000002f85027810 */ /* 0x000fe40007ffe0ff */
[----:B---3--:R-:W-:Y:S01]  /*6e80*/  FMNMX.FTZ R135, R17, R136, !PT ;  /* 0x0000008811877209 */ /* 0x008fe20007810000 */
[----:B----4-:R-:W-:Y:S01]  /*6e90*/  FFMA.FTZ R13, R174, -UR4, R13 ;  /* 0x80000004ae0d7c23 */ /* 0x010fe2000801000d */
[----:B------:R-:W-:Y:S01]  /*6ea0*/  ISETP.GE.AND P0, PT, R2, RZ, PT ;  /* 0x000000ff0200720c */ /* 0x000fe20003f06270 */
[----:B------:R-:W-:Y:S01]  /*6eb0*/  FFMA.FTZ R27, R174, -UR4, R27 ;  /* 0x80000004ae1b7c23 */ /* 0x000fe2000801001b */
[----:B------:R-:W-:Y:S02]  /*6ec0*/  FMNMX.FTZ R135, R20, R135, !PT ;  /* 0x0000008714877209 */ /* 0x000fe40007810000 */
[----:B------:R-:W-:Y:S02]  /*6ed0*/  FMNMX.FTZ R139, R13, R139, !PT ;  /* 0x0000008b0d8b7209 */ /* 0x000fe40007810000 */
[----:B------:R-:W-:Y:S02]  /*6ee0*/  FMNMX.FTZ R137, R21, R135, !PT ;  /* 0x0000008715897209 */ /* 0x000fe40007810000 */
[----:B------:R-:W-:Y:S02]  /*6ef0*/  IADD3 R135, R133, 0x28, RZ ;  /* 0x0000002885877810 */ /* 0x000fe40007ffe0ff */
[----:B------:R-:W-:Y:S02]  /*6f00*/  FMNMX.FTZ R137, R32, R137, !PT ;  /* 0x0000008920897209 */ /* 0x000fe40007810000 */
[----:B------:R-:W-:Y:S02]  /*6f10*/  ISETP.GE.AND P1, PT, R135, RZ, PT ;  /* 0x000000ff8700720c */ /* 0x000fe40003f26270 */
[----:B------:R-:W-:Y:S02]  /*6f20*/  @!P0 IADD3 R2, -R133, -0x2f, RZ ;  /* 0xffffffd185028810 */ /* 0x000fe40007ffe1ff */
[----:B------:R-:W-:Y:S02]  /*6f30*/  FMNMX.FTZ R137, R33, R137, !PT ;  /* 0x0000008921897209 */ /* 0x000fe40007810000 */
[C---:B-1----:R-:W-:Y:S01]  /*6f40*/  IADD3 R134, R133.reuse, 0x27, RZ ;  /* 0x0000002785867810 */ /* 0x042fe20007ffe0ff */
[----:B-----5:R-:W-:Y:S01]  /*6f50*/  FFMA.FTZ R24, R172, -UR4, R24 ;  /* 0x80000004ac187c23 */ /* 0x020fe20008010018 */
[----:B------:R-:W1:Y:S01]  /*6f60*/  I2F R2, R2 ;  /* 0x0000000200027306 */ /* 0x000e620000201400 */
[----:B------:R-:W3:Y:S01]  /*6f70*/  SHFL.BFLY PT, R136, R137, 0x2, 0x1f ;  /* 0x0c401f0089887f89 */ /* 0x000ee200000e0000 */
[----:B------:R-:W-:Y:S01]  /*6f80*/  ISETP.GE.AND P0, PT, R134, RZ, PT ;  /* 0x000000ff8600720c */ /* 0x000fe20003f06270 */
[----:B------:R-:W-:Y:S01]  /*6f90*/  FFMA.FTZ R30, R172, -UR4, R30 ;  /* 0x80000004ac1e7c23 */ /* 0x000fe2000801001e */
[----:B------:R-:W-:Y:S02]  /*6fa0*/  FMNMX.FTZ R139, R24, R139, !PT ;  /* 0x0000008b188b7209 */ /* 0x000fe40007810000 */
[C---:B------:R-:W-:Y:S04]  /*6fb0*/  @!P1 IADD3 R135, -R133.reuse, -0x28, RZ ;  /* 0xffffffd885879810 */ /* 0x040fe80007ffe1ff */
[----:B------:R4:W5:Y:S05]  /*6fc0*/  I2F R178, R135 ;  /* 0x0000008700b27306 */ /* 0x00096a0000201400 */
[----:B------:R-:W-:Y:S05]  /*6fd0*/  @!P0 IADD3 R134, -R133, -0x27, RZ ;  /* 0xffffffd985868810 */ /* 0x000fea0007ffe1ff */
[----:B------:R5:W5:Y:S01]  /*6fe0*/  I2F R175, R134 ;  /* 0x0000008600af7306 */ /* 0x000b620000201400 */
[C---:B-1----:R-:W-:Y:S01]  /*6ff0*/  FFMA.FTZ R25, R2.reuse, -UR4, R25 ;  /* 0x8000000402197c23 */ /* 0x042fe20008010019 */
[----:B---3--:R-:W-:Y:S01]  /*7000*/  FMNMX.FTZ R137, R137, R136, !PT ;  /* 0x0000008889897209 */ /* 0x008fe20007810000 */
[----:B------:R-:W-:Y:S03]  /*7010*/  FFMA.FTZ R31, R2, -UR4, R31 ;  /* 0x80000004021f7c23 */ /* 0x000fe6000801001f */
[----:B------:R-:W-:Y:S01]  /*7020*/  FMNMX.FTZ R139, R25, R139, !PT ;  /* 0x0000008b198b7209 */ /* 0x000fe20007810000 */
[----:B------:R-:W1:Y:S01]  /*7030*/  SHFL.BFLY PT, R173, R137, 0x1, 0x1f ;  /* 0x0c201f0089ad7f89 */ /* 0x000e6200000e0000 */
[----:B----4-:R-:W-:Y:S01]  /*7040*/  FMNMX.FTZ R135, R6, R3, !PT ;  /* 0x0000000306877209 */ /* 0x010fe20007810000 */
[----:B-----5:R-:W-:Y:S03]  /*7050*/  FFMA.FTZ R28, R178, -UR4, R28 ;  /* 0x80000004b21c7c23 */ /* 0x020fe6000801001c */
[----:B------:R-:W-:Y:S02]  /*7060*/  FMNMX.FTZ R135, R7, R135, !PT ;  /* 0x0000008707877209 */ /* 0x000fe40007810000 */
[----:B------:R-:W-:Y:S02]  /*7070*/  FMNMX.FTZ R139, R28, R139, !PT ;  /* 0x0000008b1c8b7209 */ /* 0x000fe40007810000 */
[----:B------:R-:W-:Y:S01]  /*7080*/  FMNMX.FTZ R134, R18, R135, !PT ;  /* 0x0000008712867209 */ /* 0x000fe20007810000 */
[----:B------:R-:W-:Y:S01]  /*7090*/  FFMA.FTZ R29, R175, -UR4, R29 ;  /* 0x80000004af1d7c23 */ /* 0x000fe2000801001d */
[----:B------:R-:W-:Y:S02]  /*70a0*/  IADD3 R135, R133, 0x48, RZ ;  /* 0x0000004885877810 */ /* 0x000fe40007ffe0ff */
[----:B------:R-:W-:Y:S02]  /*70b0*/  FMNMX.FTZ R134, R19, R134, !PT ;  /* 0x0000008613867209 */ /* 0x000fe40007810000 */
[----:B------:R-:W-:Y:S02]  /*70c0*/  ISETP.GE.AND P1, PT, R135, RZ, PT ;  /* 0x000000ff8700720c */ /* 0x000fe40003f26270 */
[----:B------:R-:W-:Y:S02]  /*70d0*/  FMNMX.FTZ R134, R22, R134, !PT ;  /* 0x0000008616867209 */ /* 0x000fe40007810000 */
[----:B-1----:R-:W-:Y:S02]  /*70e0*/  FMNMX.FTZ R137, R137, R173, !PT ;  /* 0x000000ad89897209 */ /* 0x002fe40007810000 */
[----:B------:R-:W-:Y:S02]  /*70f0*/  FMNMX.FTZ R136, R23, R134, !PT ;  /* 0x0000008617887209 */ /* 0x000fe40007810000 */
[----:B------:R-:W-:Y:S01]  /*7100*/  IADD3 R134, R133, 0x47, RZ ;  /* 0x0000004785867810 */ /* 0x000fe20007ffe0ff */
[----:B------:R-:W-:Y:S01]  /*7110*/  FADD.FTZ R0, -R137, R0 ;  /* 0x0000000089007221 */ /* 0x000fe20000010100 */
[----:B------:R-:W-:Y:S02]  /*7120*/  FMNMX.FTZ R136, R34, R136, !PT ;  /* 0x0000008822887209 */ /* 0x000fe40007810000 */
[----:B------:R-:W-:Y:S01]  /*7130*/  ISETP.GE.AND P0, PT, R134, RZ, PT ;  /* 0x000000ff8600720c */ /* 0x000fe20003f06270 */
[----:B------:R-:W-:Y:S01]  /*7140*/  FMUL.FTZ R0, R0, c[0x0][0x23c] ;  /* 0x00008f0000007a20 */ /* 0x000fe20000410000 */
[----:B------:R-:W-:Y:S02]  /*7150*/  @!P1 IADD3 R135, -R133, -0x48, RZ ;  /* 0xffffffb885879810 */ /* 0x000fe40007ffe1ff */
[----:B------:R-:W-:Y:S02]  /*7160*/  FMNMX.FTZ R136, R35, R136, !PT ;  /* 0x0000008823887209 */ /* 0x000fe40007810000 */
[----:B------:R1:W3:Y:S03]  /*7170*/  I2F R176, R135 ;  /* 0x0000008700b07306 */ /* 0x0002e60000201400 */
[----:B------:R-:W4:Y:S04]  /*7180*/  SHFL.BFLY PT, R175, R136, 0x2, 0x1f ;  /* 0x0c401f0088af7f89 */ /* 0x000f2800000e0000 */
[----:B------:R-:W-:Y:S02]  /*7190*/  @!P0 IADD3 R134, -R133, -0x47, RZ ;  /* 0xffffffb985868810 */ /* 0x000fe40007ffe1ff */
[----:B------:R-:W-:Y:S02]  /*71a0*/  FSETP.NEU.FTZ.AND P0, PT, R137, -INF , PT ;  /* 0xff8000008900780b */ /* 0x000fe40003f1d000 */
[----:B------:R-:W5:Y:S10]  /*71b0*/  I2F R173, R134 ;  /* 0x0000008600ad7306 */ /* 0x000f740000201400 */
[----:B------:R2:W2:Y:S01]  /*71c0*/  MUFU.EX2 R134, R0 ;  /* 0x0000000000867308 */ /* 0x0004a20000000800 */
[----:B-1----:R-:W-:Y:S01]  /*71d0*/  FMNMX.FTZ R135, R29, R139, !PT ;  /* 0x0000008b1d877209 */ /* 0x002fe20007810000 */
[----:B------:R-:W-:Y:S01]  /*71e0*/  FMUL.FTZ R139, R137, c[0x0][0x23c] ;  /* 0x00008f00898b7a20 */ /* 0x000fe20000410000 */
[----:B----4-:R-:W-:Y:S01]  /*71f0*/  FMNMX.FTZ R136, R136, R175, !PT ;  /* 0x000000af88887209 */ /* 0x010fe20007810000 */
[----:B---3--:R-:W-:Y:S02]  /*7200*/  FFMA.FTZ R10, R176, -UR4, R10 ;  /* 0x80000004b00a7c23 */ /* 0x008fe4000801000a */
[----:B------:R-:W1:Y:S01]  /*7210*/  SHFL.BFLY PT, R133, R135, 0x2, 0x1f ;  /* 0x0c401f0087857f89 */ /* 0x000e6200000e0000 */
[----:B------:R-:W-:Y:S05]  /*7220*/  FSEL R139, R139, RZ, P0 ;  /* 0x000000ff8b8b7208 */ /* 0x000fea0000000000 */
[----:B------:R-:W-:Y:S02]  /*7230*/  FFMA.FTZ R16, R16, c[0x0][0x23c], -R139 ;  /* 0x00008f0010107a23 */ /* 0x000fe4000001088b */
[----:B------:R-:W3:Y:S01]  /*7240*/  SHFL.BFLY PT, R175, R136, 0x1, 0x1f ;  /* 0x0c201f0088af7f89 */ /* 0x000ee200000e0000 */
[----:B-----5:R-:W-:Y:S01]  /*7250*/  FFMA.FTZ R11, R173, -UR4, R11 ;  /* 0x80000004ad0b7c23 */ /* 0x020fe2000801000b */
[----:B------:R4:W-:Y:S01]  /*7260*/  MUFU.EX2 R234, R16 ;  /* 0x0000001000ea7308 */ /* 0x0009e20000000800 */
[--C-:B------:R-:W-:Y:S02]  /*7270*/  FFMA.FTZ R17, R17, c[0x0][0x23c], -R139.reuse ;  /* 0x00008f0011117a23 */ /* 0x100fe4000001088b */
[--C-:B------:R-:W-:Y:S02]  /*7280*/  FFMA.FTZ R4, R4, c[0x0][0x23c], -R139.reuse ;  /* 0x00008f0004047a23 */ /* 0x100fe4000001088b */
[----:B------:R-:W-:Y:S01]  /*7290*/  FFMA.FTZ R5, R5, c[0x0][0x23c], -R139 ;  /* 0x00008f0005057a23 */ /* 0x000fe2000001088b */
[----:B--2---:R-:W-:Y:S01]  /*72a0*/  FMNMX.FTZ R0, R10, R138, !PT ;  /* 0x0000008a0a007209 */ /* 0x004fe20007810000 */
[----:B------:R-:W-:Y:S01]  /*72b0*/  LDSM.16.MT88.4 R176, [R209+0xa000] ;  /* 0x00a00000d1b0783b */ /* 0x000fe20000004200 */
[C---:B------:R-:W-:Y:S02]  /*72c0*/  FMUL.FTZ R36, R134.reuse, R36 ;  /* 0x0000002486247220 */ /* 0x040fe40000410000 */
[----:B------:R-:W-:Y:S01]  /*72d0*/  FMNMX.FTZ R0, R11, R0, !PT ;  /* 0x000000000b007209 */ /* 0x000fe20007810000 */
[----:B------:R2:W-:Y:S01]  /*72e0*/  MUFU.EX2 R233, R17 ;  /* 0x0000001100e97308 */ /* 0x0005e20000000800 */
[C---:B------:R-:W-:Y:S01]  /*72f0*/  FMUL.FTZ R37, R134.reuse, R37 ;  /* 0x0000002586257220 */ /* 0x040fe20000410000 */
[----:B-1----:R-:W-:Y:S01]  /*7300*/  FMNMX.FTZ R135, R135, R133, !PT ;  /* 0x0000008587877209 */ /* 0x002fe20007810000 */
[----:B------:R-:W-:Y:S01]  /*7310*/  FMUL.FTZ R48, R134, R48 ;  /* 0x0000003086307220 */ /* 0x000fe20000410000 */
[----:B------:R-:W-:Y:S01]  /*7320*/  FMNMX.FTZ R0, R14, R0, !PT ;  /* 0x000000000e007209 */ /* 0x000fe20007810000 */
[C---:B------:R-:W-:Y:S02]  /*7330*/  FMUL.FTZ R49, R134.reuse, R49 ;  /* 0x0000003186317220 */ /* 0x040fe40000410000 */
[----:B------:R-:W-:Y:S01]  /*7340*/  FMUL.FTZ R52, R134, R52 ;  /* 0x0000003486347220 */ /* 0x000fe20000410000 */
[----:B------:R-:W-:Y:S02]  /*7350*/  FMNMX.FTZ R0, R15, R0, !PT ;  /* 0x000000000f007209 */ /* 0x000fe40007810000 */
[----:B------:R-:W-:Y:S01]  /*7360*/  MUFU.EX2 R232, R4 ;  /* 0x0000000400e87308 */ /* 0x000fe20000000800 */
[----:B---3--:R-:W-:Y:S01]  /*7370*/  FMNMX.FTZ R136, R136, R175, !PT ;  /* 0x000000af88887209 */ /* 0x008fe20007810000 */
[----:B------:R-:W-:Y:S01]  /*7380*/  FMUL.FTZ R53, R134, R53 ;  /* 0x0000003586357220 */ /* 0x000fe20000410000 */
[----:B----4-:R-:W1:Y:S01]  /*7390*/  SHFL.BFLY PT, R16, R135, 0x1, 0x1f ;  /* 0x0c201f0087107f89 */ /* 0x010e6200000e0000 */
[----:B------:R-:W-:Y:S01]  /*73a0*/  FMNMX.FTZ R0, R26, R0, !PT ;  /* 0x000000001a007209 */ /* 0x000fe20007810000 */
[----:B------:R-:W-:Y:S01]  /*73b0*/  FMUL.FTZ R64, R134, R64 ;  /* 0x0000004086407220 */ /* 0x000fe20000410000 */
[C---:B------:R-:W-:Y:S01]  /*73c0*/  FSETP.NEU.FTZ.AND P0, PT, R136.reuse, -INF , PT ;  /* 0xff8000008800780b */ /* 0x040fe20003f1d000 */
[C---:B------:R-:W-:Y:S01]  /*73d0*/  FADD.FTZ R3, -R136.reuse, R3 ;  /* 0x0000000388037221 */ /* 0x040fe20000010100 */
[----:B------:R-:W-:Y:S01]  /*73e0*/  FMNMX.FTZ R0, R27, R0, !PT ;  /* 0x000000001b007209 */ /* 0x000fe20007810000 */
[----:B------:R-:W-:Y:S01]  /*73f0*/  FMUL.FTZ R184, R136, c[0x0][0x23c] ;  /* 0x00008f0088b87a20 */ /* 0x000fe20000410000 */
[----:B------:R-:W-:Y:S01]  /*7400*/  MUFU.EX2 R231, R5 ;  /* 0x0000000500e77308 */ /* 0x000fe20000000800 */
[----:B------:R-:W-:Y:S01]  /*7410*/  FMUL.FTZ R3, R3, c[0x0][0x23c] ;  /* 0x00008f0003037a20 */ /* 0x000fe20000410000 */
[----:B------:R-:W-:Y:S01]  /*7420*/  FMNMX.FTZ R0, R30, R0, !PT ;  /* 0x000000001e007209 */ /* 0x000fe20007810000 */
[----:B------:R-:W-:Y:S01]  /*7430*/  FMUL.FTZ R65, R134, R65 ;  /* 0x0000004186417220 */ /* 0x000fe20000410000 */
[----:B------:R-:W-:Y:S01]  /*7440*/  FSEL R184, R184, RZ, P0 ;  /* 0x000000ffb8b87208 */ /* 0x000fe20000000000 */
[C---:B------:R-:W-:Y:S01]  /*7450*/  FMUL.FTZ R68, R134.reuse, R68 ;  /* 0x0000004486447220 */ /* 0x040fe20000410000 */
[----:B------:R-:W-:Y:S01]  /*7460*/  FMNMX.FTZ R0, R31, R0, !PT ;  /* 0x000000001f007209 */ /* 0x000fe20007810000 */
[----:B------:R-:W-:Y:S02]  /*7470*/  FMUL.FTZ R69, R134, R69 ;  /* 0x0000004586457220 */ /* 0x000fe40000410000 */
[--C-:B------:R-:W-:Y:S01]  /*7480*/  FFMA.FTZ R18, R18, c[0x0][0x23c], -R184.reuse ;  /* 0x00008f0012127a23 */ /* 0x100fe200000108b8 */
[----:B------:R3:W4:Y:S01]  /*7490*/  MUFU.EX2 R133, R3 ;  /* 0x0000000300857308 */ /* 0x0007220000000800 */
[----:B------:R-:W-:Y:S02]  /*74a0*/  FFMA.FTZ R6, R6, c[0x0][0x23c], -R184 ;  /* 0x00008f0006067a23 */ /* 0x000fe400000108b8 */
[C---:B------:R-:W-:Y:S02]  /*74b0*/  FMUL.FTZ R80, R134.reuse, R80 ;  /* 0x0000005086507220 */ /* 0x040fe40000410000 */
[C---:B------:R-:W-:Y:S01]  /*74c0*/  FMUL.FTZ R81, R134.reuse, R81 ;  /* 0x0000005186517220 */ /* 0x040fe20000410000 */
[----:B-1----:R-:W-:Y:S01]  /*74d0*/  FMNMX.FTZ R135, R135, R16, !PT ;  /* 0x0000001087877209 */ /* 0x002fe20007810000 */
[----:B------:R-:W-:Y:S01]  /*74e0*/  FMUL.FTZ R84, R134, R84 ;  /* 0x0000005486547220 */ /* 0x000fe20000410000 */
[----:B------:R-:W-:Y:S02]  /*74f0*/  LOP3.LUT R16, R243, UR27, R236, 0x96, !PT ;  /* 0x0000001bf3107c12 */ /* 0x000fe4000f8e96ec */
[----:B------:R1:W-:Y:S01]  /*7500*/  MUFU.EX2 R230, R18 ;  /* 0x0000001200e67308 */ /* 0x0003e20000000800 */
[C---:B------:R-:W-:Y:S01]  /*7510*/  FSETP.NEU.FTZ.AND P0, PT, R135.reuse, -INF , PT ;  /* 0xff8000008700780b */ /* 0x040fe20003f1d000 */
[C---:B------:R-:W-:Y:S02]  /*7520*/  FADD.FTZ R2, -R135.reuse, R132 ;  /* 0x0000008487027221 */ /* 0x040fe40000010100 */
[----:B--2---:R-:W-:Y:S04]  /*7530*/  IMAD.WIDE.U32 R16, R16, -0x326172a9, RZ ;  /* 0xcd9e8d5710107825 */ /* 0x004fe800078e00ff */
[----:B------:R-:W-:Y:S02]  /*7540*/  FMUL.FTZ R2, R2, c[0x0][0x23c] ;  /* 0x00008f0002027a20 */ /* 0x000fe40000410000 */
[----:B------:R-:W-:Y:S01]  /*7550*/  MUFU.EX2 R228, R6 ;  /* 0x0000000600e47308 */ /* 0x000fe20000000800 */
[----:B------:R-:W-:Y:S02]  /*7560*/  FMUL.FTZ R185, R135, c[0x0][0x23c] ;  /* 0x00008f0087b97a20 */ /* 0x000fe40000410000 */
[----:B------:R-:W-:Y:S01]  /*7570*/  FMUL.FTZ R85, R134, R85 ;  /* 0x0000005586557220 */ /* 0x000fe20000410000 */
[----:B---3--:R-:W2:Y:S01]  /*7580*/  SHFL.BFLY PT, R3, R0, 0x2, 0x1f ;  /* 0x0c401f0000037f89 */ /* 0x008ea200000e0000 */
[----:B----4-:R-:W-:Y:S01]  /*7590*/  FMUL.FTZ R38, R133, R38 ;  /* 0x0000002685267220 */ /* 0x010fe20000410000 */
[----:B------:R-:W-:Y:S01]  /*75a0*/  FSEL R185, R185, RZ, P0 ;  /* 0x000000ffb9b97208 */ /* 0x000fe20000000000 */
[C---:B------:R-:W-:Y:S02]  /*75b0*/  FMUL.FTZ R39, R133.reuse, R39 ;  /* 0x0000002785277220 */ /* 0x040fe40000410000 */
[----:B------:R-:W-:Y:S01]  /*75c0*/  FMUL.FTZ R50, R133, R50 ;  /* 0x0000003285327220 */ /* 0x000fe20000410000 */
[----:B------:R3:W4:Y:S01]  /*75d0*/  MUFU.EX2 R132, R2 ;  /* 0x0000000200847308 */ /* 0x0007220000000800 */
[--C-:B------:R-:W-:Y:S02]  /*75e0*/  FFMA.FTZ R8, R8, c[0x0][0x23c], -R185.reuse ;  /* 0x00008f0008087a23 */ /* 0x100fe400000108b9 */
[--C-:B------:R-:W-:Y:S01]  /*75f0*/  FFMA.FTZ R12, R12, c[0x0][0x23c], -R185.reuse ;  /* 0x00008f000c0c7a23 */ /* 0x100fe200000108b9 */
[----:B-1----:R-:W-:Y:S01]  /*7600*/  LOP3.LUT R18, R245, UR27, R236, 0x96, !PT ;  /* 0x0000001bf5127c12 */ /* 0x002fe2000f8e96ec */
[--C-:B------:R-:W-:Y:S02]  /*7610*/  FFMA.FTZ R13, R13, c[0x0][0x23c], -R185.reuse ;  /* 0x00008f000d0d7a23 */ /* 0x100fe400000108b9 */
[C---:B------:R-:W-:Y:S02]  /*7620*/  FMUL.FTZ R51, R133.reuse, R51 ;  /* 0x0000003385337220 */ /* 0x040fe40000410000 */
[C---:B------:R-:W-:Y:S01]  /*7630*/  FMUL.FTZ R54, R133.reuse, R54 ;  /* 0x0000003685367220 */ /* 0x040fe20000410000 */
[----:B------:R-:W-:Y:S01]  /*7640*/  MUFU.EX2 R226, R8 ;  /* 0x0000000800e27308 */ /* 0x000fe20000000800 */
[C---:B------:R-:W-:Y:S02]  /*7650*/  FMUL.FTZ R55, R133.reuse, R55 ;  /* 0x0000003785377220 */ /* 0x040fe40000410000 */
[C---:B------:R-:W-:Y:S02]  /*7660*/  FMUL.FTZ R66, R133.reuse, R66 ;  /* 0x0000004285427220 */ /* 0x040fe40000410000 */
[C---:B------:R-:W-:Y:S02]  /*7670*/  FMUL.FTZ R67, R133.reuse, R67 ;  /* 0x0000004385437220 */ /* 0x040fe40000410000 */
[C---:B------:R-:W-:Y:S01]  /*7680*/  FMUL.FTZ R70, R133.reuse, R70 ;  /* 0x0000004685467220 */ /* 0x040fe20000410000 */
[----:B--2---:R-:W-:Y:S01]  /*7690*/  FMNMX.FTZ R0, R0, R3, !PT ;  /* 0x0000000300007209 */ /* 0x004fe20007810000 */
[C---:B------:R-:W-:Y:S01]  /*76a0*/  FMUL.FTZ R71, R133.reuse, R71 ;  /* 0x0000004785477220 */ /* 0x040fe20000410000 */
[----:B------:R-:W-:Y:S01]  /*76b0*/  MUFU.EX2 R206, R12 ;  /* 0x0000000c00ce7308 */ /* 0x000fe20000000800 */
[C---:B------:R-:W-:Y:S02]  /*76c0*/  FMUL.FTZ R82, R133.reuse, R82 ;  /* 0x0000005285527220 */ /* 0x040fe40000410000 */
[----:B------:R-:W-:Y:S01]  /*76d0*/  FMUL.FTZ R83, R133, R83 ;  /* 0x0000005385537220 */ /* 0x000fe20000410000 */
[----:B---3--:R-:W-:Y:S01]  /*76e0*/  MOV R2, UR19 ;  /* 0x0000001300027c02 */ /* 0x008fe20008000f00 */
[C---:B----4-:R-:W-:Y:S02]  /*76f0*/  FMUL.FTZ R40, R132.reuse, R40 ;  /* 0x0000002884287220 */ /* 0x050fe40000410000 */
[C---:B------:R-:W-:Y:S01]  /*7700*/  FMUL.FTZ R41, R132.reuse, R41 ;  /* 0x0000002984297220 */ /* 0x040fe20000410000 */
[----:B------:R-:W-:Y:S01]  /*7710*/  LOP3.LUT R2, R237, UR8, R2, 0x96, !PT ;  /* 0x00000008ed027c12 */ /* 0x000fe2000f8e9602 */
[C---:B------:R-:W-:Y:S01]  /*7720*/  FMUL.FTZ R44, R132.reuse, R44 ;  /* 0x0000002c842c7220 */ /* 0x040fe20000410000 */
[----:B------:R-:W1:Y:S01]  /*7730*/  MUFU.EX2 R205, R13 ;  /* 0x0000000d00cd7308 */ /* 0x000e620000000800 */
[----:B------:R-:W-:Y:S01]  /*7740*/  FMUL.FTZ R45, R132, R45 ;  /* 0x0000002d842d7220 */ /* 0x000fe20000410000 */
[----:B------:R-:W-:Y:S01]  /*7750*/  UIADD3 UR8, UR8, -0x1, URZ ;  /* 0xffffffff08087890 */ /* 0x000fe2000fffe03f */
[----:B------:R-:W-:Y:S04]  /*7760*/  IMAD.WIDE.U32 R174, R2, -0x326172a9, RZ ;  /* 0xcd9e8d5702ae7825 */ /* 0x000fe800078e00ff */
[----:B------:R-:W-:Y:S01]  /*7770*/  FFMA.FTZ R2, R19, c[0x0][0x23c], -R184 ;  /* 0x00008f0013027a23 */ /* 0x000fe200000108b8 */
[C---:B------:R-:W-:Y:S01]  /*7780*/  LOP3.LUT R3, R175.reuse, UR28, R250, 0x96, !PT ;  /* 0x0000001caf037c12 */ /* 0x040fe2000f8e96fa */
[----:B------:R-:W-:Y:S01]  /*7790*/  IMAD.WIDE.U32 R18, R18, -0x326172a9, RZ ;  /* 0xcd9e8d5712127825 */ /* 0x000fe200078e00ff */
[----:B------:R-:W-:Y:S01]  /*77a0*/  LOP3.LUT R4, R175, UR28, R186, 0x96, !PT ;  /* 0x0000001caf047c12 */ /* 0x000fe2000f8e96ba */
[----:B------:R2:W3:Y:S01]  /*77b0*/  MUFU.EX2 R229, R2 ;  /* 0x0000000200e57308 */ /* 0x0004e20000000800 */
[--C-:B------:R-:W-:Y:S01]  /*77c0*/  LOP3.LUT R6, R17, UR26, R174.reuse, 0x96, !PT ;  /* 0x0000001a11067c12 */ /* 0x100fe2000f8e96ae */
[----:B------:R-:W-:Y:S01]  /*77d0*/  FMUL.FTZ R56, R132, R56 ;  /* 0x0000003884387220 */ /* 0x000fe20000410000 */
[----:B------:R-:W-:Y:S01]  /*77e0*/  LOP3.LUT R172, R19, UR26, R174, 0x96, !PT ;  /* 0x0000001a13ac7c12 */ /* 0x000fe2000f8e96ae */
[----:B------:R-:W-:Y:S04]  /*77f0*/  IMAD.WIDE.U32 R174, R3, -0x2daee0ad, RZ ;  /* 0xd2511f5303ae7825 */ /* 0x000fe800078e00ff */
[----:B------:R-:W-:Y:S01]  /*7800*/  FFMA.FTZ R3, R7, c[0x0][0x23c], -R184 ;  /* 0x00008f0007037a23 */ /* 0x000fe200000108b8 */
[----:B------:R-:W-:Y:S01]  /*7810*/  LOP3.LUT R17, R175, UR25, R242, 0x96, !PT ;  /* 0x00000019af117c12 */ /* 0x000fe2000f8e96f2 */
[----:B------:R-:W-:Y:S02]  /*7820*/  IMAD.WIDE.U32 R4, R4, -0x2daee0ad, RZ ;  /* 0xd2511f5304047825 */ /* 0x000fe400078e00ff */
[----:B------:R4:W5:Y:S01]  /*7830*/  MUFU.EX2 R227, R3 ;  /* 0x0000000300e37308 */ /* 0x0009620000000800 */
[----:B-1----:R-:W-:Y:S01]  /*7840*/  F2FP.BF16.PACK_AB R182, R205, R206 ;  /* 0x000000cecdb6723e */ /* 0x002fe200000010ff */
[----:B------:R-:W-:Y:S01]  /*7850*/  IMAD.WIDE.U32 R172, R172, -0x2daee0ad, RZ ;  /* 0xd2511f53acac7825 */ /* 0x000fe200078e00ff */
[----:B------:R-:W-:Y:S03]  /*7860*/  LOP3.LUT R5, R5, UR25, R244, 0x96, !PT ;  /* 0x0000001905057c12 */ /* 0x000fe6000f8e96f4 */
[----:B------:R-:W-:Y:S01]  /*7870*/  IMAD.WIDE.U32 R6, R6, -0x2daee0ad, RZ ;  /* 0xd2511f5306067825 */ /* 0x000fe200078e00ff */
[----:B------:R-:W-:Y:S03]  /*7880*/  LOP3.LUT R19, R173, UR23, R4, 0x96, !PT ;  /* 0x00000017ad137c12 */ /* 0x000fe6000f8e9604 */
[----:B------:R-:W-:Y:S01]  /*7890*/  IMAD.WIDE.U32 R4, R5, -0x326172a9, RZ ;  /* 0xcd9e8d5705047825 */ /* 0x000fe200078e00ff */
[----:B--2---:R-:W1:Y:S01]  /*78a0*/  SHFL.BFLY PT, R2, R0, 0x1, 0x1f ;  /* 0x0c201f0000027f89 */ /* 0x004e6200000e0000 */
[----:B---3--:R-:W-:Y:S02]  /*78b0*/  F2FP.BF16.PACK_AB R175, R229, R230 ;  /* 0x000000e6e5af723e */ /* 0x008fe400000010ff */
[----:B------:R-:W-:Y:S01]  /*78c0*/  IMAD.WIDE.U32 R190, R19, -0x326172a9, RZ ;  /* 0xcd9e8d5713be7825 */ /* 0x000fe200078e00ff */
[----:B------:R-:W-:Y:S03]  /*78d0*/  LOP3.LUT R5, R5, UR24, R18, 0x96, !PT ;  /* 0x0000001805057c12 */ /* 0x000fe6000f8e9612 */
[----:B------:R-:W-:Y:S04]  /*78e0*/  IMAD.WIDE.U32 R18, R17, -0x326172a9, RZ ;  /* 0xcd9e8d5711127825 */ /* 0x000fe800078e00ff */
[C---:B------:R-:W-:Y:S01]  /*78f0*/  FMUL.FTZ R13, R132.reuse, R149 ;  /* 0x00000095840d7220 */ /* 0x040fe20000410000 */
[----:B------:R-:W-:Y:S01]  /*7900*/  LOP3.LUT R8, R19, UR24, R16, 0x96, !PT ;  /* 0x0000001813087c12 */ /* 0x000fe2000f8e9610 */
[----:B------:R-:W-:Y:S01]  /*7910*/  FMUL.FTZ R19, R133, R155 ;  /* 0x0000009b85137220 */ /* 0x000fe20000410000 */
[----:B----4-:R-:W-:Y:S01]  /*7920*/  LOP3.LUT R3, R7, UR23, R174, 0x96, !PT ;  /* 0x0000001707037c12 */ /* 0x010fe2000f8e96ae */
[C---:B------:R-:W-:Y:S01]  /*7930*/  FMUL.FTZ R57, R132.reuse, R57 ;  /* 0x0000003984397220 */ /* 0x040fe20000410000 */
[----:B-----5:R-:W-:Y:S01]  /*7940*/  F2FP.BF16.PACK_AB R173, R227, R228 ;  /* 0x000000e4e3ad723e */ /* 0x020fe200000010ff */
[----:B------:R-:W-:Y:S02]  /*7950*/  FMUL.FTZ R60, R132, R60 ;  /* 0x0000003c843c7220 */ /* 0x000fe40000410000 */
[----:B------:R-:W-:Y:S01]  /*7960*/  IMAD.WIDE.U32 R194, R3, -0x326172a9, RZ ;  /* 0xcd9e8d5703c27825 */ /* 0x000fe200078e00ff */
[----:B------:R-:W-:Y:S03]  /*7970*/  LOP3.LUT R3, R191, UR21, R4, 0x96, !PT ;  /* 0x00000015bf037c12 */ /* 0x000fe6000f8e9604 */
[----:B------:R-:W-:Y:S01]  /*7980*/  IMAD.WIDE.U32 R4, R5, -0x2daee0ad, RZ ;  /* 0xd2511f5305047825 */ /* 0x000fe200078e00ff */
[----:B------:R-:W-:Y:S02]  /*7990*/  LOP3.LUT R7, R195, UR21, R18, 0x96, !PT ;  /* 0x00000015c3077c12 */ /* 0x000fe4000f8e9612 */
[----:B-1----:R-:W-:Y:S01]  /*79a0*/  FMNMX.FTZ R2, R0, R2, !PT ;  /* 0x0000000200027209 */ /* 0x002fe20007810000 */
[----:B------:R-:W-:Y:S01]  /*79b0*/  FFMA.FTZ R0, R9, c[0x0][0x23c], -R185 ;  /* 0x00008f0009007a23 */ /* 0x000fe200000108b9 */
[----:B------:R-:W-:Y:S01]  /*79c0*/  LOP3.LUT R5, R5, UR14, R172, 0x96, !PT ;  /* 0x0000000e05057c12 */ /* 0x000fe2000f8e96ac */
[----:B------:R-:W-:Y:S01]  /*79d0*/  IMAD.WIDE.U32 R198, R7, -0x2daee0ad, RZ ;  /* 0xd2511f5307c67825 */ /* 0x000fe200078e00ff */
[C---:B------:R-:W-:Y:S01]  /*79e0*/  FSETP.NEU.FTZ.AND P0, PT, R2.reuse, -INF , PT ;  /* 0xff8000000200780b */ /* 0x040fe20003f1d000 */
[----:B------:R1:W-:Y:S01]  /*79f0*/  MUFU.EX2 R225, R0 ;  /* 0x0000000000e17308 */ /* 0x0003e20000000800 */
[----:B------:R-:W-:Y:S01]  /*7a00*/  F2FP.BF16.PACK_AB R172, R231, R232 ;  /* 0x000000e8e7ac723e */ /* 0x000fe200000010ff */
[----:B------:R-:W-:Y:S02]  /*7a10*/  FMUL.FTZ R186, R2, c[0x0][0x23c] ;  /* 0x00008f0002ba7a20 */ /* 0x000fe40000410000 */
[----:B------:R-:W-:Y:S03]  /*7a20*/  IMAD.WIDE.U32 R192, R3, -0x2daee0ad, RZ ;  /* 0xd2511f5303c07825 */ /* 0x000fe600078e00ff */
[----:B------:R-:W-:Y:S01]  /*7a30*/  FSEL R186, R186, RZ, P0 ;  /* 0x000000ffbaba7208 */ /* 0x000fe20000000000 */
[----:B------:R-:W-:Y:S01]  /*7a40*/  IMAD.WIDE.U32 R8, R8, -0x2daee0ad, RZ ;  /* 0xd2511f5308087825 */ /* 0x000fe200078e00ff */
[----:B------:R-:W-:Y:S03]  /*7a50*/  LOP3.LUT R7, R193, UR5, R4, 0x96, !PT ;  /* 0x00000005c1077c12 */ /* 0x000fe6000f8e9604 */
[----:B------:R-:W-:Y:S01]  /*7a60*/  FFMA.FTZ R10, R10, c[0x0][0x23c], -R186 ;  /* 0x00008f000a0a7a23 */ /* 0x000fe200000108ba */
[----:B------:R-:W-:Y:S01]  /*7a70*/  LOP3.LUT R4, R199, UR5, R8, 0x96, !PT ;  /* 0x00000005c7047c12 */ /* 0x000fe2000f8e9608 */
[----:B------:R-:W-:Y:S01]  /*7a80*/  FFMA.FTZ R11, R11, c[0x0][0x23c], -R186 ;  /* 0x00008f000b0b7a23 */ /* 0x000fe200000108ba */
[----:B------:R-:W-:Y:S01]  /*7a90*/  LOP3.LUT R8, R9, UR14, R6, 0x96, !PT ;  /* 0x0000000e09087c12 */ /* 0x000fe2000f8e9606 */
[----:B------:R2:W-:Y:S01]  /*7aa0*/  MUFU.EX2 R224, R10 ;  /* 0x0000000a00e07308 */ /* 0x0005e20000000800 */
[----:B------:R-:W-:Y:S04]  /*7ab0*/  IMAD.WIDE.U32 R188, R5, -0x326172a9, RZ ;  /* 0xcd9e8d5705bc7825 */ /* 0x000fe800078e00ff */
[----:B------:R-:W-:Y:S04]  /*7ac0*/  IMAD.WIDE.U32 R4, R4, -0x326172a9, RZ ;  /* 0xcd9e8d5704047825 */ /* 0x000fe800078e00ff */
[----:B------:R-:W-:Y:S01]  /*7ad0*/  IMAD.WIDE.U32 R202, R8, -0x326172a9, RZ ;  /* 0xcd9e8d5708ca7825 */ /* 0x000fe200078e00ff */
[----:B------:R3:W4:Y:S01]  /*7ae0*/  MUFU.EX2 R207, R11 ;  /* 0x0000000b00cf7308 */ /* 0x0007220000000800 */
[C---:B------:R-:W-:Y:S02]  /*7af0*/  LOP3.LUT R3, R4.reuse, 0xffff, RZ, 0xc0, !PT ;  /* 0x0000ffff04037812 */ /* 0x040fe400078ec0ff */
[----:B------:R-:W-:Y:S01]  /*7b00*/  IMAD.WIDE.U32 R6, R7, -0x326172a9, RZ ;  /* 0xcd9e8d5707067825 */ /* 0x000fe200078e00ff */
[----:B------:R-:W-:Y:S02]  /*7b10*/  LOP3.LUT R8, R4, 0xff, RZ, 0xc0, !PT ;  /* 0x000000ff04087812 */ /* 0x000fe400078ec0ff */
[----:B-1----:R-:W-:Y:S01]  /*7b20*/  LOP3.LUT R0, R5, UR30, R202, 0x96, !PT ;  /* 0x0000001e05007c12 */ /* 0x002fe2000f8e96ca */
[--C-:B------:R-:W-:Y:S01]  /*7b30*/  FFMA.FTZ R14, R14, c[0x0][0x23c], -R186.reuse ;  /* 0x00008f000e0e7a23 */ /* 0x100fe200000108ba */
[----:B------:R-:W-:Y:S01]  /*7b40*/  LOP3.LUT R17, R6, 0xff, RZ, 0xc0, !PT ;  /* 0x000000ff06117812 */ /* 0x000fe200078ec0ff */
[----:B------:R-:W-:Y:S01]  /*7b50*/  FFMA.FTZ R15, R15, c[0x0][0x23c], -R186 ;  /* 0x00008f000f0f7a23 */ /* 0x000fe200000108ba */
[--C-:B------:R-:W-:Y:S01]  /*7b60*/  SHF.R.U32.HI R16, RZ, 0x18, R6.reuse ;  /* 0x00000018ff107819 */ /* 0x100fe20000011606 */
[----:B------:R-:W-:Y:S01]  /*7b70*/  MUFU.EX2 R204, R14 ;  /* 0x0000000e00cc7308 */ /* 0x000fe20000000800 */
[----:B------:R-:W-:Y:S01]  /*7b80*/  SHF.R.U32.HI R3, RZ, 0x8, R3 ;  /* 0x00000008ff037819 */ /* 0x000fe20000011603 */
[----:B------:R-:W-:Y:S01]  /*7b90*/  FMUL.FTZ R18, R133, R154 ;  /* 0x0000009a85127220 */ /* 0x000fe20000410000 */
[----:B--2---:R-:W-:Y:S01]  /*7ba0*/  SHF.R.U32.HI R10, RZ, 0x10, R6 ;  /* 0x00000010ff0a7819 */ /* 0x004fe20000011606 */
[----:B------:R-:W-:Y:S01]  /*7bb0*/  FMUL.FTZ R61, R132, R61 ;  /* 0x0000003d843d7220 */ /* 0x000fe20000410000 */
[----:B------:R-:W-:Y:S01]  /*7bc0*/  LOP3.LUT R9, R6, 0xffff, RZ, 0xc0, !PT ;  /* 0x0000ffff06097812 */ /* 0x000fe200078ec0ff */
[C---:B------:R-:W-:Y:S01]  /*7bd0*/  FMUL.FTZ R72, R132.reuse, R72 ;  /* 0x0000004884487220 */ /* 0x040fe20000410000 */
[----:B------:R-:W-:Y:S01]  /*7be0*/  LOP3.LUT R6, R7, UR30, R188, 0x96, !PT ;  /* 0x0000001e07067c12 */ /* 0x000fe2000f8e96bc */
[----:B------:R-:W-:Y:S01]  /*7bf0*/  FMUL.FTZ R73, R132, R73 ;  /* 0x0000004984497220 */ /* 0x000fe20000410000 */
[----:B------:R-:W-:Y:S01]  /*7c00*/  PRMT R12, R8, 0x5410, R3 ;  /* 0x00005410080c7816 */ /* 0x000fe20000000003 */
[----:B------:R-:W1:Y:S01]  /*7c10*/  MUFU.EX2 R202, R15 ;  /* 0x0000000f00ca7308 */ /* 0x000e620000000800 */
[--C-:B------:R-:W-:Y:S01]  /*7c20*/  SHF.R.U32.HI R7, RZ, 0x10, R4.reuse ;  /* 0x00000010ff077819 */ /* 0x100fe20000011604 */
[C---:B------:R-:W-:Y:S01]  /*7c30*/  FMUL.FTZ R76, R132.reuse, R76 ;  /* 0x0000004c844c7220 */ /* 0x040fe20000410000 */
[----:B---3--:R-:W-:Y:S01]  /*7c40*/  SHF.R.U32.HI R11, RZ, 0x18, R4 ;  /* 0x00000018ff0b7819 */ /* 0x008fe20000011604 */
[----:B------:R-:W-:Y:S01]  /*7c50*/  FMUL.FTZ R77, R132, R77 ;  /* 0x0000004d844d7220 */ /* 0x000fe20000410000 */
[----:B------:R-:W-:Y:S01]  /*7c60*/  SHF.R.U32.HI R9, RZ, 0x8, R9 ;  /* 0x00000008ff097819 */ /* 0x000fe20000011609 */
[C---:B------:R-:W-:Y:S01]  /*7c70*/  FMUL.FTZ R86, R133.reuse, R86 ;  /* 0x0000005685567220 */ /* 0x040fe20000410000 */
[----:B------:R-:W-:Y:S01]  /*7c80*/  LOP3.LUT R5, R10, 0xff, RZ, 0xc0, !PT ;  /* 0x000000ff0a057812 */ /* 0x000fe200078ec0ff */
[----:B------:R-:W-:Y:S01]  /*7c90*/  FMUL.FTZ R87, R133, R87 ;  /* 0x0000005785577220 */ /* 0x000fe20000410000 */
[----:B------:R-:W-:Y:S01]  /*7ca0*/  LOP3.LUT R4, R6, 0xffff, RZ, 0xc0, !PT ;  /* 0x0000ffff06047812 */ /* 0x000fe200078ec0ff */
[----:B------:R-:W-:Y:S01]  /*7cb0*/  FMUL.FTZ R88, R132, R88 ;  /* 0x0000005884587220 */ /* 0x000fe20000410000 */
[----:B------:R-:W-:Y:S01]  /*7cc0*/  LOP3.LUT R3, R0, 0xffff, RZ, 0xc0, !PT ;  /* 0x0000ffff00037812 */ /* 0x000fe200078ec0ff */
[----:B------:R-:W-:Y:S01]  /*7cd0*/  FMUL.FTZ R89, R132, R89 ;  /* 0x0000005984597220 */ /* 0x000fe20000410000 */
[----:B------:R-:W-:Y:S01]  /*7ce0*/  PRMT R17, R17, 0x5410, R9 ;  /* 0x0000541011117816 */ /* 0x000fe20000000009 */
[--C-:B------:R-:W-:Y:S01]  /*7cf0*/  FFMA.FTZ R32, R32, c[0x0][0x23c], -R139.reuse ;  /* 0x00008f0020207a23 */ /* 0x100fe2000001088b */
[----:B------:R-:W-:Y:S01]  /*7d00*/  PRMT R16, R5, 0x5410, R16 ;  /* 0x0000541005107816 */ /* 0x000fe20000000010 */
[----:B------:R-:W-:Y:S01]  /*7d10*/  FFMA.FTZ R33, R33, c[0x0][0x23c], -R139 ;  /* 0x00008f0021217a23 */ /* 0x000fe2000001088b */
[----:B------:R-:W-:Y:S01]  /*7d20*/  LOP3.LUT R9, R7, 0xff, RZ, 0xc0, !PT ;  /* 0x000000ff07097812 */ /* 0x000fe200078ec0ff */
[--C-:B------:R-:W-:Y:S01]  /*7d30*/  HSET2.LE.AND R174, R17, R241.reuse, PT ;  /* 0x000000f111ae7233 */ /* 0x100fe20003803000 */
[----:B------:R-:W-:Y:S01]  /*7d40*/  LOP3.LUT R10, R6, 0xff, RZ, 0xc0, !PT ;  /* 0x000000ff060a7812 */ /* 0x000fe200078ec0ff */
[----:B------:R-:W-:Y:S01]  /*7d50*/  FMUL.FTZ R17, R134, R153 ;  /* 0x0000009986117220 */ /* 0x000fe20000410000 */
[----:B------:R-:W-:Y:S01]  /*7d60*/  LOP3.LUT R7, R0, 0xff, RZ, 0xc0, !PT ;  /* 0x000000ff00077812 */ /* 0x000fe200078ec0ff */
[C---:B------:R-:W-:Y:S01]  /*7d70*/  FMUL.FTZ R92, R132.reuse, R92 ;  /* 0x0000005c845c7220 */ /* 0x040fe20000410000 */
[----:B------:R-:W-:Y:S01]  /*7d80*/  SHF.R.U32.HI R3, RZ, 0x8, R3 ;  /* 0x00000008ff037819 */ /* 0x000fe20000011603 */
[----:B------:R-:W-:Y:S01]  /*7d90*/  FMUL.FTZ R93, R132, R93 ;  /* 0x0000005d845d7220 */ /* 0x000fe20000410000 */
[--C-:B------:R-:W-:Y:S01]  /*7da0*/  SHF.R.U32.HI R5, RZ, 0x10, R6.reuse ;  /* 0x00000010ff057819 */ /* 0x100fe20000011606 */
[C---:B------:R-:W-:Y:S01]  /*7db0*/  FMUL.FTZ R96, R134.reuse, R96 ;  /* 0x0000006086607220 */ /* 0x040fe20000410000 */
[----:B------:R-:W-:Y:S01]  /*7dc0*/  SHF.R.U32.HI R8, RZ, 0x18, R6 ;  /* 0x00000018ff087819 */ /* 0x000fe20000011606 */
[----:B------:R-:W-:Y:S01]  /*7dd0*/  FMUL.FTZ R97, R134, R97 ;  /* 0x0000006186617220 */ /* 0x000fe20000410000 */
[----:B------:R-:W-:Y:S01]  /*7de0*/  SHF.R.U32.HI R6, RZ, 0x8, R4 ;  /* 0x00000008ff067819 */ /* 0x000fe20000011604 */
[----:B------:R-:W-:Y:S01]  /*7df0*/  FMUL.FTZ R98, R133, R98 ;  /* 0x0000006285627220 */ /* 0x000fe20000410000 */
[----:B------:R-:W-:Y:S01]  /*7e00*/  PRMT R7, R7, 0x5410, R3 ;  /* 0x0000541007077816 */ /* 0x000fe20000000003 */
[----:B------:R-:W-:Y:S01]  /*7e10*/  FMUL.FTZ R99, R133, R99 ;  /* 0x0000006385637220 */ /* 0x000fe20000410000 */
[----:B------:R-:W-:Y:S01]  /*7e20*/  PRMT R10, R10, 0x5410, R6 ;  /* 0x000054100a0a7816 */ /* 0x000fe20000000006 */
[----:B------:R-:W-:Y:S01]  /*7e30*/  FFMA.FTZ R34, R34, c[0x0][0x23c], -R184 ;  /* 0x00008f0022227a23 */ /* 0x000fe200000108b8 */
[--C-:B------:R-:W-:Y:S01]  /*7e40*/  SHF.R.U32.HI R3, RZ, 0x10, R0.reuse ;  /* 0x00000010ff037819 */ /* 0x100fe20000011600 */
[--C-:B------:R-:W-:Y:S01]  /*7e50*/  HSET2.LE.AND R180, R7, R241.reuse, PT ;  /* 0x000000f107b47233 */ /* 0x100fe20003803000 */
[----:B------:R-:W-:Y:S01]  /*7e60*/  SHF.R.U32.HI R6, RZ, 0x18, R0 ;  /* 0x00000018ff067819 */ /* 0x000fe20000011600 */
[----:B------:R-:W-:Y:S01]  /*7e70*/  FADD.FTZ R0, -R2, R138 ;  /* 0x0000008a02007221 */ /* 0x000fe20000010100 */
[----:B------:R-:W-:Y:S01]  /*7e80*/  LOP3.LUT R4, R5, 0xff, RZ, 0xc0, !PT ;  /* 0x000000ff05047812 */ /* 0x000fe200078ec0ff */
[----:B------:R-:W-:Y:S01]  /*7e90*/  FMUL.FTZ R7, R133, R143 ;  /* 0x0000008f85077220 */ /* 0x000fe20000410000 */
[----:B------:R-:W-:Y:S01]  /*7ea0*/  LOP3.LUT R5, R3, 0xff, RZ, 0xc0, !PT ;  /* 0x000000ff03057812 */ /* 0x000fe200078ec0ff */
[----:B------:R-:W-:Y:S01]  /*7eb0*/  FMUL.FTZ R0, R0, c[0x0][0x23c] ;  /* 0x00008f0000007a20 */ /* 0x000fe20000410000 */
[----:B------:R-:W-:Y:S01]  /*7ec0*/  PRMT R8, R4, 0x5410, R8 ;  /* 0x0000541004087816 */ /* 0x000fe20000000008 */
[--C-:B------:R-:W-:Y:S01]  /*7ed0*/  HSET2.LE.AND R4, R10, R241.reuse, PT ;  /* 0x000000f10a047233 */ /* 0x100fe20003803000 */
[----:B------:R-:W-:Y:S01]  /*7ee0*/  PRMT R5, R5, 0x5410, R6 ;  /* 0x0000541005057816 */ /* 0x000fe20000000006 */
[----:B------:R-:W-:Y:S01]  /*7ef0*/  FFMA.FTZ R35, R35, c[0x0][0x23c], -R184 ;  /* 0x00008f0023237a23 */ /* 0x000fe200000108b8 */
[----:B------:R-:W-:Y:S01]  /*7f00*/  F2FP.BF16.PACK_AB R3, R233, R234 ;  /* 0x000000eae903723e */ /* 0x000fe200000010ff */
[----:B------:R-:W2:Y:S01]  /*7f10*/  MUFU.EX2 R0, R0 ;  /* 0x0000000000007308 */ /* 0x000ea20000000800 */
[----:B------:R-:W-:Y:S01]  /*7f20*/  LOP3.LUT R172, R4, R172, RZ, 0xc0, !PT ;  /* 0x000000ac04ac7212 */ /* 0x000fe200078ec0ff */
[--C-:B------:R-:W-:Y:S01]  /*7f30*/  HSET2.LE.AND R4, R8, R241.reuse, PT ;  /* 0x000000f108047233 */ /* 0x100fe20003803000 */
[----:B----4-:R-:W-:Y:S01]  /*7f40*/  F2FP.BF16.PACK_AB R6, R207, R224 ;  /* 0x000000e0cf06723e */ /* 0x010fe200000010ff */
[--C-:B------:R-:W-:Y:S01]  /*7f50*/  HSET2.LE.AND R181, R5, R241.reuse, PT ;  /* 0x000000f105b57233 */ /* 0x100fe20003803000 */
[----:B------:R-:W-:Y:S01]  /*7f60*/  F2FP.BF16.PACK_AB R5, R225, R226 ;  /* 0x000000e2e105723e */ /* 0x000fe200000010ff */
[----:B------:R-:W-:Y:S01]  /*7f70*/  FMUL.FTZ R100, R134, R100 ;  /* 0x0000006486647220 */ /* 0x000fe20000410000 */
[----:B------:R-:W-:Y:S01]  /*7f80*/  LOP3.LUT R174, R174, R3, RZ, 0xc0, !PT ;  /* 0x00000003aeae7212 */ /* 0x000fe200078ec0ff */
[--C-:B------:R-:W-:Y:S01]  /*7f90*/  HSET2.LE.AND R3, R16, R241.reuse, PT ;  /* 0x000000f110037233 */ /* 0x100fe20003803000 */
[----:B------:R-:W-:Y:S01]  /*7fa0*/  LOP3.LUT R173, R4, R173, RZ, 0xc0, !PT ;  /* 0x000000ad04ad7212 */ /* 0x000fe200078ec0ff */
[----:B------:R-:W-:Y:S01]  /*7fb0*/  FMUL.FTZ R4, R134, R140 ;  /* 0x0000008c86047220 */ /* 0x000fe20000410000 */
[----:B------:R-:W-:Y:S01]  /*7fc0*/  LOP3.LUT R180, R180, R5, RZ, 0xc0, !PT ;  /* 0x00000005b4b47212 */ /* 0x000fe200078ec0ff */
[----:B------:R-:W-:Y:S01]  /*7fd0*/  FMUL.FTZ R5, R134, R141 ;  /* 0x0000008d86057220 */ /* 0x000fe20000410000 */
[----:B------:R-:W-:Y:S01]  /*7fe0*/  LOP3.LUT R181, R181, R6, RZ, 0xc0, !PT ;  /* 0x00000006b5b57212 */ /* 0x000fe200078ec0ff */
[----:B------:R-:W-:Y:S01]  /*7ff0*/  FMUL.FTZ R6, R133, R142 ;  /* 0x0000008e85067220 */ /* 0x000fe20000410000 */
[----:B------:R-:W-:Y:S01]  /*8000*/  PRMT R9, R9, 0x5410, R11 ;  /* 0x0000541009097816 */ /* 0x000fe2000000000b */
[----:B------:R-:W3:Y:S01]  /*8010*/  LDSM.16.MT88.4 R140, [R211+0xa000] ;  /* 0x00a00000d38c783b */ /* 0x000ee20000004200 */
[----:B------:R-:W-:Y:S01]  /*8020*/  LOP3.LUT R175, R3, R175, RZ, 0xc0, !PT ;  /* 0x000000af03af7212 */ /* 0x000fe200078ec0ff */
[--C-:B------:R-:W-:Y:S01]  /*8030*/  HSET2.LE.AND R3, R12, R241.reuse, PT ;  /* 0x000000f10c037233 */ /* 0x100fe20003803000 */
[----:B-1----:R-:W-:Y:S01]  /*8040*/  F2FP.BF16.PACK_AB R183, R202, R204 ;  /* 0x000000cccab7723e */ /* 0x002fe200000010ff */
[--C-:B------:R-:W-:Y:S01]  /*8050*/  HSET2.LE.AND R8, R9, R241.reuse, PT ;  /* 0x000000f109087233 */ /* 0x100fe20003803000 */
[----:B------:R-:W-:Y:S01]  /*8060*/  FMUL.FTZ R9, R132, R145 ;  /* 0x0000009184097220 */ /* 0x000fe20000410000 */
[----:B------:R1:W-:Y:S01]  /*8070*/  MUFU.EX2 R201, R32 ;  /* 0x0000002000c97308 */ /* 0x0003e20000000800 */
[----:B------:R-:W-:Y:S01]  /*8080*/  LOP3.LUT R182, R3, R182, RZ, 0xc0, !PT ;  /* 0x000000b603b67212 */ /* 0x000fe200078ec0ff */
[-C--:B------:R-:W-:Y:S01]  /*8090*/  HMMA.16816.F32.BF16 R4, R172, R176.reuse, R4 ;  /* 0x000000b0ac04723c */ /* 0x080fe20000041804 */
[----:B--2---:R-:W-:Y:S01]  /*80a0*/  FMUL.FTZ R10, R0, R146 ;  /* 0x00000092000a7220 */ /* 0x004fe20000410000 */
[----:B------:R-:W-:Y:S01]  /*80b0*/  LOP3.LUT R183, R8, R183, RZ, 0xc0, !PT ;  /* 0x000000b708b77212 */ /* 0x000fe200078ec0ff */
[----:B------:R-:W-:Y:S01]  /*80c0*/  FMUL.FTZ R8, R132, R144 ;  /* 0x0000009084087220 */ /* 0x000fe20000410000 */
[----:B------:R-:W-:Y:S01]  /*80d0*/  LOP3.LUT R138, R189, UR13, R190, 0x96, !PT ;  /* 0x0000000dbd8a7c12 */ /* 0x000fe2000f8e96be */
[----:B------:R-:W-:Y:S02]  /*80e0*/  FMUL.FTZ R11, R0, R147 ;  /* 0x00000093000b7220 */ /* 0x000fe40000410000 */
[----:B------:R-:W2:Y:S01]  /*80f0*/  LDSM.16.MT88.4 R144, [R214+0xa000] ;  /* 0x00a00000d690783b */ /* 0x000ea20000004200 */
[----:B------:R-:W-:Y:S01]  /*8100*/  FMUL.FTZ R12, R132, R148 ;  /* 0x00000094840c7220 */ /* 0x000fe20000410000 */
[----:B------:R4:W-:Y:S03]  /*8110*/  MUFU.EX2 R200, R33 ;  /* 0x0000002100c87308 */ /* 0x0009e60000000800 */
[C---:B------:R-:W-:Y:S01]  /*8120*/  HMMA.16816.F32.BF16 R8, R180.reuse, R176, R8 ;  /* 0x000000b0b408723c */ /* 0x040fe20000041808 */
[C---:B------:R-:W-:Y:S01]  /*8130*/  FMUL.FTZ R14, R0.reuse, R150 ;  /* 0x00000096000e7220 */ /* 0x040fe20000410000 */
[----:B------:R-:W-:Y:S01]  /*8140*/  LOP3.LUT R148, R203, UR13, R194, 0x96, !PT ;  /* 0x0000000dcb947c12 */ /* 0x000fe2000f8e96c2 */
[----:B------:R-:W-:Y:S02]  /*8150*/  FMUL.FTZ R15, R0, R151 ;  /* 0x00000097000f7220 */ /* 0x000fe40000410000 */
[----:B------:R-:W-:Y:S02]  /*8160*/  FMUL.FTZ R16, R134, R152 ;  /* 0x0000009886107220 */ /* 0x000fe40000410000 */
[C---:B------:R-:W-:Y:S01]  /*8170*/  FMUL.FTZ R42, R0.reuse, R42 ;  /* 0x0000002a002a7220 */ /* 0x040fe20000410000 */
[----:B------:R5:W-:Y:S01]  /*8180*/  MUFU.EX2 R196, R34 ;  /* 0x0000002200c47308 */ /* 0x000be20000000800 */
[----:B------:R-:W-:Y:S01]  /*8190*/  FMUL.FTZ R43, R0, R43 ;  /* 0x0000002b002b7220 */ /* 0x000fe20000410000 */
[-C--:B------:R-:W-:Y:S02]  /*81a0*/  HMMA.16816.F32.BF16 R12, R180, R178.reuse, R12 ;  /* 0x000000b2b40c723c */ /* 0x080fe4000004180c */
[----:B-1----:R-:W-:Y:S02]  /*81b0*/  FMUL.FTZ R32, R134, R156 ;  /* 0x0000009c86207220 */ /* 0x002fe40000410000 */
[C---:B------:R-:W-:Y:S02]  /*81c0*/  FMUL.FTZ R46, R0.reuse, R46 ;  /* 0x0000002e002e7220 */ /* 0x040fe40000410000 */
[C---:B------:R-:W-:Y:S02]  /*81d0*/  FMUL.FTZ R47, R0.reuse, R47 ;  /* 0x0000002f002f7220 */ /* 0x040fe40000410000 */
[C---:B------:R-:W-:Y:S01]  /*81e0*/  HMMA.16816.F32.BF16 R16, R172.reuse, R178, R16 ;  /* 0x000000b2ac10723c */ /* 0x040fe20000041810 */
[----:B------:R-:W-:Y:S01]  /*81f0*/  FMUL.FTZ R58, R0, R58 ;  /* 0x0000003a003a7220 */ /* 0x000fe20000410000 */
[----:B------:R1:W1:Y:S02]  /*8200*/  MUFU.EX2 R195, R35 ;  /* 0x0000002300c37308 */ /* 0x0002640000000800 */
[----:B----4-:R-:W-:Y:S02]  /*8210*/  FMUL.FTZ R33, R134, R157 ;  /* 0x0000009d86217220 */ /* 0x010fe40000410000 */
[C---:B------:R-:W-:Y:S02]  /*8220*/  FMUL.FTZ R59, R0.reuse, R59 ;  /* 0x0000003b003b7220 */ /* 0x040fe40000410000 */
[-C--:B---3--:R-:W-:Y:S01]  /*8230*/  HMMA.16816.F32.BF16 R36, R172, R140.reuse, R36 ;  /* 0x0000008cac24723c */ /* 0x088fe20000041824 */
[C---:B------:R-:W-:Y:S03]  /*8240*/  FMUL.FTZ R62, R0.reuse, R62 ;  /* 0x0000003e003e7220 */ /* 0x040fe60000410000 */
[C---:B------:R-:W-:Y:S02]  /*8250*/  FMUL.FTZ R63, R0.reuse, R63 ;  /* 0x0000003f003f7220 */ /* 0x040fe40000410000 */
[C---:B-----5:R-:W-:Y:S02]  /*8260*/  FMUL.FTZ R34, R133.reuse, R158 ;  /* 0x0000009e85227220 */ /* 0x060fe40000410000 */
[C---:B------:R-:W-:Y:S01]  /*8270*/  HMMA.16816.F32.BF16 R40, R180.reuse, R140, R40 ;  /* 0x0000008cb428723c */ /* 0x040fe20000041828 */
[C---:B------:R-:W-:Y:S03]  /*8280*/  FMUL.FTZ R74, R0.reuse, R74 ;  /* 0x0000004a004a7220 */ /* 0x040fe60000410000 */
[C---:B------:R-:W-:Y:S02]  /*8290*/  FMUL.FTZ R75, R0.reuse, R75 ;  /* 0x0000004b004b7220 */ /* 0x040fe40000410000 */
[C---:B------:R-:W-:Y:S02]  /*82a0*/  FMUL.FTZ R78, R0.reuse, R78 ;  /* 0x0000004e004e7220 */ /* 0x040fe40000410000 */
[-C--:B------:R-:W-:Y:S01]  /*82b0*/  HMMA.16816.F32.BF16 R44, R180, R142.reuse, R44 ;  /* 0x0000008eb42c723c */ /* 0x080fe2000004182c */
[C---:B------:R-:W-:Y:S03]  /*82c0*/  FMUL.FTZ R79, R0.reuse, R79 ;  /* 0x0000004f004f7220 */ /* 0x040fe60000410000 */
[----:B-1----:R-:W-:Y:S01]  /*82d0*/  FMUL.FTZ R35, R133, R159 ;  /* 0x0000009f85237220 */ /* 0x002fe20000410000 */
[----:B------:R-:W-:Y:S01]  /*82e0*/  F2FP.BF16.PACK_AB R179, R195, R196 ;  /* 0x000000c4c3b3723e */ /* 0x000fe200000010ff */
[----:B------:R-:W-:Y:S01]  /*82f0*/  LDSM.16.MT88.4 R156, [R211+0xa800] ;  /* 0x00a80000d39c783b */ /* 0x000fe20000004200 */
[C---:B------:R-:W-:Y:S01]  /*8300*/  FMUL.FTZ R90, R0.reuse, R90 ;  /* 0x0000005a005a7220 */ /* 0x040fe20000410000 */
[C---:B------:R-:W-:Y:S01]  /*8310*/  HMMA.16816.F32.BF16 R48, R172.reuse, R142, R48 ;  /* 0x0000008eac30723c */ /* 0x040fe20000041830 */
[C---:B------:R-:W-:Y:S03]  /*8320*/  FMUL.FTZ R91, R0.reuse, R91 ;  /* 0x0000005b005b7220 */ /* 0x040fe60000410000 */
[C---:B------:R-:W-:Y:S02]  /*8330*/  FMUL.FTZ R94, R0.reuse, R94 ;  /* 0x0000005e005e7220 */ /* 0x040fe40000410000 */
[----:B------:R-:W1:Y:S01]  /*8340*/  LDSM.16.MT88.4 R140, [R213+0xa000] ;  /* 0x00a00000d58c783b */ /* 0x000e620000004200 */
[----:B------:R-:W-:Y:S01]  /*8350*/  FMUL.FTZ R95, R0, R95 ;  /* 0x0000005f005f7220 */ /* 0x000fe20000410000 */
[-C--:B--2---:R-:W-:Y:S01]  /*8360*/  HMMA.16816.F32.BF16 R52, R172, R144.reuse, R52 ;  /* 0x00000090ac34723c */ /* 0x084fe20000041834 */
[----:B------:R-:W-:Y:S03]  /*8370*/  FMUL.FTZ R101, R134, R101 ;  /* 0x0000006586657220 */ /* 0x000fe60000410000 */
        /* <DEDUP_REMOVED lines=11> */
[----:B------:R-:W2:Y:S03]  /*8430*/  LDSM.16.MT88.4 R144, [R209+0xb000] ;  /* 0x00b00000d190783b */ /* 0x000ea60000004200 */
[C---:B------:R-:W-:Y:S02]  /*8440*/  FMUL.FTZ R110, R0.reuse, R110 ;  /* 0x0000006e006e7220 */ /* 0x040fe40000410000 */
[----:B------:R-:W-:Y:S02]  /*8450*/  FMUL.FTZ R111, R0, R111 ;  /* 0x0000006f006f7220 */ /* 0x000fe40000410000 */
[C---:B------:R-:W-:Y:S04]  /*8460*/  FMUL.FTZ R112, R134.reuse, R112 ;  /* 0x0000007086707220 */ /* 0x040fe80000410000 */
[----:B------:R-:W-:Y:S01]  /*8470*/  FMUL.FTZ R113, R134, R113 ;  /* 0x0000007186717220 */ /* 0x000fe20000410000 */
[-C--:B-1----:R-:W-:Y:S01]  /*8480*/  HMMA.16816.F32.BF16 R68, R172, R140.reuse, R68 ;  /* 0x0000008cac44723c */ /* 0x082fe20000041844 */
[C---:B------:R-:W-:Y:S02]  /*8490*/  FMUL.FTZ R114, R133.reuse, R114 ;  /* 0x0000007285727220 */ /* 0x040fe40000410000 */
[----:B------:R-:W-:Y:S02]  /*84a0*/  FMUL.FTZ R115, R133, R115 ;  /* 0x0000007385737220 */ /* 0x000fe40000410000 */
[--C-:B------:R-:W-:Y:S02]  /*84b0*/  FFMA.FTZ R25, R25, c[0x0][0x23c], -R185.reuse ;  /* 0x00008f0019197a23 */ /* 0x100fe400000108b9 */
[--C-:B------:R-:W-:Y:S01]  /*84c0*/  FFMA.FTZ R26, R26, c[0x0][0x23c], -R186.reuse ;  /* 0x00008f001a1a7a23 */ /* 0x100fe200000108ba */
[C---:B------:R-:W-:Y:S01]  /*84d0*/  HMMA.16816.F32.BF16 R72, R180.reuse, R140, R72 ;  /* 0x0000008cb448723c */ /* 0x040fe20000041848 */
[--C-:B------:R-:W-:Y:S01]  /*84e0*/  FFMA.FTZ R27, R27, c[0x0][0x23c], -R186.reuse ;  /* 0x00008f001b1b7a23 */ /* 0x100fe200000108ba */
[----:B------:R1:W-:Y:S02]  /*84f0*/  MUFU.EX2 R191, R25 ;  /* 0x0000001900bf7308 */ /* 0x0003e40000000800 */
[C---:B------:R-:W-:Y:S02]  /*8500*/  FMUL.FTZ R120, R134.reuse, R120 ;  /* 0x0000007886787220 */ /* 0x040fe40000410000 */
[----:B------:R-:W-:Y:S02]  /*8510*/  FMUL.FTZ R121, R134, R121 ;  /* 0x0000007986797220 */ /* 0x000fe40000410000 */
[-C--:B------:R-:W-:Y:S01]  /*8520*/  HMMA.16816.F32.BF16 R76, R180, R142.reuse, R76 ;  /* 0x0000008eb44c723c */ /* 0x080fe2000004184c */
[C---:B------:R-:W-:Y:S03]  /*8530*/  FMUL.FTZ R122, R133.reuse, R122 ;  /* 0x0000007a857a7220 */ /* 0x040fe60000410000 */
[----:B------:R3:W-:Y:S01]  /*8540*/  MUFU.EX2 R189, R26 ;  /* 0x0000001a00bd7308 */ /* 0x0007e20000000800 */
[----:B------:R-:W-:Y:S02]  /*8550*/  FMUL.FTZ R123, R133, R123 ;  /* 0x0000007b857b7220 */ /* 0x000fe40000410000 */
[----:B------:R-:W-:Y:S01]  /*8560*/  FFMA.FTZ R24, R24, c[0x0][0x23c], -R185 ;  /* 0x00008f0018187a23 */ /* 0x000fe200000108b9 */
[C---:B------:R-:W-:Y:S01]  /*8570*/  HMMA.16816.F32.BF16 R80, R172.reuse, R142, R80 ;  /* 0x0000008eac50723c */ /* 0x040fe20000041850 */
[----:B------:R-:W4:Y:S03]  /*8580*/  LDSM.16.MT88.4 R140, [R211+0xb000] ;  /* 0x00b00000d38c783b */ /* 0x000f260000004200 */
[C---:B------:R-:W-:Y:S02]  /*8590*/  FMUL.FTZ R116, R132.reuse, R116 ;  /* 0x0000007484747220 */ /* 0x040fe40000410000 */
[----:B------:R5:W-:Y:S01]  /*85a0*/  MUFU.EX2 R187, R27 ;  /* 0x0000001b00bb7308 */ /* 0x000be20000000800 */
[----:B------:R-:W-:Y:S01]  /*85b0*/  FMUL.FTZ R117, R132, R117 ;  /* 0x0000007584757220 */ /* 0x000fe20000410000 */
[-C--:B--2---:R-:W-:Y:S01]  /*85c0*/  HMMA.16816.F32.BF16 R84, R172, R144.reuse, R84 ;  /* 0x00000090ac54723c */ /* 0x084fe20000041854 */
[--C-:B------:R-:W-:Y:S03]  /*85d0*/  FFMA.FTZ R20, R20, c[0x0][0x23c], -R139.reuse ;  /* 0x00008f0014147a23 */ /* 0x100fe6000001088b */
[----:B------:R-:W-:Y:S02]  /*85e0*/  FFMA.FTZ R139, R21, c[0x0][0x23c], -R139 ;  /* 0x00008f00158b7a23 */ /* 0x000fe4000001088b */
[----:B-1----:R-:W-:Y:S02]  /*85f0*/  FMUL.FTZ R25, R134, R165 ;  /* 0x000000a586197220 */ /* 0x002fe40000410000 */
[C---:B------:R-:W-:Y:S01]  /*8600*/  HMMA.16816.F32.BF16 R88, R180.reuse, R144, R88 ;  /* 0x00000090b458723c */ /* 0x040fe20000041858 */
[----:B------:R1:W-:Y:S03]  /*8610*/  MUFU.EX2 R197, R139 ;  /* 0x0000008b00c57308 */ /* 0x0003e60000000800 */
[C---:B---3--:R-:W-:Y:S02]  /*8620*/  FMUL.FTZ R26, R133.reuse, R166 ;  /* 0x000000a6851a7220 */ /* 0x048fe40000410000 */
[C---:B------:R-:W-:Y:S02]  /*8630*/  FMUL.FTZ R118, R0.reuse, R118 ;  /* 0x0000007600767220 */ /* 0x040fe40000410000 */
[-C--:B------:R-:W-:Y:S01]  /*8640*/  HMMA.16816.F32.BF16 R92, R180, R146.reuse, R92 ;  /* 0x00000092b45c723c */ /* 0x080fe2000004185c */
[----:B------:R-:W-:Y:S02]  /*8650*/  FMUL.FTZ R119, R0, R119 ;  /* 0x0000007700777220 */ /* 0x000fe40000410000 */
[----:B------:R2:W-:Y:S01]  /*8660*/  MUFU.EX2 R190, R24 ;  /* 0x0000001800be7308 */ /* 0x0005e20000000800 */
[--C-:B------:R-:W-:Y:S02]  /*8670*/  FFMA.FTZ R30, R30, c[0x0][0x23c], -R186.reuse ;  /* 0x00008f001e1e7a23 */ /* 0x100fe400000108ba */
[----:B-----5:R-:W-:Y:S02]  /*8680*/  FMUL.FTZ R27, R133, R167 ;  /* 0x000000a7851b7220 */ /* 0x020fe40000410000 */
[C---:B------:R-:W-:Y:S01]  /*8690*/  HMMA.16816.F32.BF16 R96, R172.reuse, R146, R96 ;  /* 0x00000092ac60723c */ /* 0x040fe20000041860 */
[----:B------:R-:W3:Y:S03]  /*86a0*/  LDSM.16.MT88.4 R144, [R214+0xb000] ;  /* 0x00b00000d690783b */ /* 0x000ee60000004200 */
[----:B------:R-:W-:Y:S01]  /*86b0*/  IMAD.WIDE.U32 R148, R148, -0x2daee0ad, RZ ;  /* 0xd2511f5394947825 */ /* 0x000fe200078e00ff */
[----:B------:R5:W2:Y:S03]  /*86c0*/  MUFU.EX2 R199, R20 ;  /* 0x0000001400c77308 */ /* 0x000aa60000000800 */
[----:B------:R-:W-:Y:S01]  /*86d0*/  FFMA.FTZ R186, R31, c[0x0][0x23c], -R186 ;  /* 0x00008f001fba7a23 */ /* 0x000fe200000108ba */
[-C--:B----4-:R-:W-:Y:S03]  /*86e0*/  HMMA.16816.F32.BF16 R100, R172, R140.reuse, R100 ;  /* 0x0000008cac64723c */ /* 0x090fe60000041864 */
[----:B-1----:R-:W-:Y:S01]  /*86f0*/  IMAD.WIDE.U32 R138, R138, -0x2daee0ad, RZ ;  /* 0xd2511f538a8a7825 */ /* 0x002fe200078e00ff */
[----:B------:R-:W-:Y:S02]  /*8700*/  LOP3.LUT R3, R149, UR29, R198, 0x96, !PT ;  /* 0x0000001d95037c12 */ /* 0x000fe4000f8e96c6 */
[----:B------:R-:W-:Y:S01]  /*8710*/  MUFU.EX2 R186, R186 ;  /* 0x000000ba00ba7308 */ /* 0x000fe20000000800 */
[----:B------:R-:W-:Y:S01]  /*8720*/  FFMA.FTZ R22, R22, c[0x0][0x23c], -R184 ;  /* 0x00008f0016167a23 */ /* 0x000fe200000108b8 */
[C---:B------:R-:W-:Y:S01]  /*8730*/  HMMA.16816.F32.BF16 R104, R180.reuse, R140, R104 ;  /* 0x0000008cb468723c */ /* 0x040fe20000041868 */
[----:B------:R-:W-:Y:S03]  /*8740*/  LOP3.LUT R150, R139, UR29, R192, 0x96, !PT ;  /* 0x0000001d8b967c12 */ /* 0x000fe6000f8e96c0 */
[----:B------:R-:W-:Y:S01]  /*8750*/  LOP3.LUT R153, R138, 0xff, RZ, 0xc0, !PT ;  /* 0x000000ff8a997812 */ /* 0x000fe200078ec0ff */
[----:B------:R-:W-:Y:S01]  /*8760*/  FMUL.FTZ R31, R133, R171 ;  /* 0x000000ab851f7220 */ /* 0x000fe20000410000 */
[--C-:B------:R-:W-:Y:S01]  /*8770*/  SHF.R.U32.HI R152, RZ, 0x18, R138.reuse ;  /* 0x00000018ff987819 */ /* 0x100fe2000001168a */
[C---:B------:R-:W-:Y:S01]  /*8780*/  FMUL.FTZ R128, R132.reuse, R128 ;  /* 0x0000008084807220 */ /* 0x040fe20000410000 */
[-C--:B------:R-:W-:Y:S01]  /*8790*/  HMMA.16816.F32.BF16 R108, R180, R142.reuse, R108 ;  /* 0x0000008eb46c723c */ /* 0x080fe2000004186c */
[----:B------:R1:W-:Y:S03]  /*87a0*/  MUFU.EX2 R192, R22 ;  /* 0x0000001600c07308 */ /* 0x0003e60000000800 */
[----:B------:R-:W-:Y:S01]  /*87b0*/  SHF.R.U32.HI R151, RZ, 0x10, R138 ;  /* 0x00000010ff977819 */ /* 0x000fe2000001168a */
[----:B------:R-:W-:Y:S01]  /*87c0*/  FMUL.FTZ R129, R132, R129 ;  /* 0x0000008184817220 */ /* 0x000fe20000410000 */
[----:B------:R-:W-:Y:S01]  /*87d0*/  LOP3.LUT R139, R138, 0xffff, RZ, 0xc0, !PT ;  /* 0x0000ffff8a8b7812 */ /* 0x000fe200078ec0ff */
[C---:B------:R-:W-:Y:S01]  /*87e0*/  FMUL.FTZ R130, R0.reuse, R130 ;  /* 0x0000008200827220 */ /* 0x040fe20000410000 */
[C---:B------:R-:W-:Y:S01]  /*87f0*/  HMMA.16816.F32.BF16 R32, R172.reuse, R142, R32 ;  /* 0x0000008eac20723c */ /* 0x040fe20000041820 */
[----:B------:R-:W4:Y:S03]  /*8800*/  LDSM.16.MT88.4 R140, [R213+0xb000] ;  /* 0x00b00000d58c783b */ /* 0x000f260000004200 */
[----:B------:R-:W-:Y:S01]  /*8810*/  SHF.R.U32.HI R138, RZ, 0x8, R139 ;  /* 0x00000008ff8a7819 */ /* 0x000fe2000001168b */
[----:B------:R-:W-:Y:S01]  /*8820*/  FMUL.FTZ R131, R0, R131 ;  /* 0x0000008300837220 */ /* 0x000fe20000410000 */
[----:B--2---:R-:W-:Y:S01]  /*8830*/  LOP3.LUT R24, R151, 0xff, RZ, 0xc0, !PT ;  /* 0x000000ff97187812 */ /* 0x004fe200078ec0ff */
[----:B------:R-:W-:Y:S01]  /*8840*/  FFMA.FTZ R184, R23, c[0x0][0x23c], -R184 ;  /* 0x00008f0017b87a23 */ /* 0x000fe200000108b8 */
[-C--:B---3--:R-:W-:Y:S01]  /*8850*/  HMMA.16816.F32.BF16 R112, R172, R144.reuse, R112 ;  /* 0x00000090ac70723c */ /* 0x088fe20000041870 */
[C---:B-----5:R-:W-:Y:S02]  /*8860*/  FMUL.FTZ R20, R132.reuse, R160 ;  /* 0x000000a084147220 */ /* 0x060fe40000410000 */
[----:B------:R-:W2:Y:S01]  /*8870*/  MUFU.EX2 R193, R184 ;  /* 0x000000b800c17308 */ /* 0x000ea20000000800 */
[----:B------:R-:W-:Y:S01]  /*8880*/  FMUL.FTZ R21, R132, R161 ;  /* 0x000000a184157220 */ /* 0x000fe20000410000 */
[----:B------:R-:W-:Y:S01]  /*8890*/  PRMT R178, R153, 0x5410, R138 ;  /* 0x0000541099b27816 */ /* 0x000fe2000000008a */
[----:B------:R-:W-:Y:S01]  /*88a0*/  FMUL.FTZ R23, R0, R163 ;  /* 0x000000a300177220 */ /* 0x000fe20000410000 */
[----:B------:R-:W-:Y:S01]  /*88b0*/  PRMT R151, R24, 0x5410, R152 ;  /* 0x0000541018977816 */ /* 0x000fe20000000098 */
[--C-:B------:R-:W-:Y:S01]  /*88c0*/  FFMA.FTZ R28, R28, c[0x0][0x23c], -R185.reuse ;  /* 0x00008f001c1c7a23 */ /* 0x100fe200000108b9 */
[----:B------:R-:W3:Y:S03]  /*88d0*/  LDSM.16.MT88.4 R152, [R209+0xa800] ;  /* 0x00a80000d198783b */ /* 0x000ee60000004200 */
[----:B-1----:R-:W-:Y:S01]  /*88e0*/  FMUL.FTZ R22, R0, R162 ;  /* 0x000000a200167220 */ /* 0x002fe20000410000 */
[----:B------:R1:W-:Y:S01]  /*88f0*/  MUFU.EX2 R184, R30 ;  /* 0x0000001e00b87308 */ /* 0x0003e20000000800 */
[----:B------:R-:W-:Y:S01]  /*8900*/  FMUL.FTZ R24, R134, R164 ;  /* 0x000000a486187220 */ /* 0x000fe20000410000 */
[--C-:B------:R-:W-:Y:S01]  /*8910*/  HSET2.LE.AND R178, R178, R241.reuse, PT ;  /* 0x000000f1b2b27233 */ /* 0x100fe20003803000 */
[----:B------:R-:W-:Y:S01]  /*8920*/  F2FP.BF16.PACK_AB R176, R197, R199 ;  /* 0x000000c7c5b0723e */ /* 0x000fe200000010ff */
[----:B------:R-:W-:Y:S01]  /*8930*/  LDSM.16.MT88.4 R164, [R214+0xb800] ;  /* 0x00b80000d6a4783b */ /* 0x000fe20000004200 */
[----:B------:R-:W-:Y:S01]  /*8940*/  SHF.R.U32.HI R139, RZ, 0x10, R150 ;  /* 0x00000010ff8b7819 */ /* 0x000fe20000011696 */
[C---:B------:R-:W-:Y:S01]  /*8950*/  HMMA.16816.F32.BF16 R20, R180.reuse, R144, R20 ;  /* 0x00000090b414723c */ /* 0x040fe20000041814 */
[----:B------:R-:W-:Y:S01]  /*8960*/  LOP3.LUT R138, R150, 0xffff, RZ, 0xc0, !PT ;  /* 0x0000ffff968a7812 */ /* 0x000fe200078ec0ff */
[C---:B------:R-:W-:Y:S02]  /*8970*/  FMUL.FTZ R124, R132.reuse, R124 ;  /* 0x0000007c847c7220 */ /* 0x040fe40000410000 */
[----:B------:R5:W-:Y:S01]  /*8980*/  MUFU.EX2 R188, R28 ;  /* 0x0000001c00bc7308 */ /* 0x000be20000000800 */
[----:B------:R-:W-:Y:S01]  /*8990*/  SHF.R.U32.HI R138, RZ, 0x8, R138 ;  /* 0x00000008ff8a7819 */ /* 0x000fe2000001168a */
[----:B------:R-:W-:Y:S01]  /*89a0*/  FMUL.FTZ R125, R132, R125 ;  /* 0x0000007d847d7220 */ /* 0x000fe20000410000 */
[C---:B------:R-:W-:Y:S01]  /*89b0*/  LOP3.LUT R144, R148.reuse, 0xffff, RZ, 0xc0, !PT ;  /* 0x0000ffff94907812 */ /* 0x040fe200078ec0ff */
[-C--:B------:R-:W-:Y:S01]  /*89c0*/  HMMA.16816.F32.BF16 R116, R180, R146.reuse, R116 ;  /* 0x00000092b474723c */ /* 0x080fe20000041874 */
[----:B------:R-:W-:Y:S03]  /*89d0*/  LOP3.LUT R149, R148, 0xff, RZ, 0xc0, !PT ;  /* 0x000000ff94957812 */ /* 0x000fe600078ec0ff */
[--C-:B------:R-:W-:Y:S01]  /*89e0*/  SHF.R.U32.HI R145, RZ, 0x10, R148.reuse ;  /* 0x00000010ff917819 */ /* 0x100fe20000011694 */
[C---:B------:R-:W-:Y:S01]  /*89f0*/  FMUL.FTZ R126, R0.reuse, R126 ;  /* 0x0000007e007e7220 */ /* 0x040fe20000410000 */
[----:B------:R-:W-:Y:S01]  /*8a00*/  SHF.R.U32.HI R148, RZ, 0x18, R148 ;  /* 0x00000018ff947819 */ /* 0x000fe20000011694 */
[----:B------:R-:W-:Y:S01]  /*8a10*/  FMUL.FTZ R127, R0, R127 ;  /* 0x0000007f007f7220 */ /* 0x000fe20000410000 */
[C---:B------:R-:W-:Y:S01]  /*8a20*/  HMMA.16816.F32.BF16 R120, R172.reuse, R146, R120 ;  /* 0x00000092ac78723c */ /* 0x040fe20000041878 */
[----:B------:R-:W-:Y:S03]  /*8a30*/  FFMA.FTZ R185, R29, c[0x0][0x23c], -R185 ;  /* 0x00008f001db97a23 */ /* 0x000fe600000108b9 */
[----:B-1----:R-:W-:Y:S01]  /*8a40*/  FMUL.FTZ R30, R133, R170 ;  /* 0x000000aa851e7220 */ /* 0x002fe20000410000 */
[----:B------:R-:W-:Y:S01]  /*8a50*/  LOP3.LUT R145, R145, 0xff, RZ, 0xc0, !PT ;  /* 0x000000ff91917812 */ /* 0x000fe200078ec0ff */
[----:B------:R-:W-:Y:S01]  /*8a60*/  FFMA.FTZ R133, R133, R239, R228 ;  /* 0x000000ef85857223 */ /* 0x000fe200000100e4 */
[----:B------:R-:W-:Y:S01]  /*8a70*/  SHF.R.U32.HI R146, RZ, 0x8, R144 ;  /* 0x00000008ff927819 */ /* 0x000fe20000011690 */
[-C--:B----4-:R-:W-:Y:S01]  /*8a80*/  HMMA.16816.F32.BF16 R24, R172, R140.reuse, R24 ;  /* 0x0000008cac18723c */ /* 0x090fe20000041818 */
[----:B------:R-:W-:Y:S01]  /*8a90*/  LOP3.LUT R144, R150, 0xff, RZ, 0xc0, !PT ;  /* 0x000000ff96907812 */ /* 0x000fe200078ec0ff */
[----:B------:R-:W1:Y:S02]  /*8aa0*/  MUFU.EX2 R185, R185 ;  /* 0x000000b900b97308 */ /* 0x000e640000000800 */
[----:B------:R-:W-:Y:S01]  /*8ab0*/  SHF.R.U32.HI R150, RZ, 0x18, R150 ;  /* 0x00000018ff967819 */ /* 0x000fe20000011696 */
[----:B------:R-:W-:Y:S01]  /*8ac0*/  FFMA.FTZ R132, R132, R238, R226 ;  /* 0x000000ee84847223 */ /* 0x000fe200000100e2 */
[----:B-----5:R-:W-:Y:S01]  /*8ad0*/  LOP3.LUT R28, R139, 0xff, RZ, 0xc0, !PT ;  /* 0x000000ff8b1c7812 */ /* 0x020fe200078ec0ff */
[----:B------:R-:W-:Y:S01]  /*8ae0*/  FFMA.FTZ R0, R0, R235, R224 ;  /* 0x000000eb00007223 */ /* 0x000fe200000100e0 */
[C---:B------:R-:W-:Y:S01]  /*8af0*/  HMMA.16816.F32.BF16 R124, R180.reuse, R140, R124 ;  /* 0x0000008cb47c723c */ /* 0x040fe2000004187c */
[----:B------:R-:W-:Y:S03]  /*8b00*/  LOP3.LUT R139, R3, 0xff, RZ, 0xc0, !PT ;  /* 0x000000ff038b7812 */ /* 0x000fe600078ec0ff */
[----:B------:R-:W-:Y:S01]  /*8b10*/  PRMT R150, R28, 0x5410, R150 ;  /* 0x000054101c967816 */ /* 0x000fe20000000096 */
[----:B------:R-:W-:Y:S01]  /*8b20*/  FADD.FTZ R0, R207, R0 ;  /* 0x00000000cf007221 */ /* 0x000fe20000010000 */
[----:B------:R-:W-:Y:S02]  /*8b30*/  LOP3.LUT R28, R3, 0xffff, RZ, 0xc0, !PT ;  /* 0x0000ffff031c7812 */ /* 0x000fe400078ec0ff */
[-C--:B------:R-:W-:Y:S01]  /*8b40*/  HMMA.16816.F32.BF16 R128, R180, R142.reuse, R128 ;  /* 0x0000008eb480723c */ /* 0x080fe20000041880 */
[--C-:B------:R-:W-:Y:S03]  /*8b50*/  SHF.R.U32.HI R29, RZ, 0x10, R3.reuse ;  /* 0x00000010ff1d7819 */ /* 0x100fe60000011603 */
[----:B------:R-:W-:Y:S01]  /*8b60*/  SHF.R.U32.HI R28, RZ, 0x8, R28 ;  /* 0x00000008ff1c7819 */ /* 0x000fe2000001161c */
[----:B------:R-:W-:Y:S01]  /*8b70*/  FADD.FTZ R0, R204, R0 ;  /* 0x00000000cc007221 */ /* 0x000fe20000010000 */
[----:B------:R-:W-:Y:S02]  /*8b80*/  PRMT R144, R144, 0x5410, R138 ;  /* 0x0000541090907816 */ /* 0x000fe4000000008a */
[----:B------:R-:W-:Y:S01]  /*8b90*/  PRMT R28, R139, 0x5410, R28 ;  /* 0x000054108b1c7816 */ /* 0x000fe2000000001c */
[--C-:B------:R-:W-:Y:S03]  /*8ba0*/  HSET2.LE.AND R139, R150, R241.reuse, PT ;  /* 0x000000f1968b7233 */ /* 0x100fe60003803000 */
[----:B------:R-:W-:Y:S01]  /*8bb0*/  SHF.R.U32.HI R138, RZ, 0x18, R3 ;  /* 0x00000018ff8a7819 */ /* 0x000fe20000011603 */
[--C-:B------:R-:W-:Y:S01]  /*8bc0*/  HSET2.LE.AND R140, R28, R241.reuse, PT ;  /* 0x000000f11c8c7233 */ /* 0x100fe20003803000 */
[----:B------:R-:W-:Y:S01]  /*8bd0*/  LOP3.LUT R29, R29, 0xff, RZ, 0xc0, !PT ;  /* 0x000000ff1d1d7812 */ /* 0x000fe200078ec0ff */
[----:B------:R-:W-:Y:S01]  /*8be0*/  FMUL.FTZ R28, R134, R168 ;  /* 0x000000a8861c7220 */ /* 0x000fe20000410000 */
[----:B------:R-:W-:Y:S01]  /*8bf0*/  F2FP.BF16.PACK_AB R3, R200, R201 ;  /* 0x000000c9c803723e */ /* 0x000fe200000010ff */
[----:B------:R-:W-:Y:S01]  /*8c00*/  FADD.FTZ R0, R202, R0 ;  /* 0x00000000ca007221 */ /* 0x000fe20000010000 */
[----:B------:R-:W-:Y:S01]  /*8c10*/  PRMT R141, R29, 0x5410, R138 ;  /* 0x000054101d8d7816 */ /* 0x000fe2000000008a */
[----:B------:R-:W-:Y:S01]  /*8c20*/  FMUL.FTZ R29, R134, R169 ;  /* 0x000000a9861d7220 */ /* 0x000fe20000410000 */
[----:B------:R-:W-:Y:S01]  /*8c30*/  LOP3.LUT R178, R178, R3, RZ, 0xc0, !PT ;  /* 0x00000003b2b27212 */ /* 0x000fe200078ec0ff */
[--C-:B------:R-:W-:Y:S01]  /*8c40*/  HSET2.LE.AND R138, R151, R241.reuse, PT ;  /* 0x000000f1978a7233 */ /* 0x100fe20003803000 */
[----:B--2---:R-:W-:Y:S01]  /*8c50*/  F2FP.BF16.PACK_AB R177, R193, R192 ;  /* 0x000000c0c1b1723e */ /* 0x004fe200000010ff */
[--C-:B------:R-:W-:Y:S01]  /*8c60*/  HSET2.LE.AND R3, R144, R241.reuse, PT ;  /* 0x000000f190037233 */ /* 0x100fe20003803000 */
[----:B------:R-:W-:Y:S01]  /*8c70*/  PRMT R146, R149, 0x5410, R146 ;  /* 0x0000541095927816 */ /* 0x000fe20000000092 */
[--C-:B------:R-:W-:Y:S01]  /*8c80*/  HSET2.LE.AND R169, R141, R241.reuse, PT ;  /* 0x000000f18da97233 */ /* 0x100fe20003803000 */
[----:B------:R-:W-:Y:S01]  /*8c90*/  HMMA.16816.F32.BF16 R28, R172, R142, R28 ;  /* 0x0000008eac1c723c */ /* 0x000fe2000004181c */
[----:B------:R-:W-:Y:S01]  /*8ca0*/  PRMT R145, R145, 0x5410, R148 ;  /* 0x0000541091917816 */ /* 0x000fe20000000094 */
[----:B------:R-:W-:Y:S01]  /*8cb0*/  LDSM.16.MT88.4 R172, [R213+0xb800] ;  /* 0x00b80000d5ac783b */ /* 0x000fe20000004200 */
[----:B------:R-:W-:Y:S01]  /*8cc0*/  LOP3.LUT R176, R3, R176, RZ, 0xc0, !PT ;  /* 0x000000b003b07212 */ /* 0x000fe200078ec0ff */
[--C-:B------:R-:W-:Y:S01]  /*8cd0*/  HSET2.LE.AND R170, R146, R241.reuse, PT ;  /* 0x000000f192aa7233 */ /* 0x100fe20003803000 */
[----:B------:R-:W-:Y:S01]  /*8ce0*/  LOP3.LUT R179, R138, R179, RZ, 0xc0, !PT ;  /* 0x000000b38ab37212 */ /* 0x000fe200078ec0ff */
[----:B------:R-:W-:Y:S01]  /*8cf0*/  HSET2.LE.AND R171, R145, R241, PT ;  /* 0x000000f191ab7233 */ /* 0x000fe20003803000 */
[----:B------:R-:W-:Y:S01]  /*8d00*/  LOP3.LUT R177, R139, R177, RZ, 0xc0, !PT ;  /* 0x000000b18bb17212 */ /* 0x000fe200078ec0ff */
[----:B------:R-:W-:Y:S01]  /*8d10*/  FFMA.FTZ R134, R134, R240, R232 ;  /* 0x000000f086867223 */ /* 0x000fe200000100e8 */
[----:B------:R-:W-:Y:S03]  /*8d20*/  F2FP.BF16.PACK_AB R168, R191, R190 ;  /* 0x000000bebfa8723e */ /* 0x000fe600000010ff */
[----:B------:R-:W-:Y:S02]  /*8d30*/  F2FP.BF16.PACK_AB R3, R187, R189 ;  /* 0x000000bdbb03723e */ /* 0x000fe400000010ff */
[----:B-1----:R-:W-:Y:S02]  /*8d40*/  F2FP.BF16.PACK_AB R138, R185, R188 ;  /* 0x000000bcb98a723e */ /* 0x002fe400000010ff */
[----:B------:R-:W-:Y:S02]  /*8d50*/  F2FP.BF16.PACK_AB R139, R186, R184 ;  /* 0x000000b8ba8b723e */ /* 0x000fe400000010ff */
[----:B------:R-:W-:Y:S02]  /*8d60*/  LOP3.LUT R168, R140, R168, RZ, 0xc0, !PT ;  /* 0x000000a88ca87212 */ /* 0x000fe400078ec0ff */
[-C--:B---3--:R-:W-:Y:S01]  /*8d70*/  HMMA.16816.F32.BF16 R140, R176, R152.reuse, R4 ;  /* 0x00000098b08c723c */ /* 0x088fe20000041804 */
[----:B------:R-:W-:Y:S01]  /*8d80*/  LOP3.LUT R169, R169, R3, RZ, 0xc0, !PT ;  /* 0x00000003a9a97212 */ /* 0x000fe200078ec0ff */
[----:B------:R-:W1:Y:S01]  /*8d90*/  LDSM.16.MT88.4 R4, [R214+0xa800] ;  /* 0x00a80000d604783b */ /* 0x000e620000004200 */
[----:B------:R-:W-:Y:S01]  /*8da0*/  LOP3.LUT R170, R170, R138, RZ, 0xc0, !PT ;  /* 0x0000008aaaaa7212 */ /* 0x000fe200078ec0ff */
[----:B------:R-:W-:Y:S01]  /*8db0*/  FADD.FTZ R3, R227, R133 ;  /* 0x00000085e3037221 */ /* 0x000fe20000010000 */
[----:B------:R-:W-:Y:S02]  /*8dc0*/  LOP3.LUT R171, R171, R139, RZ, 0xc0, !PT ;  /* 0x0000008babab7212 */ /* 0x000fe400078ec0ff */
[----:B------:R-:W-:Y:S01]  /*8dd0*/  MOV R138, R2 ;  /* 0x00000002008a7202 */ /* 0x000fe20000000f00 */
[----:B------:R-:W-:Y:S04]  /*8de0*/  FADD.FTZ R3, R230, R3 ;  /* 0x00000003e6037221 */ /* 0x000fe80000010000 */
        /* <DEDUP_REMOVED lines=15> */
[----:B------:R-:W-:Y:S01]  /*8ee0*/  FADD.FTZ R4, R234, R4 ;  /* 0x00000004ea047221 */ /* 0x000fe20000010000 */
[----:B------:R-:W-:Y:S01]  /*8ef0*/  MOV R132, R135 ;  /* 0x0000008700847202 */ /* 0x000fe20000000f00 */
[----:B------:R-:W-:Y:S02]  /*8f00*/  FADD.FTZ R5, R206, R5 ;  /* 0x00000005ce057221 */ /* 0x000fe40000010000 */
        /* <DEDUP_REMOVED lines=23> */
[----:B------:R-:W-:Y:S01]  /*9080*/  FADD.FTZ R238, R185, R3 ;  /* 0x00000003b9ee7221 */ /* 0x000fe20000010000 */
[----:B------:R-:W-:Y:S01]  /*9090*/  MOV R3, R136 ;  /* 0x0000008800037202 */ /* 0x000fe20000000f00 */
[C---:B------:R-:W-:Y:S01]  /*90a0*/  HMMA.16816.F32.BF16 R88, R168.reuse, R12, R88 ;  /* 0x0000000ca858723c */ /* 0x040fe20000041858 */
[----:B------:R-:W-:Y:S03]  /*90b0*/  FADD.FTZ R235, R186, R0 ;  /* 0x00000000baeb7221 */ /* 0x000fe60000010000 */
[----:B------:R-:W-:Y:S04]  /*90c0*/  MOV R0, R137 ;  /* 0x0000008900007202 */ /* 0x000fe80000000f00 */
        /* <DEDUP_REMOVED lines=15> */
.L_x_1524:
        /* <DEDUP_REMOVED lines=11> */
[----:B------:R-:W5:Y:S01]  /*9270*/  S2R R133, SR_TID.X ;  /* 0x0000000000857919 */ /* 0x000f620000002100 */
        /* <DEDUP_REMOVED lines=10> */
[----:B----4-:R-:W-:Y:S01]  /*9320*/  FADD.FTZ R235, R5, R235 ;  /* 0x000000eb05eb7221 */ /* 0x010fe20000010000 */
[----:B------:R-:W-:Y:S02]  /*9330*/  ULDC.U8 UR4, c[0x0][0x329] ;  /* 0x0000ca4000047ab9 */ /* 0x000fe40000000000 */
[----:B------:R-:W3:Y:S01]  /*9340*/  SHFL.BFLY PT, R4, R240, 0x1, 0x1f ;  /* 0x0c201f00f0047f89 */ /* 0x000ee200000e0000 */
[----:B------:R-:W-:Y:S01]  /*9350*/  UISETP.NE.AND UP2, UPT, UR4, URZ, UPT ;  /* 0x0000003f0400728c */ /* 0x000fe2000bf45270 */
[----:B-----5:R-:W-:Y:S01]  /*9360*/  SHF.R.S32.HI R134, RZ, 0x1f, R133 ;  /* 0x0000001fff867819 */ /* 0x020fe20000011485 */
[----:B------:R-:W-:Y:S01]  /*9370*/  UISETP.EQ.AND UP3, UPT, UR4, URZ, UP3 ;  /* 0x0000003f0400728c */ /* 0x000fe20009f62270 */
[----:B------:R-:W4:Y:S01]  /*9380*/  SHFL.BFLY PT, R6, R235, 0x1, 0x1f ;  /* 0x0c201f00eb067f89 */ /* 0x000f2200000e0000 */
[----:B------:R-:W-:Y:S01]  /*9390*/  @!UP0 UIMAD UR12, UR6, UR5, UR12 ;  /* 0x00000005060c82a4 */ /* 0x000fe2000f8e020c */
[----:B------:R-:W-:Y:S01]  /*93a0*/  LEA.HI R132, R134, R133, RZ, 0x2 ;  /* 0x0000008586847211 */ /* 0x000fe200078f10ff */
[----:B------:R-:W-:-:S02]  /*93b0*/  ULDC UR4, c[0x0][0x1c0] ;  /* 0x0000700000047ab9 */ /* 0x000fc40000000800 */
[----:B------:R-:W-:Y:S01]  /*93c0*/  ULDC UR5, c[0x0][0x234] ;  /* 0x00008d0000057ab9 */ /* 0x000fe20000000800 */
[----:B------:R-:W-:Y:S01]  /*93d0*/  SHF.R.S32.HI R26, RZ, 0x2, R132 ;  /* 0x00000002ff1a7819 */ /* 0x000fe20000011484 */
[----:B------:R-:W-:Y:S02]  /*93e0*/  @!UP0 UIADD3 UR7, UR23, UR12, URZ ;  /* 0x0000000c17078290 */ /* 0x000fe4000fffe03f */
[----:B------:R-:W-:Y:S01]  /*93f0*/  @!UP2 UISETP.NE.AND UP1, UPT, UR10, URZ, UPT ;  /* 0x0000003f0a00a28c */ /* 0x000fe2000bf25270 */
[----:B------:R-:W5:Y:S01]  /*9400*/  S2UR UR10, SR_CTAID.X ;  /* 0x00000000000a79c3 */ /* 0x000f620000002500 */
[----:B------:R-:W-:Y:S01]  /*9410*/  @UP2 ULDC UR15, c[0x0][0x210] ;  /* 0x00008400000f2ab9 */ /* 0x000fe20000000800 */
[----:B-1----:R-:W-:Y:S01]  /*9420*/  FADD.FTZ R238, R3, R238 ;  /* 0x000000ee03ee7221 */ /* 0x002fe20000010000 */
[----:B------:R-:W-:Y:S01]  /*9430*/  SHF.R.S32.HI R3, RZ, 0x1f, R132 ;  /* 0x0000001fff037819 */ /* 0x000fe20000011484 */
[----:B------:R-:W-:Y:S01]  /*9440*/  @UP2 UIMAD UR15, UR15, UR8, URZ ;  /* 0x000000080f0f22a4 */ /* 0x000fe2000f8e023f */
[----:B--2---:R-:W-:-:S02]  /*9450*/  FADD.FTZ R239, R239, R0 ;  /* 0x00000000efef7221 */ /* 0x004fc40000010000 */
[----:B------:R-:W1:Y:S01]  /*9460*/  SHFL.BFLY PT, R5, R238, 0x1, 0x1f ;  /* 0x0c201f00ee057f89 */ /* 0x000e6200000e0000 */
[----:B------:R-:W-:Y:S01]  /*9470*/  MOV R0, 0x3f800000 ;  /* 0x3f80000000007802 */ /* 0x000fe20000000f00 */
[----:B------:R-:W-:Y:S01]  /*9480*/  @!UP2 USEL UR15, UR8, UR5, !UP1 ;  /* 0x00000005080fa287 */ /* 0x000fe2000c800000 */
[----:B---3--:R-:W-:Y:S01]  /*9490*/  FADD.FTZ R240, R240, R4 ;  /* 0x00000004f0f07221 */ /* 0x008fe20000010000 */
[----:B------:R-:W-:Y:S01]  /*94a0*/  LEA.HI R3, R3, R26, RZ, 0x3 ;  /* 0x0000001a03037211 */ /* 0x000fe200078f18ff */
[----:B------:R-:W-:Y:S01]  /*94b0*/  @UP2 UMOV UR13, 0x1 ;  /* 0x00000001000d2882 */ /* 0x000fe20000000000 */
[----:B------:R-:W-:Y:S01]  /*94c0*/  FSETP.NE.FTZ.AND P5, PT, R239, RZ, PT ;  /* 0x000000ffef00720b */ /* 0x000fe20003fb5000 */
[----:B----4-:R-:W-:Y:S01]  /*94d0*/  FADD.FTZ R235, R235, R6 ;  /* 0x00000006ebeb7221 */ /* 0x010fe20000010000 */
[----:B------:R-:W-:Y:S01]  /*94e0*/  FSETP.NE.FTZ.AND P6, PT, R240, RZ, PT ;  /* 0x000000fff000720b */ /* 0x000fe20003fd5000 */
[----:B------:R-:W-:Y:S01]  /*94f0*/  @!UP2 UIMAD UR13, UR15, UR4, URZ ;  /* 0x000000040f0da2a4 */ /* 0x000fe2000f8e023f */
[----:B------:R-:W-:Y:S01]  /*9500*/  LOP3.LUT R3, R3, 0xfffffff8, RZ, 0xc0, !PT ;  /* 0xfffffff803037812 */ /* 0x000fe200078ec0ff */
[----:B------:R-:W-:Y:S01]  /*9510*/  @UP3 UIMAD UR19, UR6, UR8, URZ ;  /* 0x00000008061332a4 */ /* 0x000fe2000f8e023f */
[----:B------:R-:W-:Y:S01]  /*9520*/  FSETP.NE.FTZ.AND P3, PT, R235, RZ, PT ;  /* 0x000000ffeb00720b */ /* 0x000fe20003f75000 */
[----:B------:R-:W-:Y:S01]  /*9530*/  @UP2 ULDC UR18, c[0x0][0x210] ;  /* 0x0000840000122ab9 */ /* 0x000fe20000000800 */
[----:B------:R-:W-:Y:S01]  /*9540*/  IADD3 R26, R26, -R3, RZ ;  /* 0x800000031a1a7210 */ /* 0x000fe20007ffe0ff */
[----:B------:R-:W-:Y:S01]  /*9550*/  UIMAD UR4, UR6, UR13, URZ ;  /* 0x0000000d060472a4 */ /* 0x000fe2000f8e023f */
[----:B------:R-:W-:Y:S01]  /*9560*/  MOV R3, 0x3f800000 ;  /* 0x3f80000000037802 */ /* 0x000fe20000000f00 */
[----:B------:R-:W-:Y:S01]  /*9570*/  @!UP2 UMOV UR18, 0x1 ;  /* 0x000000010012a882 */ /* 0x000fe20000000000 */
[----:B------:R-:W-:Y:S01]  /*9580*/  MOV R4, 0x3f800000 ;  /* 0x3f80000000047802 */ /* 0x000fe20000000f00 */
[----:B------:R-:W-:-:S02]  /*9590*/  @UP3 USEL UR19, UR19, UR9, !UP0 ;  /* 0x0000000913133287 */ /* 0x000fc4000c000000 */
[----:B------:R-:W2:Y:S01]  /*95a0*/  @P6 MUFU.RCP R0, R240 ;  /* 0x000000f000006308 */ /* 0x000ea20000001000 */
[----:B-----5:R-:W-:Y:S01]  /*95b0*/  UIMAD UR10, UR10, UR18, URZ ;  /* 0x000000120a0a72a4 */ /* 0x020fe2000f8e023f */
[----:B-1----:R-:W-:Y:S01]  /*95c0*/  FADD.FTZ R238, R238, R5 ;  /* 0x00000005eeee7221 */ /* 0x002fe20000010000 */
[----:B------:R-:W-:Y:S02]  /*95d0*/  USEL UR4, UR4, URZ, !UP3 ;  /* 0x0000003f04047287 */ /* 0x000fe4000d800000 */
[----:B------:R-:W-:Y:S02]  /*95e0*/  USHF.L.U32 UR10, UR10, 0x7, URZ ;  /* 0x000000070a0a7899 */ /* 0x000fe4000800063f */
[----:B------:R-:W-:Y:S01]  /*95f0*/  FSETP.NE.FTZ.AND P4, PT, R238, RZ, PT ;  /* 0x000000ffee00720b */ /* 0x000fe20003f95000 */
[----:B------:R-:W-:Y:S01]  /*9600*/  @P5 MUFU.RCP R4, R239 ;  /* 0x000000ef00045308 */ /* 0x000fe20000001000 */
[----:B------:R-:W-:Y:S02]  /*9610*/  UIMAD UR15, UR11, UR15, UR4 ;  /* 0x0000000f0b0f72a4 */ /* 0x000fe4000f8e0204 */
[----:B------:R-:W-:Y:S01]  /*9620*/  R2P PR, R26, 0x6 ;  /* 0x000000061a007804 */ /* 0x000fe20000000000 */
[----:B------:R-:W-:-:S02]  /*9630*/  @!UP3 UMOV UR24, URZ ;  /* 0x0000003f0018bc82 */ /* 0x000fc40008000000 */
[----:B------:R-:W-:Y:S01]  /*9640*/  @UP3 UMOV UR24, UR19 ;  /* 0x0000001300183c82 */ /* 0x000fe20008000000 */
[----:B--2---:R-:W-:Y:S01]  /*9650*/  FMUL.FTZ R0, R0, c[0x0][0x2dc] ;  /* 0x0000b70000007a20 */ /* 0x004fe20000410000 */
[----:B------:R-:W-:Y:S02]  /*9660*/  @!UP3 UMOV UR25, URZ ;  /* 0x0000003f0019bc82 */ /* 0x000fe40008000000 */
[----:B------:R-:W-:Y:S01]  /*9670*/  USHF.R.S32.HI UR4, URZ, 0x1f, UR10 ;  /* 0x0000001f3f047899 */ /* 0x000fe2000801140a */
[C---:B------:R-:W-:Y:S01]  /*9680*/  FMUL.FTZ R140, R0.reuse, R140 ;  /* 0x0000008c008c7220 */ /* 0x040fe20000410000 */
[----:B------:R-:W1:Y:S01]  /*9690*/  @P4 MUFU.RCP R3, R238 ;  /* 0x000000ee00034308 */ /* 0x000e620000001000 */
[C---:B------:R-:W-:Y:S01]  /*96a0*/  FMUL.FTZ R6, R0.reuse, R141 ;  /* 0x0000008d00067220 */ /* 0x040fe20000410000 */
[----:B------:R-:W-:Y:S01]  /*96b0*/  @UP3 USHF.R.S32.HI UR25, URZ, 0x1f, UR19 ;  /* 0x0000001f3f193899 */ /* 0x000fe20008011413 */
[C---:B------:R-:W-:Y:S01]  /*96c0*/  FMUL.FTZ R152, R0.reuse, R152 ;  /* 0x0000009800987220 */ /* 0x040fe20000410000 */
[----:B------:R-:W-:Y:S01]  /*96d0*/  USHF.R.S32.HI UR5, URZ, 0x1f, UR15 ;  /* 0x0000001f3f057899 */ /* 0x000fe2000801140f */
[----:B------:R-:W-:Y:S01]  /*96e0*/  FMUL.FTZ R153, R0, R153 ;  /* 0x0000009900997220 */ /* 0x000fe20000410000 */
[----:B------:R-:W-:Y:S01]  /*96f0*/  F2FP.BF16.PACK_AB R6, R6, R140 ;  /* 0x0000008c0606723e */ /* 0x000fe200000010ff */
[C---:B------:R-:W-:Y:S01]  /*9700*/  FMUL.FTZ R36, R0.reuse, R36 ;  /* 0x0000002400247220 */ /* 0x040fe20000410000 */
[----:B------:R-:W-:Y:S01]  /*9710*/  UIADD3 UR10, UP2, UP1, UR10, UR24, UR15 ;  /* 0x000000180a0a7290 */ /* 0x000fe2000f95e00f */
[C---:B------:R-:W-:Y:S01]  /*9720*/  FMUL.FTZ R11, R0.reuse, R37 ;  /* 0x00000025000b7220 */ /* 0x040fe20000410000 */
[----:B------:R-:W-:Y:S01]  /*9730*/  @!UP0 UMOV UR14, UR22 ;  /* 0x00000016000e8c82 */ /* 0x000fe20008000000 */
[C---:B------:R-:W-:Y:S01]  /*9740*/  FMUL.FTZ R48, R0.reuse, R48 ;  /* 0x0000003000307220 */ /* 0x040fe20000410000 */
[----:B------:R-:W-:Y:S01]  /*9750*/  UIADD3.X UR4, UR4, UR25, UR5, UP2, UP1 ;  /* 0x0000001904047290 */ /* 0x000fe200097e2405 */
        /* <DEDUP_REMOVED lines=30> */
[----:B------:R-:W-:Y:S01]  /*9940*/  FMUL.FTZ R169, R0, R169 ;  /* 0x000000a900a97220 */ /* 0x000fe20000410000 */
[----:B------:R-:W-:Y:S01]  /*9950*/  MOV R0, 0x3f800000 ;  /* 0x3f80000000007802 */ /* 0x000fe20000000f00 */
[----:B-1----:R-:W-:-:S02]  /*9960*/  FMUL.FTZ R3, R3, c[0x0][0x2dc] ;  /* 0x0000b70003037a20 */ /* 0x002fc40000410000 */
[----:B------:R-:W-:Y:S02]  /*9970*/  FMUL.FTZ R4, R4, c[0x0][0x2dc] ;  /* 0x0000b70004047a20 */ /* 0x000fe40000410000 */
[C---:B------:R-:W-:Y:S01]  /*9980*/  FMUL.FTZ R56, R3.reuse, R56 ;  /* 0x0000003803387220 */ /* 0x040fe20000410000 */
[----:B------:R-:W1:Y:S01]  /*9990*/  @P3 MUFU.RCP R0, R235 ;  /* 0x000000eb00003308 */ /* 0x000e620000001000 */
[----:B------:R-:W-:Y:S02]  /*99a0*/  FMUL.FTZ R19, R3, R57 ;  /* 0x0000003903137220 */ /* 0x000fe40000410000 */
[C---:B------:R-:W-:Y:S02]  /*99b0*/  FMUL.FTZ R13, R4.reuse, R38 ;  /* 0x00000026040d7220 */ /* 0x040fe40000410000 */
[C---:B------:R-:W-:Y:S01]  /*99c0*/  FMUL.FTZ R10, R4.reuse, R39 ;  /* 0x00000027040a7220 */ /* 0x040fe20000410000 */
[----:B------:R-:W-:Y:S01]  /*99d0*/  F2FP.BF16.PACK_AB R19, R19, R56 ;  /* 0x000000381313723e */ /* 0x000fe200000010ff */
[C---:B------:R-:W-:Y:S01]  /*99e0*/  FMUL.FTZ R17, R4.reuse, R50 ;  /* 0x0000003204117220 */ /* 0x040fe20000410000 */
[----:B------:R-:W-:Y:S01]  /*99f0*/  F2FP.BF16.PACK_AB R56, R85, R84 ;  /* 0x000000545538723e */ /* 0x000fe200000010ff */
[----:B------:R-:W-:Y:S01]  /*9a00*/  FMUL.FTZ R51, R4, R51 ;  /* 0x0000003304337220 */ /* 0x000fe20000410000 */
[----:B------:R-:W-:Y:S01]  /*9a10*/  LEA.HI R84, R134, R133, RZ, 0x5 ;  /* 0x0000008586547211 */ /* 0x000fe200078f28ff */
[----:B------:R-:W-:Y:S01]  /*9a20*/  FMUL.FTZ R27, R4, R66 ;  /* 0x00000042041b7220 */ /* 0x000fe20000410000 */
[----:B------:R-:W-:Y:S01]  /*9a30*/  F2FP.BF16.PACK_AB R10, R10, R13 ;  /* 0x0000000d0a0a723e */ /* 0x000fe200000010ff */
[C---:B------:R-:W-:Y:S01]  /*9a40*/  FMUL.FTZ R18, R4.reuse, R54 ;  /* 0x0000003604127220 */ /* 0x040fe20000410000 */
[----:B------:R-:W-:Y:S01]  /*9a50*/  F2FP.BF16.PACK_AB R13, R51, R17 ;  /* 0x00000011330d723e */ /* 0x000fe200000010ff */
[----:B------:R-:W-:-:S02]  /*9a60*/  FMUL.FTZ R24, R4, R67 ;  /* 0x0000004304187220 */ /* 0x000fc40000410000 */
[----:B-1----:R-:W-:Y:S02]  /*9a70*/  FMUL.FTZ R0, R0, c[0x0][0x2dc] ;  /* 0x0000b70000007a20 */ /* 0x002fe40000410000 */
[C---:B------:R-:W-:Y:S01]  /*9a80*/  FMUL.FTZ R15, R3.reuse, R41 ;  /* 0x00000029030f7220 */ /* 0x040fe20000410000 */
[----:B------:R-:W-:Y:S01]  /*9a90*/  F2FP.BF16.PACK_AB R17, R24, R27 ;  /* 0x0000001b1811723e */ /* 0x000fe200000010ff */
[C---:B------:R-:W-:Y:S01]  /*9aa0*/  FMUL.FTZ R23, R3.reuse, R45 ;  /* 0x0000002d03177220 */ /* 0x040fe20000410000 */
[----:B------:R-:W-:Y:S01]  /*9ab0*/  SHF.R.S32.HI R24, RZ, 0x5, R84 ;  /* 0x00000005ff187819 */ /* 0x000fe20000011454 */
[C---:B------:R-:W-:Y:S02]  /*9ac0*/  FMUL.FTZ R66, R3.reuse, R61 ;  /* 0x0000003d03427220 */ /* 0x040fe40000410000 */
        /* <DEDUP_REMOVED lines=39> */
[----:B------:R-:W-:Y:S01]  /*9d40*/  SHF.L.U32 R3, R26, 0x6, RZ ;  /* 0x000000061a037819 */ /* 0x000fe200000006ff */
[----:B------:R-:W-:Y:S01]  /*9d50*/  FMUL.FTZ R146, R0, R146 ;  /* 0x0000009200927220 */ /* 0x000fe20000410000 */
[----:B------:R-:W-:Y:S01]  /*9d60*/  LOP3.LUT R26, R26, 0x1, RZ, 0xc0, !PT ;  /* 0x000000011a1a7812 */ /* 0x000fe200078ec0ff */
[C---:B------:R-:W-:Y:S01]  /*9d70*/  FMUL.FTZ R8, R0.reuse, R147 ;  /* 0x0000009300087220 */ /* 0x040fe20000410000 */
[----:B------:R-:W-:Y:S01]  /*9d80*/  LOP3.LUT R3, R3, 0x1c0, RZ, 0xc0, !PT ;  /* 0x000001c003037812 */ /* 0x000fe200078ec0ff */
[----:B------:R-:W-:Y:S01]  /*9d90*/  FMUL.FTZ R150, R0, R150 ;  /* 0x0000009600967220 */ /* 0x000fe20000410000 */
        /* <DEDUP_REMOVED lines=51> */
[----:B------:R-:W-:Y:S01]  /*a0d0*/  LOP3.LUT R0, R132, 0x3ffffffc, RZ, 0xc0, !PT ;  /* 0x3ffffffc84007812 */ /* 0x000fe200078ec0ff */
[C---:B------:R-:W-:Y:S01]  /*a0e0*/  FMUL.FTZ R142, R4.reuse, R142 ;  /* 0x0000008e048e7220 */ /* 0x040fe20000410000 */
[----:B------:R-:W-:Y:S01]  /*a0f0*/  F2FP.BF16.PACK_AB R29, R29, R126 ;  /* 0x0000007e1d1d723e */ /* 0x000fe200000010ff */
[----:B------:R-:W-:Y:S01]  /*a100*/  FMUL.FTZ R5, R4, R143 ;  /* 0x0000008f04057220 */ /* 0x000fe20000410000 */
[----:B------:R-:W-:Y:S01]  /*a110*/  IADD3 R0, -R0, R133, RZ ;  /* 0x0000008500007210 */ /* 0x000fe20007ffe1ff */
[----:B------:R-:W-:Y:S01]  /*a120*/  FMUL.FTZ R20, R4, R55 ;  /* 0x0000003704147220 */ /* 0x000fe20000410000 */
[----:B------:R-:W-:Y:S01]  /*a130*/  F2FP.BF16.PACK_AB R68, R68, R130 ;  /* 0x000000824444723e */ /* 0x000fe200000010ff */
[----:B------:R-:W-:Y:S01]  /*a140*/  FMUL.FTZ R154, R4, R154 ;  /* 0x0000009a049a7220 */ /* 0x000fe20000410000 */
[----:B------:R-:W-:Y:S01]  /*a150*/  LEA R0, R24, R0, 0x9 ;  /* 0x0000000018007211 */ /* 0x000fe200078e48ff */
[C---:B------:R-:W-:Y:S01]  /*a160*/  FMUL.FTZ R7, R4.reuse, R155 ;  /* 0x0000009b04077220 */ /* 0x040fe20000410000 */
[----:B------:R-:W-:Y:S01]  /*a170*/  F2FP.BF16.PACK_AB R5, R5, R142 ;  /* 0x0000008e0505723e */ /* 0x000fe200000010ff */
[----:B------:R-:W-:Y:S01]  /*a180*/  FMUL.FTZ R70, R4, R70 ;  /* 0x0000004604467220 */ /* 0x000fe20000410000 */
[----:B------:R-:W-:Y:S01]  /*a190*/  LEA R0, R0, R3, 0x1 ;  /* 0x0000000300007211 */ /* 0x000fe200078e08ff */
[----:B------:R-:W-:Y:S01]  /*a1a0*/  FMUL.FTZ R71, R4, R71 ;  /* 0x0000004704477220 */ /* 0x000fe20000410000 */
[----:B------:R-:W-:Y:S01]  /*a1b0*/  F2FP.BF16.PACK_AB R20, R20, R18 ;  /* 0x000000121414723e */ /* 0x000fe200000010ff */
[----:B------:R-:W-:Y:S01]  /*a1c0*/  FMUL.FTZ R82, R4, R82 ;  /* 0x0000005204527220 */ /* 0x000fe20000410000 */
[----:B------:R-:W-:Y:S01]  /*a1d0*/  SHF.L.U32 R0, R0, 0x1, RZ ;  /* 0x0000000100007819 */ /* 0x000fe200000006ff */
[----:B------:R-:W-:Y:S01]  /*a1e0*/  FMUL.FTZ R83, R4, R83 ;  /* 0x0000005304537220 */ /* 0x000fe20000410000 */
[----:B------:R-:W-:Y:S01]  /*a1f0*/  F2FP.BF16.PACK_AB R18, R28, R64 ;  /* 0x000000401c12723e */ /* 0x000fe200000010ff */
[----:B------:R-:W-:Y:S01]  /*a200*/  FMUL.FTZ R86, R4, R86 ;  /* 0x0000005604567220 */ /* 0x000fe20000410000 */
[----:B------:R-:W-:Y:S01]  /*a210*/  IADD3 R3, R0, -0x10, RZ ;  /* 0xfffffff000037810 */ /* 0x000fe20007ffe0ff */
[----:B------:R-:W-:Y:S01]  /*a220*/  FMUL.FTZ R55, R4, R87 ;  /* 0x0000005704377220 */ /* 0x000fe20000410000 */
[----:B------:R-:W-:Y:S01]  /*a230*/  @P0 IADD3 R3, R0, 0x10, RZ ;  /* 0x0000001000030810 */ /* 0x000fe20007ffe0ff */
[C---:B------:R-:W-:Y:S01]  /*a240*/  FMUL.FTZ R98, R4.reuse, R98 ;  /* 0x0000006204627220 */ /* 0x040fe20000410000 */
[----:B------:R-:W-:Y:S01]  /*a250*/  F2FP.BF16.PACK_AB R64, R69, R32 ;  /* 0x000000204540723e */ /* 0x000fe200000010ff */
[C---:B------:R-:W-:Y:S01]  /*a260*/  FMUL.FTZ R99, R4.reuse, R99 ;  /* 0x0000006304637220 */ /* 0x040fe20000410000 */
[----:B------:R-:W-:Y:S01]  /*a270*/  MOV R69, 0x20 ;  /* 0x0000002000457802 */ /* 0x000fe20000000f00 */
        /* <DEDUP_REMOVED lines=8> */
[C---:B------:R-:W-:Y:S01]  /*a300*/  FMUL.FTZ R114, R4.reuse, R114 ;  /* 0x0000007204727220 */ /* 0x040fe20000410000 */
[----:B------:R-:W-:Y:S01]  /*a310*/  STS [R3+0x400], R7 ;  /* 0x0004000703007388 */ /* 0x000fe20000000800 */
        /* <DEDUP_REMOVED lines=13> */
[----:B------:R-:W-:-:S02]  /*a3f0*/  F2FP.BF16.PACK_AB R4, R153, R152 ;  /* 0x000000989904723e */ /* 0x000fc400000010ff */
[----:B------:R-:W-:Y:S02]  /*a400*/  F2FP.BF16.PACK_AB R35, R35, R122 ;  /* 0x0000007a2323723e */ /* 0x000fe400000010ff */
[----:B-1----:R-:W-:Y:S01]  /*a410*/  MOV R6, 0x40 ;  /* 0x0000004000067802 */ /* 0x002fe20000000f00 */
[----:B------:R1:W-:Y:S01]  /*a420*/  STS [R3], R4 ;  /* 0x0000000403007388 */ /* 0x0003e20000000800 */
[----:B------:R-:W-:Y:S02]  /*a430*/  F2FP.BF16.PACK_AB R32, R165, R164 ;  /* 0x000000a4a520723e */ /* 0x000fe400000010ff */
[----:B------:R-:W-:Y:S01]  /*a440*/  SEL R6, R6, 0xffffffc0, !P2 ;  /* 0xffffffc006067807 */ /* 0x000fe20005000000 */
[----:B------:R-:W-:Y:S01]  /*a450*/  STS [R0+0x2000], R67 ;  /* 0x0020004300007388 */ /* 0x000fe20000000800 */
[----:B------:R-:W-:Y:S02]  /*a460*/  F2FP.BF16.PACK_AB R31, R31, R166 ;  /* 0x000000a61f1f723e */ /* 0x000fe400000010ff */
[----:B------:R-:W-:Y:S01]  /*a470*/  F2FP.BF16.PACK_AB R28, R169, R168 ;  /* 0x000000a8a91c723e */ /* 0x000fe200000010ff */
[----:B------:R2:W-:Y:S01]  /*a480*/  STS [R0+0x2400], R8 ;  /* 0x0024000800007388 */ /* 0x0005e20000000800 */
[----:B------:R-:W-:-:S03]  /*a490*/  F2FP.BF16.PACK_AB R27, R171, R170 ;  /* 0x000000aaab1b723e */ /* 0x000fc600000010ff */
        /* <DEDUP_REMOVED lines=85> */
[----:B------:R1:W2:Y:S04]  /*a9f0*/  LDS.128 R20, [R223] ;  /* 0x00000000df147984 */ /* 0x0002a80000000c00 */
        /* <DEDUP_REMOVED lines=53> */
.L_x_1529:
[----:B--234-:R-:W-:Y:S05]  /*ad50*/  BSYNC B0 ;  /* 0x0000000000007941 */ /* 0x01cfea0003800000 */
.L_x_1528:
[----:B-1----:R1:W5:Y:S01]  /*ad60*/  LDL R12, [R1+0x10] ;  /* 0x00001000010c7983 */ /* 0x0023620000100800 */
[----:B------:R-:W-:Y:S01]  /*ad70*/  SHF.R.S32.HI R3, RZ, 0x1f, R246 ;  /* 0x0000001fff037819 */ /* 0x000fe200000114f6 */
[----:B------:R-:W-:Y:S01]  /*ad80*/  USHF.R.S32.HI UR6, URZ, 0x1f, UR11 ;  /* 0x0000001f3f067899 */ /* 0x000fe2000801140b */
[----:B------:R-:W-:Y:S01]  /*ad90*/  IADD3 R2, P0, R246, UR14, RZ ;  /* 0x0000000ef6027c10 */ /* 0x000fe2000ff1e0ff */
[----:B------:R-:W2:Y:S01]  /*ada0*/  S2R R4, SR_TID.X ;  /* 0x0000000000047919 */ /* 0x000ea20000002100 */
[----:B------:R-:W-:Y:S01]  /*adb0*/  ULDC.64 UR4, c[0x0][0x1f0] ;  /* 0x00007c0000047ab9 */ /* 0x000fe20000000a00 */
[----:B------:R-:W-:Y:S01]  /*adc0*/  BSSY B0, `(.L_x_1530) ;  /* 0x0000017000007945 */ /* 0x000fe20003800000 */
[----:B------:R-:W-:Y:S01]  /*add0*/  IADD3.X R3, R3, UR7, RZ, P0, !PT ;  /* 0x0000000703037c10 */ /* 0x000fe200087fe4ff */
[----:B------:R-:W3:Y:S01]  /*ade0*/  S2R R10, SR_CTAID.Z ;  /* 0x00000000000a7919 */ /* 0x000ee20000002700 */
[----:B------:R-:W-:-:S04]  /*adf0*/  UIMAD UR4, UR6, UR4, URZ ;  /* 0x00000004060472a4 */ /* 0x000fc8000f8e023f */
[----:B------:R-:W-:Y:S01]  /*ae00*/  UIMAD UR4, UR11, UR5, UR4 ;  /* 0x000000050b0472a4 */ /* 0x000fe2000f8e0204 */
[----:B--2---:R-:W-:-:S04]  /*ae10*/  SHF.R.S32.HI R0, RZ, 0x1f, R4 ;  /* 0x0000001fff007819 */ /* 0x004fc80000011404 */
[----:B------:R-:W-:Y:S01]  /*ae20*/  LEA.HI R0, R0, R4, RZ, 0x3 ;  /* 0x0000000400007211 */ /* 0x000fe200078f18ff */
[----:B---3--:R-:W-:-:S03]  /*ae30*/  IMAD.WIDE.U32 R10, R10, c[0x0][0x1f0], R2 ;  /* 0x00007c000a0a7a25 */ /* 0x008fc600078e0002 */
[----:B------:R-:W-:Y:S02]  /*ae40*/  SHF.R.S32.HI R7, RZ, 0x3, R0 ;  /* 0x00000003ff077819 */ /* 0x000fe40000011400 */
[----:B------:R-:W-:Y:S02]  /*ae50*/  IADD3 R9, R11, UR4, RZ ;  /* 0x000000040b097c10 */ /* 0x000fe4000fffe0ff */
[----:B------:R-:W-:-:S13]  /*ae60*/  ISETP.GE.AND P0, PT, R7, UR20, PT ;  /* 0x0000001407007c0c */ /* 0x000fda000bf06270 */
[----:B------:R-:W-:Y:S05]  /*ae70*/  @P0 BRA `(.L_x_1531) ;  /* 0x000000b000000947 */ /* 0x000fea0003800000 */
[----:B-1----:R-:W-:Y:S01]  /*ae80*/  IMAD R0, R249, c[0x0][0x1e8], RZ ;  /* 0x00007a00f9007a24 */ /* 0x002fe200078e02ff */
        /* <DEDUP_REMOVED lines=10> */
.L_x_1531:
[----:B-1----:R-:W-:Y:S05]  /*af30*/  BSYNC B0 ;  /* 0x0000000000007941 */ /* 0x002fea0003800000 */
.L_x_1530:
        /* <DEDUP_REMOVED lines=8> */
[----:B------:R-:W-:Y:S01]  /*afc0*/  IMAD.X R0, RZ, RZ, R249, P0 ;  /* 0x000000ffff007224 */ /* 0x000fe200000e06f9 */
[----:B-----5:R-:W-:Y:S01]  /*afd0*/  ISETP.GE.AND P0, PT, R12, c[0x0][0x220], PT ;  /* 0x000088000c007a0c */ /* 0x020fe20003f06270 */
        /* <DEDUP_REMOVED lines=8> */
.L_x_1533:
[----:B------:R-:W-:Y:S05]  /*b060*/  BSYNC B0 ;  /* 0x0000000000007941 */ /* 0x000fea0003800000 */
.L_x_1532:
        /* <DEDUP_REMOVED lines=18> */
.L_x_1535:
[----:B------:R-:W-:Y:S05]  /*b190*/  BSYNC B0 ;  /* 0x0000000000007941 */ /* 0x000fea0003800000 */
.L_x_1534:
        /* <DEDUP_REMOVED lines=18> */
.L_x_1537:
[----:B------:R-:W-:Y:S05]  /*b2c0*/  BSYNC B0 ;  /* 0x0000000000007941 */ /* 0x000fea0003800000 */
.L_x_1536:
        /* <DEDUP_REMOVED lines=18> */
.L_x_1539:
[----:B------:R-:W-:Y:S05]  /*b3f0*/  BSYNC B0 ;  /* 0x0000000000007941 */ /* 0x000fea0003800000 */
.L_x_1538:
        /* <DEDUP_REMOVED lines=18> */
.L_x_1541:
[----:B------:R-:W-:Y:S05]  /*b520*/  BSYNC B0 ;  /* 0x0000000000007941 */ /* 0x000fea0003800000 */
.L_x_1540:
[----:B------:R-:W2:Y:S01]  /*b530*/  LDL.LU R0, [R1+0x30] ;  /* 0x0000300001007983 */ /* 0x000ea20000300800 */
[----:B------:R-:W-:Y:S01]  /*b540*/  BSSY B0, `(.L_x_1542) ;  /* 0x0000011000007945 */ /* 0x000fe20003800000 */
[----:B--2---:R-:W-:-:S13]  /*b550*/  ISETP.GE.AND P0, PT, R0, UR20, PT ;  /* 0x0000001400007c0c */ /* 0x004fda000bf06270 */
        /* <DEDUP_REMOVED lines=15> */
.L_x_1543:
[----:B------:R-:W-:Y:S05]  /*b650*/  BSYNC B0 ;  /* 0x0000000000007941 */ /* 0x000fea0003800000 */
.L_x_1542:
[----:B------:R-:W2:Y:S02]  /*b660*/  LDL.LU R0, [R1+0x2c] ;  /* 0x00002c0001007983 */ /* 0x000ea40000300800 */
[----:B--2---:R-:W-:-:S13]  /*b670*/  ISETP.GE.AND P0, PT, R0, UR20, PT ;  /* 0x0000001400007c0c */ /* 0x004fda000bf06270 */
        /* <DEDUP_REMOVED lines=17> */
.L_x_1494:
[----:B------:R-:W-:Y:S01]  /*b790*/  UISETP.NE.AND UP4, UPT, UR9, -0x1, UPT ;  /* 0xffffffff0900788c */ /* 0x000fe2000bf85270 */
[----:B------:R-:W-:Y:S01]  /*b7a0*/  LEA.HI R8, R5, R234, RZ, 0x3 ;  /* 0x000000ea05087211 */ /* 0x000fe200078f18ff */
[----:B------:R-:W-:Y:S01]  /*b7b0*/  ULDC.64 UR6, c[0x0][0x1e8] ;  /* 0x00007a0000067ab9 */ /* 0x000fe20000000a00 */
[----:B------:R-:W1:Y:S01]  /*b7c0*/  S2R R12, SR_CTAID.Z ;  /* 0x00000000000c7919 */ /* 0x000e620000002700 */
[----:B------:R-:W-:Y:S01]  /*b7d0*/  ULDC.64 UR4, c[0x0][0x1e0] ;  /* 0x0000780000047ab9 */ /* 0x000fe20000000a00 */
[----:B------:R-:W-:Y:S01]  /*b7e0*/  LOP3.LUT R0, R8, 0xfffffff8, RZ, 0xc0, !PT ;  /* 0xfffffff808007812 */ /* 0x000fe200078ec0ff */
[----:B------:R-:W-:Y:S01]  /*b7f0*/  ULDC.U8 UR20, c[0x0][0x328] ;  /* 0x0000ca0000147ab9 */ /* 0x000fe20000000000 */
[----:B------:R-:W2:Y:S01]  /*b800*/  S2R R6, SR_CTAID.X ;  /* 0x0000000000067919 */ /* 0x000ea20000002500 */
[----:B------:R-:W-:Y:S01]  /*b810*/  USHF.R.S32.HI UR15, URZ, 0x1f, UR14 ;  /* 0x0000001f3f0f7899 */ /* 0x000fe2000801140e */
[----:B------:R-:W-:Y:S01]  /*b820*/  SHF.R.S32.HI R8, RZ, 0x3, R8 ;  /* 0x00000003ff087819 */ /* 0x000fe20000011408 */
[----:B------:R-:W-:Y:S01]  /*b830*/  UISETP.NE.AND UP2, UPT, UR20, URZ, UPT ;  /* 0x0000003f1400728c */ /* 0x000fe2000bf45270 */
[----:B------:R-:W-:Y:S01]  /*b840*/  IMAD.IADD R15, R234, 0x1, -R0 ;  /* 0x00000001ea0f7824 */ /* 0x000fe200078e0a00 */
[----:B------:R-:W-:Y:S01]  /*b850*/  @UP4 UIMAD.WIDE.U32 UR18, UR9, UR6, URZ ;  /* 0x00000006091242a5 */ /* 0x000fe2000f8e003f */
[----:B------:R-:W-:Y:S01]  /*b860*/  SHF.R.S32.HI R9, RZ, 0x1f, R8 ;  /* 0x0000001fff097819 */ /* 0x000fe20000011408 */
[----:B------:R-:W-:Y:S01]  /*b870*/  @!UP4 USHF.R.S32.HI UR21, URZ, 0x1f, UR13 ;  /* 0x0000001f3f15c899 */ /* 0x000fe2000801140d */
[----:B------:R-:W-:Y:S01]  /*b880*/  IMAD.SHL.U32 R14, R15, 0x8, RZ ;  /* 0x000000080f0e7824 */ /* 0x000fe200078e00ff */
[----:B------:R-:W-:Y:S01]  /*b890*/  @UP4 UIMAD UR7, UR9, UR7, UR19 ;  /* 0x00000007090742a4 */ /* 0x000fe2000f8e0213 */
[----:B------:R-:W-:Y:S01]  /*b8a0*/  BSSY B0, `(.L_x_1544) ;  /* 0x0000039000007945 */ /* 0x000fe20003800000 */
[----:B------:R-:W-:-:S02]  /*b8b0*/  @!UP4 UIMAD UR21, UR21, UR4, URZ ;  /* 0x000000041515c2a4 */ /* 0x000fc4000f8e023f */
[----:B------:R-:W-:Y:S01]  /*b8c0*/  ULDC.U8 UR19, c[0x0][0x329] ;  /* 0x0000ca4000137ab9 */ /* 0x000fe20000000000 */
[----:B------:R-:W-:Y:S01]  /*b8d0*/  IADD3 R23, R14, 0x40, RZ ;  /* 0x000000400e177810 */ /* 0x000fe20007ffe0ff */
[----:B------:R-:W-:Y:S02]  /*b8e0*/  UISETP.NE.AND UP3, UPT, UR19, URZ, UPT ;  /* 0x0000003f1300728c */ /* 0x000fe4000bf65270 */
[----:B------:R-:W-:Y:S02]  /*b8f0*/  @!UP4 UIMAD.WIDE.U32 UR22, UR13, UR4, URZ ;  /* 0x000000040d16c2a5 */ /* 0x000fe4000f8e003f */
[----:B------:R-:W-:Y:S02]  /*b900*/  @!UP4 UIMAD UR21, UR13, UR5, UR21 ;  /* 0x000000050d15c2a4 */ /* 0x000fe4000f8e0215 */
[----:B------:R-:W-:Y:S02]  /*b910*/  UISETP.EQ.AND UP2, UPT, UR19, URZ, UP2 ;  /* 0x0000003f1300728c */ /* 0x000fe40009742270 */
[----:B------:R-:W-:Y:S01]  /*b920*/  ULDC.64 UR4, c[0x0][0x1f0] ;  /* 0x00007c0000047ab9 */ /* 0x000fe20000000a00 */
[----:B--2---:R-:W-:Y:S01]  /*b930*/  IMAD.WIDE R6, R6, 0x80, R8 ;  /* 0x0000008006067825 */ /* 0x004fe200078e0208 */
[----:B------:R-:W-:-:S02]  /*b940*/  UIMAD UR4, UR15, UR4, URZ ;  /* 0x000000040f0472a4 */ /* 0x000fc4000f8e023f */
[----:B------:R-:W-:Y:S02]  /*b950*/  @!UP3 UISETP.NE.AND UP1, UPT, UR20, URZ, UPT ;  /* 0x0000003f1400b28c */ /* 0x000fe4000bf25270 */
[----:B------:R-:W-:Y:S02]  /*b960*/  ULDC UR11, c[0x0][0x214] ;  /* 0x00008500000b7ab9 */ /* 0x000fe40000000800 */
[----:B------:R-:W-:Y:S02]  /*b970*/  @UP3 ULDC UR15, c[0x0][0x210] ;  /* 0x00008400000f3ab9 */ /* 0x000fe40000000800 */
[----:B------:R-:W-:Y:S02]  /*b980*/  ULDC UR8, c[0x0][0x234] ;  /* 0x00008d0000087ab9 */ /* 0x000fe40000000800 */
[----:B------:R-:W-:Y:S02]  /*b990*/  @UP3 UIMAD UR15, UR15, UR11, URZ ;  /* 0x0000000b0f0f32a4 */ /* 0x000fe4000f8e023f */
[----:B------:R-:W-:-:S02]  /*b9a0*/  UISETP.NE.OR UP0, UPT, UR9, -0x1, !UP2 ;  /* 0xffffffff0900788c */ /* 0x000fc4000d705670 */
[----:B------:R-:W-:Y:S02]  /*b9b0*/  @!UP3 USEL UR15, UR11, UR8, !UP1 ;  /* 0x000000080b0fb287 */ /* 0x000fe4000c800000 */
        /* <DEDUP_REMOVED lines=12> */
[----:B------:R-:W-:Y:S02]  /*ba80*/  USEL UR24, UR24, URZ, !UP2 ;  /* 0x0000003f18187287 */ /* 0x000fe4000d000000 */
[----:B------:R-:W-:Y:S01]  /*ba90*/  @!UP3 UMOV UR25, 0x1 ;  /* 0x000000010019b882 */ /* 0x000fe20000000000 */
[----:B-1----:R-:W-:Y:S01]  /*baa0*/  IMAD.WIDE.U32 R12, R12, c[0x0][0x1f0], R2 ;  /* 0x00007c000c0c7a25 */ /* 0x002fe200078e0002 */
[----:B------:R-:W-:-:S02]  /*bab0*/  UIMAD UR10, UR10, UR25, URZ ;  /* 0x000000190a0a72a4 */ /* 0x000fc4000f8e023f */
[----:B------:R-:W-:Y:S02]  /*bac0*/  UIMAD UR15, UR14, UR15, UR24 ;  /* 0x0000000f0e0f72a4 */ /* 0x000fe4000f8e0218 */
[----:B------:R-:W-:Y:S02]  /*bad0*/  @!UP2 UMOV UR26, URZ ;  /* 0x0000003f001aac82 */ /* 0x000fe40008000000 */
[----:B------:R-:W-:Y:S02]  /*bae0*/  @UP2 UMOV UR26, UR9 ;  /* 0x00000009001a2c82 */ /* 0x000fe40008000000 */
[----:B------:R-:W-:Y:S02]  /*baf0*/  UIMAD UR4, UR14, UR5, UR4 ;  /* 0x000000050e0472a4 */ /* 0x000fe4000f8e0204 */
[----:B------:R-:W-:Y:S02]  /*bb00*/  @!UP2 UMOV UR27, URZ ;  /* 0x0000003f001bac82 */ /* 0x000fe40008000000 */
[----:B------:R-:W-:-:S02]  /*bb10*/  USHF.R.S32.HI UR6, URZ, 0x1f, UR10 ;  /* 0x0000001f3f067899 */ /* 0x000fc4000801140a */
        /* <DEDUP_REMOVED lines=17> */
.L_x_1545:
[----:B------:R-:W-:Y:S05]  /*bc30*/  BSYNC B0 ;  /* 0x0000000000007941 */ /* 0x000fea0003800000 */
.L_x_1544:
        /* <DEDUP_REMOVED lines=18> */
.L_x_1547:
[----:B------:R-:W-:Y:S05]  /*bd60*/  BSYNC B0 ;  /* 0x0000000000007941 */ /* 0x000fea0003800000 */
.L_x_1546:
        /* <DEDUP_REMOVED lines=18> */
.L_x_1549:
[----:B------:R-:W-:Y:S05]  /*be90*/  BSYNC B0 ;  /* 0x0000000000007941 */ /* 0x000fea0003800000 */
.L_x_1548:
        /* <DEDUP_REMOVED lines=18> */
.L_x_1551:
[----:B------:R-:W-:Y:S05]  /*bfc0*/  BSYNC B0 ;  /* 0x0000000000007941 */ /* 0x000fea0003800000 */
.L_x_1550:
        /* <DEDUP_REMOVED lines=18> */
.L_x_1553:
[----:B------:R-:W-:Y:S05]  /*c0f0*/  BSYNC B0 ;  /* 0x0000000000007941 */ /* 0x000fea0003800000 */
.L_x_1552:
        /* <DEDUP_REMOVED lines=18> */
.L_x_1555:
[----:B------:R-:W-:Y:S05]  /*c220*/  BSYNC B0 ;  /* 0x0000000000007941 */ /* 0x000fea0003800000 */
.L_x_1554:
        /* <DEDUP_REMOVED lines=18> */
.L_x_1557:
[----:B------:R-:W-:Y:S05]  /*c350*/  BSYNC B0 ;  /* 0x0000000000007941 */ /* 0x000fea0003800000 */
.L_x_1556:
        /* <DEDUP_REMOVED lines=18> */
.L_x_1559:
[----:B------:R-:W-:Y:S05]  /*c480*/  BSYNC B0 ;  /* 0x0000000000007941 */ /* 0x000fea0003800000 */
.L_x_1558:
        /* <DEDUP_REMOVED lines=67> */
.L_x_1560:
        /* <DEDUP_REMOVED lines=12> */
.L_x_2399:


//--------------------- .text._ZN5flash16flash_fwd_kernelI23Flash_fwd_kernel_traitsILi128ELi128ELi32ELi4ELb0ELb0EN7cutlass10bfloat16_tE19Flash_kernel_traitsILi128ELi128ELi32ELi4ES3_EELb1ELb0ELb0ELb0ELb0ELb0ELb0ELb1EEEvNS_16Flash_fwd_paramsE --------------------------
	.section	.text._ZN5flash16flash_fwd_kernelI23Flash_fwd_kernel_traitsILi128ELi128ELi32ELi4ELb0ELb0EN7cutlass10bfloat16_tE19Flash_kernel_traitsILi128ELi128ELi32ELi4ES3_EELb1ELb0ELb0ELb0ELb0ELb0ELb0ELb1EEEvNS_16Flash_fwd_paramsE,"ax",@progbits
	.sectioninfo	@"SHI_REGISTERS=255"
	.align	128
        .global         _ZN5flash16flash_fwd_kernelI23Flash_fwd_kernel_traitsILi128ELi128ELi32ELi4ELb0ELb0EN7cutlass10bfloat16_tE19Flash_kernel_traitsILi128ELi128ELi32ELi4ES3_EELb1ELb0ELb0ELb0ELb0ELb0ELb0ELb1EEEvNS_16Flash_fwd_paramsE
        .type           _ZN5flash16flash_fwd_kernelI23Flash_fwd_kernel_traitsILi128ELi128ELi32ELi4ELb0ELb0EN7cutlass10bfloat16_tE19Flash_kernel_traitsILi128ELi128ELi32ELi4ES3_EELb1ELb0ELb0ELb0ELb0ELb0ELb0ELb1EEEvNS_16Flash_fwd_paramsE,@function
        .size           _ZN5flash16flash_fwd_kernelI23Flash_fwd_kernel_traitsILi128ELi128ELi32ELi4ELb0ELb0EN7cutlass10bfloat16_tE19Flash_kernel_traitsILi128ELi128ELi32ELi4ES3_EELb1ELb0ELb0ELb0ELb0ELb0ELb0ELb1EEEvNS_16Flash_fwd_paramsE,(.L_x_2400 - _ZN5flash16flash_fwd_kernelI23Flash_fwd_kernel_traitsILi128ELi128ELi32ELi4ELb0ELb0EN7cutlass10bfloat16_tE19Flash_kernel_traitsILi128ELi128ELi32ELi4ES3_EELb1ELb0ELb0ELb0ELb0ELb0ELb0ELb1EEEvNS_16Flash_fwd_paramsE)
        .other          _ZN5flash16flash_fwd_kernelI23Flash_fwd_kernel_traitsILi128ELi128ELi32ELi4ELb0ELb0EN7cutlass10bfloat16_tE19Flash_kernel_traitsILi128ELi128ELi32ELi4ES3_EELb1ELb0ELb0ELb0ELb0ELb0ELb0ELb1EEEvNS_16Flash_fwd_paramsE,@"STO_CUDA_ENTRY STV_DEFAULT"
_ZN5flash16flash_fwd_kernelI23Flash_fwd_kernel_traitsILi128ELi128ELi32ELi4ELb0ELb0EN7cutlass10bfloat16_tE19Flash_kernel_traitsILi128ELi128ELi32ELi4ES3_EELb1ELb0ELb0ELb0ELb0ELb0ELb0ELb1EEEvNS_16Flash_fwd_paramsE:
.text._ZN5flash16flash_fwd_kernelI23Flash_fwd_kernel_traitsILi128ELi128ELi32ELi4ELb0ELb0EN7cutlass10bfloat16_tE19Flash_kernel_traitsILi128ELi128ELi32ELi4ES3_EELb1ELb0ELb0ELb0ELb0ELb0ELb0ELb1EEEvNS_16Flash_fwd_paramsE:
        /* <DEDUP_REMOVED lines=12> */
[----:B------:R-:W-:-:S03]  /*00c0*/  ULDC.64 UR4, c[0x0][0x240] ;  /* 0x0000900000047ab9 */ /* 0x000fc60000000a00 */
[----:B------:R-:W3:Y:S04]  /*00d0*/  @P2 LDG.E.64 R6, [R6.64] ;  /* 0x0000001206062981 */ /* 0x000ee8000c1e1b00 */
[----:B------:R-:W4:Y:S01]  /*00e0*/  @P2 LDG.E.64 R4, [R2.64] ;  /* 0x0000001202042981 */ /* 0x000f22000c1e1b00 */
[----:B------:R-:W5:Y:S01]  /*00f0*/  S2UR UR11, SR_CTAID.Y ;  /* 0x00000000000b79c3 */ /* 0x000f620000002600 */
[----:B------:R-:W-:Y:S02]  /*0100*/  UISETP.NE.U32.AND UP2, UPT, URZ, UR4, UPT ;  /* 0x000000043f00728c */ /* 0x000fe4000bf45070 */
[----:B------:R-:W-:Y:S02]  /*0110*/  UMOV UR8, 0x4 ;  /* 0x0000000400087882 */ /* 0x000fe40000000000 */
[----:B------:R-:W-:-:S02]  /*0120*/  UISETP.NE.AND.EX UP2, UPT, URZ, UR5, UPT, UP2 ;  /* 0x000000053f00728c */ /* 0x000fc4000bf45320 */
[----:B------:R-:W-:Y:S01]  /*0130*/  ULDC.64 UR14, c[0x0][0x240] ;  /* 0x00009000000e7ab9 */ /* 0x000fe20000000a00 */
[----:B------:R-:W1:Y:S01]  /*0140*/  S2UR UR10, SR_CTAID.Z ;  /* 0x00000000000a79c3 */ /* 0x000e620000002700 */
[----:B------:R-:W-:Y:S02]  /*0150*/  ULDC.64 UR4, c[0x0][0x250] ;  /* 0x0000940000047ab9 */ /* 0x000fe40000000a00 */
[----:B------:R-:W-:Y:S01]  /*0160*/  PLOP3.LUT P0, PT, PT, PT, UP2, 0x80, 0x0 ;  /* 0x000000000000781c */ /* 0x000fe20003f0f028 */
[----:B------:R-:W-:Y:S02]  /*0170*/  UISETP.NE.U32.AND UP0, UPT, URZ, UR4, UPT ;  /* 0x000000043f00728c */ /* 0x000fe4000bf05070 */
[----:B------:R-:W-:Y:S02]  /*0180*/  ULDC.U8 UR9, c[0x0][0x312] ;  /* 0x0000c48000097ab9 */ /* 0x000fe40000000000 */
[----:B------:R-:W-:Y:S02]  /*0190*/  UISETP.NE.AND UP3, UPT, UR9, URZ, UPT ;  /* 0x0000003f0900728c */ /* 0x000fe4000bf65270 */
[----:B------:R-:W-:-:S02]  /*01a0*/  UISETP.NE.AND.EX UP0, UPT, URZ, UR5, UPT, UP0 ;  /* 0x000000053f00728c */ /* 0x000fc4000bf05300 */
[----:B-----5:R-:W-:-:S06]  /*01b0*/  UIMAD.WIDE UR14, UR11, UR8, UR14 ;  /* 0x000000080b0e72a5 */ /* 0x020fcc000f8e020e */
[----:B------:R-:W-:Y:S01]  /*01c0*/  MOV R14, UR14 ;  /* 0x0000000e000e7c02 */ /* 0x000fe20008000f00 */
[----:B------:R-:W-:Y:S01]  /*01d0*/  IMAD.U32 R15, RZ, RZ, UR15 ;  /* 0x0000000fff0f7e24 */ /* 0x000fe2000f8e00ff */
[----:B-1----:R-:W-:-:S06]  /*01e0*/  ULOP3.LUT UR6, UR10, UR12, UR11, 0xfe, !UPT ;  /* 0x0000000c0a067292 */ /* 0x002fcc000f8efe0b */
[----:B--2---:R-:W-:Y:S01]  /*01f0*/  LOP3.LUT P3, RZ, R74, UR6, RZ, 0xfc, !PT ;  /* 0x000000064aff7c12 */ /* 0x004fe2000f86fcff */
[----:B------:R-:W-:Y:S02]  /*0200*/  ULDC.64 UR6, c[0x0][0x248] ;  /* 0x0000920000067ab9 */ /* 0x000fe40000000a00 */
[----:B------:R-:W-:-:S04]  /*0210*/  UISETP.EQ.U32.AND UP1, UPT, URZ, UR6, UPT ;  /* 0x000000063f00728c */ /* 0x000fc8000bf22070 */
[----:B------:R-:W-:Y:S02]  /*0220*/  UISETP.EQ.OR.EX UP1, UPT, URZ, UR7, !UP3, UP1 ;  /* 0x000000073f00728c */ /* 0x000fe4000df22710 */
[----:B------:R-:W-:Y:S02]  /*0230*/  ULDC.64 UR4, c[0x0][0x250] ;  /* 0x0000940000047ab9 */ /* 0x000fe40000000a00 */
[----:B------:R-:W-:Y:S02]  /*0240*/  ULDC.64 UR6, c[0x0][0x248] ;  /* 0x0000920000067ab9 */ /* 0x000fe40000000a00 */
[----:B------:R-:W-:Y:S02]  /*0250*/  @UP0 UIMAD.WIDE UR4, UR11, UR8, UR4 ;  /* 0x000000080b0402a5 */ /* 0x000fe4000f8e0204 */
[----:B------:R-:W-:-:S04]  /*0260*/  UIMAD.WIDE UR6, UR11, UR8, UR6 ;  /* 0x000000080b0672a5 */ /* 0x000fc8000f8e0206 */
[----:B------:R-:W-:Y:S02]  /*0270*/  IMAD.U32 R12, RZ, RZ, UR4 ;  /* 0x00000004ff0c7e24 */ /* 0x000fe4000f8e00ff */
[----:B------:R-:W-:Y:S01]  /*0280*/  IMAD.U32 R13, RZ, RZ, UR5 ;  /* 0x00000005ff0d7e24 */ /* 0x000fe2000f8e00ff */
[----:B---3--:R1:W2:Y:S01]  /*0290*/  @P2 R2UR UR20, R6 ;  /* 0x00000000061423c2 */ /* 0x0082a200000e0000 */
[----:B----4-:R-:W-:-:S07]  /*02a0*/  @P2 IADD3 R2, P1, R4, c[0x0][0x300], RZ ;  /* 0x0000c00004022a10 */ /* 0x010fce0007f3e0ff */
[----:B------:R3:W4:Y:S01]  /*02b0*/  @P2 R2UR UR21, R7 ;  /* 0x00000000071523c2 */ /* 0x00072200000e0000 */
[----:B------:R-:W-:Y:S02]  /*02c0*/  @P2 IMAD.X R3, RZ, RZ, R5, P1 ;  /* 0x000000ffff032224 */ /* 0x000fe400008e0605 */
[----:B-1----:R-:W-:Y:S02]  /*02d0*/  @!P3 IMAD.MOV.U32 R6, RZ, RZ, c[0x0][0x308] ;  /* 0x0000c200ff06b624 */ /* 0x002fe400078e00ff */
[----:B--2---:R-:W-:Y:S01]  /*02e0*/  IMAD.U32 R8, RZ, RZ, UR20 ;  /* 0x00000014ff087e24 */ /* 0x004fe2000f8e00ff */
[----:B---3--:R-:W-:Y:S01]  /*02f0*/  @!P3 MOV R7, c[0x0][0x30c] ;  /* 0x0000c3000007ba02 */ /* 0x008fe20000000f00 */
[----:B----4-:R-:W-:-:S04]  /*0300*/  IMAD.U32 R9, RZ, RZ, UR21 ;  /* 0x00000015ff097e24 */ /* 0x010fc8000f8e00ff */
[----:B------:R-:W-:Y:S04]  /*0310*/  @!P3 STG.E.64 [R6.64+0x8], R2 ;  /* 0x000008020600b986 */ /* 0x000fe8000c101b12 */
[----:B------:R1:W-:Y:S04]  /*0320*/  @!P3 STG.E.64 [R6.64], R8 ;  /* 0x000000080600b986 */ /* 0x0003e8000c101b12 */
[----:B------:R-:W2:Y:S04]  /*0330*/  @P0 LDG.E R10, [R14.64] ;  /* 0x000000120e0a0981 */ /* 0x000ea8000c1e1900 */
[----:B------:R-:W3:Y:S01]  /*0340*/  @P0 LDG.E R4, [R14.64+0x4] ;  /* 0x000004120e040981 */ /* 0x000ee2000c1e1900 */
[----:B------:R-:W-:-:S02]  /*0350*/  PLOP3.LUT P1, PT, PT, PT, UP0, 0x80, 0x0 ;  /* 0x000000000000781c */ /* 0x000fc40003f2f008 */
[----:B------:R-:W-:-:S11]  /*0360*/  PLOP3.LUT P2, PT, PT, PT, UP1, 0x80, 0x0 ;  /* 0x000000000000781c */ /* 0x000fd60003f4f018 */
[----:B------:R-:W4:Y:S01]  /*0370*/  @P1 LDG.E R5, [R12.64] ;  /* 0x000000120c051981 */ /* 0x000f22000c1e1900 */
[----:B-1----:R-:W-:Y:S01]  /*0380*/  MOV R8, UR6 ;  /* 0x0000000600087c02 */ /* 0x002fe20008000f00 */
[----:B------:R-:W-:-:S05]  /*0390*/  IMAD.U32 R9, RZ, RZ, UR7 ;  /* 0x00000007ff097e24 */ /* 0x000fca000f8e00ff */
[----:B------:R-:W5:Y:S01]  /*03a0*/  @!P2 LDG.E R6, [R8.64] ;  /* 0x000000120806a981 */ /* 0x000f62000c1e1900 */
[----:B------:R-:W-:Y:S01]  /*03b0*/  UMOV UR9, 0xffffffff ;  /* 0xffffffff00097882 */ /* 0x000fe20000000000 */
[----:B------:R-:W-:Y:S01]  /*03c0*/  SHF.R.S32.HI R7, RZ, 0x1f, R74 ;  /* 0x0000001fff077819 */ /* 0x000fe2000001144a */
[----:B------:R-:W-:-:S03]  /*03d0*/  UMOV UR15, URZ ;  /* 0x0000003f000f7c82 */ /* 0x000fc60008000000 */
[----:B------:R-:W-:Y:S01]  /*03e0*/  LEA.HI R0, R7, R74, RZ, 0x5 ;  /* 0x0000004a07007211 */ /* 0x000fe200078f28ff */
[----:B------:R-:W-:-:S03]  /*03f0*/  UMOV UR22, 0xffffffff ;  /* 0xffffffff00167882 */ /* 0x000fc60000000000 */
[----:B------:R-:W-:-:S05]  /*0400*/  LOP3.LUT R11, R0, 0xffffffe0, RZ, 0xc0, !PT ;  /* 0xffffffe0000b7812 */ /* 0x000fca00078ec0ff */
[----:B------:R-:W-:Y:S01]  /*0410*/  IMAD.IADD R72, R74, 0x1, -R11 ;  /* 0x000000014a487824 */ /* 0x000fe200078e0a0b */
[----:B--2---:R-:W1:Y:S08]  /*0420*/  @P0 R2UR UR9, R10 ;  /* 0x000000000a0903c2 */ /* 0x004e7000000e0000 */
[----:B---3--:R-:W1:Y:S01]  /*0430*/  @P0 R2UR UR16, R4 ;  /* 0x00000000041003c2 */ /* 0x008e6200000e0000 */
[----:B------:R-:W-:-:S04]  /*0440*/  ISETP.NE.U32.AND P0, PT, RZ, c[0x0][0x248], PT ;  /* 0x00009200ff007a0c */ /* 0x000fc80003f05070 */
[----:B------:R-:W-:-:S03]  /*0450*/  ISETP.NE.AND.EX P0, PT, RZ, c[0x0][0x24c], PT, P0 ;  /* 0x00009300ff007a0c */ /* 0x000fc60003f05300 */
[----:B----4-:R2:W3:Y:S01]  /*0460*/  @P1 R2UR UR15, R5 ;  /* 0x00000000050f13c2 */ /* 0x0104e200000e0000 */
[----:B-1----:R-:W-:-:S07]  /*0470*/  @UP2 UIADD3 UR16, UR16, -UR9, URZ ;  /* 0x8000000910102290 */ /* 0x002fce000fffe03f */
[----:B-----5:R2:W1:Y:S01]  /*0480*/  @!P2 R2UR UR22, R6 ;  /* 0x000000000616a3c2 */ /* 0x02046200000e0000 */
[----:B------:R-:W-:Y:S01]  /*0490*/  @!UP2 ULDC UR16, c[0x0][0x214] ;  /* 0x000085000010aab9 */ /* 0x000fe20000000800 */
[----:B-123--:R-:W-:Y:S05]  /*04a0*/  @!P0 BRA `(.L_x_1561) ;  /* 0x0000007000008947 */ /* 0x00efea0003800000 */
[----:B------:R-:W-:-:S13]  /*04b0*/  PLOP3.LUT P0, PT, PT, PT, UP3, 0x80, 0x0 ;  /* 0x000000000000781c */ /* 0x000fda0003f0f038 */
[----:B------:R-:W2:Y:S04]  /*04c0*/  @P0 LDG.E R4, [R8.64+0x4] ;  /* 0x0000041208040981 */ /* 0x000ea8000c1e1900 */
[----:B------:R-:W3:Y:S01]  /*04d0*/  @!P0 LDG.E R5, [R8.64] ;  /* 0x0000001208058981 */ /* 0x000ee2000c1e1900 */
[----:B--2---:R-:W1:Y:S02]  /*04e0*/  @P0 R2UR UR6, R4 ;  /* 0x00000000040603c2 */ /* 0x004e6400000e0000 */
[----:B-1----:R-:W-:-:S11]  /*04f0*/  @UP3 UIADD3 UR6, UR6, -UR22, URZ ;  /* 0x8000001606063290 */ /* 0x002fd6000fffe03f */
[----:B---3--:R1:W2:Y:S02]  /*0500*/  @!P0 R2UR UR6, R5 ;  /* 0x00000000050683c2 */ /* 0x0082a400000e0000 */
[----:B-12---:R-:W-:Y:S05]  /*0510*/  BRA `(.L_x_1562) ;  /* 0x0000001000007947 */ /* 0x006fea0003800000 */
.L_x_1561:
[----:B------:R-:W-:Y:S02]  /*0520*/  ULDC UR6, c[0x0][0x218] ;  /* 0x0000860000067ab9 */ /* 0x000fe40000000800 */
.L_x_1562:
        /* <DEDUP_REMOVED lines=29> */
[----:B------:R-:W-:Y:S01]  /*0700*/  UISETP.NE.AND UP0, UPT, UR22, -0x1, UPT ;  /* 0xffffffff1600788c */ /* 0x000fe2000bf05270 */
[----:B------:R-:W-:Y:S01]  /*0710*/  SHF.R.S32.HI R4, RZ, 0x1f, R72 ;  /* 0x0000001fff047819 */ /* 0x000fe20000011448 */
        /* <DEDUP_REMOVED lines=11> */
[----:B------:R-:W-:Y:S02]  /*07d0*/  USHF.R.S32.HI UR6, URZ, 0x5, UR24 ;  /* 0x000000053f067899 */ /* 0x000fe40008011418 */
[----:B------:R-:W-:Y:S02]  /*07e0*/  @UP0 UIMAD UR23, UR23, UR5, UR29 ;  /* 0x00000005171702a4 */ /* 0x000fe4000f8e021d */
[----:B------:R-:W-:Y:S02]  /*07f0*/  ULDC UR24, c[0x0][0x1c0] ;  /* 0x0000700000187ab9 */ /* 0x000fe40000000800 */
[----:B------:R-:W-:-:S02]  /*0800*/  UIMAD UR24, UR11, UR24, UR10 ;  /* 0x000000180b1872a4 */ /* 0x000fc4000f8e020a */
[----:B------:R-:W-:Y:S02]  /*0810*/  ULDC UR5, c[0x0][0x224] ;  /* 0x0000890000057ab9 */ /* 0x000fe40000000800 */
[----:B------:R-:W-:Y:S02]  /*0820*/  UIMAD UR5, UR24, UR5, UR13 ;  /* 0x00000005180572a4 */ /* 0x000fe4000f8e020d */
[----:B------:R-:W-:Y:S02]  /*0830*/  @!UP1 UIMAD UR4, UR11, UR7, UR25 ;  /* 0x000000070b0492a4 */ /* 0x000fe4000f8e0219 */
[----:B------:R-:W-:Y:S02]  /*0840*/  USHF.L.U32 UR24, UR24, 0x5, URZ ;  /* 0x0000000518187899 */ /* 0x000fe4000800063f */
[----:B------:R-:W-:Y:S02]  /*0850*/  ULDC UR7, c[0x0][0x228] ;  /* 0x00008a0000077ab9 */ /* 0x000fe40000000800 */
[----:B------:R-:W-:-:S02]  /*0860*/  UIMAD UR7, UR5, UR7, URZ ;  /* 0x00000007050772a4 */ /* 0x000fc4000f8e023f */
[----:B------:R-:W-:Y:S01]  /*0870*/  USHF.R.S32.HI UR5, URZ, 0x1f, UR24 ;  /* 0x0000001f3f057899 */ /* 0x000fe20008011418 */
[----:B------:R-:W-:Y:S01]  /*0880*/  IADD3 R189, P2, P1, R2, UR24, R72 ;  /* 0x0000001802bd7c10 */ /* 0x000fe2000f95e048 */
[----:B------:R-:W-:Y:S02]  /*0890*/  @!UP1 UIADD3 UR17, UR31, UR4, URZ ;  /* 0x000000041f119290 */ /* 0x000fe4000fffe03f */
[----:B------:R-:W-:Y:S02]  /*08a0*/  @UP1 UMOV UR24, UR26 ;  /* 0x0000001a00181c82 */ /* 0x000fe40008000000 */
[----:B------:R-:W-:Y:S01]  /*08b0*/  IADD3.X R4, R3, UR5, R4, P2, P1 ;  /* 0x0000000503047c10 */ /* 0x000fe200097e2404 */
[----:B------:R-:W-:Y:S01]  /*08c0*/  @!UP1 UMOV UR24, UR30 ;  /* 0x0000001e00189c82 */ /* 0x000fe20008000000 */
[----:B------:R-:W-:Y:S05]  /*08d0*/  @P0 BRA `(.L_x_1564) ;  /* 0x000000c000000947 */ /* 0x000fea0003800000 */
[----:B-1----:R-:W-:Y:S02]  /*08e0*/  USHF.R.S32.HI UR25, URZ, 0x1f, UR15 ;  /* 0x0000001f3f197899 */ /* 0x002fe4000801140f */
[----:B------:R-:W-:-:S02]  /*08f0*/  ULDC.64 UR4, c[0x0][0x198] ;  /* 0x0000660000047ab9 */ /* 0x000fc40000000a00 */
[----:B------:R-:W-:Y:S02]  /*0900*/  UIMAD UR25, UR25, UR4, URZ ;  /* 0x00000004191972a4 */ /* 0x000fe4000f8e023f */
[----:B------:R-:W-:Y:S02]  /*0910*/  UIMAD.WIDE.U32 UR26, UR15, UR4, URZ ;  /* 0x000000040f1a72a5 */ /* 0x000fe4000f8e003f */
[----:B------:R-:W-:Y:S02]  /*0920*/  UIMAD UR25, UR15, UR5, UR25 ;  /* 0x000000050f1972a4 */ /* 0x000fe4000f8e0219 */
[----:B------:R-:W-:Y:S02]  /*0930*/  USHF.R.S32.HI UR23, URZ, 0x1f, UR11 ;  /* 0x0000001f3f177899 */ /* 0x000fe4000801140b */
[----:B------:R-:W-:Y:S02]  /*0940*/  ULDC.64 UR4, c[0x0][0x180] ;  /* 0x0000600000047ab9 */ /* 0x000fe40000000a00 */
[----:B------:R-:W-:-:S02]  /*0950*/  UIADD3 UR27, UR27, UR25, URZ ;  /* 0x000000191b1b7290 */ /* 0x000fc4000fffe03f */
[----:B------:R-:W-:Y:S02]  /*0960*/  UIMAD UR23, UR23, UR4, URZ ;  /* 0x00000004171772a4 */ /* 0x000fe4000f8e023f */
[----:B------:R-:W-:Y:S02]  /*0970*/  UIMAD.WIDE.U32 UR28, UR11, UR4, UR26 ;  /* 0x000000040b1c72a5 */ /* 0x000fe4000f8e001a */
[----:B------:R-:W-:-:S04]  /*0980*/  UIMAD UR23, UR11, UR5, UR23 ;  /* 0x000000050b1772a4 */ /* 0x000fc8000f8e0217 */
[----:B------:R-:W-:Y:S02]  /*0990*/  UIADD3 UR23, UR29, UR23, URZ ;  /* 0x000000171d177290 */ /* 0x000fe4000fffe03f */
.L_x_1564:
        /* <DEDUP_REMOVED lines=47> */
.L_x_1565:
[--C-:B------:R-:W-:Y:S01]  /*0c90*/  SHF.R.S32.HI R76, RZ, 0x5, R0.reuse ;  /* 0x00000005ff4c7819 */ /* 0x100fe20000011400 */
[----:B------:R-:W1:Y:S01]  /*0ca0*/  S2R R14, SR_CTAID.Z ;  /* 0x00000000000e7919 */ /* 0x000e620000002700 */
[----:B------:R-:W-:Y:S01]  /*0cb0*/  SHF.R.S32.HI R5, RZ, 0x1f, R0 ;  /* 0x0000001fff057819 */ /* 0x000fe20000011400 */
[----:B------:R-:W-:Y:S01]  /*0cc0*/  UIADD3 UR13, -UR13, UR16, URZ ;  /* 0x000000100d0d7290 */ /* 0x000fe2000fffe13f */
[----:B------:R-:W-:Y:S01]  /*0cd0*/  SHF.R.S32.HI R73, RZ, 0x1f, R72 ;  /* 0x0000001fff497819 */ /* 0x000fe20000011448 */
[----:B------:R-:W-:Y:S01]  /*0ce0*/  IMAD.U32 R19, RZ, RZ, UR12 ;  /* 0x0000000cff137e24 */ /* 0x000fe2000f8e00ff */
[----:B------:R-:W-:Y:S01]  /*0cf0*/  LEA.HI R5, R5, R76, RZ, 0x2 ;  /* 0x0000004c05057211 */ /* 0x000fe200078f10ff */
[----:B------:R-:W-:Y:S01]  /*0d00*/  BSSY B0, `(.L_x_1566) ;  /* 0x000005d000007945 */ /* 0x000fe20003800000 */
[----:B------:R-:W-:-:S02]  /*0d10*/  LEA.HI R73, R73, R72, RZ, 0x2 ;  /* 0x0000004849497211 */ /* 0x000fc400078f10ff */
[----:B------:R-:W-:Y:S02]  /*0d20*/  LOP3.LUT R5, R5, 0xffffffc, RZ, 0xc0, !PT ;  /* 0x0ffffffc05057812 */ /* 0x000fe400078ec0ff */
[-C--:B------:R-:W-:Y:S02]  /*0d30*/  LEA.HI R3, R7, R74.reuse, RZ, 0x3 ;  /* 0x0000004a07037211 */ /* 0x080fe400078f18ff */
[----:B------:R-:W-:Y:S01]  /*0d40*/  SHF.R.S32.HI R0, RZ, 0x2, R73 ;  /* 0x00000002ff007819 */ /* 0x000fe20000011449 */
[----:B------:R-:W-:Y:S01]  /*0d50*/  IMAD.IADD R5, R76, 0x1, -R5 ;  /* 0x000000014c057824 */ /* 0x000fe200078e0a05 */
[----:B------:R-:W-:Y:S02]  /*0d60*/  SHF.R.S32.HI R12, RZ, 0x3, R3 ;  /* 0x00000003ff0c7819 */ /* 0x000fe40000011403 */
[----:B------:R-:W-:Y:S01]  /*0d70*/  LOP3.LUT R3, R3, 0xfffffff8, RZ, 0xc0, !PT ;  /* 0xfffffff803037812 */ /* 0x000fe200078ec0ff */
[----:B------:R-:W-:Y:S01]  /*0d80*/  IMAD R111, R5, 0x10, R0 ;  /* 0x00000010056f7824 */ /* 0x000fe200078e0200 */
[CC--:B------:R-:W-:Y:S01]  /*0d90*/  LEA.HI R10, R7.reuse, R74.reuse, RZ, 0x4 ;  /* 0x0000004a070a7211 */ /* 0x0c0fe200078f20ff */
[----:B------:R-:W-:Y:S01]  /*0da0*/  IMAD.SHL.U32 R6, R12, 0x40, RZ ;  /* 0x000000400c067824 */ /* 0x000fe200078e00ff */
[----:B------:R-:W-:Y:S01]  /*0db0*/  SHF.R.S32.HI R13, RZ, 0x1f, R12 ;  /* 0x0000001fff0d7819 */ /* 0x000fe2000001140c */
[----:B------:R-:W-:Y:S01]  /*0dc0*/  IMAD.IADD R0, R74, 0x1, -R3 ;  /* 0x000000014a007824 */ /* 0x000fe200078e0a03 */
[----:B------:R-:W-:Y:S01]  /*0dd0*/  LOP3.LUT R3, R10, 0xfffffff0, RZ, 0xc0, !PT ;  /* 0xfffffff00a037812 */ /* 0x000fe200078ec0ff */
[----:B------:R2:W-:Y:S01]  /*0de0*/  STL [R1+0x8], R111 ;  /* 0x0000086f01007387 */ /* 0x0005e20000100800 */
[----:B------:R-:W-:Y:S01]  /*0df0*/  LOP3.LUT R6, R6, 0x1c0, RZ, 0xc0, !PT ;  /* 0x000001c006067812 */ /* 0x000fe200078ec0ff */
[----:B------:R-:W-:Y:S01]  /*0e00*/  IMAD.SHL.U32 R80, R0, 0x8, RZ ;  /* 0x0000000800507824 */ /* 0x000fe200078e00ff */
[----:B------:R-:W-:Y:S01]  /*0e10*/  LEA.HI R7, R7, R74, RZ, 0x6 ;  /* 0x0000004a07077211 */ /* 0x000fe200078f30ff */
[----:B------:R-:W-:Y:S01]  /*0e20*/  IMAD.IADD R3, R74, 0x1, -R3 ;  /* 0x000000014a037824 */ /* 0x000fe200078e0a03 */
[----:B------:R-:W-:Y:S01]  /*0e30*/  SHF.R.S32.HI R251, RZ, 0x1f, R2 ;  /* 0x0000001ffffb7819 */ /* 0x000fe20000011402 */
[----:B------:R-:W-:Y:S01]  /*0e40*/  IMAD.WIDE R18, R19, 0x80, R12 ;  /* 0x0000008013127825 */ /* 0x000fe200078e020c */
[----:B------:R-:W-:-:S02]  /*0e50*/  LOP3.LUT R5, R6, 0x38, R80, 0xf8, !PT ;  /* 0x0000003806057812 */ /* 0x000fc400078ef850 */
[----:B------:R-:W-:Y:S01]  /*0e60*/  SHF.R.S32.HI R8, RZ, 0x1f, R3 ;  /* 0x0000001fff087819 */ /* 0x000fe20000011403 */
[----:B------:R-:W-:Y:S01]  /*0e70*/  IMAD.SHL.U32 R7, R7, 0x8, RZ ;  /* 0x0000000807077824 */ /* 0x000fe200078e00ff */
[----:B------:R-:W-:Y:S02]  /*0e80*/  SHF.R.U32.HI R6, RZ, 0x3, R6 ;  /* 0x00000003ff067819 */ /* 0x000fe40000011606 */
[----:B------:R-:W-:Y:S02]  /*0e90*/  LEA.HI R9, R8, R3, RZ, 0x3 ;  /* 0x0000000308097211 */ /* 0x000fe400078f18ff */
[--C-:B------:R-:W-:Y:S02]  /*0ea0*/  SHF.R.S32.HI R81, RZ, 0x1f, R80.reuse ;  /* 0x0000001fff517819 */ /* 0x100fe40000011450 */
[----:B------:R-:W-:Y:S02]  /*0eb0*/  IADD3 R20, P0, R80, UR24, RZ ;  /* 0x0000001850147c10 */ /* 0x000fe4000ff1e0ff */
[----:B------:R-:W-:Y:S01]  /*0ec0*/  LOP3.LUT R6, R5, R6, RZ, 0x3c, !PT ;  /* 0x0000000605067212 */ /* 0x000fe200078e3cff */
[----:B------:R-:W-:Y:S01]  /*0ed0*/  IMAD R5, R13, c[0x0][0x198], RZ ;  /* 0x000066000d057a24 */ /* 0x000fe200078e02ff */
[----:B------:R-:W-:Y:S01]  /*0ee0*/  LOP3.LUT R8, R9, 0xfffffff8, RZ, 0xc0, !PT ;  /* 0xfffffff809087812 */ /* 0x000fe200078ec0ff */
[----:B------:R-:W-:Y:S01]  /*0ef0*/  IMAD.WIDE.U32 R16, R12, c[0x0][0x198], R80 ;  /* 0x000066000c107a25 */ /* 0x000fe200078e0050 */
[----:B------:R-:W-:Y:S01]  /*0f00*/  IADD3.X R21, R81, UR17, RZ, P0, !PT ;  /* 0x0000001151157c10 */ /* 0x000fe200087fe4ff */
[----:B------:R2:W-:Y:S01]  /*0f10*/  STL.64 [R1+0x28], R80 ;  /* 0x0000285001007387 */ /* 0x0005e20000100a00 */
[----:B------:R-:W-:Y:S01]  /*0f20*/  LOP3.LUT R6, R6, 0xfffffe00, R7, 0xf8, !PT ;  /* 0xfffffe0006067812 */ /* 0x000fe200078ef807 */
[----:B------:R-:W-:Y:S01]  /*0f30*/  IMAD.IADD R8, R3, 0x1, -R8 ;  /* 0x0000000103087824 */ /* 0x000fe200078e0a08 */
[----:B------:R-:W-:Y:S01]  /*0f40*/  IADD3 R16, P0, R16, UR28, RZ ;  /* 0x0000001c10107c10 */ /* 0x000fe2000ff1e0ff */
[----:B------:R-:W-:Y:S01]  /*0f50*/  IMAD R5, R12, c[0x0][0x19c], R5 ;  /* 0x000067000c057a24 */ /* 0x000fe200078e0205 */
[----:B------:R-:W-:Y:S01]  /*0f60*/  IADD3 R77, R80, 0x40, RZ ;  /* 0x00000040504d7810 */ /* 0x000fe20007ffe0ff */
[----:B-1----:R-:W-:-:S03]  /*0f70*/  IMAD.WIDE.U32 R14, R14, c[0x0][0x1a8], R20 ;  /* 0x00006a000e0e7a25 */ /* 0x002fc600078e0014 */
[----:B------:R-:W-:Y:S01]  /*0f80*/  IADD3.X R17, R17, UR23, R5, P0, !PT ;  /* 0x0000001711117c10 */ /* 0x000fe200087fe405 */
[----:B------:R-:W-:Y:S02]  /*0f90*/  IMAD R3, R13, c[0x0][0x1a0], RZ ;  /* 0x000068000d037a24 */ /* 0x000fe400078e02ff */
[----:B------:R-:W-:-:S04]  /*0fa0*/  IMAD.WIDE.U32 R20, R12, c[0x0][0x1a0], R80 ;  /* 0x000068000c147a25 */ /* 0x000fc800078e0050 */
[----:B------:R-:W-:Y:S01]  /*0fb0*/  IMAD R3, R12, c[0x0][0x1a4], R3 ;  /* 0x000069000c037a24 */ /* 0x000fe200078e0203 */
[----:B------:R-:W-:Y:S01]  /*0fc0*/  IADD3 R20, P0, R20, UR4, RZ ;  /* 0x0000000414147c10 */ /* 0x000fe2000ff1e0ff */
[----:B------:R-:W-:Y:S01]  /*0fd0*/  IMAD R5, R251, c[0x0][0x1b0], RZ ;  /* 0x00006c00fb057a24 */ /* 0x000fe200078e02ff */
[----:B------:R-:W-:Y:S01]  /*0fe0*/  ULDC.64 UR4, c[0x0][0x1a8] ;  /* 0x00006a0000047ab9 */ /* 0x000fe20000000a00 */
[----:B------:R-:W-:Y:S01]  /*0ff0*/  IMAD.WIDE.U32 R26, R2, c[0x0][0x1b0], R16 ;  /* 0x00006c00021a7a25 */ /* 0x000fe200078e0010 */
[----:B------:R-:W-:Y:S01]  /*1000*/  IADD3.X R21, R21, UR25, R3, P0, !PT ;  /* 0x0000001915157c10 */ /* 0x000fe200087fe403 */
[----:B------:R-:W-:Y:S01]  /*1010*/  UIMAD UR4, UR22, UR4, URZ ;  /* 0x00000004160472a4 */ /* 0x000fe2000f8e023f */
[----:B------:R-:W-:Y:S01]  /*1020*/  R2P PR, R8, 0x6 ;  /* 0x0000000608007804 */ /* 0x000fe20000000000 */
[C---:B------:R-:W-:Y:S01]  /*1030*/  IMAD R3, R2.reuse, c[0x0][0x1b4], R5 ;  /* 0x00006d0002037a24 */ /* 0x040fe200078e0205 */
[----:B------:R2:W-:Y:S01]  /*1040*/  STL.64 [R1+0x18], R26 ;  /* 0x0000181a01007387 */ /* 0x0005e20000100a00 */
[----:B------:R-:W-:Y:S01]  /*1050*/  IMAD.WIDE.U32 R24, R2, c[0x0][0x1b8], R20 ;  /* 0x00006e0002187a25 */ /* 0x000fe200078e0014 */
[----:B------:R-:W-:Y:S01]  /*1060*/  ISETP.GE.AND P0, PT, R12, UR13, PT ;  /* 0x0000000d0c007c0c */ /* 0x000fe2000bf06270 */
[----:B------:R-:W-:-:S02]  /*1070*/  UIMAD UR4, UR10, UR5, UR4 ;  /* 0x000000050a0472a4 */ /* 0x000fc4000f8e0204 */
[----:B------:R-:W-:Y:S01]  /*1080*/  IMAD.SHL.U32 R75, R6, 0x2, RZ ;  /* 0x00000002064b7824 */ /* 0x000fe200078e00ff */
[----:B------:R2:W-:Y:S01]  /*1090*/  STL.64 [R1+0x10], R24 ;  /* 0x0000101801007387 */ /* 0x0005e20000100a00 */
[----:B------:R-:W-:Y:S02]  /*10a0*/  IMAD.IADD R29, R27, 0x1, R3 ;  /* 0x000000011b1d7824 */ /* 0x000fe400078e0203 */
[----:B------:R-:W-:Y:S01]  /*10b0*/  IMAD R251, R251, c[0x0][0x1b8], RZ ;  /* 0x00006e00fbfb7a24 */ /* 0x000fe200078e02ff */
[----:B------:R2:W-:Y:S01]  /*10c0*/  STL [R1+0x4], R77 ;  /* 0x0000044d01007387 */ /* 0x0005e20000100800 */
[----:B------:R-:W-:Y:S01]  /*10d0*/  IMAD.MOV.U32 R5, RZ, RZ, 0x20 ;  /* 0x00000020ff057424 */ /* 0x000fe200078e00ff */
[----:B------:R-:W-:Y:S01]  /*10e0*/  IADD3 R17, R15, UR4, RZ ;  /* 0x000000040f117c10 */ /* 0x000fe2000fffe0ff */
[----:B------:R-:W-:Y:S01]  /*10f0*/  IMAD R251, R2, c[0x0][0x1bc], R251 ;  /* 0x00006f0002fb7a24 */ /* 0x000fe200078e02fb */
[----:B------:R2:W-:Y:S01]  /*1100*/  STL [R1], R75 ;  /* 0x0000004b01007387 */ /* 0x0005e20000100800 */
[----:B------:R-:W-:Y:S01]  /*1110*/  IMAD.MOV.U32 R2, RZ, RZ, 0x10 ;  /* 0x00000010ff027424 */ /* 0x000fe200078e00ff */
[----:B------:R-:W-:Y:S01]  /*1120*/  SEL R5, R5, 0xffffffe0, !P2 ;  /* 0xffffffe005057807 */ /* 0x000fe20005000000 */
[----:B------:R-:W-:Y:S01]  /*1130*/  IMAD.IADD R251, R25, 0x1, R251 ;  /* 0x0000000119fb7824 */ /* 0x000fe200078e02fb */
[----:B------:R2:W-:Y:S02]  /*1140*/  STL [R1+0x24], R29 ;  /* 0x0000241d01007387 */ /* 0x0005e40000100800 */
[----:B------:R-:W-:Y:S01]  /*1150*/  SEL R7, R2, 0xfffffff0, !P1 ;  /* 0xfffffff002077807 */ /* 0x000fe20004800000 */
        /* <DEDUP_REMOVED lines=23> */
.L_x_1567:
[----:B------:R-:W-:Y:S05]  /*12d0*/  BSYNC B0 ;  /* 0x0000000000007941 */ /* 0x000fea0003800000 */
.L_x_1566:
[----:B------:R-:W-:Y:S01]  /*12e0*/  IADD3 R3, R12, 0x10, RZ ;  /* 0x000000100c037810 */ /* 0x000fe20007ffe0ff */
[----:B------:R-:W-:Y:S03]  /*12f0*/  BSSY B0, `(.L_x_1568) ;  /* 0x000001c000007945 */ /* 0x000fe60003800000 */
[----:B------:R-:W-:-:S13]  /*1300*/  ISETP.GE.AND P0, PT, R3, UR13, PT ;  /* 0x0000000d03007c0c */ /* 0x000fda000bf06270 */
[----:B------:R-:W-:Y:S05]  /*1310*/  @P0 BRA `(.L_x_1569) ;  /* 0x0000019000000947 */ /* 0x000fea0003800000 */
[----:B------:R-:W-:Y:S01]  /*1320*/  IADD3 R11, P0, R18, 0x10, RZ ;  /* 0x00000010120b7810 */ /* 0x000fe20007f1e0ff */
[----:B------:R-:W-:Y:S01]  /*1330*/  IMAD.MOV.U32 R20, RZ, RZ, R14 ;  /* 0x000000ffff147224 */ /* 0x000fe200078e000e */
[----:B------:R-:W-:Y:S02]  /*1340*/  ISETP.GE.AND P1, PT, R80, c[0x0][0x220], PT ;  /* 0x0000880050007a0c */ /* 0x000fe40003f26270 */
[----:B------:R-:W-:Y:S01]  /*1350*/  MOV R21, R17 ;  /* 0x0000001100157202 */ /* 0x000fe20000000f00 */
[----:B------:R-:W-:Y:S01]  /*1360*/  IMAD.X R6, RZ, RZ, R19, P0 ;  /* 0x000000ffff067224 */ /* 0x000fe200000e0613 */
[----:B------:R-:W-:-:S03]  /*1370*/  ISETP.GE.AND P0, PT, R77, c[0x0][0x220], PT ;  /* 0x000088004d007a0c */ /* 0x000fc60003f06270 */
[----:B------:R-:W-:Y:S02]  /*1380*/  IMAD R6, R6, c[0x0][0x190], RZ ;  /* 0x0000640006067a24 */ /* 0x000fe400078e02ff */
[----:B------:R-:W-:-:S04]  /*1390*/  IMAD.WIDE.U32 R20, R11, c[0x0][0x190], R20 ;  /* 0x000064000b147a25 */ /* 0x000fc800078e0014 */
[----:B------:R-:W-:Y:S01]  /*13a0*/  IMAD R6, R11, c[0x0][0x194], R6 ;  /* 0x000065000b067a24 */ /* 0x000fe200078e0206 */
[----:B-1----:R-:W-:Y:S01]  /*13b0*/  @!P1 LEA R22, P2, R20, c[0x0][0x160], 0x1 ;  /* 0x0000580014169a11 */ /* 0x002fe200078408ff */
        /* <DEDUP_REMOVED lines=15> */
.L_x_1569:
[----:B------:R-:W-:Y:S05]  /*14b0*/  BSYNC B0 ;  /* 0x0000000000007941 */ /* 0x000fea0003800000 */
.L_x_1568:
        /* <DEDUP_REMOVED lines=29> */
.L_x_1571:
[----:B------:R-:W-:Y:S05]  /*1690*/  BSYNC B0 ;  /* 0x0000000000007941 */ /* 0x000fea0003800000 */
.L_x_1570:
        /* <DEDUP_REMOVED lines=29> */
.L_x_1573:
[----:B------:R-:W-:Y:S05]  /*1870*/  BSYNC B0 ;  /* 0x0000000000007941 */ /* 0x000fea0003800000 */
.L_x_1572:
        /* <DEDUP_REMOVED lines=29> */
.L_x_1575:
[----:B------:R-:W-:Y:S05]  /*1a50*/  BSYNC B0 ;  /* 0x0000000000007941 */ /* 0x000fea0003800000 */
.L_x_1574:
        /* <DEDUP_REMOVED lines=29> */
.L_x_1577:
[----:B------:R-:W-:Y:S05]  /*1c30*/  BSYNC B0 ;  /* 0x0000000000007941 */ /* 0x000fea0003800000 */
.L_x_1576:
        /* <DEDUP_REMOVED lines=29> */
.L_x_1579:
[----:B------:R-:W-:Y:S05]  /*1e10*/  BSYNC B0 ;  /* 0x0000000000007941 */ /* 0x000fea0003800000 */
.L_x_1578:
        /* <DEDUP_REMOVED lines=32> */
.L_x_1581:
[----:B------:R-:W-:Y:S05]  /*2020*/  BSYNC B0 ;  /* 0x0000000000007941 */ /* 0x000fea0003800000 */
.L_x_1580:
        /* <DEDUP_REMOVED lines=11> */
[----:B---3--:R-:W-:Y:S01]  /*20e0*/  IMAD.WIDE.U32 R16, R6, UR16, R78 ;  /* 0x0000001006107c25 */ /* 0x008fe2000f8e004e */
        /* <DEDUP_REMOVED lines=20> */
.L_x_1583:
[----:B------:R-:W-:Y:S05]  /*2230*/  BSYNC B0 ;  /* 0x0000000000007941 */ /* 0x000fea0003800000 */
.L_x_1582:
        /* <DEDUP_REMOVED lines=25> */
.L_x_1585:
[----:B------:R-:W-:Y:S05]  /*23d0*/  BSYNC B0 ;  /* 0x0000000000007941 */ /* 0x000fea0003800000 */
.L_x_1584:
        /* <DEDUP_REMOVED lines=35> */
.L_x_1587:
[----:B------:R-:W-:Y:S05]  /*2610*/  BSYNC B0 ;  /* 0x0000000000007941 */ /* 0x000fea0003800000 */
.L_x_1586:
        /* <DEDUP_REMOVED lines=26> */
.L_x_1589:
[----:B------:R-:W-:Y:S05]  /*27c0*/  BSYNC B0 ;  /* 0x0000000000007941 */ /* 0x000fea0003800000 */
.L_x_1588:
[----:B------:R-:W-:Y:S01]  /*27d0*/  SHF.R.S32.HI R217, RZ, 0x4, R10 ;  /* 0x00000004ffd97819 */ /* 0x000fe2000001140a */
[C---:B-1----:R-:W-:Y:S01]  /*27e0*/  IMAD.SHL.U32 R2, R0.reuse, 0x40, RZ ;  /* 0x0000004000027824 */ /* 0x042fe200078e00ff */
[----:B------:R-:W-:Y:S01]  /*27f0*/  R2P PR, R0, 0x6 ;  /* 0x0000000600007804 */ /* 0x000fe20000000000 */
[----:B------:R-:W-:Y:S01]  /*2800*/  IMAD.SHL.U32 R8, R8, 0x40, RZ ;  /* 0x0000004008087824 */ /* 0x000fe200078e00ff */
[----:B------:R-:W-:Y:S01]  /*2810*/  LEA.HI R10, R10, R217, RZ, 0x1 ;  /* 0x000000d90a0a7211 */ /* 0x000fe200078f08ff */
[----:B------:R-:W-:Y:S01]  /*2820*/  IMAD.SHL.U32 R3, R9, 0x40, RZ ;  /* 0x0000004009037824 */ /* 0x000fe200078e00ff */
[----:B------:R-:W-:Y:S01]  /*2830*/  LOP3.LUT R9, R2, 0x1c0, RZ, 0xc0, !PT ;  /* 0x000001c002097812 */ /* 0x000fe200078ec0ff */
[----:B------:R-:W-:Y:S01]  /*2840*/  IMAD.SHL.U32 R12, R12, 0x8, RZ ;  /* 0x000000080c0c7824 */ /* 0x000fe200078e00ff */
[----:B------:R-:W-:Y:S01]  /*2850*/  LOP3.LUT R10, R10, 0xfffffffe, RZ, 0xc0, !PT ;  /* 0xfffffffe0a0a7812 */ /* 0x000fe200078ec0ff */
[----:B------:R-:W0:Y:S01]  /*2860*/  LDGDEPBAR ;  /* 0x00000000000079af */ /* 0x000e220000000000 */
[----:B------:R-:W-:Y:S01]  /*2870*/  LOP3.LUT R11, R8, 0x1c0, RZ, 0xc0, !PT ;  /* 0x000001c0080b7812 */ /* 0x000fe200078ec0ff */
[----:B------:R-:W-:Y:S01]  /*2880*/  UISETP.GE.AND UP0, UPT, UR14, 0x21, UPT ;  /* 0x000000210e00788c */ /* 0x000fe2000bf06270 */
[----:B------:R-:W-:Y:S01]  /*2890*/  LOP3.LUT R12, R9, 0x8, R12, 0xf8, !PT ;  /* 0x00000008090c7812 */ /* 0x000fe200078ef80c */
[----:B------:R-:W-:Y:S01]  /*28a0*/  IMAD.IADD R217, R217, 0x1, -R10 ;  /* 0x00000001d9d97824 */ /* 0x000fe200078e0a0a */
[----:B------:R-:W-:-:S02]  /*28b0*/  LOP3.LUT R3, R3, 0xfffffe00, RZ, 0xc0, !PT ;  /* 0xfffffe0003037812 */ /* 0x000fc400078ec0ff */
[----:B------:R-:W-:Y:S01]  /*28c0*/  SHF.R.U32.HI R9, RZ, 0x3, R9 ;  /* 0x00000003ff097819 */ /* 0x000fe20000011609 */
[----:B------:R-:W-:Y:S01]  /*28d0*/  IMAD.SHL.U32 R2, R217, 0x8, RZ ;  /* 0x00000008d9027824 */ /* 0x000fe200078e00ff */
[----:B------:R-:W-:Y:S02]  /*28e0*/  PLOP3.LUT P0, PT, PT, PT, UP0, 0x80, 0x0 ;  /* 0x000000000000781c */ /* 0x000fe40003f0f008 */
[----:B------:R-:W-:Y:S01]  /*28f0*/  LOP3.LUT R12, R12, R9, RZ, 0x3c, !PT ;  /* 0x000000090c0c7212 */ /* 0x000fe200078e3cff */
[----:B------:R-:W-:Y:S01]  /*2900*/  IMAD R9, R76, 0x400, R3 ;  /* 0x000004004c097824 */ /* 0x000fe200078e0203 */
[----:B------:R-:W-:Y:S02]  /*2910*/  LOP3.LUT R2, R11, 0x8, R2, 0xf8, !PT ;  /* 0x000000080b027812 */ /* 0x000fe400078ef802 */
[----:B------:R-:W-:Y:S01]  /*2920*/  SHF.R.U32.HI R11, RZ, 0x3, R11 ;  /* 0x00000003ff0b7819 */ /* 0x000fe2000001160b */
[----:B------:R-:W-:-:S03]  /*2930*/  IMAD R217, R217, 0x200, R12 ;  /* 0x00000200d9d97824 */ /* 0x000fc600078e020c */
[----:B------:R-:W-:Y:S01]  /*2940*/  LOP3.LUT R2, R2, R11, RZ, 0x3c, !PT ;  /* 0x0000000b02027212 */ /* 0x000fe200078e3cff */
[----:B------:R-:W-:-:S04]  /*2950*/  IMAD.SHL.U32 R217, R217, 0x2, RZ ;  /* 0x00000002d9d97824 */ /* 0x000fc800078e00ff */
[----:B------:R-:W-:Y:S01]  /*2960*/  IMAD.IADD R218, R2, 0x1, R9 ;  /* 0x0000000102da7824 */ /* 0x000fe200078e0209 */
[----:B------:R-:W-:Y:S01]  /*2970*/  LDSM.16.M88.4 R20, [R217+0x8000] ;  /* 0x00800000d914783b */ /* 0x000fe20000000200 */
[C---:B------:R-:W-:Y:S02]  /*2980*/  IADD3 R0, R217.reuse, 0x8000, RZ ;  /* 0x00008000d9007810 */ /* 0x040fe40007ffe0ff */
[----:B------:R-:W-:Y:S01]  /*2990*/  IMAD.SHL.U32 R218, R218, 0x2, RZ ;  /* 0x00000002dada7824 */ /* 0x000fe200078e00ff */
[----:B------:R-:W-:Y:S01]  /*29a0*/  LDSM.16.M88.4 R36, [R217+0x8800] ;  /* 0x00880000d924783b */ /* 0x000fe20000000200 */
[----:B------:R-:W-:Y:S02]  /*29b0*/  IADD3 R215, R217, 0x8020, RZ ;  /* 0x00008020d9d77810 */ /* 0x000fe40007ffe0ff */
[----:B------:R-:W-:Y:S01]  /*29c0*/  @P1 IADD3 R215, R0, -0x20, RZ ;  /* 0xffffffe000d71810 */ /* 0x000fe20007ffe0ff */
[----:B------:R-:W1:Y:S01]  /*29d0*/  LDSM.16.M88.4 R68, [R218] ;  /* 0x00000000da44783b */ /* 0x000e620000000200 */
[----:B------:R-:W-:-:S02]  /*29e0*/  IMAD R216, R7, 0x2, R218 ;  /* 0x0000000207d87824 */ /* 0x000fc400078e02da */
[----:B------:R-:W-:Y:S01]  /*29f0*/  IMAD.MOV.U32 R0, RZ, RZ, 0x40 ;  /* 0x00000040ff007424 */ /* 0x000fe200078e00ff */
[----:B------:R-:W5:Y:S01]  /*2a00*/  LDSM.16.M88.4 R8, [R218+0x2000] ;  /* 0x00200000da08783b */ /* 0x000f620000000200 */
[----:B------:R-:W-:Y:S01]  /*2a10*/  IMAD R214, R5, 0x2, R218 ;  /* 0x0000000205d67824 */ /* 0x000fe200078e02da */
[----:B------:R-:W-:Y:S01]  /*2a20*/  IADD3 R207, R215, 0x800, RZ ;  /* 0x00000800d7cf7810 */ /* 0x000fe20007ffe0ff */
[----:B------:R-:W-:Y:S01]  /*2a30*/  IMAD R213, R5, 0x2, R216 ;  /* 0x0000000205d57824 */ /* 0x000fe200078e02d8 */
[----:B------:R-:W-:Y:S01]  /*2a40*/  LDSM.16.M88.4 R60, [R215] ;  /* 0x00000000d73c783b */ /* 0x000fe20000000200 */
[----:B------:R-:W-:Y:S02]  /*2a50*/  SEL R0, R0, 0xffffffc0, !P2 ;  /* 0xffffffc000007807 */ /* 0x000fe40005000000 */
[C---:B------:R-:W-:Y:S01]  /*2a60*/  IADD3 R205, R215.reuse, 0x1000, RZ ;  /* 0x00001000d7cd7810 */ /* 0x040fe20007ffe0ff */
[----:B------:R-:W2:Y:S01]  /*2a70*/  LDSM.16.M88.4 R64, [R216+0x2000] ;  /* 0x00200000d840783b */ /* 0x000ea20000000200 */
[----:B------:R-:W-:Y:S01]  /*2a80*/  IADD3 R204, R215, 0x1800, RZ ;  /* 0x00001800d7cc7810 */ /* 0x000fe20007ffe0ff */
[----:B------:R-:W-:-:S02]  /*2a90*/  IMAD.IADD R211, R217, 0x1, R0 ;  /* 0x00000001d9d37824 */ /* 0x000fc400078e0200 */
[----:B------:R-:W3:Y:S01]  /*2aa0*/  LDSM.16.M88.4 R56, [R215+0x800] ;  /* 0x00080000d738783b */ /* 0x000ee20000000200 */
[----:B------:R-:W-:-:S03]  /*2ab0*/  IMAD.IADD R206, R0, 0x1, R215 ;  /* 0x0000000100ce7824 */ /* 0x000fc600078e02d7 */
[----:B------:R-:W4:Y:S04]  /*2ac0*/  LDSM.16.M88.4 R52, [R216] ;  /* 0x00000000d834783b */ /* 0x000f280000000200 */
[----:B------:R-:W-:Y:S04]  /*2ad0*/  LDSM.16.M88.4 R40, [R211+0x8000] ;  /* 0x00800000d328783b */ /* 0x000fe80000000200 */
[----:B------:R-:W2:Y:S04]  /*2ae0*/  LDSM.16.M88.4 R44, [R214+0x2000] ;  /* 0x00200000d62c783b */ /* 0x000ea80000000200 */
[----:B------:R-:W-:Y:S01]  /*2af0*/  LDSM.16.M88.4 R48, [R214] ;  /* 0x00000000d630783b */ /* 0x000fe20000000200 */
[-C--:B-1----:R-:W-:Y:S08]  /*2b00*/  HMMA.16816.F32.BF16 R32, R68, R20.reuse, RZ ;  /* 0x000000144420723c */ /* 0x082ff000000418ff */
[C---:B--2--5:R-:W-:Y:S08]  /*2b10*/  HMMA.16816.F32.BF16 R28, R8.reuse, R20, RZ ;  /* 0x00000014081c723c */ /* 0x064ff000000418ff */
[-C--:B------:R-:W-:Y:S08]  /*2b20*/  HMMA.16816.F32.BF16 R24, R8, R22.reuse, RZ ;  /* 0x000000160818723c */ /* 0x080ff000000418ff */
[----:B------:R-:W-:Y:S08]  /*2b30*/  HMMA.16816.F32.BF16 R20, R68, R22, RZ ;  /* 0x000000164414723c */ /* 0x000ff000000418ff */
[-C--:B------:R-:W-:Y:S08]  /*2b40*/  HMMA.16816.F32.BF16 R12, R8, R36.reuse, RZ ;  /* 0x00000024080c723c */ /* 0x080ff000000418ff */
[----:B------:R-:W-:Y:S08]  /*2b50*/  HMMA.16816.F32.BF16 R16, R68, R36, RZ ;  /* 0x000000244410723c */ /* 0x000ff000000418ff */
[-C--:B------:R-:W-:Y:S08]  /*2b60*/  HMMA.16816.F32.BF16 R8, R8, R38.reuse, RZ ;  /* 0x000000260808723c */ /* 0x080ff000000418ff */
[----:B------:R-:W-:Y:S01]  /*2b70*/  HMMA.16816.F32.BF16 R68, R68, R38, RZ ;  /* 0x000000264444723c */ /* 0x000fe200000418ff */
[----:B------:R-:W1:Y:S07]  /*2b80*/  LDSM.16.M88.4 R36, [R211+0x8800] ;  /* 0x00880000d324783b */ /* 0x000e6e0000000200 */
[C---:B------:R-:W-:Y:S08]  /*2b90*/  HMMA.16816.F32.BF16 R28, R64.reuse, R60, R28 ;  /* 0x0000003c401c723c */ /* 0x040ff0000004181c */
[C---:B---3--:R-:W-:Y:S08]  /*2ba0*/  HMMA.16816.F32.BF16 R12, R64.reuse, R56, R12 ;  /* 0x00000038400c723c */ /* 0x048ff0000004180c */
[C---:B------:R-:W-:Y:S08]  /*2bb0*/  HMMA.16816.F32.BF16 R24, R64.reuse, R62, R24 ;  /* 0x0000003e4018723c */ /* 0x040ff00000041818 */
[----:B------:R-:W-:Y:S01]  /*2bc0*/  HMMA.16816.F32.BF16 R8, R64, R58, R8 ;  /* 0x0000003a4008723c */ /* 0x000fe20000041808 */
[----:B------:R-:W-:Y:S07]  /*2bd0*/  LDSM.16.M88.4 R64, [R213] ;  /* 0x00000000d540783b */ /* 0x000fee0000000200 */
[C---:B----4-:R-:W-:Y:S08]  /*2be0*/  HMMA.16816.F32.BF16 R32, R52.reuse, R60, R32 ;  /* 0x0000003c3420723c */ /* 0x050ff00000041820 */
[C---:B------:R-:W-:Y:S08]  /*2bf0*/  HMMA.16816.F32.BF16 R16, R52.reuse, R56, R16 ;  /* 0x000000383410723c */ /* 0x040ff00000041810 */
[C---:B------:R-:W-:Y:S01]  /*2c00*/  HMMA.16816.F32.BF16 R20, R52.reuse, R62, R20 ;  /* 0x0000003e3414723c */ /* 0x040fe20000041814 */
[----:B------:R-:W-:Y:S07]  /*2c10*/  LDSM.16.M88.4 R60, [R213+0x2000] ;  /* 0x00200000d53c783b */ /* 0x000fee0000000200 */
[----:B------:R-:W-:Y:S01]  /*2c20*/  HMMA.16816.F32.BF16 R68, R52, R58, R68 ;  /* 0x0000003a3444723c */ /* 0x000fe20000041844 */
[----:B------:R-:W2:Y:S04]  /*2c30*/  LDSM.16.M88.4 R56, [R206] ;  /* 0x00000000ce38783b */ /* 0x000ea80000000200 */
[----:B------:R-:W3:Y:S03]  /*2c40*/  LDSM.16.M88.4 R52, [R206+0x800] ;  /* 0x00080000ce34783b */ /* 0x000ee60000000200 */
[C---:B------:R-:W-:Y:S08]  /*2c50*/  HMMA.16816.F32.BF16 R28, R44.reuse, R40, R28 ;  /* 0x000000282c1c723c */ /* 0x040ff0000004181c */
[C---:B-1----:R-:W-:Y:S08]  /*2c60*/  HMMA.16816.F32.BF16 R12, R44.reuse, R36, R12 ;  /* 0x000000242c0c723c */ /* 0x042ff0000004180c */
        /* <DEDUP_REMOVED lines=8> */
[----:B------:R-:W4:Y:S04]  /*2cf0*/  LDSM.16.M88.4 R36, [R217+0x9800] ;  /* 0x00980000d924783b */ /* 0x000f280000000200 */
[----:B------:R-:W5:Y:S03]  /*2d00*/  LDSM.16.M88.4 R48, [R218+0x4000] ;  /* 0x00400000da30783b */ /* 0x000f660000000200 */
[C---:B--2---:R-:W-:Y:S08]  /*2d10*/  HMMA.16816.F32.BF16 R28, R60.reuse, R56, R28 ;  /* 0x000000383c1c723c */ /* 0x044ff0000004181c */
[C---:B------:R-:W-:Y:S08]  /*2d20*/  HMMA.16816.F32.BF16 R24, R60.reuse, R58, R24 ;  /* 0x0000003a3c18723c */ /* 0x040ff00000041818 */
[C---:B---3--:R-:W-:Y:S08]  /*2d30*/  HMMA.16816.F32.BF16 R12, R60.reuse, R52, R12 ;  /* 0x000000343c0c723c */ /* 0x048ff0000004180c */
[----:B------:R-:W-:Y:S01]  /*2d40*/  HMMA.16816.F32.BF16 R8, R60, R54, R8 ;  /* 0x000000363c08723c */ /* 0x000fe20000041808 */
[----:B------:R-:W-:Y:S07]  /*2d50*/  LDSM.16.M88.4 R60, [R216+0x6000] ;  /* 0x00600000d83c783b */ /* 0x000fee0000000200 */
[C---:B------:R-:W-:Y:S08]  /*2d60*/  HMMA.16816.F32.BF16 R32, R64.reuse, R56, R32 ;  /* 0x000000384020723c */ /* 0x040ff00000041820 */
[C---:B------:R-:W-:Y:S01]  /*2d70*/  HMMA.16816.F32.BF16 R20, R64.reuse, R58, R20 ;  /* 0x0000003a4014723c */ /* 0x040fe20000041814 */
[----:B------:R-:W2:Y:S07]  /*2d80*/  LDSM.16.M88.4 R56, [R215+0x1000] ;  /* 0x00100000d738783b */ /* 0x000eae0000000200 */
[C---:B------:R-:W-:Y:S08]  /*2d90*/  HMMA.16816.F32.BF16 R16, R64.reuse, R52, R16 ;  /* 0x000000344010723c */ /* 0x040ff00000041810 */
[----:B------:R-:W-:Y:S01]  /*2da0*/  HMMA.16816.F32.BF16 R68, R64, R54, R68 ;  /* 0x000000364044723c */ /* 0x000fe20000041844 */
[----:B------:R-:W3:Y:S04]  /*2db0*/  LDSM.16.M88.4 R52, [R215+0x1800] ;  /* 0x00180000d734783b */ /* 0x000ee80000000200 */
[----:B------:R-:W2:Y:S03]  /*2dc0*/  LDSM.16.M88.4 R64, [R216+0x4000] ;  /* 0x00400000d840783b */ /* 0x000ea60000000200 */
[C---:B-1----:R-:W-:Y:S08]  /*2dd0*/  HMMA.16816.F32.BF16 R28, R44.reuse, R40, R28 ;  /* 0x000000282c1c723c */ /* 0x042ff0000004181c */
[C---:B------:R-:W-:Y:S08]  /*2de0*/  HMMA.16816.F32.BF16 R24, R44.reuse, R42, R24 ;  /* 0x0000002a2c18723c */ /* 0x040ff00000041818 */
[C---:B----4-:R-:W-:Y:S08]  /*2df0*/  HMMA.16816.F32.BF16 R12, R44.reuse, R36, R12 ;  /* 0x000000242c0c723c */ /* 0x050ff0000004180c */
[----:B------:R-:W-:Y:S01]  /*2e00*/  HMMA.16816.F32.BF16 R8, R44, R38, R8 ;  /* 0x000000262c08723c */ /* 0x000fe20000041808 */
[----:B------:R-:W-:Y:S07]  /*2e10*/  LDSM.16.M88.4 R44, [R214+0x6000] ;  /* 0x00600000d62c783b */ /* 0x000fee0000000200 */
[C---:B-----5:R-:W-:Y:S08]  /*2e20*/  HMMA.16816.F32.BF16 R32, R48.reuse, R40, R32 ;  /* 0x000000283020723c */ /* 0x060ff00000041820 */
        /* <DEDUP_REMOVED lines=17> */
[----:B------:R-:W2:Y:S01]  /*2f40*/  LDSM.16.M88.4 R64, [R213+0x4000] ;  /* 0x00400000d540783b */ /* 0x000ea20000000200 */
[----:B------:R-:W-:-:S04]  /*2f50*/  DEPBAR.LE SB0, 0x0 ;  /* 0x000080000000791a */ /* 0x000fc80000000000 */
[C---:B-1----:R-:W-:Y:S08]  /*2f60*/  HMMA.16816.F32.BF16 R28, R44.reuse, R40, R28 ;  /* 0x000000282c1c723c */ /* 0x042ff0000004181c */
[C---:B------:R-:W-:Y:S08]  /*2f70*/  HMMA.16816.F32.BF16 R24, R44.reuse, R42, R24 ;  /* 0x0000002a2c18723c */ /* 0x040ff00000041818 */
[C---:B----4-:R-:W-:Y:S08]  /*2f80*/  HMMA.16816.F32.BF16 R12, R44.reuse, R36, R12 ;  /* 0x000000242c0c723c */ /* 0x050ff0000004180c */
[----:B------:R-:W-:Y:S08]  /*2f90*/  HMMA.16816.F32.BF16 R8, R44, R38, R8 ;  /* 0x000000262c08723c */ /* 0x000ff00000041808 */
[C---:B-----5:R-:W-:Y:S08]  /*2fa0*/  HMMA.16816.F32.BF16 R32, R48.reuse, R40, R32 ;  /* 0x000000283020723c */ /* 0x060ff00000041820 */
[C---:B------:R-:W-:Y:S08]  /*2fb0*/  HMMA.16816.F32.BF16 R20, R48.reuse, R42, R20 ;  /* 0x0000002a3014723c */ /* 0x040ff00000041814 */
[C---:B------:R-:W-:Y:S08]  /*2fc0*/  HMMA.16816.F32.BF16 R16, R48.reuse, R36, R16 ;  /* 0x000000243010723c */ /* 0x040ff00000041810 */
        /* <DEDUP_REMOVED lines=51> */
.L_x_1592:
[----:B------:R-:W-:Y:S05]  /*3300*/  BSYNC B0 ;  /* 0x0000000000007941 */ /* 0x000fea0003800000 */
.L_x_1591:
[----:B------:R-:W0:Y:S02]  /*3310*/  LDGDEPBAR ;  /* 0x00000000000079af */ /* 0x000e240000000000 */
.L_x_1590:
[----:B--2---:R-:W-:Y:S01]  /*3320*/  IMAD.SHL.U32 R37, R74, 0x2, RZ ;  /* 0x000000024a257824 */ /* 0x004fe200078e00ff */
[----:B------:R-:W-:Y:S01]  /*3330*/  UIADD3 UR5, UR20, -0x61c88647, URZ ;  /* 0x9e3779b914057890 */ /* 0x000fe2000fffe03f */
[----:B-1----:R-:W-:Y:S01]  /*3340*/  IMAD.U32 R38, RZ, RZ, UR16 ;  /* 0x00000010ff267e24 */ /* 0x002fe2000f8e00ff */
[----:B------:R-:W-:Y:S01]  /*3350*/  ULOP3.LUT UR16, UR16, UR21, URZ, 0x3c, !UPT ;  /* 0x0000001510107292 */ /* 0x000fe2000f8e3c3f */
[----:B------:R-:W-:Y:S01]  /*3360*/  IMAD.WIDE.U32 R54, R189, -0x2daee0ad, RZ ;  /* 0xd2511f53bd367825 */ /* 0x000fe200078e00ff */
[----:B------:R-:W-:Y:S01]  /*3370*/  LOP3.LUT R37, R37, 0x6, RZ, 0xc0, !PT ;  /* 0x0000000625257812 */ /* 0x000fe200078ec0ff */
[----:B------:R-:W-:Y:S01]  /*3380*/  UIADD3 UR4, UR21, 0x76cf5d0a, URZ ;  /* 0x76cf5d0a15047890 */ /* 0x000fe2000fffe03f */
[----:B------:R-:W-:Y:S01]  /*3390*/  LOP3.LUT R190, R4, UR20, RZ, 0x3c, !PT ;  /* 0x0000001404be7c12 */ /* 0x000fe2000f8e3cff */
[----:B------:R-:W-:Y:S01]  /*33a0*/  UIADD3 UR11, UR20, 0x3c6ef372, URZ ;  /* 0x3c6ef372140b7890 */ /* 0x000fe2000fffe03f */
[----:B------:R-:W-:Y:S01]  /*33b0*/  LOP3.LUT R73, R73, 0x7ffffffc, RZ, 0xc0, !PT ;  /* 0x7ffffffc49497812 */ /* 0x000fe200078ec0ff */
[----:B------:R-:W-:Y:S01]  /*33c0*/  IMAD R38, R38, 0x20, R37 ;  /* 0x0000002026267824 */ /* 0x000fe200078e0225 */
[----:B------:R-:W-:Y:S01]  /*33d0*/  UIADD3 UR22, UR20, -0x255992d5, URZ ;  /* 0xdaa66d2b14167890 */ /* 0x000fe2000fffe03f */
[----:B------:R-:W-:Y:S01]  /*33e0*/  IMAD.U32 R37, RZ, RZ, UR12 ;  /* 0x0000000cff257e24 */ /* 0x000fe2000f8e00ff */
[----:B------:R-:W-:-:S02]  /*33f0*/  UIADD3 UR17, UR21, 0x32370b8f, URZ ;  /* 0x32370b8f15117890 */ /* 0x000fc4000fffe03f */
[C---:B------:R-:W-:Y:S01]  /*3400*/  IADD3 R0, R38.reuse, 0x1, RZ ;  /* 0x0000000126007810 */ /* 0x040fe20007ffe0ff */
[----:B------:R-:W-:Y:S01]  /*3410*/  IMAD R192, R37, 0x8, R76 ;  /* 0x0000000825c07824 */ /* 0x000fe200078e024c */
[----:B------:R-:W-:Y:S01]  /*3420*/  IADD3 R36, R38, 0x8, RZ ;  /* 0x0000000826247810 */ /* 0x000fe20007ffe0ff */
[----:B------:R-:W-:Y:S01]  /*3430*/  UIADD3 UR15, UR21, -0x126145ec, URZ ;  /* 0xed9eba14150f7890 */ /* 0x000fe2000fffe03f */
[----:B------:R-:W-:Y:S01]  /*3440*/  ISETP.GE.AND P1, PT, R0, UR14, PT ;  /* 0x0000000e00007c0c */ /* 0x000fe2000bf26270 */
[----:B------:R-:W-:Y:S01]  /*3450*/  UIADD3 UR23, UR21, 0x646e171e, URZ ;  /* 0x646e171e15177890 */ /* 0x000fe2000fffe03f */
[C---:B------:R-:W-:Y:S01]  /*3460*/  ISETP.GE.AND P2, PT, R38.reuse, UR14, PT ;  /* 0x0000000e26007c0c */ /* 0x040fe2000bf46270 */
[----:B------:R-:W-:Y:S01]  /*3470*/  UIADD3 UR24, UR20, -0x4ab325aa, URZ ;  /* 0xb54cda5614187890 */ /* 0x000fe2000fffe03f */
[----:B------:R-:W-:Y:S02]  /*3480*/  IADD3 R6, R38, 0x9, RZ ;  /* 0x0000000926067810 */ /* 0x000fe40007ffe0ff */
[----:B------:R-:W-:-:S02]  /*3490*/  ISETP.GE.AND P6, PT, R36, UR14, PT ;  /* 0x0000000e24007c0c */ /* 0x000fc4000bfc6270 */
[----:B------:R-:W-:Y:S02]  /*34a0*/  FSEL R51, R32, -INF , !P2 ;  /* 0xff80000020337808 */ /* 0x000fe40005000000 */
[----:B------:R-:W-:Y:S02]  /*34b0*/  FSEL R50, R33, -INF , !P1 ;  /* 0xff80000021327808 */ /* 0x000fe40004800000 */
[----:B------:R-:W-:Y:S02]  /*34c0*/  ISETP.GE.AND P5, PT, R6, UR14, PT ;  /* 0x0000000e06007c0c */ /* 0x000fe4000bfa6270 */
[----:B------:R-:W-:Y:S02]  /*34d0*/  FSEL R49, R20, -INF , !P6 ;  /* 0xff80000014317808 */ /* 0x000fe40007000000 */
[----:B------:R-:W-:Y:S02]  /*34e0*/  IADD3 R0, R38, 0x10, RZ ;  /* 0x0000001026007810 */ /* 0x000fe40007ffe0ff */
[----:B------:R-:W-:-:S02]  /*34f0*/  FMNMX.FTZ R20, R51, R50, !PT ;  /* 0x0000003233147209 */ /* 0x000fc40007810000 */
[----:B------:R-:W-:Y:S02]  /*3500*/  FSEL R52, R21, -INF , !P5 ;  /* 0xff80000015347808 */ /* 0x000fe40006800000 */
[----:B------:R-:W-:Y:S02]  /*3510*/  ISETP.GE.AND P4, PT, R0, UR14, PT ;  /* 0x0000000e00007c0c */ /* 0x000fe4000bf86270 */
[C---:B------:R-:W-:Y:S02]  /*3520*/  IADD3 R39, R38.reuse, 0x11, RZ ;  /* 0x0000001126277810 */ /* 0x040fe40007ffe0ff */
[----:B------:R-:W-:Y:S02]  /*3530*/  FMNMX.FTZ R21, R49, R20, !PT ;  /* 0x0000001431157209 */ /* 0x000fe40007810000 */
[----:B------:R-:W-:Y:S02]  /*3540*/  IADD3 R37, R38, 0x18, RZ ;  /* 0x0000001826257810 */ /* 0x000fe40007ffe0ff */
[----:B------:R-:W-:-:S02]  /*3550*/  ISETP.GE.AND P3, PT, R39, UR14, PT ;  /* 0x0000000e27007c0c */ /* 0x000fc4000bf66270 */
[----:B------:R-:W-:Y:S02]  /*3560*/  FSEL R48, R16, -INF , !P4 ;  /* 0xff80000010307808 */ /* 0x000fe40006000000 */
[----:B------:R-:W-:Y:S02]  /*3570*/  FMNMX.FTZ R21, R52, R21, !PT ;  /* 0x0000001534157209 */ /* 0x000fe40007810000 */
[----:B------:R-:W-:Y:S02]  /*3580*/  FSEL R6, R30, -INF , !P2 ;  /* 0xff8000001e067808 */ /* 0x000fe40005000000 */
[----:B------:R-:W-:Y:S02]  /*3590*/  FSEL R36, R28, -INF , !P2 ;  /* 0xff8000001c247808 */ /* 0x000fe40005000000 */
[----:B------:R-:W-:Y:S02]  /*35a0*/  FSEL R0, R34, -INF , !P2 ;  /* 0xff80000022007808 */ /* 0x000fe40005000000 */
[----:B------:R-:W-:-:S02]  /*35b0*/  ISETP.GE.AND P2, PT, R37, UR14, PT ;  /* 0x0000000e25007c0c */ /* 0x000fc4000bf46270 */
[----:B------:R-:W-:Y:S02]  /*35c0*/  IADD3 R38, R38, 0x19, RZ ;  /* 0x0000001926267810 */ /* 0x000fe40007ffe0ff */
[----:B------:R-:W-:Y:S02]  /*35d0*/  FSEL R43, R17, -INF , !P3 ;  /* 0xff800000112b7808 */ /* 0x000fe40005800000 */
[----:B------:R-:W-:Y:S02]  /*35e0*/  FMNMX.FTZ R16, R48, R21, !PT ;  /* 0x0000001530107209 */ /* 0x000fe40007810000 */
[----:B------:R-:W-:Y:S02]  /*35f0*/  FSEL R33, R31, -INF , !P1 ;  /* 0xff8000001f217808 */ /* 0x000fe40004800000 */
[----:B------:R-:W-:Y:S02]  /*3600*/  FSEL R37, R29, -INF , !P1 ;  /* 0xff8000001d257808 */ /* 0x000fe40004800000 */
[----:B------:R-:W-:-:S02]  /*3610*/  FSEL R39, R35, -INF , !P1 ;  /* 0xff80000023277808 */ /* 0x000fc40004800000 */
[----:B------:R-:W-:Y:S01]  /*3620*/  ISETP.GE.AND P1, PT, R38, UR14, PT ;  /* 0x0000000e26007c0c */ /* 0x000fe2000bf26270 */
[----:B------:R-:W-:Y:S01]  /*3630*/  UIADD3 UR14, UR21, -0x4498517b, URZ ;  /* 0xbb67ae85150e7890 */ /* 0x000fe2000fffe03f */
[----:B------:R-:W-:Y:S02]  /*3640*/  FSEL R41, R68, -INF , !P2 ;  /* 0xff80000044297808 */ /* 0x000fe40005000000 */
[----:B------:R-:W-:Y:S02]  /*3650*/  FMNMX.FTZ R16, R43, R16, !PT ;  /* 0x000000102b107209 */ /* 0x000fe40007810000 */
[----:B------:R-:W-:Y:S02]  /*3660*/  FSEL R40, R69, -INF , !P1 ;  /* 0xff80000045287808 */ /* 0x000fe40004800000 */
[----:B------:R-:W-:Y:S01]  /*3670*/  FMNMX.FTZ R31, R41, R16, !PT ;  /* 0x00000010291f7209 */ /* 0x000fe20007810000 */
[----:B------:R-:W-:Y:S01]  /*3680*/  IMAD.WIDE.U32 R16, R192, -0x326172a9, RZ ;  /* 0xcd9e8d57c0107825 */ /* 0x000fe200078e00ff */
[----:B------:R-:W-:Y:S01]  /*3690*/  LOP3.LUT R28, R55, UR16, RZ, 0x3c, !PT ;  /* 0x00000010371c7c12 */ /* 0x000fe2000f8e3cff */
[----:B------:R-:W-:Y:S01]  /*36a0*/  UIADD3 UR16, UR20, 0x78dde6e4, URZ ;  /* 0x78dde6e414107890 */ /* 0x000fe2000fffe03f */
[----:B------:R-:W-:-:S02]  /*36b0*/  FMNMX.FTZ R31, R40, R31, !PT ;  /* 0x0000001f281f7209 */ /* 0x000fc40007810000 */
[----:B------:R-:W-:Y:S01]  /*36c0*/  LOP3.LUT R4, R17, R190, RZ, 0x3c, !PT ;  /* 0x000000be11047212 */ /* 0x000fe200078e3cff */
[----:B------:R-:W-:Y:S01]  /*36d0*/  IMAD.WIDE.U32 R28, R28, -0x326172a9, RZ ;  /* 0xcd9e8d571c1c7825 */ /* 0x000fe200078e00ff */
[----:B------:R-:W-:Y:S01]  /*36e0*/  FSEL R245, R15, -INF , !P3 ;  /* 0xff8000000ff57808 */ /* 0x000fe20005800000 */
[----:B------:R-:W1:Y:S01]  /*36f0*/  SHFL.BFLY PT, R164, R31, 0x2, 0x1f ;  /* 0x0c401f001fa47f89 */ /* 0x000e6200000e0000 */
[----:B------:R-:W-:Y:S01]  /*3700*/  FSEL R42, R22, -INF , !P6 ;  /* 0xff800000162a7808 */ /* 0x000fe20007000000 */
[----:B------:R-:W-:Y:S01]  /*3710*/  IMAD.WIDE.U32 R34, R4, -0x2daee0ad, RZ ;  /* 0xd2511f5304227825 */ /* 0x000fe200078e00ff */
[----:B------:R-:W-:Y:S02]  /*3720*/  LOP3.LUT R16, R29, UR5, R16, 0x96, !PT ;  /* 0x000000051d107c12 */ /* 0x000fe4000f8e9610 */
[----:B------:R-:W-:Y:S01]  /*3730*/  FMNMX.FTZ R15, R0, R39, !PT ;  /* 0x00000027000f7209 */ /* 0x000fe20007810000 */
[----:B------:R-:W-:Y:S01]  /*3740*/  IMAD.IADD R4, R3, 0x1, R2 ;  /* 0x0000000103047824 */ /* 0x000fe200078e0202 */
[----:B------:R-:W-:Y:S01]  /*3750*/  FSEL R2, R23, -INF , !P5 ;  /* 0xff80000017027808 */ /* 0x000fe20006800000 */
[----:B------:R-:W-:Y:S01]  /*3760*/  IMAD.WIDE.U32 R16, R16, -0x2daee0ad, RZ ;  /* 0xd2511f5310107825 */ /* 0x000fe200078e00ff */
[----:B------:R-:W-:-:S02]  /*3770*/  FMNMX.FTZ R15, R42, R15, !PT ;  /* 0x0000000f2a0f7209 */ /* 0x000fc40007810000 */
[----:B------:R-:W-:Y:S01]  /*3780*/  IADD3 R191, R192, 0x4, RZ ;  /* 0x00000004c0bf7810 */ /* 0x000fe20007ffe0ff */
[----:B------:R-:W-:Y:S01]  /*3790*/  IMAD.SHL.U32 R212, R4, 0x2, RZ ;  /* 0x0000000204d47824 */ /* 0x000fe200078e00ff */
[----:B------:R-:W-:Y:S02]  /*37a0*/  LOP3.LUT R30, R17, UR4, R34, 0x96, !PT ;  /* 0x00000004111e7c12 */ /* 0x000fe4000f8e9622 */
[----:B------:R-:W-:Y:S01]  /*37b0*/  FSEL R38, R18, -INF , !P4 ;  /* 0xff80000012267808 */ /* 0x000fe20006000000 */
[C---:B------:R-:W-:Y:S01]  /*37c0*/  IMAD.WIDE.U32 R20, R191.reuse, -0x326172a9, RZ ;  /* 0xcd9e8d57bf147825 */ /* 0x040fe200078e00ff */
[----:B------:R-:W-:Y:S01]  /*37d0*/  FMNMX.FTZ R17, R2, R15, !PT ;  /* 0x0000000f02117209 */ /* 0x000fe20007810000 */
[----:B------:R-:W-:Y:S01]  /*37e0*/  LDSM.16.MT88.4 R152, [R212+0xa000] ;  /* 0x00a00000d498783b */ /* 0x000fe20000004200 */
[----:B------:R-:W-:Y:S01]  /*37f0*/  FSEL R32, R26, -INF , !P6 ;  /* 0xff8000001a207808 */ /* 0x000fe20007000000 */
[----:B------:R-:W-:Y:S01]  /*3800*/  IMAD.WIDE.U32 R56, R191, -0x326172a9, RZ ;  /* 0xcd9e8d57bf387825 */ /* 0x000fe200078e00ff */
[----:B------:R-:W-:Y:S01]  /*3810*/  FSEL R26, R19, -INF , !P3 ;  /* 0xff800000131a7808 */ /* 0x000fe20005800000 */
[----:B------:R-:W-:Y:S01]  /*3820*/  LDSM.16.MT88.4 R160, [R212+0xa800] ;  /* 0x00a80000d4a0783b */ /* 0x000fe20000004200 */
[----:B------:R-:W-:Y:S01]  /*3830*/  FMNMX.FTZ R17, R38, R17, !PT ;  /* 0x0000001126117209 */ /* 0x000fe20007810000 */
[----:B------:R-:W-:Y:S01]  /*3840*/  IMAD R210, R7, 0x2, R212 ;  /* 0x0000000207d27824 */ /* 0x000fe200078e02d4 */
[----:B-1----:R-:W-:Y:S01]  /*3850*/  FMNMX.FTZ R164, R31, R164, !PT ;  /* 0x000000a41fa47209 */ /* 0x002fe20007810000 */
[----:B------:R-:W-:Y:S01]  /*3860*/  IMAD.WIDE.U32 R30, R30, -0x326172a9, RZ ;  /* 0xcd9e8d571e1e7825 */ /* 0x000fe200078e00ff */
[----:B------:R-:W-:-:S02]  /*3870*/  FSEL R70, R70, -INF , !P2 ;  /* 0xff80000046467808 */ /* 0x000fc40005000000 */
[----:B------:R-:W-:Y:S01]  /*3880*/  FMNMX.FTZ R17, R26, R17, !PT ;  /* 0x000000111a117209 */ /* 0x000fe20007810000 */
[----:B------:R-:W1:Y:S01]  /*3890*/  SHFL.BFLY PT, R19, R164, 0x1, 0x1f ;  /* 0x0c201f00a4137f89 */ /* 0x000e6200000e0000 */
[-C--:B------:R-:W-:Y:S01]  /*38a0*/  LOP3.LUT R21, R21, R190.reuse, RZ, 0x3c, !PT ;  /* 0x000000be15157212 */ /* 0x080fe200078e3cff */
[----:B------:R-:W-:Y:S01]  /*38b0*/  IMAD R209, R5, 0x2, R212 ;  /* 0x0000000205d17824 */ /* 0x000fe200078e02d4 */
[----:B------:R-:W-:Y:S01]  /*38c0*/  LOP3.LUT R68, R57, R190, RZ, 0x3c, !PT ;  /* 0x000000be39447212 */ /* 0x000fe200078e3cff */
[----:B------:R-:W-:Y:S01]  /*38d0*/  LDSM.16.MT88.4 R176, [R210+0xa000] ;  /* 0x00a00000d2b0783b */ /* 0x000fe20000004200 */
[----:B------:R-:W-:Y:S01]  /*38e0*/  FSEL R58, R71, -INF , !P1 ;  /* 0xff800000473a7808 */ /* 0x000fe20004800000 */
[----:B------:R-:W-:Y:S01]  /*38f0*/  IMAD R208, R5, 0x2, R210 ;  /* 0x0000000205d07824 */ /* 0x000fe200078e02d2 */
[----:B------:R-:W-:Y:S01]  /*3900*/  FMNMX.FTZ R17, R70, R17, !PT ;  /* 0x0000001146117209 */ /* 0x000fe20007810000 */
[----:B------:R-:W-:Y:S01]  /*3910*/  IMAD.WIDE.U32 R68, R68, -0x2daee0ad, RZ ;  /* 0xd2511f5344447825 */ /* 0x000fe200078e00ff */
[----:B------:R-:W-:Y:S01]  /*3920*/  FSEL R250, R14, -INF , !P4 ;  /* 0xff8000000efa7808 */ /* 0x000fe20006000000 */
[----:B------:R-:W-:Y:S01]  /*3930*/  LDSM.16.MT88.4 R172, [R210+0xa800] ;  /* 0x00a80000d2ac783b */ /* 0x000fe20000004200 */
[----:B------:R-:W-:Y:S01]  /*3940*/  FMNMX.FTZ R17, R58, R17, !PT ;  /* 0x000000113a117209 */ /* 0x000fe20007810000 */
[----:B------:R-:W-:Y:S01]  /*3950*/  IMAD.WIDE.U32 R14, R21, -0x2daee0ad, RZ ;  /* 0xd2511f53150e7825 */ /* 0x000fe200078e00ff */
[--C-:B------:R-:W-:Y:S01]  /*3960*/  LOP3.LUT R3, R35, UR14, R54.reuse, 0x96, !PT ;  /* 0x0000000e23037c12 */ /* 0x100fe2000f8e9636 */
[----:B------:R-:W-:Y:S01]  /*3970*/  LDSM.16.MT88.4 R168, [R208+0xa000] ;  /* 0x00a00000d0a8783b */ /* 0x000fe20000004200 */
[----:B------:R-:W-:-:S02]  /*3980*/  LOP3.LUT R22, R69, UR14, R54, 0x96, !PT ;  /* 0x0000000e45167c12 */ /* 0x000fc4000f8e9636 */
[----:B------:R-:W-:Y:S01]  /*3990*/  LOP3.LUT R66, R15, UR14, R54, 0x96, !PT ;  /* 0x0000000e0f427c12 */ /* 0x000fe2000f8e9636 */
[----:B------:R-:W-:Y:S01]  /*39a0*/  IMAD.WIDE.U32 R64, R3, -0x326172a9, RZ ;  /* 0xcd9e8d5703407825 */ /* 0x000fe200078e00ff */
[----:B------:R-:W2:Y:S01]  /*39b0*/  SHFL.BFLY PT, R54, R17, 0x2, 0x1f ;  /* 0x0c401f0011367f89 */ /* 0x000ea200000e0000 */
[----:B------:R-:W-:Y:S01]  /*39c0*/  LOP3.LUT R20, R29, UR5, R20, 0x96, !PT ;  /* 0x000000051d147c12 */ /* 0x000fe2000f8e9614 */
[----:B------:R-:W-:Y:S01]  /*39d0*/  UIADD3 UR14, UR20, 0x1715609d, URZ ;  /* 0x1715609d140e7890 */ /* 0x000fe2000fffe03f */
[----:B------:R-:W-:Y:S01]  /*39e0*/  IMAD.WIDE.U32 R22, R22, -0x326172a9, RZ ;  /* 0xcd9e8d5716167825 */ /* 0x000fe200078e00ff */
[----:B------:R-:W-:Y:S01]  /*39f0*/  LOP3.LUT R3, R65, UR11, R28, 0x96, !PT ;  /* 0x0000000b41037c12 */ /* 0x000fe2000f8e961c */
[----:B------:R-:W-:Y:S01]  /*3a00*/  LDSM.16.MT88.4 R96, [R210+0xb000] ;  /* 0x00b00000d260783b */ /* 0x000fe20000004200 */
[----:B-1----:R-:W-:Y:S01]  /*3a10*/  FMNMX.FTZ R164, R164, R19, !PT ;  /* 0x00000013a4a47209 */ /* 0x002fe20007810000 */
[----:B------:R-:W-:Y:S01]  /*3a20*/  IMAD.WIDE.U32 R74, R20, -0x2daee0ad, RZ ;  /* 0xd2511f53144a7825 */ /* 0x000fe200078e00ff */
[----:B------:R-:W-:Y:S01]  /*3a30*/  LOP3.LUT R20, R31, UR22, R64, 0x96, !PT ;  /* 0x000000161f147c12 */ /* 0x000fe2000f8e9640 */
[----:B------:R-:W-:Y:S01]  /*3a40*/  LDSM.16.MT88.4 R112, [R209+0xb000] ;  /* 0x00b00000d170783b */ /* 0x000fe20000004200 */
[----:B------:R-:W-:Y:S01]  /*3a50*/  FSEL R193, R11, -INF , !P1 ;  /* 0xff8000000bc17808 */ /* 0x000fe20004800000 */
[----:B------:R-:W-:Y:S01]  /*3a60*/  IMAD R66, R66, -0x326172a9, RZ ;  /* 0xcd9e8d5742427824 */ /* 0x000fe200078e02ff */
[----:B------:R-:W-:Y:S01]  /*3a70*/  LOP3.LUT R18, R75, UR4, R14, 0x96, !PT ;  /* 0x000000044b127c12 */ /* 0x000fe2000f8e960e */
[----:B------:R-:W-:Y:S01]  /*3a80*/  IMAD.WIDE.U32 R20, R20, -0x2daee0ad, RZ ;  /* 0xd2511f5314147825 */ /* 0x000fe200078e00ff */
[----:B------:R-:W-:Y:S01]  /*3a90*/  LOP3.LUT R14, R23, UR11, R28, 0x96, !PT ;  /* 0x0000000b170e7c12 */ /* 0x000fe2000f8e961c */
[----:B------:R-:W-:Y:S01]  /*3aa0*/  UIADD3 UR11, UR21, -0x56f99767, URZ ;  /* 0xa9066899150b7890 */ /* 0x000fe2000fffe03f */
[----:B------:R-:W-:Y:S01]  /*3ab0*/  FSEL R194, R9, -INF , !P1 ;  /* 0xff80000009c27808 */ /* 0x000fe20004800000 */
[C---:B------:R-:W-:Y:S01]  /*3ac0*/  FMUL.FTZ R23, R164.reuse, c[0x0][0x23c] ;  /* 0x00008f00a4177a20 */ /* 0x040fe20000410000 */
[----:B------:R-:W-:Y:S01]  /*3ad0*/  FSETP.NEU.FTZ.AND P1, PT, R164, -INF , PT ;  /* 0xff800000a400780b */ /* 0x000fe20003f3d000 */
[----:B------:R-:W-:Y:S01]  /*3ae0*/  IMAD.WIDE.U32 R80, R18, -0x326172a9, RZ ;  /* 0xcd9e8d5712507825 */ /* 0x000fe200078e00ff */
[----:B------:R-:W-:-:S02]  /*3af0*/  LOP3.LUT R53, R31, UR22, R64, 0x96, !PT ;  /* 0x000000161f357c12 */ /* 0x000fc4000f8e9640 */
[----:B------:R-:W-:Y:S01]  /*3b00*/  FSEL R24, R24, -INF , !P6 ;  /* 0xff80000018187808 */ /* 0x000fe20007000000 */
[----:B------:R-:W-:Y:S01]  /*3b10*/  IMAD.WIDE.U32 R64, R3, -0x2daee0ad, RZ ;  /* 0xd2511f5303407825 */ /* 0x000fe200078e00ff */
[----:B------:R-:W-:Y:S02]  /*3b20*/  FMNMX.FTZ R19, R36, R37, !PT ;  /* 0x0000002524137209 */ /* 0x000fe40007810000 */
[----:B------:R-:W-:Y:S01]  /*3b30*/  FSEL R23, R23, RZ, P1 ;  /* 0x000000ff17177208 */ /* 0x000fe20000800000 */
[----:B------:R-:W-:Y:S01]  /*3b40*/  IMAD.WIDE.U32 R14, R14, -0x2daee0ad, RZ ;  /* 0xd2511f530e0e7825 */ /* 0x000fe200078e00ff */
[----:B--2---:R-:W-:Y:S02]  /*3b50*/  FMNMX.FTZ R3, R54, R17, !PT ;  /* 0x0000001136037209 */ /* 0x004fe40007810000 */
[----:B------:R-:W-:Y:S01]  /*3b60*/  FMNMX.FTZ R17, R6, R33, !PT ;  /* 0x0000002106117209 */ /* 0x000fe20007810000 */
[--C-:B------:R-:W-:Y:S01]  /*3b70*/  FFMA.FTZ R31, R49, c[0x0][0x23c], -R23.reuse ;  /* 0x00008f00311f7a23 */ /* 0x100fe20000010817 */
[----:B------:R-:W-:Y:S01]  /*3b80*/  FSEL R25, R25, -INF , !P5 ;  /* 0xff80000019197808 */ /* 0x000fe20006800000 */
[--C-:B------:R-:W-:Y:S01]  /*3b90*/  FFMA.FTZ R228, R48, c[0x0][0x23c], -R23.reuse ;  /* 0x00008f0030e47a23 */ /* 0x100fe20000010817 */
[----:B------:R-:W-:Y:S01]  /*3ba0*/  LOP3.LUT R18, R65, UR17, R16, 0x96, !PT ;  /* 0x0000001141127c12 */ /* 0x000fe2000f8e9610 */
[----:B------:R-:W-:Y:S01]  /*3bb0*/  MUFU.EX2 R137, R31 ;  /* 0x0000001f00897308 */ /* 0x000fe20000000800 */
[----:B------:R-:W-:Y:S01]  /*3bc0*/  FMNMX.FTZ R54, R24, R19, !PT ;  /* 0x0000001318367209 */ /* 0x000fe20007810000 */
[--C-:B------:R-:W-:Y:S01]  /*3bd0*/  FFMA.FTZ R51, R51, c[0x0][0x23c], -R23.reuse ;  /* 0x00008f0033337a23 */ /* 0x100fe20000010817 */
[----:B------:R-:W-:Y:S01]  /*3be0*/  LOP3.LUT R16, R21, UR15, R64, 0x96, !PT ;  /* 0x0000000f15107c12 */ /* 0x000fe2000f8e9640 */
[--C-:B------:R-:W-:Y:S01]  /*3bf0*/  FFMA.FTZ R21, R50, c[0x0][0x23c], -R23.reuse ;  /* 0x00008f0032157a23 */ /* 0x100fe20000010817 */
[----:B------:R-:W-:Y:S01]  /*3c00*/  FSEL R27, R27, -INF , !P5 ;  /* 0xff8000001b1b7808 */ /* 0x000fe20006800000 */
[--C-:B------:R-:W-:Y:S01]  /*3c10*/  FFMA.FTZ R52, R52, c[0x0][0x23c], -R23.reuse ;  /* 0x00008f0034347a23 */ /* 0x100fe20000010817 */
[----:B------:R-:W-:Y:S01]  /*3c20*/  FMNMX.FTZ R50, R32, R17, !PT ;  /* 0x0000001120327209 */ /* 0x000fe20007810000 */
[----:B------:R1:W-:Y:S01]  /*3c30*/  MUFU.EX2 R103, R21 ;  /* 0x0000001500677308 */ /* 0x0003e20000000800 */
[----:B------:R-:W-:Y:S01]  /*3c40*/  FSEL R34, R12, -INF , !P4 ;  /* 0xff8000000c227808 */ /* 0x000fe20006000000 */
[--C-:B------:R-:W-:Y:S01]  /*3c50*/  FFMA.FTZ R225, R43, c[0x0][0x23c], -R23.reuse ;  /* 0x00008f002be17a23 */ /* 0x100fe20000010817 */
[----:B------:R-:W-:Y:S01]  /*3c60*/  FMNMX.FTZ R19, R25, R54, !PT ;  /* 0x0000003619137209 */ /* 0x000fe20007810000 */
[----:B------:R-:W-:Y:S01]  /*3c70*/  FFMA.FTZ R226, R41, c[0x0][0x23c], -R23 ;  /* 0x00008f0029e27a23 */ /* 0x000fe20000010817 */
[----:B------:R-:W-:Y:S01]  /*3c80*/  FMNMX.FTZ R17, R27, R50, !PT ;  /* 0x000000321b117209 */ /* 0x000fe20007810000 */
[----:B------:R-:W2:Y:S01]  /*3c90*/  SHFL.BFLY PT, R54, R3, 0x1, 0x1f ;  /* 0x0c201f0003367f89 */ /* 0x000ea200000e0000 */
[----:B------:R-:W-:Y:S01]  /*3ca0*/  FSEL R35, R13, -INF , !P3 ;  /* 0xff8000000d237808 */ /* 0x000fe20005800000 */
[----:B------:R3:W-:Y:S01]  /*3cb0*/  MUFU.EX2 R104, R51 ;  /* 0x0000003300687308 */ /* 0x0007e20000000800 */
[----:B------:R-:W-:Y:S01]  /*3cc0*/  FMNMX.FTZ R50, R34, R19, !PT ;  /* 0x0000001322327209 */ /* 0x000fe20007810000 */
[----:B------:R-:W-:Y:S01]  /*3cd0*/  IMAD.WIDE.U32 R18, R18, -0x326172a9, RZ ;  /* 0xcd9e8d5712127825 */ /* 0x000fe200078e00ff */
[----:B------:R-:W-:-:S02]  /*3ce0*/  FMNMX.FTZ R64, R250, R17, !PT ;  /* 0x00000011fa407209 */ /* 0x000fc40007810000 */
[----:B------:R-:W-:Y:S01]  /*3cf0*/  FSEL R203, R8, -INF , !P2 ;  /* 0xff80000008cb7808 */ /* 0x000fe20005000000 */
[----:B------:R-:W-:Y:S01]  /*3d00*/  IMAD.WIDE.U32 R16, R16, -0x326172a9, RZ ;  /* 0xcd9e8d5710107825 */ /* 0x000fe200078e00ff */
[----:B------:R-:W-:Y:S01]  /*3d10*/  FMNMX.FTZ R50, R35, R50, !PT ;  /* 0x0000003223327209 */ /* 0x000fe20007810000 */
[----:B------:R-:W4:Y:S01]  /*3d20*/  MUFU.EX2 R108, R52 ;  /* 0x00000034006c7308 */ /* 0x000f220000000800 */
[----:B------:R-:W-:Y:S01]  /*3d30*/  FSEL R248, R10, -INF , !P2 ;  /* 0xff8000000af87808 */ /* 0x000fe20005000000 */
[----:B------:R-:W-:Y:S01]  /*3d40*/  FFMA.FTZ R223, R40, c[0x0][0x23c], -R23 ;  /* 0x00008f0028df7a23 */ /* 0x000fe20000010817 */
[----:B-1----:R-:W-:Y:S01]  /*3d50*/  FMNMX.FTZ R21, R245, R64, !PT ;  /* 0x00000040f5157209 */ /* 0x002fe20007810000 */
[----:B------:R-:W-:Y:S01]  /*3d60*/  IMAD R53, R53, -0x2daee0ad, RZ ;  /* 0xd2511f5335357824 */ /* 0x000fe200078e02ff */
[----:B------:R-:W-:Y:S02]  /*3d70*/  FMNMX.FTZ R49, R203, R50, !PT ;  /* 0x00000032cb317209 */ /* 0x000fe40007810000 */
[----:B------:R-:W-:Y:S01]  /*3d80*/  FMNMX.FTZ R50, R248, R21, !PT ;  /* 0x00000015f8327209 */ /* 0x000fe20007810000 */
[----:B------:R-:W-:Y:S01]  /*3d90*/  MUFU.EX2 R228, R228 ;  /* 0x000000e400e47308 */ /* 0x000fe20000000800 */
[----:B------:R-:W-:-:S02]  /*3da0*/  FMNMX.FTZ R49, R194, R49, !PT ;  /* 0x00000031c2317209 */ /* 0x000fc40007810000 */
[----:B------:R-:W-:Y:S02]  /*3db0*/  FMNMX.FTZ R31, R193, R50, !PT ;  /* 0x00000032c11f7209 */ /* 0x000fe40007810000 */
[----:B------:R-:W-:Y:S01]  /*3dc0*/  LOP3.LUT R66, R81, UR22, R66, 0x96, !PT ;  /* 0x0000001651427c12 */ /* 0x000fe2000f8e9642 */
[----:B------:R-:W1:Y:S01]  /*3dd0*/  SHFL.BFLY PT, R50, R49, 0x2, 0x1f ;  /* 0x0c401f0031327f89 */ /* 0x000e6200000e0000 */
[----:B------:R-:W-:Y:S01]  /*3de0*/  LOP3.LUT R74, R15, UR17, R74, 0x96, !PT ;  /* 0x000000110f4a7c12 */ /* 0x000fe2000f8e964a */
[----:B------:R-:W-:Y:S01]  /*3df0*/  MUFU.EX2 R225, R225 ;  /* 0x000000e100e17308 */ /* 0x000fe20000000800 */
[----:B---3--:R-:W-:Y:S01]  /*3e00*/  LOP3.LUT R51, R19, UR16, R30, 0x96, !PT ;  /* 0x0000001013337c12 */ /* 0x008fe2000f8e961e */
[----:B------:R-:W3:Y:S01]  /*3e10*/  SHFL.BFLY PT, R48, R31, 0x2, 0x1f ;  /* 0x0c401f001f307f89 */ /* 0x000ee200000e0000 */
[----:B------:R-:W-:Y:S01]  /*3e20*/  IMAD.WIDE.U32 R66, R66, -0x2daee0ad, RZ ;  /* 0xd2511f5342427825 */ /* 0x000fe200078e00ff */
[----:B------:R-:W-:Y:S02]  /*3e30*/  LOP3.LUT R21, R17, UR14, R18, 0x96, !PT ;  /* 0x0000000e11157c12 */ /* 0x000fe4000f8e9612 */
[----:B--2---:R-:W-:Y:S01]  /*3e40*/  FMNMX.FTZ R3, R3, R54, !PT ;  /* 0x0000003603037209 */ /* 0x004fe20007810000 */
[----:B------:R-:W-:Y:S01]  /*3e50*/  IMAD.WIDE.U32 R74, R74, -0x326172a9, RZ ;  /* 0xcd9e8d574a4a7825 */ /* 0x000fe200078e00ff */
[----:B------:R-:W-:Y:S01]  /*3e60*/  LOP3.LUT R64, R67, UR15, R14, 0x96, !PT ;  /* 0x0000000f43407c12 */ /* 0x000fe2000f8e960e */
[----:B------:R-:W-:Y:S01]  /*3e70*/  MUFU.EX2 R226, R226 ;  /* 0x000000e200e27308 */ /* 0x000fe20000000800 */
[----:B------:R-:W-:Y:S01]  /*3e80*/  FSETP.NEU.FTZ.AND P1, PT, R3, -INF , PT ;  /* 0xff8000000300780b */ /* 0x000fe20003f3d000 */
[----:B------:R-:W-:Y:S01]  /*3e90*/  IMAD.WIDE.U32 R82, R51, -0x2daee0ad, RZ ;  /* 0xd2511f5333527825 */ /* 0x000fe200078e00ff */
[----:B------:R-:W-:-:S02]  /*3ea0*/  LOP3.LUT R28, R75, UR16, R80, 0x96, !PT ;  /* 0x000000104b1c7c12 */ /* 0x000fc4000f8e9650 */
[----:B----4-:R-:W-:Y:S01]  /*3eb0*/  F2FP.BF16.PACK_AB R197, R108, R137 ;  /* 0x000000896cc5723e */ /* 0x010fe200000010ff */
[----:B------:R-:W-:Y:S01]  /*3ec0*/  IMAD.WIDE.U32 R80, R21, -0x2daee0ad, RZ ;  /* 0xd2511f5315507825 */ /* 0x000fe200078e00ff */
[----:B------:R-:W-:Y:S01]  /*3ed0*/  LOP3.LUT R41, R83, UR11, R53, 0x96, !PT ;  /* 0x0000000b53297c12 */ /* 0x000fe2000f8e9635 */
[----:B------:R-:W-:Y:S01]  /*3ee0*/  MUFU.EX2 R223, R223 ;  /* 0x000000df00df7308 */ /* 0x000fe20000000800 */
[----:B------:R-:W-:Y:S01]  /*3ef0*/  PRMT R196, R197, 0x7632, R196 ;  /* 0x00007632c5c47816 */ /* 0x000fe200000000c4 */
[----:B------:R-:W-:Y:S01]  /*3f00*/  IMAD.WIDE.U32 R64, R64, -0x326172a9, RZ ;  /* 0xcd9e8d5740407825 */ /* 0x000fe200078e00ff */
[----:B------:R-:W-:Y:S02]  /*3f10*/  LOP3.LUT R21, R81, UR23, R82, 0x96, !PT ;  /* 0x0000001751157c12 */ /* 0x000fe4000f8e9652 */
[----:B-1----:R-:W-:Y:S01]  /*3f20*/  FMNMX.FTZ R49, R50, R49, !PT ;  /* 0x0000003132317209 */ /* 0x002fe20007810000 */
[----:B------:R-:W-:Y:S01]  /*3f30*/  FMUL.FTZ R23, R3, c[0x0][0x23c] ;  /* 0x00008f0003177a20 */ /* 0x000fe20000410000 */
[----:B------:R-:W-:-:S02]  /*3f40*/  LOP3.LUT R59, R80, 0xffff, RZ, 0xc0, !PT ;  /* 0x0000ffff503b7812 */ /* 0x000fc400078ec0ff */
[----:B------:R-:W-:Y:S01]  /*3f50*/  LOP3.LUT R54, R80, 0xff, RZ, 0xc0, !PT ;  /* 0x000000ff50367812 */ /* 0x000fe200078ec0ff */
[----:B------:R-:W1:Y:S01]  /*3f60*/  SHFL.BFLY PT, R50, R49, 0x1, 0x1f ;  /* 0x0c201f0031327f89 */ /* 0x000e6200000e0000 */
[--C-:B------:R-:W-:Y:S02]  /*3f70*/  SHF.R.U32.HI R55, RZ, 0x10, R80.reuse ;  /* 0x00000010ff377819 */ /* 0x100fe40000011650 */
[----:B------:R-:W-:Y:S01]  /*3f80*/  SHF.R.U32.HI R52, RZ, 0x18, R80 ;  /* 0x00000018ff347819 */ /* 0x000fe20000011650 */
[----:B------:R-:W-:Y:S01]  /*3f90*/  IMAD.WIDE.U32 R80, R28, -0x2daee0ad, RZ ;  /* 0xd2511f531c507825 */ /* 0x000fe200078e00ff */
[----:B------:R-:W-:Y:S02]  /*3fa0*/  LOP3.LUT R43, R65, UR14, R74, 0x96, !PT ;  /* 0x0000000e412b7c12 */ /* 0x000fe4000f8e964a */
[----:B---3--:R-:W-:Y:S02]  /*3fb0*/  FMNMX.FTZ R28, R31, R48, !PT ;  /* 0x000000301f1c7209 */ /* 0x008fe40007810000 */
[----:B------:R-:W-:Y:S01]  /*3fc0*/  FSEL R23, R23, RZ, P1 ;  /* 0x000000ff17177208 */ /* 0x000fe20000800000 */
[----:B------:R-:W-:Y:S01]  /*3fd0*/  IMAD.WIDE.U32 R74, R43, -0x2daee0ad, RZ ;  /* 0xd2511f532b4a7825 */ /* 0x000fe200078e00ff */
[----:B------:R-:W-:Y:S01]  /*3fe0*/  LOP3.LUT R55, R55, 0xff, RZ, 0xc0, !PT ;  /* 0x000000ff37377812 */ /* 0x000fe200078ec0ff */
[----:B------:R-:W2:Y:S01]  /*3ff0*/  SHFL.BFLY PT, R43, R28, 0x1, 0x1f ;  /* 0x0c201f001c2b7f89 */ /* 0x000ea200000e0000 */
[----:B------:R-:W-:Y:S01]  /*4000*/  SHF.R.U32.HI R59, RZ, 0x8, R59 ;  /* 0x00000008ff3b7819 */ /* 0x000fe2000001163b */
[--C-:B------:R-:W-:Y:S01]  /*4010*/  FFMA.FTZ R57, R39, c[0x0][0x23c], -R23.reuse ;  /* 0x00008f0027397a23 */ /* 0x100fe20000010817 */
[----:B------:R-:W-:Y:S01]  /*4020*/  SHF.R.U32.HI R39, RZ, 0x10, R74 ;  /* 0x00000010ff277819 */ /* 0x000fe2000001164a */
[----:B------:R-:W-:Y:S01]  /*4030*/  FFMA.FTZ R51, R0, c[0x0][0x23c], -R23 ;  /* 0x00008f0000337a23 */ /* 0x000fe20000010817 */
[----:B------:R-:W-:Y:S01]  /*4040*/  LOP3.LUT R0, R81, UR11, R66, 0x96, !PT ;  /* 0x0000000b51007c12 */ /* 0x000fe2000f8e9642 */
[----:B------:R3:W-:Y:S01]  /*4050*/  MUFU.EX2 R147, R57 ;  /* 0x0000003900937308 */ /* 0x0007e20000000800 */
[----:B------:R-:W-:Y:S01]  /*4060*/  IMAD.WIDE.U32 R66, R41, -0x326172a9, RZ ;  /* 0xcd9e8d5729427825 */ /* 0x000fe200078e00ff */
[----:B------:R-:W-:-:S02]  /*4070*/  LOP3.LUT R31, R74, 0xffff, RZ, 0xc0, !PT ;  /* 0x0000ffff4a1f7812 */ /* 0x000fc400078ec0ff */
[----:B------:R-:W-:Y:S01]  /*4080*/  SHF.R.U32.HI R48, RZ, 0x18, R74 ;  /* 0x00000018ff307819 */ /* 0x000fe2000001164a */
[--C-:B------:R-:W-:Y:S01]  /*4090*/  FFMA.FTZ R65, R42, c[0x0][0x23c], -R23.reuse ;  /* 0x00008f002a417a23 */ /* 0x100fe20000010817 */
[----:B------:R-:W-:Y:S01]  /*40a0*/  LOP3.LUT R41, R67, UR24, R16, 0x96, !PT ;  /* 0x0000001843297c12 */ /* 0x000fe2000f8e9610 */
[--C-:B------:R-:W-:Y:S01]  /*40b0*/  FFMA.FTZ R224, R38, c[0x0][0x23c], -R23.reuse ;  /* 0x00008f0026e07a23 */ /* 0x100fe20000010817 */
[----:B------:R4:W5:Y:S01]  /*40c0*/  MUFU.EX2 R146, R51 ;  /* 0x0000003300927308 */ /* 0x0009620000000800 */
[----:B------:R-:W-:Y:S01]  /*40d0*/  LOP3.LUT R53, R66, 0xffff, RZ, 0xc0, !PT ;  /* 0x0000ffff42357812 */ /* 0x000fe200078ec0ff */
[--C-:B------:R-:W-:Y:S01]  /*40e0*/  FFMA.FTZ R221, R26, c[0x0][0x23c], -R23.reuse ;  /* 0x00008f001add7a23 */ /* 0x100fe20000010817 */
[----:B------:R-:W-:Y:S01]  /*40f0*/  LOP3.LUT R130, R66, 0xff, RZ, 0xc0, !PT ;  /* 0x000000ff42827812 */ /* 0x000fe200078ec0ff */
[--C-:B------:R-:W-:Y:S01]  /*4100*/  FFMA.FTZ R222, R70, c[0x0][0x23c], -R23.reuse ;  /* 0x00008f0046de7a23 */ /* 0x100fe20000010817 */
[----:B------:R-:W-:Y:S01]  /*4110*/  SHF.R.U32.HI R42, RZ, 0x18, R66 ;  /* 0x00000018ff2a7819 */ /* 0x000fe20000011642 */
[--C-:B------:R-:W-:Y:S01]  /*4120*/  FFMA.FTZ R195, R58, c[0x0][0x23c], -R23.reuse ;  /* 0x00008f003ac37a23 */ /* 0x100fe20000010817 */
[----:B------:R-:W-:Y:S01]  /*4130*/  LOP3.LUT R126, R74, 0xff, RZ, 0xc0, !PT ;  /* 0x000000ff4a7e7812 */ /* 0x000fe200078ec0ff */
[----:B---3--:R-:W-:Y:S01]  /*4140*/  FFMA.FTZ R57, R2, c[0x0][0x23c], -R23 ;  /* 0x00008f0002397a23 */ /* 0x008fe20000010817 */
[----:B-1----:R-:W-:Y:S01]  /*4150*/  FMNMX.FTZ R2, R49, R50, !PT ;  /* 0x0000003231027209 */ /* 0x002fe20007810000 */
[----:B------:R-:W-:Y:S01]  /*4160*/  MUFU.EX2 R136, R65 ;  /* 0x0000004100887308 */ /* 0x000fe20000000800 */
[----:B------:R-:W-:-:S02]  /*4170*/  LOP3.LUT R49, R21, 0xffff, RZ, 0xc0, !PT ;  /* 0x0000ffff15317812 */ /* 0x000fc400078ec0ff */
[----:B------:R-:W-:Y:S02]  /*4180*/  LOP3.LUT R50, R21, 0xff, RZ, 0xc0, !PT ;  /* 0x000000ff15327812 */ /* 0x000fe400078ec0ff */
[----:B------:R-:W-:Y:S02]  /*4190*/  SHF.R.U32.HI R49, RZ, 0x8, R49 ;  /* 0x00000008ff317819 */ /* 0x000fe40000011631 */
[----:B----4-:R-:W-:Y:S01]  /*41a0*/  SHF.R.U32.HI R51, RZ, 0x10, R66 ;  /* 0x00000010ff337819 */ /* 0x010fe20000011642 */
[----:B------:R-:W-:Y:S01]  /*41b0*/  IMAD.WIDE.U32 R66, R0, -0x326172a9, RZ ;  /* 0xcd9e8d5700427825 */ /* 0x000fe200078e00ff */
[----:B--2---:R-:W-:Y:S01]  /*41c0*/  FMNMX.FTZ R0, R28, R43, !PT ;  /* 0x0000002b1c007209 */ /* 0x004fe20007810000 */
[----:B------:R-:W1:Y:S01]  /*41d0*/  MUFU.EX2 R102, R57 ;  /* 0x0000003900667308 */ /* 0x000e620000000800 */
[----:B------:R-:W-:Y:S02]  /*41e0*/  PRMT R50, R50, 0x5410, R49 ;  /* 0x0000541032327816 */ /* 0x000fe40000000031 */
[----:B------:R-:W-:-:S02]  /*41f0*/  LOP3.LUT R43, R39, 0xff, RZ, 0xc0, !PT ;  /* 0x000000ff272b7812 */ /* 0x000fc400078ec0ff */
[----:B------:R-:W-:Y:S02]  /*4200*/  SHF.R.U32.HI R49, RZ, 0x8, R31 ;  /* 0x00000008ff317819 */ /* 0x000fe4000001161f */
[----:B------:R-:W-:Y:S01]  /*4210*/  LOP3.LUT R40, R75, UR23, R80, 0x96, !PT ;  /* 0x000000174b287c12 */ /* 0x000fe2000f8e9650 */
[----:B------:R-:W-:Y:S01]  /*4220*/  MUFU.EX2 R224, R224 ;  /* 0x000000e000e07308 */ /* 0x000fe20000000800 */
[----:B------:R-:W-:Y:S01]  /*4230*/  PRMT R48, R43, 0x5410, R48 ;  /* 0x000054102b307816 */ /* 0x000fe20000000030 */
[----:B------:R-:W-:Y:S01]  /*4240*/  FMUL.FTZ R43, R2, c[0x0][0x23c] ;  /* 0x00008f00022b7a20 */ /* 0x000fe20000410000 */
[----:B------:R-:W-:Y:S01]  /*4250*/  PRMT R126, R126, 0x5410, R49 ;  /* 0x000054107e7e7816 */ /* 0x000fe20000000031 */
[----:B------:R-:W-:Y:S01]  /*4260*/  LDSM.16.MT88.4 R80, [R212+0xb000] ;  /* 0x00b00000d450783b */ /* 0x000fe20000004200 */
[----:B------:R-:W-:Y:S02]  /*4270*/  FSETP.NEU.FTZ.AND P1, PT, R2, -INF , PT ;  /* 0xff8000000200780b */ /* 0x000fe40003f3d000 */
[C---:B------:R-:W-:Y:S01]  /*4280*/  LOP3.LUT R49, R40.reuse, 0xffff, RZ, 0xc0, !PT ;  /* 0x0000ffff28317812 */ /* 0x040fe200078ec0ff */
[----:B------:R-:W-:Y:S01]  /*4290*/  MUFU.EX2 R221, R221 ;  /* 0x000000dd00dd7308 */ /* 0x000fe20000000800 */
[----:B------:R-:W-:-:S02]  /*42a0*/  LOP3.LUT R124, R40, 0xff, RZ, 0xc0, !PT ;  /* 0x000000ff287c7812 */ /* 0x000fc400078ec0ff */
[----:B------:R-:W-:Y:S02]  /*42b0*/  FSEL R23, R43, RZ, P1 ;  /* 0x000000ff2b177208 */ /* 0x000fe40000800000 */
[----:B------:R-:W-:Y:S02]  /*42c0*/  SHF.R.U32.HI R49, RZ, 0x8, R49 ;  /* 0x00000008ff317819 */ /* 0x000fe40000011631 */
[--C-:B------:R-:W-:Y:S01]  /*42d0*/  SHF.R.U32.HI R39, RZ, 0x10, R66.reuse ;  /* 0x00000010ff277819 */ /* 0x100fe20000011642 */
[----:B------:R-:W-:Y:S01]  /*42e0*/  FFMA.FTZ R36, R36, c[0x0][0x23c], -R23 ;  /* 0x00008f0024247a23 */ /* 0x000fe20000010817 */
[----:B------:R-:W-:Y:S01]  /*42f0*/  PRMT R124, R124, 0x5410, R49 ;  /* 0x000054107c7c7816 */ /* 0x000fe20000000031 */
[--C-:B------:R-:W-:Y:S01]  /*4300*/  FFMA.FTZ R49, R24, c[0x0][0x23c], -R23.reuse ;  /* 0x00008f0018317a23 */ /* 0x100fe20000010817 */
[----:B------:R-:W-:Y:S01]  /*4310*/  SHF.R.U32.HI R31, RZ, 0x18, R66 ;  /* 0x00000018ff1f7819 */ /* 0x000fe20000011642 */
[--C-:B------:R-:W-:Y:S01]  /*4320*/  FFMA.FTZ R219, R35, c[0x0][0x23c], -R23.reuse ;  /* 0x00008f0023db7a23 */ /* 0x100fe20000010817 */
[----:B------:R-:W-:Y:S01]  /*4330*/  LOP3.LUT R24, R39, 0xff, RZ, 0xc0, !PT ;  /* 0x000000ff27187812 */ /* 0x000fe200078ec0ff */
[----:B------:R2:W-:Y:S01]  /*4340*/  MUFU.EX2 R144, R36 ;  /* 0x0000002400907308 */ /* 0x0005e20000000800 */
[----:B------:R-:W-:Y:S01]  /*4350*/  PRMT R52, R55, 0x5410, R52 ;  /* 0x0000541037347816 */ /* 0x000fe20000000034 */
[----:B------:R-:W-:Y:S01]  /*4360*/  FFMA.FTZ R220, R34, c[0x0][0x23c], -R23 ;  /* 0x00008f0022dc7a23 */ /* 0x000fe20000010817 */
[----:B------:R-:W-:Y:S01]  /*4370*/  SHF.R.U32.HI R55, RZ, 0x10, R21 ;  /* 0x00000010ff377819 */ /* 0x000fe20000011615 */
[----:B------:R-:W-:Y:S01]  /*4380*/  FFMA.FTZ R203, R203, c[0x0][0x23c], -R23 ;  /* 0x00008f00cbcb7a23 */ /* 0x000fe20000010817 */
[----:B------:R-:W-:Y:S01]  /*4390*/  PRMT R24, R24, 0x5410, R31 ;  /* 0x0000541018187816 */ /* 0x000fe2000000001f */
[C---:B------:R-:W-:Y:S01]  /*43a0*/  FMUL.FTZ R31, R0.reuse, c[0x0][0x23c] ;  /* 0x00008f00001f7a20 */ /* 0x040fe20000410000 */
[----:B------:R-:W-:Y:S01]  /*43b0*/  LOP3.LUT R51, R51, 0xff, RZ, 0xc0, !PT ;  /* 0x000000ff33337812 */ /* 0x000fe200078ec0ff */
[----:B------:R-:W-:Y:S01]  /*43c0*/  MUFU.EX2 R110, R49 ;  /* 0x00000031006e7308 */ /* 0x000fe20000000800 */
[----:B------:R-:W-:Y:S01]  /*43d0*/  FSETP.NEU.FTZ.AND P1, PT, R0, -INF , PT ;  /* 0xff8000000000780b */ /* 0x000fe20003f3d000 */
[----:B------:R-:W-:Y:S01]  /*43e0*/  FFMA.FTZ R194, R194, c[0x0][0x23c], -R23 ;  /* 0x00008f00c2c27a23 */ /* 0x000fe20000010817 */
[----:B------:R-:W-:-:S02]  /*43f0*/  SHF.R.U32.HI R38, RZ, 0x18, R21 ;  /* 0x00000018ff267819 */ /* 0x000fc40000011615 */
[----:B------:R-:W-:Y:S02]  /*4400*/  LOP3.LUT R21, R55, 0xff, RZ, 0xc0, !PT ;  /* 0x000000ff37157812 */ /* 0x000fe400078ec0ff */
[----:B------:R-:W-:Y:S01]  /*4410*/  PRMT R42, R51, 0x5410, R42 ;  /* 0x00005410332a7816 */ /* 0x000fe2000000002a */
[----:B------:R-:W-:Y:S01]  /*4420*/  FFMA.FTZ R51, R37, c[0x0][0x23c], -R23 ;  /* 0x00008f0025337a23 */ /* 0x000fe20000010817 */
[----:B------:R-:W-:Y:S01]  /*4430*/  FSEL R31, R31, RZ, P1 ;  /* 0x000000ff1f1f7208 */ /* 0x000fe20000800000 */
[----:B------:R-:W-:Y:S01]  /*4440*/  MUFU.EX2 R222, R222 ;  /* 0x000000de00de7308 */ /* 0x000fe20000000800 */
[----:B------:R-:W-:Y:S02]  /*4450*/  PRMT R28, R21, 0x5410, R38 ;  /* 0x00005410151c7816 */ /* 0x000fe40000000026 */
[--C-:B------:R-:W-:Y:S01]  /*4460*/  SHF.R.U32.HI R43, RZ, 0x10, R40.reuse ;  /* 0x00000010ff2b7819 */ /* 0x100fe20000011628 */
[----:B------:R-:W-:Y:S01]  /*4470*/  FFMA.FTZ R35, R6, c[0x0][0x23c], -R31 ;  /* 0x00008f0006237a23 */ /* 0x000fe2000001081f */
[----:B------:R-:W-:Y:S01]  /*4480*/  SHF.R.U32.HI R37, RZ, 0x10, R41 ;  /* 0x00000010ff257819 */ /* 0x000fe20000011629 */
[--C-:B------:R-:W-:Y:S01]  /*4490*/  FFMA.FTZ R33, R33, c[0x0][0x23c], -R31.reuse ;  /* 0x00008f0021217a23 */ /* 0x100fe2000001081f */
[----:B------:R-:W-:Y:S01]  /*44a0*/  LOP3.LUT R38, R66, 0xffff, RZ, 0xc0, !PT ;  /* 0x0000ffff42267812 */ /* 0x000fe200078ec0ff */
[--C-:B------:R-:W-:Y:S01]  /*44b0*/  FFMA.FTZ R202, R27, c[0x0][0x23c], -R31.reuse ;  /* 0x00008f001bca7a23 */ /* 0x100fe2000001081f */
[----:B------:R-:W-:Y:S01]  /*44c0*/  SHF.R.U32.HI R40, RZ, 0x18, R40 ;  /* 0x00000018ff287819 */ /* 0x000fe20000011628 */
[----:B------:R-:W-:Y:S01]  /*44d0*/  MUFU.EX2 R138, R35 ;  /* 0x00000023008a7308 */ /* 0x000fe20000000800 */
[----:B------:R-:W-:Y:S01]  /*44e0*/  LOP3.LUT R43, R43, 0xff, RZ, 0xc0, !PT ;  /* 0x000000ff2b2b7812 */ /* 0x000fe200078ec0ff */
[--C-:B------:R-:W-:Y:S01]  /*44f0*/  FFMA.FTZ R32, R32, c[0x0][0x23c], -R31.reuse ;  /* 0x00008f0020207a23 */ /* 0x100fe2000001081f */
[----:B--2---:R-:W-:Y:S01]  /*4500*/  LOP3.LUT R36, R37, 0xff, RZ, 0xc0, !PT ;  /* 0x000000ff25247812 */ /* 0x004fe200078ec0ff */
[--C-:B------:R-:W-:Y:S01]  /*4510*/  FFMA.FTZ R248, R248, c[0x0][0x23c], -R31.reuse ;  /* 0x00008f00f8f87a23 */ /* 0x100fe2000001081f */
[----:B------:R-:W-:Y:S01]  /*4520*/  LOP3.LUT R26, R66, 0xff, RZ, 0xc0, !PT ;  /* 0x000000ff421a7812 */ /* 0x000fe200078ec0ff */
[--C-:B------:R-:W-:Y:S01]  /*4530*/  FFMA.FTZ R193, R193, c[0x0][0x23c], -R31.reuse ;  /* 0x00008f00c1c17a23 */ /* 0x100fe2000001081f */
[----:B------:R-:W-:Y:S01]  /*4540*/  SHF.R.U32.HI R37, RZ, 0x8, R38 ;  /* 0x00000008ff257819 */ /* 0x000fe20000011626 */
[----:B------:R-:W2:Y:S01]  /*4550*/  MUFU.EX2 R139, R33 ;  /* 0x00000021008b7308 */ /* 0x000ea20000000800 */
[----:B------:R-:W-:Y:S01]  /*4560*/  PRMT R40, R43, 0x5410, R40 ;  /* 0x000054102b287816 */ /* 0x000fe20000000028 */
[--C-:B------:R-:W-:Y:S01]  /*4570*/  FFMA.FTZ R250, R250, c[0x0][0x23c], -R31.reuse ;  /* 0x00008f00fafa7a23 */ /* 0x100fe2000001081f */
[----:B------:R-:W-:Y:S01]  /*4580*/  LOP3.LUT R43, R41, 0xffff, RZ, 0xc0, !PT ;  /* 0x0000ffff292b7812 */ /* 0x000fe200078ec0ff */
[----:B------:R-:W-:Y:S01]  /*4590*/  FFMA.FTZ R245, R245, c[0x0][0x23c], -R31 ;  /* 0x00008f00f5f57a23 */ /* 0x000fe2000001081f */
[----:B------:R-:W-:Y:S01]  /*45a0*/  PRMT R26, R26, 0x5410, R37 ;  /* 0x000054101a1a7816 */ /* 0x000fe20000000025 */
[----:B------:R-:W-:Y:S01]  /*45b0*/  FFMA.FTZ R37, R25, c[0x0][0x23c], -R23 ;  /* 0x00008f0019257a23 */ /* 0x000fe20000010817 */
[----:B------:R-:W-:Y:S01]  /*45c0*/  LOP3.LUT R128, R41, 0xff, RZ, 0xc0, !PT ;  /* 0x000000ff29807812 */ /* 0x000fe200078ec0ff */
[----:B------:R3:W4:Y:S01]  /*45d0*/  MUFU.EX2 R145, R51 ;  /* 0x0000003300917308 */ /* 0x0007220000000800 */
[----:B------:R-:W-:Y:S01]  /*45e0*/  SHF.R.U32.HI R41, RZ, 0x18, R41 ;  /* 0x00000018ff297819 */ /* 0x000fe20000011629 */
[----:B------:R-:W-:Y:S01]  /*45f0*/  IMAD R25, R252, 0x10000, R252 ;  /* 0x00010000fc197824 */ /* 0x000fe200078e02fc */
[----:B------:R-:W-:-:S02]  /*4600*/  LOP3.LUT R21, R67, UR24, R64, 0x96, !PT ;  /* 0x0000001843157c12 */ /* 0x000fc4000f8e9640 */
[----:B------:R-:W-:Y:S01]  /*4610*/  SHF.R.U32.HI R43, RZ, 0x8, R43 ;  /* 0x00000008ff2b7819 */ /* 0x000fe2000001162b */
[----:B------:R-:W-:Y:S01]  /*4620*/  LDSM.16.MT88.4 R64, [R209+0xa800] ;  /* 0x00a80000d140783b */ /* 0x000fe20000004200 */
[----:B-----5:R-:W-:Y:S01]  /*4630*/  F2FP.BF16.PACK_AB R201, R147, R146 ;  /* 0x0000009293c9723e */ /* 0x020fe200000010ff */
[----:B------:R5:W-:Y:S01]  /*4640*/  MUFU.EX2 R109, R32 ;  /* 0x00000020006d7308 */ /* 0x000be20000000800 */
[----:B------:R-:W-:Y:S01]  /*4650*/  PRMT R38, R36, 0x5410, R41 ;  /* 0x0000541024267816 */ /* 0x000fe20000000029 */
[--C-:B------:R-:W-:Y:S01]  /*4660*/  HSET2.LE.AND R31, R50, R25.reuse, PT ;  /* 0x00000019321f7233 */ /* 0x100fe20003803000 */
[----:B------:R-:W-:Y:S01]  /*4670*/  F2FP.BF16.PACK_AB R6, R103, R104 ;  /* 0x000000686706723e */ /* 0x000fe200000010ff */
[--C-:B------:R-:W-:Y:S01]  /*4680*/  HSET2.LE.AND R127, R48, R25.reuse, PT ;  /* 0x00000019307f7233 */ /* 0x100fe20003803000 */
[----:B------:R-:W-:Y:S01]  /*4690*/  LOP3.LUT R23, R21, 0xffff, RZ, 0xc0, !PT ;  /* 0x0000ffff15177812 */ /* 0x000fe200078ec0ff */
[--C-:B------:R-:W-:Y:S01]  /*46a0*/  HSET2.LE.AND R129, R38, R25.reuse, PT ;  /* 0x0000001926817233 */ /* 0x100fe20003803000 */
[----:B------:R-:W-:Y:S01]  /*46b0*/  PRMT R128, R128, 0x5410, R43 ;  /* 0x0000541080807816 */ /* 0x000fe2000000002b */
[----:B------:R-:W2:Y:S01]  /*46c0*/  MUFU.EX2 R202, R202 ;  /* 0x000000ca00ca7308 */ /* 0x000ea20000000800 */
[----:B------:R-:W-:Y:S01]  /*46d0*/  SHF.R.U32.HI R34, RZ, 0x10, R21 ;  /* 0x00000010ff227819 */ /* 0x000fe20000011615 */
[--C-:B------:R-:W-:Y:S01]  /*46e0*/  HSET2.LE.AND R131, R42, R25.reuse, PT ;  /* 0x000000192a837233 */ /* 0x100fe20003803000 */
[----:B------:R-:W-:Y:S01]  /*46f0*/  PRMT R200, R201, 0x7632, R200 ;  /* 0x00007632c9c87816 */ /* 0x000fe200000000c8 */
[--C-:B------:R-:W-:Y:S01]  /*4700*/  HSET2.LE.AND R128, R128, R25.reuse, PT ;  /* 0x0000001980807233 */ /* 0x100fe20003803000 */
[----:B------:R-:W-:Y:S01]  /*4710*/  SHF.R.U32.HI R53, RZ, 0x8, R53 ;  /* 0x00000008ff357819 */ /* 0x000fe20000011635 */
[----:B---3--:R-:W3:Y:S01]  /*4720*/  LDSM.16.MT88.4 R48, [R209+0xa000] ;  /* 0x00a00000d130783b */ /* 0x008ee20000004200 */
[----:B-1----:R-:W-:Y:S01]  /*4730*/  F2FP.BF16.PACK_AB R199, R102, R136 ;  /* 0x0000008866c7723e */ /* 0x002fe200000010ff */
[----:B------:R-:W1:Y:S01]  /*4740*/  MUFU.EX2 R105, R37 ;  /* 0x0000002500697308 */ /* 0x000e620000000800 */
[C---:B------:R-:W-:Y:S01]  /*4750*/  PRMT R84, R6.reuse, 0x7610, R84 ;  /* 0x0000761006547816 */ /* 0x040fe20000000054 */
[--C-:B------:R-:W-:Y:S01]  /*4760*/  HSET2.LE.AND R27, R24, R25.reuse, PT ;  /* 0x00000019181b7233 */ /* 0x100fe20003803000 */
[----:B------:R-:W-:Y:S01]  /*4770*/  PRMT R85, R6, 0x7632, R85 ;  /* 0x0000763206557816 */ /* 0x000fe20000000055 */
[--C-:B------:R-:W-:Y:S01]  /*4780*/  HSET2.LE.AND R28, R28, R25.reuse, PT ;  /* 0x000000191c1c7233 */ /* 0x100fe20003803000 */
[----:B------:R-:W-:Y:S01]  /*4790*/  LOP3.LUT R36, R21, 0xff, RZ, 0xc0, !PT ;  /* 0x000000ff15247812 */ /* 0x000fe200078ec0ff */
[--C-:B------:R-:W-:Y:S01]  /*47a0*/  HSET2.LE.AND R126, R126, R25.reuse, PT ;  /* 0x000000197e7e7233 */ /* 0x100fe20003803000 */
[----:B------:R-:W-:Y:S01]  /*47b0*/  SHF.R.U32.HI R23, RZ, 0x8, R23 ;  /* 0x00000008ff177819 */ /* 0x000fe20000011617 */
[----:B------:R-:W1:Y:S01]  /*47c0*/  MUFU.EX2 R195, R195 ;  /* 0x000000c300c37308 */ /* 0x000e620000000800 */
[----:B------:R-:W-:Y:S01]  /*47d0*/  SHF.R.U32.HI R21, RZ, 0x18, R21 ;  /* 0x00000018ff157819 */ /* 0x000fe20000011615 */
[--C-:B------:R-:W-:Y:S01]  /*47e0*/  HSET2.LE.AND R124, R124, R25.reuse, PT ;  /* 0x000000197c7c7233 */ /* 0x100fe20003803000 */
[----:B------:R-:W-:Y:S01]  /*47f0*/  LOP3.LUT R34, R34, 0xff, RZ, 0xc0, !PT ;  /* 0x000000ff22227812 */ /* 0x000fe200078ec0ff */
[--C-:B------:R-:W-:Y:S01]  /*4800*/  HSET2.LE.AND R125, R40, R25.reuse, PT ;  /* 0x00000019287d7233 */ /* 0x100fe20003803000 */
[----:B------:R-:W-:Y:S01]  /*4810*/  PRMT R4, R201, 0x5410, R200 ;  /* 0x00005410c9047816 */ /* 0x000fe200000000c8 */
[----:B------:R-:W-:Y:S01]  /*4820*/  HSET2.LE.AND R26, R26, R25, PT ;  /* 0x000000191a1a7233 */ /* 0x000fe20003803000 */
[----:B------:R-:W-:Y:S01]  /*4830*/  PRMT R130, R130, 0x5410, R53 ;  /* 0x0000541082827816 */ /* 0x000fe20000000035 */
[----:B------:R-:W-:Y:S01]  /*4840*/  MUFU.EX2 R248, R248 ;  /* 0x000000f800f87308 */ /* 0x000fe20000000800 */
[----:B------:R-:W-:-:S02]  /*4850*/  PRMT R198, R199, 0x7632, R198 ;  /* 0x00007632c7c67816 */ /* 0x000fc400000000c6 */
[----:B--2---:R-:W-:Y:S01]  /*4860*/  F2FP.BF16.PACK_AB R232, R139, R138 ;  /* 0x0000008a8be8723e */ /* 0x004fe200000010ff */
[--C-:B------:R-:W-:Y:S01]  /*4870*/  HSET2.LE.AND R130, R130, R25.reuse, PT ;  /* 0x0000001982827233 */ /* 0x100fe20003803000 */
[----:B------:R-:W-:Y:S02]  /*4880*/  PRMT R7, R84, 0x5410, R85 ;  /* 0x0000541054077816 */ /* 0x000fe40000000055 */
[----:B------:R-:W-:Y:S01]  /*4890*/  PRMT R54, R54, 0x5410, R59 ;  /* 0x0000541036367816 */ /* 0x000fe2000000003b */
[----:B------:R-:W2:Y:S01]  /*48a0*/  MUFU.EX2 R193, R193 ;  /* 0x000000c100c17308 */ /* 0x000ea20000000800 */
[----:B------:R-:W-:Y:S02]  /*48b0*/  PRMT R36, R36, 0x5410, R23 ;  /* 0x0000541024247816 */ /* 0x000fe40000000017 */
[----:B------:R-:W-:Y:S01]  /*48c0*/  PRMT R34, R34, 0x5410, R21 ;  /* 0x0000541022227816 */ /* 0x000fe20000000015 */
[--C-:B------:R-:W-:Y:S01]  /*48d0*/  HSET2.LE.AND R23, R54, R25.reuse, PT ;  /* 0x0000001936177233 */ /* 0x100fe20003803000 */
[----:B----4-:R-:W-:Y:S01]  /*48e0*/  F2FP.BF16.PACK_AB R230, R145, R144 ;  /* 0x0000009091e6723e */ /* 0x010fe200000010ff */
[--C-:B------:R-:W-:Y:S01]  /*48f0*/  HSET2.LE.AND R21, R52, R25.reuse, PT ;  /* 0x0000001934157233 */ /* 0x100fe20003803000 */
[----:B------:R-:W-:Y:S01]  /*4900*/  LOP3.LUT R129, R129, R4, RZ, 0xc0, !PT ;  /* 0x0000000481817212 */ /* 0x000fe200078ec0ff */
[----:B------:R-:W-:Y:S01]  /*4910*/  MUFU.EX2 R250, R250 ;  /* 0x000000fa00fa7308 */ /* 0x000fe20000000800 */
[----:B------:R-:W-:Y:S01]  /*4920*/  PRMT R4, R199, 0x5410, R198 ;  /* 0x00005410c7047816 */ /* 0x000fe200000000c6 */
[--C-:B------:R-:W-:Y:S01]  /*4930*/  HSET2.LE.AND R24, R36, R25.reuse, PT ;  /* 0x0000001924187233 */ /* 0x100fe20003803000 */
[----:B------:R-:W-:Y:S01]  /*4940*/  PRMT R229, R232, 0x7632, R229 ;  /* 0x00007632e8e57816 */ /* 0x000fe200000000e5 */
[----:B------:R-:W-:Y:S01]  /*4950*/  HSET2.LE.AND R25, R34, R25, PT ;  /* 0x0000001922197233 */ /* 0x000fe20003803000 */
[----:B------:R-:W-:Y:S01]  /*4960*/  LOP3.LUT R128, R128, R7, RZ, 0xc0, !PT ;  /* 0x0000000780807212 */ /* 0x000fe200078ec0ff */
[----:B-----5:R-:W4:Y:S01]  /*4970*/  LDSM.16.MT88.4 R32, [R208+0xa800] ;  /* 0x00a80000d020783b */ /* 0x020f220000004200 */
[----:B------:R-:W-:Y:S01]  /*4980*/  F2FP.BF16.PACK_AB R244, R202, R109 ;  /* 0x0000006dcaf4723e */ /* 0x000fe200000010ff */
[----:B------:R-:W5:Y:S01]  /*4990*/  MUFU.EX2 R245, R245 ;  /* 0x000000f500f57308 */ /* 0x000f620000000800 */
[----:B------:R-:W-:-:S02]  /*49a0*/  PRMT R7, R197, 0x5410, R196 ;  /* 0x00005410c5077816 */ /* 0x000fc400000000c4 */
[----:B------:R-:W-:Y:S02]  /*49b0*/  PRMT R227, R230, 0x7632, R227 ;  /* 0x00007632e6e37816 */ /* 0x000fe400000000e3 */
[----:B-1----:R-:W-:Y:S02]  /*49c0*/  F2FP.BF16.PACK_AB R242, R105, R110 ;  /* 0x0000006e69f2723e */ /* 0x002fe400000010ff */
[----:B------:R-:W-:Y:S01]  /*49d0*/  LOP3.LUT R131, R131, R4, RZ, 0xc0, !PT ;  /* 0x0000000483837212 */ /* 0x000fe200078ec0ff */
[----:B------:R-:W-:Y:S01]  /*49e0*/  MUFU.EX2 R220, R220 ;  /* 0x000000dc00dc7308 */ /* 0x000fe20000000800 */
[----:B------:R-:W-:Y:S02]  /*49f0*/  PRMT R4, R232, 0x5410, R229 ;  /* 0x00005410e8047816 */ /* 0x000fe400000000e5 */
[----:B------:R-:W-:Y:S02]  /*4a00*/  F2FP.BF16.PACK_AB R238, R221, R224 ;  /* 0x000000e0ddee723e */ /* 0x000fe400000010ff */
[----:B------:R-:W-:-:S02]  /*4a10*/  PRMT R241, R244, 0x7632, R241 ;  /* 0x00007632f4f17816 */ /* 0x000fc400000000f1 */
[----:B------:R-:W-:Y:S01]  /*4a20*/  LOP3.LUT R130, R130, R7, RZ, 0xc0, !PT ;  /* 0x0000000782827212 */ /* 0x000fe200078ec0ff */
[----:B------:R-:W1:Y:S01]  /*4a30*/  MUFU.EX2 R219, R219 ;  /* 0x000000db00db7308 */ /* 0x000e620000000800 */
[----:B------:R-:W-:Y:S02]  /*4a40*/  PRMT R7, R230, 0x5410, R227 ;  /* 0x00005410e6077816 */ /* 0x000fe400000000e3 */
[----:B------:R-:W-:Y:S02]  /*4a50*/  PRMT R239, R242, 0x7632, R239 ;  /* 0x00007632f2ef7816 */ /* 0x000fe400000000ef */
[----:B------:R-:W-:Y:S01]  /*4a60*/  LOP3.LUT R25, R25, R4, RZ, 0xc0, !PT ;  /* 0x0000000419197212 */ /* 0x000fe200078ec0ff */
[----:B------:R-:W-:Y:S01]  /*4a70*/  HMMA.16816.F32.BF16 R156, R128, R176, RZ ;  /* 0x000000b0809c723c */ /* 0x000fe200000418ff */
[----:B------:R-:W-:Y:S01]  /*4a80*/  PRMT R235, R238, 0x7632, R235 ;  /* 0x00007632eeeb7816 */ /* 0x000fe200000000eb */
[----:B------:R-:W-:Y:S01]  /*4a90*/  MUFU.EX2 R203, R203 ;  /* 0x000000cb00cb7308 */ /* 0x000fe20000000800 */
[----:B------:R-:W-:-:S02]  /*4aa0*/  PRMT R4, R244, 0x5410, R241 ;  /* 0x00005410f4047816 */ /* 0x000fc400000000f1 */
[----:B------:R-:W-:Y:S02]  /*4ab0*/  LOP3.LUT R24, R24, R7, RZ, 0xc0, !PT ;  /* 0x0000000718187212 */ /* 0x000fe400078ec0ff */
[----:B------:R-:W-:Y:S01]  /*4ac0*/  F2FP.BF16.PACK_AB R246, R195, R222 ;  /* 0x000000dec3f6723e */ /* 0x000fe200000010ff */
[C---:B---3--:R-:W-:Y:S01]  /*4ad0*/  HMMA.16816.F32.BF16 R36, R128.reuse, R48, RZ ;  /* 0x000000308024723c */ /* 0x048fe200000418ff */
[----:B------:R-:W-:Y:S01]  /*4ae0*/  PRMT R7, R242, 0x5410, R239 ;  /* 0x00005410f2077816 */ /* 0x000fe200000000ef */
[----:B------:R-:W3:Y:S01]  /*4af0*/  MUFU.EX2 R194, R194 ;  /* 0x000000c200c27308 */ /* 0x000ee20000000800 */
[----:B------:R-:W-:Y:S02]  /*4b00*/  LOP3.LUT R27, R27, R4, RZ, 0xc0, !PT ;  /* 0x000000041b1b7212 */ /* 0x000fe400078ec0ff */
[----:B------:R-:W-:Y:S02]  /*4b10*/  PRMT R5, R238, 0x5410, R235 ;  /* 0x00005410ee057816 */ /* 0x000fe400000000eb */
[----:B------:R-:W-:Y:S01]  /*4b20*/  PRMT R243, R246, 0x7632, R243 ;  /* 0x00007632f6f37816 */ /* 0x000fe200000000f3 */
[----:B------:R-:W-:Y:S01]  /*4b30*/  HMMA.16816.F32.BF16 R52, R128, R168, RZ ;  /* 0x000000a88034723c */ /* 0x000fe200000418ff */
[----:B--2---:R-:W-:-:S02]  /*4b40*/  F2FP.BF16.PACK_AB R4, R193, R248 ;  /* 0x000000f8c104723e */ /* 0x004fc400000010ff */
[----:B------:R-:W-:Y:S02]  /*4b50*/  LOP3.LUT R26, R26, R7, RZ, 0xc0, !PT ;  /* 0x000000071a1a7212 */ /* 0x000fe400078ec0ff */
[----:B-----5:R-:W-:Y:S02]  /*4b60*/  F2FP.BF16.PACK_AB R249, R245, R250 ;  /* 0x000000faf5f9723e */ /* 0x020fe400000010ff */
[----:B------:R-:W-:Y:S01]  /*4b70*/  LOP3.LUT R5, R28, R5, RZ, 0xc0, !PT ;  /* 0x000000051c057212 */ /* 0x000fe200078ec0ff */
[----:B------:R-:W-:Y:S01]  /*4b80*/  HMMA.16816.F32.BF16 R148, R128, R152, RZ ;  /* 0x000000988094723c */ /* 0x000fe200000418ff */
[C---:B------:R-:W-:Y:S02]  /*4b90*/  PRMT R89, R4.reuse, 0x7610, R89 ;  /* 0x0000761004597816 */ /* 0x040fe40000000059 */
[----:B------:R-:W-:Y:S02]  /*4ba0*/  PRMT R88, R4, 0x7632, R88 ;  /* 0x0000763204587816 */ /* 0x000fe40000000058 */
[----:B------:R-:W-:-:S02]  /*4bb0*/  PRMT R28, R246, 0x5410, R243 ;  /* 0x00005410f61c7816 */ /* 0x000fc400000000f3 */
[----:B------:R-:W-:Y:S01]  /*4bc0*/  PRMT R247, R249, 0x7632, R247 ;  /* 0x00007632f9f77816 */ /* 0x000fe200000000f7 */
[C---:B------:R-:W-:Y:S01]  /*4bd0*/  HMMA.16816.F32.BF16 R140, R24.reuse, R176, RZ ;  /* 0x000000b0188c723c */ /* 0x040fe200000418ff */
[----:B------:R-:W-:Y:S02]  /*4be0*/  LOP3.LUT R7, R21, R28, RZ, 0xc0, !PT ;  /* 0x0000001c15077212 */ /* 0x000fe400078ec0ff */
[----:B------:R-:W-:Y:S02]  /*4bf0*/  PRMT R28, R249, 0x5410, R247 ;  /* 0x00005410f91c7816 */ /* 0x000fe400000000f7 */
[----:B------:R-:W-:Y:S02]  /*4c00*/  LOP3.LUT R94, R19, UR16, R30, 0x96, !PT ;  /* 0x00000010135e7c12 */ /* 0x000fe4000f8e961e */
[----:B------:R-:W-:Y:S01]  /*4c10*/  IMAD.MOV.U32 R176, RZ, RZ, R89 ;  /* 0x000000ffffb07224 */ /* 0x000fe200078e0059 */
[----:B------:R-:W-:Y:S01]  /*4c20*/  LOP3.LUT R125, R125, R28, RZ, 0xc0, !PT ;  /* 0x0000001c7d7d7212 */ /* 0x000fe200078ec0ff */
[----:B------:R-:W-:Y:S01]  /*4c30*/  IMAD.MOV.U32 R177, RZ, RZ, R88 ;  /* 0x000000ffffb17224 */ /* 0x000fe200078e0058 */
[----:B-1----:R-:W-:Y:S01]  /*4c40*/  F2FP.BF16.PACK_AB R240, R219, R220 ;  /* 0x000000dcdbf0723e */ /* 0x002fe200000010ff */
[----:B------:R-:W-:Y:S01]  /*4c50*/  IMAD.WIDE.U32 R94, R94, -0x2daee0ad, RZ ;  /* 0xd2511f535e5e7825 */ /* 0x000fe200078e00ff */
[----:B------:R-:W-:Y:S01]  /*4c60*/  HMMA.16816.F32.BF16 R40, R24, R48, RZ ;  /* 0x000000301828723c */ /* 0x000fe200000418ff */
[----:B------:R-:W-:-:S02]  /*4c70*/  F2FP.BF16.PACK_AB R236, R225, R228 ;  /* 0x000000e4e1ec723e */ /* 0x000fc400000010ff */
[----:B------:R-:W-:Y:S02]  /*4c80*/  PRMT R28, R176, 0x5410, R177 ;  /* 0x00005410b01c7816 */ /* 0x000fe400000000b1 */
[----:B------:R-:W-:Y:S02]  /*4c90*/  LOP3.LUT R100, R95, UR11, R20, 0x96, !PT ;  /* 0x0000000b5f647c12 */ /* 0x000fe4000f8e9614 */
[----:B------:R-:W-:Y:S01]  /*4ca0*/  LOP3.LUT R127, R127, R28, RZ, 0xc0, !PT ;  /* 0x0000001c7f7f7212 */ /* 0x000fe200078ec0ff */
[C---:B------:R-:W-:Y:S01]  /*4cb0*/  HMMA.16816.F32.BF16 R88, R24.reuse, R96, RZ ;  /* 0x000000601858723c */ /* 0x040fe200000418ff */
[----:B------:R-:W-:Y:S01]  /*4cc0*/  LOP3.LUT R28, R29, UR5, R56, 0x96, !PT ;  /* 0x000000051d1c7c12 */ /* 0x000fe2000f8e9638 */
[----:B------:R-:W-:Y:S01]  /*4cd0*/  IMAD.WIDE.U32 R100, R100, -0x326172a9, RZ ;  /* 0xcd9e8d5764647825 */ /* 0x000fe200078e00ff */
[----:B------:R-:W-:Y:S02]  /*4ce0*/  PRMT R237, R240, 0x7632, R237 ;  /* 0x00007632f0ed7816 */ /* 0x000fe400000000ed */
[----:B------:R-:W-:Y:S01]  /*4cf0*/  F2FP.BF16.PACK_AB R234, R223, R226 ;  /* 0x000000e2dfea723e */ /* 0x000fe200000010ff */
[----:B------:R-:W-:Y:S01]  /*4d00*/  IMAD.WIDE.U32 R28, R28, -0x2daee0ad, RZ ;  /* 0xd2511f531c1c7825 */ /* 0x000fe200078e00ff */
[----:B---3--:R-:W-:Y:S01]  /*4d10*/  F2FP.BF16.PACK_AB R6, R194, R203 ;  /* 0x000000cbc206723e */ /* 0x008fe200000010ff */
[----:B------:R-:W-:Y:S01]  /*4d20*/  HMMA.16816.F32.BF16 R56, R24, R168, RZ ;  /* 0x000000a81838723c */ /* 0x000fe200000418ff */
[----:B------:R-:W-:-:S02]  /*4d30*/  PRMT R21, R240, 0x5410, R237 ;  /* 0x00005410f0157816 */ /* 0x000fc400000000ed */
[----:B------:R-:W-:Y:S01]  /*4d40*/  LOP3.LUT R68, R29, UR4, R68, 0x96, !PT ;  /* 0x000000041d447c12 */ /* 0x000fe2000f8e9644 */
[----:B------:R-:W-:Y:S01]  /*4d50*/  ULEA UR4, UR6, UR7, 0x5 ;  /* 0x0000000706047291 */ /* 0x000fe2000f8e283f */
[----:B------:R-:W-:Y:S02]  /*4d60*/  PRMT R233, R236, 0x7632, R233 ;  /* 0x00007632ece97816 */ /* 0x000fe400000000e9 */
[----:B------:R-:W-:Y:S01]  /*4d70*/  PRMT R231, R234, 0x7632, R231 ;  /* 0x00007632eae77816 */ /* 0x000fe200000000e7 */
[----:B------:R-:W-:Y:S01]  /*4d80*/  IMAD.WIDE.U32 R68, R68, -0x326172a9, RZ ;  /* 0xcd9e8d5744447825 */ /* 0x000fe200078e00ff */
[C---:B------:R-:W-:Y:S01]  /*4d90*/  PRMT R86, R6.reuse, 0x7610, R86 ;  /* 0x0000761006567816 */ /* 0x040fe20000000056 */
[----:B------:R-:W-:Y:S01]  /*4da0*/  HMMA.16816.F32.BF16 R132, R24, R152, RZ ;  /* 0x000000981884723c */ /* 0x000fe200000418ff */
[----:B------:R-:W-:Y:S01]  /*4db0*/  PRMT R87, R6, 0x7632, R87 ;  /* 0x0000763206577816 */ /* 0x000fe20000000057 */
[----:B------:R-:W-:Y:S01]  /*4dc0*/  IMAD.MOV.U32 R169, RZ, RZ, R85 ;  /* 0x000000ffffa97224 */ /* 0x000fe200078e0055 */
[----:B------:R-:W-:Y:S01]  /*4dd0*/  LOP3.LUT R124, R124, R21, RZ, 0xc0, !PT ;  /* 0x000000157c7c7212 */ /* 0x000fe200078ec0ff */
[----:B------:R-:W-:Y:S01]  /*4de0*/  IMAD.MOV.U32 R168, RZ, RZ, R84 ;  /* 0x000000ffffa87224 */ /* 0x000fe200078e0054 */
[----:B------:R-:W-:Y:S01]  /*4df0*/  PRMT R4, R236, 0x5410, R233 ;  /* 0x00005410ec047816 */ /* 0x000fe200000000e9 */
[----:B------:R-:W-:Y:S01]  /*4e00*/  UIADD3 UR4, UR4, -0x20, URZ ;  /* 0xffffffe004047890 */ /* 0x000fe2000fffe03f */
[----:B------:R-:W-:Y:S01]  /*4e10*/  PRMT R6, R234, 0x5410, R231 ;  /* 0x00005410ea067816 */ /* 0x000fe200000000e7 */
[----:B------:R-:W-:Y:S01]  /*4e20*/  IMAD.MOV.U32 R153, RZ, RZ, R104 ;  /* 0x000000ffff997224 */ /* 0x000fe200078e0068 */
[----:B------:R-:W-:Y:S01]  /*4e30*/  PRMT R21, R86, 0x5410, R87 ;  /* 0x0000541056157816 */ /* 0x000fe20000000057 */
[----:B------:R-:W-:Y:S01]  /*4e40*/  IMAD.MOV.U32 R152, RZ, RZ, R103 ;  /* 0x000000ffff987224 */ /* 0x000fe200078e0067 */
[----:B------:R-:W-:-:S02]  /*4e50*/  LOP3.LUT R16, R101, UR24, R16, 0x96, !PT ;  /* 0x0000001865107c12 */ /* 0x000fc4000f8e9610 */
[----:B------:R-:W-:Y:S02]  /*4e60*/  LOP3.LUT R48, R69, UR22, R22, 0x96, !PT ;  /* 0x0000001645307c12 */ /* 0x000fe4000f8e9616 */
[----:B------:R-:W-:Y:S02]  /*4e70*/  LOP3.LUT R19, R17, UR14, R18, 0x96, !PT ;  /* 0x0000000e11137c12 */ /* 0x000fe4000f8e9612 */
[----:B------:R-:W-:Y:S01]  /*4e80*/  LOP3.LUT R4, R31, R4, RZ, 0xc0, !PT ;  /* 0x000000041f047212 */ /* 0x000fe200078ec0ff */
[----:B------:R-:W-:Y:S01]  /*4e90*/  IMAD.WIDE.U32 R48, R48, -0x2daee0ad, RZ ;  /* 0xd2511f5330307825 */ /* 0x000fe200078e00ff */
[----:B------:R-:W-:Y:S02]  /*4ea0*/  LOP3.LUT R6, R23, R6, RZ, 0xc0, !PT ;  /* 0x0000000617067212 */ /* 0x000fe400078ec0ff */
[----:B------:R-:W-:Y:S01]  /*4eb0*/  LOP3.LUT R126, R126, R21, RZ, 0xc0, !PT ;  /* 0x000000157e7e7212 */ /* 0x000fe200078ec0ff */
[----:B------:R-:W-:Y:S01]  /*4ec0*/  IMAD.WIDE.U32 R84, R19, -0x2daee0ad, RZ ;  /* 0xd2511f5313547825 */ /* 0x000fe200078e00ff */
[----:B------:R-:W-:Y:S01]  /*4ed0*/  LOP3.LUT R17, R16, 0xff, RZ, 0xc0, !PT ;  /* 0x000000ff10117812 */ /* 0x000fe200078ec0ff */
[----:B------:R-:W-:Y:S01]  /*4ee0*/  LDSM.16.MT88.4 R20, [R210+0xb800] ;  /* 0x00b80000d214783b */ /* 0x000fe20000004200 */
[----:B------:R-:W-:Y:S01]  /*4ef0*/  LOP3.LUT R15, R15, UR17, R28, 0x96, !PT ;  /* 0x000000110f0f7c12 */ /* 0x000fe2000f8e961c */
[----:B------:R-:W-:Y:S01]  /*4f00*/  HMMA.16816.F32.BF16 R36, R4, R64, R36 ;  /* 0x000000400424723c */ /* 0x000fe20000041824 */
[----:B------:R-:W-:Y:S01]  /*4f10*/  ISETP.GE.U32.AND P2, PT, R252, R17, PT ;  /* 0x00000011fc00720c */ /* 0x000fe20003f46070 */
[----:B------:R-:W1:Y:S01]  /*4f20*/  LDSM.16.MT88.4 R28, [R212+0xb800] ;  /* 0x00b80000d41c783b */ /* 0x000e620000004200 */
[----:B------:R-:W-:-:S02]  /*4f30*/  LOP3.LUT R17, R16, 0xffff, RZ, 0xc0, !PT ;  /* 0x0000ffff10117812 */ /* 0x000fc400078ec0ff */
[----:B------:R-:W-:Y:S02]  /*4f40*/  LOP3.LUT R19, R84, 0xff, RZ, 0xc0, !PT ;  /* 0x000000ff54137812 */ /* 0x000fe400078ec0ff */
[----:B------:R-:W-:Y:S01]  /*4f50*/  SHF.R.U32.HI R17, RZ, 0x8, R17 ;  /* 0x00000008ff117819 */ /* 0x000fe20000011611 */
[----:B------:R-:W-:Y:S01]  /*4f60*/  HMMA.16816.F32.BF16 R40, R124, R64, R40 ;  /* 0x000000407c28723c */ /* 0x000fe20000041828 */
[----:B------:R-:W-:Y:S02]  /*4f70*/  LOP3.LUT R94, R85, UR23, R94, 0x96, !PT ;  /* 0x00000017555e7c12 */ /* 0x000fe4000f8e965e */
[----:B------:R-:W-:Y:S02]  /*4f80*/  LOP3.LUT R17, R17, 0xffff, RZ, 0xc0, !PT ;  /* 0x0000ffff11117812 */ /* 0x000fe400078ec0ff */
[C---:B------:R-:W-:Y:S01]  /*4f90*/  ISETP.GE.U32.AND P1, PT, R252.reuse, R19, PT ;  /* 0x00000013fc00720c */ /* 0x040fe20003f26070 */
[----:B------:R-:W-:Y:S01]  /*4fa0*/  @!P2 HFMA2.BF16_V2 R13, -RZ.H0_H0, RZ.H0_H0, -R168.H0_H0 ;  /* 0x200000ffff0da231 */ /* 0x000fe200003409a8 */
[----:B------:R-:W-:Y:S01]  /*4fb0*/  LOP3.LUT R64, R49, UR15, R14, 0x96, !PT ;  /* 0x0000000f31407c12 */ /* 0x000fe2000f8e960e */
[----:B------:R-:W-:Y:S01]  /*4fc0*/  IMAD.WIDE.U32 R14, R15, -0x326172a9, RZ ;  /* 0xcd9e8d570f0e7825 */ /* 0x000fe200078e00ff */
[----:B----4-:R-:W-:Y:S01]  /*4fd0*/  HMMA.16816.F32.BF16 R52, R4, R32, R52 ;  /* 0x000000200434723c */ /* 0x010fe20000041834 */
[----:B------:R-:W-:-:S02]  /*4fe0*/  ISETP.GE.U32.AND P6, PT, R252, R17, PT ;  /* 0x00000011fc00720c */ /* 0x000fc40003fc6070 */
[----:B------:R-:W-:Y:S01]  /*4ff0*/  IMAD.WIDE.U32 R64, R64, -0x326172a9, RZ ;  /* 0xcd9e8d5740407825 */ /* 0x000fe200078e00ff */
[----:B------:R-:W-:Y:S02]  /*5000*/  LOP3.LUT R18, R15, UR16, R68, 0x96, !PT ;  /* 0x000000100f127c12 */ /* 0x000fe4000f8e9644 */
[----:B------:R-:W-:Y:S02]  /*5010*/  SHF.R.U32.HI R15, RZ, 0x18, R84 ;  /* 0x00000018ff0f7819 */ /* 0x000fe40000011654 */
[----:B------:R-:W-:Y:S01]  /*5020*/  HMMA.16816.F32.BF16 R56, R124, R32, R56 ;  /* 0x000000207c38723c */ /* 0x000fe20000041838 */
[--C-:B------:R-:W-:Y:S01]  /*5030*/  SHF.R.U32.HI R17, RZ, 0x18, R16.reuse ;  /* 0x00000018ff117819 */ /* 0x100fe20000011610 */
[----:B------:R-:W-:Y:S01]  /*5040*/  IMAD.WIDE.U32 R18, R18, -0x2daee0ad, RZ ;  /* 0xd2511f5312127825 */ /* 0x000fe200078e00ff */
[----:B------:R-:W-:Y:S01]  /*5050*/  ISETP.GE.U32.AND P3, PT, R252, R15, PT ;  /* 0x0000000ffc00720c */ /* 0x000fe20003f66070 */
[----:B------:R-:W-:Y:S01]  /*5060*/  @!P1 HFMA2.BF16_V2 R76, -RZ.H0_H0, RZ.H0_H0, -R234.H0_H0 ;  /* 0x200000ffff4c9231 */ /* 0x000fe200003409ea */
[----:B------:R-:W-:Y:S01]  /*5070*/  LOP3.LUT R15, R100, 0xff, RZ, 0xc0, !PT ;  /* 0x000000ff640f7812 */ /* 0x000fe200078ec0ff */
[----:B------:R-:W-:Y:S01]  /*5080*/  @!P6 HFMA2.BF16_V2 R12, -RZ.H0_H0, RZ.H0_H0, -R169.H0_H0 ;  /* 0x200000ffff0ce231 */ /* 0x000fe200003409a9 */
[----:B------:R-:W-:Y:S01]  /*5090*/  SHF.R.U32.HI R33, RZ, 0x10, R16 ;  /* 0x00000010ff217819 */ /* 0x000fe20000011610 */
[----:B------:R-:W-:Y:S01]  /*50a0*/  HMMA.16816.F32.BF16 R156, R4, R172, R156 ;  /* 0x000000ac049c723c */ /* 0x000fe2000004189c */
[----:B------:R-:W-:Y:S01]  /*50b0*/  LOP3.LUT R14, R65, UR14, R14, 0x96, !PT ;  /* 0x0000000e410e7c12 */ /* 0x000fe2000f8e960e */
[----:B------:R-:W-:Y:S01]  /*50c0*/  IMAD.IADD R32, R72, 0x1, -R73 ;  /* 0x0000000148207824 */ /* 0x000fe200078e0a49 */
[----:B------:R-:W-:-:S02]  /*50d0*/  LOP3.LUT R33, R33, 0xff, RZ, 0xc0, !PT ;  /* 0x000000ff21217812 */ /* 0x000fc400078ec0ff */
[C---:B------:R-:W-:Y:S02]  /*50e0*/  ISETP.GE.U32.AND P5, PT, R252.reuse, R17, PT ;  /* 0x00000011fc00720c */ /* 0x040fe40003fa6070 */
[----:B------:R-:W-:Y:S01]  /*50f0*/  ISETP.GE.U32.AND P4, PT, R252, R33, PT ;  /* 0x00000021fc00720c */ /* 0x000fe20003f86070 */
[----:B------:R-:W-:Y:S01]  /*5100*/  HMMA.16816.F32.BF16 R140, R124, R172, R140 ;  /* 0x000000ac7c8c723c */ /* 0x000fe2000004188c */
[----:B------:R-:W-:Y:S01]  /*5110*/  @!P2 PRMT R168, R13, 0x5410, RZ ;  /* 0x000054100da8a816 */ /* 0x000fe200000000ff */
[----:B------:R-:W-:Y:S01]  /*5120*/  @!P3 HFMA2.BF16_V2 R46, -RZ.H0_H0, RZ.H0_H0, -R243.H0_H0 ;  /* 0x200000ffff2eb231 */ /* 0x000fe200003409f3 */
[----:B------:R-:W-:Y:S02]  /*5130*/  LOP3.LUT R13, R100, 0xffff, RZ, 0xc0, !PT ;  /* 0x0000ffff640d7812 */ /* 0x000fe400078ec0ff */
[----:B------:R-:W-:Y:S02]  /*5140*/  ISETP.GE.U32.AND P2, PT, R252, R15, PT ;  /* 0x0000000ffc00720c */ /* 0x000fe40003f46070 */
[----:B------:R-:W-:Y:S01]  /*5150*/  IMAD.MOV.U32 R173, RZ, RZ, R87 ;  /* 0x000000ffffad7224 */ /* 0x000fe200078e0057 */
[----:B------:R-:W-:Y:S01]  /*5160*/  LOP3.LUT R49, R84, 0xffff, RZ, 0xc0, !PT ;  /* 0x0000ffff54317812 */ /* 0x000fe200078ec0ff */
[----:B------:R-:W-:Y:S01]  /*5170*/  IMAD.MOV.U32 R172, RZ, RZ, R86 ;  /* 0x000000ffffac7224 */ /* 0x000fe200078e0056 */
[----:B------:R-:W-:Y:S01]  /*5180*/  SHF.R.U32.HI R65, RZ, 0x10, R84 ;  /* 0x00000010ff417819 */ /* 0x000fe20000011654 */
[----:B------:R-:W-:Y:S01]  /*5190*/  HMMA.16816.F32.BF16 R68, R128, R80, RZ ;  /* 0x000000508044723c */ /* 0x000fe200000418ff */
[----:B------:R-:W-:Y:S01]  /*51a0*/  LOP3.LUT R48, R19, UR11, R48, 0x96, !PT ;  /* 0x0000000b13307c12 */ /* 0x000fe2000f8e9630 */
[----:B------:R-:W-:Y:S01]  /*51b0*/  @!P4 HFMA2.BF16_V2 R11, -RZ.H0_H0, RZ.H0_H0, -R201.H0_H0 ;  /* 0x200000ffff0bc231 */ /* 0x000fe200003409c9 */
[----:B------:R-:W-:Y:S01]  /*51c0*/  @!P6 PRMT R169, R12, 0x5410, RZ ;  /* 0x000054100ca9e816 */ /* 0x000fe200000000ff */
[----:B------:R-:W-:Y:S01]  /*51d0*/  @!P5 HFMA2.BF16_V2 R10, -RZ.H0_H0, RZ.H0_H0, -R200.H0_H0 ;  /* 0x200000ffff0ad231 */ /* 0x000fe200003409c8 */
[----:B------:R-:W-:-:S02]  /*51e0*/  SHF.R.U32.HI R101, RZ, 0x18, R100 ;  /* 0x00000018ff657819 */ /* 0x000fc40000011664 */
[----:B------:R-:W-:Y:S01]  /*51f0*/  @!P2 HFMA2.BF16_V2 R9, -RZ.H0_H0, RZ.H0_H0, -R197.H0_H0 ;  /* 0x200000ffff09a231 */ /* 0x000fe200003409c5 */
[----:B------:R-:W-:Y:S01]  /*5200*/  HMMA.16816.F32.BF16 R84, R128, R96, RZ ;  /* 0x000000608054723c */ /* 0x000fe200000418ff */
[----:B------:R-:W-:Y:S02]  /*5210*/  @!P4 PRMT R201, R11, 0x5410, RZ ;  /* 0x000054100bc9c816 */ /* 0x000fe400000000ff */
[----:B------:R-:W-:Y:S02]  /*5220*/  @!P5 PRMT R200, R10, 0x5410, RZ ;  /* 0x000054100ac8d816 */ /* 0x000fe400000000ff */
[----:B------:R-:W-:Y:S02]  /*5230*/  @!P2 PRMT R197, R9, 0x5410, RZ ;  /* 0x0000541009c5a816 */ /* 0x000fe400000000ff */
[----:B------:R-:W-:Y:S01]  /*5240*/  IMAD.WIDE.U32 R96, R14, -0x2daee0ad, RZ ;  /* 0xd2511f530e607825 */ /* 0x000fe200078e00ff */
[----:B------:R-:W-:Y:S01]  /*5250*/  SHF.R.U32.HI R14, RZ, 0x8, R13 ;  /* 0x00000008ff0e7819 */ /* 0x000fe2000001160d */
[----:B------:R-:W-:Y:S01]  /*5260*/  HMMA.16816.F32.BF16 R72, R24, R80, RZ ;  /* 0x000000501848723c */ /* 0x000fe200000418ff */
[----:B------:R-:W-:-:S02]  /*5270*/  SHF.R.U32.HI R13, RZ, 0x10, R100 ;  /* 0x00000010ff0d7819 */ /* 0x000fc40000011664 */
[----:B------:R-:W-:Y:S02]  /*5280*/  LOP3.LUT R33, R97, UR23, R18, 0x96, !PT ;  /* 0x0000001761217c12 */ /* 0x000fe4000f8e9612 */
[----:B------:R-:W-:Y:S01]  /*5290*/  LOP3.LUT R15, R14, 0xffff, RZ, 0xc0, !PT ;  /* 0x0000ffff0e0f7812 */ /* 0x000fe200078ec0ff */
[----:B------:R-:W2:Y:S01]  /*52a0*/  LDSM.16.MT88.4 R16, [R208+0xb000] ;  /* 0x00b00000d010783b */ /* 0x000ea20000004200 */
[----:B------:R-:W-:Y:S01]  /*52b0*/  LOP3.LUT R13, R13, 0xff, RZ, 0xc0, !PT ;  /* 0x000000ff0d0d7812 */ /* 0x000fe200078ec0ff */
[----:B------:R-:W-:Y:S01]  /*52c0*/  HMMA.16816.F32.BF16 R148, R4, R160, R148 ;  /* 0x000000a00494723c */ /* 0x000fe20000041894 */
[----:B------:R-:W-:Y:S01]  /*52d0*/  ISETP.GE.U32.AND P6, PT, R252, R15, PT ;  /* 0x0000000ffc00720c */ /* 0x000fe20003fc6070 */
[----:B------:R-:W-:Y:S01]  /*52e0*/  IMAD.MOV.U32 R80, RZ, RZ, R152 ;  /* 0x000000ffff507224 */ /* 0x000fe200078e0098 */
[----:B------:R-:W-:Y:S01]  /*52f0*/  LOP3.LUT R15, R94, 0xff, RZ, 0xc0, !PT ;  /* 0x000000ff5e0f7812 */ /* 0x000fe200078ec0ff */
[----:B------:R-:W-:Y:S01]  /*5300*/  IMAD.MOV.U32 R152, RZ, RZ, R137 ;  /* 0x000000ffff987224 */ /* 0x000fe200078e0089 */
[----:B------:R-:W-:-:S02]  /*5310*/  ISETP.GE.U32.AND P5, PT, R252, R13, PT ;  /* 0x0000000dfc00720c */ /* 0x000fc40003fa6070 */
[----:B------:R-:W-:Y:S01]  /*5320*/  ISETP.GE.U32.AND P4, PT, R252, R15, PT ;  /* 0x0000000ffc00720c */ /* 0x000fe20003f86070 */
[----:B------:R-:W-:Y:S01]  /*5330*/  HMMA.16816.F32.BF16 R132, R124, R160, R132 ;  /* 0x000000a07c84723c */ /* 0x000fe20000041884 */
[----:B------:R-:W3:Y:S01]  /*5340*/  LDSM.16.MT88.4 R12, [R209+0xb800] ;  /* 0x00b80000d10c783b */ /* 0x000ee20000004200 */
[----:B------:R-:W-:Y:S02]  /*5350*/  LOP3.LUT R9, R94, 0xffff, RZ, 0xc0, !PT ;  /* 0x0000ffff5e097812 */ /* 0x000fe400078ec0ff */
[----:B------:R-:W-:Y:S02]  /*5360*/  ISETP.GE.U32.AND P2, PT, R252, R101, PT ;  /* 0x00000065fc00720c */ /* 0x000fe40003f46070 */
[----:B------:R-:W-:Y:S01]  /*5370*/  SHF.R.U32.HI R9, RZ, 0x8, R9 ;  /* 0x00000008ff097819 */ /* 0x000fe20000011609 */
[----:B------:R-:W-:Y:S01]  /*5380*/  @!P6 HFMA2.BF16_V2 R8, -RZ.H0_H0, RZ.H0_H0, -R196.H0_H0 ;  /* 0x200000ffff08e231 */ /* 0x000fe200003409c4 */
[-C--:B-1----:R-:W-:Y:S01]  /*5390*/  HMMA.16816.F32.BF16 R68, R4, R28.reuse, R68 ;  /* 0x0000001c0444723c */ /* 0x082fe20000041844 */
[----:B------:R-:W-:Y:S01]  /*53a0*/  IMAD.MOV.U32 R161, RZ, RZ, R102 ;  /* 0x000000ffffa17224 */ /* 0x000fe200078e0066 */
[----:B------:R-:W-:Y:S01]  /*53b0*/  LOP3.LUT R9, R9, 0xffff, RZ, 0xc0, !PT ;  /* 0x0000ffff09097812 */ /* 0x000fe200078ec0ff */
[----:B------:R-:W-:Y:S01]  /*53c0*/  @!P5 HFMA2.BF16_V2 R93, -RZ.H0_H0, RZ.H0_H0, -R199.H0_H0 ;  /* 0x200000ffff5dd231 */ /* 0x000fe200003409c7 */
[----:B------:R-:W-:Y:S01]  /*53d0*/  @!P6 PRMT R196, R8, 0x5410, RZ ;  /* 0x0000541008c4e816 */ /* 0x000fe200000000ff */
[----:B------:R-:W-:Y:S01]  /*53e0*/  @!P4 HFMA2.BF16_V2 R79, -RZ.H0_H0, RZ.H0_H0, -R236.H0_H0 ;  /* 0x200000ffff4fc231 */ /* 0x000fe200003409ec */
[----:B------:R-:W-:Y:S01]  /*53f0*/  ISETP.GE.U32.AND P6, PT, R252, R9, PT ;  /* 0x00000009fc00720c */ /* 0x000fe20003fc6070 */
[----:B------:R-:W-:Y:S01]  /*5400*/  IMAD.MOV.U32 R160, RZ, RZ, R111 ;  /* 0x000000ffffa07224 */ /* 0x000fe200078e006f */
[----:B------:R-:W-:Y:S01]  /*5410*/  HMMA.16816.F32.BF16 R72, R124, R28, R72 ;  /* 0x0000001c7c48723c */ /* 0x000fe20000041848 */
[----:B------:R-:W1:Y:S01]  /*5420*/  LDSM.16.MT88.4 R8, [R208+0xb800] ;  /* 0x00b80000d008783b */ /* 0x000e620000004200 */
[----:B------:R-:W-:Y:S01]  /*5430*/  SHF.R.U32.HI R49, RZ, 0x8, R49 ;  /* 0x00000008ff317819 */ /* 0x000fe20000011631 */
[----:B------:R-:W-:Y:S01]  /*5440*/  @!P2 HFMA2.BF16_V2 R92, -RZ.H0_H0, RZ.H0_H0, -R198.H0_H0 ;  /* 0x200000ffff5ca231 */ /* 0x000fe200003409c6 */
[----:B------:R-:W-:-:S02]  /*5450*/  LOP3.LUT R65, R65, 0xff, RZ, 0xc0, !PT ;  /* 0x000000ff41417812 */ /* 0x000fc400078ec0ff */
[----:B------:R-:W-:Y:S01]  /*5460*/  LOP3.LUT R49, R49, 0xffff, RZ, 0xc0, !PT ;  /* 0x0000ffff31317812 */ /* 0x000fe200078ec0ff */
[----:B------:R-:W-:Y:S01]  /*5470*/  IMAD.MOV.U32 R28, RZ, RZ, R105 ;  /* 0x000000ffff1c7224 */ /* 0x000fe200078e0069 */
[-C--:B------:R-:W-:Y:S01]  /*5480*/  HMMA.16816.F32.BF16 R100, R128, R112.reuse, RZ ;  /* 0x000000708064723c */ /* 0x080fe200000418ff */
[----:B------:R-:W-:Y:S02]  /*5490*/  @!P4 PRMT R236, R79, 0x5410, RZ ;  /* 0x000054104fecc816 */ /* 0x000fe400000000ff */
[----:B------:R-:W-:Y:S01]  /*54a0*/  @!P6 HFMA2.BF16_V2 R78, -RZ.H0_H0, RZ.H0_H0, -R233.H0_H0 ;  /* 0x200000ffff4ee231 */ /* 0x000fe200003409e9 */
[----:B------:R-:W-:Y:S01]  /*54b0*/  ISETP.GE.U32.AND P4, PT, R252, R65, PT ;  /* 0x00000041fc00720c */ /* 0x000fe20003f86070 */
[----:B------:R-:W-:Y:S01]  /*54c0*/  IMAD.MOV.U32 R65, RZ, RZ, R139 ;  /* 0x000000ffff417224 */ /* 0x000fe200078e008b */
[----:B------:R-:W-:Y:S02]  /*54d0*/  @!P1 PRMT R234, R76, 0x5410, RZ ;  /* 0x000054104cea9816 */ /* 0x000fe400000000ff */
[----:B------:R-:W-:Y:S01]  /*54e0*/  HMMA.16816.F32.BF16 R104, R24, R112, RZ ;  /* 0x000000701868723c */ /* 0x000fe200000418ff */
[----:B------:R-:W-:-:S02]  /*54f0*/  @!P6 PRMT R233, R78, 0x5410, RZ ;  /* 0x000054104ee9e816 */ /* 0x000fc400000000ff */
[----:B------:R-:W-:Y:S01]  /*5500*/  ISETP.GE.U32.AND P6, PT, R252, R49, PT ;  /* 0x00000031fc00720c */ /* 0x000fe20003fc6070 */
[----:B------:R-:W-:Y:S01]  /*5510*/  IMAD.WIDE.U32 R48, R48, -0x326172a9, RZ ;  /* 0xcd9e8d5730307825 */ /* 0x000fe200078e00ff */
[----:B------:R-:W-:Y:S02]  /*5520*/  SHF.R.U32.HI R95, RZ, 0x10, R94 ;  /* 0x00000010ff5f7819 */ /* 0x000fe4000001165e */
[----:B------:R-:W-:Y:S01]  /*5530*/  @!P5 PRMT R199, R93, 0x5410, RZ ;  /* 0x000054105dc7d816 */ /* 0x000fe200000000ff */
[-C--:B--2---:R-:W-:Y:S01]  /*5540*/  HMMA.16816.F32.BF16 R116, R128, R16.reuse, RZ ;  /* 0x000000108074723c */ /* 0x084fe200000418ff */
[----:B------:R-:W-:Y:S01]  /*5550*/  LOP3.LUT R64, R49, UR24, R64, 0x96, !PT ;  /* 0x0000001831407c12 */ /* 0x000fe2000f8e9640 */
[----:B------:R-:W-:Y:S01]  /*5560*/  @!P4 HFMA2.BF16_V2 R47, -RZ.H0_H0, RZ.H0_H0, -R246.H0_H0 ;  /* 0x200000ffff2fc231 */ /* 0x000fe200003409f6 */
[----:B------:R-:W-:Y:S01]  /*5570*/  SHF.R.U32.HI R93, RZ, 0x18, R94 ;  /* 0x00000018ff5d7819 */ /* 0x000fe2000001165e */
[----:B------:R-:W-:Y:S01]  /*5580*/  IMAD.MOV.U32 R113, RZ, RZ, R146 ;  /* 0x000000ffff717224 */ /* 0x000fe200078e0092 */
[----:B------:R-:W-:Y:S01]  /*5590*/  LOP3.LUT R95, R95, 0xff, RZ, 0xc0, !PT ;  /* 0x000000ff5f5f7812 */ /* 0x000fe200078ec0ff */
[----:B------:R-:W-:Y:S01]  /*55a0*/  IMAD.MOV.U32 R112, RZ, RZ, R145 ;  /* 0x000000ffff707224 */ /* 0x000fe200078e0091 */
[----:B------:R-:W-:Y:S01]  /*55b0*/  @!P2 PRMT R198, R92, 0x5410, RZ ;  /* 0x000054105cc6a816 */ /* 0x000fe200000000ff */
[----:B------:R-:W-:Y:S01]  /*55c0*/  HMMA.16816.F32.BF16 R120, R24, R16, RZ ;  /* 0x000000101878723c */ /* 0x000fe200000418ff */
[----:B------:R-:W-:Y:S01]  /*55d0*/  @!P6 HFMA2.BF16_V2 R62, -RZ.H0_H0, RZ.H0_H0, -R231.H0_H0 ;  /* 0x200000ffff3ee231 */ /* 0x000fe200003409e7 */
[----:B------:R-:W-:-:S02]  /*55e0*/  ISETP.GE.U32.AND P2, PT, R252, R93, PT ;  /* 0x0000005dfc00720c */ /* 0x000fc40003f46070 */
[----:B------:R-:W-:Y:S02]  /*55f0*/  ISETP.GE.U32.AND P5, PT, R252, R95, PT ;  /* 0x0000005ffc00720c */ /* 0x000fe40003fa6070 */
[----:B------:R-:W-:Y:S01]  /*5600*/  @!P6 PRMT R231, R62, 0x5410, RZ ;  /* 0x000054103ee7e816 */ /* 0x000fe200000000ff */
[----:B------:R-:W-:Y:S01]  /*5610*/  IMAD.MOV.U32 R16, RZ, RZ, R109 ;  /* 0x000000ffff107224 */ /* 0x000fe200078e006d */
[-C--:B---3--:R-:W-:Y:S01]  /*5620*/  HMMA.16816.F32.BF16 R100, R4, R12.reuse, R100 ;  /* 0x0000000c0464723c */ /* 0x088fe20000041864 */
[----:B------:R-:W-:Y:S02]  /*5630*/  @!P4 PRMT R246, R47, 0x5410, RZ ;  /* 0x000054102ff6c816 */ /* 0x000fe400000000ff */
[----:B------:R-:W-:Y:S02]  /*5640*/  @!P3 PRMT R243, R46, 0x5410, RZ ;  /* 0x000054102ef3b816 */ /* 0x000fe400000000ff */
[----:B------:R-:W-:Y:S02]  /*5650*/  SHF.R.U32.HI R29, RZ, 0x18, R96 ;  /* 0x00000018ff1d7819 */ /* 0x000fe40000011660 */
[----:B------:R-:W-:Y:S01]  /*5660*/  @!P2 HFMA2.BF16_V2 R63, -RZ.H0_H0, RZ.H0_H0, -R235.H0_H0 ;  /* 0x200000ffff3fa231 */ /* 0x000fe200003409eb */
[----:B------:R-:W-:Y:S01]  /*5670*/  HMMA.16816.F32.BF16 R104, R124, R12, R104 ;  /* 0x0000000c7c68723c */ /* 0x000fe20000041868 */
[----:B------:R-:W-:Y:S01]  /*5680*/  @!P5 HFMA2.BF16_V2 R77, -RZ.H0_H0, RZ.H0_H0, -R238.H0_H0 ;  /* 0x200000ffff4dd231 */ /* 0x000fe200003409ee */
[----:B------:R-:W-:-:S02]  /*5690*/  LOP3.LUT R81, R96, 0xff, RZ, 0xc0, !PT ;  /* 0x000000ff60517812 */ /* 0x000fc400078ec0ff */
[----:B------:R-:W-:Y:S02]  /*56a0*/  @!P2 PRMT R235, R63, 0x5410, RZ ;  /* 0x000054103feba816 */ /* 0x000fe400000000ff */
[----:B------:R-:W-:Y:S02]  /*56b0*/  @!P5 PRMT R238, R77, 0x5410, RZ ;  /* 0x000054104deed816 */ /* 0x000fe400000000ff */
[C---:B------:R-:W-:Y:S01]  /*56c0*/  LOP3.LUT R13, R64.reuse, 0xff, RZ, 0xc0, !PT ;  /* 0x000000ff400d7812 */ /* 0x040fe200078ec0ff */
[----:B-1----:R-:W-:Y:S01]  /*56d0*/  HMMA.16816.F32.BF16 R116, R4, R8, R116 ;  /* 0x000000080474723c */ /* 0x002fe20000041874 */
[----:B------:R-:W-:Y:S02]  /*56e0*/  LOP3.LUT R12, R64, 0xffff, RZ, 0xc0, !PT ;  /* 0x0000ffff400c7812 */ /* 0x000fe400078ec0ff */
[----:B------:R-:W-:Y:S02]  /*56f0*/  ISETP.GE.U32.AND P1, PT, R252, R13, PT ;  /* 0x0000000dfc00720c */ /* 0x000fe40003f26070 */
[----:B------:R-:W-:-:S02]  /*5700*/  SHF.R.U32.HI R13, RZ, 0x8, R12 ;  /* 0x00000008ff0d7819 */ /* 0x000fc4000001160c */
[----:B------:R-:W-:Y:S01]  /*5710*/  SHF.R.U32.HI R12, RZ, 0x10, R64 ;  /* 0x00000010ff0c7819 */ /* 0x000fe20000011640 */
[----:B------:R-:W-:Y:S01]  /*5720*/  HMMA.16816.F32.BF16 R120, R124, R8, R120 ;  /* 0x000000087c78723c */ /* 0x000fe20000041878 */
[----:B------:R-:W-:Y:S02]  /*5730*/  LOP3.LUT R13, R13, 0xffff, RZ, 0xc0, !PT ;  /* 0x0000ffff0d0d7812 */ /* 0x000fe400078ec0ff */
[C---:B------:R-:W-:Y:S01]  /*5740*/  ISETP.GE.U32.AND P2, PT, R252.reuse, R29, PT ;  /* 0x0000001dfc00720c */ /* 0x040fe20003f46070 */
[----:B------:R-:W-:Y:S01]  /*5750*/  IMAD.MOV.U32 R29, RZ, RZ, R161 ;  /* 0x000000ffff1d7224 */ /* 0x000fe200078e00a1 */
[----:B------:R-:W-:Y:S01]  /*5760*/  ISETP.GE.U32.AND P6, PT, R252, R13, PT ;  /* 0x0000000dfc00720c */ /* 0x000fe20003fc6070 */
[----:B------:R-:W-:Y:S01]  /*5770*/  IMAD.MOV.U32 R161, RZ, RZ, R136 ;  /* 0x000000ffffa17224 */ /* 0x000fe200078e0088 */
[----:B------:R-:W-:Y:S01]  /*5780*/  LOP3.LUT R9, R12, 0xff, RZ, 0xc0, !PT ;  /* 0x000000ff0c097812 */ /* 0x000fe200078ec0ff */
[----:B------:R-:W-:Y:S01]  /*5790*/  @!P1 HFMA2.BF16_V2 R45, -RZ.H0_H0, RZ.H0_H0, -R230.H0_H0 ;  /* 0x200000ffff2d9231 */ /* 0x000fe200003409e6 */
[----:B------:R-:W-:Y:S01]  /*57a0*/  SHF.R.U32.HI R13, RZ, 0x18, R64 ;  /* 0x00000018ff0d7819 */ /* 0x000fe20000011640 */
[----:B------:R-:W-:Y:S01]  /*57b0*/  HMMA.16816.F32.BF16 R84, R4, R20, R84 ;  /* 0x000000140454723c */ /* 0x000fe20000041854 */
[C---:B------:R-:W-:Y:S01]  /*57c0*/  ISETP.GE.U32.AND P4, PT, R252.reuse, R9, PT ;  /* 0x00000009fc00720c */ /* 0x040fe20003f86070 */
[----:B------:R-:W-:Y:S01]  /*57d0*/  IMAD.MOV.U32 R64, RZ, RZ, R110 ;  /* 0x000000ffff407224 */ /* 0x000fe200078e006e */
[----:B------:R-:W-:-:S02]  /*57e0*/  ISETP.GE.U32.AND P3, PT, R252, R13, PT ;  /* 0x0000000dfc00720c */ /* 0x000fc40003f66070 */
[C---:B------:R-:W-:Y:S01]  /*57f0*/  LOP3.LUT R8, R48.reuse, 0xffff, RZ, 0xc0, !PT ;  /* 0x0000ffff30087812 */ /* 0x040fe200078ec0ff */
[----:B------:R-:W-:Y:S01]  /*5800*/  IMAD.MOV.U32 R49, RZ, RZ, R108 ;  /* 0x000000ffff317224 */ /* 0x000fe200078e006c */
[----:B------:R-:W-:Y:S01]  /*5810*/  LOP3.LUT R13, R48, 0xff, RZ, 0xc0, !PT ;  /* 0x000000ff300d7812 */ /* 0x000fe200078ec0ff */
[----:B------:R-:W-:Y:S01]  /*5820*/  @!P6 HFMA2.BF16_V2 R44, -RZ.H0_H0, RZ.H0_H0, -R227.H0_H0 ;  /* 0x200000ffff2ce231 */ /* 0x000fe200003409e3 */
[----:B------:R-:W-:Y:S01]  /*5830*/  HMMA.16816.F32.BF16 R88, R124, R20, R88 ;  /* 0x000000147c58723c */ /* 0x000fe20000041858 */
[----:B------:R-:W-:Y:S01]  /*5840*/  ISETP.GE.U32.AND P5, PT, R252, R81, PT ;  /* 0x00000051fc00720c */ /* 0x000fe20003fa6070 */
[----:B------:R-:W-:Y:S01]  /*5850*/  IMAD.MOV.U32 R81, RZ, RZ, R144 ;  /* 0x000000ffff517224 */ /* 0x000fe200078e0090 */
[----:B------:R-:W-:Y:S01]  /*5860*/  SHF.R.U32.HI R12, RZ, 0x10, R48 ;  /* 0x00000010ff0c7819 */ /* 0x000fe20000011630 */
[----:B------:R-:W-:Y:S01]  /*5870*/  @!P2 HFMA2.BF16_V2 R181, -RZ.H0_H0, RZ.H0_H0, -R177.H0_H0 ;  /* 0x200000ffffb5a231 */ /* 0x000fe200003409b1 */
[----:B------:R-:W-:Y:S01]  /*5880*/  SHF.R.U32.HI R8, RZ, 0x8, R8 ;  /* 0x00000008ff087819 */ /* 0x000fe20000011608 */
[----:B------:R-:W-:Y:S01]  /*5890*/  @!P4 HFMA2.BF16_V2 R61, -RZ.H0_H0, RZ.H0_H0, -R232.H0_H0 ;  /* 0x200000ffff3dc231 */ /* 0x000fe200003409e8 */
[----:B------:R-:W-:Y:S01]  /*58a0*/  LOP3.LUT R20, R96, 0xffff, RZ, 0xc0, !PT ;  /* 0x0000ffff60147812 */ /* 0x000fe200078ec0ff */
[----:B------:R-:W-:Y:S01]  /*58b0*/  @!P3 HFMA2.BF16_V2 R60, -RZ.H0_H0, RZ.H0_H0, -R229.H0_H0 ;  /* 0x200000ffff3cb231 */ /* 0x000fe200003409e5 */
[----:B------:R-:W-:Y:S01]  /*58c0*/  SHF.R.U32.HI R21, RZ, 0x10, R96 ;  /* 0x00000010ff157819 */ /* 0x000fe20000011660 */
[----:B------:R-:W-:Y:S01]  /*58d0*/  IMAD.MOV.U32 R97, RZ, RZ, R153 ;  /* 0x000000ffff617224 */ /* 0x000fe200078e0099 */
[----:B------:R-:W-:Y:S01]  /*58e0*/  @!P1 PRMT R230, R45, 0x5410, RZ ;  /* 0x000054102de69816 */ /* 0x000fe200000000ff */
[----:B------:R-:W-:Y:S01]  /*58f0*/  IMAD.MOV.U32 R96, RZ, RZ, R147 ;  /* 0x000000ffff607224 */ /* 0x000fe200078e0093 */
[----:B------:R-:W-:Y:S01]  /*5900*/  @!P6 PRMT R227, R44, 0x5410, RZ ;  /* 0x000054102ce3e816 */ /* 0x000fe200000000ff */
[----:B------:R-:W-:Y:S01]  /*5910*/  IMAD.MOV.U32 R153, RZ, RZ, R138 ;  /* 0x000000ffff997224 */ /* 0x000fe200078e008a */
[----:B------:R-:W-:Y:S01]  /*5920*/  @!P4 PRMT R232, R61, 0x5410, RZ ;  /* 0x000054103de8c816 */ /* 0x000fe200000000ff */
[----:B------:R-:W-:Y:S01]  /*5930*/  HMMA.16816.F32.BF16 R136, R24, R154, RZ ;  /* 0x0000009a1888723c */ /* 0x000fe200000418ff */
[----:B------:R-:W-:Y:S01]  /*5940*/  @!P3 PRMT R229, R60, 0x5410, RZ ;  /* 0x000054103ce5b816 */ /* 0x000fe200000000ff */
[----:B------:R-:W-:Y:S01]  /*5950*/  @!P5 HFMA2.BF16_V2 R167, -RZ.H0_H0, RZ.H0_H0, -R172.H0_H0 ;  /* 0x200000ffffa7d231 */ /* 0x000fe200003409ac */
[----:B------:R-:W-:-:S02]  /*5960*/  ISETP.GE.U32.AND P1, PT, R252, R13, PT ;  /* 0x0000000dfc00720c */ /* 0x000fc40003f26070 */
[----:B------:R-:W-:Y:S01]  /*5970*/  LOP3.LUT R17, R12, 0xff, RZ, 0xc0, !PT ;  /* 0x000000ff0c117812 */ /* 0x000fe200078ec0ff */
[----:B------:R-:W-:Y:S01]  /*5980*/  IMAD.MOV.U32 R12, RZ, RZ, R81 ;  /* 0x000000ffff0c7224 */ /* 0x000fe200078e0051 */
[----:B------:R-:W-:Y:S01]  /*5990*/  LOP3.LUT R13, R8, 0xffff, RZ, 0xc0, !PT ;  /* 0x0000ffff080d7812 */ /* 0x000fe200078ec0ff */
[C---:B------:R-:W-:Y:S01]  /*59a0*/  HMMA.16816.F32.BF16 R144, R24.reuse, R178, RZ ;  /* 0x000000b21890723c */ /* 0x040fe200000418ff */
[C---:B------:R-:W-:Y:S01]  /*59b0*/  ISETP.GE.U32.AND P6, PT, R252.reuse, R17, PT ;  /* 0x00000011fc00720c */ /* 0x040fe20003fc6070 */
[----:B------:R-:W-:Y:S01]  /*59c0*/  IMAD.MOV.U32 R17, RZ, RZ, R152 ;  /* 0x000000ffff117224 */ /* 0x000fe200078e0098 */
[C---:B------:R-:W-:Y:S01]  /*59d0*/  ISETP.GE.U32.AND P4, PT, R252.reuse, R13, PT ;  /* 0x0000000dfc00720c */ /* 0x040fe20003f86070 */
[----:B------:R-:W-:Y:S01]  /*59e0*/  IMAD.MOV.U32 R13, RZ, RZ, R153 ;  /* 0x000000ffff0d7224 */ /* 0x000fe200078e0099 */
[----:B------:R-:W-:Y:S02]  /*59f0*/  SHF.R.U32.HI R9, RZ, 0x18, R48 ;  /* 0x00000018ff097819 */ /* 0x000fe40000011630 */
[----:B------:R-:W-:Y:S01]  /*5a00*/  LOP3.LUT R8, R33, 0xffff, RZ, 0xc0, !PT ;  /* 0x0000ffff21087812 */ /* 0x000fe200078ec0ff */
[----:B------:R-:W-:Y:S01]  /*5a10*/  HMMA.16816.F32.BF16 R44, R24, R50, RZ ;  /* 0x00000032182c723c */ /* 0x000fe200000418ff */
[----:B------:R-:W-:Y:S01]  /*5a20*/  @!P1 HFMA2.BF16_V2 R188, -RZ.H0_H0, RZ.H0_H0, -R242.H0_H0 ;  /* 0x200000ffffbc9231 */ /* 0x000fe200003409f2 */
[----:B------:R-:W-:-:S02]  /*5a30*/  ISETP.GE.U32.AND P3, PT, R252, R9, PT ;  /* 0x00000009fc00720c */ /* 0x000fc40003f66070 */
[----:B------:R-:W-:Y:S02]  /*5a40*/  LOP3.LUT R9, R33, 0xff, RZ, 0xc0, !PT ;  /* 0x000000ff21097812 */ /* 0x000fe400078ec0ff */
[----:B------:R-:W-:Y:S01]  /*5a50*/  @!P1 PRMT R242, R188, 0x5410, RZ ;  /* 0x00005410bcf29816 */ /* 0x000fe200000000ff */
[----:B------:R-:W-:Y:S01]  /*5a60*/  @!P6 HFMA2.BF16_V2 R183, -RZ.H0_H0, RZ.H0_H0, -R244.H0_H0 ;  /* 0x200000ffffb7e231 */ /* 0x000fe200003409f4 */
[C---:B------:R-:W-:Y:S01]  /*5a70*/  HMMA.16816.F32.BF16 R60, R24.reuse, R170, RZ ;  /* 0x000000aa183c723c */ /* 0x040fe200000418ff */
[----:B------:R-:W-:Y:S01]  /*5a80*/  ISETP.GE.U32.AND P1, PT, R252, R9, PT ;  /* 0x00000009fc00720c */ /* 0x000fe20003f26070 */
[----:B------:R-:W-:Y:S01]  /*5a90*/  @!P4 HFMA2.BF16_V2 R184, -RZ.H0_H0, RZ.H0_H0, -R239.H0_H0 ;  /* 0x200000ffffb8c231 */ /* 0x000fe200003409ef */
[----:B------:R-:W-:Y:S02]  /*5aa0*/  SHF.R.U32.HI R8, RZ, 0x8, R8 ;  /* 0x00000008ff087819 */ /* 0x000fe40000011608 */
[----:B------:R-:W-:Y:S02]  /*5ab0*/  SHF.R.U32.HI R20, RZ, 0x8, R20 ;  /* 0x00000008ff147819 */ /* 0x000fe40000011614 */
[----:B------:R-:W-:Y:S01]  /*5ac0*/  LOP3.LUT R9, R8, 0xffff, RZ, 0xc0, !PT ;  /* 0x0000ffff08097812 */ /* 0x000fe200078ec0ff */
[----:B------:R-:W-:Y:S01]  /*5ad0*/  HMMA.16816.F32.BF16 R76, R24, R82, RZ ;  /* 0x00000052184c723c */ /* 0x000fe200000418ff */
[----:B------:R-:W-:Y:S01]  /*5ae0*/  @!P4 PRMT R239, R184, 0x5410, RZ ;  /* 0x00005410b8efc816 */ /* 0x000fe200000000ff */
[----:B------:R-:W-:Y:S01]  /*5af0*/  @!P3 HFMA2.BF16_V2 R182, -RZ.H0_H0, RZ.H0_H0, -R241.H0_H0 ;  /* 0x200000ffffb6b231 */ /* 0x000fe200003409f1 */
[----:B------:R-:W-:-:S02]  /*5b00*/  ISETP.GE.U32.AND P4, PT, R252, R9, PT ;  /* 0x00000009fc00720c */ /* 0x000fc40003f86070 */
[--C-:B------:R-:W-:Y:S01]  /*5b10*/  SHF.R.U32.HI R9, RZ, 0x18, R33.reuse ;  /* 0x00000018ff097819 */ /* 0x100fe20000011621 */
[----:B------:R-:W-:Y:S01]  /*5b20*/  @!P1 HFMA2.BF16_V2 R187, -RZ.H0_H0, RZ.H0_H0, -R240.H0_H0 ;  /* 0x200000ffffbb9231 */ /* 0x000fe200003409f0 */
[----:B------:R-:W-:Y:S01]  /*5b30*/  SHF.R.U32.HI R33, RZ, 0x10, R33 ;  /* 0x00000010ff217819 */ /* 0x000fe20000011621 */
[C---:B------:R-:W-:Y:S01]  /*5b40*/  HMMA.16816.F32.BF16 R92, R24.reuse, R98, RZ ;  /* 0x00000062185c723c */ /* 0x040fe200000418ff */
[----:B------:R-:W-:Y:S02]  /*5b50*/  @!P6 PRMT R244, R183, 0x5410, RZ ;  /* 0x00005410b7f4e816 */ /* 0x000fe400000000ff */
[----:B------:R-:W-:Y:S02]  /*5b60*/  LOP3.LUT R33, R33, 0xff, RZ, 0xc0, !PT ;  /* 0x000000ff21217812 */ /* 0x000fe400078ec0ff */
[----:B------:R-:W-:Y:S02]  /*5b70*/  @!P1 PRMT R240, R187, 0x5410, RZ ;  /* 0x00005410bbf09816 */ /* 0x000fe400000000ff */
[C---:B------:R-:W-:Y:S01]  /*5b80*/  ISETP.GE.U32.AND P1, PT, R252.reuse, R33, PT ;  /* 0x00000021fc00720c */ /* 0x040fe20003f26070 */
[----:B------:R-:W-:Y:S01]  /*5b90*/  HMMA.16816.F32.BF16 R108, R24, R114, RZ ;  /* 0x00000072186c723c */ /* 0x000fe200000418ff */
[----:B------:R-:W-:Y:S01]  /*5ba0*/  @!P4 HFMA2.BF16_V2 R186, -RZ.H0_H0, RZ.H0_H0, -R237.H0_H0 ;  /* 0x200000ffffbac231 */ /* 0x000fe200003409ed */
[----:B------:R-:W-:-:S02]  /*5bb0*/  ISETP.GE.U32.AND P6, PT, R252, R9, PT ;  /* 0x00000009fc00720c */ /* 0x000fc40003fc6070 */
[----:B------:R-:W-:Y:S02]  /*5bc0*/  LOP3.LUT R9, R20, 0xffff, RZ, 0xc0, !PT ;  /* 0x0000ffff14097812 */ /* 0x000fe400078ec0ff */
[----:B------:R-:W-:Y:S02]  /*5bd0*/  @!P4 PRMT R237, R186, 0x5410, RZ ;  /* 0x00005410baedc816 */ /* 0x000fe400000000ff */
[----:B------:R-:W-:Y:S01]  /*5be0*/  HMMA.16816.F32.BF16 R24, R24, R18, RZ ;  /* 0x000000121818723c */ /* 0x000fe200000418ff */
[----:B------:R-:W-:Y:S02]  /*5bf0*/  ISETP.GE.U32.AND P4, PT, R252, R9, PT ;  /* 0x00000009fc00720c */ /* 0x000fe40003f86070 */
[----:B------:R-:W-:Y:S01]  /*5c00*/  LOP3.LUT R21, R21, 0xff, RZ, 0xc0, !PT ;  /* 0x000000ff15157812 */ /* 0x000fe200078ec0ff */
[----:B------:R-:W-:Y:S01]  /*5c10*/  @!P1 HFMA2.BF16_V2 R185, -RZ.H0_H0, RZ.H0_H0, -R249.H0_H0 ;  /* 0x200000ffffb99231 */ /* 0x000fe200003409f9 */
[----:B------:R-:W-:Y:S02]  /*5c20*/  @!P3 PRMT R241, R182, 0x5410, RZ ;  /* 0x00005410b6f1b816 */ /* 0x000fe400000000ff */
[----:B------:R-:W-:Y:S01]  /*5c30*/  ISETP.GE.U32.AND P3, PT, R252, R21, PT ;  /* 0x00000015fc00720c */ /* 0x000fe20003f66070 */
[----:B------:R-:W-:Y:S01]  /*5c40*/  HMMA.16816.F32.BF16 R152, R128, R154, RZ ;  /* 0x0000009a8098723c */ /* 0x000fe200000418ff */
[----:B------:R-:W-:Y:S01]  /*5c50*/  @!P1 PRMT R249, R185, 0x5410, RZ ;  /* 0x00005410b9f99816 */ /* 0x000fe200000000ff */
[----:B------:R-:W-:Y:S01]  /*5c60*/  @!P6 HFMA2.BF16_V2 R180, -RZ.H0_H0, RZ.H0_H0, -R247.H0_H0 ;  /* 0x200000ffffb4e231 */ /* 0x000fe200003409f7 */
[----:B------:R-:W-:-:S02]  /*5c70*/  @!P5 PRMT R172, R167, 0x5410, RZ ;  /* 0x00005410a7acd816 */ /* 0x000fc400000000ff */
[----:B------:R-:W-:Y:S01]  /*5c80*/  @!P2 PRMT R177, R181, 0x5410, RZ ;  /* 0x00005410b5b1a816 */ /* 0x000fe200000000ff */
[----:B------:R-:W-:Y:S01]  /*5c90*/  @!P4 HFMA2.BF16_V2 R166, -RZ.H0_H0, RZ.H0_H0, -R173.H0_H0 ;  /* 0x200000ffffa6c231 */ /* 0x000fe200003409ad */
[----:B------:R-:W-:Y:S01]  /*5ca0*/  @!P6 PRMT R247, R180, 0x5410, RZ ;  /* 0x00005410b4f7e816 */ /* 0x000fe200000000ff */
[----:B------:R-:W-:Y:S03]  /*5cb0*/  HMMA.16816.F32.BF16 R136, R124, R162, R136 ;  /* 0x000000a27c88723c */ /* 0x000fe60000041888 */
[----:B------:R-:W-:Y:S01]  /*5cc0*/  @!P4 PRMT R173, R166, 0x5410, RZ ;  /* 0x00005410a6adc816 */ /* 0x000fe200000000ff */
[----:B------:R-:W-:-:S04]  /*5cd0*/  @!P3 HFMA2.BF16_V2 R165, -RZ.H0_H0, RZ.H0_H0, -R176.H0_H0 ;  /* 0x200000ffffa5b231 */ /* 0x000fc800003409b0 */
[----:B------:R-:W-:Y:S01]  /*5ce0*/  HMMA.16816.F32.BF16 R144, R124, R174, R144 ;  /* 0x000000ae7c90723c */ /* 0x000fe20000041890 */
[----:B------:R-:W-:-:S07]  /*5cf0*/  @!P3 PRMT R176, R165, 0x5410, RZ ;  /* 0x00005410a5b0b816 */ /* 0x000fce00000000ff */
[C---:B------:R-:W-:Y:S08]  /*5d00*/  HMMA.16816.F32.BF16 R44, R124.reuse, R66, R44 ;  /* 0x000000427c2c723c */ /* 0x040ff0000004182c */
[C---:B------:R-:W-:Y:S08]  /*5d10*/  HMMA.16816.F32.BF16 R60, R124.reuse, R34, R60 ;  /* 0x000000227c3c723c */ /* 0x040ff0000004183c */
[C---:B------:R-:W-:Y:S08]  /*5d20*/  HMMA.16816.F32.BF16 R76, R124.reuse, R30, R76 ;  /* 0x0000001e7c4c723c */ /* 0x040ff0000004184c */
[C---:B------:R-:W-:Y:S08]  /*5d30*/  HMMA.16816.F32.BF16 R92, R124.reuse, R22, R92 ;  /* 0x000000167c5c723c */ /* 0x040ff0000004185c */
[C---:B------:R-:W-:Y:S08]  /*5d40*/  HMMA.16816.F32.BF16 R108, R124.reuse, R14, R108 ;  /* 0x0000000e7c6c723c */ /* 0x040ff0000004186c */
[----:B------:R-:W-:Y:S07]  /*5d50*/  HMMA.16816.F32.BF16 R124, R124, R10, R24 ;  /* 0x0000000a7c7c723c */ /* 0x000fee0000041818 */
[----:B------:R-:W-:Y:S01]  /*5d60*/  IMAD.MOV.U32 R27, RZ, RZ, R49 ;  /* 0x000000ffff1b7224 */ /* 0x000fe200078e0031 */
[----:B------:R-:W-:Y:S01]  /*5d70*/  HMMA.16816.F32.BF16 R152, R4, R162, R152 ;  /* 0x000000a20498723c */ /* 0x000fe20000041898 */
[----:B------:R-:W-:-:S02]  /*5d80*/  IMAD.MOV.U32 R25, RZ, RZ, R160 ;  /* 0x000000ffff197224 */ /* 0x000fc400078e00a0 */
[----:B------:R-:W-:Y:S02]  /*5d90*/  IMAD.MOV.U32 R24, RZ, RZ, R161 ;  /* 0x000000ffff187224 */ /* 0x000fe400078e00a1 */
[----:B------:R-:W-:-:S03]  /*5da0*/  IMAD.MOV.U32 R26, RZ, RZ, R64 ;  /* 0x000000ffff1a7224 */ /* 0x000fc600078e0040 */
[C---:B------:R-:W-:Y:S08]  /*5db0*/  HMMA.16816.F32.BF16 R48, R128.reuse, R50, RZ ;  /* 0x000000328030723c */ /* 0x040ff000000418ff */
[----:B------:R-:W-:Y:S07]  /*5dc0*/  HMMA.16816.F32.BF16 R160, R128, R178, RZ ;  /* 0x000000b280a0723c */ /* 0x000fee00000418ff */
[----:B------:R-:W-:-:S02]  /*5dd0*/  IMAD.MOV.U32 R179, RZ, RZ, R65 ;  /* 0x000000ffffb37224 */ /* 0x000fc400078e0041 */
[----:B------:R-:W-:Y:S02]  /*5de0*/  IMAD.MOV.U32 R178, RZ, RZ, R112 ;  /* 0x000000ffffb27224 */ /* 0x000fe400078e0070 */
[----:B------:R-:W-:Y:S02]  /*5df0*/  FADD.FTZ R13, R13, R179 ;  /* 0x000000b30d0d7221 */ /* 0x000fe40000010000 */
[----:B------:R-:W-:Y:S02]  /*5e00*/  FADD.FTZ R12, R12, R178 ;  /* 0x000000b20c0c7221 */ /* 0x000fe40000010000 */
[----:B------:R-:W-:Y:S01]  /*5e10*/  FADD.FTZ R13, R16, R13 ;  /* 0x0000000d100d7221 */ /* 0x000fe20000010000 */
[----:B------:R-:W-:Y:S01]  /*5e20*/  HMMA.16816.F32.BF16 R48, R4, R66, R48 ;  /* 0x000000420430723c */ /* 0x000fe20000041830 */
[----:B------:R-:W-:Y:S02]  /*5e30*/  FADD.FTZ R12, R26, R12 ;  /* 0x0000000c1a0c7221 */ /* 0x000fe40000010000 */
[----:B------:R-:W-:-:S02]  /*5e40*/  FADD.FTZ R13, R202, R13 ;  /* 0x0000000dca0d7221 */ /* 0x000fc40000010000 */
[----:B------:R-:W-:Y:S02]  /*5e50*/  FADD.FTZ R21, R28, R12 ;  /* 0x0000000c1c157221 */ /* 0x000fe40000010000 */
[----:B------:R-:W-:Y:S01]  /*5e60*/  IMAD.MOV.U32 R12, RZ, RZ, c[0x0][0x228] ;  /* 0x00008a00ff0c7624 */ /* 0x000fe200078e00ff */
[----:B------:R-:W-:Y:S01]  /*5e70*/  HMMA.16816.F32.BF16 R64, R128, R170, RZ ;  /* 0x000000aa8040723c */ /* 0x000fe200000418ff */
[----:B------:R-:W-:Y:S02]  /*5e80*/  FADD.FTZ R220, R220, R21 ;  /* 0x00000015dcdc7221 */ /* 0x000fe40000010000 */
[----:B------:R-:W-:Y:S02]  /*5e90*/  FADD.FTZ R250, R250, R13 ;  /* 0x0000000dfafa7221 */ /* 0x000fe40000010000 */
[----:B------:R-:W-:Y:S02]  /*5ea0*/  FADD.FTZ R220, R219, R220 ;  /* 0x000000dcdbdc7221 */ /* 0x000fe40000010000 */
[----:B------:R-:W-:Y:S01]  /*5eb0*/  IMAD.MOV.U32 R171, RZ, RZ, R97 ;  /* 0x000000ffffab7224 */ /* 0x000fe200078e0061 */
[----:B------:R-:W-:Y:S01]  /*5ec0*/  HMMA.16816.F32.BF16 R160, R4, R174, R160 ;  /* 0x000000ae04a0723c */ /* 0x000fe200000418a0 */
[----:B------:R-:W-:-:S02]  /*5ed0*/  IMAD.MOV.U32 R170, RZ, RZ, R80 ;  /* 0x000000ffffaa7224 */ /* 0x000fc400078e0050 */
[----:B------:R-:W-:Y:S02]  /*5ee0*/  FADD.FTZ R203, R203, R220 ;  /* 0x000000dccbcb7221 */ /* 0x000fe40000010000 */
[----:B------:R-:W-:Y:S02]  /*5ef0*/  FADD.FTZ R8, R171, R170 ;  /* 0x000000aaab087221 */ /* 0x000fe40000010000 */
[----:B------:R-:W-:Y:S01]  /*5f00*/  IMAD.MOV.U32 R174, RZ, RZ, R96 ;  /* 0x000000ffffae7224 */ /* 0x000fe200078e0060 */
[----:B------:R-:W-:Y:S01]  /*5f10*/  HMMA.16816.F32.BF16 R80, R128, R82, RZ ;  /* 0x000000528050723c */ /* 0x000fe200000418ff */
[----:B------:R-:W-:Y:S02]  /*5f20*/  IMAD.MOV.U32 R175, RZ, RZ, R113 ;  /* 0x000000ffffaf7224 */ /* 0x000fe400078e0071 */
[----:B------:R-:W-:Y:S02]  /*5f30*/  FADD.FTZ R17, R17, R8 ;  /* 0x0000000811117221 */ /* 0x000fe40000010000 */
[----:B------:R-:W-:-:S02]  /*5f40*/  IMAD.SHL.U32 R8, R32, 0x2, RZ ;  /* 0x0000000220087824 */ /* 0x000fc400078e00ff */
[----:B------:R-:W-:Y:S01]  /*5f50*/  FADD.FTZ R9, R175, R174 ;  /* 0x000000aeaf097221 */ /* 0x000fe20000010000 */
[C---:B------:R-:W-:Y:S01]  /*5f60*/  HMMA.16816.F32.BF16 R96, R128.reuse, R98, RZ ;  /* 0x000000628060723c */ /* 0x040fe200000418ff */
[----:B------:R-:W-:Y:S02]  /*5f70*/  IMAD R8, R25, c[0x0][0x228], R8 ;  /* 0x00008a0019087a24 */ /* 0x000fe400078e0208 */
[----:B------:R-:W-:Y:S02]  /*5f80*/  IMAD.SHL.U32 R25, R12, 0x8, RZ ;  /* 0x000000080c197824 */ /* 0x000fe400078e00ff */
[----:B------:R-:W-:Y:S01]  /*5f90*/  FADD.FTZ R17, R27, R17 ;  /* 0x000000111b117221 */ /* 0x000fe20000010000 */
[----:B------:R-:W-:Y:S01]  /*5fa0*/  IADD3 R16, P1, R8, UR4, RZ ;  /* 0x0000000408107c10 */ /* 0x000fe2000ff3e0ff */
[----:B------:R-:W-:Y:S01]  /*5fb0*/  FADD.FTZ R245, R245, R250 ;  /* 0x000000faf5f57221 */ /* 0x000fe20000010000 */
[----:B------:R-:W-:Y:S01]  /*5fc0*/  HMMA.16816.F32.BF16 R112, R128, R114, RZ ;  /* 0x000000728070723c */ /* 0x000fe200000418ff */
[----:B------:R-:W-:-:S02]  /*5fd0*/  FADD.FTZ R228, R228, R17 ;  /* 0x00000011e4e47221 */ /* 0x000fc40000010000 */
[----:B------:R-:W-:Y:S02]  /*5fe0*/  FADD.FTZ R248, R248, R245 ;  /* 0x000000f5f8f87221 */ /* 0x000fe40000010000 */
[----:B------:R-:W-:Y:S02]  /*5ff0*/  FADD.FTZ R225, R225, R228 ;  /* 0x000000e4e1e17221 */ /* 0x000fe40000010000 */
[----:B------:R-:W-:Y:S01]  /*6000*/  FADD.FTZ R171, R193, R248 ;  /* 0x000000f8c1ab7221 */ /* 0x000fe20000010000 */
[----:B------:R-:W-:Y:S01]  /*6010*/  HMMA.16816.F32.BF16 R128, R128, R18, RZ ;  /* 0x000000128080723c */ /* 0x000fe200000418ff */
[----:B------:R-:W-:-:S06]  /*6020*/  FADD.FTZ R226, R226, R225 ;  /* 0x000000e1e2e27221 */ /* 0x000fcc0000010000 */
[----:B------:R-:W-:Y:S01]  /*6030*/  FADD.FTZ R19, R24, R9 ;  /* 0x0000000918137221 */ /* 0x000fe20000010000 */
[----:B------:R-:W-:Y:S01]  /*6040*/  SHF.R.S32.HI R9, RZ, 0x1f, R8 ;  /* 0x0000001fff097819 */ /* 0x000fe20000011408 */
[----:B------:R-:W-:Y:S01]  /*6050*/  IMAD.U32 R8, RZ, RZ, UR4 ;  /* 0x00000004ff087e24 */ /* 0x000fe2000f8e00ff */
[----:B------:R-:W-:Y:S01]  /*6060*/  HMMA.16816.F32.BF16 R96, R4, R22, R96 ;  /* 0x000000160460723c */ /* 0x000fe20000041860 */
[----:B------:R-:W-:-:S03]  /*6070*/  FADD.FTZ R19, R29, R19 ;  /* 0x000000131d137221 */ /* 0x000fc60000010000 */
[----:B------:R-:W-:Y:S01]  /*6080*/  LEA.HI.X.SX32 R9, R8, R9, 0x1, P1 ;  /* 0x0000000908097211 */ /* 0x000fe200008f0eff */
[----:B------:R-:W-:Y:S01]  /*6090*/  FADD.FTZ R224, R224, R19 ;  /* 0x00000013e0e07221 */ /* 0x000fe20000010000 */
[----:B------:R-:W-:Y:S01]  /*60a0*/  LEA R8, P1, R16, c[0x0][0x1f8], 0x1 ;  /* 0x00007e0010087a11 */ /* 0x000fe200078208ff */
[----:B------:R-:W-:Y:S01]  /*60b0*/  IMAD.SHL.U32 R23, R12, 0x40, RZ ;  /* 0x000000400c177824 */ /* 0x000fe200078e00ff */
[----:B------:R-:W-:Y:S01]  /*60c0*/  HMMA.16816.F32.BF16 R112, R4, R14, R112 ;  /* 0x0000000e0470723c */ /* 0x000fe20000041870 */
[----:B------:R-:W-:Y:S01]  /*60d0*/  FADD.FTZ R221, R221, R224 ;  /* 0x000000e0dddd7221 */ /* 0x000fe20000010000 */
[----:B------:R-:W-:-:S03]  /*60e0*/  LEA.HI.X R9, R16, c[0x0][0x1fc], R9, 0x1, P1 ;  /* 0x00007f0010097a11 */ /* 0x000fc600008f0c09 */
[----:B------:R-:W-:Y:S02]  /*60f0*/  FADD.FTZ R222, R222, R221 ;  /* 0x000000dddede7221 */ /* 0x000fe40000010000 */
[----:B------:R-:W-:Y:S01]  /*6100*/  IMAD R15, R12, 0x48, RZ ;  /* 0x000000480c0f7824 */ /* 0x000fe200078e02ff */
[C---:B------:R-:W-:Y:S01]  /*6110*/  HMMA.16816.F32.BF16 R64, R4.reuse, R34, R64 ;  /* 0x000000220440723c */ /* 0x040fe20000041840 */
[--C-:B------:R-:W-:Y:S01]  /*6120*/  IMAD.WIDE R24, R25, 0x2, R8.reuse ;  /* 0x0000000219187825 */ /* 0x100fe200078e0208 */
[----:B------:R-:W-:Y:S03]  /*6130*/  STG.E.U16 [R8.64], R168 ;  /* 0x000000a808007986 */ /* 0x000fe6000c101512 */
[--C-:B------:R-:W-:Y:S01]  /*6140*/  IMAD.WIDE R22, R23, 0x2, R8.reuse ;  /* 0x0000000217167825 */ /* 0x100fe200078e0208 */
[----:B------:R-:W-:Y:S02]  /*6150*/  STG.E.U16 [R8.64+0x2], R169 ;  /* 0x000002a908007986 */ /* 0x000fe4000c101512 */
[C---:B------:R-:W-:Y:S02]  /*6160*/  HMMA.16816.F32.BF16 R80, R4.reuse, R30, R80 ;  /* 0x0000001e0450723c */ /* 0x040fe40000041850 */
[----:B------:R-:W-:Y:S04]  /*6170*/  STG.E.U16 [R24.64], R201 ;  /* 0x000000c918007986 */ /* 0x000fe8000c101512 */
[----:B------:R-:W-:Y:S02]  /*6180*/  STG.E.U16 [R24.64+0x2], R200 ;  /* 0x000002c818007986 */ /* 0x000fe4000c101512 */
[----:B------:R-:W-:Y:S02]  /*6190*/  HMMA.16816.F32.BF16 R128, R4, R10, R128 ;  /* 0x0000000a0480723c */ /* 0x000fe40000041880 */
[----:B------:R-:W-:Y:S04]  /*61a0*/  STG.E.U16 [R22.64], R230 ;  /* 0x000000e616007986 */ /* 0x000fe8000c101512 */
[----:B------:R-:W-:Y:S01]  /*61b0*/  STG.E.U16 [R22.64+0x2], R227 ;  /* 0x000002e316007986 */ /* 0x000fe2000c101512 */
[----:B------:R-:W-:-:S04]  /*61c0*/  IMAD.WIDE R4, R15, 0x2, R8 ;  /* 0x000000020f047825 */ /* 0x000fc800078e0208 */
[----:B------:R-:W-:Y:S01]  /*61d0*/  FADD.FTZ R6, R223, R226 ;  /* 0x000000e2df067221 */ /* 0x000fe20000010000 */
[----:B------:R-:W-:Y:S04]  /*61e0*/  STG.E.U16 [R4.64], R232 ;  /* 0x000000e804007986 */ /* 0x000fe8000c101512 */
[----:B------:R-:W-:Y:S04]  /*61f0*/  STG.E.U16 [R4.64+0x2], R229 ;  /* 0x000002e504007986 */ /* 0x000fe8000c101512 */
        /* <DEDUP_REMOVED lines=23> */
[----:B------:R1:W-:Y:S04]  /*6370*/  STG.E.U16 [R4.64+0x32], R177 ;  /* 0x000032b104007986 */ /* 0x0003e8000c101512 */
[----:B------:R2:W-:Y:S01]  /*6380*/  STL [R1+0x60], R6 ;  /* 0x0000600601007387 */ /* 0x0005e20000100800 */
[----:B-1----:R-:W-:-:S02]  /*6390*/  FADD.FTZ R5, R195, R222 ;  /* 0x000000dec3057221 */ /* 0x002fc40000010000 */
[----:B------:R-:W-:-:S03]  /*63a0*/  FADD.FTZ R4, R194, R203 ;  /* 0x000000cbc2047221 */ /* 0x000fc60000010000 */
[----:B------:R2:W-:Y:S04]  /*63b0*/  STL [R1+0x5c], R5 ;  /* 0x00005c0501007387 */ /* 0x0005e80000100800 */
[----:B------:R2:W-:Y:S01]  /*63c0*/  STL [R1+0x58], R4 ;  /* 0x0000580401007387 */ /* 0x0005e20000100800 */
[----:B------:R-:W-:Y:S05]  /*63d0*/  @!P0 BRA `(.L_x_1593) ;  /* 0x000041d000008947 */ /* 0x000fea0003800000 */
[----:B--2---:R-:W-:Y:S01]  /*63e0*/  IADD3 R4, P0, R8, -0x40, RZ ;  /* 0xffffffc008047810 */ /* 0x004fe20007f1e0ff */
[----:B------:R-:W-:Y:S01]  /*63f0*/  IMAD.WIDE.U32 R6, R192, -0x326172a9, RZ ;  /* 0xcd9e8d57c0067825 */ /* 0x000fe200078e00ff */
[----:B------:R-:W-:Y:S01]  /*6400*/  MOV R167, R0 ;  /* 0x0000000000a77202 */ /* 0x000fe20000000f00 */
[----:B------:R-:W-:Y:S01]  /*6410*/  UIADD3 UR25, UR6, -0x2, URZ ;  /* 0xfffffffe06197890 */ /* 0x000fe2000fffe03f */
[----:B------:R-:W-:Y:S01]  /*6420*/  IADD3.X R168, R9, -0x1, RZ, P0, !PT ;  /* 0xffffffff09a87810 */ /* 0x000fe200007fe4ff */
[----:B------:R1:W-:Y:S01]  /*6430*/  STL [R1+0x64], R4 ;  /* 0x0000640401007387 */ /* 0x0003e20000100800 */
[----:B------:R-:W-:Y:S01]  /*6440*/  MOV R0, c[0x0][0x228] ;  /* 0x00008a0000007a02 */ /* 0x000fe20000000f00 */
[----:B------:R-:W-:Y:S01]  /*6450*/  IMAD.MOV.U32 R165, RZ, RZ, R2 ;  /* 0x000000ffffa57224 */ /* 0x000fe200078e0002 */
[----:B------:R-:W-:Y:S01]  /*6460*/  ULDC.64 UR6, c[0x0][0x1a0] ;  /* 0x0000680000067ab9 */ /* 0x000fe20000000a00 */
[----:B------:R-:W2:Y:S01]  /*6470*/  LDL R177, [R1+0x4] ;  /* 0x0000040001b17983 */ /* 0x000ea20000100800 */
[----:B------:R-:W-:-:S02]  /*6480*/  IMAD.MOV.U32 R166, RZ, RZ, R3 ;  /* 0x000000ffffa67224 */ /* 0x000fc400078e0003 */
[----:B------:R-:W-:Y:S01]  /*6490*/  IMAD.MOV.U32 R169, RZ, RZ, R164 ;  /* 0x000000ffffa97224 */ /* 0x000fe200078e00a4 */
[----:B------:R-:W3:Y:S01]  /*64a0*/  LDL.64 R172, [R1+0x28] ;  /* 0x0000280001ac7983 */ /* 0x000ee20000100a00 */
[----:B------:R-:W-:Y:S01]  /*64b0*/  LOP3.LUT R2, R7, R190, RZ, 0x3c, !PT ;  /* 0x000000be07027212 */ /* 0x000fe200078e3cff */
[----:B------:R-:W-:Y:S02]  /*64c0*/  IMAD.SHL.U32 R3, R0, 0x8, RZ ;  /* 0x0000000800037824 */ /* 0x000fe400078e00ff */
[----:B------:R-:W-:Y:S01]  /*64d0*/  STL.64 [R1+0x48], R6 ;  /* 0x0000480601007387 */ /* 0x000fe20000100a00 */
[----:B------:R-:W-:-:S04]  /*64e0*/  IMAD.WIDE.U32 R8, R189, -0x2daee0ad, RZ ;  /* 0xd2511f53bd087825 */ /* 0x000fc800078e00ff */
[----:B-1----:R-:W-:-:S05]  /*64f0*/  IMAD.WIDE.U32 R4, R191, -0x326172a9, RZ ;  /* 0xcd9e8d57bf047825 */ /* 0x002fca00078e00ff */
[----:B------:R-:W-:Y:S01]  /*6500*/  LOP3.LUT R190, R5, R190, RZ, 0x3c, !PT ;  /* 0x000000be05be7212 */ /* 0x000fe200078e3cff */
[----:B------:R1:W-:Y:S01]  /*6510*/  STL.64 [R1+0x38], R4 ;  /* 0x0000380401007387 */ /* 0x0003e20000100a00 */
[----:B------:R-:W-:-:S03]  /*6520*/  IMAD R0, R0, 0x38, R3 ;  /* 0x0000003800007824 */ /* 0x000fc600078e0203 */
[----:B------:R4:W-:Y:S01]  /*6530*/  STL.64 [R1+0x50], R8 ;  /* 0x0000500801007387 */ /* 0x0009e20000100a00 */
[----:B-1----:R-:W-:-:S04]  /*6540*/  IMAD.WIDE.U32 R4, R2, -0x2daee0ad, RZ ;  /* 0xd2511f5302047825 */ /* 0x002fc800078e00ff */
[----:B------:R-:W-:Y:S01]  /*6550*/  IMAD.WIDE.U32 R2, R190, -0x2daee0ad, RZ ;  /* 0xd2511f53be027825 */ /* 0x000fe200078e00ff */
[----:B------:R4:W-:Y:S04]  /*6560*/  STL.64 [R1+0x40], R4 ;  /* 0x0000400401007387 */ /* 0x0009e80000100a00 */
[----:B------:R4:W-:Y:S01]  /*6570*/  STL.64 [R1+0x30], R2 ;  /* 0x0000300201007387 */ /* 0x0009e20000100a00 */
[----:B------:R-:W-:Y:S02]  /*6580*/  PRMT R6, R252, 0x7054, R252 ;  /* 0x00007054fc067816 */ /* 0x000fe400000000fc */
[----:B------:R-:W-:Y:S02]  /*6590*/  IADD3 R0, R0, 0x1, RZ ;  /* 0x0000000100007810 */ /* 0x000fe40007ffe0ff */
[----:B--2---:R-:W-:-:S02]  /*65a0*/  ISETP.GE.AND P1, PT, R177, c[0x0][0x220], PT ;  /* 0x00008800b1007a0c */ /* 0x004fc40003f26270 */
[----:B---3--:R-:W-:Y:S01]  /*65b0*/  ISETP.GE.AND P2, PT, R172, c[0x0][0x220], PT ;  /* 0x00008800ac007a0c */ /* 0x008fe20003f46270 */
[----:B----4-:R-:W-:Y:S05]  /*65c0*/  BRA `(.L_x_1594) ;  /* 0x000002e000007947 */ /* 0x010fea0003800000 */
.L_x_1596:
        /* <DEDUP_REMOVED lines=46> */
.L_x_1594:
[----:B------:R-:W2:Y:S01]  /*68b0*/  LDL.64 R6, [R1+0x10] ;  /* 0x0000100001067983 */ /* 0x000ea20000100a00 */
[----:B------:R-:W-:Y:S01]  /*68c0*/  USHF.R.S32.HI UR4, URZ, 0x1f, UR25 ;  /* 0x0000001f3f047899 */ /* 0x000fe20008011419 */
[----:B------:R-:W-:Y:S04]  /*68d0*/  DEPBAR.LE SB0, 0x0 ;  /* 0x000080000000791a */ /* 0x000fe80000000000 */
[----:B------:R-:W3:Y:S01]  /*68e0*/  LDL R170, [R1] ;  /* 0x0000000001aa7983 */ /* 0x000ee20000100800 */
[----:B------:R-:W-:Y:S01]  /*68f0*/  UIMAD UR4, UR4, UR6, URZ ;  /* 0x00000006040472a4 */ /* 0x000fe2000f8e023f */
[----:B------:R-:W-:Y:S01]  /*6900*/  IMAD.MOV.U32 R4, RZ, RZ, c[0x0][0x1a0] ;  /* 0x00006800ff047624 */ /* 0x000fe200078e00ff */
[----:B------:R-:W-:Y:S01]  /*6910*/  UIMAD.WIDE.U32 UR26, UR25, UR6, URZ ;  /* 0x00000006191a72a5 */ /* 0x000fe2000f8e003f */
[----:B------:R-:W-:Y:S01]  /*6920*/  IMAD.MOV.U32 R5, RZ, RZ, c[0x0][0x1a4] ;  /* 0x00006900ff057624 */ /* 0x000fe200078e00ff */
[----:B------:R-:W-:Y:S01]  /*6930*/  BAR.SYNC.DEFER_BLOCKING 0x0 ;  /* 0x0000000000007b1d */ /* 0x000fe20000010000 */
[----:B------:R-:W-:Y:S02]  /*6940*/  UIMAD UR4, UR25, UR7, UR4 ;  /* 0x00000007190472a4 */ /* 0x000fe4000f8e0204 */
[----:B------:R-:W-:Y:S01]  /*6950*/  UISETP.GE.AND UP0, UPT, UR25, 0x1, UPT ;  /* 0x000000011900788c */ /* 0x000fe2000bf06270 */
[----:B------:R-:W-:Y:S01]  /*6960*/  IMAD.U32 R164, RZ, RZ, UR26 ;  /* 0x0000001affa47e24 */ /* 0x000fe2000f8e00ff */
[----:B------:R-:W-:Y:S01]  /*6970*/  UIADD3 UR4, UR27, UR4, URZ ;  /* 0x000000041b047290 */ /* 0x000fe2000fffe03f */
[----:B------:R-:W-:Y:S05]  /*6980*/  IMAD.U32 R2, RZ, RZ, UR26 ;  /* 0x0000001aff027e24 */ /* 0x000fea000f8e00ff */
[----:B------:R-:W-:Y:S01]  /*6990*/  IMAD.U32 R0, RZ, RZ, UR4 ;  /* 0x00000004ff007e24 */ /* 0x000fe2000f8e00ff */
[----:B---3--:R-:W-:Y:S01]  /*69a0*/  @P2 STS.128 [R170+0xa000], RZ ;  /* 0x00a000ffaa002388 */ /* 0x008fe20000000c00 */
[----:B--2---:R-:W-:Y:S04]  /*69b0*/  LEA R164, P3, R164, R6, 0x5 ;  /* 0x00000006a4a47211 */ /* 0x004fe800078628ff */
[----:B------:R-:W-:Y:S02]  /*69c0*/  LEA.HI.X R2, R2, R251, R0, 0x5, P3 ;  /* 0x000000fb02027211 */ /* 0x000fe400018f2c00 */
[C---:B------:R-:W-:Y:S02]  /*69d0*/  @!P2 LEA R192, P5, R164.reuse, c[0x0][0x170], 0x1 ;  /* 0x00005c00a4c0aa11 */ /* 0x040fe400078a08ff */
        /* <DEDUP_REMOVED lines=30> */
[----:B------:R-:W4:Y:S05]  /*6bc0*/  LDSM.16.M88.4 R176, [R217+0x8000] ;  /* 0x00800000d9b0783b */ /* 0x000f2a0000000200 */
[----:B------:R-:W2:Y:S05]  /*6bd0*/  LDSM.16.M88.4 R180, [R218+0x2000] ;  /* 0x00200000dab4783b */ /* 0x000eaa0000000200 */
[----:B------:R-:W2:Y:S05]  /*6be0*/  LDSM.16.M88.4 R184, [R217+0x8800] ;  /* 0x00880000d9b8783b */ /* 0x000eaa0000000200 */
[----:B------:R-:W5:Y:S05]  /*6bf0*/  LDL.LU R2, [R1+0x64] ;  /* 0x0000640001027983 */ /* 0x000f6a0000300800 */
[----:B------:R-:W-:Y:S05]  /*6c00*/  LDSM.16.M88.4 R188, [R216] ;  /* 0x00000000d8bc783b */ /* 0x000fea0000000200 */
[----:B------:R-:W0:Y:S05]  /*6c10*/  LDGDEPBAR ;  /* 0x00000000000079af */ /* 0x000e2a0000000000 */
[----:B-1----:R-:W1:Y:S05]  /*6c20*/  LDSM.16.M88.4 R192, [R215] ;  /* 0x00000000d7c0783b */ /* 0x002e6a0000000200 */
[----:B---3--:R-:W3:Y:S01]  /*6c30*/  LDSM.16.M88.4 R196, [R216+0x2000] ;  /* 0x00200000d8c4783b */ /* 0x008ee20000000200 */
[-C--:B----4-:R-:W-:Y:S04]  /*6c40*/  HMMA.16816.F32.BF16 R4, R172, R176.reuse, RZ ;  /* 0x000000b0ac04723c */ /* 0x090fe800000418ff */
[----:B--2---:R-:W2:Y:S04]  /*6c50*/  LDSM.16.M88.4 R200, [R207] ;  /* 0x00000000cfc8783b */ /* 0x004ea80000000200 */
[C---:B------:R-:W-:Y:S08]  /*6c60*/  HMMA.16816.F32.BF16 R8, R180.reuse, R176, RZ ;  /* 0x000000b0b408723c */ /* 0x040ff000000418ff */
[-C--:B------:R-:W-:Y:S08]  /*6c70*/  HMMA.16816.F32.BF16 R12, R180, R178.reuse, RZ ;  /* 0x000000b2b40c723c */ /* 0x080ff000000418ff */
[C---:B------:R-:W-:Y:S01]  /*6c80*/  HMMA.16816.F32.BF16 R16, R172.reuse, R178, RZ ;  /* 0x000000b2ac10723c */ /* 0x040fe200000418ff */
[----:B------:R-:W-:Y:S07]  /*6c90*/  LDSM.16.M88.4 R176, [R211+0x8000] ;  /* 0x00800000d3b0783b */ /* 0x000fee0000000200 */
[-C--:B------:R-:W-:Y:S08]  /*6ca0*/  HMMA.16816.F32.BF16 R20, R172, R184.reuse, RZ ;  /* 0x000000b8ac14723c */ /* 0x080ff000000418ff */
[C---:B------:R-:W-:Y:S08]  /*6cb0*/  HMMA.16816.F32.BF16 R24, R180.reuse, R184, RZ ;  /* 0x000000b8b418723c */ /* 0x040ff000000418ff */
[-C--:B------:R-:W-:Y:S01]  /*6cc0*/  HMMA.16816.F32.BF16 R28, R180, R186.reuse, RZ ;  /* 0x000000bab41c723c */ /* 0x080fe200000418ff */
[----:B------:R-:W-:Y:S07]  /*6cd0*/  LDSM.16.M88.4 R180, [R214+0x2000] ;  /* 0x00200000d6b4783b */ /* 0x000fee0000000200 */
[----:B------:R-:W-:Y:S01]  /*6ce0*/  HMMA.16816.F32.BF16 R32, R172, R186, RZ ;  /* 0x000000baac20723c */ /* 0x000fe200000418ff */
[----:B------:R-:W4:Y:S05]  /*6cf0*/  LDSM.16.M88.4 R172, [R214] ;  /* 0x00000000d6ac783b */ /* 0x000f2a0000000200 */
[----:B------:R-:W4:Y:S02]  /*6d00*/  LDSM.16.M88.4 R184, [R211+0x8800] ;  /* 0x00880000d3b8783b */ /* 0x000f240000000200 */
[-C--:B-1----:R-:W-:Y:S08]  /*6d10*/  HMMA.16816.F32.BF16 R4, R188, R192.reuse, R4 ;  /* 0x000000c0bc04723c */ /* 0x082ff00000041804 */
[C---:B---3--:R-:W-:Y:S08]  /*6d20*/  HMMA.16816.F32.BF16 R8, R196.reuse, R192, R8 ;  /* 0x000000c0c408723c */ /* 0x048ff00000041808 */
[-C--:B------:R-:W-:Y:S08]  /*6d30*/  HMMA.16816.F32.BF16 R12, R196, R194.reuse, R12 ;  /* 0x000000c2c40c723c */ /* 0x080ff0000004180c */
[C---:B------:R-:W-:Y:S07]  /*6d40*/  HMMA.16816.F32.BF16 R16, R188.reuse, R194, R16 ;  /* 0x000000c2bc10723c */ /* 0x040fee0000041810 */
[----:B------:R-:W-:Y:S01]  /*6d50*/  IMAD.MOV.U32 R195, RZ, RZ, R168 ;  /* 0x000000ffffc37224 */ /* 0x000fe200078e00a8 */
[-C--:B--2---:R-:W-:Y:S08]  /*6d60*/  HMMA.16816.F32.BF16 R20, R188, R200.reuse, R20 ;  /* 0x000000c8bc14723c */ /* 0x084ff00000041814 */
[C---:B------:R-:W-:Y:S08]  /*6d70*/  HMMA.16816.F32.BF16 R24, R196.reuse, R200, R24 ;  /* 0x000000c8c418723c */ /* 0x040ff00000041818 */
[-C--:B------:R-:W-:Y:S08]  /*6d80*/  HMMA.16816.F32.BF16 R28, R196, R202.reuse, R28 ;  /* 0x000000cac41c723c */ /* 0x080ff0000004181c */
[----:B------:R-:W-:Y:S01]  /*6d90*/  HMMA.16816.F32.BF16 R32, R188, R202, R32 ;  /* 0x000000cabc20723c */ /* 0x000fe20000041820 */
[----:B------:R-:W-:Y:S07]  /*6da0*/  LDSM.16.M88.4 R188, [R213+0x2000] ;  /* 0x00200000d5bc783b */ /* 0x000fee0000000200 */
[-C--:B----4-:R-:W-:Y:S08]  /*6db0*/  HMMA.16816.F32.BF16 R4, R172, R176.reuse, R4 ;  /* 0x000000b0ac04723c */ /* 0x090ff00000041804 */
[C---:B------:R-:W-:Y:S08]  /*6dc0*/  HMMA.16816.F32.BF16 R8, R180.reuse, R176, R8 ;  /* 0x000000b0b408723c */ /* 0x040ff00000041808 */
        /* <DEDUP_REMOVED lines=8> */
[----:B------:R-:W2:Y:S05]  /*6e50*/  LDSM.16.M88.4 R172, [R206+0x800] ;  /* 0x00080000ceac783b */ /* 0x000eaa0000000200 */
[----:B------:R-:W-:Y:S02]  /*6e60*/  LDSM.16.M88.4 R184, [R217+0x9000] ;  /* 0x00900000d9b8783b */ /* 0x000fe40000000200 */
        /* <DEDUP_REMOVED lines=10> */
[----:B------:R-:W3:Y:S03]  /*6f10*/  LDSM.16.M88.4 R172, [R217+0x9800] ;  /* 0x00980000d9ac783b */ /* 0x000ee60000000200 */
[----:B-----5:R-:W-:Y:S02]  /*6f20*/  IMAD.MOV.U32 R194, RZ, RZ, R2 ;  /* 0x000000ffffc27224 */ /* 0x020fe400078e0002 */
[----:B------:R-:W-:Y:S02]  /*6f30*/  LDSM.16.M88.4 R176, [R216+0x4000] ;  /* 0x00400000d8b0783b */ /* 0x000fe40000000200 */
[-C--:B-1----:R-:W-:Y:S08]  /*6f40*/  HMMA.16816.F32.BF16 R4, R180, R184.reuse, R4 ;  /* 0x000000b8b404723c */ /* 0x082ff00000041804 */
[C---:B--2---:R-:W-:Y:S08]  /*6f50*/  HMMA.16816.F32.BF16 R8, R188.reuse, R184, R8 ;  /* 0x000000b8bc08723c */ /* 0x044ff00000041808 */
[-C--:B------:R-:W-:Y:S08]  /*6f60*/  HMMA.16816.F32.BF16 R12, R188, R186.reuse, R12 ;  /* 0x000000babc0c723c */ /* 0x080ff0000004180c */
[C---:B------:R-:W-:Y:S01]  /*6f70*/  HMMA.16816.F32.BF16 R16, R180.reuse, R186, R16 ;  /* 0x000000bab410723c */ /* 0x040fe20000041810 */
[----:B------:R-:W1:Y:S07]  /*6f80*/  LDSM.16.M88.4 R184, [R205] ;  /* 0x00000000cdb8783b */ /* 0x000e6e0000000200 */
[-C--:B---3--:R-:W-:Y:S08]  /*6f90*/  HMMA.16816.F32.BF16 R20, R180, R172.reuse, R20 ;  /* 0x000000acb414723c */ /* 0x088ff00000041814 */
[C---:B------:R-:W-:Y:S08]  /*6fa0*/  HMMA.16816.F32.BF16 R24, R188.reuse, R172, R24 ;  /* 0x000000acbc18723c */ /* 0x040ff00000041818 */
[-C--:B------:R-:W-:Y:S01]  /*6fb0*/  HMMA.16816.F32.BF16 R28, R188, R174.reuse, R28 ;  /* 0x000000aebc1c723c */ /* 0x080fe2000004181c */
[----:B------:R-:W2:Y:S07]  /*6fc0*/  LDSM.16.M88.4 R188, [R216+0x6000] ;  /* 0x00600000d8bc783b */ /* 0x000eae0000000200 */
[----:B------:R-:W-:Y:S01]  /*6fd0*/  HMMA.16816.F32.BF16 R32, R180, R174, R32 ;  /* 0x000000aeb420723c */ /* 0x000fe20000041820 */
[----:B------:R-:W3:Y:S05]  /*6fe0*/  LDSM.16.M88.4 R172, [R204] ;  /* 0x00000000ccac783b */ /* 0x000eea0000000200 */
        /* <DEDUP_REMOVED lines=23> */
[----:B------:R-:W3:Y:S01]  /*7160*/  LDSM.16.M88.4 R172, [R206+0x1800] ;  /* 0x00180000ceac783b */ /* 0x000ee20000000200 */
        /* <DEDUP_REMOVED lines=9> */
[----:B------:R-:W-:Y:S01]  /*7200*/  HMMA.16816.F32.BF16 R32, R176, R174, R32 ;  /* 0x000000aeb020723c */ /* 0x000fe20000041820 */
[----:B------:R-:W-:-:S07]  /*7210*/  @P0 BRA `(.L_x_1596) ;  /* 0xfffff3b000000947 */ /* 0x000fce000383ffff */
.L_x_1595:
[----:B------:R-:W-:Y:S01]  /*7220*/  FMNMX.FTZ R164, R6, R166, !PT ;  /* 0x000000a606a47209 */ /* 0x000fe20007810000 */
[----:B------:R-:W2:Y:S01]  /*7230*/  LDL.64 R182, [R1+0x40] ;  /* 0x0000400001b67983 */ /* 0x000ea20000100a00 */
[----:B------:R-:W-:Y:S01]  /*7240*/  FMNMX.FTZ R0, R4, R169, !PT ;  /* 0x000000a904007209 */ /* 0x000fe20007810000 */
[----:B------:R-:W-:Y:S01]  /*7250*/  ULOP3.LUT UR4, UR25, UR21, URZ, 0x3c, !UPT ;  /* 0x0000001519047292 */ /* 0x000fe2000f8e3c3f */
[----:B------:R-:W-:Y:S01]  /*7260*/  FMNMX.FTZ R2, R8, R165, !PT ;  /* 0x000000a508027209 */ /* 0x000fe20007810000 */
[----:B------:R-:W-:Y:S01]  /*7270*/  UIADD3 UR27, UR21, 0x76cf5d0a, URZ ;  /* 0x76cf5d0a151b7890 */ /* 0x000fe2000fffe03f */
[----:B-1----:R-:W-:Y:S01]  /*7280*/  FMNMX.FTZ R175, R7, R164, !PT ;  /* 0x000000a407af7209 */ /* 0x002fe20007810000 */
[----:B------:R-:W3:Y:S01]  /*7290*/  LDL.64 R188, [R1+0x50] ;  /* 0x0000500001bc7983 */ /* 0x000ee20000100a00 */
[----:B------:R-:W-:Y:S01]  /*72a0*/  FMNMX.FTZ R173, R5, R0, !PT ;  /* 0x0000000005ad7209 */ /* 0x000fe20007810000 */
[----:B------:R-:W-:Y:S01]  /*72b0*/  UIADD3 UR5, UR21, -0x4498517b, URZ ;  /* 0xbb67ae8515057890 */ /* 0x000fe2000fffe03f */
[----:B------:R-:W-:Y:S01]  /*72c0*/  FMNMX.FTZ R0, R10, R167, !PT ;  /* 0x000000a70a007209 */ /* 0x000fe20007810000 */
[----:B------:R-:W-:Y:S01]  /*72d0*/  UIADD3 UR26, UR20, -0x61c88647, URZ ;  /* 0x9e3779b9141a7890 */ /* 0x000fe2000fffe03f */
[----:B------:R-:W-:Y:S01]  /*72e0*/  FMNMX.FTZ R3, R9, R2, !PT ;  /* 0x0000000209037209 */ /* 0x000fe20007810000 */
[----:B------:R-:W4:Y:S01]  /*72f0*/  LDL.64 R180, [R1+0x48] ;  /* 0x0000480001b47983 */ /* 0x000f220000100a00 */
[----:B------:R-:W-:Y:S02]  /*7300*/  FMNMX.FTZ R164, R18, R175, !PT ;  /* 0x000000af12a47209 */ /* 0x000fe40007810000 */
[----:B------:R-:W-:Y:S02]  /*7310*/  FMNMX.FTZ R2, R16, R173, !PT ;  /* 0x000000ad10027209 */ /* 0x000fe40007810000 */
[----:B------:R-:W-:Y:S01]  /*7320*/  FMNMX.FTZ R173, R11, R0, !PT ;  /* 0x000000000bad7209 */ /* 0x000fe20007810000 */
[----:B------:R-:W5:Y:S01]  /*7330*/  LDL.64 R186, [R1+0x38] ;  /* 0x0000380001ba7983 */ /* 0x000f620000100a00 */
[----:B------:R-:W-:Y:S02]  /*7340*/  FMNMX.FTZ R0, R12, R3, !PT ;  /* 0x000000030c007209 */ /* 0x000fe40007810000 */
[----:B------:R-:W-:Y:S02]  /*7350*/  FMNMX.FTZ R175, R19, R164, !PT ;  /* 0x000000a413af7209 */ /* 0x000fe40007810000 */
[----:B------:R-:W-:Y:S01]  /*7360*/  FMNMX.FTZ R3, R17, R2, !PT ;  /* 0x0000000211037209 */ /* 0x000fe20007810000 */
[----:B------:R-:W5:Y:S01]  /*7370*/  LDL.64 R184, [R1+0x30] ;  /* 0x0000300001b87983 */ /* 0x000f620000100a00 */
        /* <DEDUP_REMOVED lines=19> */
[----:B------:R-:W-:Y:S05]  /*74b0*/  FMNMX.FTZ R0, R31, R2, !PT ;  /* 0x000000021f007209 */ /* 0x000fea0007810000 */
[----:B------:R-:W1:Y:S08]  /*74c0*/  SHFL.BFLY PT, R177, R170, 0x2, 0x1f ;  /* 0x0c401f00aab17f89 */ /* 0x000e7000000e0000 */
[----:B------:R-:W1:Y:S02]  /*74d0*/  SHFL.BFLY PT, R175, R0, 0x2, 0x1f ;  /* 0x0c401f0000af7f89 */ /* 0x000e6400000e0000 */
[----:B-1----:R-:W-:Y:S06]  /*74e0*/  FMNMX.FTZ R168, R3, R168, !PT ;  /* 0x000000a803a87209 */ /* 0x002fec0007810000 */
[----:B------:R-:W1:Y:S01]  /*74f0*/  SHFL.BFLY PT, R173, R164, 0x2, 0x1f ;  /* 0x0c401f00a4ad7f89 */ /* 0x000e6200000e0000 */
[----:B------:R-:W-:Y:S07]  /*7500*/  FMNMX.FTZ R177, R170, R177, !PT ;  /* 0x000000b1aab17209 */ /* 0x000fee0007810000 */
[----:B------:R-:W1:Y:S01]  /*7510*/  SHFL.BFLY PT, R3, R168, 0x1, 0x1f ;  /* 0x0c201f00a8037f89 */ /* 0x000e6200000e0000 */
[----:B------:R-:W-:Y:S07]  /*7520*/  FMNMX.FTZ R175, R0, R175, !PT ;  /* 0x000000af00af7209 */ /* 0x000fee0007810000 */
[----:B------:R-:W1:Y:S02]  /*7530*/  SHFL.BFLY PT, R0, R175, 0x1, 0x1f ;  /* 0x0c201f00af007f89 */ /* 0x000e6400000e0000 */
[----:B-1----:R-:W-:Y:S06]  /*7540*/  FMNMX.FTZ R173, R164, R173, !PT ;  /* 0x000000ada4ad7209 */ /* 0x002fec0007810000 */
[----:B------:R-:W1:Y:S01]  /*7550*/  SHFL.BFLY PT, R164, R177, 0x1, 0x1f ;  /* 0x0c201f00b1a47f89 */ /* 0x000e6200000e0000 */
[----:B------:R-:W-:Y:S02]  /*7560*/  FMNMX.FTZ R3, R168, R3, !PT ;  /* 0x00000003a8037209 */ /* 0x000fe40007810000 */
[----:B------:R-:W-:Y:S02]  /*7570*/  FMNMX.FTZ R0, R175, R0, !PT ;  /* 0x00000000af007209 */ /* 0x000fe40007810000 */
[----:B-1----:R-:W-:Y:S04]  /*7580*/  FMNMX.FTZ R164, R177, R164, !PT ;  /* 0x000000a4b1a47209 */ /* 0x002fe80007810000 */
[C---:B------:R-:W-:Y:S01]  /*7590*/  FSETP.NEU.FTZ.AND P0, PT, R164.reuse, -INF , PT ;  /* 0xff800000a400780b */ /* 0x040fe20003f1d000 */
[----:B------:R-:W-:Y:S05]  /*75a0*/  FMUL.FTZ R192, R164, c[0x0][0x23c] ;  /* 0x00008f00a4c07a20 */ /* 0x000fea0000410000 */
[----:B------:R-:W-:Y:S02]  /*75b0*/  FSEL R192, R192, RZ, P0 ;  /* 0x000000ffc0c07208 */ /* 0x000fe40000000000 */
[----:B------:R-:W-:Y:S03]  /*75c0*/  FSETP.NEU.FTZ.AND P0, PT, R3, -INF , PT ;  /* 0xff8000000300780b */ /* 0x000fe60003f1d000 */
[----:B------:R-:W-:Y:S06]  /*75d0*/  FFMA.FTZ R193, R32, c[0x0][0x23c], -R192 ;  /* 0x00008f0020c17a23 */ /* 0x000fec00000108c0 */
[----:B------:R-:W-:Y:S01]  /*75e0*/  MUFU.EX2 R193, R193 ;  /* 0x000000c100c17308 */ /* 0x000fe20000000800 */
[----:B---3--:R-:W-:Y:S01]  /*75f0*/  LOP3.LUT R200, R189, UR4, RZ, 0x3c, !PT ;  /* 0x00000004bdc87c12 */ /* 0x008fe2000f8e3cff */
[----:B------:R-:W-:Y:S01]  /*7600*/  UIADD3 UR4, UR20, 0x3c6ef372, URZ ;  /* 0x3c6ef37214047890 */ /* 0x000fe2000fffe03f */
[----:B--2---:R-:W-:Y:S03]  /*7610*/  LOP3.LUT R178, R183, UR5, R188, 0x96, !PT ;  /* 0x00000005b7b27c12 */ /* 0x004fe6000f8e96bc */
[----:B------:R-:W-:Y:S04]  /*7620*/  IMAD.WIDE.U32 R200, R200, -0x326172a9, RZ ;  /* 0xcd9e8d57c8c87825 */ /* 0x000fe800078e00ff */
[----:B------:R-:W-:Y:S01]  /*7630*/  IMAD.WIDE.U32 R178, R178, -0x326172a9, RZ ;  /* 0xcd9e8d57b2b27825 */ /* 0x000fe200078e00ff */
[C---:B----4-:R-:W-:Y:S02]  /*7640*/  LOP3.LUT R2, R201.reuse, UR26, R180, 0x96, !PT ;  /* 0x0000001ac9027c12 */ /* 0x050fe4000f8e96b4 */
[----:B-----5:R-:W-:Y:S01]  /*7650*/  LOP3.LUT R168, R201, UR26, R186, 0x96, !PT ;  /* 0x0000001ac9a87c12 */ /* 0x020fe2000f8e96ba */
[----:B------:R-:W-:Y:S01]  /*7660*/  FFMA.FTZ R186, R21, c[0x0][0x23c], -R192 ;  /* 0x00008f0015ba7a23 */ /* 0x000fe200000108c0 */
[----:B------:R-:W-:Y:S01]  /*7670*/  LOP3.LUT R198, R179, UR4, R200, 0x96, !PT ;  /* 0x00000004b3c67c12 */ /* 0x000fe2000f8e96c8 */
[----:B------:R-:W-:Y:S01]  /*7680*/  IMAD.WIDE.U32 R180, R2, -0x2daee0ad, RZ ;  /* 0xd2511f5302b47825 */ /* 0x000fe200078e00ff */
[----:B------:R-:W-:Y:S03]  /*7690*/  LOP3.LUT R176, R185, UR5, R188, 0x96, !PT ;  /* 0x00000005b9b07c12 */ /* 0x000fe6000f8e96bc */
[----:B------:R-:W-:Y:S01]  /*76a0*/  IMAD.WIDE.U32 R198, R198, -0x2daee0ad, RZ ;  /* 0xd2511f53c6c67825 */ /* 0x000fe200078e00ff */
[----:B------:R-:W-:Y:S01]  /*76b0*/  LOP3.LUT R2, R181, UR27, R182, 0x96, !PT ;  /* 0x0000001bb5027c12 */ /* 0x000fe2000f8e96b6 */
[----:B------:R-:W-:Y:S02]  /*76c0*/  MUFU.EX2 R186, R186 ;  /* 0x000000ba00ba7308 */ /* 0x000fe40000000800 */
[----:B------:R-:W-:Y:S01]  /*76d0*/  FFMA.FTZ R188, R4, c[0x0][0x23c], -R192 ;  /* 0x00008f0004bc7a23 */ /* 0x000fe200000108c0 */
[----:B------:R-:W-:Y:S01]  /*76e0*/  LOP3.LUT R180, R199, UR17, R180, 0x96, !PT ;  /* 0x00000011c7b47c12 */ /* 0x000fe2000f8e96b4 */
[----:B------:R-:W-:Y:S02]  /*76f0*/  IMAD.WIDE.U32 R182, R2, -0x326172a9, RZ ;  /* 0xcd9e8d5702b67825 */ /* 0x000fe400078e00ff */
[----:B------:R-:W1:Y:S02]  /*7700*/  SHFL.BFLY PT, R2, R173, 0x1, 0x1f ;  /* 0x0c201f00ad027f89 */ /* 0x000e6400000e0000 */
[----:B------:R-:W-:Y:S01]  /*7710*/  IMAD.WIDE.U32 R180, R180, -0x326172a9, RZ ;  /* 0xcd9e8d57b4b47825 */ /* 0x000fe200078e00ff */
[----:B------:R-:W-:Y:S01]  /*7720*/  LOP3.LUT R170, R183, UR22, R178, 0x96, !PT ;  /* 0x00000016b7aa7c12 */ /* 0x000fe2000f8e96b2 */
[----:B------:R-:W-:Y:S02]  /*7730*/  MUFU.EX2 R188, R188 ;  /* 0x000000bc00bc7308 */ /* 0x000fe40000000800 */
[----:B------:R-:W-:Y:S01]  /*7740*/  FFMA.FTZ R183, R5, c[0x0][0x23c], -R192 ;  /* 0x00008f0005b77a23 */ /* 0x000fe200000108c0 */
[----:B------:R-:W-:Y:S01]  /*7750*/  LOP3.LUT R178, R181, UR16, R182, 0x96, !PT ;  /* 0x00000010b5b27c12 */ /* 0x000fe2000f8e96b6 */
[----:B------:R-:W-:Y:S04]  /*7760*/  IMAD.WIDE.U32 R196, R170, -0x2daee0ad, RZ ;  /* 0xd2511f53aac47825 */ /* 0x000fe800078e00ff */
[----:B------:R-:W-:Y:S01]  /*7770*/  IMAD.WIDE.U32 R178, R178, -0x2daee0ad, RZ ;  /* 0xd2511f53b2b27825 */ /* 0x000fe200078e00ff */
[----:B------:R-:W-:Y:S03]  /*7780*/  LOP3.LUT R198, R197, UR15, R198, 0x96, !PT ;  /* 0x0000000fc5c67c12 */ /* 0x000fe6000f8e96c6 */
[----:B------:R-:W-:Y:S01]  /*7790*/  IMAD.MOV.U32 R182, RZ, RZ, c[0x0][0x228] ;  /* 0x00008a00ffb67624 */ /* 0x000fe200078e00ff */
[----:B------:R-:W-:Y:S01]  /*77a0*/  LOP3.LUT R196, R179, UR11, R196, 0x96, !PT ;  /* 0x0000000bb3c47c12 */ /* 0x000fe2000f8e96c4 */
[----:B------:R-:W-:Y:S04]  /*77b0*/  IMAD.WIDE.U32 R198, R198, -0x326172a9, RZ ;  /* 0xcd9e8d57c6c67825 */ /* 0x000fe800078e00ff */
[----:B------:R-:W-:Y:S01]  /*77c0*/  IMAD.WIDE.U32 R196, R196, -0x326172a9, RZ ;  /* 0xcd9e8d57c4c47825 */ /* 0x000fe200078e00ff */
[----:B------:R-:W-:Y:S02]  /*77d0*/  LOP3.LUT R172, R199, UR14, R180, 0x96, !PT ;  /* 0x0000000ec7ac7c12 */ /* 0x000fe4000f8e96b4 */
[----:B-1----:R-:W-:Y:S01]  /*77e0*/  FMNMX.FTZ R2, R173, R2, !PT ;  /* 0x00000002ad027209 */ /* 0x002fe20007810000 */
[----:B------:R-:W-:Y:S01]  /*77f0*/  IMAD.SHL.U32 R182, R182, 0x8, RZ ;  /* 0x00000008b6b67824 */ /* 0x000fe200078e00ff */
[C-C-:B------:R-:W-:Y:S01]  /*7800*/  LOP3.LUT R170, R197.reuse, UR24, R198.reuse, 0x96, !PT ;  /* 0x00000018c5aa7c12 */ /* 0x140fe2000f8e96c6 */
[----:B------:R-:W-:Y:S01]  /*7810*/  IMAD.WIDE.U32 R180, R168, -0x2daee0ad, RZ ;  /* 0xd2511f53a8b47825 */ /* 0x000fe200078e00ff */
[----:B------:R-:W-:Y:S02]  /*7820*/  LOP3.LUT R198, R197, UR24, R198, 0x96, !PT ;  /* 0x00000018c5c67c12 */ /* 0x000fe4000f8e96c6 */
[----:B------:R-:W-:Y:S01]  /*7830*/  SHF.R.U32.HI R175, RZ, 0x10, R170 ;  /* 0x00000010ffaf7819 */ /* 0x000fe200000116aa */
[----:B------:R-:W-:Y:S01]  /*7840*/  FFMA.FTZ R179, R16, c[0x0][0x23c], -R192 ;  /* 0x00008f0010b37a23 */ /* 0x000fe200000108c0 */
[----:B------:R-:W-:Y:S01]  /*7850*/  LOP3.LUT R174, R181, UR27, R184, 0x96, !PT ;  /* 0x0000001bb5ae7c12 */ /* 0x000fe2000f8e96b8 */
[----:B------:R-:W-:Y:S01]  /*7860*/  FFMA.FTZ R185, R20, c[0x0][0x23c], -R192 ;  /* 0x00008f0014b97a23 */ /* 0x000fe200000108c0 */
[----:B------:R-:W-:Y:S01]  /*7870*/  LOP3.LUT R175, R175, 0xff, RZ, 0xc0, !PT ;  /* 0x000000ffafaf7812 */ /* 0x000fe200078ec0ff */
[----:B------:R-:W-:Y:S01]  /*7880*/  IMAD.WIDE.U32 R176, R176, -0x326172a9, RZ ;  /* 0xcd9e8d57b0b07825 */ /* 0x000fe200078e00ff */
[----:B------:R-:W-:Y:S02]  /*7890*/  LOP3.LUT R173, R170, 0xff, RZ, 0xc0, !PT ;  /* 0x000000ffaaad7812 */ /* 0x000fe400078ec0ff */
[----:B------:R-:W-:Y:S01]  /*78a0*/  ISETP.GE.U32.AND P4, PT, R252, R175, PT ;  /* 0x000000affc00720c */ /* 0x000fe20003f86070 */
[----:B------:R-:W-:Y:S01]  /*78b0*/  IMAD.WIDE.U32 R174, R174, -0x326172a9, RZ ;  /* 0xcd9e8d57aeae7825 */ /* 0x000fe200078e00ff */
[----:B------:R-:W-:Y:S02]  /*78c0*/  LOP3.LUT R200, R177, UR4, R200, 0x96, !PT ;  /* 0x00000004b1c87c12 */ /* 0x000fe4000f8e96c8 */
[----:B------:R-:W-:Y:S01]  /*78d0*/  ISETP.GE.U32.AND P5, PT, R252, R173, PT ;  /* 0x000000adfc00720c */ /* 0x000fe20003fa6070 */
[----:B------:R-:W-:Y:S01]  /*78e0*/  FFMA.FTZ R184, R17, c[0x0][0x23c], -R192 ;  /* 0x00008f0011b87a23 */ /* 0x000fe200000108c0 */
[----:B------:R-:W-:Y:S01]  /*78f0*/  LOP3.LUT R175, R175, UR22, R176, 0x96, !PT ;  /* 0x00000016afaf7c12 */ /* 0x000fe2000f8e96b0 */
[----:B------:R-:W-:Y:S01]  /*7900*/  FMUL.FTZ R176, R3, c[0x0][0x23c] ;  /* 0x00008f0003b07a20 */ /* 0x000fe20000410000 */
[----:B------:R-:W-:Y:S01]  /*7910*/  SHF.R.U32.HI R173, RZ, 0x18, R170 ;  /* 0x00000018ffad7819 */ /* 0x000fe200000116aa */
[----:B------:R-:W-:Y:S02]  /*7920*/  IMAD.WIDE.U32 R200, R200, -0x2daee0ad, RZ ;  /* 0xd2511f53c8c87825 */ /* 0x000fe400078e00ff */
[----:B------:R-:W-:Y:S01]  /*7930*/  MUFU.EX2 R184, R184 ;  /* 0x000000b800b87308 */ /* 0x000fe20000000800 */
[----:B------:R-:W-:Y:S01]  /*7940*/  FSEL R176, R176, RZ, P0 ;  /* 0x000000ffb0b07208 */ /* 0x000fe20000000000 */
[----:B------:R-:W-:Y:S01]  /*7950*/  FADD.FTZ R168, -R164, R169 ;  /* 0x000000a9a4a87221 */ /* 0x000fe20000010100 */
[----:B------:R-:W-:Y:S01]  /*7960*/  ISETP.GE.U32.AND P3, PT, R252, R173, PT ;  /* 0x000000adfc00720c */ /* 0x000fe20003f66070 */
[----:B------:R-:W-:Y:S01]  /*7970*/  FADD.FTZ R4, -R2, R165 ;  /* 0x000000a502047221 */ /* 0x000fe20000010100 */
[----:B------:R-:W-:Y:S01]  /*7980*/  LOP3.LUT R173, R201, UR17, R180, 0x96, !PT ;  /* 0x00000011c9ad7c12 */ /* 0x000fe2000f8e96b4 */
[--C-:B------:R-:W-:Y:S01]  /*7990*/  FFMA.FTZ R191, R6, c[0x0][0x23c], -R176.reuse ;  /* 0x00008f0006bf7a23 */ /* 0x100fe200000108b0 */
[----:B------:R-:W-:Y:S01]  /*79a0*/  FSETP.NEU.FTZ.AND P0, PT, R2, -INF , PT ;  /* 0xff8000000200780b */ /* 0x000fe20003f1d000 */
[--C-:B------:R-:W-:Y:S02]  /*79b0*/  FFMA.FTZ R7, R7, c[0x0][0x23c], -R176.reuse ;  /* 0x00008f0007077a23 */ /* 0x100fe400000108b0 */
[----:B------:R-:W-:Y:S02]  /*79c0*/  FFMA.FTZ R6, R19, c[0x0][0x23c], -R176 ;  /* 0x00008f0013067a23 */ /* 0x000fe400000108b0 */
[----:B------:R-:W-:Y:S01]  /*79d0*/  FMUL.FTZ R169, R168, c[0x0][0x23c] ;  /* 0x00008f00a8a97a20 */ /* 0x000fe20000410000 */
[----:B------:R-:W-:Y:S01]  /*79e0*/  MUFU.EX2 R191, R191 ;  /* 0x000000bf00bf7308 */ /* 0x000fe20000000800 */
[----:B------:R-:W-:Y:S02]  /*79f0*/  FADD.FTZ R168, -R3, R166 ;  /* 0x000000a603a87221 */ /* 0x000fe40000010100 */
[----:B------:R-:W-:Y:S02]  /*7a00*/  FMUL.FTZ R166, R4, c[0x0][0x23c] ;  /* 0x00008f0004a67a20 */ /* 0x000fe40000410000 */
[----:B------:R-:W-:Y:S02]  /*7a10*/  FADD.FTZ R4, -R0, R167 ;  /* 0x000000a700047221 */ /* 0x000fe40000010100 */
[--C-:B------:R-:W-:Y:S02]  /*7a20*/  FFMA.FTZ R5, R22, c[0x0][0x23c], -R176.reuse ;  /* 0x00008f0016057a23 */ /* 0x100fe400000108b0 */
[--C-:B------:R-:W-:Y:S01]  /*7a30*/  FFMA.FTZ R177, R34, c[0x0][0x23c], -R176.reuse ;  /* 0x00008f0022b17a23 */ /* 0x100fe200000108b0 */
[----:B------:R-:W1:Y:S01]  /*7a40*/  MUFU.EX2 R169, R169 ;  /* 0x000000a900a97308 */ /* 0x000e620000000800 */
[--C-:B------:R-:W-:Y:S02]  /*7a50*/  FFMA.FTZ R199, R18, c[0x0][0x23c], -R176.reuse ;  /* 0x00008f0012c77a23 */ /* 0x100fe400000108b0 */
[----:B------:R-:W-:Y:S02]  /*7a60*/  IMAD.MOV.U32 R18, RZ, RZ, R7 ;  /* 0x000000ffff127224 */ /* 0x000fe400078e0007 */
[--C-:B------:R-:W-:Y:S02]  /*7a70*/  FFMA.FTZ R187, R23, c[0x0][0x23c], -R176.reuse ;  /* 0x00008f0017bb7a23 */ /* 0x100fe400000108b0 */
[----:B------:R-:W-:Y:S02]  /*7a80*/  FFMA.FTZ R176, R35, c[0x0][0x23c], -R176 ;  /* 0x00008f0023b07a23 */ /* 0x000fe400000108b0 */
[----:B------:R-:W-:Y:S01]  /*7a90*/  IMAD.MOV.U32 R35, RZ, RZ, R6 ;  /* 0x000000ffff237224 */ /* 0x000fe200078e0006 */
[----:B------:R-:W-:Y:S01]  /*7aa0*/  MUFU.EX2 R166, R166 ;  /* 0x000000a600a67308 */ /* 0x000fe20000000800 */
[----:B------:R-:W-:Y:S04]  /*7ab0*/  IMAD.WIDE.U32 R6, R173, -0x326172a9, RZ ;  /* 0xcd9e8d57ad067825 */ /* 0x000fe800078e00ff */
[----:B------:R-:W-:Y:S01]  /*7ac0*/  FMUL.FTZ R165, R4, c[0x0][0x23c] ;  /* 0x00008f0004a57a20 */ /* 0x000fe20000410000 */
[----:B------:R-:W-:Y:S01]  /*7ad0*/  LOP3.LUT R180, R7, UR16, R174, 0x96, !PT ;  /* 0x0000001007b47c12 */ /* 0x000fe2000f8e96ae */
[----:B------:R-:W-:Y:S02]  /*7ae0*/  FMUL.FTZ R4, R2, c[0x0][0x23c] ;  /* 0x00008f0002047a20 */ /* 0x000fe40000410000 */
[----:B------:R-:W-:Y:S01]  /*7af0*/  FMUL.FTZ R167, R0, c[0x0][0x23c] ;  /* 0x00008f0000a77a20 */ /* 0x000fe20000410000 */
[----:B------:R-:W-:Y:S01]  /*7b00*/  MUFU.EX2 R199, R199 ;  /* 0x000000c700c77308 */ /* 0x000fe20000000800 */
[----:B------:R-:W-:Y:S01]  /*7b10*/  IMAD.WIDE.U32 R180, R180, -0x2daee0ad, RZ ;  /* 0xd2511f53b4b47825 */ /* 0x000fe200078e00ff */
[----:B------:R-:W-:Y:S02]  /*7b20*/  FSEL R174, R4, RZ, P0 ;  /* 0x000000ff04ae7208 */ /* 0x000fe40000000000 */
[----:B------:R-:W-:Y:S01]  /*7b30*/  FSETP.NEU.FTZ.AND P0, PT, R0, -INF , PT ;  /* 0xff8000000000780b */ /* 0x000fe20003f1d000 */
[----:B-1----:R-:W-:Y:S02]  /*7b40*/  FMUL.FTZ R4, R169, R148 ;  /* 0x00000094a9047220 */ /* 0x002fe40000410000 */
[--C-:B------:R-:W-:Y:S01]  /*7b50*/  FFMA.FTZ R22, R13, c[0x0][0x23c], -R174.reuse ;  /* 0x00008f000d167a23 */ /* 0x100fe200000108ae */
[----:B------:R-:W-:Y:S01]  /*7b60*/  FSEL R167, R167, RZ, P0 ;  /* 0x000000ffa7a77208 */ /* 0x000fe20000000000 */
[----:B------:R-:W2:Y:S01]  /*7b70*/  LDL.LU R13, [R1+0x60] ;  /* 0x00006000010d7983 */ /* 0x000ea20000300800 */
[----:B------:R-:W-:Y:S01]  /*7b80*/  LEA R182, P0, R182, R194, 0x1 ;  /* 0x000000c2b6b67211 */ /* 0x000fe200078008ff */
[----:B------:R-:W-:Y:S01]  /*7b90*/  FFMA.FTZ R34, R12, c[0x0][0x23c], -R174 ;  /* 0x00008f000c227a23 */ /* 0x000fe200000108ae */
[----:B------:R-:W-:Y:S01]  /*7ba0*/  MUFU.EX2 R148, R183 ;  /* 0x000000b700947308 */ /* 0x000fe20000000800 */
[----:B------:R-:W-:Y:S02]  /*7bb0*/  FFMA.FTZ R10, R10, c[0x0][0x23c], -R167 ;  /* 0x00008f000a0a7a23 */ /* 0x000fe400000108a7 */
[----:B------:R-:W-:Y:S02]  /*7bc0*/  FMUL.FTZ R168, R168, c[0x0][0x23c] ;  /* 0x00008f00a8a87a20 */ /* 0x000fe40000410000 */
[----:B------:R-:W-:Y:S04]  /*7bd0*/  IMAD.WIDE.U32 R16, R175, -0x2daee0ad, RZ ;  /* 0xd2511f53af107825 */ /* 0x000fe800078e00ff */
[----:B------:R-:W-:Y:S01]  /*7be0*/  FMUL.FTZ R20, R169, R156 ;  /* 0x0000009ca9147220 */ /* 0x000fe20000410000 */
[----:B------:R-:W-:Y:S01]  /*7bf0*/  LOP3.LUT R200, R17, UR15, R200, 0x96, !PT ;  /* 0x0000000f11c87c12 */ /* 0x000fe2000f8e96c8 */
[----:B------:R1:W-:Y:S01]  /*7c00*/  MUFU.EX2 R12, R10 ;  /* 0x0000000a000c7308 */ /* 0x0003e20000000800 */
[----:B------:R-:W-:Y:S01]  /*7c10*/  LOP3.LUT R202, R181, UR11, R16, 0x96, !PT ;  /* 0x0000000bb5ca7c12 */ /* 0x000fe2000f8e9610 */
[----:B------:R-:W-:Y:S02]  /*7c20*/  FFMA.FTZ R190, R8, c[0x0][0x23c], -R174 ;  /* 0x00008f0008be7a23 */ /* 0x000fe400000108ae */
[----:B------:R-:W-:Y:S04]  /*7c30*/  IMAD.WIDE.U32 R200, R200, -0x326172a9, RZ ;  /* 0xcd9e8d57c8c87825 */ /* 0x000fe800078e00ff */
[----:B------:R-:W-:Y:S01]  /*7c40*/  FMUL.FTZ R16, R169, R152 ;  /* 0x00000098a9107220 */ /* 0x000fe20000410000 */
[----:B------:R-:W-:Y:S01]  /*7c50*/  LOP3.LUT R173, R201, UR14, R6, 0x96, !PT ;  /* 0x0000000ec9ad7c12 */ /* 0x000fe2000f8e9606 */
[----:B------:R-:W3:Y:S01]  /*7c60*/  MUFU.EX2 R168, R168 ;  /* 0x000000a800a87308 */ /* 0x000ee20000000800 */
[----:B------:R-:W-:Y:S02]  /*7c70*/  FFMA.FTZ R8, R9, c[0x0][0x23c], -R174 ;  /* 0x00008f0009087a23 */ /* 0x000fe400000108ae */
[----:B------:R-:W-:Y:S01]  /*7c80*/  IMAD.MOV.U32 R9, RZ, RZ, R5 ;  /* 0x000000ffff097224 */ /* 0x000fe200078e0005 */
[----:B------:R-:W-:Y:S01]  /*7c90*/  LOP3.LUT R5, R170, 0xffff, RZ, 0xc0, !PT ;  /* 0x0000ffffaa057812 */ /* 0x000fe200078ec0ff */
[----:B------:R-:W-:Y:S03]  /*7ca0*/  IMAD.WIDE.U32 R202, R202, -0x326172a9, RZ ;  /* 0xcd9e8d57caca7825 */ /* 0x000fe600078e00ff */
[----:B------:R-:W-:Y:S01]  /*7cb0*/  SHF.R.U32.HI R5, RZ, 0x8, R5 ;  /* 0x00000008ff057819 */ /* 0x000fe20000011605 */
[--C-:B------:R-:W-:Y:S01]  /*7cc0*/  FFMA.FTZ R170, R30, c[0x0][0x23c], -R167.reuse ;  /* 0x00008f001eaa7a23 */ /* 0x100fe200000108a7 */
[----:B------:R-:W4:Y:S01]  /*7cd0*/  MUFU.EX2 R165, R165 ;  /* 0x000000a500a57308 */ /* 0x000f220000000800 */
[----:B------:R-:W-:Y:S01]  /*7ce0*/  IMAD.MOV.U32 R30, RZ, RZ, c[0x0][0x228] ;  /* 0x00008a00ff1e7624 */ /* 0x000fe200078e00ff */
[----:B------:R-:W-:Y:S01]  /*7cf0*/  LOP3.LUT R5, R5, 0xffff, RZ, 0xc0, !PT ;  /* 0x0000ffff05057812 */ /* 0x000fe200078ec0ff */
[--C-:B------:R-:W-:Y:S01]  /*7d00*/  FFMA.FTZ R14, R14, c[0x0][0x23c], -R167.reuse ;  /* 0x00008f000e0e7a23 */ /* 0x100fe200000108a7 */
[----:B-1----:R-:W5:Y:S01]  /*7d10*/  LDL.LU R10, [R1+0x5c] ;  /* 0x00005c00010a7983 */ /* 0x002f620000300800 */
[----:B------:R-:W-:Y:S01]  /*7d20*/  LOP3.LUT R189, R203, UR24, R200, 0x96, !PT ;  /* 0x00000018cbbd7c12 */ /* 0x000fe2000f8e96c8 */
[----:B------:R-:W-:Y:S01]  /*7d30*/  FFMA.FTZ R19, R25, c[0x0][0x23c], -R174 ;  /* 0x00008f0019137a23 */ /* 0x000fe200000108ae */
[----:B------:R-:W-:Y:S01]  /*7d40*/  ISETP.GE.U32.AND P6, PT, R252, R5, PT ;  /* 0x00000005fc00720c */ /* 0x000fe20003fc6070 */
[----:B------:R-:W-:Y:S02]  /*7d50*/  IMAD.MOV.U32 R25, RZ, RZ, R34 ;  /* 0x000000ffff197224 */ /* 0x000fe400078e0022 */
[C---:B------:R-:W-:Y:S01]  /*7d60*/  FMUL.FTZ R5, R169.reuse, R149 ;  /* 0x00000095a9057220 */ /* 0x040fe20000410000 */
[----:B------:R-:W-:Y:S01]  /*7d70*/  MUFU.EX2 R190, R190 ;  /* 0x000000be00be7308 */ /* 0x000fe20000000800 */
[C---:B------:R-:W-:Y:S02]  /*7d80*/  FMUL.FTZ R17, R169.reuse, R153 ;  /* 0x00000099a9117220 */ /* 0x040fe40000410000 */
[C---:B---3--:R-:W-:Y:S02]  /*7d90*/  FMUL.FTZ R6, R168.reuse, R150 ;  /* 0x00000096a8067220 */ /* 0x048fe40000410000 */
[----:B------:R-:W3:Y:S01]  /*7da0*/  LDL.LU R150, [R1+0x58] ;  /* 0x0000580001967983 */ /* 0x000ee20000300800 */
[----:B------:R-:W-:Y:S02]  /*7db0*/  FMUL.FTZ R34, R168, R162 ;  /* 0x000000a2a8227220 */ /* 0x000fe40000410000 */
[----:B------:R-:W-:Y:S02]  /*7dc0*/  IMAD.SHL.U32 R162, R30, 0x8, RZ ;  /* 0x000000081ea27824 */ /* 0x000fe400078e00ff */
[C---:B------:R-:W-:Y:S02]  /*7dd0*/  FMUL.FTZ R21, R169.reuse, R157 ;  /* 0x0000009da9157220 */ /* 0x040fe40000410000 */
[C---:B------:R-:W-:Y:S01]  /*7de0*/  FMUL.FTZ R32, R169.reuse, R160 ;  /* 0x000000a0a9207220 */ /* 0x040fe20000410000 */
[----:B------:R-:W-:Y:S01]  /*7df0*/  LEA.HI.X.SX32 R183, R162, R195, 0x1, P0 ;  /* 0x000000c3a2b77211 */ /* 0x000fe200000f0eff */
        /* <DEDUP_REMOVED lines=14> */
[----:B------:R-:W-:Y:S02]  /*7ee0*/  FFMA.FTZ R192, R33, c[0x0][0x23c], -R192 ;  /* 0x00008f0021c07a23 */ /* 0x000fe400000108c0 */
        /* <DEDUP_REMOVED lines=12> */
[----:B------:R-:W-:Y:S02]  /*7fb0*/  IMAD.MOV.U32 R160, RZ, RZ, R14 ;  /* 0x000000ffffa07224 */ /* 0x000fe400078e000e */
[----:B----4-:R-:W-:Y:S01]  /*7fc0*/  FMUL.FTZ R14, R165, R138 ;  /* 0x0000008aa50e7220 */ /* 0x010fe20000410000 */
[----:B------:R-:W-:Y:S01]  /*7fd0*/  F2FP.BF16.PACK_AB R138, R148, R188 ;  /* 0x000000bc948a723e */ /* 0x000fe200000010ff */
[--C-:B------:R-:W-:Y:S02]  /*7fe0*/  FFMA.FTZ R181, R27, c[0x0][0x23c], -R167.reuse ;  /* 0x00008f001bb57a23 */ /* 0x100fe400000108a7 */
[----:B------:R-:W-:Y:S02]  /*7ff0*/  IMAD.MOV.U32 R27, RZ, RZ, R18 ;  /* 0x000000ffff1b7224 */ /* 0x000fe400078e0012 */
[----:B------:R-:W-:Y:S01]  /*8000*/  IMAD.MOV.U32 R156, RZ, RZ, R8 ;  /* 0x000000ffff9c7224 */ /* 0x000fe200078e0008 */
[----:B------:R-:W-:Y:S01]  /*8010*/  @!P5 HFMA2.BF16_V2 R248, -RZ.H0_H0, RZ.H0_H0, -R138.H0_H0 ;  /* 0x200000fffff8d231 */ /* 0x000fe2000034098a */
[----:B------:R-:W1:Y:S01]  /*8020*/  MUFU.EX2 R149, R27 ;  /* 0x0000001b00957308 */ /* 0x000e620000000800 */
[----:B------:R-:W-:Y:S02]  /*8030*/  FMUL.FTZ R8, R166, R132 ;  /* 0x00000084a6087220 */ /* 0x000fe40000410000 */
[--C-:B------:R-:W-:Y:S02]  /*8040*/  FFMA.FTZ R11, R11, c[0x0][0x23c], -R167.reuse ;  /* 0x00008f000b0b7a23 */ /* 0x100fe400000108a7 */
[----:B------:R-:W-:Y:S02]  /*8050*/  FFMA.FTZ R23, R24, c[0x0][0x23c], -R174 ;  /* 0x00008f0018177a23 */ /* 0x000fe400000108ae */
[----:B------:R-:W-:Y:S02]  /*8060*/  FFMA.FTZ R201, R26, c[0x0][0x23c], -R167 ;  /* 0x00008f001ac97a23 */ /* 0x000fe400000108a7 */
[----:B------:R-:W-:Y:S02]  /*8070*/  IMAD.MOV.U32 R24, RZ, RZ, R35 ;  /* 0x000000ffff187224 */ /* 0x000fe400078e0023 */
[----:B------:R-:W-:Y:S02]  /*8080*/  IMAD.MOV.U32 R26, RZ, RZ, R11 ;  /* 0x000000ffff1a7224 */ /* 0x000fe400078e000b */
[----:B------:R-:W-:Y:S02]  /*8090*/  IMAD.MOV.U32 R11, RZ, RZ, R19 ;  /* 0x000000ffff0b7224 */ /* 0x000fe400078e0013 */
[----:B------:R-:W-:Y:S02]  /*80a0*/  IMAD.MOV.U32 R153, RZ, RZ, R12 ;  /* 0x000000ffff997224 */ /* 0x000fe400078e000c */
[----:B------:R-:W-:Y:S02]  /*80b0*/  FMUL.FTZ R12, R166, R136 ;  /* 0x00000088a60c7220 */ /* 0x000fe40000410000 */
[C---:B------:R-:W-:Y:S02]  /*80c0*/  FMUL.FTZ R7, R168.reuse, R151 ;  /* 0x00000097a8077220 */ /* 0x040fe40000410000 */
[C---:B------:R-:W-:Y:S02]  /*80d0*/  FMUL.FTZ R18, R168.reuse, R154 ;  /* 0x0000009aa8127220 */ /* 0x040fe40000410000 */
[C---:B------:R-:W-:Y:S01]  /*80e0*/  FMUL.FTZ R19, R168.reuse, R155 ;  /* 0x0000009ba8137220 */ /* 0x040fe20000410000 */
[----:B-1----:R-:W-:Y:S01]  /*80f0*/  F2FP.BF16.PACK_AB R136, R149, R191 ;  /* 0x000000bf9588723e */ /* 0x002fe200000010ff */
[C---:B------:R-:W-:Y:S02]  /*8100*/  FMUL.FTZ R35, R168.reuse, R163 ;  /* 0x000000a3a8237220 */ /* 0x040fe40000410000 */
[C---:B------:R-:W-:Y:S02]  /*8110*/  FMUL.FTZ R38, R168.reuse, R38 ;  /* 0x00000026a8267220 */ /* 0x040fe40000410000 */
[C---:B------:R-:W-:Y:S01]  /*8120*/  FMUL.FTZ R39, R168.reuse, R39 ;  /* 0x00000027a8277220 */ /* 0x040fe20000410000 */
[----:B------:R-:W-:Y:S01]  /*8130*/  @!P4 HFMA2.BF16_V2 R246, -RZ.H0_H0, RZ.H0_H0, -R136.H0_H0 ;  /* 0x200000fffff6c231 */ /* 0x000fe20000340988 */
        /* <DEDUP_REMOVED lines=12> */
[--C-:B------:R-:W-:Y:S02]  /*8200*/  FFMA.FTZ R175, R28, c[0x0][0x23c], -R174.reuse ;  /* 0x00008f001caf7a23 */ /* 0x100fe400000108ae */
[----:B------:R-:W-:Y:S02]  /*8210*/  FFMA.FTZ R174, R29, c[0x0][0x23c], -R174 ;  /* 0x00008f001dae7a23 */ /* 0x000fe400000108ae */
[----:B------:R-:W-:Y:S02]  /*8220*/  IMAD.MOV.U32 R28, RZ, RZ, R23 ;  /* 0x000000ffff1c7224 */ /* 0x000fe400078e0017 */
[C---:B------:R-:W-:Y:S02]  /*8230*/  FMUL.FTZ R23, R168.reuse, R159 ;  /* 0x0000009fa8177220 */ /* 0x040fe40000410000 */
        /* <DEDUP_REMOVED lines=13> */
[----:B------:R-:W-:Y:S02]  /*8310*/  IMAD.MOV.U32 R158, RZ, RZ, c[0x0][0x228] ;  /* 0x00008a00ff9e7624 */ /* 0x000fe400078e00ff */
[----:B------:R-:W-:Y:S02]  /*8320*/  IMAD.MOV.U32 R161, RZ, RZ, R27 ;  /* 0x000000ffffa17224 */ /* 0x000fe400078e001b */
[----:B------:R-:W-:Y:S02]  /*8330*/  FMUL.FTZ R27, R165, R143 ;  /* 0x0000008fa51b7220 */ /* 0x000fe40000410000 */
[--C-:B------:R-:W-:Y:S02]  /*8340*/  FFMA.FTZ R15, R15, c[0x0][0x23c], -R167.reuse ;  /* 0x00008f000f0f7a23 */ /* 0x100fe400000108a7 */
[----:B------:R-:W-:Y:S02]  /*8350*/  IMAD.MOV.U32 R30, RZ, RZ, R28 ;  /* 0x000000ffff1e7224 */ /* 0x000fe400078e001c */
[----:B------:R-:W-:Y:S02]  /*8360*/  FFMA.FTZ R167, R31, c[0x0][0x23c], -R167 ;  /* 0x00008f001fa77a23 */ /* 0x000fe400000108a7 */
[----:B------:R-:W-:Y:S02]  /*8370*/  IMAD.MOV.U32 R31, RZ, RZ, R25 ;  /* 0x000000ffff1f7224 */ /* 0x000fe400078e0019 */
[C---:B------:R-:W-:Y:S02]  /*8380*/  FMUL.FTZ R25, R166.reuse, R141 ;  /* 0x0000008da6197220 */ /* 0x040fe40000410000 */
[C---:B------:R-:W-:Y:S01]  /*8390*/  FMUL.FTZ R28, R166.reuse, R144 ;  /* 0x00000090a61c7220 */ /* 0x040fe20000410000 */
[----:B------:R-:W-:Y:S01]  /*83a0*/  MUFU.EX2 R167, R167 ;  /* 0x000000a700a77308 */ /* 0x000fe20000000800 */
[C---:B------:R-:W-:Y:S01]  /*83b0*/  FMUL.FTZ R29, R166.reuse, R145 ;  /* 0x00000091a61d7220 */ /* 0x040fe20000410000 */
[----:B------:R-:W-:Y:S01]  /*83c0*/  SHF.R.U32.HI R145, RZ, 0x18, R196 ;  /* 0x00000018ff917819 */ /* 0x000fe200000116c4 */
        /* <DEDUP_REMOVED lines=27> */
[C---:B------:R-:W-:Y:S02]  /*8580*/  FMUL.FTZ R26, R165.reuse, R142 ;  /* 0x0000008ea51a7220 */ /* 0x040fe40000410000 */
[----:B------:R-:W-:Y:S01]  /*8590*/  MUFU.EX2 R142, R161 ;  /* 0x000000a1008e7308 */ /* 0x000fe20000000800 */
[----:B------:R-:W-:Y:S02]  /*85a0*/  IMAD.MOV.U32 R157, RZ, RZ, R15 ;  /* 0x000000ffff9d7224 */ /* 0x000fe400078e000f */
[C---:B------:R-:W-:Y:S01]  /*85b0*/  FMUL.FTZ R15, R165.reuse, R139 ;  /* 0x0000008ba50f7220 */ /* 0x040fe20000410000 */
[----:B------:R-:W-:Y:S01]  /*85c0*/  LOP3.LUT R139, R196, 0xff, RZ, 0xc0, !PT ;  /* 0x000000ffc48b7812 */ /* 0x000fe200078ec0ff */
[C---:B------:R-:W-:Y:S02]  /*85d0*/  FMUL.FTZ R42, R165.reuse, R42 ;  /* 0x0000002aa52a7220 */ /* 0x040fe40000410000 */
[C---:B------:R-:W-:Y:S02]  /*85e0*/  FMUL.FTZ R43, R165.reuse, R43 ;  /* 0x0000002ba52b7220 */ /* 0x040fe40000410000 */
[C---:B------:R-:W-:Y:S02]  /*85f0*/  FMUL.FTZ R46, R165.reuse, R46 ;  /* 0x0000002ea52e7220 */ /* 0x040fe40000410000 */
[C---:B------:R-:W-:Y:S02]  /*8600*/  FMUL.FTZ R47, R165.reuse, R47 ;  /* 0x0000002fa52f7220 */ /* 0x040fe40000410000 */
[----:B------:R-:W-:Y:S02]  /*8610*/  FMUL.FTZ R58, R165, R58 ;  /* 0x0000003aa53a7220 */ /* 0x000fe40000410000 */
[----:B--2---:R-:W-:Y:S02]  /*8620*/  FFMA.FTZ R169, R169, R13, R188 ;  /* 0x0000000da9a97223 */ /* 0x004fe400000100bc */
[----:B------:R-:W-:Y:S01]  /*8630*/  IMAD.MOV.U32 R13, RZ, RZ, R9 ;  /* 0x000000ffff0d7224 */ /* 0x000fe200078e0009 */
[----:B------:R-:W-:Y:S01]  /*8640*/  LOP3.LUT R9, R189, 0xff, RZ, 0xc0, !PT ;  /* 0x000000ffbd097812 */ /* 0x000fe200078ec0ff */
[----:B------:R-:W-:Y:S02]  /*8650*/  FADD.FTZ R169, R148, R169 ;  /* 0x000000a994a97221 */ /* 0x000fe40000010000 */
[----:B------:R-:W-:Y:S01]  /*8660*/  IMAD.MOV.U32 R152, RZ, RZ, R13 ;  /* 0x000000ffff987224 */ /* 0x000fe200078e000d */
[----:B------:R-:W-:Y:S01]  /*8670*/  ISETP.GE.U32.AND P0, PT, R252, R9, PT ;  /* 0x00000009fc00720c */ /* 0x000fe20003f06070 */
[----:B------:R-:W-:Y:S01]  /*8680*/  FMUL.FTZ R9, R166, R133 ;  /* 0x00000085a6097220 */ /* 0x000fe20000410000 */
[----:B------:R-:W-:Y:S01]  /*8690*/  PRMT R133, R138, 0x7632, R133 ;  /* 0x000076328a857816 */ /* 0x000fe20000000085 */
[----:B------:R-:W-:Y:S02]  /*86a0*/  FMUL.FTZ R13, R166, R137 ;  /* 0x00000089a60d7220 */ /* 0x000fe40000410000 */
[----:B------:R1:W2:Y:S01]  /*86b0*/  MUFU.EX2 R137, R156 ;  /* 0x0000009c00897308 */ /* 0x0002a20000000800 */
[----:B------:R-:W-:Y:S01]  /*86c0*/  PRMT R132, R138, 0x5410, R133 ;  /* 0x000054108a847816 */ /* 0x000fe20000000085 */
[----:B------:R-:W-:Y:S01]  /*86d0*/  @!P6 HFMA2.BF16_V2 R247, -RZ.H0_H0, RZ.H0_H0, -R133.H0_H0 ;  /* 0x200000fffff7e231 */ /* 0x000fe20000340985 */
[----:B------:R-:W-:Y:S01]  /*86e0*/  @!P5 PRMT R138, R248, 0x5410, RZ ;  /* 0x00005410f88ad816 */ /* 0x000fe200000000ff */
[----:B------:R-:W-:Y:S02]  /*86f0*/  IMAD.MOV.U32 R153, RZ, RZ, R152 ;  /* 0x000000ffff997224 */ /* 0x000fe400078e0098 */
[----:B------:R-:W-:Y:S01]  /*8700*/  IMAD.MOV.U32 R152, RZ, RZ, R30 ;  /* 0x000000ffff987224 */ /* 0x000fe200078e001e */
[----:B------:R-:W-:Y:S01]  /*8710*/  @!P6 PRMT R133, R247, 0x5410, RZ ;  /* 0x00005410f785e816 */ /* 0x000fe200000000ff */
[----:B------:R-:W-:Y:S01]  /*8720*/  STG.E.U16 [R194.64], R138 ;  /* 0x0000008ac2007986 */ /* 0x000fe2000c101512 */
[C---:B------:R-:W-:Y:S01]  /*8730*/  FMUL.FTZ R30, R165.reuse, R146 ;  /* 0x00000092a51e7220 */ /* 0x040fe20000410000 */
[----:B------:R-:W-:Y:S01]  /*8740*/  ISETP.GE.U32.AND P6, PT, R252, R145, PT ;  /* 0x00000091fc00720c */ /* 0x000fe20003fc6070 */
[C---:B------:R-:W-:Y:S01]  /*8750*/  FMUL.FTZ R59, R165.reuse, R59 ;  /* 0x0000003ba53b7220 */ /* 0x040fe20000410000 */
[----:B------:R4:W-:Y:S01]  /*8760*/  STG.E.U16 [R194.64+0x2], R133 ;  /* 0x00000285c2007986 */ /* 0x0009e2000c101512 */
[C---:B------:R-:W-:Y:S01]  /*8770*/  FMUL.FTZ R62, R165.reuse, R62 ;  /* 0x0000003ea53e7220 */ /* 0x040fe20000410000 */
[----:B------:R-:W-:Y:S01]  /*8780*/  MUFU.EX2 R153, R153 ;  /* 0x0000009900997308 */ /* 0x000fe20000000800 */
[C---:B------:R-:W-:Y:S02]  /*8790*/  FMUL.FTZ R63, R165.reuse, R63 ;  /* 0x0000003fa53f7220 */ /* 0x040fe40000410000 */
[C---:B------:R-:W-:Y:S02]  /*87a0*/  FMUL.FTZ R78, R165.reuse, R78 ;  /* 0x0000004ea54e7220 */ /* 0x040fe40000410000 */
[C---:B------:R-:W-:Y:S02]  /*87b0*/  FMUL.FTZ R79, R165.reuse, R79 ;  /* 0x0000004fa54f7220 */ /* 0x040fe40000410000 */
[C---:B------:R-:W-:Y:S02]  /*87c0*/  FMUL.FTZ R90, R165.reuse, R90 ;  /* 0x0000005aa55a7220 */ /* 0x040fe40000410000 */
[C---:B------:R-:W-:Y:S02]  /*87d0*/  FMUL.FTZ R91, R165.reuse, R91 ;  /* 0x0000005ba55b7220 */ /* 0x040fe40000410000 */
[----:B-----5:R-:W-:Y:S02]  /*87e0*/  FFMA.FTZ R168, R168, R10, R191 ;  /* 0x0000000aa8a87223 */ /* 0x020fe400000100bf */
[----:B------:R-:W-:Y:S02]  /*87f0*/  IMAD.MOV.U32 R10, RZ, RZ, R24 ;  /* 0x000000ffff0a7224 */ /* 0x000fe400078e0018 */
[----:B-1----:R-:W-:Y:S02]  /*8800*/  IMAD.MOV.U32 R156, RZ, RZ, R11 ;  /* 0x000000ffff9c7224 */ /* 0x002fe400078e000b */
[C---:B------:R-:W-:Y:S01]  /*8810*/  FMUL.FTZ R11, R165.reuse, R135 ;  /* 0x00000087a50b7220 */ /* 0x040fe20000410000 */
[----:B------:R-:W-:Y:S01]  /*8820*/  PRMT R135, R136, 0x7632, R135 ;  /* 0x0000763288877816 */ /* 0x000fe20000000087 */
[----:B------:R-:W-:Y:S02]  /*8830*/  IMAD.MOV.U32 R151, RZ, RZ, R10 ;  /* 0x000000ffff977224 */ /* 0x000fe400078e000a */
[----:B------:R-:W-:Y:S01]  /*8840*/  FMUL.FTZ R10, R165, R134 ;  /* 0x00000086a50a7220 */ /* 0x000fe20000410000 */
[----:B--2---:R-:W-:Y:S01]  /*8850*/  F2FP.BF16.PACK_AB R134, R137, R190 ;  /* 0x000000be8986723e */ /* 0x004fe200000010ff */
[----:B------:R-:W-:Y:S01]  /*8860*/  @!P3 HFMA2.BF16_V2 R245, -RZ.H0_H0, RZ.H0_H0, -R135.H0_H0 ;  /* 0x200000fffff5b231 */ /* 0x000fe20000340987 */
[----:B------:R-:W-:Y:S01]  /*8870*/  FMUL.FTZ R24, R166, R140 ;  /* 0x0000008ca6187220 */ /* 0x000fe20000410000 */
[----:B----4-:R-:W-:Y:S01]  /*8880*/  PRMT R133, R136, 0x5410, R135 ;  /* 0x0000541088857816 */ /* 0x010fe20000000087 */
[----:B---3--:R-:W-:Y:S01]  /*8890*/  FFMA.FTZ R166, R166, R150, R190 ;  /* 0x00000096a6a67223 */ /* 0x008fe200000100be */
[----:B------:R-:W-:Y:S01]  /*88a0*/  @!P4 PRMT R136, R246, 0x5410, RZ ;  /* 0x00005410f688c816 */ /* 0x000fe200000000ff */
[----:B------:R-:W-:Y:S01]  /*88b0*/  @!P0 HFMA2.BF16_V2 R244, -RZ.H0_H0, RZ.H0_H0, -R134.H0_H0 ;  /* 0x200000fffff48231 */ /* 0x000fe20000340986 */
[----:B------:R-:W-:Y:S01]  /*88c0*/  @!P3 PRMT R135, R245, 0x5410, RZ ;  /* 0x00005410f587b816 */ /* 0x000fe200000000ff */
[----:B------:R-:W-:Y:S01]  /*88d0*/  IMAD.MOV.U32 R150, RZ, RZ, R31 ;  /* 0x000000ffff967224 */ /* 0x000fe200078e001f */
[----:B------:R-:W-:Y:S01]  /*88e0*/  PRMT R143, R134, 0x7632, R143 ;  /* 0x00007632868f7816 */ /* 0x000fe2000000008f */
[----:B------:R1:W-:Y:S01]  /*88f0*/  STG.E.U16 [R182.64], R136 ;  /* 0x00000088b6007986 */ /* 0x0003e2000c101512 */
[----:B------:R-:W-:Y:S01]  /*8900*/  FMUL.FTZ R31, R165, R147 ;  /* 0x00000093a51f7220 */ /* 0x000fe20000410000 */
[----:B------:R-:W-:Y:S01]  /*8910*/  LOP3.LUT R138, R189, 0xffff, RZ, 0xc0, !PT ;  /* 0x0000ffffbd8a7812 */ /* 0x000fe200078ec0ff */
[----:B------:R-:W-:Y:S01]  /*8920*/  IMAD.WIDE R146, R158, 0x70, R182 ;  /* 0x000000709e927825 */ /* 0x000fe200078e02b6 */
[----:B------:R-:W-:Y:S01]  /*8930*/  PRMT R140, R134, 0x5410, R143 ;  /* 0x00005410868c7816 */ /* 0x000fe2000000008f */
[----:B------:R-:W-:Y:S01]  /*8940*/  STG.E.U16 [R182.64+0x2], R135 ;  /* 0x00000287b6007986 */ /* 0x000fe2000c101512 */
[----:B------:R-:W-:Y:S01]  /*8950*/  @!P0 PRMT R134, R244, 0x5410, RZ ;  /* 0x00005410f4868816 */ /* 0x000fe200000000ff */
[----:B------:R-:W-:Y:S01]  /*8960*/  FADD.FTZ R166, R137, R166 ;  /* 0x000000a689a67221 */ /* 0x000fe20000010000 */
[----:B------:R-:W-:Y:S01]  /*8970*/  SHF.R.U32.HI R138, RZ, 0x8, R138 ;  /* 0x00000008ff8a7819 */ /* 0x000fe2000001168a */
[----:B------:R-:W-:Y:S02]  /*8980*/  FADD.FTZ R168, R149, R168 ;  /* 0x000000a895a87221 */ /* 0x000fe40000010000 */
[----:B------:R2:W-:Y:S01]  /*8990*/  STG.E.U16 [R146.64], R134 ;  /* 0x0000008692007986 */ /* 0x0005e2000c101512 */
[----:B------:R-:W-:Y:S01]  /*89a0*/  LOP3.LUT R141, R138, 0xffff, RZ, 0xc0, !PT ;  /* 0x0000ffff8a8d7812 */ /* 0x000fe200078ec0ff */
[----:B------:R-:W3:Y:S01]  /*89b0*/  MUFU.EX2 R149, R150 ;  /* 0x0000009600957308 */ /* 0x000ee20000000800 */
[C---:B------:R-:W-:Y:S02]  /*89c0*/  FMUL.FTZ R94, R165.reuse, R94 ;  /* 0x0000005ea55e7220 */ /* 0x040fe40000410000 */
[C---:B------:R-:W-:Y:S01]  /*89d0*/  ISETP.GE.U32.AND P5, PT, R252.reuse, R141, PT ;  /* 0x0000008dfc00720c */ /* 0x040fe20003fa6070 */
[C---:B------:R-:W-:Y:S01]  /*89e0*/  FMUL.FTZ R95, R165.reuse, R95 ;  /* 0x0000005fa55f7220 */ /* 0x040fe20000410000 */
[--C-:B------:R-:W-:Y:S01]  /*89f0*/  SHF.R.U32.HI R141, RZ, 0x18, R189.reuse ;  /* 0x00000018ff8d7819 */ /* 0x100fe200000116bd */
[C---:B------:R-:W-:Y:S02]  /*8a00*/  FMUL.FTZ R74, R165.reuse, R74 ;  /* 0x0000004aa54a7220 */ /* 0x040fe40000410000 */
[C---:B------:R-:W-:Y:S01]  /*8a10*/  FMUL.FTZ R75, R165.reuse, R75 ;  /* 0x0000004ba54b7220 */ /* 0x040fe20000410000 */
[----:B------:R-:W-:Y:S01]  /*8a20*/  ISETP.GE.U32.AND P3, PT, R252, R141, PT ;  /* 0x0000008dfc00720c */ /* 0x000fe20003f66070 */
[----:B------:R3:W4:Y:S01]  /*8a30*/  MUFU.EX2 R138, R155 ;  /* 0x0000009b008a7308 */ /* 0x0007220000000800 */
[----:B------:R-:W-:Y:S01]  /*8a40*/  SHF.R.U32.HI R141, RZ, 0x10, R189 ;  /* 0x00000010ff8d7819 */ /* 0x000fe200000116bd */
[----:B------:R-:W-:Y:S02]  /*8a50*/  FMUL.FTZ R106, R165, R106 ;  /* 0x0000006aa56a7220 */ /* 0x000fe40000410000 */
[----:B-1----:R-:W-:Y:S01]  /*8a60*/  IMAD R136, R159, 0x38, R162 ;  /* 0x000000389f887824 */ /* 0x002fe200078e02a2 */
[----:B------:R-:W-:Y:S01]  /*8a70*/  LOP3.LUT R141, R141, 0xff, RZ, 0xc0, !PT ;  /* 0x000000ff8d8d7812 */ /* 0x000fe200078ec0ff */
[----:B------:R-:W-:Y:S01]  /*8a80*/  @!P5 HFMA2.BF16_V2 R250, -RZ.H0_H0, RZ.H0_H0, -R143.H0_H0 ;  /* 0x200000fffffad231 */ /* 0x000fe2000034098f */
[C---:B------:R-:W-:Y:S01]  /*8a90*/  FMUL.FTZ R107, R165.reuse, R107 ;  /* 0x0000006ba56b7220 */ /* 0x040fe20000410000 */
[----:B------:R-:W-:Y:S01]  /*8aa0*/  SHF.R.U32.HI R159, RZ, 0x18, R202 ;  /* 0x00000018ff9f7819 */ /* 0x000fe200000116ca */
[C---:B------:R-:W-:Y:S01]  /*8ab0*/  FMUL.FTZ R110, R165.reuse, R110 ;  /* 0x0000006ea56e7220 */ /* 0x040fe20000410000 */
[----:B------:R-:W-:Y:S01]  /*8ac0*/  IADD3 R136, R136, 0x1, RZ ;  /* 0x0000000188887810 */ /* 0x000fe20007ffe0ff */
[C---:B------:R-:W-:Y:S01]  /*8ad0*/  FMUL.FTZ R111, R165.reuse, R111 ;  /* 0x0000006fa56f7220 */ /* 0x040fe20000410000 */
[----:B------:R-:W-:Y:S01]  /*8ae0*/  @!P5 PRMT R143, R250, 0x5410, RZ ;  /* 0x00005410fa8fd816 */ /* 0x000fe200000000ff */
[C---:B------:R-:W-:Y:S01]  /*8af0*/  FMUL.FTZ R122, R165.reuse, R122 ;  /* 0x0000007aa57a7220 */ /* 0x040fe20000410000 */
[----:B------:R-:W-:Y:S01]  /*8b00*/  LEA R188, P0, R136, R194, 0x1 ;  /* 0x000000c288bc7211 */ /* 0x000fe200078008ff */
[----:B--2---:R-:W1:Y:S01]  /*8b10*/  MUFU.EX2 R147, R179 ;  /* 0x000000b300937308 */ /* 0x004e620000000800 */
[----:B------:R-:W-:Y:S01]  /*8b20*/  LOP3.LUT R134, R196, 0xffff, RZ, 0xc0, !PT ;  /* 0x0000ffffc4867812 */ /* 0x000fe200078ec0ff */
[C---:B------:R-:W-:Y:S01]  /*8b30*/  FMUL.FTZ R123, R165.reuse, R123 ;  /* 0x0000007ba57b7220 */ /* 0x040fe20000410000 */
[----:B------:R-:W-:Y:S01]  /*8b40*/  LEA.HI.X.SX32 R189, R136, R195, 0x1, P0 ;  /* 0x000000c388bd7211 */ /* 0x000fe200000f0eff */
[----:B------:R-:W-:Y:S01]  /*8b50*/  IMAD R136, R158, 0x48, RZ ;  /* 0x000000489e887824 */ /* 0x000fe200078e02ff */
[----:B------:R-:W-:Y:S01]  /*8b60*/  SHF.R.U32.HI R134, RZ, 0x8, R134 ;  /* 0x00000008ff867819 */ /* 0x000fe20000011686 */
[C---:B------:R-:W-:Y:S01]  /*8b70*/  FMUL.FTZ R126, R165.reuse, R126 ;  /* 0x0000007ea57e7220 */ /* 0x040fe20000410000 */
[----:B------:R-:W-:Y:S01]  /*8b80*/  ISETP.GE.U32.AND P5, PT, R252, R139, PT ;  /* 0x0000008bfc00720c */ /* 0x000fe20003fa6070 */
[C---:B------:R-:W-:Y:S01]  /*8b90*/  FMUL.FTZ R127, R165.reuse, R127 ;  /* 0x0000007fa57f7220 */ /* 0x040fe20000410000 */
[----:B------:R-:W-:Y:S01]  /*8ba0*/  LOP3.LUT R137, R134, 0xffff, RZ, 0xc0, !PT ;  /* 0x0000ffff86897812 */ /* 0x000fe200078ec0ff */
[----:B------:R-:W-:Y:S01]  /*8bb0*/  FFMA.FTZ R165, R165, R171, R154 ;  /* 0x000000aba5a57223 */ /* 0x000fe2000001009a */
[----:B------:R2:W5:Y:S01]  /*8bc0*/  MUFU.EX2 R134, R151 ;  /* 0x0000009700867308 */ /* 0x0005620000000800 */
[----:B------:R-:W-:Y:S01]  /*8bd0*/  LEA R190, P0, R136, R194, 0x1 ;  /* 0x000000c288be7211 */ /* 0x000fe200078008ff */
[----:B---3--:R-:W-:Y:S01]  /*8be0*/  FADD.FTZ R155, R149, R166 ;  /* 0x000000a6959b7221 */ /* 0x008fe20000010000 */
[C---:B----4-:R-:W-:Y:S01]  /*8bf0*/  F2FP.BF16.PACK_AB R148, R138.reuse, R154 ;  /* 0x0000009a8a94723e */ /* 0x050fe200000010ff */
[----:B------:R-:W-:Y:S01]  /*8c00*/  FADD.FTZ R165, R138, R165 ;  /* 0x000000a58aa57221 */ /* 0x000fe20000010000 */
[----:B------:R-:W-:Y:S01]  /*8c10*/  LEA.HI.X.SX32 R191, R136, R195, 0x1, P0 ;  /* 0x000000c388bf7211 */ /* 0x000fe200000f0eff */
[----:B------:R-:W-:Y:S01]  /*8c20*/  FADD.FTZ R155, R142, R155 ;  /* 0x0000009b8e9b7221 */ /* 0x000fe20000010000 */
[----:B------:R-:W-:Y:S01]  /*8c30*/  PRMT R145, R148, 0x7632, R145 ;  /* 0x0000763294917816 */ /* 0x000fe20000000091 */
[----:B------:R3:W-:Y:S01]  /*8c40*/  STG.E.U16 [R188.64], R143 ;  /* 0x0000008fbc007986 */ /* 0x0007e2000c101512 */
[----:B------:R-:W-:Y:S01]  /*8c50*/  ISETP.GE.U32.AND P4, PT, R252, R141, PT ;  /* 0x0000008dfc00720c */ /* 0x000fe20003f86070 */
[----:B------:R4:W3:Y:S01]  /*8c60*/  MUFU.EX2 R136, R160 ;  /* 0x000000a000887308 */ /* 0x0008e20000000800 */
[----:B------:R-:W-:Y:S01]  /*8c70*/  SHF.R.U32.HI R135, RZ, 0x10, R196 ;  /* 0x00000010ff877819 */ /* 0x000fe200000116c4 */
[----:B------:R-:W-:Y:S01]  /*8c80*/  @!P3 HFMA2.BF16_V2 R243, -RZ.H0_H0, RZ.H0_H0, -R145.H0_H0 ;  /* 0x200000fffff3b231 */ /* 0x000fe20000340991 */
[----:B-1----:R-:W-:Y:S01]  /*8c90*/  FADD.FTZ R169, R147, R169 ;  /* 0x000000a993a97221 */ /* 0x002fe20000010000 */
[----:B------:R-:W-:Y:S02]  /*8ca0*/  F2FP.BF16.PACK_AB R147, R184, R147 ;  /* 0x00000093b893723e */ /* 0x000fe400000010ff */
[----:B------:R-:W-:Y:S01]  /*8cb0*/  LOP3.LUT R138, R202, 0xffff, RZ, 0xc0, !PT ;  /* 0x0000ffffca8a7812 */ /* 0x000fe200078ec0ff */
[----:B------:R-:W-:Y:S01]  /*8cc0*/  FADD.FTZ R154, R184, R169 ;  /* 0x000000a9b89a7221 */ /* 0x000fe20000010000 */
[----:B------:R-:W-:Y:S01]  /*8cd0*/  ISETP.GE.U32.AND P0, PT, R252, R137, PT ;  /* 0x00000089fc00720c */ /* 0x000fe20003f06070 */
[----:B------:R-:W-:Y:S01]  /*8ce0*/  @!P5 HFMA2.BF16_V2 R242, -RZ.H0_H0, RZ.H0_H0, -R147.H0_H0 ;  /* 0x200000fffff2d231 */ /* 0x000fe20000340993 */
[----:B------:R-:W-:Y:S01]  /*8cf0*/  PRMT R141, R148, 0x5410, R145 ;  /* 0x00005410948d7816 */ /* 0x000fe20000000091 */
[----:B------:R-:W1:Y:S01]  /*8d00*/  MUFU.EX2 R137, R157 ;  /* 0x0000009d00897308 */ /* 0x000e620000000800 */
[----:B------:R-:W-:Y:S01]  /*8d10*/  @!P3 PRMT R145, R243, 0x5410, RZ ;  /* 0x00005410f391b816 */ /* 0x000fe200000000ff */
[----:B------:R-:W-:Y:S01]  /*8d20*/  @!P4 HFMA2.BF16_V2 R249, -RZ.H0_H0, RZ.H0_H0, -R148.H0_H0 ;  /* 0x200000fffff9c231 */ /* 0x000fe20000340994 */
[----:B--2---:R-:W-:Y:S02]  /*8d30*/  LOP3.LUT R151, R202, 0xff, RZ, 0xc0, !PT ;  /* 0x000000ffca977812 */ /* 0x004fe400078ec0ff */
[----:B------:R-:W-:Y:S01]  /*8d40*/  PRMT R144, R147, 0x7632, R144 ;  /* 0x0000763293907816 */ /* 0x000fe20000000090 */
[----:B------:R-:W-:Y:S01]  /*8d50*/  STG.E.U16 [R190.64+0x2], R145 ;  /* 0x00000291be007986 */ /* 0x000fe2000c101512 */
[----:B------:R-:W-:Y:S01]  /*8d60*/  ISETP.GE.U32.AND P3, PT, R252, R151, PT ;  /* 0x00000097fc00720c */ /* 0x000fe20003f66070 */
[----:B------:R-:W-:Y:S01]  /*8d70*/  FADD.FTZ R151, R199, R168 ;  /* 0x000000a8c7977221 */ /* 0x000fe20000010000 */
[----:B------:R-:W-:Y:S01]  /*8d80*/  LOP3.LUT R135, R135, 0xff, RZ, 0xc0, !PT ;  /* 0x000000ff87877812 */ /* 0x000fe200078ec0ff */
[----:B------:R-:W2:Y:S01]  /*8d90*/  MUFU.EX2 R157, R185 ;  /* 0x000000b9009d7308 */ /* 0x000ea20000000800 */
[----:B------:R-:W-:Y:S01]  /*8da0*/  SHF.R.U32.HI R138, RZ, 0x8, R138 ;  /* 0x00000008ff8a7819 */ /* 0x000fe2000001168a */
[----:B------:R-:W-:Y:S01]  /*8db0*/  @!P0 HFMA2.BF16_V2 R241, -RZ.H0_H0, RZ.H0_H0, -R144.H0_H0 ;  /* 0x200000fffff18231 */ /* 0x000fe20000340990 */
[----:B----4-:R-:W-:Y:S01]  /*8dc0*/  IMAD.MOV.U32 R160, RZ, RZ, R156 ;  /* 0x000000ffffa07224 */ /* 0x010fe200078e009c */
[C---:B-----5:R-:W-:Y:S01]  /*8dd0*/  F2FP.BF16.PACK_AB R146, R134.reuse, R199 ;  /* 0x000000c78692723e */ /* 0x060fe200000010ff */
[----:B------:R-:W-:Y:S01]  /*8de0*/  FADD.FTZ R156, R134, R151 ;  /* 0x00000097869c7221 */ /* 0x000fe20000010000 */
[----:B------:R-:W-:Y:S02]  /*8df0*/  PRMT R134, R147, 0x5410, R144 ;  /* 0x0000541093867816 */ /* 0x000fe40000000090 */
[----:B------:R-:W-:Y:S02]  /*8e00*/  @!P5 PRMT R147, R242, 0x5410, RZ ;  /* 0x00005410f293d816 */ /* 0x000fe400000000ff */
[----:B------:R-:W4:Y:S01]  /*8e10*/  MUFU.EX2 R150, R152 ;  /* 0x0000009800967308 */ /* 0x000f220000000800 */
[----:B------:R-:W-:Y:S02]  /*8e20*/  ISETP.GE.U32.AND P5, PT, R252, R135, PT ;  /* 0x00000087fc00720c */ /* 0x000fe40003fa6070 */
[----:B------:R-:W-:Y:S02]  /*8e30*/  LOP3.LUT R139, R138, 0xffff, RZ, 0xc0, !PT ;  /* 0x0000ffff8a8b7812 */ /* 0x000fe400078ec0ff */
[----:B------:R-:W-:Y:S01]  /*8e40*/  F2FP.BF16.PACK_AB R138, R142, R149 ;  /* 0x000000958e8a723e */ /* 0x000fe200000010ff */
[----:B---3--:R-:W-:Y:S01]  /*8e50*/  FADD.FTZ R142, R136, R165 ;  /* 0x000000a5888e7221 */ /* 0x008fe20000010000 */
[----:B------:R-:W-:Y:S02]  /*8e60*/  @!P4 PRMT R148, R249, 0x5410, RZ ;  /* 0x00005410f994c816 */ /* 0x000fe400000000ff */
[C---:B------:R-:W-:Y:S01]  /*8e70*/  ISETP.GE.U32.AND P4, PT, R252.reuse, R139, PT ;  /* 0x0000008bfc00720c */ /* 0x040fe20003f86070 */
[----:B------:R-:W3:Y:S01]  /*8e80*/  MUFU.EX2 R149, R160 ;  /* 0x000000a000957308 */ /* 0x000ee20000000800 */
[----:B------:R-:W-:Y:S01]  /*8e90*/  SHF.R.U32.HI R139, RZ, 0x10, R202 ;  /* 0x00000010ff8b7819 */ /* 0x000fe200000116ca */
[----:B-1----:R-:W-:Y:S01]  /*8ea0*/  FADD.FTZ R142, R137, R142 ;  /* 0x0000008e898e7221 */ /* 0x002fe20000010000 */
[----:B------:R-:W-:Y:S01]  /*8eb0*/  @!P0 PRMT R144, R241, 0x5410, RZ ;  /* 0x00005410f1908816 */ /* 0x000fe200000000ff */
[----:B------:R-:W-:Y:S01]  /*8ec0*/  @!P5 HFMA2.BF16_V2 R240, -RZ.H0_H0, RZ.H0_H0, -R146.H0_H0 ;  /* 0x200000fffff0d231 */ /* 0x000fe20000340992 */
[----:B------:R-:W-:Y:S01]  /*8ed0*/  LOP3.LUT R139, R139, 0xff, RZ, 0xc0, !PT ;  /* 0x000000ff8b8b7812 */ /* 0x000fe200078ec0ff */
[----:B------:R1:W-:Y:S01]  /*8ee0*/  STG.E.U16 [R190.64], R148 ;  /* 0x00000094be007986 */ /* 0x0003e2000c101512 */
[----:B------:R-:W-:Y:S01]  /*8ef0*/  F2FP.BF16.PACK_AB R136, R137, R136 ;  /* 0x000000888988723e */ /* 0x000fe200000010ff */
[----:B--2---:R-:W-:Y:S01]  /*8f00*/  FADD.FTZ R137, R157, R154 ;  /* 0x0000009a9d897221 */ /* 0x004fe20000010000 */
[----:B------:R-:W-:Y:S01]  /*8f10*/  ISETP.GE.U32.AND P0, PT, R252, R139, PT ;  /* 0x0000008bfc00720c */ /* 0x000fe20003f06070 */
[----:B------:R-:W2:Y:S01]  /*8f20*/  MUFU.EX2 R152, R187 ;  /* 0x000000bb00987308 */ /* 0x000ea20000000800 */
[----:B------:R-:W-:Y:S01]  /*8f30*/  PRMT R139, R146, 0x7632, R139 ;  /* 0x00007632928b7816 */ /* 0x000fe2000000008b */
[----:B------:R-:W-:Y:S01]  /*8f40*/  @!P3 HFMA2.BF16_V2 R237, -RZ.H0_H0, RZ.H0_H0, -R138.H0_H0 ;  /* 0x200000ffffedb231 */ /* 0x000fe2000034098a */
[----:B------:R-:W-:Y:S01]  /*8f50*/  F2FP.BF16.PACK_AB R157, R186, R157 ;  /* 0x0000009dba9d723e */ /* 0x000fe200000010ff */
[----:B----4-:R-:W-:Y:S01]  /*8f60*/  FADD.FTZ R184, R150, R155 ;  /* 0x0000009b96b87221 */ /* 0x010fe20000010000 */
[----:B------:R-:W-:Y:S01]  /*8f70*/  PRMT R135, R146, 0x5410, R139 ;  /* 0x0000541092877816 */ /* 0x000fe2000000008b */
[----:B------:R-:W-:Y:S01]  /*8f80*/  @!P6 HFMA2.BF16_V2 R239, -RZ.H0_H0, RZ.H0_H0, -R139.H0_H0 ;  /* 0x200000ffffefe231 */ /* 0x000fe2000034098b */
[----:B------:R-:W-:Y:S01]  /*8f90*/  @!P5 PRMT R146, R240, 0x5410, RZ ;  /* 0x00005410f092d816 */ /* 0x000fe200000000ff */
[--C-:B------:R-:W-:Y:S01]  /*8fa0*/  FADD.FTZ R186, R186, R137.reuse ;  /* 0x00000089baba7221 */ /* 0x100fe20000010000 */
[----:B------:R-:W-:Y:S01]  /*8fb0*/  ISETP.GE.U32.AND P5, PT, R252, R159, PT ;  /* 0x0000009ffc00720c */ /* 0x000fe20003fa6070 */
[----:B------:R-:W-:Y:S01]  /*8fc0*/  IMAD.WIDE.U32 R158, R172, -0x2daee0ad, RZ ;  /* 0xd2511f53ac9e7825 */ /* 0x000fe200078e00ff */
[----:B------:R-:W4:Y:S01]  /*8fd0*/  MUFU.EX2 R151, R201 ;  /* 0x000000c900977308 */ /* 0x000f220000000800 */
[----:B------:R-:W-:Y:S01]  /*8fe0*/  @!P6 PRMT R139, R239, 0x5410, RZ ;  /* 0x00005410ef8be816 */ /* 0x000fe200000000ff */
[----:B------:R-:W-:Y:S01]  /*8ff0*/  @!P0 HFMA2.BF16_V2 R232, -RZ.H0_H0, RZ.H0_H0, -R136.H0_H0 ;  /* 0x200000ffffe88231 */ /* 0x000fe20000340988 */
[C---:B---3--:R-:W-:Y:S01]  /*9000*/  F2FP.BF16.PACK_AB R150, R149.reuse, R150 ;  /* 0x000000969596723e */ /* 0x048fe200000010ff */
[----:B------:R-:W-:Y:S01]  /*9010*/  FADD.FTZ R184, R149, R184 ;  /* 0x000000b895b87221 */ /* 0x000fe20000010000 */
[----:B------:R-:W-:Y:S01]  /*9020*/  LOP3.LUT R154, R159, UR23, R178, 0x96, !PT ;  /* 0x000000179f9a7c12 */ /* 0x000fe2000f8e96b2 */
[----:B------:R-:W-:Y:S01]  /*9030*/  STG.E.U16 [R194.64+0x10], R147 ;  /* 0x00001093c2007986 */ /* 0x000fe2000c101512 */
[----:B------:R-:W-:Y:S01]  /*9040*/  PRMT R137, R138, 0x7632, R137 ;  /* 0x000076328a897816 */ /* 0x000fe20000000089 */
[----:B------:R-:W-:Y:S01]  /*9050*/  FADD.FTZ R185, R153, R156 ;  /* 0x0000009c99b97221 */ /* 0x000fe20000010000 */
[----:B------:R-:W-:Y:S01]  /*9060*/  LOP3.LUT R149, R154, 0xff, RZ, 0xc0, !PT ;  /* 0x000000ff9a957812 */ /* 0x000fe200078ec0ff */
[----:B------:R-:W3:Y:S01]  /*9070*/  MUFU.EX2 R160, R181 ;  /* 0x000000b500a07308 */ /* 0x000ee20000000800 */
[----:B------:R-:W-:Y:S01]  /*9080*/  PRMT R155, R136, 0x7632, R155 ;  /* 0x00007632889b7816 */ /* 0x000fe2000000009b */
[----:B------:R-:W-:Y:S01]  /*9090*/  @!P4 HFMA2.BF16_V2 R236, -RZ.H0_H0, RZ.H0_H0, -R137.H0_H0 ;  /* 0x200000ffffecc231 */ /* 0x000fe20000340989 */
[----:B------:R-:W-:Y:S01]  /*90a0*/  ISETP.GE.U32.AND P6, PT, R252, R149, PT ;  /* 0x00000095fc00720c */ /* 0x000fe20003fc6070 */
[----:B------:R5:W-:Y:S01]  /*90b0*/  STG.E.U16 [R194.64+0x12], R144 ;  /* 0x00001290c2007986 */ /* 0x000be2000c101512 */
[----:B------:R-:W-:Y:S01]  /*90c0*/  LOP3.LUT R149, R154, 0xffff, RZ, 0xc0, !PT ;  /* 0x0000ffff9a957812 */ /* 0x000fe200078ec0ff */
[----:B------:R-:W-:Y:S01]  /*90d0*/  @!P5 HFMA2.BF16_V2 R231, -RZ.H0_H0, RZ.H0_H0, -R155.H0_H0 ;  /* 0x200000ffffe7d231 */ /* 0x000fe2000034099b */
[----:B------:R-:W-:Y:S01]  /*90e0*/  PRMT R143, R136, 0x5410, R155 ;  /* 0x00005410888f7816 */ /* 0x000fe2000000009b */
[----:B------:R-:W-:Y:S01]  /*90f0*/  STG.E.U16 [R182.64+0x10], R146 ;  /* 0x00001092b6007986 */ /* 0x000fe2000c101512 */
[----:B------:R-:W-:Y:S01]  /*9100*/  SHF.R.U32.HI R149, RZ, 0x8, R149 ;  /* 0x00000008ff957819 */ /* 0x000fe20000011695 */
[----:B--2---:R-:W-:Y:S01]  /*9110*/  FADD.FTZ R185, R152, R185 ;  /* 0x000000b998b97221 */ /* 0x004fe20000010000 */
[----:B------:R-:W-:Y:S01]  /*9120*/  @!P0 PRMT R136, R232, 0x5410, RZ ;  /* 0x00005410e8888816 */ /* 0x000fe200000000ff */
[----:B------:R2:W-:Y:S01]  /*9130*/  STG.E.U16 [R182.64+0x12], R139 ;  /* 0x0000128bb6007986 */ /* 0x0005e2000c101512 */
[----:B------:R-:W-:Y:S01]  /*9140*/  LOP3.LUT R149, R149, 0xffff, RZ, 0xc0, !PT ;  /* 0x0000ffff95957812 */ /* 0x000fe200078ec0ff */
[----:B----4-:R-:W-:Y:S01]  /*9150*/  FADD.FTZ R187, R151, R142 ;  /* 0x0000008e97bb7221 */ /* 0x010fe20000010000 */
[----:B------:R-:W-:Y:S01]  /*9160*/  PRMT R142, R138, 0x5410, R137 ;  /* 0x000054108a8e7816 */ /* 0x000fe20000000089 */
[----:B------:R-:W-:Y:S01]  /*9170*/  @!P6 HFMA2.BF16_V2 R235, -RZ.H0_H0, RZ.H0_H0, -R157.H0_H0 ;  /* 0x200000ffffebe231 */ /* 0x000fe2000034099d */
[----:B------:R-:W-:Y:S01]  /*9180*/  @!P3 PRMT R138, R237, 0x5410, RZ ;  /* 0x00005410ed8ab816 */ /* 0x000fe200000000ff */
[----:B------:R-:W-:Y:S01]  /*9190*/  MUFU.EX2 R199, R175 ;  /* 0x000000af00c77308 */ /* 0x000fe20000000800 */
[----:B------:R-:W-:Y:S02]  /*91a0*/  ISETP.GE.U32.AND P3, PT, R252, R149, PT ;  /* 0x00000095fc00720c */ /* 0x000fe40003f66070 */
[--C-:B------:R-:W-:Y:S01]  /*91b0*/  SHF.R.U32.HI R149, RZ, 0x18, R154.reuse ;  /* 0x00000018ff957819 */ /* 0x100fe2000001169a */
[----:B------:R-:W-:Y:S01]  /*91c0*/  STG.E.U16 [R188.64+0xe], R138 ;  /* 0x00000e8abc007986 */ /* 0x000fe2000c101512 */
[----:B------:R-:W-:Y:S01]  /*91d0*/  @!P4 PRMT R137, R236, 0x5410, RZ ;  /* 0x00005410ec89c816 */ /* 0x000fe200000000ff */
[----:B---3--:R-:W-:Y:S01]  /*91e0*/  FADD.FTZ R187, R160, R187 ;  /* 0x000000bba0bb7221 */ /* 0x008fe20000010000 */
[----:B------:R-:W-:Y:S02]  /*91f0*/  ISETP.GE.U32.AND P4, PT, R252, R149, PT ;  /* 0x00000095fc00720c */ /* 0x000fe40003f86070 */
[--C-:B------:R-:W-:Y:S01]  /*9200*/  SHF.R.U32.HI R149, RZ, 0x10, R154.reuse ;  /* 0x00000010ff957819 */ /* 0x100fe2000001169a */
[----:B------:R3:W-:Y:S01]  /*9210*/  STG.E.U16 [R188.64+0x10], R137 ;  /* 0x00001089bc007986 */ /* 0x0007e2000c101512 */
[----:B------:R-:W-:Y:S01]  /*9220*/  F2FP.BF16.PACK_AB R151, R160, R151 ;  /* 0x00000097a097723e */ /* 0x000fe200000010ff */
[----:B------:R-:W-:Y:S01]  /*9230*/  IMAD.WIDE.U32 R160, R173, -0x2daee0ad, RZ ;  /* 0xd2511f53ada07825 */ /* 0x000fe200078e00ff */
[----:B------:R-:W-:Y:S01]  /*9240*/  LOP3.LUT R149, R149, 0xff, RZ, 0xc0, !PT ;  /* 0x000000ff95957812 */ /* 0x000fe200078ec0ff */
[----:B------:R4:W-:Y:S01]  /*9250*/  STG.E.U16 [R190.64+0x10], R136 ;  /* 0x00001088be007986 */ /* 0x0009e2000c101512 */
[----:B------:R-:W-:Y:S02]  /*9260*/  PRMT R154, R157, 0x7632, R154 ;  /* 0x000076329d9a7816 */ /* 0x000fe4000000009a */
[----:B------:R-:W-:Y:S02]  /*9270*/  ISETP.GE.U32.AND P0, PT, R252, R149, PT ;  /* 0x00000095fc00720c */ /* 0x000fe40003f06070 */
[----:B------:R-:W-:Y:S01]  /*9280*/  LOP3.LUT R149, R161, UR23, R180, 0x96, !PT ;  /* 0x00000017a1957c12 */ /* 0x000fe2000f8e96b4 */
[----:B------:R-:W-:Y:S01]  /*9290*/  @!P3 HFMA2.BF16_V2 R234, -RZ.H0_H0, RZ.H0_H0, -R154.H0_H0 ;  /* 0x200000ffffeab231 */ /* 0x000fe2000034099a */
[----:B------:R-:W-:Y:S02]  /*92a0*/  F2FP.BF16.PACK_AB R153, R152, R153 ;  /* 0x000000999899723e */ /* 0x000fe400000010ff */
[----:B-1----:R-:W-:Y:S02]  /*92b0*/  LOP3.LUT R148, R149, 0xffff, RZ, 0xc0, !PT ;  /* 0x0000ffff95947812 */ /* 0x002fe400078ec0ff */
[----:B------:R-:W-:Y:S02]  /*92c0*/  PRMT R168, R157, 0x5410, R154 ;  /* 0x000054109da87816 */ /* 0x000fe4000000009a */
[----:B------:R-:W-:Y:S02]  /*92d0*/  SHF.R.U32.HI R148, RZ, 0x8, R148 ;  /* 0x00000008ff947819 */ /* 0x000fe40000011694 */
[----:B------:R-:W-:Y:S01]  /*92e0*/  @!P6 PRMT R157, R235, 0x5410, RZ ;  /* 0x00005410eb9de816 */ /* 0x000fe200000000ff */
[----:B------:R-:W-:Y:S01]  /*92f0*/  @!P0 HFMA2.BF16_V2 R233, -RZ.H0_H0, RZ.H0_H0, -R153.H0_H0 ;  /* 0x200000ffffe98231 */ /* 0x000fe20000340999 */
[----:B------:R-:W-:Y:S02]  /*9300*/  LOP3.LUT R145, R148, 0xffff, RZ, 0xc0, !PT ;  /* 0x0000ffff94917812 */ /* 0x000fe400078ec0ff */
[----:B------:R-:W-:Y:S02]  /*9310*/  @!P3 PRMT R154, R234, 0x5410, RZ ;  /* 0x00005410ea9ab816 */ /* 0x000fe400000000ff */
[C---:B------:R-:W-:Y:S02]  /*9320*/  ISETP.GE.U32.AND P6, PT, R252.reuse, R145, PT ;  /* 0x00000091fc00720c */ /* 0x040fe40003fc6070 */
[--C-:B------:R-:W-:Y:S02]  /*9330*/  SHF.R.U32.HI R145, RZ, 0x18, R149.reuse ;  /* 0x00000018ff917819 */ /* 0x100fe40000011695 */
[----:B------:R-:W-:Y:S02]  /*9340*/  PRMT R152, R153, 0x7632, R152 ;  /* 0x0000763299987816 */ /* 0x000fe40000000098 */
[----:B------:R-:W-:Y:S02]  /*9350*/  ISETP.GE.U32.AND P3, PT, R252, R145, PT ;  /* 0x00000091fc00720c */ /* 0x000fe40003f66070 */
[----:B------:R-:W-:Y:S01]  /*9360*/  LOP3.LUT R163, R149, 0xff, RZ, 0xc0, !PT ;  /* 0x000000ff95a37812 */ /* 0x000fe200078ec0ff */
[----:B------:R-:W-:Y:S01]  /*9370*/  @!P4 HFMA2.BF16_V2 R230, -RZ.H0_H0, RZ.H0_H0, -R152.H0_H0 ;  /* 0x200000ffffe6c231 */ /* 0x000fe20000340998 */
[----:B------:R-:W-:Y:S02]  /*9380*/  LOP3.LUT R145, R158, 0xff, RZ, 0xc0, !PT ;  /* 0x000000ff9e917812 */ /* 0x000fe400078ec0ff */
[----:B------:R-:W-:Y:S02]  /*9390*/  @!P5 PRMT R155, R231, 0x5410, RZ ;  /* 0x00005410e79bd816 */ /* 0x000fe400000000ff */
[C---:B------:R-:W-:Y:S02]  /*93a0*/  ISETP.GE.U32.AND P5, PT, R252.reuse, R163, PT ;  /* 0x000000a3fc00720c */ /* 0x040fe40003fa6070 */
[----:B------:R-:W-:Y:S01]  /*93b0*/  PRMT R169, R153, 0x5410, R152 ;  /* 0x0000541099a97816 */ /* 0x000fe20000000098 */
[----:B------:R-:W-:Y:S01]  /*93c0*/  STG.E.U16 [R190.64+0x12], R155 ;  /* 0x0000129bbe007986 */ /* 0x000fe2000c101512 */
[----:B------:R-:W-:Y:S02]  /*93d0*/  @!P0 PRMT R153, R233, 0x5410, RZ ;  /* 0x00005410e9998816 */ /* 0x000fe400000000ff */
[----:B------:R-:W-:Y:S01]  /*93e0*/  ISETP.GE.U32.AND P0, PT, R252, R145, PT ;  /* 0x00000091fc00720c */ /* 0x000fe20003f06070 */
[----:B------:R-:W-:Y:S01]  /*93f0*/  STG.E.U16 [R194.64+0x20], R157 ;  /* 0x0000209dc2007986 */ /* 0x000fe2000c101512 */
[--C-:B------:R-:W-:Y:S02]  /*9400*/  SHF.R.U32.HI R145, RZ, 0x10, R149.reuse ;  /* 0x00000010ff917819 */ /* 0x100fe40000011695 */
[----:B-----5:R-:W-:Y:S01]  /*9410*/  LOP3.LUT R144, R158, 0xffff, RZ, 0xc0, !PT ;  /* 0x0000ffff9e907812 */ /* 0x020fe200078ec0ff */
[----:B------:R-:W-:Y:S01]  /*9420*/  STG.E.U16 [R194.64+0x22], R154 ;  /* 0x0000229ac2007986 */ /* 0x000fe2000c101512 */
[----:B------:R-:W-:Y:S01]  /*9430*/  LOP3.LUT R145, R145, 0xff, RZ, 0xc0, !PT ;  /* 0x000000ff91917812 */ /* 0x000fe200078ec0ff */
[----:B------:R-:W-:Y:S01]  /*9440*/  @!P5 HFMA2.BF16_V2 R229, -RZ.H0_H0, RZ.H0_H0, -R150.H0_H0 ;  /* 0x200000ffffe5d231 */ /* 0x000fe20000340996 */
[----:B------:R-:W-:Y:S01]  /*9450*/  @!P4 PRMT R152, R230, 0x5410, RZ ;  /* 0x00005410e698c816 */ /* 0x000fe200000000ff */
[----:B------:R1:W-:Y:S01]  /*9460*/  STG.E.U16 [R182.64+0x20], R153 ;  /* 0x00002099b6007986 */ /* 0x0003e2000c101512 */
[----:B------:R-:W-:Y:S02]  /*9470*/  ISETP.GE.U32.AND P4, PT, R252, R145, PT ;  /* 0x00000091fc00720c */ /* 0x000fe40003f86070 */
[----:B------:R-:W-:Y:S01]  /*9480*/  SHF.R.U32.HI R144, RZ, 0x8, R144 ;  /* 0x00000008ff907819 */ /* 0x000fe20000011690 */
[----:B------:R5:W-:Y:S01]  /*9490*/  STG.E.U16 [R182.64+0x22], R152 ;  /* 0x00002298b6007986 */ /* 0x000be2000c101512 */
[----:B------:R-:W-:Y:S02]  /*94a0*/  PRMT R149, R150, 0x7632, R149 ;  /* 0x0000763296957816 */ /* 0x000fe40000000095 */
[----:B--2---:R-:W-:Y:S02]  /*94b0*/  LOP3.LUT R139, R144, 0xffff, RZ, 0xc0, !PT ;  /* 0x0000ffff908b7812 */ /* 0x004fe400078ec0ff */
[----:B---3--:R-:W-:Y:S01]  /*94c0*/  LOP3.LUT R137, R198, 0xffff, RZ, 0xc0, !PT ;  /* 0x0000ffffc6897812 */ /* 0x008fe200078ec0ff */
[----:B------:R-:W-:Y:S01]  /*94d0*/  @!P6 HFMA2.BF16_V2 R227, -RZ.H0_H0, RZ.H0_H0, -R149.H0_H0 ;  /* 0x200000ffffe3e231 */ /* 0x000fe20000340995 */
[----:B------:R-:W-:Y:S02]  /*94e0*/  SHF.R.U32.HI R138, RZ, 0x10, R158 ;  /* 0x00000010ff8a7819 */ /* 0x000fe4000001169e */
[----:B------:R-:W-:Y:S01]  /*94f0*/  PRMT R172, R150, 0x5410, R149 ;  /* 0x0000541096ac7816 */ /* 0x000fe20000000095 */
[----:B------:R-:W-:Y:S01]  /*9500*/  @!P4 HFMA2.BF16_V2 R223, -RZ.H0_H0, RZ.H0_H0, -R151.H0_H0 ;  /* 0x200000ffffdfc231 */ /* 0x000fe20000340997 */
[----:B------:R-:W-:Y:S02]  /*9510*/  @!P5 PRMT R150, R229, 0x5410, RZ ;  /* 0x00005410e596d816 */ /* 0x000fe400000000ff */
[----:B------:R-:W-:Y:S02]  /*9520*/  ISETP.GE.U32.AND P5, PT, R252, R139, PT ;  /* 0x0000008bfc00720c */ /* 0x000fe40003fa6070 */
[----:B------:R-:W-:Y:S01]  /*9530*/  LOP3.LUT R139, R138, 0xff, RZ, 0xc0, !PT ;  /* 0x000000ff8a8b7812 */ /* 0x000fe200078ec0ff */
[----:B------:R-:W-:Y:S01]  /*9540*/  STG.E.U16 [R188.64+0x1e], R150 ;  /* 0x00001e96bc007986 */ /* 0x000fe2000c101512 */
[----:B------:R-:W-:Y:S02]  /*9550*/  LOP3.LUT R138, R198, 0xff, RZ, 0xc0, !PT ;  /* 0x000000ffc68a7812 */ /* 0x000fe400078ec0ff */
[----:B------:R-:W-:Y:S02]  /*9560*/  SHF.R.U32.HI R137, RZ, 0x8, R137 ;  /* 0x00000008ff897819 */ /* 0x000fe40000011689 */
[----:B------:R-:W-:Y:S02]  /*9570*/  @!P6 PRMT R149, R227, 0x5410, RZ ;  /* 0x00005410e395e816 */ /* 0x000fe400000000ff */
[C---:B------:R-:W-:Y:S02]  /*9580*/  PRMT R148, R151.reuse, 0x7632, R148 ;  /* 0x0000763297947816 */ /* 0x040fe40000000094 */
[----:B------:R-:W-:Y:S01]  /*9590*/  ISETP.GE.U32.AND P6, PT, R252, R139, PT ;  /* 0x0000008bfc00720c */ /* 0x000fe20003fc6070 */
[----:B------:R-:W-:Y:S01]  /*95a0*/  STG.E.U16 [R188.64+0x20], R149 ;  /* 0x00002095bc007986 */ /* 0x000fe2000c101512 */
[----:B------:R-:W-:Y:S01]  /*95b0*/  SHF.R.U32.HI R139, RZ, 0x18, R158 ;  /* 0x00000018ff8b7819 */ /* 0x000fe2000001169e */
[----:B------:R-:W-:Y:S01]  /*95c0*/  @!P3 HFMA2.BF16_V2 R219, -RZ.H0_H0, RZ.H0_H0, -R148.H0_H0 ;  /* 0x200000ffffdbb231 */ /* 0x000fe20000340994 */
[----:B------:R-:W-:Y:S02]  /*95d0*/  PRMT R137, R138, 0x5410, R137 ;  /* 0x000054108a897816 */ /* 0x000fe40000000089 */
[----:B------:R-:W-:Y:S02]  /*95e0*/  LOP3.LUT R138, R196, 0xffff, RZ, 0xc0, !PT ;  /* 0x0000ffffc48a7812 */ /* 0x000fe400078ec0ff */
[----:B----4-:R-:W-:Y:S02]  /*95f0*/  SHF.R.U32.HI R136, RZ, 0x10, R198 ;  /* 0x00000010ff887819 */ /* 0x010fe400000116c6 */
[----:B------:R-:W-:Y:S02]  /*9600*/  PRMT R173, R151, 0x5410, R148 ;  /* 0x0000541097ad7816 */ /* 0x000fe40000000094 */
[----:B------:R-:W-:Y:S02]  /*9610*/  @!P4 PRMT R151, R223, 0x5410, RZ ;  /* 0x00005410df97c816 */ /* 0x000fe400000000ff */
[----:B------:R-:W-:Y:S02]  /*9620*/  ISETP.GE.U32.AND P4, PT, R252, R139, PT ;  /* 0x0000008bfc00720c */ /* 0x000fe40003f86070 */
[----:B------:R-:W-:Y:S01]  /*9630*/  LOP3.LUT R139, R196, 0xff, RZ, 0xc0, !PT ;  /* 0x000000ffc48b7812 */ /* 0x000fe200078ec0ff */
[----:B------:R-:W-:Y:S01]  /*9640*/  STG.E.U16 [R190.64+0x20], R151 ;  /* 0x00002097be007986 */ /* 0x000fe2000c101512 */
[----:B------:R-:W-:Y:S02]  /*9650*/  SHF.R.U32.HI R138, RZ, 0x8, R138 ;  /* 0x00000008ff8a7819 */ /* 0x000fe4000001168a */
[----:B------:R-:W-:Y:S02]  /*9660*/  SHF.R.U32.HI R145, RZ, 0x18, R198 ;  /* 0x00000018ff917819 */ /* 0x000fe400000116c6 */
[----:B------:R-:W-:Y:S01]  /*9670*/  LOP3.LUT R136, R136, 0xff, RZ, 0xc0, !PT ;  /* 0x000000ff88887812 */ /* 0x000fe200078ec0ff */
[----:B------:R-:W-:Y:S01]  /*9680*/  MUFU.EX2 R198, R174 ;  /* 0x000000ae00c67308 */ /* 0x000fe20000000800 */
[----:B------:R-:W-:Y:S02]  /*9690*/  LOP3.LUT R144, R202, 0xffff, RZ, 0xc0, !PT ;  /* 0x0000ffffca907812 */ /* 0x000fe400078ec0ff */
[----:B------:R-:W-:Y:S02]  /*96a0*/  PRMT R201, R252, 0x7054, R252 ;  /* 0x00007054fcc97816 */ /* 0x000fe400000000fc */
[----:B------:R-:W-:Y:S02]  /*96b0*/  PRMT R138, R139, 0x5410, R138 ;  /* 0x000054108b8a7816 */ /* 0x000fe4000000008a */
[----:B------:R-:W-:Y:S01]  /*96c0*/  LOP3.LUT R139, R203, UR24, R200, 0x96, !PT ;  /* 0x00000018cb8b7c12 */ /* 0x000fe2000f8e96c8 */
[--C-:B------:R-:W-:Y:S01]  /*96d0*/  HSET2.LE.AND R137, R137, R201.reuse, PT ;  /* 0x000000c989897233 */ /* 0x100fe20003803000 */
[----:B------:R-:W-:Y:S02]  /*96e0*/  PRMT R136, R136, 0x5410, R145 ;  /* 0x0000541088887816 */ /* 0x000fe40000000091 */
[----:B------:R-:W-:Y:S02]  /*96f0*/  LOP3.LUT R145, R202, 0xff, RZ, 0xc0, !PT ;  /* 0x000000ffca917812 */ /* 0x000fe400078ec0ff */
[----:B------:R-:W-:Y:S01]  /*9700*/  SHF.R.U32.HI R144, RZ, 0x8, R144 ;  /* 0x00000008ff907819 */ /* 0x000fe20000011690 */
[--C-:B------:R-:W-:Y:S01]  /*9710*/  HSET2.LE.AND R136, R136, R201.reuse, PT ;  /* 0x000000c988887233 */ /* 0x100fe20003803000 */
[----:B------:R-:W-:Y:S01]  /*9720*/  LOP3.LUT R132, R137, R132, RZ, 0xc0, !PT ;  /* 0x0000008489847212 */ /* 0x000fe200078ec0ff */
[--C-:B------:R-:W-:Y:S01]  /*9730*/  HSET2.LE.AND R137, R138, R201.reuse, PT ;  /* 0x000000c98a897233 */ /* 0x100fe20003803000 */
[----:B------:R-:W-:Y:S02]  /*9740*/  PRMT R145, R145, 0x5410, R144 ;  /* 0x0000541091917816 */ /* 0x000fe40000000090 */
[--C-:B------:R-:W-:Y:S02]  /*9750*/  SHF.R.U32.HI R144, RZ, 0x10, R139.reuse ;  /* 0x00000010ff907819 */ /* 0x100fe4000001168b */
[C---:B------:R-:W-:Y:S01]  /*9760*/  LOP3.LUT R162, R139.reuse, 0xffff, RZ, 0xc0, !PT ;  /* 0x0000ffff8ba27812 */ /* 0x040fe200078ec0ff */
[--C-:B------:R-:W-:Y:S01]  /*9770*/  HSET2.LE.AND R145, R145, R201.reuse, PT ;  /* 0x000000c991917233 */ /* 0x100fe20003803000 */
[----:B------:R-:W-:Y:S02]  /*9780*/  LOP3.LUT R147, R139, 0xff, RZ, 0xc0, !PT ;  /* 0x000000ff8b937812 */ /* 0x000fe400078ec0ff */
[----:B------:R-:W-:Y:S02]  /*9790*/  SHF.R.U32.HI R139, RZ, 0x18, R139 ;  /* 0x00000018ff8b7819 */ /* 0x000fe4000001168b */
[----:B------:R-:W-:Y:S02]  /*97a0*/  LOP3.LUT R144, R144, 0xff, RZ, 0xc0, !PT ;  /* 0x000000ff90907812 */ /* 0x000fe400078ec0ff */
[----:B------:R-:W-:Y:S02]  /*97b0*/  LOP3.LUT R133, R136, R133, RZ, 0xc0, !PT ;  /* 0x0000008588857212 */ /* 0x000fe400078ec0ff */
[----:B------:R-:W-:Y:S02]  /*97c0*/  PRMT R144, R144, 0x5410, R139 ;  /* 0x0000541090907816 */ /* 0x000fe4000000008b */
[----:B------:R-:W-:Y:S02]  /*97d0*/  LOP3.LUT R134, R137, R134, RZ, 0xc0, !PT ;  /* 0x0000008689867212 */ /* 0x000fe400078ec0ff */
[----:B------:R-:W2:Y:S01]  /*97e0*/  LDSM.16.MT88.4 R136, [R212+0xa000] ;  /* 0x00a00000d488783b */ /* 0x000ea20000004200 */
[----:B------:R-:W-:Y:S01]  /*97f0*/  SHF.R.U32.HI R146, RZ, 0x10, R196 ;  /* 0x00000010ff927819 */ /* 0x000fe200000116c4 */
[--C-:B------:R-:W-:Y:S01]  /*9800*/  HSET2.LE.AND R144, R144, R201.reuse, PT ;  /* 0x000000c990907233 */ /* 0x100fe20003803000 */
[----:B------:R-:W-:Y:S02]  /*9810*/  SHF.R.U32.HI R162, RZ, 0x8, R162 ;  /* 0x00000008ffa27819 */ /* 0x000fe400000116a2 */
[----:B------:R-:W-:Y:S02]  /*9820*/  SHF.R.U32.HI R197, RZ, 0x18, R196 ;  /* 0x00000018ffc57819 */ /* 0x000fe400000116c4 */
[----:B------:R-:W-:Y:S01]  /*9830*/  LOP3.LUT R146, R146, 0xff, RZ, 0xc0, !PT ;  /* 0x000000ff92927812 */ /* 0x000fe200078ec0ff */
[----:B------:R-:W-:Y:S01]  /*9840*/  MUFU.EX2 R196, R177 ;  /* 0x000000b100c47308 */ /* 0x000fe20000000800 */
[----:B------:R-:W-:Y:S02]  /*9850*/  PRMT R147, R147, 0x5410, R162 ;  /* 0x0000541093937816 */ /* 0x000fe400000000a2 */
[----:B------:R-:W-:Y:S02]  /*9860*/  PRMT R146, R146, 0x5410, R197 ;  /* 0x0000541092927816 */ /* 0x000fe400000000c5 */
[--C-:B------:R-:W-:Y:S01]  /*9870*/  SHF.R.U32.HI R163, RZ, 0x10, R202.reuse ;  /* 0x00000010ffa37819 */ /* 0x100fe200000116ca */
[--C-:B------:R-:W-:Y:S01]  /*9880*/  HSET2.LE.AND R147, R147, R201.reuse, PT ;  /* 0x000000c993937233 */ /* 0x100fe20003803000 */
[----:B------:R-:W-:Y:S01]  /*9890*/  SHF.R.U32.HI R156, RZ, 0x18, R202 ;  /* 0x00000018ff9c7819 */ /* 0x000fe200000116ca */
[--C-:B------:R-:W-:Y:S01]  /*98a0*/  HSET2.LE.AND R146, R146, R201.reuse, PT ;  /* 0x000000c992927233 */ /* 0x100fe20003803000 */
[----:B------:R-:W-:Y:S01]  /*98b0*/  LOP3.LUT R163, R163, 0xff, RZ, 0xc0, !PT ;  /* 0x000000ffa3a37812 */ /* 0x000fe200078ec0ff */
[----:B------:R-:W3:Y:S01]  /*98c0*/  MUFU.EX2 R197, R176 ;  /* 0x000000b000c57308 */ /* 0x000ee20000000800 */
[----:B------:R-:W-:Y:S02]  /*98d0*/  LOP3.LUT R140, R147, R140, RZ, 0xc0, !PT ;  /* 0x0000008c938c7212 */ /* 0x000fe400078ec0ff */
[----:B------:R-:W-:Y:S02]  /*98e0*/  LOP3.LUT R135, R146, R135, RZ, 0xc0, !PT ;  /* 0x0000008792877212 */ /* 0x000fe400078ec0ff */
[----:B------:R-:W-:Y:S02]  /*98f0*/  LOP3.LUT R141, R144, R141, RZ, 0xc0, !PT ;  /* 0x0000008d908d7212 */ /* 0x000fe400078ec0ff */
[----:B------:R-:W-:Y:S02]  /*9900*/  LOP3.LUT R142, R145, R142, RZ, 0xc0, !PT ;  /* 0x0000008e918e7212 */ /* 0x000fe400078ec0ff */
[----:B------:R-:W-:Y:S01]  /*9910*/  PRMT R156, R163, 0x5410, R156 ;  /* 0x00005410a39c7816 */ /* 0x000fe2000000009c */
[----:B------:R-:W4:Y:S01]  /*9920*/  LDSM.16.MT88.4 R144, [R210+0xa000] ;  /* 0x00a00000d290783b */ /* 0x000f220000004200 */
[----:B------:R-:W-:Y:S02]  /*9930*/  @!P3 PRMT R148, R219, 0x5410, RZ ;  /* 0x00005410db94b816 */ /* 0x000fe400000000ff */
[----:B------:R-:W-:Y:S01]  /*9940*/  SHF.R.U32.HI R162, RZ, 0x10, R160 ;  /* 0x00000010ffa27819 */ /* 0x000fe200000116a0 */
[----:B------:R-:W-:Y:S01]  /*9950*/  HSET2.LE.AND R156, R156, R201, PT ;  /* 0x000000c99c9c7233 */ /* 0x000fe20003803000 */
[----:B------:R-:W-:Y:S02]  /*9960*/  LOP3.LUT R180, R161, UR23, R180, 0x96, !PT ;  /* 0x00000017a1b47c12 */ /* 0x000fe4000f8e96b4 */
[----:B-1----:R-:W-:Y:S01]  /*9970*/  LOP3.LUT R153, R162, 0xff, RZ, 0xc0, !PT ;  /* 0x000000ffa2997812 */ /* 0x002fe200078ec0ff */
[----:B------:R-:W-:Y:S01]  /*9980*/  STG.E.U16 [R190.64+0x22], R148 ;  /* 0x00002294be007986 */ /* 0x000fe2000c101512 */
[----:B-----5:R-:W-:Y:S02]  /*9990*/  LOP3.LUT R152, R180, 0xff, RZ, 0xc0, !PT ;  /* 0x000000ffb4987812 */ /* 0x020fe400078ec0ff */
[----:B------:R-:W-:Y:S01]  /*99a0*/  LOP3.LUT R143, R156, R143, RZ, 0xc0, !PT ;  /* 0x0000008f9c8f7212 */ /* 0x000fe200078ec0ff */
[-C--:B--2---:R-:W-:Y:S01]  /*99b0*/  HMMA.16816.F32.BF16 R4, R132, R136.reuse, R4 ;  /* 0x000000888404723c */ /* 0x084fe20000041804 */
[----:B------:R-:W-:Y:S01]  /*99c0*/  F2FP.BF16.PACK_AB R181, R192, R193 ;  /* 0x000000c1c0b5723e */ /* 0x000fe200000010ff */
[----:B------:R-:W-:Y:S01]  /*99d0*/  FADD.FTZ R193, R193, R186 ;  /* 0x000000bac1c17221 */ /* 0x000fe20000010000 */
[----:B------:R-:W-:Y:S02]  /*99e0*/  LOP3.LUT R163, R160, 0xff, RZ, 0xc0, !PT ;  /* 0x000000ffa0a37812 */ /* 0x000fe400078ec0ff */
[C---:B------:R-:W-:Y:S01]  /*99f0*/  PRMT R166, R181.reuse, 0x7632, R166 ;  /* 0x00007632b5a67816 */ /* 0x040fe200000000a6 */
[----:B------:R-:W-:Y:S01]  /*9a00*/  @!P0 HFMA2.BF16_V2 R221, -RZ.H0_H0, RZ.H0_H0, -R181.H0_H0 ;  /* 0x200000ffffdd8231 */ /* 0x000fe200003409b5 */
[----:B------:R-:W-:Y:S01]  /*9a10*/  ISETP.GE.U32.AND P3, PT, R252, R163, PT ;  /* 0x000000a3fc00720c */ /* 0x000fe20003f66070 */
[C---:B------:R-:W-:Y:S01]  /*9a20*/  HMMA.16816.F32.BF16 R8, R140.reuse, R136, R8 ;  /* 0x000000888c08723c */ /* 0x040fe20000041808 */
[C---:B------:R-:W-:Y:S03]  /*9a30*/  LOP3.LUT R163, R158.reuse, 0xffff, RZ, 0xc0, !PT ;  /* 0x0000ffff9ea37812 */ /* 0x040fe600078ec0ff */
[----:B------:R-:W-:Y:S01]  /*9a40*/  PRMT R156, R181, 0x5410, R166 ;  /* 0x00005410b59c7816 */ /* 0x000fe200000000a6 */
[----:B------:R-:W-:Y:S01]  /*9a50*/  @!P5 HFMA2.BF16_V2 R220, -RZ.H0_H0, RZ.H0_H0, -R166.H0_H0 ;  /* 0x200000ffffdcd231 */ /* 0x000fe200003409a6 */
[----:B------:R-:W-:Y:S02]  /*9a60*/  @!P0 PRMT R181, R221, 0x5410, RZ ;  /* 0x00005410ddb58816 */ /* 0x000fe400000000ff */
[-C--:B------:R-:W-:Y:S01]  /*9a70*/  HMMA.16816.F32.BF16 R12, R140, R138.reuse, R12 ;  /* 0x0000008a8c0c723c */ /* 0x080fe2000004180c */
[----:B------:R-:W-:Y:S02]  /*9a80*/  LOP3.LUT R157, R158, 0xff, RZ, 0xc0, !PT ;  /* 0x000000ff9e9d7812 */ /* 0x000fe400078ec0ff */
[----:B------:R-:W-:Y:S01]  /*9a90*/  STG.E.U16 [R194.64+0x30], R181 ;  /* 0x000030b5c2007986 */ /* 0x000fe2000c101512 */
[----:B------:R-:W-:Y:S02]  /*9aa0*/  @!P5 PRMT R166, R220, 0x5410, RZ ;  /* 0x00005410dca6d816 */ /* 0x000fe400000000ff */
[----:B------:R-:W-:Y:S02]  /*9ab0*/  LOP3.LUT R178, R159, UR23, R178, 0x96, !PT ;  /* 0x000000179fb27c12 */ /* 0x000fe4000f8e96b2 */
[C---:B------:R-:W-:Y:S01]  /*9ac0*/  HMMA.16816.F32.BF16 R16, R132.reuse, R138, R16 ;  /* 0x0000008a8410723c */ /* 0x040fe20000041810 */
[----:B------:R-:W1:Y:S03]  /*9ad0*/  LDSM.16.MT88.4 R136, [R209+0xa000] ;  /* 0x00a00000d188783b */ /* 0x000e660000004200 */
[----:B------:R-:W-:Y:S02]  /*9ae0*/  LOP3.LUT R159, R160, 0xffff, RZ, 0xc0, !PT ;  /* 0x0000ffffa09f7812 */ /* 0x000fe400078ec0ff */
[----:B---3--:R-:W-:Y:S01]  /*9af0*/  F2FP.BF16.PACK_AB R177, R197, R196 ;  /* 0x000000c4c5b1723e */ /* 0x008fe200000010ff */
[----:B------:R-:W-:Y:S01]  /*9b00*/  FADD.FTZ R196, R196, R185 ;  /* 0x000000b9c4c47221 */ /* 0x000fe20000010000 */
[-C--:B----4-:R-:W-:Y:S01]  /*9b10*/  HMMA.16816.F32.BF16 R20, R132, R144.reuse, R20 ;  /* 0x000000908414723c */ /* 0x090fe20000041814 */
[----:B------:R2:W-:Y:S03]  /*9b20*/  STG.E.U16 [R194.64+0x32], R166 ;  /* 0x000032a6c2007986 */ /* 0x0005e6000c101512 */
[C---:B------:R-:W-:Y:S01]  /*9b30*/  PRMT R176, R177.reuse, 0x7632, R176 ;  /* 0x00007632b1b07816 */ /* 0x040fe200000000b0 */
[----:B------:R-:W-:Y:S01]  /*9b40*/  @!P6 HFMA2.BF16_V2 R222, -RZ.H0_H0, RZ.H0_H0, -R177.H0_H0 ;  /* 0x200000ffffdee231 */ /* 0x000fe200003409b1 */
[----:B------:R-:W-:Y:S02]  /*9b50*/  SHF.R.U32.HI R155, RZ, 0x10, R158 ;  /* 0x00000010ff9b7819 */ /* 0x000fe4000001169e */
[C---:B------:R-:W-:Y:S01]  /*9b60*/  HMMA.16816.F32.BF16 R24, R140.reuse, R144, R24 ;  /* 0x000000908c18723c */ /* 0x040fe20000041818 */
[----:B------:R-:W-:Y:S03]  /*9b70*/  PRMT R171, R177, 0x5410, R176 ;  /* 0x00005410b1ab7816 */ /* 0x000fe600000000b0 */
[----:B------:R-:W-:Y:S01]  /*9b80*/  @!P6 PRMT R177, R222, 0x5410, RZ ;  /* 0x00005410deb1e816 */ /* 0x000fe200000000ff */
[----:B------:R-:W-:Y:S01]  /*9b90*/  @!P4 HFMA2.BF16_V2 R228, -RZ.H0_H0, RZ.H0_H0, -R176.H0_H0 ;  /* 0x200000ffffe4c231 */ /* 0x000fe200003409b0 */
[----:B------:R-:W-:Y:S02]  /*9ba0*/  LOP3.LUT R155, R155, 0xff, RZ, 0xc0, !PT ;  /* 0x000000ff9b9b7812 */ /* 0x000fe400078ec0ff */
[-C--:B------:R-:W-:Y:S01]  /*9bb0*/  HMMA.16816.F32.BF16 R28, R140, R146.reuse, R28 ;  /* 0x000000928c1c723c */ /* 0x080fe2000004181c */
[----:B------:R-:W-:Y:S03]  /*9bc0*/  STG.E.U16 [R182.64+0x30], R177 ;  /* 0x000030b1b6007986 */ /* 0x000fe6000c101512 */
[----:B------:R-:W-:Y:S02]  /*9bd0*/  @!P4 PRMT R176, R228, 0x5410, RZ ;  /* 0x00005410e4b0c816 */ /* 0x000fe400000000ff */
[----:B------:R-:W-:Y:S02]  /*9be0*/  SHF.R.U32.HI R158, RZ, 0x18, R158 ;  /* 0x00000018ff9e7819 */ /* 0x000fe4000001169e */
[C---:B------:R-:W-:Y:S01]  /*9bf0*/  HMMA.16816.F32.BF16 R32, R132.reuse, R146, R32 ;  /* 0x000000928420723c */ /* 0x040fe20000041820 */
[----:B------:R-:W3:Y:S03]  /*9c00*/  LDSM.16.MT88.4 R144, [R208+0xa000] ;  /* 0x00a00000d090783b */ /* 0x000ee60000004200 */
[--C-:B------:R-:W-:Y:S01]  /*9c10*/  SHF.R.U32.HI R154, RZ, 0x18, R160.reuse ;  /* 0x00000018ff9a7819 */ /* 0x100fe200000116a0 */
[----:B--2---:R-:W-:Y:S01]  /*9c20*/  IMAD.MOV.U32 R166, RZ, RZ, R3 ;  /* 0x000000ffffa67224 */ /* 0x004fe200078e0003 */
[----:B------:R-:W-:Y:S02]  /*9c30*/  SHF.R.U32.HI R165, RZ, 0x18, R160 ;  /* 0x00000018ffa57819 */ /* 0x000fe400000116a0 */
[----:B------:R-:W-:Y:S01]  /*9c40*/  SHF.R.U32.HI R159, RZ, 0x8, R159 ;  /* 0x00000008ff9f7819 */ /* 0x000fe2000001169f */
[-C--:B-1----:R-:W-:Y:S01]  /*9c50*/  HMMA.16816.F32.BF16 R36, R132, R136.reuse, R36 ;  /* 0x000000888424723c */ /* 0x082fe20000041824 */
[----:B------:R-:W-:Y:S01]  /*9c60*/  STG.E.U16 [R182.64+0x32], R176 ;  /* 0x000032b0b6007986 */ /* 0x000fe2000c101512 */
[----:B------:R-:W-:Y:S06]  /*9c70*/  ISETP.GE.U32.AND P6, PT, R252, R165, PT ;  /* 0x000000a5fc00720c */ /* 0x000fec0003fc6070 */
        /* <DEDUP_REMOVED lines=10> */
[C---:B------:R-:W-:Y:S07]  /*9d20*/  HMMA.16816.F32.BF16 R72, R140.reuse, R136, R72 ;  /* 0x000000888c48723c */ /* 0x040fee0000041848 */
[----:B------:R-:W-:Y:S01]  /*9d30*/  LOP3.LUT R136, R160, 0xffff, RZ, 0xc0, !PT ;  /* 0x0000ffffa0887812 */ /* 0x000fe200078ec0ff */
[-C--:B------:R-:W-:Y:S04]  /*9d40*/  HMMA.16816.F32.BF16 R76, R140, R138.reuse, R76 ;  /* 0x0000008a8c4c723c */ /* 0x080fe8000004184c */
[----:B------:R-:W-:Y:S04]  /*9d50*/  SHF.R.U32.HI R136, RZ, 0x8, R136 ;  /* 0x00000008ff887819 */ /* 0x000fe80000011688 */
[C---:B------:R-:W-:Y:S01]  /*9d60*/  HMMA.16816.F32.BF16 R80, R132.reuse, R138, R80 ;  /* 0x0000008a8450723c */ /* 0x040fe20000041850 */
[----:B------:R-:W-:Y:S04]  /*9d70*/  LOP3.LUT R137, R136, 0xffff, RZ, 0xc0, !PT ;  /* 0x0000ffff88897812 */ /* 0x000fe800078ec0ff */
[----:B------:R-:W-:Y:S02]  /*9d80*/  ISETP.GE.U32.AND P0, PT, R252, R137, PT ;  /* 0x00000089fc00720c */ /* 0x000fe40003f06070 */
[----:B------:R-:W-:Y:S01]  /*9d90*/  SHF.R.U32.HI R137, RZ, 0x10, R160 ;  /* 0x00000010ff897819 */ /* 0x000fe200000116a0 */
[-C--:B--2---:R-:W-:Y:S01]  /*9da0*/  HMMA.16816.F32.BF16 R84, R132, R144.reuse, R84 ;  /* 0x000000908454723c */ /* 0x084fe20000041854 */
[----:B------:R-:W-:Y:S03]  /*9db0*/  LOP3.LUT R160, R160, 0xff, RZ, 0xc0, !PT ;  /* 0x000000ffa0a07812 */ /* 0x000fe600078ec0ff */
[----:B------:R-:W-:Y:S02]  /*9dc0*/  LOP3.LUT R137, R137, 0xff, RZ, 0xc0, !PT ;  /* 0x000000ff89897812 */ /* 0x000fe400078ec0ff */
[----:B------:R-:W-:Y:S02]  /*9dd0*/  PRMT R150, R160, 0x5410, R159 ;  /* 0x00005410a0967816 */ /* 0x000fe4000000009f */
[C---:B------:R-:W-:Y:S01]  /*9de0*/  HMMA.16816.F32.BF16 R88, R140.reuse, R144, R88 ;  /* 0x000000908c58723c */ /* 0x040fe20000041858 */
[----:B------:R-:W-:Y:S02]  /*9df0*/  ISETP.GE.U32.AND P5, PT, R252, R137, PT ;  /* 0x00000089fc00720c */ /* 0x000fe40003fa6070 */
[----:B------:R-:W1:Y:S01]  /*9e00*/  LDSM.16.MT88.4 R136, [R209+0xb000] ;  /* 0x00b00000d188783b */ /* 0x000e620000004200 */
[--C-:B------:R-:W-:Y:S01]  /*9e10*/  HSET2.LE.AND R174, R150, R201.reuse, PT ;  /* 0x000000c996ae7233 */ /* 0x100fe20003803000 */
[----:B------:R-:W-:Y:S02]  /*9e20*/  LOP3.LUT R160, R178, 0xffff, RZ, 0xc0, !PT ;  /* 0x0000ffffb2a07812 */ /* 0x000fe400078ec0ff */
[----:B------:R-:W-:Y:S01]  /*9e30*/  SHF.R.U32.HI R144, RZ, 0x8, R163 ;  /* 0x00000008ff907819 */ /* 0x000fe200000116a3 */
[-C--:B------:R-:W-:Y:S01]  /*9e40*/  HMMA.16816.F32.BF16 R92, R140, R146.reuse, R92 ;  /* 0x000000928c5c723c */ /* 0x080fe2000004185c */
[----:B------:R-:W-:Y:S03]  /*9e50*/  SHF.R.U32.HI R160, RZ, 0x8, R160 ;  /* 0x00000008ffa07819 */ /* 0x000fe600000116a0 */
[----:B------:R-:W-:Y:S02]  /*9e60*/  PRMT R157, R157, 0x5410, R144 ;  /* 0x000054109d9d7816 */ /* 0x000fe40000000090 */
[----:B------:R-:W-:Y:S02]  /*9e70*/  SHF.R.U32.HI R159, RZ, 0x10, R180 ;  /* 0x00000010ff9f7819 */ /* 0x000fe400000116b4 */
[C---:B------:R-:W-:Y:S01]  /*9e80*/  HMMA.16816.F32.BF16 R96, R132.reuse, R146, R96 ;  /* 0x000000928460723c */ /* 0x040fe20000041860 */
[----:B------:R-:W2:Y:S03]  /*9e90*/  LDSM.16.MT88.4 R144, [R208+0xb000] ;  /* 0x00b00000d090783b */ /* 0x000ea60000004200 */
[----:B------:R-:W-:Y:S04]  /*9ea0*/  LOP3.LUT R159, R159, 0xff, RZ, 0xc0, !PT ;  /* 0x000000ff9f9f7812 */ /* 0x000fe800078ec0ff */
[-C--:B-1----:R-:W-:Y:S08]  /*9eb0*/  HMMA.16816.F32.BF16 R100, R132, R136.reuse, R100 ;  /* 0x000000888464723c */ /* 0x082ff00000041864 */
[C---:B------:R-:W-:Y:S07]  /*9ec0*/  HMMA.16816.F32.BF16 R104, R140.reuse, R136, R104 ;  /* 0x000000888c68723c */ /* 0x040fee0000041868 */
[----:B------:R-:W-:Y:S01]  /*9ed0*/  PRMT R136, R155, 0x5410, R158 ;  /* 0x000054109b887816 */ /* 0x000fe2000000009e */
[-C--:B------:R-:W-:Y:S01]  /*9ee0*/  HMMA.16816.F32.BF16 R108, R140, R138.reuse, R108 ;  /* 0x0000008a8c6c723c */ /* 0x080fe2000004186c */
[----:B------:R-:W-:Y:S03]  /*9ef0*/  PRMT R158, R153, 0x5410, R154 ;  /* 0x00005410999e7816 */ /* 0x000fe6000000009a */
[--C-:B------:R-:W-:Y:S01]  /*9f00*/  SHF.R.U32.HI R154, RZ, 0x10, R178.reuse ;  /* 0x00000010ff9a7819 */ /* 0x100fe200000116b2 */
[--C-:B------:R-:W-:Y:S01]  /*9f10*/  HSET2.LE.AND R136, R136, R201.reuse, PT ;  /* 0x000000c988887233 */ /* 0x100fe20003803000 */
[----:B------:R-:W-:Y:S02]  /*9f20*/  LOP3.LUT R153, R180, 0xffff, RZ, 0xc0, !PT ;  /* 0x0000ffffb4997812 */ /* 0x000fe400078ec0ff */
[C---:B------:R-:W-:Y:S01]  /*9f30*/  HMMA.16816.F32.BF16 R112, R132.reuse, R138, R112 ;  /* 0x0000008a8470723c */ /* 0x040fe20000041870 */
[----:B------:R-:W-:Y:S03]  /*9f40*/  SHF.R.U32.HI R155, RZ, 0x18, R178 ;  /* 0x00000018ff9b7819 */ /* 0x000fe600000116b2 */
[----:B------:R-:W-:Y:S02]  /*9f50*/  LOP3.LUT R154, R154, 0xff, RZ, 0xc0, !PT ;  /* 0x000000ff9a9a7812 */ /* 0x000fe400078ec0ff */
[----:B------:R-:W-:Y:S02]  /*9f60*/  SHF.R.U32.HI R153, RZ, 0x8, R153 ;  /* 0x00000008ff997819 */ /* 0x000fe40000011699 */
[-C--:B--2---:R-:W-:Y:S01]  /*9f70*/  HMMA.16816.F32.BF16 R116, R132, R144.reuse, R116 ;  /* 0x000000908474723c */ /* 0x084fe20000041874 */
[----:B------:R-:W-:Y:S03]  /*9f80*/  PRMT R138, R154, 0x5410, R155 ;  /* 0x000054109a8a7816 */ /* 0x000fe6000000009b */
[----:B------:R-:W-:Y:S02]  /*9f90*/  PRMT R139, R152, 0x5410, R153 ;  /* 0x00005410988b7816 */ /* 0x000fe40000000099 */
[----:B------:R-:W1:Y:S01]  /*9fa0*/  LDSM.16.MT88.4 R152, [R212+0xa800] ;  /* 0x00a80000d498783b */ /* 0x000e620000004200 */
[----:B------:R-:W-:Y:S01]  /*9fb0*/  LOP3.LUT R137, R178, 0xff, RZ, 0xc0, !PT ;  /* 0x000000ffb2897812 */ /* 0x000fe200078ec0ff */
[C---:B------:R-:W-:Y:S01]  /*9fc0*/  HMMA.16816.F32.BF16 R120, R140.reuse, R144, R120 ;  /* 0x000000908c78723c */ /* 0x040fe20000041878 */
[----:B------:R2:W3:Y:S03]  /*9fd0*/  MUFU.EX2 R178, R170 ;  /* 0x000000aa00b27308 */ /* 0x0004e60000000800 */
[----:B------:R-:W-:Y:S01]  /*9fe0*/  PRMT R137, R137, 0x5410, R160 ;  /* 0x0000541089897816 */ /* 0x000fe200000000a0 */
[--C-:B------:R-:W-:Y:S01]  /*9ff0*/  HSET2.LE.AND R138, R138, R201.reuse, PT ;  /* 0x000000c98a8a7233 */ /* 0x100fe20003803000 */
[----:B------:R-:W4:Y:S01]  /*a000*/  LDSM.16.MT88.4 R160, [R210+0xa800] ;  /* 0x00a80000d2a0783b */ /* 0x000f220000004200 */
[----:B------:R-:W-:Y:S01]  /*a010*/  LOP3.LUT R171, R136, R171, RZ, 0xc0, !PT ;  /* 0x000000ab88ab7212 */ /* 0x000fe200078ec0ff */
[-C--:B------:R-:W-:Y:S01]  /*a020*/  HMMA.16816.F32.BF16 R124, R140, R146.reuse, R124 ;  /* 0x000000928c7c723c */ /* 0x080fe2000004187c */
[--C-:B------:R-:W-:Y:S03]  /*a030*/  HSET2.LE.AND R137, R137, R201.reuse, PT ;  /* 0x000000c989897233 */ /* 0x100fe60003803000 */
[----:B------:R-:W-:Y:S01]  /*a040*/  SHF.R.U32.HI R180, RZ, 0x18, R180 ;  /* 0x00000018ffb47819 */ /* 0x000fe200000116b4 */
[--C-:B------:R-:W-:Y:S01]  /*a050*/  HSET2.LE.AND R136, R158, R201.reuse, PT ;  /* 0x000000c99e887233 */ /* 0x100fe20003803000 */
[----:B------:R-:W-:Y:S01]  /*a060*/  LOP3.LUT R168, R137, R168, RZ, 0xc0, !PT ;  /* 0x000000a889a87212 */ /* 0x000fe200078ec0ff */
[--C-:B------:R-:W-:Y:S01]  /*a070*/  HSET2.LE.AND R137, R157, R201.reuse, PT ;  /* 0x000000c99d897233 */ /* 0x100fe20003803000 */
[----:B------:R-:W-:Y:S01]  /*a080*/  HMMA.16816.F32.BF16 R128, R132, R146, R128 ;  /* 0x000000928480723c */ /* 0x000fe20000041880 */
[----:B------:R-:W-:Y:S03]  /*a090*/  PRMT R159, R159, 0x5410, R180 ;  /* 0x000054109f9f7816 */ /* 0x000fe600000000b4 */
[----:B------:R-:W-:Y:S01]  /*a0a0*/  F2FP.BF16.PACK_AB R180, R198, R199 ;  /* 0x000000c7c6b4723e */ /* 0x000fe200000010ff */
[----:B------:R-:W-:Y:S01]  /*a0b0*/  FADD.FTZ R199, R199, R184 ;  /* 0x000000b8c7c77221 */ /* 0x000fe20000010000 */
[----:B------:R-:W-:Y:S01]  /*a0c0*/  LOP3.LUT R169, R138, R169, RZ, 0xc0, !PT ;  /* 0x000000a98aa97212 */ /* 0x000fe200078ec0ff */
[--C-:B------:R-:W-:Y:S01]  /*a0d0*/  HSET2.LE.AND R132, R159, R201.reuse, PT ;  /* 0x000000c99f847233 */ /* 0x100fe20003803000 */
[C---:B------:R-:W-:Y:S01]  /*a0e0*/  PRMT R179, R180.reuse, 0x7632, R179 ;  /* 0x00007632b4b37816 */ /* 0x040fe200000000b3 */
[----:B------:R-:W-:Y:S03]  /*a0f0*/  @!P3 HFMA2.BF16_V2 R226, -RZ.H0_H0, RZ.H0_H0, -R180.H0_H0 ;  /* 0x200000ffffe2b231 */ /* 0x000fe600003409b4 */
[----:B--2---:R-:W-:Y:S01]  /*a100*/  LOP3.LUT R170, R137, R156, RZ, 0xc0, !PT ;  /* 0x0000009c89aa7212 */ /* 0x004fe200078ec0ff */
[----:B------:R-:W-:Y:S01]  /*a110*/  HSET2.LE.AND R137, R139, R201, PT ;  /* 0x000000c98b897233 */ /* 0x000fe20003803000 */
[----:B---3--:R-:W-:Y:S01]  /*a120*/  F2FP.BF16.PACK_AB R165, R167, R178 ;  /* 0x000000b2a7a5723e */ /* 0x008fe200000010ff */
[----:B------:R-:W-:Y:S01]  /*a130*/  @!P0 HFMA2.BF16_V2 R238, -RZ.H0_H0, RZ.H0_H0, -R179.H0_H0 ;  /* 0x200000ffffee8231 */ /* 0x000fe200003409b3 */
[----:B------:R-:W-:Y:S01]  /*a140*/  PRMT R133, R180, 0x5410, R179 ;  /* 0x00005410b4857816 */ /* 0x000fe200000000b3 */
[----:B------:R-:W-:Y:S01]  /*a150*/  FADD.FTZ R178, R178, R187 ;  /* 0x000000bbb2b27221 */ /* 0x000fe20000010000 */
[----:B------:R-:W-:Y:S01]  /*a160*/  @!P3 PRMT R180, R226, 0x5410, RZ ;  /* 0x00005410e2b4b816 */ /* 0x000fe200000000ff */
[--C-:B------:R-:W-:Y:S01]  /*a170*/  @!P6 HFMA2.BF16_V2 R224, -RZ.H0_H0, RZ.H0_H0, -R165.reuse.H1_H1 ;  /* 0x200000ffffe0e231 */ /* 0x100fe200003609a5 */
[----:B------:R-:W-:Y:S01]  /*a180*/  @!P0 PRMT R179, R238, 0x5410, RZ ;  /* 0x00005410eeb38816 */ /* 0x000fe200000000ff */
[----:B------:R-:W-:Y:S01]  /*a190*/  @!P5 HFMA2.BF16_V2 R225, -RZ.H0_H0, RZ.H0_H0, -R165.H0_H0 ;  /* 0x200000ffffe1d231 */ /* 0x000fe200003409a5 */
[-C--:B-1----:R-:W-:Y:S01]  /*a1a0*/  HMMA.16816.F32.BF16 R148, R168, R152.reuse, R4 ;  /* 0x00000098a894723c */ /* 0x082fe20000041804 */
[----:B------:R-:W-:Y:S01]  /*a1b0*/  LOP3.LUT R175, R136, R165, RZ, 0xc0, !PT ;  /* 0x000000a588af7212 */ /* 0x000fe200078ec0ff */
[----:B------:R-:W1:Y:S01]  /*a1c0*/  LDSM.16.MT88.4 R4, [R209+0xa800] ;  /* 0x00a80000d104783b */ /* 0x000e620000004200 */
[----:B------:R-:W-:Y:S02]  /*a1d0*/  LOP3.LUT R172, R137, R172, RZ, 0xc0, !PT ;  /* 0x000000ac89ac7212 */ /* 0x000fe400078ec0ff */
[----:B------:R-:W-:Y:S02]  /*a1e0*/  LOP3.LUT R173, R132, R173, RZ, 0xc0, !PT ;  /* 0x000000ad84ad7212 */ /* 0x000fe400078ec0ff */
[----:B------:R-:W-:Y:S03]  /*a1f0*/  LOP3.LUT R174, R174, R133, RZ, 0xc0, !PT ;  /* 0x00000085aeae7212 */ /* 0x000fe600078ec0ff */
[----:B------:R-:W-:Y:S04]  /*a200*/  STG.E.U16 [R188.64+0x2e], R180 ;  /* 0x00002eb4bc007986 */ /* 0x000fe8000c101512 */
[C---:B------:R-:W-:Y:S01]  /*a210*/  HMMA.16816.F32.BF16 R132, R172.reuse, R152, R8 ;  /* 0x00000098ac84723c */ /* 0x040fe20000041808 */
[----:B------:R-:W2:Y:S07]  /*a220*/  LDSM.16.MT88.4 R8, [R208+0xa800] ;  /* 0x00a80000d008783b */ /* 0x000eae0000004200 */
[-C--:B------:R-:W-:Y:S01]  /*a230*/  HMMA.16816.F32.BF16 R136, R172, R154.reuse, R12 ;  /* 0x0000009aac88723c */ /* 0x080fe2000004180c */
[----:B------:R-:W3:Y:S07]  /*a240*/  LDSM.16.MT88.4 R12, [R212+0xb800] ;  /* 0x00b80000d40c783b */ /* 0x000eee0000004200 */
[C---:B------:R-:W-:Y:S01]  /*a250*/  HMMA.16816.F32.BF16 R152, R168.reuse, R154, R16 ;  /* 0x0000009aa898723c */ /* 0x040fe20000041810 */
[----:B------:R-:W5:Y:S07]  /*a260*/  LDSM.16.MT88.4 R16, [R210+0xb800] ;  /* 0x00b80000d210783b */ /* 0x000f6e0000004200 */
[-C--:B----4-:R-:W-:Y:S01]  /*a270*/  HMMA.16816.F32.BF16 R156, R168, R160.reuse, R20 ;  /* 0x000000a0a89c723c */ /* 0x090fe20000041814 */
[----:B------:R-:W4:Y:S07]  /*a280*/  LDSM.16.MT88.4 R20, [R209+0xb800] ;  /* 0x00b80000d114783b */ /* 0x000f2e0000004200 */
[C---:B------:R-:W-:Y:S01]  /*a290*/  HMMA.16816.F32.BF16 R140, R172.reuse, R160, R24 ;  /* 0x000000a0ac8c723c */ /* 0x040fe20000041818 */
[----:B------:R-:W2:Y:S07]  /*a2a0*/  LDSM.16.MT88.4 R24, [R208+0xb800] ;  /* 0x00b80000d018783b */ /* 0x000eae0000004200 */
[-C--:B------:R-:W-:Y:S01]  /*a2b0*/  HMMA.16816.F32.BF16 R144, R172, R162.reuse, R28 ;  /* 0x000000a2ac90723c */ /* 0x080fe2000004181c */
[----:B------:R-:W-:Y:S07]  /*a2c0*/  STG.E.U16 [R188.64+0x30], R179 ;  /* 0x000030b3bc007986 */ /* 0x000fee000c101512 */
[C---:B------:R-:W-:Y:S08]  /*a2d0*/  HMMA.16816.F32.BF16 R160, R168.reuse, R162, R32 ;  /* 0x000000a2a8a0723c */ /* 0x040ff00000041820 */
[-C--:B-1----:R-:W-:Y:S08]  /*a2e0*/  HMMA.16816.F32.BF16 R36, R168, R4.reuse, R36 ;  /* 0x00000004a824723c */ /* 0x082ff00000041824 */
[C---:B------:R-:W-:Y:S07]  /*a2f0*/  HMMA.16816.F32.BF16 R40, R172.reuse, R4, R40 ;  /* 0x00000004ac28723c */ /* 0x040fee0000041828 */
[----:B------:R-:W-:Y:S01]  /*a300*/  @P6 PRMT R5, R165, 0x7632, R5 ;  /* 0x00007632a5056816 */ /* 0x000fe20000000005 */
[-C--:B------:R-:W-:Y:S01]  /*a310*/  HMMA.16816.F32.BF16 R44, R172, R6.reuse, R44 ;  /* 0x00000006ac2c723c */ /* 0x080fe2000004182c */
[----:B------:R-:W-:Y:S03]  /*a320*/  @!P6 PRMT R5, R224, 0x5410, RZ ;  /* 0x00005410e005e816 */ /* 0x000fe600000000ff */
[----:B------:R-:W-:Y:S02]  /*a330*/  IADD3 R4, P0, R194, -0x40, RZ ;  /* 0xffffffc0c2047810 */ /* 0x000fe40007f1e0ff */
[----:B------:R1:W-:Y:S01]  /*a340*/  STG.E.U16 [R190.64+0x32], R5 ;  /* 0x00003205be007986 */ /* 0x0003e2000c101512 */
[----:B------:R-:W-:Y:S01]  /*a350*/  @!P5 PRMT R165, R225, 0x5410, RZ ;  /* 0x00005410e1a5d816 */ /* 0x000fe200000000ff */
[C---:B------:R-:W-:Y:S02]  /*a360*/  HMMA.16816.F32.BF16 R48, R168.reuse, R6, R48 ;  /* 0x00000006a830723c */ /* 0x040fe40000041830 */
[----:B------:R3:W-:Y:S04]  /*a370*/  STL [R1+0x64], R4 ;  /* 0x0000640401007387 */ /* 0x0007e80000100800 */
[----:B------:R4:W-:Y:S01]  /*a380*/  STG.E.U16 [R190.64+0x30], R165 ;  /* 0x000030a5be007986 */ /* 0x0009e2000c101512 */
[----:B------:R-:W-:Y:S01]  /*a390*/  FADD.FTZ R6, R192, R193 ;  /* 0x000000c1c0067221 */ /* 0x000fe20000010000 */
[-C--:B--2---:R-:W-:Y:S04]  /*a3a0*/  HMMA.16816.F32.BF16 R52, R168, R8.reuse, R52 ;  /* 0x00000008a834723c */ /* 0x084fe80000041834 */
[----:B------:R2:W-:Y:S04]  /*a3b0*/  STL [R1+0x60], R6 ;  /* 0x0000600601007387 */ /* 0x0005e80000100800 */
[C---:B------:R-:W-:Y:S08]  /*a3c0*/  HMMA.16816.F32.BF16 R56, R172.reuse, R8, R56 ;  /* 0x00000008ac38723c */ /* 0x040ff00000041838 */
[-C--:B------:R-:W-:Y:S01]  /*a3d0*/  HMMA.16816.F32.BF16 R60, R172, R10.reuse, R60 ;  /* 0x0000000aac3c723c */ /* 0x080fe2000004183c */
[----:B-1----:R-:W-:Y:S03]  /*a3e0*/  FADD.FTZ R5, R197, R196 ;  /* 0x000000c4c5057221 */ /* 0x002fe60000010000 */
[----:B---3--:R-:W-:Y:S02]  /*a3f0*/  FADD.FTZ R4, R198, R199 ;  /* 0x000000c7c6047221 */ /* 0x008fe40000010000 */
[----:B------:R2:W-:Y:S02]  /*a400*/  STL [R1+0x5c], R5 ;  /* 0x00005c0501007387 */ /* 0x0005e40000100800 */
[C---:B------:R-:W-:Y:S01]  /*a410*/  HMMA.16816.F32.BF16 R64, R168.reuse, R10, R64 ;  /* 0x0000000aa840723c */ /* 0x040fe20000041840 */
[----:B----4-:R-:W-:Y:S01]  /*a420*/  IMAD.MOV.U32 R165, RZ, RZ, R2 ;  /* 0x000000ffffa57224 */ /* 0x010fe200078e0002 */
[----:B------:R2:W-:Y:S06]  /*a430*/  STL [R1+0x58], R4 ;  /* 0x0000580401007387 */ /* 0x0005ec0000100800 */
[-C--:B------:R-:W-:Y:S08]  /*a440*/  HMMA.16816.F32.BF16 R68, R168, R12.reuse, R68 ;  /* 0x0000000ca844723c */ /* 0x080ff00000041844 */
        /* <DEDUP_REMOVED lines=14> */
[----:B------:R-:W-:Y:S07]  /*a530*/  HMMA.16816.F32.BF16 R128, R168, R26, R128 ;  /* 0x0000001aa880723c */ /* 0x000fee0000041880 */
[----:B------:R-:W-:Y:S01]  /*a540*/  FADD.FTZ R171, R167, R178 ;  /* 0x000000b2a7ab7221 */ /* 0x000fe20000010000 */
[----:B------:R-:W-:Y:S01]  /*a550*/  IADD3.X R168, R195, -0x1, RZ, P0, !PT ;  /* 0xffffffffc3a87810 */ /* 0x000fe200007fe4ff */
[----:B------:R-:W-:Y:S01]  /*a560*/  IMAD.MOV.U32 R169, RZ, RZ, R164 ;  /* 0x000000ffffa97224 */ /* 0x000fe200078e00a4 */
[----:B------:R-:W-:Y:S01]  /*a570*/  ISETP.LT.AND P0, PT, RZ, UR25, PT ;  /* 0x00000019ff007c0c */ /* 0x000fe2000bf01270 */
[----:B------:R-:W-:Y:S01]  /*a580*/  UIADD3 UR25, UR25, -0x1, URZ ;  /* 0xffffffff19197890 */ /* 0x000fe2000fffe03f */
[----:B------:R-:W-:Y:S11]  /*a590*/  IMAD.MOV.U32 R167, RZ, RZ, R0 ;  /* 0x000000ffffa77224 */ /* 0x000ff600078e0000 */
[----:B--2---:R-:W-:-:S05]  /*a5a0*/  @P0 BRA `(.L_x_1594) ;  /* 0xffffc30000000947 */ /* 0x004fca000383ffff */
.L_x_1593:
[----:B--2---:R-:W2:Y:S04]  /*a5b0*/  LDL.LU R5, [R1+0x60] ;  /* 0x0000600001057983 */ /* 0x004ea80000300800 */
[----:B------:R-:W1:Y:S01]  /*a5c0*/  SHFL.BFLY PT, R8, R171, 0x2, 0x1f ;  /* 0x0c401f00ab087f89 */ /* 0x000e6200000e0000 */
[----:B------:R-:W-:Y:S01]  /*a5d0*/  MOV R13, 0x3f800000 ;  /* 0x3f800000000d7802 */ /* 0x000fe20000000f00 */
[----:B------:R-:W3:Y:S01]  /*a5e0*/  S2UR UR6, SR_CTAID.Y ;  /* 0x00000000000679c3 */ /* 0x000ee20000002600 */
[----:B------:R-:W-:Y:S01]  /*a5f0*/  UISETP.NE.AND UP0, UPT, UR9, -0x1, UPT ;  /* 0xffffffff0900788c */ /* 0x000fe2000bf05270 */
[----:B------:R-:W4:Y:S01]  /*a600*/  LDL.LU R4, [R1+0x5c] ;  /* 0x00005c0001047983 */ /* 0x000f220000300800 */
[----:B------:R-:W-:-:S03]  /*a610*/  ULDC.64 UR4, c[0x0][0x1e8] ;  /* 0x00007a0000047ab9 */ /* 0x000fc60000000a00 */
[----:B------:R-:W5:Y:S04]  /*a620*/  LDL.LU R12, [R1+0x58] ;  /* 0x00005800010c7983 */ /* 0x000f680000300800 */
[----:B------:R-:W5:Y:S01]  /*a630*/  LDL.LU R11, [R1] ;  /* 0x00000000010b7983 */ /* 0x000f620000300800 */
[----:B------:R-:W3:Y:S01]  /*a640*/  S2UR UR10, SR_CTAID.X ;  /* 0x00000000000a79c3 */ /* 0x000ee20000002500 */
[----:B------:R-:W-:Y:S01]  /*a650*/  @UP0 UIMAD.WIDE.U32 UR16, UR9, UR4, URZ ;  /* 0x00000004091002a5 */ /* 0x000fe2000f8e003f */
[----:B------:R-:W-:Y:S01]  /*a660*/  BSSY B0, `(.L_x_1597) ;  /* 0x00001ad000007945 */ /* 0x000fe20003800000 */
[----:B------:R-:W-:Y:S02]  /*a670*/  ULDC UR8, c[0x0][0x214] ;  /* 0x0000850000087ab9 */ /* 0x000fe40000000800 */
[----:B------:R-:W-:-:S02]  /*a680*/  @UP0 UIMAD UR7, UR9, UR5, UR17 ;  /* 0x00000005090702a4 */ /* 0x000fc4000f8e0211 */
[----:B------:R-:W-:Y:S01]  /*a690*/  UMOV UR24, URZ ;  /* 0x0000003f00187c82 */ /* 0x000fe20008000000 */
[----:B------:R-:W3:Y:S01]  /*a6a0*/  S2UR UR11, SR_CTAID.Z ;  /* 0x00000000000b79c3 */ /* 0x000ee20000002700 */
[----:B------:R-:W-:Y:S01]  /*a6b0*/  ULDC.64 UR4, c[0x0][0x1e0] ;  /* 0x0000780000047ab9 */ /* 0x000fe20000000a00 */
[----:B-1----:R-:W-:Y:S01]  /*a6c0*/  FADD.FTZ R15, R8, R171 ;  /* 0x000000ab080f7221 */ /* 0x002fe20000010000 */
[----:B------:R-:W-:Y:S02]  /*a6d0*/  UMOV UR25, URZ ;  /* 0x0000003f00197c82 */ /* 0x000fe40008000000 */
[----:B---3--:R-:W-:Y:S02]  /*a6e0*/  @!UP0 USHF.R.S32.HI UR14, URZ, 0x1f, UR6 ;  /* 0x0000001f3f0e8899 */ /* 0x008fe40008011406 */
[----:B------:R-:W-:Y:S01]  /*a6f0*/  SHFL.BFLY PT, R14, R15, 0x1, 0x1f ;  /* 0x0c201f000f0e7f89 */ /* 0x000fe200000e0000 */
        /* <DEDUP_REMOVED lines=34> */
[----:B-----5:R-:W3:Y:S01]  /*a920*/  SHFL.BFLY PT, R7, R12, 0x2, 0x1f ;  /* 0x0c401f000c077f89 */ /* 0x020ee200000e0000 */
[----:B------:R-:W-:Y:S01]  /*a930*/  MOV R170, R11 ;  /* 0x0000000b00aa7202 */ /* 0x000fe20000000f00 */
[----:B-1----:R-:W-:-:S05]  /*a940*/  FADD.FTZ R10, R10, R5 ;  /* 0x000000050a0a7221 */ /* 0x002fca0000010000 */
[----:B------:R-:W1:Y:S01]  /*a950*/  SHFL.BFLY PT, R5, R10, 0x1, 0x1f ;  /* 0x0c201f000a057f89 */ /* 0x000e6200000e0000 */
[----:B--2---:R-:W-:-:S03]  /*a960*/  FADD.FTZ R9, R9, R4 ;  /* 0x0000000409097221 */ /* 0x004fc60000010000 */
[----:B------:R-:W2:Y:S01]  /*a970*/  S2R R4, SR_TID.X ;  /* 0x0000000000047919 */ /* 0x000ea20000002100 */
[----:B---3--:R-:W-:Y:S01]  /*a980*/  FADD.FTZ R7, R7, R12 ;  /* 0x0000000c07077221 */ /* 0x008fe20000010000 */
[----:B------:R-:W-:Y:S02]  /*a990*/  MOV R12, 0x3f800000 ;  /* 0x3f800000000c7802 */ /* 0x000fe40000000f00 */
[----:B------:R-:W3:Y:S04]  /*a9a0*/  SHFL.BFLY PT, R6, R9, 0x1, 0x1f ;  /* 0x0c201f0009067f89 */ /* 0x000ee800000e0000 */
[----:B------:R-:W4:Y:S01]  /*a9b0*/  SHFL.BFLY PT, R16, R7, 0x1, 0x1f ;  /* 0x0c201f0007107f89 */ /* 0x000f2200000e0000 */
[----:B-1----:R-:W-:Y:S01]  /*a9c0*/  FADD.FTZ R5, R10, R5 ;  /* 0x000000050a057221 */ /* 0x002fe20000010000 */
[----:B--2---:R-:W-:-:S04]  /*a9d0*/  SHF.R.S32.HI R17, RZ, 0x1f, R4 ;  /* 0x0000001fff117819 */ /* 0x004fc80000011404 */
[----:B------:R-:W-:Y:S02]  /*a9e0*/  FSETP.NE.FTZ.AND P6, PT, R5, RZ, PT ;  /* 0x000000ff0500720b */ /* 0x000fe40003fd5000 */
[-C--:B------:R-:W-:Y:S01]  /*a9f0*/  LEA.HI R11, R17, R4.reuse, RZ, 0x2 ;  /* 0x00000004110b7211 */ /* 0x080fe200078f10ff */
[----:B---3--:R-:W-:Y:S01]  /*aa00*/  FADD.FTZ R6, R9, R6 ;  /* 0x0000000609067221 */ /* 0x008fe20000010000 */
[----:B------:R-:W-:Y:S02]  /*aa10*/  LEA.HI R8, R17, R4, RZ, 0x5 ;  /* 0x0000000411087211 */ /* 0x000fe400078f28ff */
[--C-:B------:R-:W-:Y:S01]  /*aa20*/  SHF.R.S32.HI R10, RZ, 0x2, R11.reuse ;  /* 0x00000002ff0a7819 */ /* 0x100fe2000001140b */
[----:B----4-:R-:W-:Y:S01]  /*aa30*/  FADD.FTZ R16, R7, R16 ;  /* 0x0000001007107221 */ /* 0x010fe20000010000 */
[----:B------:R-:W-:Y:S02]  /*aa40*/  SHF.R.S32.HI R9, RZ, 0x1f, R11 ;  /* 0x0000001fff097819 */ /* 0x000fe4000001140b */
[----:B------:R-:W-:-:S02]  /*aa50*/  LOP3.LUT R11, R11, 0x3ffffffc, RZ, 0xc0, !PT ;  /* 0x3ffffffc0b0b7812 */ /* 0x000fc400078ec0ff */
[----:B------:R-:W-:Y:S01]  /*aa60*/  LEA.HI R9, R9, R10, RZ, 0x3 ;  /* 0x0000000a09097211 */ /* 0x000fe200078f18ff */
[----:B------:R-:W1:Y:S01]  /*aa70*/  @P6 MUFU.RCP R12, R5 ;  /* 0x00000005000c6308 */ /* 0x000e620000001000 */
[----:B------:R-:W-:Y:S02]  /*aa80*/  FSETP.NE.FTZ.AND P4, PT, R16, RZ, PT ;  /* 0x000000ff1000720b */ /* 0x000fe40003f95000 */
[----:B------:R-:W-:Y:S02]  /*aa90*/  LOP3.LUT R9, R9, 0xfffffff8, RZ, 0xc0, !PT ;  /* 0xfffffff809097812 */ /* 0x000fe400078ec0ff */
[----:B------:R-:W-:Y:S01]  /*aaa0*/  IADD3 R18, -R11, R4, RZ ;  /* 0x000000040b127210 */ /* 0x000fe20007ffe1ff */
[----:B------:R-:W-:Y:S01]  /*aab0*/  FADD.FTZ R11, R15, R14 ;  /* 0x0000000e0f0b7221 */ /* 0x000fe20000010000 */
[----:B------:R-:W-:Y:S01]  /*aac0*/  IADD3 R9, R10, -R9, RZ ;  /* 0x800000090a097210 */ /* 0x000fe20007ffe0ff */
[----:B------:R-:W-:Y:S01]  /*aad0*/  @P6 MUFU.LG2 R5, R5 ;  /* 0x0000000500056308 */ /* 0x000fe20000000c00 */
[----:B------:R-:W-:-:S02]  /*aae0*/  MOV R10, 0x3f800000 ;  /* 0x3f800000000a7802 */ /* 0x000fc40000000f00 */
[----:B------:R-:W-:Y:S02]  /*aaf0*/  FSETP.NE.FTZ.AND P5, PT, R6, RZ, PT ;  /* 0x000000ff0600720b */ /* 0x000fe40003fb5000 */
[----:B------:R-:W-:Y:S02]  /*ab00*/  FSETP.NE.FTZ.AND P3, PT, R11, RZ, PT ;  /* 0x000000ff0b00720b */ /* 0x000fe40003f75000 */
[----:B------:R-:W-:Y:S01]  /*ab10*/  SHF.R.S32.HI R7, RZ, 0x5, R8 ;  /* 0x00000005ff077819 */ /* 0x000fe20000011408 */
[----:B------:R-:W2:Y:S01]  /*ab20*/  @P4 MUFU.RCP R10, R16 ;  /* 0x00000010000a4308 */ /* 0x000ea20000001000 */
[----:B-1----:R-:W-:Y:S01]  /*ab30*/  FMUL.FTZ R12, R12, c[0x0][0x2dc] ;  /* 0x0000b7000c0c7a20 */ /* 0x002fe20000410000 */
[----:B------:R-:W-:Y:S02]  /*ab40*/  R2P PR, R9, 0x6 ;  /* 0x0000000609007804 */ /* 0x000fe40000000000 */
[----:B------:R-:W-:Y:S01]  /*ab50*/  LEA R7, R7, R18, 0x9 ;  /* 0x0000001207077211 */ /* 0x000fe200078e48ff */
[----:B------:R-:W-:-:S02]  /*ab60*/  FMUL.FTZ R148, R12, R148 ;  /* 0x000000940c947220 */ /* 0x000fc40000410000 */
[C---:B------:R-:W-:Y:S01]  /*ab70*/  FMUL.FTZ R149, R12.reuse, R149 ;  /* 0x000000950c957220 */ /* 0x040fe20000410000 */
[----:B------:R-:W1:Y:S01]  /*ab80*/  @P5 MUFU.RCP R13, R6 ;  /* 0x00000006000d5308 */ /* 0x000e620000001000 */
[C---:B------:R-:W-:Y:S02]  /*ab90*/  FMUL.FTZ R152, R12.reuse, R152 ;  /* 0x000000980c987220 */ /* 0x040fe40000410000 */
[C---:B------:R-:W-:Y:S01]  /*aba0*/  FMUL.FTZ R153, R12.reuse, R153 ;  /* 0x000000990c997220 */ /* 0x040fe20000410000 */
[----:B------:R-:W-:Y:S01]  /*abb0*/  F2FP.BF16.PACK_AB R148, R149, R148 ;  /* 0x000000949594723e */ /* 0x000fe200000010ff */
[C---:B------:R-:W-:Y:S02]  /*abc0*/  FMUL.FTZ R156, R12.reuse, R156 ;  /* 0x0000009c0c9c7220 */ /* 0x040fe40000410000 */
[C---:B------:R-:W-:Y:S01]  /*abd0*/  FMUL.FTZ R157, R12.reuse, R157 ;  /* 0x0000009d0c9d7220 */ /* 0x040fe20000410000 */
[----:B------:R-:W-:Y:S01]  /*abe0*/  F2FP.BF16.PACK_AB R152, R153, R152 ;  /* 0x000000989998723e */ /* 0x000fe200000010ff */
[C---:B------:R-:W-:Y:S01]  /*abf0*/  FMUL.FTZ R160, R12.reuse, R160 ;  /* 0x000000a00ca07220 */ /* 0x040fe20000410000 */
[----:B------:R-:W-:Y:S01]  /*ac00*/  @P5 MUFU.LG2 R6, R6 ;  /* 0x0000000600065308 */ /* 0x000fe20000000c00 */
[C---:B------:R-:W-:Y:S01]  /*ac10*/  FMUL.FTZ R161, R12.reuse, R161 ;  /* 0x000000a10ca17220 */ /* 0x040fe20000410000 */
[----:B------:R-:W-:Y:S01]  /*ac20*/  F2FP.BF16.PACK_AB R156, R157, R156 ;  /* 0x0000009c9d9c723e */ /* 0x000fe200000010ff */
[----:B------:R-:W-:-:S02]  /*ac30*/  FMUL.FTZ R36, R12, R36 ;  /* 0x000000240c247220 */ /* 0x000fc40000410000 */
[C---:B------:R-:W-:Y:S01]  /*ac40*/  FMUL.FTZ R37, R12.reuse, R37 ;  /* 0x000000250c257220 */ /* 0x040fe20000410000 */
[----:B------:R-:W-:Y:S01]  /*ac50*/  F2FP.BF16.PACK_AB R160, R161, R160 ;  /* 0x000000a0a1a0723e */ /* 0x000fe200000010ff */
[C---:B------:R-:W-:Y:S01]  /*ac60*/  FMUL.FTZ R48, R12.reuse, R48 ;  /* 0x000000300c307220 */ /* 0x040fe20000410000 */
[----:B------:R-:W-:Y:S01]  /*ac70*/  @P4 MUFU.LG2 R16, R16 ;  /* 0x0000001000104308 */ /* 0x000fe20000000c00 */
        /* <DEDUP_REMOVED lines=32> */
[----:B--2---:R-:W-:Y:S01]  /*ae80*/  FMUL.FTZ R10, R10, c[0x0][0x2dc] ;  /* 0x0000b7000a0a7a20 */ /* 0x004fe20000410000 */
[----:B------:R-:W-:Y:S01]  /*ae90*/  F2FP.BF16.PACK_AB R116, R117, R116 ;  /* 0x000000747574723e */ /* 0x000fe200000010ff */
[----:B-1----:R-:W-:Y:S01]  /*aea0*/  FMUL.FTZ R13, R13, c[0x0][0x2dc] ;  /* 0x0000b7000d0d7a20 */ /* 0x002fe20000410000 */
[----:B------:R-:W-:Y:S01]  /*aeb0*/  F2FP.BF16.PACK_AB R128, R129, R128 ;  /* 0x000000808180723e */ /* 0x000fe200000010ff */
[C---:B------:R-:W-:Y:S01]  /*aec0*/  FMUL.FTZ R132, R10.reuse, R132 ;  /* 0x000000840a847220 */ /* 0x040fe20000410000 */
[----:B------:R-:W1:Y:S01]  /*aed0*/  @P3 MUFU.RCP R12, R11 ;  /* 0x0000000b000c3308 */ /* 0x000e620000001000 */
[----:B------:R-:W-:-:S02]  /*aee0*/  FMUL.FTZ R133, R10, R133 ;  /* 0x000000850a857220 */ /* 0x000fc40000410000 */
[C---:B------:R-:W-:Y:S02]  /*aef0*/  FMUL.FTZ R136, R10.reuse, R136 ;  /* 0x000000880a887220 */ /* 0x040fe40000410000 */
[C---:B------:R-:W-:Y:S01]  /*af00*/  FMUL.FTZ R137, R10.reuse, R137 ;  /* 0x000000890a897220 */ /* 0x040fe20000410000 */
[----:B------:R-:W-:Y:S01]  /*af10*/  F2FP.BF16.PACK_AB R132, R133, R132 ;  /* 0x000000848584723e */ /* 0x000fe200000010ff */
[C---:B------:R-:W-:Y:S01]  /*af20*/  FMUL.FTZ R140, R10.reuse, R140 ;  /* 0x0000008c0a8c7220 */ /* 0x040fe20000410000 */
[----:B------:R-:W2:Y:S01]  /*af30*/  @P3 MUFU.LG2 R11, R11 ;  /* 0x0000000b000b3308 */ /* 0x000ea20000000c00 */
        /* <DEDUP_REMOVED lines=40> */
[C---:B------:R-:W-:Y:S01]  /*b1c0*/  SHF.L.U32 R10, R9.reuse, 0x6, RZ ;  /* 0x00000006090a7819 */ /* 0x040fe200000006ff */
[----:B-1----:R-:W-:Y:S01]  /*b1d0*/  FMUL.FTZ R12, R12, c[0x0][0x2dc] ;  /* 0x0000b7000c0c7a20 */ /* 0x002fe20000410000 */
        /* <DEDUP_REMOVED lines=9> */
[C---:B------:R-:W-:Y:S01]  /*b270*/  FMUL.FTZ R134, R12.reuse, R134 ;  /* 0x000000860c867220 */ /* 0x040fe20000410000 */
[----:B------:R-:W-:Y:S01]  /*b280*/  LEA R7, R7, R10, 0x1 ;  /* 0x0000000a07077211 */ /* 0x000fe200078e08ff */
[C---:B------:R-:W-:Y:S01]  /*b290*/  FMUL.FTZ R135, R12.reuse, R135 ;  /* 0x000000870c877220 */ /* 0x040fe20000410000 */
[----:B------:R-:W-:Y:S01]  /*b2a0*/  MOV R10, 0x20 ;  /* 0x00000020000a7802 */ /* 0x000fe20000000f00 */
[C---:B------:R-:W-:Y:S01]  /*b2b0*/  FMUL.FTZ R138, R12.reuse, R138 ;  /* 0x0000008a0c8a7220 */ /* 0x040fe20000410000 */
[----:B------:R-:W-:Y:S01]  /*b2c0*/  SHF.L.U32 R7, R7, 0x1, RZ ;  /* 0x0000000107077819 */ /* 0x000fe200000006ff */
[----:B------:R-:W-:Y:S01]  /*b2d0*/  FMUL.FTZ R139, R12, R139 ;  /* 0x0000008b0c8b7220 */ /* 0x000fe20000410000 */
[----:B------:R-:W-:Y:S01]  /*b2e0*/  SEL R10, R10, 0xffffffe0, !P1 ;  /* 0xffffffe00a0a7807 */ /* 0x000fe20004800000 */
[----:B------:R-:W-:Y:S01]  /*b2f0*/  FMUL.FTZ R158, R13, R158 ;  /* 0x0000009e0d9e7220 */ /* 0x000fe20000410000 */
[----:B------:R-:W-:Y:S01]  /*b300*/  IADD3 R9, R7, -0x10, RZ ;  /* 0xfffffff007097810 */ /* 0x000fe20007ffe0ff */
[----:B------:R-:W-:Y:S01]  /*b310*/  FMUL.FTZ R159, R13, R159 ;  /* 0x0000009f0d9f7220 */ /* 0x000fe20000410000 */
[----:B------:R-:W-:Y:S01]  /*b320*/  F2FP.BF16.PACK_AB R154, R155, R154 ;  /* 0x0000009a9b9a723e */ /* 0x000fe200000010ff */
[C---:B------:R-:W-:Y:S01]  /*b330*/  FMUL.FTZ R142, R12.reuse, R142 ;  /* 0x0000008e0c8e7220 */ /* 0x040fe20000410000 */
[----:B------:R-:W-:Y:S01]  /*b340*/  @P0 IADD3 R9, R7, 0x10, RZ ;  /* 0x0000001007090810 */ /* 0x000fe20007ffe0ff */
[C---:B------:R-:W-:Y:S01]  /*b350*/  FMUL.FTZ R143, R12.reuse, R143 ;  /* 0x0000008f0c8f7220 */ /* 0x040fe20000410000 */
[----:B------:R-:W-:Y:S01]  /*b360*/  F2FP.BF16.PACK_AB R134, R135, R134 ;  /* 0x000000868786723e */ /* 0x000fe200000010ff */
[C---:B------:R-:W-:Y:S01]  /*b370*/  FMUL.FTZ R146, R12.reuse, R146 ;  /* 0x000000920c927220 */ /* 0x040fe20000410000 */
[----:B------:R-:W-:Y:S01]  /*b380*/  F2FP.BF16.PACK_AB R138, R139, R138 ;  /* 0x0000008a8b8a723e */ /* 0x000fe200000010ff */
[C---:B------:R-:W-:Y:S01]  /*b390*/  FMUL.FTZ R147, R12.reuse, R147 ;  /* 0x000000930c937220 */ /* 0x040fe20000410000 */
[----:B------:R-:W-:Y:S01]  /*b3a0*/  F2FP.BF16.PACK_AB R158, R159, R158 ;  /* 0x0000009e9f9e723e */ /* 0x000fe200000010ff */
[C---:B------:R-:W-:Y:S01]  /*b3b0*/  FMUL.FTZ R42, R12.reuse, R42 ;  /* 0x0000002a0c2a7220 */ /* 0x040fe20000410000 */
[----:B------:R-:W-:Y:S01]  /*b3c0*/  IADD3 R15, R7, R10, RZ ;  /* 0x0000000a070f7210 */ /* 0x000fe20007ffe0ff */
[C---:B------:R-:W-:Y:S01]  /*b3d0*/  FMUL.FTZ R43, R12.reuse, R43 ;  /* 0x0000002b0c2b7220 */ /* 0x040fe20000410000 */
[----:B------:R-:W-:Y:S01]  /*b3e0*/  STS [R7], R148 ;  /* 0x0000009407007388 */ /* 0x000fe20000000800 */
[----:B------:R-:W-:Y:S01]  /*b3f0*/  FMUL.FTZ R46, R12, R46 ;  /* 0x0000002e0c2e7220 */ /* 0x000fe20000410000 */
[----:B------:R-:W-:Y:S01]  /*b400*/  IADD3 R17, R10, R9, RZ ;  /* 0x000000090a117210 */ /* 0x000fe20007ffe0ff */
[C---:B------:R-:W-:Y:S01]  /*b410*/  FMUL.FTZ R47, R12.reuse, R47 ;  /* 0x0000002f0c2f7220 */ /* 0x040fe20000410000 */
[----:B------:R-:W-:Y:S01]  /*b420*/  STS [R7+0x400], R150 ;  /* 0x0004009607007388 */ /* 0x000fe20000000800 */
[C---:B------:R-:W-:Y:S01]  /*b430*/  FMUL.FTZ R58, R12.reuse, R58 ;  /* 0x0000003a0c3a7220 */ /* 0x040fe20000410000 */
[----:B------:R-:W-:Y:S01]  /*b440*/  F2FP.BF16.PACK_AB R142, R143, R142 ;  /* 0x0000008e8f8e723e */ /* 0x000fe200000010ff */
[C---:B------:R-:W-:Y:S01]  /*b450*/  FMUL.FTZ R59, R12.reuse, R59 ;  /* 0x0000003b0c3b7220 */ /* 0x040fe20000410000 */
[----:B------:R-:W-:Y:S01]  /*b460*/  STS [R9], R152 ;  /* 0x0000009809007388 */ /* 0x000fe20000000800 */
        /* <DEDUP_REMOVED lines=34> */
[----:B------:R-:W-:Y:S01]  /*b690*/  FMUL.FTZ R127, R12, R127 ;  /* 0x0000007f0c7f7220 */ /* 0x000fe20000410000 */
[----:B------:R-:W-:Y:S01]  /*b6a0*/  MOV R12, 0x40 ;  /* 0x00000040000c7802 */ /* 0x000fe20000000f00 */
[----:B------:R-:W-:Y:S01]  /*b6b0*/  FMUL.FTZ R162, R13, R162 ;  /* 0x000000a20da27220 */ /* 0x000fe20000410000 */
[----:B------:R-:W-:Y:S01]  /*b6c0*/  F2FP.BF16.PACK_AB R106, R107, R106 ;  /* 0x0000006a6b6a723e */ /* 0x000fe200000010ff */
[C---:B------:R-:W-:Y:S01]  /*b6d0*/  FMUL.FTZ R163, R13.reuse, R163 ;  /* 0x000000a30da37220 */ /* 0x040fe20000410000 */
[----:B------:R-:W-:Y:S01]  /*b6e0*/  SEL R12, R12, 0xffffffc0, !P2 ;  /* 0xffffffc00c0c7807 */ /* 0x000fe20005000000 */
[----:B------:R-:W-:Y:S01]  /*b6f0*/  FMUL.FTZ R38, R13, R38 ;  /* 0x000000260d267220 */ /* 0x000fe20000410000 */
[----:B------:R-:W-:Y:S01]  /*b700*/  F2FP.BF16.PACK_AB R110, R111, R110 ;  /* 0x0000006e6f6e723e */ /* 0x000fe200000010ff */
[----:B------:R-:W-:Y:S01]  /*b710*/  FMUL.FTZ R39, R13, R39 ;  /* 0x000000270d277220 */ /* 0x000fe20000410000 */
[----:B------:R-:W-:Y:S01]  /*b720*/  F2FP.BF16.PACK_AB R162, R163, R162 ;  /* 0x000000a2a3a2723e */ /* 0x000fe200000010ff */
[----:B------:R-:W-:Y:S01]  /*b730*/  FMUL.FTZ R50, R13, R50 ;  /* 0x000000320d327220 */ /* 0x000fe20000410000 */
[----:B------:R-:W-:Y:S01]  /*b740*/  IADD3 R19, R7, R12, RZ ;  /* 0x0000000c07137210 */ /* 0x000fe20007ffe0ff */
[----:B------:R-:W-:Y:S01]  /*b750*/  FMUL.FTZ R51, R13, R51 ;  /* 0x000000330d337220 */ /* 0x000fe20000410000 */
[----:B------:R-:W-:Y:S01]  /*b760*/  F2FP.BF16.PACK_AB R38, R39, R38 ;  /* 0x000000262726723e */ /* 0x000fe200000010ff */
[C---:B------:R-:W-:Y:S01]  /*b770*/  FMUL.FTZ R54, R13.reuse, R54 ;  /* 0x000000360d367220 */ /* 0x040fe20000410000 */
[----:B------:R-:W-:Y:S01]  /*b780*/  IADD3 R21, R12, R9, RZ ;  /* 0x000000090c157210 */ /* 0x000fe20007ffe0ff */
[----:B------:R-:W-:Y:S01]  /*b790*/  FMUL.FTZ R55, R13, R55 ;  /* 0x000000370d377220 */ /* 0x000fe20000410000 */
[----:B------:R-:W-:Y:S01]  /*b7a0*/  F2FP.BF16.PACK_AB R50, R51, R50 ;  /* 0x000000323332723e */ /* 0x000fe200000010ff */
[C---:B------:R-:W-:Y:S01]  /*b7b0*/  FMUL.FTZ R66, R13.reuse, R66 ;  /* 0x000000420d427220 */ /* 0x040fe20000410000 */
[----:B------:R-:W-:Y:S01]  /*b7c0*/  STS [R17+0x400], R162 ;  /* 0x000400a211007388 */ /* 0x000fe20000000800 */
[----:B------:R-:W-:Y:S01]  /*b7d0*/  FMUL.FTZ R67, R13, R67 ;  /* 0x000000430d437220 */ /* 0x000fe20000410000 */
[----:B------:R-:W-:Y:S01]  /*b7e0*/  F2FP.BF16.PACK_AB R54, R55, R54 ;  /* 0x000000363736723e */ /* 0x000fe200000010ff */
[C---:B------:R-:W-:Y:S01]  /*b7f0*/  FMUL.FTZ R70, R13.reuse, R70 ;  /* 0x000000460d467220 */ /* 0x040fe20000410000 */
[----:B------:R-:W-:Y:S01]  /*b800*/  STS [R15+0x2000], R140 ;  /* 0x0020008c0f007388 */ /* 0x000fe20000000800 */
[----:B------:R-:W-:Y:S01]  /*b810*/  FMUL.FTZ R71, R13, R71 ;  /* 0x000000470d477220 */ /* 0x000fe20000410000 */
[----:B------:R-:W-:Y:S01]  /*b820*/  IADD3 R23, R15, R12, RZ ;  /* 0x0000000c0f177210 */ /* 0x000fe20007ffe0ff */
[C---:B------:R-:W-:Y:S01]  /*b830*/  FMUL.FTZ R82, R13.reuse, R82 ;  /* 0x000000520d527220 */ /* 0x040fe20000410000 */
[----:B------:R-:W-:Y:S01]  /*b840*/  STS [R15+0x2400], R142 ;  /* 0x0024008e0f007388 */ /* 0x000fe20000000800 */
[----:B------:R-:W-:Y:S01]  /*b850*/  FMUL.FTZ R83, R13, R83 ;  /* 0x000000530d537220 */ /* 0x000fe20000410000 */
[----:B------:R-:W-:Y:S01]  /*b860*/  F2FP.BF16.PACK_AB R66, R67, R66 ;  /* 0x000000424342723e */ /* 0x000fe200000010ff */
[----:B------:R-:W-:Y:S01]  /*b870*/  FMUL.FTZ R86, R13, R86 ;  /* 0x000000560d567220 */ /* 0x000fe20000410000 */
[----:B------:R-:W-:Y:S01]  /*b880*/  STS [R17+0x2000], R144 ;  /* 0x0020009011007388 */ /* 0x000fe20000000800 */
[----:B------:R-:W-:Y:S01]  /*b890*/  IADD3 R25, R17, R12, RZ ;  /* 0x0000000c11197210 */ /* 0x000fe20007ffe0ff */
[----:B------:R-:W-:Y:S01]  /*b8a0*/  FMUL.FTZ R87, R13, R87 ;  /* 0x000000570d577220 */ /* 0x000fe20000410000 */
[----:B------:R-:W-:Y:S01]  /*b8b0*/  F2FP.BF16.PACK_AB R70, R71, R70 ;  /* 0x000000464746723e */ /* 0x000fe200000010ff */
[----:B------:R-:W-:Y:S01]  /*b8c0*/  STS [R17+0x2400], R146 ;  /* 0x0024009211007388 */ /* 0x000fe20000000800 */
[----:B------:R-:W-:Y:S01]  /*b8d0*/  FMUL.FTZ R98, R13, R98 ;  /* 0x000000620d627220 */ /* 0x000fe20000410000 */
[----:B------:R-:W-:Y:S01]  /*b8e0*/  F2FP.BF16.PACK_AB R82, R83, R82 ;  /* 0x000000525352723e */ /* 0x000fe200000010ff */
[C---:B------:R-:W-:Y:S01]  /*b8f0*/  FMUL.FTZ R99, R13.reuse, R99 ;  /* 0x000000630d637220 */ /* 0x040fe20000410000 */
[----:B------:R-:W-:Y:S01]  /*b900*/  STS [R19], R36 ;  /* 0x0000002413007388 */ /* 0x000fe20000000800 */
[----:B------:R-:W-:Y:S01]  /*b910*/  FMUL.FTZ R102, R13, R102 ;  /* 0x000000660d667220 */ /* 0x000fe20000410000 */
[----:B------:R-:W-:Y:S01]  /*b920*/  F2FP.BF16.PACK_AB R86, R87, R86 ;  /* 0x000000565756723e */ /* 0x000fe200000010ff */
[C---:B------:R-:W-:Y:S01]  /*b930*/  FMUL.FTZ R103, R13.reuse, R103 ;  /* 0x000000670d677220 */ /* 0x040fe20000410000 */
        /* <DEDUP_REMOVED lines=11> */
[----:B------:R-:W-:Y:S01]  /*b9f0*/  FMUL.FTZ R13, R13, R131 ;  /* 0x000000830d0d7220 */ /* 0x000fe20000410000 */
[----:B------:R-:W-:Y:S01]  /*ba00*/  STS [R19+0x2000], R40 ;  /* 0x0020002813007388 */ /* 0x000fe20000000800 */
[----:B------:R-:W-:Y:S01]  /*ba10*/  F2FP.BF16.PACK_AB R118, R119, R118 ;  /* 0x000000767776723e */ /* 0x000fe200000010ff */
[----:B------:R-:W-:Y:S01]  /*ba20*/  @P6 FMUL.FTZ R5, R5, 0.69314718246459960938 ;  /* 0x3f31721805056820 */ /* 0x000fe20000410000 */
[----:B------:R-:W-:Y:S01]  /*ba30*/  F2FP.BF16.PACK_AB R120, R121, R120 ;  /* 0x000000787978723e */ /* 0x000fe200000010ff */
[----:B------:R-:W-:Y:S01]  /*ba40*/  STS [R19+0x2400], R42 ;  /* 0x0024002a13007388 */ /* 0x000fe20000000800 */
[----:B------:R-:W-:Y:S01]  /*ba50*/  F2FP.BF16.PACK_AB R13, R13, R130 ;  /* 0x000000820d0d723e */ /* 0x000fe200000010ff */
[----:B------:R-:W-:Y:S01]  /*ba60*/  @P5 FMUL.FTZ R6, R6, 0.69314718246459960938 ;  /* 0x3f31721806065820 */ /* 0x000fe20000410000 */
[----:B------:R-:W-:Y:S01]  /*ba70*/  F2FP.BF16.PACK_AB R122, R123, R122 ;  /* 0x0000007a7b7a723e */ /* 0x000fe200000010ff */
[----:B------:R-:W-:Y:S01]  /*ba80*/  STS [R21+0x2000], R44 ;  /* 0x0020002c15007388 */ /* 0x000fe20000000800 */
[----:B------:R-:W-:Y:S01]  /*ba90*/  F2FP.BF16.PACK_AB R124, R125, R124 ;  /* 0x0000007c7d7c723e */ /* 0x000fe200000010ff */
[----:B--2---:R-:W-:Y:S01]  /*baa0*/  @P3 FMUL.FTZ R11, R11, 0.69314718246459960938 ;  /* 0x3f3172180b0b3820 */ /* 0x004fe20000410000 */
[----:B------:R-:W-:Y:S01]  /*bab0*/  F2FP.BF16.PACK_AB R126, R127, R126 ;  /* 0x0000007e7f7e723e */ /* 0x000fe200000010ff */
        /* <DEDUP_REMOVED lines=21> */
[----:B-1----:R-:W-:-:S02]  /*bc10*/  LOP3.LUT R7, R8, 0xffffffe0, RZ, 0xc0, !PT ;  /* 0xffffffe008077812 */ /* 0x002fc400078ec0ff */
[----:B------:R-:W-:Y:S01]  /*bc20*/  MOV R8, 0x7f800000 ;  /* 0x7f80000000087802 */ /* 0x000fe20000000f00 */
[----:B------:R-:W-:Y:S01]  /*bc30*/  STS [R15+0x6000], R88 ;  /* 0x006000580f007388 */ /* 0x000fe20000000800 */
[----:B------:R-:W-:Y:S01]  /*bc40*/  IADD3 R7, -R7, R4, RZ ;  /* 0x0000000407077210 */ /* 0x000fe20007ffe1ff */
[----:B------:R-:W-:Y:S01]  /*bc50*/  @P6 FFMA.FTZ R8, R164, c[0x0][0x238], R5 ;  /* 0x00008e00a4086a23 */ /* 0x000fe20000010005 */
[----:B------:R-:W-:Y:S01]  /*bc60*/  MOV R4, 0x7f800000 ;  /* 0x7f80000000047802 */ /* 0x000fe20000000f00 */
[----:B------:R-:W-:Y:S01]  /*bc70*/  STS [R15+0x6400], R90 ;  /* 0x0064005a0f007388 */ /* 0x000fe20000000800 */
[----:B------:R-:W-:Y:S02]  /*bc80*/  LOP3.LUT P0, RZ, R7, 0x3, RZ, 0xc0, !PT ;  /* 0x0000000307ff7812 */ /* 0x000fe4000780c0ff */
[----:B--2---:R-:W-:Y:S01]  /*bc90*/  MOV R9, 0x7f800000 ;  /* 0x7f80000000097802 */ /* 0x004fe20000000f00 */
[----:B------:R-:W-:Y:S01]  /*bca0*/  STS [R17+0x6000], R92 ;  /* 0x0060005c11007388 */ /* 0x000fe20000000800 */
[----:B------:R-:W-:Y:S01]  /*bcb0*/  MOV R7, 0x7f800000 ;  /* 0x7f80000000077802 */ /* 0x000fe20000000f00 */
[----:B------:R-:W-:-:S02]  /*bcc0*/  @P5 FFMA.FTZ R9, R3, c[0x0][0x238], R6 ;  /* 0x00008e0003095a23 */ /* 0x000fc40000010006 */
[----:B------:R1:W-:Y:S01]  /*bcd0*/  STS [R17+0x6400], R94 ;  /* 0x0064005e11007388 */ /* 0x0003e20000000800 */
[----:B------:R-:W-:-:S03]  /*bce0*/  @P3 FFMA.FTZ R7, R0, c[0x0][0x238], R11 ;  /* 0x00008e0000073a23 */ /* 0x000fc6000001000b */
[----:B------:R2:W-:Y:S04]  /*bcf0*/  STS [R19+0x4000], R100 ;  /* 0x0040006413007388 */ /* 0x0005e80000000800 */
[----:B------:R2:W-:Y:S04]  /*bd00*/  STS [R19+0x4400], R102 ;  /* 0x0044006613007388 */ /* 0x0005e80000000800 */
[----:B------:R2:W-:Y:S04]  /*bd10*/  STS [R21+0x4000], R112 ;  /* 0x0040007015007388 */ /* 0x0005e80000000800 */
[----:B------:R2:W-:Y:S04]  /*bd20*/  STS [R21+0x4400], R114 ;  /* 0x0044007215007388 */ /* 0x0005e80000000800 */
[----:B------:R2:W-:Y:S04]  /*bd30*/  STS [R19+0x6000], R104 ;  /* 0x0060006813007388 */ /* 0x0005e80000000800 */
[----:B------:R2:W-:Y:S01]  /*bd40*/  STS [R19+0x6400], R106 ;  /* 0x0064006a13007388 */ /* 0x0005e20000000800 */
[----:B-1----:R-:W-:-:S03]  /*bd50*/  @P4 FMUL.FTZ R17, R16, 0.69314718246459960938 ;  /* 0x3f31721810114820 */ /* 0x002fc60000410000 */
[----:B------:R2:W-:Y:S01]  /*bd60*/  STS [R21+0x6000], R108 ;  /* 0x0060006c15007388 */ /* 0x0005e20000000800 */
[----:B------:R-:W-:-:S03]  /*bd70*/  @P4 FFMA.FTZ R4, R2, c[0x0][0x238], R17 ;  /* 0x00008e0002044a23 */ /* 0x000fc60000010011 */
[----:B------:R2:W-:Y:S04]  /*bd80*/  STS [R21+0x6400], R110 ;  /* 0x0064006e15007388 */ /* 0x0005e80000000800 */
        /* <DEDUP_REMOVED lines=26> */
[----:B---34-:R-:W3:Y:S02]  /*bf30*/  LDL.LU R18, [R1+0x8] ;  /* 0x0000080001127983 */ /* 0x018ee40000300800 */
[----:B---3--:R-:W-:-:S02]  /*bf40*/  ISETP.GE.AND P6, PT, R18, UR13, PT ;  /* 0x0000000d12007c0c */ /* 0x008fc4000bfc6270 */
[C---:B------:R-:W-:Y:S02]  /*bf50*/  IADD3 R10, R18.reuse, 0x8, RZ ;  /* 0x00000008120a7810 */ /* 0x040fe40007ffe0ff */
[----:B------:R-:W-:Y:S02]  /*bf60*/  IADD3 R2, R18, 0x40, RZ ;  /* 0x0000004012027810 */ /* 0x000fe40007ffe0ff */
[----:B------:R-:W-:Y:S02]  /*bf70*/  ISETP.GE.AND P5, PT, R10, UR13, PT ;  /* 0x0000000d0a007c0c */ /* 0x000fe4000bfa6270 */
[----:B------:R-:W-:Y:S02]  /*bf80*/  IADD3 R0, R18, 0x48, RZ ;  /* 0x0000004812007810 */ /* 0x000fe40007ffe0ff */
[----:B------:R-:W-:Y:S02]  /*bf90*/  ISETP.GE.AND P4, PT, R2, UR13, PT ;  /* 0x0000000d02007c0c */ /* 0x000fe4000bf86270 */
        /* <DEDUP_REMOVED lines=11> */
[----:B------:R-:W-:Y:S01]  /*c050*/  @!P5 LEA R18, P2, R5, c[0x0][0x200], 0x2 ;  /* 0x000080000512da11 */ /* 0x000fe200078410ff */
[----:B------:R3:W-:Y:S01]  /*c060*/  @!P6 STG.E [R16.64], R8 ;  /* 0x000000081000e986 */ /* 0x0007e2000c101912 */
[----:B------:R-:W-:-:S02]  /*c070*/  @!P4 IADD3 R3, P1, R2, UR10, RZ ;  /* 0x0000000a0203cc10 */ /* 0x000fc4000ff3e0ff */
[----:B------:R-:W-:Y:S02]  /*c080*/  @!P3 IADD3 R6, P0, R0, UR10, RZ ;  /* 0x0000000a0006bc10 */ /* 0x000fe4000ff1e0ff */
[----:B--2---:R-:W-:Y:S02]  /*c090*/  @!P5 LEA.HI.X R19, R5, c[0x0][0x204], R10, 0x2, P2 ;  /* 0x000081000513da11 */ /* 0x004fe400010f140a */
[----:B------:R-:W-:Y:S02]  /*c0a0*/  @!P4 LEA.HI.X.SX32 R2, R2, UR4, 0x1, P1 ;  /* 0x000000040202cc11 */ /* 0x000fe400088f0eff */
[----:B------:R-:W-:Y:S01]  /*c0b0*/  @!P3 LEA.HI.X.SX32 R5, R0, UR4, 0x1, P0 ;  /* 0x000000040005bc11 */ /* 0x000fe200080f0eff */
[----:B------:R3:W-:Y:S01]  /*c0c0*/  @!P5 STG.E [R18.64], R9 ;  /* 0x000000091200d986 */ /* 0x0007e2000c101912 */
[----:B------:R-:W-:Y:S02]  /*c0d0*/  @!P4 LEA R80, P1, R3, c[0x0][0x200], 0x2 ;  /* 0x000080000350ca11 */ /* 0x000fe400078210ff */
[----:B------:R-:W-:-:S02]  /*c0e0*/  @!P3 LEA R10, P0, R6, c[0x0][0x200], 0x2 ;  /* 0x00008000060aba11 */ /* 0x000fc400078010ff */
[----:B------:R-:W-:Y:S02]  /*c0f0*/  @!P4 LEA.HI.X R81, R3, c[0x0][0x204], R2, 0x2, P1 ;  /* 0x000081000351ca11 */ /* 0x000fe400008f1402 */
[----:B------:R-:W-:-:S03]  /*c100*/  @!P3 LEA.HI.X R11, R6, c[0x0][0x204], R5, 0x2, P0 ;  /* 0x00008100060bba11 */ /* 0x000fc600000f1405 */
[----:B------:R3:W-:Y:S04]  /*c110*/  @!P4 STG.E [R80.64], R4 ;  /* 0x000000045000c986 */ /* 0x0007e8000c101912 */
[----:B------:R3:W-:Y:S02]  /*c120*/  @!P3 STG.E [R10.64], R7 ;  /* 0x000000070a00b986 */ /* 0x0007e4000c101912 */
.L_x_1598:
[----:B---34-:R-:W-:Y:S05]  /*c130*/  BSYNC B0 ;  /* 0x0000000000007941 */ /* 0x018fea0003800000 */
.L_x_1597:
[----:B------:R-:W3:Y:S04]  /*c140*/  LDL.64 R80, [R1+0x28] ;  /* 0x0000280001507983 */ /* 0x000ee80000100a00 */
[----:B------:R4:W5:Y:S01]  /*c150*/  LDL R18, [R1+0x4] ;  /* 0x0000040001127983 */ /* 0x0009620000100800 */
[----:B------:R-:W-:Y:S01]  /*c160*/  USHF.R.S32.HI UR6, URZ, 0x1f, UR11 ;  /* 0x0000001f3f067899 */ /* 0x000fe2000801140b */
[----:B------:R-:W-:Y:S01]  /*c170*/  BSSY B0, `(.L_x_1599) ;  /* 0x000001e000007945 */ /* 0x000fe20003800000 */
[----:B------:R-:W-:Y:S01]  /*c180*/  ULDC.64 UR4, c[0x0][0x1f0] ;  /* 0x00007c0000047ab9 */ /* 0x000fe20000000a00 */
[----:B------:R-:W2:Y:S01]  /*c190*/  S2R R4, SR_TID.X ;  /* 0x0000000000047919 */ /* 0x000ea20000002100 */
[----:B------:R-:W-:-:S03]  /*c1a0*/  UIMAD UR4, UR6, UR4, URZ ;  /* 0x00000004060472a4 */ /* 0x000fc6000f8e023f */
[----:B------:R-:W1:Y:S01]  /*c1b0*/  S2R R0, SR_CTAID.Z ;  /* 0x0000000000007919 */ /* 0x000e620000002700 */
[----:B------:R-:W-:Y:S01]  /*c1c0*/  UIMAD UR4, UR11, UR5, UR4 ;  /* 0x000000050b0472a4 */ /* 0x000fe2000f8e0204 */
[----:B--2---:R-:W-:-:S04]  /*c1d0*/  SHF.R.S32.HI R3, RZ, 0x1f, R4 ;  /* 0x0000001fff037819 */ /* 0x004fc80000011404 */
[----:B------:R-:W-:-:S04]  /*c1e0*/  LEA.HI R3, R3, R4, RZ, 0x3 ;  /* 0x0000000403037211 */ /* 0x000fc800078f18ff */
[----:B------:R-:W-:-:S04]  /*c1f0*/  SHF.R.S32.HI R4, RZ, 0x3, R3 ;  /* 0x00000003ff047819 */ /* 0x000fc80000011403 */
[----:B------:R-:W-:Y:S02]  /*c200*/  SHF.R.S32.HI R5, RZ, 0x1f, R4 ;  /* 0x0000001fff057819 */ /* 0x000fe40000011404 */
[----:B---3--:R-:W-:Y:S02]  /*c210*/  SHF.R.S32.HI R2, RZ, 0x1f, R80 ;  /* 0x0000001fff027819 */ /* 0x008fe40000011450 */
[----:B------:R-:W-:-:S04]  /*c220*/  IADD3 R6, P0, R80, UR16, RZ ;  /* 0x0000001050067c10 */ /* 0x000fc8000ff1e0ff */
[----:B------:R-:W-:Y:S02]  /*c230*/  IADD3.X R7, R2, UR7, RZ, P0, !PT ;  /* 0x0000000702077c10 */ /* 0x000fe400087fe4ff */
[----:B------:R-:W-:-:S03]  /*c240*/  ISETP.GE.AND P0, PT, R4, UR13, PT ;  /* 0x0000000d04007c0c */ /* 0x000fc6000bf06270 */
[----:B-1----:R-:W-:-:S04]  /*c250*/  IMAD.WIDE.U32 R6, R0, c[0x0][0x1f0], R6 ;  /* 0x00007c0000067a25 */ /* 0x002fc800078e0006 */
[----:B------:R-:W-:Y:S01]  /*c260*/  IMAD.U32 R0, RZ, RZ, UR12 ;  /* 0x0000000cff007e24 */ /* 0x000fe2000f8e00ff */
[----:B------:R-:W-:-:S03]  /*c270*/  IADD3 R9, R7, UR4, RZ ;  /* 0x0000000407097c10 */ /* 0x000fc6000fffe0ff */
[----:B------:R-:W-:Y:S02]  /*c280*/  IMAD.WIDE R10, R0, 0x80, R4 ;  /* 0x00000080000a7825 */ /* 0x000fe400078e0204 */
        /* <DEDUP_REMOVED lines=12> */
.L_x_1600:
[----:B----4-:R-:W-:Y:S05]  /*c350*/  BSYNC B0 ;  /* 0x0000000000007941 */ /* 0x010fea0003800000 */
.L_x_1599:
        /* <DEDUP_REMOVED lines=11> */
[----:B------:R-:W-:-:S04]  /*c410*/  IMAD R3, R0, c[0x0][0x1e8], RZ ;  /* 0x00007a0000037a24 */ /* 0x000fc800078e02ff */
[----:B------:R-:W-:Y:S01]  /*c420*/  IMAD R3, R2, c[0x0][0x1ec], R3 ;  /* 0x00007b0002037a24 */ /* 0x000fe200078e0203 */
[----:B------:R-:W-:-:S03]  /*c430*/  LEA R2, P2, R16, c[0x0][0x1d0], 0x1 ;  /* 0x0000740010027a11 */ /* 0x000fc600078408ff */
[----:B------:R-:W-:-:S05]  /*c440*/  IMAD.IADD R3, R17, 0x1, R3 ;  /* 0x0000000111037824 */ /* 0x000fca00078e0203 */
[----:B------:R-:W-:-:S05]  /*c450*/  LEA.HI.X R3, R16, c[0x0][0x1d4], R3, 0x1, P2 ;  /* 0x0000750010037a11 */ /* 0x000fca00010f0c03 */
[----:B------:R1:W-:Y:S04]  /*c460*/  @!P1 STG.E.128 [R2.64], R68 ;  /* 0x0000004402009986 */ /* 0x0003e8000c101d12 */
[----:B------:R1:W-:Y:S02]  /*c470*/  @!P0 STG.E.128 [R2.64+0x80], R36 ;  /* 0x0000802402008986 */ /* 0x0003e4000c101d12 */
.L_x_1602:
[----:B------:R-:W-:Y:S05]  /*c480*/  BSYNC B0 ;  /* 0x0000000000007941 */ /* 0x000fea0003800000 */
.L_x_1601:
[----:B------:R-:W-:Y:S01]  /*c490*/  IADD3 R0, R4, 0x20, RZ ;  /* 0x0000002004007810 */ /* 0x000fe20007ffe0ff */
[----:B------:R-:W-:Y:S03]  /*c4a0*/  BSSY B0, `(.L_x_1603) ;  /* 0x0000011000007945 */ /* 0x000fe60003800000 */
[----:B------:R-:W-:-:S13]  /*c4b0*/  ISETP.GE.AND P0, PT, R0, UR13, PT ;  /* 0x0000000d00007c0c */ /* 0x000fda000bf06270 */
[----:B------:R-:W-:Y:S05]  /*c4c0*/  @P0 BRA `(.L_x_1604) ;  /* 0x000000e000000947 */ /* 0x000fea0003800000 */
[----:B-1----:R-:W-:Y:S01]  /*c4d0*/  IADD3 R2, P0, R10, 0x20, RZ ;  /* 0x000000200a027810 */ /* 0x002fe20007f1e0ff */
[----:B------:R-:W-:Y:S01]  /*c4e0*/  IMAD.MOV.U32 R16, RZ, RZ, R6 ;  /* 0x000000ffff107224 */ /* 0x000fe200078e0006 */
        /* <DEDUP_REMOVED lines=12> */
.L_x_1604:
[----:B------:R-:W-:Y:S05]  /*c5b0*/  BSYNC B0 ;  /* 0x0000000000007941 */ /* 0x000fea0003800000 */
.L_x_1603:
        /* <DEDUP_REMOVED lines=18> */
.L_x_1606:
[----:B------:R-:W-:Y:S05]  /*c6e0*/  BSYNC B0 ;  /* 0x0000000000007941 */ /* 0x000fea0003800000 */
.L_x_1605:
        /* <DEDUP_REMOVED lines=18> */
.L_x_1608:
[----:B------:R-:W-:Y:S05]  /*c810*/  BSYNC B0 ;  /* 0x0000000000007941 */ /* 0x000fea0003800000 */
.L_x_1607:
        /* <DEDUP_REMOVED lines=18> */
.L_x_1610:
[----:B------:R-:W-:Y:S05]  /*c940*/  BSYNC B0 ;  /* 0x0000000000007941 */ /* 0x000fea0003800000 */
.L_x_1609:
        /* <DEDUP_REMOVED lines=18> */
.L_x_1612:
[----:B------:R-:W-:Y:S05]  /*ca70*/  BSYNC B0 ;  /* 0x0000000000007941 */ /* 0x000fea0003800000 */
.L_x_1611:
[----:B------:R-:W-:-:S04]  /*ca80*/  IADD3 R4, R4, 0x70, RZ ;  /* 0x0000007004047810 */ /* 0x000fc80007ffe0ff */
[----:B------:R-:W-:-:S13]  /*ca90*/  ISETP.GE.AND P0, PT, R4, UR13, PT ;  /* 0x0000000d04007c0c */ /* 0x000fda000bf06270 */
[----:B------:R-:W-:Y:S05]  /*caa0*/  @P0 EXIT ;  /* 0x000000000000094d */ /* 0x000fea0003800000 */
[----:B------:R-:W-:Y:S01]  /*cab0*/  IADD3 R0, P0, R10, 0x70, RZ ;  /* 0x000000700a007810 */ /* 0x000fe20007f1e0ff */
[----:B------:R-:W-:Y:S01]  /*cac0*/  IMAD.MOV.U32 R4, RZ, RZ, R6 ;  /* 0x000000ffff047224 */ /* 0x000fe200078e0006 */
[----:B------:R-:W-:-:S03]  /*cad0*/  MOV R5, R9 ;  /* 0x0000000900057202 */ /* 0x000fc60000000f00 */
[----:B------:R-:W-:Y:S01]  /*cae0*/  IMAD.X R10, RZ, RZ, R11, P0 ;  /* 0x000000ffff0a7224 */ /* 0x000fe200000e060b */
[----:B------:R-:W-:Y:S01]  /*caf0*/  ISETP.GE.AND P0, PT, R80, c[0x0][0x220], PT ;  /* 0x0000880050007a0c */ /* 0x000fe20003f06270 */
[----:B------:R-:W-:-:S04]  /*cb00*/  IMAD.WIDE.U32 R4, R0, c[0x0][0x1e8], R4 ;  /* 0x00007a0000047a25 */ /* 0x000fc800078e0004 */
[----:B-1----:R-:W-:Y:S01]  /*cb10*/  IMAD R3, R10, c[0x0][0x1e8], RZ ;  /* 0x00007a000a037a24 */ /* 0x002fe200078e02ff */
        /* <DEDUP_REMOVED lines=9> */
.L_x_1563:
[----:B------:R-:W-:Y:S01]  /*cbb0*/  UISETP.NE.AND UP3, UPT, UR9, -0x1, UPT ;  /* 0xffffffff0900788c */ /* 0x000fe2000bf65270 */
[----:B------:R-:W-:Y:S01]  /*cbc0*/  LEA.HI R7, R7, R74, RZ, 0x3 ;  /* 0x0000004a07077211 */ /* 0x000fe200078f18ff */
[----:B------:R-:W-:Y:S01]  /*cbd0*/  USHF.R.S32.HI UR8, URZ, 0x1f, UR10 ;  /* 0x0000001f3f087899 */ /* 0x000fe2000801140a */
[----:B------:R-:W1:Y:S01]  /*cbe0*/  S2R R12, SR_CTAID.Z ;  /* 0x00000000000c7919 */ /* 0x000e620000002700 */
[----:B------:R-:W-:Y:S01]  /*cbf0*/  ULDC.64 UR6, c[0x0][0x1e8] ;  /* 0x00007a0000067ab9 */ /* 0x000fe20000000a00 */
[----:B------:R-:W-:Y:S01]  /*cc00*/  LOP3.LUT R3, R7, 0xfffffff8, RZ, 0xc0, !PT ;  /* 0xfffffff807037812 */ /* 0x000fe200078ec0ff */
[----:B------:R-:W-:Y:S01]  /*cc10*/  ULDC.64 UR4, c[0x0][0x1f0] ;  /* 0x00007c0000047ab9 */ /* 0x000fe20000000a00 */
[----:B------:R-:W-:Y:S01]  /*cc20*/  SHF.R.S32.HI R16, RZ, 0x3, R7 ;  /* 0x00000003ff107819 */ /* 0x000fe20000011407 */
[----:B------:R-:W-:Y:S01]  /*cc30*/  UIMAD UR4, UR8, UR4, URZ ;  /* 0x00000004080472a4 */ /* 0x000fe2000f8e023f */
[----:B------:R-:W-:Y:S01]  /*cc40*/  IMAD.U32 R19, RZ, RZ, UR12 ;  /* 0x0000000cff137e24 */ /* 0x000fe2000f8e00ff */
[----:B------:R-:W-:Y:S01]  /*cc50*/  ULDC.U8 UR17, c[0x0][0x328] ;  /* 0x0000ca0000117ab9 */ /* 0x000fe20000000000 */
[----:B------:R-:W-:Y:S01]  /*cc60*/  IMAD.IADD R74, R74, 0x1, -R3 ;  /* 0x000000014a4a7824 */ /* 0x000fe200078e0a03 */
[----:B------:R-:W-:Y:S01]  /*cc70*/  @UP3 UIMAD.WIDE.U32 UR14, UR9, UR6, URZ ;  /* 0x00000006090e32a5 */ /* 0x000fe2000f8e003f */
[--C-:B------:R-:W-:Y:S01]  /*cc80*/  SHF.R.S32.HI R17, RZ, 0x1f, R16.reuse ;  /* 0x0000001fff117819 */ /* 0x100fe20000011410 */
[----:B------:R-:W-:Y:S01]  /*cc90*/  @!UP3 USHF.R.S32.HI UR20, URZ, 0x1f, UR11 ;  /* 0x0000001f3f14b899 */ /* 0x000fe2000801140b */
[----:B------:R-:W-:Y:S01]  /*cca0*/  IMAD.SHL.U32 R9, R74, 0x8, RZ ;  /* 0x000000084a097824 */ /* 0x000fe200078e00ff */
[----:B------:R-:W-:Y:S01]  /*ccb0*/  ULDC.U8 UR6, c[0x0][0x329] ;  /* 0x0000ca4000067ab9 */ /* 0x000fe20000000000 */
[----:B------:R-:W-:Y:S01]  /*ccc0*/  BSSY B0, `(.L_x_1613) ;  /* 0x000003a000007945 */ /* 0x000fe20003800000 */
[----:B------:R-:W-:Y:S01]  /*ccd0*/  UISETP.NE.AND UP2, UPT, UR6, URZ, UPT ;  /* 0x0000003f0600728c */ /* 0x000fe2000bf45270 */
[----:B------:R-:W-:Y:S01]  /*cce0*/  IMAD.WIDE R18, R19, 0x80, R16 ;  /* 0x0000008013127825 */ /* 0x000fe200078e0210 */
[----:B------:R-:W-:Y:S01]  /*ccf0*/  UIMAD UR8, UR10, UR5, UR4 ;  /* 0x000000050a0872a4 */ /* 0x000fe2000f8e0204 */
[----:B------:R-:W-:Y:S01]  /*cd00*/  IADD3 R8, R9, 0x40, RZ ;  /* 0x0000004009087810 */ /* 0x000fe20007ffe0ff */
[----:B------:R-:W-:-:S02]  /*cd10*/  UISETP.NE.AND UP4, UPT, UR17, URZ, UPT ;  /* 0x0000003f1100728c */ /* 0x000fc4000bf85270 */
[----:B------:R-:W-:Y:S02]  /*cd20*/  ULDC.64 UR4, c[0x0][0x1e0] ;  /* 0x0000780000047ab9 */ /* 0x000fe40000000a00 */
[----:B------:R-:W-:Y:S02]  /*cd30*/  @!UP3 UIMAD UR20, UR20, UR4, URZ ;  /* 0x000000041414b2a4 */ /* 0x000fe4000f8e023f */
[----:B------:R-:W-:Y:S02]  /*cd40*/  @UP3 UIMAD UR7, UR9, UR7, UR15 ;  /* 0x00000007090732a4 */ /* 0x000fe4000f8e020f */
[----:B------:R-:W-:Y:S02]  /*cd50*/  @UP3 UMOV UR21, UR14 ;  /* 0x0000000e00153c82 */ /* 0x000fe40008000000 */
[----:B------:R-:W-:Y:S02]  /*cd60*/  @!UP2 UISETP.NE.AND UP1, UPT, UR17, URZ, UPT ;  /* 0x0000003f1100a28c */ /* 0x000fe4000bf25270 */
[----:B------:R-:W-:-:S02]  /*cd70*/  @!UP3 UIMAD UR20, UR11, UR5, UR20 ;  /* 0x000000050b14b2a4 */ /* 0x000fc4000f8e0214 */
[----:B------:R-:W-:Y:S02]  /*cd80*/  ULDC UR15, c[0x0][0x214] ;  /* 0x00008500000f7ab9 */ /* 0x000fe40000000800 */
[----:B------:R-:W-:Y:S02]  /*cd90*/  @UP2 ULDC UR14, c[0x0][0x210] ;  /* 0x00008400000e2ab9 */ /* 0x000fe40000000800 */
[----:B------:R-:W-:Y:S02]  /*cda0*/  UISETP.EQ.AND UP4, UPT, UR6, URZ, UP4 ;  /* 0x0000003f0600728c */ /* 0x000fe4000a782270 */
[----:B------:R-:W-:Y:S02]  /*cdb0*/  ULDC UR5, c[0x0][0x234] ;  /* 0x00008d0000057ab9 */ /* 0x000fe40000000800 */
[----:B------:R-:W-:Y:S02]  /*cdc0*/  @!UP3 UIMAD.WIDE.U32 UR22, UR11, UR4, URZ ;  /* 0x000000040b16b2a5 */ /* 0x000fe4000f8e003f */
        /* <DEDUP_REMOVED lines=20> */
[----:B------:R-:W-:Y:S01]  /*cf10*/  @!UP4 UMOV UR26, URZ ;  /* 0x0000003f001acc82 */ /* 0x000fe20008000000 */
[----:B------:R-:W-:Y:S01]  /*cf20*/  IADD3 R15, R13, UR8, RZ ;  /* 0x000000080d0f7c10 */ /* 0x000fe2000fffe0ff */
[----:B------:R-:W-:Y:S02]  /*cf30*/  @UP4 UMOV UR26, UR9 ;  /* 0x00000009001a4c82 */ /* 0x000fe40008000000 */
[----:B------:R-:W-:-:S02]  /*cf40*/  @!UP4 UMOV UR27, URZ ;  /* 0x0000003f001bcc82 */ /* 0x000fc40008000000 */
[----:B------:R-:W-:Y:S02]  /*cf50*/  USHF.R.S32.HI UR5, URZ, 0x1f, UR10 ;  /* 0x0000001f3f057899 */ /* 0x000fe4000801140a */
[----:B------:R-:W-:Y:S02]  /*cf60*/  @UP4 USHF.R.S32.HI UR27, URZ, 0x1f, UR9 ;  /* 0x0000001f3f1b4899 */ /* 0x000fe40008011409 */
        /* <DEDUP_REMOVED lines=15> */
.L_x_1614:
[----:B------:R-:W-:Y:S05]  /*d060*/  BSYNC B0 ;  /* 0x0000000000007941 */ /* 0x000fea0003800000 */
.L_x_1613:
        /* <DEDUP_REMOVED lines=18> */
.L_x_1616:
[----:B------:R-:W-:Y:S05]  /*d190*/  BSYNC B0 ;  /* 0x0000000000007941 */ /* 0x000fea0003800000 */
.L_x_1615:
        /* <DEDUP_REMOVED lines=18> */
.L_x_1618:
[----:B------:R-:W-:Y:S05]  /*d2c0*/  BSYNC B0 ;  /* 0x0000000000007941 */ /* 0x000fea0003800000 */
.L_x_1617:
        /* <DEDUP_REMOVED lines=18> */
.L_x_1620:
[----:B------:R-:W-:Y:S05]  /*d3f0*/  BSYNC B0 ;  /* 0x0000000000007941 */ /* 0x000fea0003800000 */
.L_x_1619:
        /* <DEDUP_REMOVED lines=18> */
.L_x_1622:
[----:B------:R-:W-:Y:S05]  /*d520*/  BSYNC B0 ;  /* 0x0000000000007941 */ /* 0x000fea0003800000 */
.L_x_1621:
[----:B-1----:R-:W-:Y:S01]  /*d530*/  IADD3 R3, R16, 0x50, RZ ;  /* 0x0000005010037810 */ /* 0x002fe20007ffe0ff */
        /* <DEDUP_REMOVED lines=17> */
.L_x_1624:
[----:B------:R-:W-:Y:S05]  /*d650*/  BSYNC B0 ;  /* 0x0000000000007941 */ /* 0x000fea0003800000 */
.L_x_1623:
        /* <DEDUP_REMOVED lines=18> */
.L_x_1626:
[----:B------:R-:W-:Y:S05]  /*d780*/  BSYNC B0 ;  /* 0x0000000000007941 */ /* 0x000fea0003800000 */
.L_x_1625:
[----:B------:R-:W-:Y:S01]  /*d790*/  IADD3 R0, R16, 0x70, RZ ;  /* 0x0000007010007810 */ /* 0x000fe20007ffe0ff */
[----:B------:R-:W-:Y:S03]  /*d7a0*/  BSSY B0, `(.L_x_1627) ;  /* 0x0000010000007945 */ /* 0x000fe60003800000 */
[----:B------:R-:W-:-:S13]  /*d7b0*/  ISETP.GE.AND P0, PT, R0, UR16, PT ;  /* 0x0000001000007c0c */ /* 0x000fda000bf06270 */
[----:B------:R-:W-:Y:S05]  /*d7c0*/  @P0 BRA `(.L_x_1628) ;  /* 0x000000d000000947 */ /* 0x000fea0003800000 */
[----:B-1----:R-:W-:Y:S02]  /*d7d0*/  IADD3 R11, P0, R18, 0x70, RZ ;  /* 0x00000070120b7810 */ /* 0x002fe40007f1e0ff */
        /* <DEDUP_REMOVED lines=12> */
.L_x_1628:
[----:B------:R-:W-:Y:S05]  /*d8a0*/  BSYNC B0 ;  /* 0x0000000000007941 */ /* 0x000fea0003800000 */
.L_x_1627:
[----:B------:R-:W-:-:S04]  /*d8b0*/  ISETP.NE.AND P6, PT, R74, RZ, PT ;  /* 0x000000ff4a00720c */ /* 0x000fc80003fc5270 */
[----:B------:R-:W-:Y:S02]  /*d8c0*/  ISETP.GE.OR P2, PT, R16, UR16, P6 ;  /* 0x0000001010007c0c */ /* 0x000fe4000b746670 */
[----:B------:R-:W-:Y:S02]  /*d8d0*/  ISETP.GE.OR P1, PT, R7, UR16, P6 ;  /* 0x0000001007007c0c */ /* 0x000fe4000b726670 */
[----:B------:R-:W-:Y:S02]  /*d8e0*/  ISETP.GE.OR P5, PT, R6, UR16, P6 ;  /* 0x0000001006007c0c */ /* 0x000fe4000b7a6670 */
[----:B------:R-:W-:Y:S02]  /*d8f0*/  ISETP.GE.OR P4, PT, R5, UR16, P6 ;  /* 0x0000001005007c0c */ /* 0x000fe4000b786670 */
[----:B------:R-:W-:-:S05]  /*d900*/  ISETP.GE.OR P3, PT, R4, UR16, P6 ;  /* 0x0000001004007c0c */ /* 0x000fca000b766670 */
[----:B-1----:R-:W-:Y:S02]  /*d910*/  @!P2 IMAD R8, R16, UR25, RZ ;  /* 0x000000191008ac24 */ /* 0x002fe4000f8e02ff */
[----:B------:R-:W-:Y:S02]  /*d920*/  @!P1 IMAD R7, R7, UR25, RZ ;  /* 0x0000001907079c24 */ /* 0x000fe4000f8e02ff */
[----:B------:R-:W-:Y:S01]  /*d930*/  @!P5 IMAD R6, R6, UR25, RZ ;  /* 0x000000190606dc24 */ /* 0x000fe2000f8e02ff */
[----:B------:R-:W-:Y:S01]  /*d940*/  @!P2 IADD3 R9, P0, R8, UR10, RZ ;  /* 0x0000000a0809ac10 */ /* 0x000fe2000ff1e0ff */
[----:B------:R-:W-:Y:S02]  /*d950*/  @!P4 IMAD R5, R5, UR25, RZ ;  /* 0x000000190505cc24 */ /* 0x000fe4000f8e02ff */
[----:B------:R-:W-:Y:S01]  /*d960*/  @!P3 IMAD R4, R4, UR25, RZ ;  /* 0x000000190404bc24 */ /* 0x000fe2000f8e02ff */
[----:B------:R-:W-:Y:S01]  /*d970*/  @!P2 LEA.HI.X.SX32 R8, R8, UR4, 0x1, P0 ;  /* 0x000000040808ac11 */ /* 0x000fe200080f0eff */
[----:B------:R-:W-:Y:S01]  /*d980*/  @!P3 IMAD.MOV.U32 R13, RZ, RZ, 0x7f800000 ;  /* 0x7f800000ff0db424 */ /* 0x000fe200078e00ff */
[----:B------:R-:W-:-:S04]  /*d990*/  @!P2 LEA R10, P0, R9, c[0x0][0x200], 0x2 ;  /* 0x00008000090aaa11 */ /* 0x000fc800078010ff */
[----:B------:R-:W-:Y:S01]  /*d9a0*/  @!P2 LEA.HI.X R11, R9, c[0x0][0x204], R8, 0x2, P0 ;  /* 0x00008100090baa11 */ /* 0x000fe200000f1408 */
[----:B------:R-:W-:Y:S01]  /*d9b0*/  @!P2 IMAD.MOV.U32 R9, RZ, RZ, 0x7f800000 ;  /* 0x7f800000ff09a424 */ /* 0x000fe200078e00ff */
[----:B------:R-:W-:-:S04]  /*d9c0*/  @!P1 IADD3 R8, P0, R7, UR10, RZ ;  /* 0x0000000a07089c10 */ /* 0x000fc8000ff1e0ff */
[----:B------:R1:W-:Y:S01]  /*d9d0*/  @!P2 STG.E [R10.64], R9 ;  /* 0x000000090a00a986 */ /* 0x0003e2000c101912 */
[----:B------:R-:W-:Y:S02]  /*d9e0*/  @!P1 LEA.HI.X.SX32 R7, R7, UR4, 0x1, P0 ;  /* 0x0000000407079c11 */ /* 0x000fe400080f0eff */
[----:B------:R-:W-:Y:S02]  /*d9f0*/  @!P1 LEA R14, P2, R8, c[0x0][0x200], 0x2 ;  /* 0x00008000080e9a11 */ /* 0x000fe400078410ff */
[----:B------:R-:W-:Y:S02]  /*da00*/  @!P5 IADD3 R12, P0, R6, UR10, RZ ;  /* 0x0000000a060cdc10 */ /* 0x000fe4000ff1e0ff */
[----:B------:R-:W-:Y:S02]  /*da10*/  @!P1 LEA.HI.X R15, R8, c[0x0][0x204], R7, 0x2, P2 ;  /* 0x00008100080f9a11 */ /* 0x000fe400010f1407 */
[----:B------:R-:W-:Y:S02]  /*da20*/  @!P5 LEA.HI.X.SX32 R7, R6, UR4, 0x1, P0 ;  /* 0x000000040607dc11 */ /* 0x000fe400080f0eff */
[----:B------:R-:W-:-:S02]  /*da30*/  @!P5 LEA R16, P2, R12, c[0x0][0x200], 0x2 ;  /* 0x000080000c10da11 */ /* 0x000fc400078410ff */
[----:B------:R-:W-:Y:S02]  /*da40*/  @!P4 IADD3 R6, P0, R5, UR10, RZ ;  /* 0x0000000a0506cc10 */ /* 0x000fe4000ff1e0ff */
[----:B------:R-:W-:Y:S02]  /*da50*/  @!P5 LEA.HI.X R17, R12, c[0x0][0x204], R7, 0x2, P2 ;  /* 0x000081000c11da11 */ /* 0x000fe400010f1407 */
[----:B------:R-:W-:Y:S02]  /*da60*/  ISETP.GE.OR P2, PT, R3, UR16, P6 ;  /* 0x0000001003007c0c */ /* 0x000fe4000b746670 */
[----:B------:R-:W-:Y:S01]  /*da70*/  @!P4 LEA.HI.X.SX32 R7, R5, UR4, 0x1, P0 ;  /* 0x000000040507cc11 */ /* 0x000fe200080f0eff */
[----:B------:R-:W-:Y:S01]  /*da80*/  @!P1 IMAD.MOV.U32 R5, RZ, RZ, 0x7f800000 ;  /* 0x7f800000ff059424 */ /* 0x000fe200078e00ff */
[----:B------:R-:W-:-:S04]  /*da90*/  @!P4 LEA R8, P0, R6, c[0x0][0x200], 0x2 ;  /* 0x000080000608ca11 */ /* 0x000fc800078010ff */
[----:B------:R2:W-:Y:S01]  /*daa0*/  @!P1 STG.E [R14.64], R5 ;  /* 0x000000050e009986 */ /* 0x0005e2000c101912 */
[----:B------:R-:W-:Y:S02]  /*dab0*/  ISETP.GE.OR P1, PT, R2, UR16, P6 ;  /* 0x0000001002007c0c */ /* 0x000fe4000b726670 */
[----:B-1----:R-:W-:Y:S02]  /*dac0*/  @!P4 LEA.HI.X R9, R6, c[0x0][0x204], R7, 0x2, P0 ;  /* 0x000081000609ca11 */ /* 0x002fe400000f1407 */
[----:B------:R-:W-:Y:S01]  /*dad0*/  @!P3 IADD3 R6, P0, R4, UR10, RZ ;  /* 0x0000000a0406bc10 */ /* 0x000fe2000ff1e0ff */
[----:B------:R-:W-:Y:S01]  /*dae0*/  @!P2 IMAD R3, R3, UR25, RZ ;  /* 0x000000190303ac24 */ /* 0x000fe2000f8e02ff */
[----:B------:R-:W-:Y:S01]  /*daf0*/  ISETP.GE.OR P6, PT, R0, UR16, P6 ;  /* 0x0000001000007c0c */ /* 0x000fe2000b7c6670 */
[----:B------:R-:W-:Y:S01]  /*db00*/  @!P2 IMAD.MOV.U32 R21, RZ, RZ, 0x7f800000 ;  /* 0x7f800000ff15a424 */ /* 0x000fe200078e00ff */
[----:B------:R-:W-:Y:S02]  /*db10*/  @!P3 LEA.HI.X.SX32 R7, R4, UR4, 0x1, P0 ;  /* 0x000000040407bc11 */ /* 0x000fe400080f0eff */
[----:B------:R-:W-:-:S03]  /*db20*/  @!P3 LEA R10, P0, R6, c[0x0][0x200], 0x2 ;  /* 0x00008000060aba11 */ /* 0x000fc600078010ff */
[----:B------:R-:W-:Y:S01]  /*db30*/  @!P1 IMAD R2, R2, UR25, RZ ;  /* 0x0000001902029c24 */ /* 0x000fe2000f8e02ff */
[----:B------:R-:W-:Y:S01]  /*db40*/  @!P3 LEA.HI.X R11, R6, c[0x0][0x204], R7, 0x2, P0 ;  /* 0x00008100060bba11 */ /* 0x000fe200000f1407 */
[----:B------:R-:W-:Y:S01]  /*db50*/  @!P1 IMAD.MOV.U32 R19, RZ, RZ, 0x7f800000 ;  /* 0x7f800000ff139424 */ /* 0x000fe200078e00ff */
[----:B------:R-:W-:-:S04]  /*db60*/  @!P2 IADD3 R4, P0, R3, UR10, RZ ;  /* 0x0000000a0304ac10 */ /* 0x000fc8000ff1e0ff */
[----:B------:R-:W-:Y:S02]  /*db70*/  @!P2 LEA.HI.X.SX32 R3, R3, UR4, 0x1, P0 ;  /* 0x000000040303ac11 */ /* 0x000fe400080f0eff */
[----:B------:R-:W-:-:S04]  /*db80*/  @!P2 LEA R6, P0, R4, c[0x0][0x200], 0x2 ;  /* 0x000080000406aa11 */ /* 0x000fc800078010ff */
[----:B------:R-:W-:Y:S01]  /*db90*/  @!P2 LEA.HI.X R7, R4, c[0x0][0x204], R3, 0x2, P0 ;  /* 0x000081000407aa11 */ /* 0x000fe200000f1403 */
[----:B--2---:R-:W-:Y:S01]  /*dba0*/  @!P5 IMAD.MOV.U32 R5, RZ, RZ, 0x7f800000 ;  /* 0x7f800000ff05d424 */ /* 0x004fe200078e00ff */
[----:B------:R-:W-:-:S04]  /*dbb0*/  @!P1 IADD3 R3, P0, R2, UR10, RZ ;  /* 0x0000000a02039c10 */ /* 0x000fc8000ff1e0ff */
[----:B------:R-:W-:Y:S01]  /*dbc0*/  @!P1 LEA.HI.X.SX32 R2, R2, UR4, 0x1, P0 ;  /* 0x0000000402029c11 */ /* 0x000fe200080f0eff */
[----:B------:R1:W-:Y:S01]  /*dbd0*/  @!P5 STG.E [R16.64], R5 ;  /* 0x000000051000d986 */ /* 0x0003e2000c101912 */
[----:B------:R-:W-:-:S04]  /*dbe0*/  @!P1 LEA R14, P0, R3, c[0x0][0x200], 0x2 ;  /* 0x00008000030e9a11 */ /* 0x000fc800078010ff */
[----:B------:R-:W-:Y:S01]  /*dbf0*/  @!P1 LEA.HI.X R15, R3, c[0x0][0x204], R2, 0x2, P0 ;  /* 0x00008100030f9a11 */ /* 0x000fe200000f1402 */
[----:B------:R-:W-:-:S05]  /*dc00*/  @!P4 IMAD.MOV.U32 R3, RZ, RZ, 0x7f800000 ;  /* 0x7f800000ff03c424 */ /* 0x000fca00078e00ff */
[----:B------:R1:W-:Y:S04]  /*dc10*/  @!P4 STG.E [R8.64], R3 ;  /* 0x000000030800c986 */ /* 0x0003e8000c101912 */
[----:B------:R1:W-:Y:S04]  /*dc20*/  @!P3 STG.E [R10.64], R13 ;  /* 0x0000000d0a00b986 */ /* 0x0003e8000c101912 */
[----:B------:R1:W-:Y:S04]  /*dc30*/  @!P2 STG.E [R6.64], R21 ;  /* 0x000000150600a986 */ /* 0x0003e8000c101912 */
[----:B------:R1:W-:Y:S01]  /*dc40*/  @!P1 STG.E [R14.64], R19 ;  /* 0x000000130e009986 */ /* 0x0003e2000c101912 */
[----:B------:R-:W-:Y:S05]  /*dc50*/  @P6 EXIT ;  /* 0x000000000000694d */ /* 0x000fea0003800000 */
[----:B------:R-:W-:Y:S02]  /*dc60*/  IMAD R0, R0, UR25, RZ ;  /* 0x0000001900007c24 */ /* 0x000fe4000f8e02ff */
[----:B-1----:R-:W-:-:S03]  /*dc70*/  IMAD.MOV.U32 R5, RZ, RZ, 0x7f800000 ;  /* 0x7f800000ff057424 */ /* 0x002fc600078e00ff */
[----:B------:R-:W-:-:S04]  /*dc80*/  IADD3 R3, P0, R0, UR10, RZ ;  /* 0x0000000a00037c10 */ /* 0x000fc8000ff1e0ff */
[----:B------:R-:W-:Y:S02]  /*dc90*/  LEA.HI.X.SX32 R0, R0, UR4, 0x1, P0 ;  /* 0x0000000400007c11 */ /* 0x000fe400080f0eff */
[----:B------:R-:W-:-:S04]  /*dca0*/  LEA R2, P0, R3, c[0x0][0x200], 0x2 ;  /* 0x0000800003027a11 */ /* 0x000fc800078010ff */
[----:B------:R-:W-:-:S05]  /*dcb0*/  LEA.HI.X R3, R3, c[0x0][0x204], R0, 0x2, P0 ;  /* 0x0000810003037a11 */ /* 0x000fca00000f1400 */
[----:B------:R-:W-:Y:S01]  /*dcc0*/  STG.E [R2.64], R5 ;  /* 0x0000000502007986 */ /* 0x000fe2000c101912 */
[----:B------:R-:W-:Y:S05]  /*dcd0*/  EXIT ;  /* 0x000000000000794d */ /* 0x000fea0003800000 */
.L_x_1629:
        /* <DEDUP_REMOVED lines=10> */
.L_x_2400:


//--------------------- .text._ZN5flash16flash_fwd_kernelI23Flash_fwd_kernel_traitsILi128ELi128ELi32ELi4ELb0ELb0EN7cutlass10bfloat16_tE19Flash_kernel_traitsILi128ELi128ELi32ELi4ES3_EELb0ELb0ELb0ELb0ELb0ELb0ELb1ELb0EEEvNS_16Flash_fwd_paramsE --------------------------
	.section	.text._ZN5flash16flash_fwd_kernelI23Flash_fwd_kernel_traitsILi128ELi128ELi32ELi4ELb0ELb0EN7cutlass10bfloat16_tE19Flash_kernel_traitsILi128ELi128ELi32ELi4ES3_EELb0ELb0ELb0ELb0ELb0ELb0ELb1ELb0EEEvNS_16Flash_fwd_paramsE,"ax",@progbits
	.sectioninfo	@"SHI_REGISTERS=255"
	.align	128
        .global         _ZN5flash16flash_fwd_kernelI23Flash_fwd_kernel_traitsILi128ELi128ELi32ELi4ELb0ELb0EN7cutlass10bfloat16_tE19Flash_kernel_traitsILi128ELi128ELi32ELi4ES3_EELb0ELb0ELb0ELb0ELb0ELb0ELb1ELb0EEEvNS_16Flash_fwd_paramsE
        .type           _ZN5flash16flash_fwd_kernelI23Flash_fwd_kernel_traitsILi128ELi128ELi32ELi4ELb0ELb0EN7cutlass10bfloat16_tE19Flash_kernel_traitsILi128ELi128ELi32ELi4ES3_EELb0ELb0ELb0ELb0ELb0ELb0ELb1ELb0EEEvNS_16Flash_fwd_paramsE,@function
        .size           _ZN5flash16flash_fwd_kernelI23Flash_fwd_kernel_traitsILi128ELi128ELi32ELi4ELb0ELb0EN7cutlass10bfloat16_tE19Flash_kernel_traitsILi128ELi128ELi32ELi4ES3_EELb0ELb0ELb0ELb0ELb0ELb0ELb1ELb0EEEvNS_16Flash_fwd_paramsE,(.L_x_2401 - _ZN5flash16flash_fwd_kernelI23Flash_fwd_kernel_traitsILi128ELi128ELi32ELi4ELb0ELb0EN7cutlass10bfloat16_tE19Flash_kernel_traitsILi128ELi128ELi32ELi4ES3_EELb0ELb0ELb0ELb0ELb0ELb0ELb1ELb0EEEvNS_16Flash_fwd_paramsE)
        .other          _ZN5flash16flash_fwd_kernelI23Flash_fwd_kernel_traitsILi128ELi128ELi32ELi4ELb0ELb0EN7cutlass10bfloat16_tE19Flash_kernel_traitsILi128ELi128ELi32ELi4ES3_EELb0ELb0ELb0ELb0ELb0ELb0ELb1ELb0EEEvNS_16Flash_fwd_paramsE,@"STO_CUDA_ENTRY STV_DEFAULT"
_ZN5flash16flash_fwd_kernelI23Flash_fwd_kernel_traitsILi128ELi128ELi32ELi4ELb0ELb0EN7cutlass10bfloat16_tE19Flash_kernel_traitsILi128ELi128ELi32ELi4ES3_EELb0ELb0ELb0ELb0ELb0ELb0ELb1ELb0EEEvNS_16Flash_fwd_paramsE:
.text._ZN5flash16flash_fwd_kernelI23Flash_fwd_kernel_traitsILi128ELi128ELi32ELi4ELb0ELb0EN7cutlass10bfloat16_tE19Flash_kernel_traitsILi128ELi128ELi32ELi4ES3_EELb0ELb0ELb0ELb0ELb0ELb0ELb1ELb0EEEvNS_16Flash_fwd_paramsE:
        /* <DEDUP_REMOVED lines=23> */
[----:B-1----:R-:W-:-:S05]  /*0170*/  @P0 IMAD.WIDE R2, R17, R24, c[0x0][0x250] ;  /* 0x0000940011020625 */ /* 0x002fca00078e0218 */
[----:B------:R4:W5:Y:S01]  /*0180*/  @P0 LDG.E R6, [R2.64] ;  /* 0x0000000402060981 */ /* 0x000962000c1e1900 */
[----:B------:R-:W-:-:S04]  /*0190*/  ISETP.NE.U32.AND P0, PT, RZ, c[0x0][0x248], PT ;  /* 0x00009200ff007a0c */ /* 0x000fc80003f05070 */
[----:B------:R-:W-:Y:S01]  /*01a0*/  ISETP.NE.AND.EX P0, PT, RZ, c[0x0][0x24c], PT, P0 ;  /* 0x00009300ff007a0c */ /* 0x000fe20003f05300 */
[----:B--2---:R4:W-:Y:S01]  /*01b0*/  STL [R1+0x28], R9 ;  /* 0x0000280901007387 */ /* 0x0049e20000100800 */
[----:B---3--:R-:W-:Y:S02]  /*01c0*/  @P2 IMAD.IADD R14, R0, 0x1, -R9 ;  /* 0x00000001000e2824 */ /* 0x008fe400078e0a09 */
[----:B------:R-:W-:-:S09]  /*01d0*/  @!P2 IMAD.MOV.U32 R14, RZ, RZ, c[0x0][0x214] ;  /* 0x00008500ff0ea624 */ /* 0x000fd200078e00ff */
[----:B------:R-:W-:Y:S05]  /*01e0*/  @!P0 BRA `(.L_x_1630) ;  /* 0x0000004000008947 */ /* 0x000fea0003800000 */
[----:B------:R-:W2:Y:S02]  /*01f0*/  @P3 LDG.E R0, [R4.64+0x4] ;  /* 0x0000040404003981 */ /* 0x000ea4000c1e1900 */
[----:B--2--5:R-:W-:-:S06]  /*0200*/  @P3 IADD3 R0, R0, -R8, RZ ;  /* 0x8000000800003210 */ /* 0x024fcc0007ffe0ff */
[----:B------:R1:W5:Y:S01]  /*0210*/  @!P3 LDG.E R0, [R4.64] ;  /* 0x000000040400b981 */ /* 0x000362000c1e1900 */
[----:B------:R-:W-:Y:S05]  /*0220*/  BRA `(.L_x_1631) ;  /* 0x0000001000007947 */ /* 0x000fea0003800000 */
.L_x_1630:
[----:B------:R-:W-:Y:S02]  /*0230*/  MOV R0, c[0x0][0x218] ;  /* 0x0000860000007a02 */ /* 0x000fe40000000f00 */
.L_x_1631:
        /* <DEDUP_REMOVED lines=45> */
.L_x_1633:
        /* <DEDUP_REMOVED lines=42> */
.L_x_1634:
[----:B--2---:R-:W-:Y:S01]  /*07b0*/  SHF.R.S32.HI R21, RZ, 0x1f, R133 ;  /* 0x0000001fff157819 */ /* 0x004fe20000011485 */
[----:B------:R-:W-:Y:S01]  /*07c0*/  IMAD.IADD R36, R14, 0x1, -R19 ;  /* 0x000000010e247824 */ /* 0x000fe200078e0a13 */
[----:B------:R-:W-:Y:S01]  /*07d0*/  BSSY B0, `(.L_x_1635) ;  /* 0x0000058000007945 */ /* 0x000fe20003800000 */
[----:B------:R-:W-:Y:S01]  /*07e0*/  IMAD R17, R7, c[0x0][0x1a8], RZ ;  /* 0x00006a0007117a24 */ /* 0x000fe200078e02ff */
[CC--:B------:R-:W-:Y:S02]  /*07f0*/  LEA.HI R2, R21.reuse, R133.reuse, RZ, 0x3 ;  /* 0x0000008515027211 */ /* 0x0c0fe400078f18ff */
[----:B------:R-:W-:Y:S01]  /*0800*/  LEA.HI R23, R21, R133, RZ, 0x4 ;  /* 0x0000008515177211 */ /* 0x000fe200078f20ff */
[----:B------:R1:W-:Y:S01]  /*0810*/  STL [R1+0x24], R36 ;  /* 0x0000242401007387 */ /* 0x0003e20000100800 */
[----:B------:R-:W-:Y:S01]  /*0820*/  SHF.R.S32.HI R8, RZ, 0x3, R2 ;  /* 0x00000003ff087819 */ /* 0x000fe20000011402 */
[----:B------:R-:W-:Y:S01]  /*0830*/  IMAD R17, R25, c[0x0][0x1ac], R17 ;  /* 0x00006b0019117a24 */ /* 0x000fe200078e0211 */
        /* <DEDUP_REMOVED lines=17> */
[----:B------:R-:W-:Y:S01]  /*0950*/  LOP3.LUT R3, R3, R2, RZ, 0x3c, !PT ;  /* 0x0000000203037212 */ /* 0x000fe200078e3cff */
[----:B------:R1:W-:Y:S01]  /*0960*/  STL.64 [R1], R34 ;  /* 0x0000002201007387 */ /* 0x0003e20000100a00 */
        /* <DEDUP_REMOVED lines=22> */
[----:B------:R-:W-:Y:S01]  /*0ad0*/  IMAD.WIDE.U32 R28, R10, c[0x0][0x1b8], R2 ;  /* 0x00006e000a1c7a25 */ /* 0x000fe200078e0002 */
[----:B------:R-:W-:-:S03]  /*0ae0*/  LEA.HI R11, R21, R133, RZ, 0x5 ;  /* 0x00000085150b7211 */ /* 0x000fc600078f28ff */
[C---:B------:R-:W-:Y:S01]  /*0af0*/  IMAD R14, R10.reuse, c[0x0][0x1b4], R4 ;  /* 0x00006d000a0e7a24 */ /* 0x040fe200078e0204 */
[----:B------:R-:W-:Y:S01]  /*0b00*/  SHF.R.S32.HI R70, RZ, 0x5, R11 ;  /* 0x00000005ff467819 */ /* 0x000fe2000001140b */
[----:B------:R-:W-:-:S04]  /*0b10*/  IMAD.WIDE.U32 R30, R10, c[0x0][0x1b0], R6 ;  /* 0x00006c000a1e7a25 */ /* 0x000fc800078e0006 */
[----:B------:R-:W-:Y:S01]  /*0b20*/  IMAD.IADD R27, R29, 0x1, R5 ;  /* 0x000000011d1b7824 */ /* 0x000fe200078e0205 */
[----:B------:R1:W-:Y:S01]  /*0b30*/  STL.64 [R1+0x18], R30 ;  /* 0x0000181e01007387 */ /* 0x0003e20000100a00 */
[----:B------:R-:W-:Y:S02]  /*0b40*/  IMAD.IADD R33, R31, 0x1, R14 ;  /* 0x000000011f217824 */ /* 0x000fe400078e020e */
[----:B------:R-:W-:Y:S01]  /*0b50*/  IMAD.MOV.U32 R0, RZ, RZ, 0x20 ;  /* 0x00000020ff007424 */ /* 0x000fe200078e00ff */
[----:B------:R1:W-:Y:S01]  /*0b60*/  STL.64 [R1+0x10], R28 ;  /* 0x0000101c01007387 */ /* 0x0003e20000100a00 */
[----:B------:R-:W-:Y:S02]  /*0b70*/  IMAD.MOV.U32 R16, RZ, RZ, 0x10 ;  /* 0x00000010ff107424 */ /* 0x000fe400078e00ff */
[----:B------:R-:W-:Y:S01]  /*0b80*/  IMAD.SHL.U32 R227, R227, 0x2, RZ ;  /* 0x00000002e3e37824 */ /* 0x000fe200078e00ff */
[----:B------:R1:W-:Y:S01]  /*0b90*/  STL [R1+0x20], R27 ;  /* 0x0000201b01007387 */ /* 0x0003e20000100800 */
[----:B------:R-:W-:Y:S01]  /*0ba0*/  IMAD.IADD R11, R13, 0x1, R17 ;  /* 0x000000010d0b7824 */ /* 0x000fe200078e0211 */
[----:B------:R-:W-:-:S02]  /*0bb0*/  SEL R0, R0, 0xffffffe0, !P2 ;  /* 0xffffffe000007807 */ /* 0x000fc40005000000 */
[----:B------:R1:W-:Y:S01]  /*0bc0*/  STL [R1+0xc], R33 ;  /* 0x00000c2101007387 */ /* 0x0003e20000100800 */
[----:B------:R-:W-:Y:S01]  /*0bd0*/  SEL R4, R16, 0xfffffff0, !P1 ;  /* 0xfffffff010047807 */ /* 0x000fe20004800000 */
        /* <DEDUP_REMOVED lines=23> */
.L_x_1636:
[----:B------:R-:W-:Y:S05]  /*0d50*/  BSYNC B0 ;  /* 0x0000000000007941 */ /* 0x000fea0003800000 */
.L_x_1635:
[----:B------:R-:W-:Y:S01]  /*0d60*/  IADD3 R14, R8, 0x10, RZ ;  /* 0x00000010080e7810 */ /* 0x000fe20007ffe0ff */
[----:B------:R-:W-:Y:S03]  /*0d70*/  BSSY B0, `(.L_x_1637) ;  /* 0x000001c000007945 */ /* 0x000fe60003800000 */
[----:B------:R-:W-:-:S13]  /*0d80*/  ISETP.GE.AND P0, PT, R14, R36, PT ;  /* 0x000000240e00720c */ /* 0x000fda0003f06270 */
        /* <DEDUP_REMOVED lines=26> */
.L_x_1638:
[----:B------:R-:W-:Y:S05]  /*0f30*/  BSYNC B0 ;  /* 0x0000000000007941 */ /* 0x000fea0003800000 */
.L_x_1637:
[----:B--2---:R-:W-:Y:S01]  /*0f40*/  IADD3 R2, R8, 0x20, RZ ;  /* 0x0000002008027810 */ /* 0x004fe20007ffe0ff */
        /* <DEDUP_REMOVED lines=28> */
.L_x_1640:
[----:B------:R-:W-:Y:S05]  /*1110*/  BSYNC B0 ;  /* 0x0000000000007941 */ /* 0x000fea0003800000 */
.L_x_1639:
        /* <DEDUP_REMOVED lines=29> */
.L_x_1642:
[----:B------:R-:W-:Y:S05]  /*12f0*/  BSYNC B0 ;  /* 0x0000000000007941 */ /* 0x000fea0003800000 */
.L_x_1641:
        /* <DEDUP_REMOVED lines=30> */
.L_x_1644:
[----:B------:R-:W-:Y:S05]  /*14e0*/  BSYNC B0 ;  /* 0x0000000000007941 */ /* 0x000fea0003800000 */
.L_x_1643:
[----:B---3--:R-:W-:Y:S01]  /*14f0*/  IADD3 R2, R8, 0x50, RZ ;  /* 0x0000005008027810 */ /* 0x008fe20007ffe0ff */
        /* <DEDUP_REMOVED lines=29> */
.L_x_1646:
[----:B------:R-:W-:Y:S05]  /*16d0*/  BSYNC B0 ;  /* 0x0000000000007941 */ /* 0x000fea0003800000 */
.L_x_1645:
        /* <DEDUP_REMOVED lines=30> */
.L_x_1648:
[----:B------:R-:W-:Y:S05]  /*18c0*/  BSYNC B0 ;  /* 0x0000000000007941 */ /* 0x000fea0003800000 */
.L_x_1647:
[----:B---3--:R-:W-:Y:S01]  /*18d0*/  IADD3 R2, R8, 0x70, RZ ;  /* 0x0000007008027810 */ /* 0x008fe20007ffe0ff */
[----:B------:R-:W-:Y:S01]  /*18e0*/  IMAD.MOV.U32 R15, RZ, RZ, c[0x0][0x198] ;  /* 0x00006600ff0f7624 */ /* 0x000fe200078e00ff */
[----:B------:R-:W-:Y:S01]  /*18f0*/  BSSY B0, `(.L_x_1649) ;  /* 0x0000020000007945 */ /* 0x000fe20003800000 */
[----:B------:R-:W-:Y:S01]  /*1900*/  IMAD.MOV.U32 R134, RZ, RZ, 0x5 ;  /* 0x00000005ff867424 */ /* 0x000fe200078e00ff */
[----:B------:R-:W-:Y:S01]  /*1910*/  ISETP.GE.AND P0, PT, R2, R36, PT ;  /* 0x000000240200720c */ /* 0x000fe20003f06270 */
[----:B------:R3:W-:Y:S01]  /*1920*/  STL [R1+0x2c], R2 ;  /* 0x00002c0201007387 */ /* 0x0007e20000100800 */
[C---:B------:R-:W-:Y:S02]  /*1930*/  IMAD.SHL.U32 R135, R15.reuse, 0x20, RZ ;  /* 0x000000200f877824 */ /* 0x040fe400078e00ff */
[----:B------:R-:W-:-:S09]  /*1940*/  SHF.L.U64.HI R134, R15, R134, c[0x0][0x19c] ;  /* 0x000067000f867619 */ /* 0x000fd20000010286 */
        /* <DEDUP_REMOVED lines=26> */
.L_x_1650:
[----:B------:R-:W-:Y:S05]  /*1af0*/  BSYNC B0 ;  /* 0x0000000000007941 */ /* 0x000fea0003800000 */
.L_x_1649:
[----:B------:R-:W-:Y:S01]  /*1b00*/  MOV R140, R32 ;  /* 0x00000020008c7202 */ /* 0x000fe20000000f00 */
[----:B------:R-:W-:Y:S01]  /*1b10*/  BSSY B0, `(.L_x_1651) ;  /* 0x000001e000007945 */ /* 0x000fe20003800000 */
[----:B------:R-:W-:Y:S02]  /*1b20*/  MOV R141, R33 ;  /* 0x00000021008d7202 */ /* 0x000fe40000000f00 */
[----:B------:R-:W-:Y:S02]  /*1b30*/  LEA.HI.SX32 R68, R228, 0xffffffff, 0x1b ;  /* 0xffffffffe4447811 */ /* 0x000fe400078fdaff */
[----:B------:R-:W-:Y:S02]  /*1b40*/  MOV R140, R30 ;  /* 0x0000001e008c7202 */ /* 0x000fe40000000f00 */
[----:B------:R-:W-:Y:S01]  /*1b50*/  SHF.R.S32.HI R12, RZ, 0x1f, R68 ;  /* 0x0000001fff0c7819 */ /* 0x000fe20000011444 */
[----:B------:R-:W-:Y:S02]  /*1b60*/  IMAD R11, R68, -0x20, R69 ;  /* 0xffffffe0440b7824 */ /* 0x000fe400078e0245 */
[----:B------:R4:W-:Y:S01]  /*1b70*/  STL.64 [R1+0x8], R140 ;  /* 0x0000088c01007387 */ /* 0x0009e20000100a00 */
[----:B------:R-:W-:-:S02]  /*1b80*/  IMAD R10, R134, R68, RZ ;  /* 0x00000044860a7224 */ /* 0x000fc400078e02ff */
[----:B------:R-:W-:Y:S01]  /*1b90*/  ISETP.GE.AND P0, PT, R8, R11, PT ;  /* 0x0000000b0800720c */ /* 0x000fe20003f06270 */
[----:B--23--:R-:W-:-:S04]  /*1ba0*/  IMAD.WIDE.U32 R2, R68, R135, R140 ;  /* 0x0000008744027225 */ /* 0x00cfc800078e008c */
[----:B------:R-:W-:-:S05]  /*1bb0*/  IMAD R10, R12, R135, R10 ;  /* 0x000000870c0a7224 */ /* 0x000fca00078e020a */
[----:B------:R-:W-:-:S03]  /*1bc0*/  IADD3 R10, R3, R10, RZ ;  /* 0x0000000a030a7210 */ /* 0x000fc60007ffe0ff */
        /* <DEDUP_REMOVED lines=18> */
.L_x_1652:
[----:B------:R-:W-:Y:S05]  /*1cf0*/  BSYNC B0 ;  /* 0x0000000000007941 */ /* 0x000fea0003800000 */
.L_x_1651:
        /* <DEDUP_REMOVED lines=24> */
.L_x_1654:
[----:B------:R-:W-:Y:S05]  /*1e80*/  BSYNC B0 ;  /* 0x0000000000007941 */ /* 0x000fea0003800000 */
.L_x_1653:
[----:B------:R-:W0:Y:S01]  /*1e90*/  LDGDEPBAR ;  /* 0x00000000000079af */ /* 0x000e220000000000 */
[----:B------:R-:W-:Y:S01]  /*1ea0*/  ISETP.GE.AND P1, PT, R8, R11, PT ;  /* 0x0000000b0800720c */ /* 0x000fe20003f26270 */
[----:B---3--:R-:W-:Y:S01]  /*1eb0*/  IMAD R2, R12, c[0x0][0x1a0], RZ ;  /* 0x000068000c027a24 */ /* 0x008fe200078e02ff */
[----:B------:R-:W-:Y:S01]  /*1ec0*/  BSSY B0, `(.L_x_1655) ;  /* 0x000001c000007945 */ /* 0x000fe20003800000 */
[----:B--2---:R-:W-:-:S04]  /*1ed0*/  IMAD.WIDE.U32 R6, R68, c[0x0][0x1a0], RZ ;  /* 0x0000680044067a25 */ /* 0x004fc800078e00ff */
        /* <DEDUP_REMOVED lines=26> */
.L_x_1656:
[----:B------:R-:W-:Y:S05]  /*2080*/  BSYNC B0 ;  /* 0x0000000000007941 */ /* 0x000fea0003800000 */
.L_x_1655:
[----:B------:R-:W-:Y:S01]  /*2090*/  ISETP.GE.AND P0, PT, R14, R11, PT ;  /* 0x0000000b0e00720c */ /* 0x000fe20003f06270 */
[----:B------:R-:W-:-:S12]  /*20a0*/  BSSY B0, `(.L_x_1657) ;  /* 0x0000019000007945 */ /* 0x000fd80003800000 */
[----:B------:R1:W-:Y:S04]  /*20b0*/  @P0 STS.128 [R227+0xa800], RZ ;  /* 0x00a800ffe3000388 */ /* 0x0003e80000000c00 */
[----:B------:R1:W-:Y:S01]  /*20c0*/  @P0 STS.128 [R227+0xb800], RZ ;  /* 0x00b800ffe3000388 */ /* 0x0003e20000000c00 */
[----:B------:R-:W-:Y:S05]  /*20d0*/  @P0 BRA `(.L_x_1658) ;  /* 0x0000015000000947 */ /* 0x000fea0003800000 */
[----:B------:R-:W-:Y:S01]  /*20e0*/  ISETP.GE.AND P1, PT, R250, c[0x0][0x220], PT ;  /* 0x00008800fa007a0c */ /* 0x000fe20003f26270 */
[----:B---3--:R-:W-:Y:S01]  /*20f0*/  IMAD.WIDE.U32 R6, R16, c[0x0][0x1a0], RZ ;  /* 0x0000680010067a25 */ /* 0x008fe200078e00ff */
        /* <DEDUP_REMOVED lines=19> */
.L_x_1658:
[----:B------:R-:W-:Y:S05]  /*2230*/  BSYNC B0 ;  /* 0x0000000000007941 */ /* 0x000fea0003800000 */
.L_x_1657:
[----:B---3--:R-:W-:Y:S01]  /*2240*/  SHF.R.S32.HI R7, RZ, 0x4, R23 ;  /* 0x00000004ff077819 */ /* 0x008fe20000011417 */
        /* <DEDUP_REMOVED lines=30> */
[----:B------:R-:W3:Y:S01]  /*2430*/  LDSM.16.M88.4 R8, [R214+0x2000] ;  /* 0x00200000d608783b */ /* 0x000ee20000000200 */
[----:B------:R-:W-:Y:S01]  /*2440*/  @P1 IADD3 R223, R2, -0x20, RZ ;  /* 0xffffffe002df1810 */ /* 0x000fe20007ffe0ff */
[----:B------:R-:W-:Y:S02]  /*2450*/  IMAD.MOV.U32 R2, RZ, RZ, 0x40 ;  /* 0x00000040ff027424 */ /* 0x000fe400078e00ff */
[----:B------:R-:W5:Y:S01]  /*2460*/  LDSM.16.M88.4 R12, [R214] ;  /* 0x00000000d60c783b */ /* 0x000f620000000200 */
[C---:B------:R-:W-:Y:S01]  /*2470*/  IMAD R222, R0.reuse, 0x2, R214 ;  /* 0x0000000200de7824 */ /* 0x040fe200078e02d6 */
[----:B------:R-:W-:Y:S01]  /*2480*/  IADD3 R226, R223, 0x800, RZ ;  /* 0x00000800dfe27810 */ /* 0x000fe20007ffe0ff */
[----:B------:R-:W-:Y:S01]  /*2490*/  IMAD R220, R0, 0x2, R216 ;  /* 0x0000000200dc7824 */ /* 0x000fe200078e02d8 */
[----:B------:R-:W-:Y:S01]  /*24a0*/  LDSM.16.M88.4 R44, [R223] ;  /* 0x00000000df2c783b */ /* 0x000fe20000000200 */
[----:B------:R-:W-:-:S02]  /*24b0*/  SEL R2, R2, 0xffffffc0, !P2 ;  /* 0xffffffc002027807 */ /* 0x000fc40005000000 */
[C---:B------:R-:W-:Y:S01]  /*24c0*/  IADD3 R225, R223.reuse, 0x1000, RZ ;  /* 0x00001000dfe17810 */ /* 0x040fe20007ffe0ff */
[----:B------:R-:W1:Y:S01]  /*24d0*/  LDSM.16.M88.4 R20, [R216+0x2000] ;  /* 0x00200000d814783b */ /* 0x000e620000000200 */
[----:B------:R-:W-:Y:S01]  /*24e0*/  IADD3 R224, R223, 0x1800, RZ ;  /* 0x00001800dfe07810 */ /* 0x000fe20007ffe0ff */
[----:B------:R-:W-:Y:S02]  /*24f0*/  IMAD.IADD R221, R212, 0x1, R2 ;  /* 0x00000001d4dd7824 */ /* 0x000fe400078e0202 */
[----:B-1----:R-:W1:Y:S01]  /*2500*/  LDSM.16.M88.4 R24, [R216] ;  /* 0x00000000d818783b */ /* 0x002e620000000200 */
[----:B------:R-:W-:-:S03]  /*2510*/  IMAD.IADD R219, R2, 0x1, R223 ;  /* 0x0000000102db7824 */ /* 0x000fc600078e02df */
[----:B------:R-:W-:Y:S04]  /*2520*/  LDSM.16.M88.4 R48, [R221+0x8000] ;  /* 0x00800000dd30783b */ /* 0x000fe80000000200 */
[----:B------:R-:W2:Y:S04]  /*2530*/  LDSM.16.M88.4 R40, [R222+0x2000] ;  /* 0x00200000de28783b */ /* 0x000ea80000000200 */
[----:B------:R-:W4:Y:S04]  /*2540*/  LDSM.16.M88.4 R60, [R222] ;  /* 0x00000000de3c783b */ /* 0x000f280000000200 */
[----:B------:R-:W1:Y:S04]  /*2550*/  LDSM.16.M88.4 R64, [R212+0x8800] ;  /* 0x00880000d440783b */ /* 0x000e680000000200 */
[----:B------:R-:W-:Y:S01]  /*2560*/  LDSM.16.M88.4 R76, [R219] ;  /* 0x00000000db4c783b */ /* 0x000fe20000000200 */
[-C--:B---3--:R-:W-:Y:S03]  /*2570*/  HMMA.16816.F32.BF16 R32, R8, R16.reuse, RZ ;  /* 0x000000100820723c */ /* 0x088fe600000418ff */
[----:B------:R-:W-:Y:S04]  /*2580*/  LDSM.16.M88.4 R36, [R220] ;  /* 0x00000000dc24783b */ /* 0x000fe80000000200 */
[----:B------:R-:W-:Y:S01]  /*2590*/  LDSM.16.M88.4 R80, [R223+0x800] ;  /* 0x00080000df50783b */ /* 0x000fe20000000200 */
[C---:B-----5:R-:W-:Y:S03]  /*25a0*/  HMMA.16816.F32.BF16 R28, R12.reuse, R16, RZ ;  /* 0x000000100c1c723c */ /* 0x060fe600000418ff */
[----:B------:R-:W-:Y:S04]  /*25b0*/  LDSM.16.M88.4 R88, [R212+0x9000] ;  /* 0x00900000d458783b */ /* 0x000fe80000000200 */
[----:B------:R-:W-:Y:S01]  /*25c0*/  LDSM.16.M88.4 R116, [R223+0x1000] ;  /* 0x00100000df74783b */ /* 0x000fe20000000200 */
[----:B------:R-:W-:Y:S03]  /*25d0*/  HMMA.16816.F32.BF16 R72, R12, R18, RZ ;  /* 0x000000120c48723c */ /* 0x000fe600000418ff */
[----:B------:R-:W-:Y:S05]  /*25e0*/  LDSM.16.M88.4 R128, [R221+0x9000] ;  /* 0x00900000dd80783b */ /* 0x000fea0000000200 */
[-C--:B------:R-:W-:Y:S01]  /*25f0*/  HMMA.16816.F32.BF16 R56, R20, R44.reuse, R32 ;  /* 0x0000002c1438723c */ /* 0x080fe20000041820 */
[----:B------:R-:W3:Y:S07]  /*2600*/  LDSM.16.M88.4 R32, [R220+0x2000] ;  /* 0x00200000dc20783b */ /* 0x000eee0000000200 */
[----:B-1----:R-:W-:Y:S08]  /*2610*/  HMMA.16816.F32.BF16 R28, R24, R44, R28 ;  /* 0x0000002c181c723c */ /* 0x002ff0000004181c */
[----:B------:R-:W-:Y:S08]  /*2620*/  HMMA.16816.F32.BF16 R84, R8, R18, RZ ;  /* 0x000000120854723c */ /* 0x000ff000000418ff */
[-C--:B--2---:R-:W-:Y:S01]  /*2630*/  HMMA.16816.F32.BF16 R92, R40, R48.reuse, R56 ;  /* 0x00000030285c723c */ /* 0x084fe20000041838 */
[----:B------:R-:W-:Y:S07]  /*2640*/  LDSM.16.M88.4 R56, [R214+0x6000] ;  /* 0x00600000d638783b */ /* 0x000fee0000000200 */
[----:B----4-:R-:W-:Y:S01]  /*2650*/  HMMA.16816.F32.BF16 R52, R60, R48, R28 ;  /* 0x000000303c34723c */ /* 0x010fe2000004181c */
[----:B------:R-:W1:Y:S07]  /*2660*/  LDSM.16.M88.4 R28, [R214+0x4000] ;  /* 0x00400000d61c783b */ /* 0x000e6e0000000200 */
[-C--:B------:R-:W-:Y:S08]  /*2670*/  HMMA.16816.F32.BF16 R96, R24, R46.reuse, R72 ;  /* 0x0000002e1860723c */ /* 0x080ff00000041848 */
[----:B------:R-:W-:Y:S01]  /*2680*/  HMMA.16816.F32.BF16 R44, R20, R46, R84 ;  /* 0x0000002e142c723c */ /* 0x000fe20000041854 */
[----:B------:R-:W2:Y:S07]  /*2690*/  LDSM.16.M88.4 R84, [R221+0x8800] ;  /* 0x00880000dd54783b */ /* 0x000eae0000000200 */
[----:B------:R-:W-:Y:S08]  /*26a0*/  HMMA.16816.F32.BF16 R72, R8, R64, RZ ;  /* 0x000000400848723c */ /* 0x000ff000000418ff */
[-C--:B---3--:R-:W-:Y:S08]  /*26b0*/  HMMA.16816.F32.BF16 R112, R32, R76.reuse, R92 ;  /* 0x0000004c2070723c */ /* 0x088ff0000004185c */
[----:B------:R-:W-:Y:S01]  /*26c0*/  HMMA.16816.F32.BF16 R16, R36, R76, R52 ;  /* 0x0000004c2410723c */ /* 0x000fe20000041834 */
[----:B------:R-:W3:Y:S07]  /*26d0*/  LDSM.16.M88.4 R52, [R216+0x4000] ;  /* 0x00400000d834783b */ /* 0x000eee0000000200 */
[----:B------:R-:W-:Y:S08]  /*26e0*/  HMMA.16816.F32.BF16 R92, R12, R64, RZ ;  /* 0x000000400c5c723c */ /* 0x000ff000000418ff */
[-C--:B------:R-:W-:Y:S08]  /*26f0*/  HMMA.16816.F32.BF16 R100, R60, R50.reuse, R96 ;  /* 0x000000323c64723c */ /* 0x080ff00000041860 */
[----:B------:R-:W-:Y:S01]  /*2700*/  HMMA.16816.F32.BF16 R120, R40, R50, R44 ;  /* 0x000000322878723c */ /* 0x000fe2000004182c */
[----:B------:R-:W4:Y:S04]  /*2710*/  LDSM.16.M88.4 R48, [R216+0x6000] ;  /* 0x00600000d830783b */ /* 0x000f280000000200 */
[----:B------:R-:W-:Y:S03]  /*2720*/  LDSM.16.M88.4 R44, [R222+0x4000] ;  /* 0x00400000de2c783b */ /* 0x000fe60000000200 */
[-C--:B------:R-:W-:Y:S08]  /*2730*/  HMMA.16816.F32.BF16 R124, R8, R66.reuse, RZ ;  /* 0x00000042087c723c */ /* 0x080ff000000418ff */
[----:B------:R-:W-:Y:S01]  /*2740*/  HMMA.16816.F32.BF16 R108, R12, R66, RZ ;  /* 0x000000420c6c723c */ /* 0x000fe200000418ff */
[----:B------:R-:W-:Y:S07]  /*2750*/  LDSM.16.M88.4 R12, [R220+0x4000] ;  /* 0x00400000dc0c783b */ /* 0x000fee0000000200 */
[----:B------:R-:W-:Y:S01]  /*2760*/  HMMA.16816.F32.BF16 R96, R20, R80, R72 ;  /* 0x000000501460723c */ /* 0x000fe20000041848 */
[----:B------:R-:W5:Y:S07]  /*2770*/  LDSM.16.M88.4 R72, [R219+0x800] ;  /* 0x00080000db48783b */ /* 0x000f6e0000000200 */
[----:B-1----:R-:W-:Y:S08]  /*2780*/  HMMA.16816.F32.BF16 R16, R28, R88, R16 ;  /* 0x000000581c10723c */ /* 0x002ff00000041810 */
[----:B------:R-:W-:Y:S08]  /*2790*/  HMMA.16816.F32.BF16 R104, R24, R80, R92 ;  /* 0x000000501868723c */ /* 0x000ff0000004185c */
[----:B------:R-:W-:Y:S01]  /*27a0*/  HMMA.16816.F32.BF16 R64, R56, R88, R112 ;  /* 0x000000583840723c */ /* 0x000fe20000041870 */
[----:B------:R-:W-:Y:S07]  /*27b0*/  LDSM.16.M88.4 R112, [R219+0x1000] ;  /* 0x00100000db70783b */ /* 0x000fee0000000200 */
[-C--:B------:R-:W-:Y:S08]  /*27c0*/  HMMA.16816.F32.BF16 R92, R36, R78.reuse, R100 ;  /* 0x0000004e245c723c */ /* 0x080ff00000041864 */
[----:B------:R-:W-:Y:S08]  /*27d0*/  HMMA.16816.F32.BF16 R120, R32, R78, R120 ;  /* 0x0000004e2078723c */ /* 0x000ff00000041878 */
[-C--:B------:R-:W-:Y:S08]  /*27e0*/  HMMA.16816.F32.BF16 R100, R20, R82.reuse, R124 ;  /* 0x000000521464723c */ /* 0x080ff0000004187c */
[----:B------:R-:W-:Y:S08]  /*27f0*/  HMMA.16816.F32.BF16 R24, R24, R82, R108 ;  /* 0x000000521818723c */ /* 0x000ff0000004186c */
[----:B--2---:R-:W-:Y:S08]  /*2800*/  HMMA.16816.F32.BF16 R96, R40, R84, R96 ;  /* 0x000000542860723c */ /* 0x004ff00000041860 */
[----:B---3--:R-:W-:Y:S01]  /*2810*/  HMMA.16816.F32.BF16 R8, R52, R116, R16 ;  /* 0x000000743408723c */ /* 0x008fe20000041810 */
[----:B------:R-:W1:Y:S07]  /*2820*/  LDSM.16.M88.4 R16, [R222+0x6000] ;  /* 0x00600000de10783b */ /* 0x000e6e0000000200 */
[----:B------:R-:W-:Y:S08]  /*2830*/  HMMA.16816.F32.BF16 R20, R60, R84, R104 ;  /* 0x000000543c14723c */ /* 0x000ff00000041868 */
[----:B----4-:R-:W-:Y:S01]  /*2840*/  HMMA.16816.F32.BF16 R76, R48, R116, R64 ;  /* 0x00000074304c723c */ /* 0x010fe20000041840 */
[----:B------:R-:W2:Y:S07]  /*2850*/  LDSM.16.M88.4 R64, [R212+0x9800] ;  /* 0x00980000d440783b */ /* 0x000eae0000000200 */
[-C--:B------:R-:W-:Y:S08]  /*2860*/  HMMA.16816.F32.BF16 R80, R28, R90.reuse, R92 ;  /* 0x0000005a1c50723c */ /* 0x080ff0000004185c */
[----:B------:R-:W-:Y:S08]  /*2870*/  HMMA.16816.F32.BF16 R88, R56, R90, R120 ;  /* 0x0000005a3858723c */ /* 0x000ff00000041878 */
[-C--:B------:R-:W-:Y:S01]  /*2880*/  HMMA.16816.F32.BF16 R100, R40, R86.reuse, R100 ;  /* 0x000000562864723c */ /* 0x080fe20000041864 */
[----:B------:R-:W-:Y:S07]  /*2890*/  LDSM.16.M88.4 R40, [R223+0x1800] ;  /* 0x00180000df28783b */ /* 0x000fee0000000200 */
[----:B------:R-:W-:Y:S08]  /*28a0*/  HMMA.16816.F32.BF16 R60, R60, R86, R24 ;  /* 0x000000563c3c723c */ /* 0x000ff00000041818 */
[----:B-----5:R-:W-:Y:S08]  /*28b0*/  HMMA.16816.F32.BF16 R24, R32, R72, R96 ;  /* 0x000000482018723c */ /* 0x020ff00000041860 */
[----:B------:R-:W-:Y:S01]  /*28c0*/  HMMA.16816.F32.BF16 R92, R44, R128, R8 ;  /* 0x000000802c5c723c */ /* 0x000fe20000041808 */
[----:B------:R-:W3:Y:S07]  /*28d0*/  LDSM.16.M88.4 R8, [R220+0x6000] ;  /* 0x00600000dc08783b */ /* 0x000eee0000000200 */
[----:B------:R-:W-:Y:S08]  /*28e0*/  HMMA.16816.F32.BF16 R20, R36, R72, R20 ;  /* 0x000000482414723c */ /* 0x000ff00000041814 */
[----:B------:R-:W-:Y:S08]  /*28f0*/  HMMA.16816.F32.BF16 R80, R52, R118, R80 ;  /* 0x000000763450723c */ /* 0x000ff00000041850 */
[----:B-1----:R-:W-:Y:S08]  /*2900*/  HMMA.16816.F32.BF16 R76, R16, R128, R76 ;  /* 0x00000080104c723c */ /* 0x002ff0000004184c */
[----:B------:R-:W-:Y:S08]  /*2910*/  HMMA.16816.F32.BF16 R84, R48, R118, R88 ;  /* 0x000000763054723c */ /* 0x000ff00000041858 */
[-C--:B------:R-:W-:Y:S08]  /*2920*/  HMMA.16816.F32.BF16 R100, R32, R74.reuse, R100 ;  /* 0x0000004a2064723c */ /* 0x080ff00000041864 */
[----:B------:R-:W-:Y:S08]  /*2930*/  HMMA.16816.F32.BF16 R88, R36, R74, R60 ;  /* 0x0000004a2458723c */ /* 0x000ff0000004183c */
[-C--:B--2---:R-:W-:Y:S01]  /*2940*/  HMMA.16816.F32.BF16 R32, R56, R64.reuse, R24 ;  /* 0x000000403820723c */ /* 0x084fe20000041818 */
[----:B------:R-:W1:Y:S07]  /*2950*/  LDSM.16.M88.4 R24, [R221+0x9800] ;  /* 0x00980000dd18783b */ /* 0x000e6e0000000200 */
[----:B------:R-:W-:Y:S08]  /*2960*/  HMMA.16816.F32.BF16 R36, R28, R64, R20 ;  /* 0x000000401c24723c */ /* 0x000ff00000041814 */
[----:B------:R-:W-:Y:S08]  /*2970*/  HMMA.16816.F32.BF16 R20, R44, R130, R80 ;  /* 0x000000822c14723c */ /* 0x000ff00000041850 */
[----:B---3--:R-:W-:Y:S08]  /*2980*/  HMMA.16816.F32.BF16 R60, R8, R112, R76 ;  /* 0x00000070083c723c */ /* 0x008ff0000004184c */
[----:B------:R-:W-:Y:S08]  /*2990*/  HMMA.16816.F32.BF16 R76, R28, R66, R88 ;  /* 0x000000421c4c723c */ /* 0x000ff00000041858 */
[----:B------:R-:W-:Y:S08]  /*29a0*/  HMMA.16816.F32.BF16 R28, R48, R40, R32 ;  /* 0x00000028301c723c */ /* 0x000ff00000041820 */
[----:B------:R-:W-:Y:S08]  /*29b0*/  HMMA.16816.F32.BF16 R92, R12, R112, R92 ;  /* 0x000000700c5c723c */ /* 0x000ff0000004185c */
[----:B------:R-:W-:Y:S08]  /*29c0*/  HMMA.16816.F32.BF16 R36, R52, R40, R36 ;  /* 0x000000283424723c */ /* 0x000ff00000041824 */
[----:B------:R-:W-:Y:S01]  /*29d0*/  HMMA.16816.F32.BF16 R80, R12, R114, R20 ;  /* 0x000000720c50723c */ /* 0x000fe20000041814 */
[----:B------:R-:W2:Y:S01]  /*29e0*/  LDSM.16.M88.4 R20, [R219+0x1800] ;  /* 0x00180000db14783b */ /* 0x000ea20000000200 */
[----:B------:R-:W-:-:S06]  /*29f0*/  DEPBAR.LE SB0, 0x0 ;  /* 0x000080000000791a */ /* 0x000fcc0000000000 */
[----:B-1----:R-:W-:Y:S01]  /*2a00*/  HMMA.16816.F32.BF16 R28, R16, R24, R28 ;  /* 0x00000018101c723c */ /* 0x002fe2000004181c */
[----:B------:R-:W-:-:S04]  /*2a10*/  FMUL.FTZ R2, R92, c[0x0][0x2ec] ;  /* 0x0000bb005c027a20 */ /* 0x000fc80000410000 */
[----:B------:R1:W-:Y:S03]  /*2a20*/  MUFU.TANH R92, R2 ;  /* 0x00000002005c7308 */ /* 0x0003e60000002400 */
[----:B------:R-:W-:Y:S08]  /*2a30*/  HMMA.16816.F32.BF16 R52, R52, R42, R76 ;  /* 0x0000002a3434723c */ /* 0x000ff0000004184c */
[----:B------:R-:W-:Y:S01]  /*2a40*/  HMMA.16816.F32.BF16 R56, R56, R66, R100 ;  /* 0x000000423838723c */ /* 0x000fe20000041864 */
[----:B------:R-:W-:-:S02]  /*2a50*/  FMUL.FTZ R81, R81, c[0x0][0x2ec] ;  /* 0x0000bb0051517a20 */ /* 0x000fc40000410000 */
[----:B------:R-:W-:Y:S02]  /*2a60*/  FMUL.FTZ R82, R82, c[0x0][0x2ec] ;  /* 0x0000bb0052527a20 */ /* 0x000fe40000410000 */
[----:B-1----:R-:W-:Y:S02]  /*2a70*/  FMUL.FTZ R2, R93, c[0x0][0x2ec] ;  /* 0x0000bb005d027a20 */ /* 0x002fe40000410000 */
[----:B------:R-:W-:Y:S01]  /*2a80*/  FMUL.FTZ R83, R83, c[0x0][0x2ec] ;  /* 0x0000bb0053537a20 */ /* 0x000fe20000410000 */
[----:B------:R-:W-:Y:S01]  /*2a90*/  HMMA.16816.F32.BF16 R32, R44, R24, R36 ;  /* 0x000000182c20723c */ /* 0x000fe20000041824 */
[----:B------:R-:W-:Y:S07]  /*2aa0*/  MUFU.TANH R81, R81 ;  /* 0x0000005100517308 */ /* 0x000fee0000002400 */
[----:B------:R-:W-:Y:S01]  /*2ab0*/  HMMA.16816.F32.BF16 R72, R16, R130, R84 ;  /* 0x000000821048723c */ /* 0x000fe20000041854 */
[----:B------:R1:W-:Y:S07]  /*2ac0*/  MUFU.TANH R86, R2 ;  /* 0x0000000200567308 */ /* 0x0003ee0000002400 */
[----:B--2---:R-:W-:Y:S08]  /*2ad0*/  HMMA.16816.F32.BF16 R28, R8, R20, R28 ;  /* 0x00000014081c723c */ /* 0x004ff0000004181c */
[----:B------:R-:W-:Y:S01]  /*2ae0*/  HMMA.16816.F32.BF16 R44, R44, R26, R52 ;  /* 0x0000001a2c2c723c */ /* 0x000fe20000041834 */
[----:B-1----:R-:W-:-:S04]  /*2af0*/  FMUL.FTZ R2, R94, c[0x0][0x2ec] ;  /* 0x0000bb005e027a20 */ /* 0x002fc80000410000 */
[----:B------:R1:W-:Y:S03]  /*2b00*/  MUFU.TANH R85, R2 ;  /* 0x0000000200557308 */ /* 0x0003e60000002400 */
[----:B------:R-:W-:Y:S08]  /*2b10*/  HMMA.16816.F32.BF16 R48, R48, R42, R56 ;  /* 0x0000002a3030723c */ /* 0x000ff00000041838 */
[----:B------:R-:W-:Y:S01]  /*2b20*/  HMMA.16816.F32.BF16 R32, R12, R20, R32 ;  /* 0x000000140c20723c */ /* 0x000fe20000041820 */
[----:B------:R-:W-:-:S02]  /*2b30*/  FMUL.FTZ R28, R28, c[0x0][0x2ec] ;  /* 0x0000bb001c1c7a20 */ /* 0x000fc40000410000 */
[----:B-1----:R-:W-:-:S04]  /*2b40*/  FMUL.FTZ R2, R95, c[0x0][0x2ec] ;  /* 0x0000bb005f027a20 */ /* 0x002fc80000410000 */
[----:B------:R-:W-:Y:S01]  /*2b50*/  MUFU.TANH R28, R28 ;  /* 0x0000001c001c7308 */ /* 0x000fe20000002400 */
[----:B------:R-:W-:Y:S07]  /*2b60*/  HMMA.16816.F32.BF16 R44, R12, R22, R44 ;  /* 0x000000160c2c723c */ /* 0x000fee000004182c */
[----:B------:R1:W-:Y:S01]  /*2b70*/  MUFU.TANH R84, R2 ;  /* 0x0000000200547308 */ /* 0x0003e20000002400 */
[----:B------:R-:W-:Y:S08]  /*2b80*/  HMMA.16816.F32.BF16 R16, R16, R26, R48 ;  /* 0x0000001a1010723c */ /* 0x000ff00000041830 */
[----:B------:R-:W-:Y:S01]  /*2b90*/  HMMA.16816.F32.BF16 R72, R8, R114, R72 ;  /* 0x000000720848723c */ /* 0x000fe20000041848 */
[----:B------:R-:W-:-:S02]  /*2ba0*/  FMUL.FTZ R32, R32, c[0x0][0x2ec] ;  /* 0x0000bb0020207a20 */ /* 0x000fc40000410000 */
[----:B------:R-:W-:Y:S02]  /*2bb0*/  FMUL.FTZ R34, R34, c[0x0][0x2ec] ;  /* 0x0000bb0022227a20 */ /* 0x000fe40000410000 */
[----:B-1----:R-:W-:Y:S02]  /*2bc0*/  FMUL.FTZ R2, R60, c[0x0][0x2ec] ;  /* 0x0000bb003c027a20 */ /* 0x002fe40000410000 */
[----:B------:R-:W-:Y:S01]  /*2bd0*/  MUFU.TANH R32, R32 ;  /* 0x0000002000207308 */ /* 0x000fe20000002400 */
[----:B------:R-:W-:-:S07]  /*2be0*/  FMUL.FTZ R3, R46, c[0x0][0x2ec] ;  /* 0x0000bb002e037a20 */ /* 0x000fce0000410000 */
[----:B------:R1:W-:Y:S01]  /*2bf0*/  MUFU.TANH R65, R2 ;  /* 0x0000000200417308 */ /* 0x0003e20000002400 */
[----:B------:R-:W-:Y:S07]  /*2c00*/  HMMA.16816.F32.BF16 R8, R8, R22, R16 ;  /* 0x000000160808723c */ /* 0x000fee0000041810 */
[----:B------:R-:W-:Y:S01]  /*2c10*/  MUFU.TANH R7, R3 ;  /* 0x0000000300077308 */ /* 0x000fe20000002400 */
[----:B------:R-:W-:Y:S02]  /*2c20*/  FMUL.FTZ R72, R72, c[0x0][0x2ec] ;  /* 0x0000bb0048487a20 */ /* 0x000fe40000410000 */
[----:B------:R-:W-:-:S02]  /*2c30*/  FMUL.FTZ R73, R73, c[0x0][0x2ec] ;  /* 0x0000bb0049497a20 */ /* 0x000fc40000410000 */
[----:B------:R-:W-:Y:S02]  /*2c40*/  FMUL.FTZ R74, R74, c[0x0][0x2ec] ;  /* 0x0000bb004a4a7a20 */ /* 0x000fe40000410000 */
[----:B------:R-:W-:Y:S01]  /*2c50*/  FMUL.FTZ R75, R75, c[0x0][0x2ec] ;  /* 0x0000bb004b4b7a20 */ /* 0x000fe20000410000 */
[----:B------:R-:W-:Y:S01]  /*2c60*/  MUFU.TANH R60, R82 ;  /* 0x00000052003c7308 */ /* 0x000fe20000002400 */
[----:B-1----:R-:W-:-:S07]  /*2c70*/  FMUL.FTZ R2, R61, c[0x0][0x2ec] ;  /* 0x0000bb003d027a20 */ /* 0x002fce0000410000 */
[----:B------:R1:W-:Y:S01]  /*2c80*/  MUFU.TANH R64, R2 ;  /* 0x0000000200407308 */ /* 0x0003e20000002400 */
[----:B------:R-:W-:Y:S02]  /*2c90*/  FMUL.FTZ R8, R8, c[0x0][0x2ec] ;  /* 0x0000bb0008087a20 */ /* 0x000fe40000410000 */
[----:B------:R-:W-:Y:S02]  /*2ca0*/  FMUL.FTZ R10, R10, c[0x0][0x2ec] ;  /* 0x0000bb000a0a7a20 */ /* 0x000fe40000410000 */
[----:B------:R-:W-:-:S03]  /*2cb0*/  FMUL.FTZ R9, R9, c[0x0][0x2ec] ;  /* 0x0000bb0009097a20 */ /* 0x000fc60000410000 */
[----:B------:R-:W-:Y:S01]  /*2cc0*/  MUFU.TANH R61, R83 ;  /* 0x00000053003d7308 */ /* 0x000fe20000002400 */
[----:B-1----:R-:W-:-:S07]  /*2cd0*/  FMUL.FTZ R2, R62, c[0x0][0x2ec] ;  /* 0x0000bb003e027a20 */ /* 0x002fce0000410000 */
[----:B------:R-:W-:Y:S08]  /*2ce0*/  MUFU.TANH R72, R72 ;  /* 0x0000004800487308 */ /* 0x000ff00000002400 */
[----:B------:R1:W-:Y:S08]  /*2cf0*/  MUFU.TANH R41, R2 ;  /* 0x0000000200297308 */ /* 0x0003f00000002400 */
[----:B------:R-:W-:Y:S01]  /*2d00*/  MUFU.TANH R73, R73 ;  /* 0x0000004900497308 */ /* 0x000fe20000002400 */
[----:B-1----:R-:W-:-:S07]  /*2d10*/  FMUL.FTZ R2, R63, c[0x0][0x2ec] ;  /* 0x0000bb003f027a20 */ /* 0x002fce0000410000 */
[----:B------:R-:W-:Y:S08]  /*2d20*/  MUFU.TANH R74, R74 ;  /* 0x0000004a004a7308 */ /* 0x000ff00000002400 */
[----:B------:R1:W2:Y:S08]  /*2d30*/  MUFU.TANH R40, R2 ;  /* 0x0000000200287308 */ /* 0x0002b00000002400 */
        /* <DEDUP_REMOVED lines=12> */
[----:B------:R1:W3:Y:S02]  /*2e00*/  MUFU.TANH R24, R2 ;  /* 0x0000000200187308 */ /* 0x0002e40000002400 */
[----:B-1----:R-:W-:-:S06]  /*2e10*/  FMUL.FTZ R2, R29, c[0x0][0x2ec] ;  /* 0x0000bb001d027a20 */ /* 0x002fcc0000410000 */
[----:B------:R1:W-:Y:S02]  /*2e20*/  MUFU.TANH R13, R2 ;  /* 0x00000002000d7308 */ /* 0x0003e40000002400 */
[----:B-1----:R-:W-:-:S06]  /*2e30*/  FMUL.FTZ R2, R31, c[0x0][0x2ec] ;  /* 0x0000bb001f027a20 */ /* 0x002fcc0000410000 */
[----:B------:R1:W4:Y:S02]  /*2e40*/  MUFU.TANH R27, R2 ;  /* 0x00000002001b7308 */ /* 0x0003240000002400 */
[----:B-1----:R-:W-:-:S06]  /*2e50*/  FMUL.FTZ R2, R44, c[0x0][0x2ec] ;  /* 0x0000bb002c027a20 */ /* 0x002fcc0000410000 */
[----:B------:R1:W5:Y:S02]  /*2e60*/  MUFU.TANH R12, R2 ;  /* 0x00000002000c7308 */ /* 0x0003640000002400 */
[----:B-1----:R-:W-:-:S04]  /*2e70*/  SHF.R.S32.HI R2, RZ, 0x1f, R70 ;  /* 0x0000001fff027819 */ /* 0x002fc80000011446 */
[----:B------:R-:W-:-:S04]  /*2e80*/  LEA.HI R2, R2, R70, RZ, 0x2 ;  /* 0x0000004602027211 */ /* 0x000fc800078f10ff */
[----:B------:R-:W-:Y:S01]  /*2e90*/  LOP3.LUT R3, R2, 0xfffffffc, RZ, 0xc0, !PT ;  /* 0xfffffffc02037812 */ /* 0x000fe200078ec0ff */
[----:B------:R-:W-:-:S04]  /*2ea0*/  IMAD R2, R68, 0x20, R5 ;  /* 0x0000002044027824 */ /* 0x000fc800078e0205 */
[----:B------:R-:W-:Y:S01]  /*2eb0*/  IMAD.IADD R3, R70, 0x1, -R3 ;  /* 0x0000000146037824 */ /* 0x000fe200078e0a03 */
[C---:B------:R-:W-:Y:S02]  /*2ec0*/  IADD3 R5, R2.reuse, 0x8, RZ ;  /* 0x0000000802057810 */ /* 0x040fe40007ffe0ff */
[----:B------:R-:W-:Y:S02]  /*2ed0*/  IADD3 R6, R2, 0x1, RZ ;  /* 0x0000000102067810 */ /* 0x000fe40007ffe0ff */
[----:B------:R1:W-:Y:S04]  /*2ee0*/  STL [R1+0x3c], R3 ;  /* 0x00003c0301007387 */ /* 0x0003e80000100800 */
[----:B------:R-:W-:Y:S01]  /*2ef0*/  BAR.SYNC.DEFER_BLOCKING 0x0 ;  /* 0x0000000000007b1d */ /* 0x000fe20000010000 */
[----:B------:R-:W-:-:S02]  /*2f00*/  ISETP.GE.AND P6, PT, R5, R69, PT ;  /* 0x000000450500720c */ /* 0x000fc40003fc6270 */
[----:B------:R-:W-:Y:S02]  /*2f10*/  IADD3 R5, R2, 0x11, RZ ;  /* 0x0000001102057810 */ /* 0x000fe40007ffe0ff */
[-C--:B------:R-:W-:Y:S02]  /*2f20*/  ISETP.GE.AND P0, PT, R6, R69.reuse, PT ;  /* 0x000000450600720c */ /* 0x080fe40003f06270 */
[----:B------:R-:W-:Y:S02]  /*2f30*/  IADD3 R6, R2, 0x10, RZ ;  /* 0x0000001002067810 */ /* 0x000fe40007ffe0ff */
[-C--:B------:R-:W-:Y:S01]  /*2f40*/  ISETP.GE.AND P2, PT, R5, R69.reuse, PT ;  /* 0x000000450500720c */ /* 0x080fe20003f46270 */
[----:B------:R-:W-:Y:S01]  /*2f50*/  FMUL.FTZ R5, R45, c[0x0][0x2ec] ;  /* 0x0000bb002d057a20 */ /* 0x000fe20000410000 */
[-C--:B------:R-:W-:Y:S02]  /*2f60*/  ISETP.GE.AND P4, PT, R6, R69.reuse, PT ;  /* 0x000000450600720c */ /* 0x080fe40003f86270 */
[----:B------:R-:W-:Y:S01]  /*2f70*/  ISETP.GE.AND P3, PT, R2, R69, PT ;  /* 0x000000450200720c */ /* 0x000fe20003f66270 */
[----:B------:R-:W-:Y:S01]  /*2f80*/  MUFU.TANH R6, R5 ;  /* 0x0000000500067308 */ /* 0x000fe20000002400 */
[----:B--2---:R-:W-:-:S02]  /*2f90*/  FSEL R21, R40, -INF , !P0 ;  /* 0xff80000028157808 */ /* 0x004fc40004000000 */
[----:B------:R-:W-:Y:S02]  /*2fa0*/  FSEL R20, R41, -INF , !P3 ;  /* 0xff80000029147808 */ /* 0x000fe40005800000 */
[----:B------:R-:W-:Y:S02]  /*2fb0*/  FSEL R16, R65, -INF , !P3 ;  /* 0xff80000041107808 */ /* 0x000fe40005800000 */
[C---:B-1----:R-:W-:Y:S02]  /*2fc0*/  IADD3 R3, R2.reuse, 0x9, RZ ;  /* 0x0000000902037810 */ /* 0x042fe40007ffe0ff */
[----:B------:R-:W-:Y:S02]  /*2fd0*/  FSEL R46, R85, -INF , !P3 ;  /* 0xff800000552e7808 */ /* 0x000fe40005800000 */
[----:B------:R-:W-:Y:S02]  /*2fe0*/  ISETP.GE.AND P5, PT, R3, R69, PT ;  /* 0x000000450300720c */ /* 0x000fe40003fa6270 */
[----:B------:R-:W-:-:S02]  /*2ff0*/  IADD3 R3, R2, 0x18, RZ ;  /* 0x0000001802037810 */ /* 0x000fc40007ffe0ff */
[----:B------:R-:W-:Y:S02]  /*3000*/  FSEL R30, R92, -INF , !P3 ;  /* 0xff8000005c1e7808 */ /* 0x000fe40005800000 */
[----:B------:R-:W-:Y:S01]  /*3010*/  ISETP.GE.AND P1, PT, R3, R69, PT ;  /* 0x000000450300720c */ /* 0x000fe20003f26270 */
[----:B------:R-:W-:Y:S01]  /*3020*/  FMUL.FTZ R3, R47, c[0x0][0x2ec] ;  /* 0x0000bb002f037a20 */ /* 0x000fe20000410000 */
[----:B------:R-:W-:Y:S02]  /*3030*/  ISETP.GE.AND P3, PT, R69, 0x21, PT ;  /* 0x000000214500780c */ /* 0x000fe40003f66270 */
[----:B------:R-:W-:Y:S01]  /*3040*/  IADD3 R2, R2, 0x19, RZ ;  /* 0x0000001902027810 */ /* 0x000fe20007ffe0ff */
[----:B------:R1:W-:Y:S01]  /*3050*/  MUFU.TANH R5, R3 ;  /* 0x0000000300057308 */ /* 0x0003e20000002400 */
[----:B------:R-:W-:Y:S02]  /*3060*/  FSEL R15, R64, -INF , !P0 ;  /* 0xff800000400f7808 */ /* 0x000fe40004000000 */
[----:B------:R-:W-:-:S02]  /*3070*/  FSEL R47, R84, -INF , !P0 ;  /* 0xff800000542f7808 */ /* 0x000fc40004000000 */
[----:B------:R-:W-:Y:S02]  /*3080*/  FSEL R31, R86, -INF , !P0 ;  /* 0xff800000561f7808 */ /* 0x000fe40004000000 */
[----:B------:R-:W-:Y:S02]  /*3090*/  ISETP.GE.AND P0, PT, R2, R69, PT ;  /* 0x000000450200720c */ /* 0x000fe40003f06270 */
[----:B------:R-:W-:Y:S02]  /*30a0*/  LOP3.LUT R2, R71, R132, RZ, 0xfc, !PT ;  /* 0x0000008447027212 */ /* 0x000fe400078efcff */
[----:B------:R-:W-:Y:S02]  /*30b0*/  FSEL R22, R28, -INF , !P4 ;  /* 0xff8000001c167808 */ /* 0x000fe40006000000 */
[----:B---3--:R-:W-:Y:S02]  /*30c0*/  FSEL R133, R24, -INF , !P2 ;  /* 0xff80000018857808 */ /* 0x008fe40005000000 */
[----:B------:R-:W-:Y:S01]  /*30d0*/  FSEL R131, R25, -INF , !P2 ;  /* 0xff80000019837808 */ /* 0x000fe20005000000 */
[----:B-1----:R-:W-:Y:S01]  /*30e0*/  FMUL.FTZ R3, R11, c[0x0][0x2ec] ;  /* 0x0000bb000b037a20 */ /* 0x002fe20000410000 */
[----:B------:R-:W-:-:S02]  /*30f0*/  FSEL R18, R74, -INF , !P6 ;  /* 0xff8000004a127808 */ /* 0x000fc40007000000 */
[----:B------:R-:W-:Y:S02]  /*3100*/  FSEL R14, R72, -INF , !P6 ;  /* 0xff800000480e7808 */ /* 0x000fe40007000000 */
[----:B------:R-:W-:Y:S01]  /*3110*/  FSEL R60, R60, -INF , !P6 ;  /* 0xff8000003c3c7808 */ /* 0x000fe20007000000 */
[----:B------:R-:W1:Y:S01]  /*3120*/  MUFU.TANH R3, R3 ;  /* 0x0000000300037308 */ /* 0x000e620000002400 */
        /* <DEDUP_REMOVED lines=8> */
[----:B----4-:R-:W-:Y:S02]  /*31b0*/  FSEL R27, R27, -INF , !P2 ;  /* 0xff8000001b1b7808 */ /* 0x010fe40005000000 */
[----:B------:R-:W-:-:S02]  /*31c0*/  FSEL R23, R13, -INF , !P2 ;  /* 0xff8000000d177808 */ /* 0x000fc40005000000 */
[----:B------:R-:W-:Y:S02]  /*31d0*/  FSEL R29, R10, -INF , !P1 ;  /* 0xff8000000a1d7808 */ /* 0x000fe40004800000 */
[----:B------:R-:W-:Y:S02]  /*31e0*/  FSEL R24, R8, -INF , !P1 ;  /* 0xff80000008187808 */ /* 0x000fe40004800000 */
[----:B------:R-:W-:Y:S02]  /*31f0*/  FSEL R137, R7, -INF , !P1 ;  /* 0xff80000007897808 */ /* 0x000fe40004800000 */
[----:B-----5:R-:W-:Y:S02]  /*3200*/  FSEL R128, R12, -INF , !P1 ;  /* 0xff8000000c807808 */ /* 0x020fe40004800000 */
[----:B-1----:R-:W-:Y:S02]  /*3210*/  FSEL R28, R3, -INF , !P0 ;  /* 0xff800000031c7808 */ /* 0x002fe40004000000 */
[----:B------:R-:W-:-:S02]  /*3220*/  FSEL R25, R9, -INF , !P0 ;  /* 0xff80000009197808 */ /* 0x000fc40004000000 */
[----:B------:R-:W-:Y:S02]  /*3230*/  FSEL R138, R5, -INF , !P0 ;  /* 0xff800000058a7808 */ /* 0x000fe40004000000 */
        /* <DEDUP_REMOVED lines=42> */
.L_x_1661:
[----:B------:R-:W-:Y:S05]  /*34e0*/  BSYNC B0 ;  /* 0x0000000000007941 */ /* 0x000fea0003800000 */
.L_x_1660:
[----:B------:R-:W0:Y:S02]  /*34f0*/  LDGDEPBAR ;  /* 0x00000000000079af */ /* 0x000e240000000000 */
.L_x_1659:
        /* <DEDUP_REMOVED lines=52> */
[----:B------:R-:W-:Y:S02]  /*3840*/  FFMA.FTZ R5, R14, c[0x0][0x23c], -R8 ;  /* 0x00008f000e057a23 */ /* 0x000fe40000010808 */
[----:B------:R-:W2:Y:S01]  /*3850*/  LDSM.16.MT88.4 R12, [R218+0xa000] ;  /* 0x00a00000da0c783b */ /* 0x000ea20000004200 */
        /* <DEDUP_REMOVED lines=8> */
[--C-:B---3--:R-:W-:Y:S01]  /*38e0*/  FFMA.FTZ R5, R17, c[0x0][0x23c], -R8.reuse ;  /* 0x00008f0011057a23 */ /* 0x108fe20000010808 */
[----:B------:R-:W-:Y:S01]  /*38f0*/  LDSM.16.MT88.4 R20, [R218+0xa800] ;  /* 0x00a80000da14783b */ /* 0x000fe20000004200 */
[----:B------:R-:W-:-:S03]  /*3900*/  FFMA.FTZ R8, R25, c[0x0][0x23c], -R8 ;  /* 0x00008f0019087a23 */ /* 0x000fc60000010808 */
[----:B------:R-:W-:Y:S01]  /*3910*/  MUFU.EX2 R207, R10 ;  /* 0x0000000a00cf7308 */ /* 0x000fe20000000800 */
[----:B-1----:R-:W-:-:S07]  /*3920*/  FFMA.FTZ R0, R18, c[0x0][0x23c], -R2 ;  /* 0x00008f0012007a23 */ /* 0x002fce0000010802 */
        /* <DEDUP_REMOVED lines=45> */
[----:B------:R-:W-:Y:S01]  /*3c00*/  MUFU.EX2 R209, R9 ;  /* 0x0000000900d17308 */ /* 0x000fe20000000800 */
[----:B-1----:R-:W-:Y:S02]  /*3c10*/  FMNMX.FTZ R0, R10, R0, !PT ;  /* 0x000000000a007209 */ /* 0x002fe40007810000 */
[C---:B------:R-:W-:Y:S01]  /*3c20*/  HMMA.16816.F32.BF16 R168, R4.reuse, R34, RZ ;  /* 0x0000002204a8723c */ /* 0x040fe200000418ff */
[----:B----4-:R-:W-:Y:S02]  /*3c30*/  FMNMX.FTZ R136, R8, R11, !PT ;  /* 0x0000000b08887209 */ /* 0x010fe40007810000 */
[----:B------:R-:W1:Y:S02]  /*3c40*/  SHFL.BFLY PT, R8, R0, 0x1, 0x1f ;  /* 0x0c201f0000087f89 */ /* 0x000e6400000e0000 */
[----:B------:R2:W3:Y:S01]  /*3c50*/  MUFU.EX2 R246, R2 ;  /* 0x0000000200f67308 */ /* 0x0004e20000000800 */
[C---:B------:R-:W-:Y:S02]  /*3c60*/  FSETP.NEU.FTZ.AND P0, PT, R136.reuse, -INF , PT ;  /* 0xff8000008800780b */ /* 0x040fe40003f1d000 */
[C---:B------:R-:W-:Y:S08]  /*3c70*/  HMMA.16816.F32.BF16 R84, R4.reuse, R14, RZ ;  /* 0x0000000e0454723c */ /* 0x040ff000000418ff */
[----:B------:R-:W-:Y:S01]  /*3c80*/  HMMA.16816.F32.BF16 R76, R4, R50, RZ ;  /* 0x00000032044c723c */ /* 0x000fe200000418ff */
[----:B--2---:R-:W-:Y:S01]  /*3c90*/  FMUL.FTZ R2, R136, c[0x0][0x23c] ;  /* 0x00008f0088027a20 */ /* 0x004fe20000410000 */
[----:B---3--:R-:W-:-:S06]  /*3ca0*/  F2FP.BF16.PACK_AB R127, R246, R209 ;  /* 0x000000d1f67f723e */ /* 0x008fcc00000010ff */
[----:B------:R-:W-:Y:S01]  /*3cb0*/  HMMA.16816.F32.BF16 R92, R4, R54, RZ ;  /* 0x00000036045c723c */ /* 0x000fe200000418ff */
[----:B------:R-:W-:Y:S02]  /*3cc0*/  FSEL R2, R2, RZ, P0 ;  /* 0x000000ff02027208 */ /* 0x000fe40000000000 */
[----:B-1----:R-:W-:-:S03]  /*3cd0*/  FMNMX.FTZ R135, R0, R8, !PT ;  /* 0x0000000800877209 */ /* 0x002fc60007810000 */
[--C-:B------:R-:W-:Y:S02]  /*3ce0*/  FFMA.FTZ R0, R31, c[0x0][0x23c], -R2.reuse ;  /* 0x00008f001f007a23 */ /* 0x100fe40000010802 */
[C---:B------:R-:W-:Y:S01]  /*3cf0*/  HMMA.16816.F32.BF16 R108, R4.reuse, R18, RZ ;  /* 0x00000012046c723c */ /* 0x040fe200000418ff */
[C---:B------:R-:W-:Y:S01]  /*3d00*/  FSETP.NEU.FTZ.AND P0, PT, R135.reuse, -INF , PT ;  /* 0xff8000008700780b */ /* 0x040fe20003f1d000 */
[----:B------:R-:W-:Y:S01]  /*3d10*/  FFMA.FTZ R8, R130, c[0x0][0x23c], -R2 ;  /* 0x00008f0082087a23 */ /* 0x000fe20000010802 */
[----:B------:R1:W-:Y:S05]  /*3d20*/  MUFU.EX2 R203, R0 ;  /* 0x0000000000cb7308 */ /* 0x0003ea0000000800 */
[C---:B------:R-:W-:Y:S03]  /*3d30*/  HMMA.16816.F32.BF16 R116, R4.reuse, R66, RZ ;  /* 0x000000420474723c */ /* 0x040fe600000418ff */
[----:B------:R2:W-:Y:S05]  /*3d40*/  MUFU.EX2 R198, R8 ;  /* 0x0000000800c67308 */ /* 0x0005ea0000000800 */
[----:B------:R-:W-:Y:S01]  /*3d50*/  HMMA.16816.F32.BF16 R100, R4, R70, RZ ;  /* 0x000000460464723c */ /* 0x000fe200000418ff */
[----:B-1----:R-:W-:-:S06]  /*3d60*/  FMUL.FTZ R0, R135, c[0x0][0x23c] ;  /* 0x00008f0087007a20 */ /* 0x002fcc0000410000 */
[--C-:B------:R-:W-:Y:S01]  /*3d70*/  FFMA.FTZ R4, R30, c[0x0][0x23c], -R2.reuse ;  /* 0x00008f001e047a23 */ /* 0x100fe20000010802 */
[----:B------:R-:W-:Y:S01]  /*3d80*/  FSEL R0, R0, RZ, P0 ;  /* 0x000000ff00007208 */ /* 0x000fe20000000000 */
[----:B------:R-:W-:Y:S02]  /*3d90*/  HMMA.16816.F32.BF16 R144, R124, R156, R144 ;  /* 0x0000009c7c90723c */ /* 0x000fe40000041890 */
[----:B------:R1:W-:Y:S01]  /*3da0*/  MUFU.EX2 R206, R4 ;  /* 0x0000000400ce7308 */ /* 0x0003e20000000800 */
[----:B--2---:R-:W-:-:S05]  /*3db0*/  FFMA.FTZ R8, R131, c[0x0][0x23c], -R2 ;  /* 0x00008f0083087a23 */ /* 0x004fca0000010802 */
[C---:B------:R-:W-:Y:S02]  /*3dc0*/  HMMA.16816.F32.BF16 R164, R124.reuse, R172, R164 ;  /* 0x000000ac7ca4723c */ /* 0x040fe400000418a4 */
[----:B------:R2:W3:Y:S06]  /*3dd0*/  MUFU.EX2 R197, R8 ;  /* 0x0000000800c57308 */ /* 0x0004ec0000000800 */
        /* <DEDUP_REMOVED lines=8> */
[--C-:B-1----:R-:W-:Y:S02]  /*3e60*/  FFMA.FTZ R4, R45, c[0x0][0x23c], -R2.reuse ;  /* 0x00008f002d047a23 */ /* 0x102fe40000010802 */
[----:B------:R-:W-:-:S05]  /*3e70*/  FFMA.FTZ R2, R129, c[0x0][0x23c], -R2 ;  /* 0x00008f0081027a23 */ /* 0x000fca0000010802 */
[C---:B------:R-:W-:Y:S01]  /*3e80*/  HMMA.16816.F32.BF16 R88, R124.reuse, R96, R88 ;  /* 0x000000607c58723c */ /* 0x040fe20000041858 */
[----:B------:R1:W2:Y:S07]  /*3e90*/  MUFU.EX2 R205, R4 ;  /* 0x0000000400cd7308 */ /* 0x0002ae0000000800 */
[C---:B------:R-:W-:Y:S01]  /*3ea0*/  HMMA.16816.F32.BF16 R104, R124.reuse, R112, R104 ;  /* 0x000000707c68723c */ /* 0x040fe20000041868 */
[----:B------:R3:W4:Y:S07]  /*3eb0*/  MUFU.EX2 R249, R2 ;  /* 0x0000000200f97308 */ /* 0x00072e0000000800 */
        /* <DEDUP_REMOVED lines=18> */
[----:B----4-:R-:W-:-:S06]  /*3fe0*/  F2FP.BF16.PACK_AB R129, R133, R139 ;  /* 0x0000008b8581723e */ /* 0x010fcc00000010ff */
[----:B------:R2:W-:Y:S01]  /*3ff0*/  MUFU.EX2 R132, R2 ;  /* 0x0000000200847308 */ /* 0x0005e20000000800 */
[--C-:B-1----:R-:W-:Y:S02]  /*4000*/  FFMA.FTZ R4, R61, c[0x0][0x23c], -R0.reuse ;  /* 0x00008f003d047a23 */ /* 0x102fe40000010800 */
[----:B------:R-:W-:Y:S01]  /*4010*/  HMMA.16816.F32.BF16 R60, R124, R26, R76 ;  /* 0x0000001a7c3c723c */ /* 0x000fe2000004184c */
[----:B------:R-:W-:-:S04]  /*4020*/  FFMA.FTZ R0, R138, c[0x0][0x23c], -R0 ;  /* 0x00008f008a007a23 */ /* 0x000fc80000010800 */
[----:B------:R1:W4:Y:S01]  /*4030*/  MUFU.EX2 R200, R4 ;  /* 0x0000000400c87308 */ /* 0x0003220000000800 */
[----:B--2---:R-:W-:Y:S02]  /*4040*/  FADD.FTZ R2, R202, R201 ;  /* 0x000000c9ca027221 */ /* 0x004fe40000010000 */
[C---:B------:R-:W-:Y:S05]  /*4050*/  HMMA.16816.F32.BF16 R76, R124.reuse, R82, R92 ;  /* 0x000000527c4c723c */ /* 0x040fea000004185c */
[----:B------:R2:W5:Y:S01]  /*4060*/  MUFU.EX2 R248, R0 ;  /* 0x0000000000f87308 */ /* 0x0005620000000800 */
[----:B---3--:R-:W-:Y:S02]  /*4070*/  FADD.FTZ R2, R199, R2 ;  /* 0x00000002c7027221 */ /* 0x008fe40000010000 */
[----:B------:R-:W-:Y:S01]  /*4080*/  HMMA.16816.F32.BF16 R92, R124, R98, R108 ;  /* 0x000000627c5c723c */ /* 0x000fe2000004186c */
[----:B-1----:R-:W-:-:S02]  /*4090*/  F2FP.BF16.PACK_AB R4, R203, R206 ;  /* 0x000000cecb04723e */ /* 0x002fc400000010ff */
[----:B----4-:R-:W-:-:S05]  /*40a0*/  F2FP.BF16.PACK_AB R7, R200, R199 ;  /* 0x000000c7c807723e */ /* 0x010fca00000010ff */
[----:B------:R-:W-:Y:S01]  /*40b0*/  HMMA.16816.F32.BF16 R108, R124, R114, R116 ;  /* 0x000000727c6c723c */ /* 0x000fe20000041874 */
[----:B--2---:R-:W-:Y:S01]  /*40c0*/  FADD.FTZ R0, R206, R203 ;  /* 0x000000cbce007221 */ /* 0x004fe20000010000 */
[----:B-----5:R-:W-:-:S03]  /*40d0*/  F2FP.BF16.PACK_AB R131, R248, R132 ;  /* 0x00000084f883723e */ /* 0x020fc600000010ff */
[----:B------:R-:W-:-:S03]  /*40e0*/  FADD.FTZ R0, R204, R0 ;  /* 0x00000000cc007221 */ /* 0x000fc60000010000 */
[C---:B------:R-:W-:Y:S08]  /*40f0*/  HMMA.16816.F32.BF16 R148, R4.reuse, R36, RZ ;  /* 0x000000240494723c */ /* 0x040ff000000418ff */
[----:B------:R-:W-:Y:S08]  /*4100*/  HMMA.16816.F32.BF16 R192, R4, R38, RZ ;  /* 0x0000002604c0723c */ /* 0x000ff000000418ff */
        /* <DEDUP_REMOVED lines=62> */
[----:B------:R-:W-:Y:S01]  /*44f0*/  ISETP.GE.AND P2, PT, R252, c[0x0][0x220], PT ;  /* 0x00008800fc007a0c */ /* 0x000fe20003f46270 */
[----:B------:R-:W-:Y:S09]  /*4500*/  BRA `(.L_x_1663) ;  /* 0x000002f000007947 */ /* 0x000ff20003800000 */
.L_x_1665:
[----:B------:R-:W2:Y:S01]  /*4510*/  LDL.64 R230, [R1+0x18] ;  /* 0x0000180001e67983 */ /* 0x000ea20000100a00 */
[----:B------:R-:W-:Y:S01]  /*4520*/  IADD3 R0, R228, -0x1, RZ ;  /* 0xffffffffe4007810 */ /* 0x000fe20007ffe0ff */
[----:B------:R-:W-:Y:S02]  /*4530*/  IMAD.MOV.U32 R133, RZ, RZ, c[0x0][0x198] ;  /* 0x00006600ff857624 */ /* 0x000fe400078e00ff */
[----:B------:R-:W3:Y:S01]  /*4540*/  LDL.64 R134, [R1+0x8] ;  /* 0x0000080001867983 */ /* 0x000ee20000100a00 */
[----:B------:R-:W-:Y:S01]  /*4550*/  SHF.R.S32.HI R2, RZ, 0x1f, R0 ;  /* 0x0000001fff027819 */ /* 0x000fe20000011400 */
[----:B------:R-:W-:Y:S02]  /*4560*/  IMAD.WIDE.U32 R4, R0, c[0x0][0x198], RZ ;  /* 0x0000660000047a25 */ /* 0x000fe400078e00ff */
[----:B------:R1:W-:Y:S02]  /*4570*/  @P3 STS.128 [R227+0x8000], RZ ;  /* 0x008000ffe3003388 */ /* 0x0003e40000000c00 */
[----:B------:R-:W-:Y:S02]  /*4580*/  IMAD R2, R2, c[0x0][0x198], RZ ;  /* 0x0000660002027a24 */ /* 0x000fe400078e02ff */
[----:B------:R-:W-:Y:S02]  /*4590*/  IMAD.SHL.U32 R133, R133, 0x10, RZ ;  /* 0x0000001085857824 */ /* 0x000fe400078e00ff */
[----:B------:R-:W-:Y:S04]  /*45a0*/  IMAD R2, R0, c[0x0][0x19c], R2 ;  /* 0x0000670000027a24 */ /* 0x000fe800078e0202 */
[----:B------:R-:W-:Y:S02]  /*45b0*/  IMAD.IADD R3, R5, 0x1, R2 ;  /* 0x0000000105037824 */ /* 0x000fe400078e0202 */
[----:B---3--:R-:W-:Y:S01]  /*45c0*/  IMAD.MOV.U32 R134, RZ, RZ, 0x4 ;  /* 0x00000004ff867424 */ /* 0x008fe200078e00ff */
[----:B--2---:R-:W-:Y:S04]  /*45d0*/  LEA R0, P1, R4, R230, 0x5 ;  /* 0x000000e604007211 */ /* 0x004fe800078228ff */
[----:B------:R-:W-:Y:S02]  /*45e0*/  @!P3 LEA R10, P6, R0, c[0x0][0x168], 0x1 ;  /* 0x00005a00000aba11 */ /* 0x000fe400078c08ff */
[----:B------:R-:W-:Y:S02]  /*45f0*/  LEA.HI.X R3, R4, R135, R3, 0x5, P1 ;  /* 0x0000008704037211 */ /* 0x000fe400008f2c03 */
[----:B------:R-:W-:Y:S01]  /*4600*/  IADD3 R2, P0, R133, R0, RZ ;  /* 0x0000000085027210 */ /* 0x000fe20007f1e0ff */
[----:B------:R-:W-:Y:S01]  /*4610*/  IMAD.MOV.U32 R133, RZ, RZ, c[0x0][0x198] ;  /* 0x00006600ff857624 */ /* 0x000fe200078e00ff */
[C-C-:B------:R-:W-:Y:S02]  /*4620*/  @!P3 LEA.HI.X R11, R0.reuse, c[0x0][0x16c], R3.reuse, 0x1, P6 ;  /* 0x00005b00000bba11 */ /* 0x140fe400030f0c03 */
[----:B------:R-:W-:Y:S02]  /*4630*/  @!P2 LEA R6, P1, R0, c[0x0][0x168], 0x1 ;  /* 0x00005a000006aa11 */ /* 0x000fe400078208ff */
[----:B------:R-:W-:Y:S01]  /*4640*/  @!P3 LEA R8, P5, R2, c[0x0][0x168], 0x1 ;  /* 0x00005a000208ba11 */ /* 0x000fe200078a08ff */
[----:B------:R-:W-:Y:S01]  /*4650*/  @!PT LDS RZ, [RZ] ;  /* 0x00000000fffff984 */ /* 0x000fe20000000800 */
[----:B------:R-:W-:Y:S01]  /*4660*/  @!PT LDS RZ, [RZ] ;  /* 0x00000000fffff984 */ /* 0x000fe20000000800 */
[----:B------:R-:W-:Y:S01]  /*4670*/  @!PT LDS RZ, [RZ] ;  /* 0x00000000fffff984 */ /* 0x000fe20000000800 */
[----:B------:R1:W-:Y:S01]  /*4680*/  @!P3 LDGSTS.E.BYPASS.LTC128B.128 [R227+0x8000], [R10.64] ;  /* 0x080000000ae3bfae */ /* 0x0003e2000b901d44 */
[----:B------:R-:W-:Y:S02]  /*4690*/  SHF.L.U64.HI R133, R133, R134, c[0x0][0x19c] ;  /* 0x0000670085857619 */ /* 0x000fe40000010286 */
[--C-:B------:R-:W-:Y:S01]  /*46a0*/  @!P2 LEA.HI.X R7, R0, c[0x0][0x16c], R3.reuse, 0x1, P1 ;  /* 0x00005b000007aa11 */ /* 0x100fe200008f0c03 */
        /* <DEDUP_REMOVED lines=21> */
.L_x_1663:
[----:B------:R-:W2:Y:S01]  /*4800*/  LDL.64 R8, [R1+0x10] ;  /* 0x0000100001087983 */ /* 0x000ea20000100a00 */
[----:B------:R-:W-:Y:S04]  /*4810*/  DEPBAR.LE SB0, 0x0 ;  /* 0x000080000000791a */ /* 0x000fe80000000000 */
[----:B------:R-:W-:Y:S01]  /*4820*/  SHF.R.S32.HI R0, RZ, 0x1f, R228 ;  /* 0x0000001fff007819 */ /* 0x000fe200000114e4 */
[----:B------:R-:W3:Y:S01]  /*4830*/  LDL R6, [R1+0x20] ;  /* 0x0000200001067983 */ /* 0x000ee20000100800 */
[----:B------:R-:W-:Y:S01]  /*4840*/  IMAD.WIDE.U32 R4, R228, c[0x0][0x1a0], RZ ;  /* 0x00006800e4047a25 */ /* 0x000fe200078e00ff */
[----:B------:R-:W-:Y:S02]  /*4850*/  MOV R12, c[0x0][0x1a0] ;  /* 0x00006800000c7a02 */ /* 0x000fe40000000f00 */
[----:B------:R-:W-:Y:S01]  /*4860*/  BAR.SYNC.DEFER_BLOCKING 0x0 ;  /* 0x0000000000007b1d */ /* 0x000fe20000010000 */
[----:B------:R-:W-:Y:S01]  /*4870*/  IMAD R0, R0, c[0x0][0x1a0], RZ ;  /* 0x0000680000007a24 */ /* 0x000fe200078e02ff */
[----:B------:R-:W-:Y:S03]  /*4880*/  MOV R13, c[0x0][0x1a4] ;  /* 0x00006900000d7a02 */ /* 0x000fe60000000f00 */
[----:B------:R-:W-:Y:S05]  /*4890*/  IMAD R2, R228, c[0x0][0x1a4], R0 ;  /* 0x00006900e4027a24 */ /* 0x000fea00078e0200 */
[----:B------:R-:W-:Y:S01]  /*48a0*/  IADD3 R3, R5, R2, RZ ;  /* 0x0000000205037210 */ /* 0x000fe20007ffe0ff */
[----:B------:R-:W-:Y:S01]  /*48b0*/  @P3 STS.128 [R227+0xa000], RZ ;  /* 0x00a000ffe3003388 */ /* 0x000fe20000000c00 */
[----:B--2---:R-:W-:Y:S04]  /*48c0*/  LEA R0, P1, R4, R8, 0x5 ;  /* 0x0000000804007211 */ /* 0x004fe800078228ff */
[----:B------:R-:W-:Y:S02]  /*48d0*/  @!P3 LEA R10, P5, R0, c[0x0][0x170], 0x1 ;  /* 0x00005c00000aba11 */ /* 0x000fe400078a08ff */
[----:B---3--:R-:W-:Y:S02]  /*48e0*/  LEA.HI.X R3, R4, R6, R3, 0x5, P1 ;  /* 0x0000000604037211 */ /* 0x008fe400008f2c03 */
[C---:B------:R-:W-:Y:S02]  /*48f0*/  @!P2 LEA R6, P1, R0.reuse, c[0x0][0x170], 0x1 ;  /* 0x00005c000006aa11 */ /* 0x040fe400078208ff */
[C-C-:B------:R-:W-:Y:S02]  /*4900*/  @!P3 LEA.HI.X R11, R0.reuse, c[0x0][0x174], R3.reuse, 0x1, P5 ;  /* 0x00005d00000bba11 */ /* 0x140fe400028f0c03 */
[----:B------:R-:W-:Y:S02]  /*4910*/  @!P2 LEA.HI.X R7, R0, c[0x0][0x174], R3, 0x1, P1 ;  /* 0x00005d000007aa11 */ /* 0x000fe400008f0c03 */
[----:B------:R-:W-:Y:S01]  /*4920*/  LEA R2, P0, R12, R0, 0x4 ;  /* 0x000000000c027211 */ /* 0x000fe200078020ff */
[----:B------:R-:W-:Y:S01]  /*4930*/  @!PT LDS RZ, [RZ] ;  /* 0x00000000fffff984 */ /* 0x000fe20000000800 */
[----:B------:R-:W-:Y:S01]  /*4940*/  @!PT LDS RZ, [RZ] ;  /* 0x00000000fffff984 */ /* 0x000fe20000000800 */
[----:B------:R-:W-:Y:S01]  /*4950*/  @!PT LDS RZ, [RZ] ;  /* 0x00000000fffff984 */ /* 0x000fe20000000800 */
[----:B------:R1:W-:Y:S03]  /*4960*/  @!P3 LDGSTS.E.BYPASS.LTC128B.128 [R227+0xa000], [R10.64] ;  /* 0x0a0000000ae3bfae */ /* 0x0003e6000b901d44 */
[----:B------:R-:W-:Y:S02]  /*4970*/  @!P3 LEA R8, P4, R2, c[0x0][0x170], 0x1 ;  /* 0x00005c000208ba11 */ /* 0x000fe400078808ff */
[----:B------:R-:W-:Y:S02]  /*4980*/  LEA.HI.X R5, R12, R3, R13, 0x4, P0 ;  /* 0x000000030c057211 */ /* 0x000fe400000f240d */
[C---:B------:R-:W-:Y:S01]  /*4990*/  @!P2 LEA R4, P0, R2.reuse, c[0x0][0x170], 0x1 ;  /* 0x00005c000204aa11 */ /* 0x040fe200078008ff */
[----:B------:R-:W-:Y:S01]  /*49a0*/  @P2 STS.128 [R227+0xb000], RZ ;  /* 0x00b000ffe3002388 */ /* 0x000fe20000000c00 */
[C-C-:B------:R-:W-:Y:S02]  /*49b0*/  @!P3 LEA.HI.X R9, R2.reuse, c[0x0][0x174], R5.reuse, 0x1, P4 ;  /* 0x00005d000209ba11 */ /* 0x140fe400020f0c05 */
[----:B------:R-:W-:Y:S02]  /*49c0*/  @!P2 LEA.HI.X R5, R2, c[0x0][0x174], R5, 0x1, P0 ;  /* 0x00005d000205aa11 */ /* 0x000fe400000f0c05 */
[----:B------:R-:W-:Y:S03]  /*49d0*/  ISETP.GT.AND P4, PT, R228, RZ, PT ;  /* 0x000000ffe400720c */ /* 0x000fe60003f84270 */
        /* <DEDUP_REMOVED lines=15> */
[----:B------:R-:W2:Y:S08]  /*4ad0*/  LDSM.16.M88.4 R16, [R212+0x8000] ;  /* 0x00800000d410783b */ /* 0x000eb00000000200 */
[----:B------:R-:W1:Y:S08]  /*4ae0*/  LDSM.16.M88.4 R28, [R214+0x2000] ;  /* 0x00200000d61c783b */ /* 0x000e700000000200 */
[----:B------:R-:W3:Y:S08]  /*4af0*/  LDSM.16.M88.4 R140, [R212+0x8800] ;  /* 0x00880000d48c783b */ /* 0x000ef00000000200 */
[----:B------:R-:W0:Y:S08]  /*4b00*/  LDGDEPBAR ;  /* 0x00000000000079af */ /* 0x000e300000000000 */
[----:B------:R-:W-:Y:S01]  /*4b10*/  LDSM.16.M88.4 R176, [R216] ;  /* 0x00000000d8b0783b */ /* 0x000fe20000000200 */
[-C--:B--2---:R-:W-:Y:S07]  /*4b20*/  HMMA.16816.F32.BF16 R4, R32, R16.reuse, RZ ;  /* 0x000000102004723c */ /* 0x084fee00000418ff */
[----:B------:R-:W2:Y:S01]  /*4b30*/  LDSM.16.M88.4 R180, [R223] ;  /* 0x00000000dfb4783b */ /* 0x000ea20000000200 */
[C---:B-1----:R-:W-:Y:S07]  /*4b40*/  HMMA.16816.F32.BF16 R8, R28.reuse, R16, RZ ;  /* 0x000000101c08723c */ /* 0x042fee00000418ff */
[----:B------:R-:W1:Y:S01]  /*4b50*/  LDSM.16.M88.4 R184, [R216+0x2000] ;  /* 0x00200000d8b8783b */ /* 0x000e620000000200 */
[-C--:B------:R-:W-:Y:S07]  /*4b60*/  HMMA.16816.F32.BF16 R12, R28, R18.reuse, RZ ;  /* 0x000000121c0c723c */ /* 0x080fee00000418ff */
[----:B------:R-:W4:Y:S01]  /*4b70*/  LDSM.16.M88.4 R188, [R226] ;  /* 0x00000000e2bc783b */ /* 0x000f220000000200 */
[C---:B------:R-:W-:Y:S07]  /*4b80*/  HMMA.16816.F32.BF16 R16, R32.reuse, R18, RZ ;  /* 0x000000122010723c */ /* 0x040fee00000418ff */
[----:B------:R-:W-:Y:S01]  /*4b90*/  LDSM.16.M88.4 R192, [R222] ;  /* 0x00000000dec0783b */ /* 0x000fe20000000200 */
[-C--:B---3--:R-:W-:Y:S07]  /*4ba0*/  HMMA.16816.F32.BF16 R20, R32, R140.reuse, RZ ;  /* 0x0000008c2014723c */ /* 0x088fee00000418ff */
[----:B------:R-:W3:Y:S01]  /*4bb0*/  LDSM.16.M88.4 R196, [R221+0x8000] ;  /* 0x00800000ddc4783b */ /* 0x000ee20000000200 */
[C---:B------:R-:W-:Y:S07]  /*4bc0*/  HMMA.16816.F32.BF16 R24, R28.reuse, R140, RZ ;  /* 0x0000008c1c18723c */ /* 0x040fee00000418ff */
[----:B------:R-:W-:Y:S01]  /*4bd0*/  LDSM.16.M88.4 R200, [R221+0x8800] ;  /* 0x00880000ddc8783b */ /* 0x000fe20000000200 */
[-C--:B------:R-:W-:Y:S07]  /*4be0*/  HMMA.16816.F32.BF16 R28, R28, R142.reuse, RZ ;  /* 0x0000008e1c1c723c */ /* 0x080fee00000418ff */
[----:B------:R-:W-:Y:S01]  /*4bf0*/  LDSM.16.M88.4 R204, [R220] ;  /* 0x00000000dccc783b */ /* 0x000fe20000000200 */
[----:B------:R-:W-:Y:S07]  /*4c00*/  HMMA.16816.F32.BF16 R32, R32, R142, RZ ;  /* 0x0000008e2020723c */ /* 0x000fee00000418ff */
[----:B------:R-:W5:Y:S01]  /*4c10*/  LDSM.16.M88.4 R140, [R222+0x2000] ;  /* 0x00200000de8c783b */ /* 0x000f620000000200 */
[-C--:B--2---:R-:W-:Y:S07]  /*4c20*/  HMMA.16816.F32.BF16 R4, R176, R180.reuse, R4 ;  /* 0x000000b4b004723c */ /* 0x084fee0000041804 */
[----:B------:R-:W2:Y:S01]  /*4c30*/  LDSM.16.M88.4 R208, [R219] ;  /* 0x00000000dbd0783b */ /* 0x000ea20000000200 */
[C---:B-1----:R-:W-:Y:S08]  /*4c40*/  HMMA.16816.F32.BF16 R8, R184.reuse, R180, R8 ;  /* 0x000000b4b808723c */ /* 0x042ff00000041808 */
[-C--:B------:R-:W-:Y:S08]  /*4c50*/  HMMA.16816.F32.BF16 R12, R184, R182.reuse, R12 ;  /* 0x000000b6b80c723c */ /* 0x080ff0000004180c */
[C---:B------:R-:W-:Y:S01]  /*4c60*/  HMMA.16816.F32.BF16 R16, R176.reuse, R182, R16 ;  /* 0x000000b6b010723c */ /* 0x040fe20000041810 */
[----:B------:R-:W-:Y:S07]  /*4c70*/  LDSM.16.M88.4 R180, [R219+0x800] ;  /* 0x00080000dbb4783b */ /* 0x000fee0000000200 */
[-C--:B----4-:R-:W-:Y:S08]  /*4c80*/  HMMA.16816.F32.BF16 R20, R176, R188.reuse, R20 ;  /* 0x000000bcb014723c */ /* 0x090ff00000041814 */
[C---:B------:R-:W-:Y:S08]  /*4c90*/  HMMA.16816.F32.BF16 R24, R184.reuse, R188, R24 ;  /* 0x000000bcb818723c */ /* 0x040ff00000041818 */
[-C--:B------:R-:W-:Y:S01]  /*4ca0*/  HMMA.16816.F32.BF16 R28, R184, R190.reuse, R28 ;  /* 0x000000beb81c723c */ /* 0x080fe2000004181c */
[----:B------:R-:W-:Y:S07]  /*4cb0*/  LDSM.16.M88.4 R184, [R214+0x4000] ;  /* 0x00400000d6b8783b */ /* 0x000fee0000000200 */
[----:B------:R-:W-:Y:S01]  /*4cc0*/  HMMA.16816.F32.BF16 R32, R176, R190, R32 ;  /* 0x000000beb020723c */ /* 0x000fe20000041820 */
[----:B------:R-:W1:Y:S07]  /*4cd0*/  LDSM.16.M88.4 R176, [R220+0x2000] ;  /* 0x00200000dcb0783b */ /* 0x000e6e0000000200 */
[-C--:B---3--:R-:W-:Y:S01]  /*4ce0*/  HMMA.16816.F32.BF16 R4, R192, R196.reuse, R4 ;  /* 0x000000c4c004723c */ /* 0x088fe20000041804 */
[----:B------:R-:W3:Y:S07]  /*4cf0*/  LDSM.16.M88.4 R188, [R212+0x9000] ;  /* 0x00900000d4bc783b */ /* 0x000eee0000000200 */
[C---:B-----5:R-:W-:Y:S08]  /*4d00*/  HMMA.16816.F32.BF16 R8, R140.reuse, R196, R8 ;  /* 0x000000c48c08723c */ /* 0x060ff00000041808 */
[-C--:B------:R-:W-:Y:S08]  /*4d10*/  HMMA.16816.F32.BF16 R12, R140, R198.reuse, R12 ;  /* 0x000000c68c0c723c */ /* 0x080ff0000004180c */
[C---:B------:R-:W-:Y:S01]  /*4d20*/  HMMA.16816.F32.BF16 R16, R192.reuse, R198, R16 ;  /* 0x000000c6c010723c */ /* 0x040fe20000041810 */
[----:B------:R-:W-:Y:S07]  /*4d30*/  LDSM.16.M88.4 R196, [R216+0x4000] ;  /* 0x00400000d8c4783b */ /* 0x000fee0000000200 */
[-C--:B------:R-:W-:Y:S08]  /*4d40*/  HMMA.16816.F32.BF16 R20, R192, R200.reuse, R20 ;  /* 0x000000c8c014723c */ /* 0x080ff00000041814 */
[C---:B------:R-:W-:Y:S08]  /*4d50*/  HMMA.16816.F32.BF16 R24, R140.reuse, R200, R24 ;  /* 0x000000c88c18723c */ /* 0x040ff00000041818 */
[-C--:B------:R-:W-:Y:S01]  /*4d60*/  HMMA.16816.F32.BF16 R28, R140, R202.reuse, R28 ;  /* 0x000000ca8c1c723c */ /* 0x080fe2000004181c */
[----:B------:R-:W4:Y:S07]  /*4d70*/  LDSM.16.M88.4 R140, [R214+0x6000] ;  /* 0x00600000d68c783b */ /* 0x000f2e0000000200 */
[----:B------:R-:W-:Y:S01]  /*4d80*/  HMMA.16816.F32.BF16 R32, R192, R202, R32 ;  /* 0x000000cac020723c */ /* 0x000fe20000041820 */
[----:B------:R-:W5:Y:S07]  /*4d90*/  LDSM.16.M88.4 R192, [R212+0x9800] ;  /* 0x00980000d4c0783b */ /* 0x000f6e0000000200 */
[-C--:B--2---:R-:W-:Y:S01]  /*4da0*/  HMMA.16816.F32.BF16 R4, R204, R208.reuse, R4 ;  /* 0x000000d0cc04723c */ /* 0x084fe20000041804 */
[----:B------:R-:W2:Y:S07]  /*4db0*/  LDSM.16.M88.4 R200, [R225] ;  /* 0x00000000e1c8783b */ /* 0x000eae0000000200 */
        /* <DEDUP_REMOVED lines=9> */
[----:B------:R-:W1:Y:S07]  /*4e50*/  LDSM.16.M88.4 R180, [R224] ;  /* 0x00000000e0b4783b */ /* 0x000e6e0000000200 */
[-C--:B---3--:R-:W-:Y:S01]  /*4e60*/  HMMA.16816.F32.BF16 R4, R184, R188.reuse, R4 ;  /* 0x000000bcb804723c */ /* 0x088fe20000041804 */
[----:B------:R-:W3:Y:S07]  /*4e70*/  LDSM.16.M88.4 R204, [R222+0x4000] ;  /* 0x00400000decc783b */ /* 0x000eee0000000200 */
[C---:B----4-:R-:W-:Y:S08]  /*4e80*/  HMMA.16816.F32.BF16 R8, R140.reuse, R188, R8 ;  /* 0x000000bc8c08723c */ /* 0x050ff00000041808 */
[-C--:B------:R-:W-:Y:S08]  /*4e90*/  HMMA.16816.F32.BF16 R12, R140, R190.reuse, R12 ;  /* 0x000000be8c0c723c */ /* 0x080ff0000004180c */
[C---:B------:R-:W-:Y:S01]  /*4ea0*/  HMMA.16816.F32.BF16 R16, R184.reuse, R190, R16 ;  /* 0x000000beb810723c */ /* 0x040fe20000041810 */
[----:B------:R-:W-:Y:S07]  /*4eb0*/  LDSM.16.M88.4 R188, [R220+0x4000] ;  /* 0x00400000dcbc783b */ /* 0x000fee0000000200 */
[-C--:B-----5:R-:W-:Y:S08]  /*4ec0*/  HMMA.16816.F32.BF16 R20, R184, R192.reuse, R20 ;  /* 0x000000c0b814723c */ /* 0x0a0ff00000041814 */
[C---:B------:R-:W-:Y:S08]  /*4ed0*/  HMMA.16816.F32.BF16 R24, R140.reuse, R192, R24 ;  /* 0x000000c08c18723c */ /* 0x040ff00000041818 */
[-C--:B------:R-:W-:Y:S01]  /*4ee0*/  HMMA.16816.F32.BF16 R28, R140, R194.reuse, R28 ;  /* 0x000000c28c1c723c */ /* 0x080fe2000004181c */
[----:B------:R-:W4:Y:S07]  /*4ef0*/  LDSM.16.M88.4 R140, [R222+0x6000] ;  /* 0x00600000de8c783b */ /* 0x000f2e0000000200 */
[----:B------:R-:W-:Y:S01]  /*4f00*/  HMMA.16816.F32.BF16 R32, R184, R194, R32 ;  /* 0x000000c2b820723c */ /* 0x000fe20000041820 */
[----:B------:R-:W5:Y:S07]  /*4f10*/  LDSM.16.M88.4 R184, [R221+0x9800] ;  /* 0x00980000ddb8783b */ /* 0x000f6e0000000200 */
[-C--:B--2---:R-:W-:Y:S01]  /*4f20*/  HMMA.16816.F32.BF16 R4, R196, R200.reuse, R4 ;  /* 0x000000c8c404723c */ /* 0x084fe20000041804 */
[----:B------:R-:W2:Y:S07]  /*4f30*/  LDSM.16.M88.4 R192, [R219+0x1000] ;  /* 0x00100000dbc0783b */ /* 0x000eae0000000200 */
[C---:B-1----:R-:W-:Y:S08]  /*4f40*/  HMMA.16816.F32.BF16 R8, R176.reuse, R200, R8 ;  /* 0x000000c8b008723c */ /* 0x042ff00000041808 */
[-C--:B------:R-:W-:Y:S08]  /*4f50*/  HMMA.16816.F32.BF16 R12, R176, R202.reuse, R12 ;  /* 0x000000cab00c723c */ /* 0x080ff0000004180c */
[C---:B------:R-:W-:Y:S08]  /*4f60*/  HMMA.16816.F32.BF16 R16, R196.reuse, R202, R16 ;  /* 0x000000cac410723c */ /* 0x040ff00000041810 */
[-C--:B------:R-:W-:Y:S08]  /*4f70*/  HMMA.16816.F32.BF16 R20, R196, R180.reuse, R20 ;  /* 0x000000b4c414723c */ /* 0x080ff00000041814 */
[C---:B------:R-:W-:Y:S08]  /*4f80*/  HMMA.16816.F32.BF16 R24, R176.reuse, R180, R24 ;  /* 0x000000b4b018723c */ /* 0x040ff00000041818 */
[-C--:B------:R-:W-:Y:S01]  /*4f90*/  HMMA.16816.F32.BF16 R28, R176, R182.reuse, R28 ;  /* 0x000000b6b01c723c */ /* 0x080fe2000004181c */
[----:B------:R-:W1:Y:S07]  /*4fa0*/  LDSM.16.M88.4 R176, [R220+0x6000] ;  /* 0x00600000dcb0783b */ /* 0x000e6e0000000200 */
[----:B------:R-:W-:Y:S08]  /*4fb0*/  HMMA.16816.F32.BF16 R32, R196, R182, R32 ;  /* 0x000000b6c420723c */ /* 0x000ff00000041820 */
        /* <DEDUP_REMOVED lines=8> */
[-C--:B--2---:R-:W-:Y:S08]  /*5040*/  HMMA.16816.F32.BF16 R4, R188, R192.reuse, R4 ;  /* 0x000000c0bc04723c */ /* 0x084ff00000041804 */
[C---:B-1----:R-:W-:Y:S08]  /*5050*/  HMMA.16816.F32.BF16 R8, R176.reuse, R192, R8 ;  /* 0x000000c0b008723c */ /* 0x042ff00000041808 */
        /* <DEDUP_REMOVED lines=14> */
[----:B------:R-:W3:Y:S01]  /*5140*/  MUFU.TANH R143, R6 ;  /* 0x00000006008f7308 */ /* 0x000ee20000002400 */
[----:B------:R-:W-:Y:S02]  /*5150*/  FMUL.FTZ R10, R10, c[0x0][0x2ec] ;  /* 0x0000bb000a0a7a20 */ /* 0x000fe40000410000 */
[----:B------:R-:W-:Y:S07]  /*5160*/  FMUL.FTZ R11, R11, c[0x0][0x2ec] ;  /* 0x0000bb000b0b7a20 */ /* 0x000fee0000410000 */
        /* <DEDUP_REMOVED lines=12> */
[----:B------:R2:W1:Y:S01]  /*5230*/  MUFU.TANH R187, R9 ;  /* 0x0000000900bb7308 */ /* 0x0004620000002400 */
[-C--:B----4-:R-:W-:Y:S05]  /*5240*/  HMMA.16816.F32.BF16 R20, R188, R4.reuse, R20 ;  /* 0x00000004bc14723c */ /* 0x090fea0000041814 */
[----:B-----5:R-:W-:Y:S04]  /*5250*/  FMUL.FTZ R15, R19, c[0x0][0x2ec] ;  /* 0x0000bb00130f7a20 */ /* 0x020fe80000410000 */
[----:B------:R2:W4:Y:S01]  /*5260*/  MUFU.TANH R180, R10 ;  /* 0x0000000a00b47308 */ /* 0x0005220000002400 */
[C---:B------:R-:W-:Y:S09]  /*5270*/  HMMA.16816.F32.BF16 R24, R176.reuse, R4, R24 ;  /* 0x00000004b018723c */ /* 0x040ff20000041818 */
[----:B------:R2:W1:Y:S01]  /*5280*/  MUFU.TANH R193, R11 ;  /* 0x0000000b00c17308 */ /* 0x0004620000002400 */
[-C--:B------:R-:W-:Y:S04]  /*5290*/  HMMA.16816.F32.BF16 R28, R176, R6.reuse, R28 ;  /* 0x00000006b01c723c */ /* 0x080fe8000004181c */
[----:B------:R-:W-:Y:S04]  /*52a0*/  FMUL.FTZ R20, R20, c[0x0][0x2ec] ;  /* 0x0000bb0014147a20 */ /* 0x000fe80000410000 */
[----:B------:R-:W-:Y:S01]  /*52b0*/  HMMA.16816.F32.BF16 R32, R188, R6, R32 ;  /* 0x00000006bc20723c */ /* 0x000fe20000041820 */
[----:B------:R-:W1:Y:S03]  /*52c0*/  MUFU.TANH R14, R14 ;  /* 0x0000000e000e7308 */ /* 0x000e660000002400 */
        /* <DEDUP_REMOVED lines=35> */
.L_x_1664:
[----:B------:R-:W-:Y:S01]  /*5500*/  FMNMX.FTZ R0, R142, R132, !PT ;  /* 0x000000848e007209 */ /* 0x000fe20007810000 */
[----:B------:R-:W-:Y:S01]  /*5510*/  LDSM.16.MT88.4 R20, [R213+0xa000] ;  /* 0x00a00000d514783b */ /* 0x000fe20000004200 */
[----:B------:R-:W-:Y:S02]  /*5520*/  IADD3 R228, R228, -0x1, RZ ;  /* 0xffffffffe4e47810 */ /* 0x000fe40007ffe0ff */
[----:B------:R-:W-:Y:S02]  /*5530*/  FMNMX.FTZ R2, R181, R0, !PT ;  /* 0x00000000b5027209 */ /* 0x000fe40007810000 */
[----:B------:R-:W-:Y:S02]  /*5540*/  FMNMX.FTZ R0, R143, R137, !PT ;  /* 0x000000898f007209 */ /* 0x000fe40007810000 */
[----:B------:R-:W-:Y:S01]  /*5550*/  FMNMX.FTZ R3, R14, R2, !PT ;  /* 0x000000020e037209 */ /* 0x000fe20007810000 */
[----:B------:R-:W-:Y:S01]  /*5560*/  LDSM.16.MT88.4 R176, [R215+0xa000] ;  /* 0x00a00000d7b0783b */ /* 0x000fe20000004200 */
[----:B------:R-:W-:Y:S02]  /*5570*/  FMNMX.FTZ R2, R183, R0, !PT ;  /* 0x00000000b7027209 */ /* 0x000fe40007810000 */
        /* <DEDUP_REMOVED lines=81> */
[----:B------:R-:W-:Y:S01]  /*5a90*/  LDSM.16.MT88.4 R156, [R217+0xa000] ;  /* 0x00a00000d99c783b */ /* 0x000fe20000004200 */
[C---:B------:R-:W-:Y:S02]  /*5aa0*/  FMUL.FTZ R34, R132.reuse, R174 ;  /* 0x000000ae84227220 */ /* 0x040fe40000410000 */
[C---:B------:R-:W-:Y:S02]  /*5ab0*/  FMUL.FTZ R35, R132.reuse, R175 ;  /* 0x000000af84237220 */ /* 0x040fe40000410000 */
[----:B------:R4:W-:Y:S01]  /*5ac0*/  MUFU.EX2 R229, R143 ;  /* 0x0000008f00e57308 */ /* 0x0009e20000000800 */
[----:B------:R-:W-:Y:S02]  /*5ad0*/  FMUL.FTZ R38, R132, R38 ;  /* 0x0000002684267220 */ /* 0x000fe40000410000 */
[----:B------:R-:W-:Y:S01]  /*5ae0*/  LDSM.16.MT88.4 R172, [R215+0xa800] ;  /* 0x00a80000d7ac783b */ /* 0x000fe20000004200 */
[----:B-1----:R-:W-:Y:S02]  /*5af0*/  FADD.FTZ R0, -R3, R139 ;  /* 0x0000008b03007221 */ /* 0x002fe40000010100 */
[----:B------:R-:W-:Y:S02]  /*5b00*/  FMUL.FTZ R139, R134, c[0x0][0x23c] ;  /* 0x00008f00868b7a20 */ /* 0x000fe40000410000 */
[----:B------:R-:W-:Y:S02]  /*5b10*/  FMUL.FTZ R0, R0, c[0x0][0x23c] ;  /* 0x00008f0000007a20 */ /* 0x000fe40000410000 */
[----:B------:R1:W-:Y:S01]  /*5b20*/  MUFU.EX2 R240, R5 ;  /* 0x0000000500f07308 */ /* 0x0003e20000000800 */
[----:B------:R-:W-:Y:S01]  /*5b30*/  FSEL R139, R139, RZ, P0 ;  /* 0x000000ff8b8b7208 */ /* 0x000fe20000000000 */
[----:B--2---:R-:W-:Y:S01]  /*5b40*/  FMUL.FTZ R8, R2, R144 ;  /* 0x0000009002087220 */ /* 0x004fe20000410000 */
[----:B------:R-:W-:Y:S01]  /*5b50*/  FSETP.NEU.FTZ.AND P0, PT, R3, -INF , PT ;  /* 0xff8000000300780b */ /* 0x000fe20003f1d000 */
[--C-:B---3--:R-:W-:Y:S02]  /*5b60*/  FFMA.FTZ R4, R183, c[0x0][0x23c], -R138.reuse ;  /* 0x00008f00b7047a23 */ /* 0x108fe4000001088a */
[----:B------:R-:W-:Y:S01]  /*5b70*/  FFMA.FTZ R9, R186, c[0x0][0x23c], -R139 ;  /* 0x00008f00ba097a23 */ /* 0x000fe2000001088b */
[----:B------:R-:W-:Y:S01]  /*5b80*/  FSEL R142, R142, RZ, P0 ;  /* 0x000000ff8e8e7208 */ /* 0x000fe20000000000 */
[----:B------:R-:W-:Y:S02]  /*5b90*/  FMUL.FTZ R39, R132, R39 ;  /* 0x0000002784277220 */ /* 0x000fe40000410000 */
        /* <DEDUP_REMOVED lines=9> */
[C---:B-1----:R-:W-:Y:S02]  /*5c30*/  FMUL.FTZ R5, R133.reuse, R149 ;  /* 0x0000009585057220 */ /* 0x042fe40000410000 */
[----:B------:R-:W-:Y:S02]  /*5c40*/  FMUL.FTZ R53, R133, R53 ;  /* 0x0000003585357220 */ /* 0x000fe40000410000 */
[C---:B------:R-:W-:Y:S01]  /*5c50*/  FMUL.FTZ R54, R132.reuse, R54 ;  /* 0x0000003684367220 */ /* 0x040fe20000410000 */
[----:B------:R1:W-:Y:S01]  /*5c60*/  MUFU.EX2 R236, R9 ;  /* 0x0000000900ec7308 */ /* 0x0003e20000000800 */
[----:B------:R-:W-:Y:S02]  /*5c70*/  FMUL.FTZ R55, R132, R55 ;  /* 0x0000003784377220 */ /* 0x000fe40000410000 */
[----:B------:R-:W-:Y:S01]  /*5c80*/  FMUL.FTZ R56, R2, R56 ;  /* 0x0000003802387220 */ /* 0x000fe20000410000 */
[----:B--2---:R-:W-:Y:S01]  /*5c90*/  F2FP.BF16.PACK_AB R149, R241, R239 ;  /* 0x000000eff195723e */ /* 0x004fe200000010ff */
[--C-:B------:R-:W-:Y:S02]  /*5ca0*/  FFMA.FTZ R4, R14, c[0x0][0x23c], -R137.reuse ;  /* 0x00008f000e047a23 */ /* 0x100fe40000010889 */
[C---:B------:R-:W-:Y:S02]  /*5cb0*/  FMUL.FTZ R57, R2.reuse, R57 ;  /* 0x0000003902397220 */ /* 0x040fe40000410000 */
[C---:B------:R-:W-:Y:S01]  /*5cc0*/  FMUL.FTZ R60, R2.reuse, R60 ;  /* 0x0000003c023c7220 */ /* 0x040fe20000410000 */
[----:B------:R2:W-:Y:S01]  /*5cd0*/  MUFU.EX2 R242, R4 ;  /* 0x0000000400f27308 */ /* 0x0005e20000000800 */
[----:B------:R-:W-:Y:S02]  /*5ce0*/  FMUL.FTZ R61, R2, R61 ;  /* 0x0000003d023d7220 */ /* 0x000fe40000410000 */
[----:B------:R-:W-:Y:S02]  /*5cf0*/  FMUL.FTZ R64, R133, R64 ;  /* 0x0000004085407220 */ /* 0x000fe40000410000 */
[C---:B---3--:R-:W-:Y:S02]  /*5d00*/  FMUL.FTZ R10, R0.reuse, R146 ;  /* 0x00000092000a7220 */ /* 0x048fe40000410000 */
[C---:B------:R-:W-:Y:S02]  /*5d10*/  FMUL.FTZ R11, R0.reuse, R147 ;  /* 0x00000093000b7220 */ /* 0x040fe40000410000 */
[C---:B------:R-:W-:Y:S01]  /*5d20*/  FMUL.FTZ R14, R0.reuse, R154 ;  /* 0x0000009a000e7220 */ /* 0x040fe20000410000 */
[----:B------:R3:W-:Y:S01]  /*5d30*/  MUFU.EX2 R211, R143 ;  /* 0x0000008f00d37308 */ /* 0x0007e20000000800 */
[C---:B------:R-:W-:Y:S02]  /*5d40*/  FMUL.FTZ R15, R0.reuse, R155 ;  /* 0x0000009b000f7220 */ /* 0x040fe40000410000 */
[----:B------:R-:W-:Y:S02]  /*5d50*/  FMUL.FTZ R42, R0, R42 ;  /* 0x0000002a002a7220 */ /* 0x000fe40000410000 */
[----:B-1----:R-:W-:Y:S02]  /*5d60*/  FMUL.FTZ R9, R2, R145 ;  /* 0x0000009102097220 */ /* 0x002fe40000410000 */
[C---:B------:R-:W-:Y:S02]  /*5d70*/  FMUL.FTZ R43, R0.reuse, R43 ;  /* 0x0000002b002b7220 */ /* 0x040fe40000410000 */
[C---:B------:R-:W-:Y:S02]  /*5d80*/  FMUL.FTZ R46, R0.reuse, R46 ;  /* 0x0000002e002e7220 */ /* 0x040fe40000410000 */
[C---:B------:R-:W-:Y:S02]  /*5d90*/  FMUL.FTZ R47, R0.reuse, R47 ;  /* 0x0000002f002f7220 */ /* 0x040fe40000410000 */
[----:B------:R-:W-:Y:S02]  /*5da0*/  FMUL.FTZ R58, R0, R58 ;  /* 0x0000003a003a7220 */ /* 0x000fe40000410000 */
[----:B--2---:R-:W-:Y:S02]  /*5db0*/  FFMA.FTZ R4, R13, c[0x0][0x23c], -R137 ;  /* 0x00008f000d047a23 */ /* 0x004fe40000010889 */
[----:B------:R-:W-:Y:S02]  /*5dc0*/  FMUL.FTZ R13, R2, R153 ;  /* 0x00000099020d7220 */ /* 0x000fe40000410000 */
[----:B------:R-:W1:Y:S01]  /*5dd0*/  MUFU.EX2 R244, R4 ;  /* 0x0000000400f47308 */ /* 0x000e620000000800 */
[C---:B------:R-:W-:Y:S02]  /*5de0*/  FMUL.FTZ R59, R0.reuse, R59 ;  /* 0x0000003b003b7220 */ /* 0x040fe40000410000 */
[----:B------:R-:W-:Y:S02]  /*5df0*/  FMUL.FTZ R62, R0, R62 ;  /* 0x0000003e003e7220 */ /* 0x000fe40000410000 */
[--C-:B---3--:R-:W-:Y:S02]  /*5e00*/  FFMA.FTZ R143, R196, c[0x0][0x23c], -R138.reuse ;  /* 0x00008f00c48f7a23 */ /* 0x108fe4000001088a */
[----:B------:R-:W-:Y:S02]  /*5e10*/  FMUL.FTZ R63, R0, R63 ;  /* 0x0000003f003f7220 */ /* 0x000fe40000410000 */
[C---:B------:R-:W-:Y:S01]  /*5e20*/  FMUL.FTZ R65, R133.reuse, R65 ;  /* 0x0000004185417220 */ /* 0x040fe20000410000 */
[----:B------:R2:W-:Y:S01]  /*5e30*/  MUFU.EX2 R210, R143 ;  /* 0x0000008f00d27308 */ /* 0x0005e20000000800 */
        /* <DEDUP_REMOVED lines=10> */
[----:B------:R-:W1:Y:S01]  /*5ee0*/  MUFU.EX2 R238, R4 ;  /* 0x0000000400ee7308 */ /* 0x000e620000000800 */
[----:B------:R-:W3:Y:S01]  /*5ef0*/  LDSM.16.MT88.4 R152, [R218+0xa000] ;  /* 0x00a00000da98783b */ /* 0x000ee20000004200 */
[----:B------:R-:W-:Y:S02]  /*5f00*/  FMUL.FTZ R73, R2, R73 ;  /* 0x0000004902497220 */ /* 0x000fe40000410000 */
[C---:B------:R-:W-:Y:S02]  /*5f10*/  FMUL.FTZ R74, R0.reuse, R74 ;  /* 0x0000004a004a7220 */ /* 0x040fe40000410000 */
[--C-:B--2---:R-:W-:Y:S02]  /*5f20*/  FFMA.FTZ R143, R197, c[0x0][0x23c], -R138.reuse ;  /* 0x00008f00c58f7a23 */ /* 0x104fe4000001088a */
[----:B------:R-:W-:Y:S02]  /*5f30*/  FMUL.FTZ R75, R0, R75 ;  /* 0x0000004b004b7220 */ /* 0x000fe40000410000 */
[----:B------:R2:W-:Y:S01]  /*5f40*/  MUFU.EX2 R209, R143 ;  /* 0x0000008f00d17308 */ /* 0x0005e20000000800 */
[C---:B------:R-:W-:Y:S02]  /*5f50*/  FMUL.FTZ R76, R2.reuse, R76 ;  /* 0x0000004c024c7220 */ /* 0x040fe40000410000 */
[----:B------:R-:W-:Y:S02]  /*5f60*/  FMUL.FTZ R77, R2, R77 ;  /* 0x0000004d024d7220 */ /* 0x000fe40000410000 */
[C---:B------:R-:W-:Y:S02]  /*5f70*/  FMUL.FTZ R78, R0.reuse, R78 ;  /* 0x0000004e004e7220 */ /* 0x040fe40000410000 */
[----:B------:R-:W-:Y:S02]  /*5f80*/  FMUL.FTZ R79, R0, R79 ;  /* 0x0000004f004f7220 */ /* 0x000fe40000410000 */
[C---:B------:R-:W-:Y:S02]  /*5f90*/  FMUL.FTZ R80, R133.reuse, R80 ;  /* 0x0000005085507220 */ /* 0x040fe40000410000 */
[C---:B------:R-:W-:Y:S02]  /*5fa0*/  FMUL.FTZ R81, R133.reuse, R81 ;  /* 0x0000005185517220 */ /* 0x040fe40000410000 */
[----:B------:R-:W-:Y:S01]  /*5fb0*/  FMUL.FTZ R82, R132, R82 ;  /* 0x0000005284527220 */ /* 0x000fe20000410000 */
[----:B-1----:R-:W-:Y:S01]  /*5fc0*/  F2FP.BF16.PACK_AB R151, R240, R238 ;  /* 0x000000eef097723e */ /* 0x002fe200000010ff */
[----:B------:R-:W-:Y:S02]  /*5fd0*/  FFMA.FTZ R4, R182, c[0x0][0x23c], -R139 ;  /* 0x00008f00b6047a23 */ /* 0x000fe4000001088b */
[----:B------:R-:W-:Y:S02]  /*5fe0*/  FMUL.FTZ R83, R132, R83 ;  /* 0x0000005384537220 */ /* 0x000fe40000410000 */
[----:B------:R1:W-:Y:S01]  /*5ff0*/  MUFU.EX2 R235, R4 ;  /* 0x0000000400eb7308 */ /* 0x0003e20000000800 */
[C---:B------:R-:W-:Y:S02]  /*6000*/  FMUL.FTZ R84, R133.reuse, R84 ;  /* 0x0000005485547220 */ /* 0x040fe40000410000 */
[----:B------:R-:W-:Y:S02]  /*6010*/  FMUL.FTZ R85, R133, R85 ;  /* 0x0000005585557220 */ /* 0x000fe40000410000 */
[--C-:B--2---:R-:W-:Y:S02]  /*6020*/  FFMA.FTZ R143, R188, c[0x0][0x23c], -R137.reuse ;  /* 0x00008f00bc8f7a23 */ /* 0x104fe40000010889 */
        /* <DEDUP_REMOVED lines=8> */
[----:B------:R2:W-:Y:S01]  /*60b0*/  MUFU.EX2 R207, R137 ;  /* 0x0000008900cf7308 */ /* 0x0005e20000000800 */
[C---:B------:R-:W-:Y:S02]  /*60c0*/  FMUL.FTZ R92, R2.reuse, R92 ;  /* 0x0000005c025c7220 */ /* 0x040fe40000410000 */
[----:B------:R-:W-:Y:S02]  /*60d0*/  FMUL.FTZ R93, R2, R93 ;  /* 0x0000005d025d7220 */ /* 0x000fe40000410000 */
[--C-:B-1----:R-:W-:Y:S02]  /*60e0*/  FFMA.FTZ R4, R187, c[0x0][0x23c], -R139.reuse ;  /* 0x00008f00bb047a23 */ /* 0x102fe4000001088b */
[C---:B------:R-:W-:Y:S02]  /*60f0*/  FMUL.FTZ R94, R0.reuse, R94 ;  /* 0x0000005e005e7220 */ /* 0x040fe40000410000 */
[----:B------:R-:W-:Y:S01]  /*6100*/  FMUL.FTZ R95, R0, R95 ;  /* 0x0000005f005f7220 */ /* 0x000fe20000410000 */
[----:B------:R1:W4:Y:S01]  /*6110*/  MUFU.EX2 R237, R4 ;  /* 0x0000000400ed7308 */ /* 0x0003220000000800 */
[C---:B------:R-:W-:Y:S02]  /*6120*/  FMUL.FTZ R96, R133.reuse, R96 ;  /* 0x0000006085607220 */ /* 0x040fe40000410000 */
[----:B------:R-:W-:Y:S02]  /*6130*/  FMUL.FTZ R97, R133, R97 ;  /* 0x0000006185617220 */ /* 0x000fe40000410000 */
[C---:B------:R-:W-:Y:S02]  /*6140*/  FMUL.FTZ R98, R132.reuse, R98 ;  /* 0x0000006284627220 */ /* 0x040fe40000410000 */
[----:B------:R-:W-:Y:S02]  /*6150*/  FMUL.FTZ R99, R132, R99 ;  /* 0x0000006384637220 */ /* 0x000fe40000410000 */
[C---:B------:R-:W-:Y:S02]  /*6160*/  FMUL.FTZ R24, R2.reuse, R164 ;  /* 0x000000a402187220 */ /* 0x040fe40000410000 */
[----:B------:R-:W-:Y:S02]  /*6170*/  FMUL.FTZ R25, R2, R165 ;  /* 0x000000a502197220 */ /* 0x000fe40000410000 */
[----:B------:R-:W-:Y:S02]  /*6180*/  FMUL.FTZ R26, R0, R166 ;  /* 0x000000a6001a7220 */ /* 0x000fe40000410000 */
[--C-:B--2---:R-:W-:Y:S02]  /*6190*/  FFMA.FTZ R137, R190, c[0x0][0x23c], -R138.reuse ;  /* 0x00008f00be897a23 */ /* 0x104fe4000001088a */
[----:B------:R-:W-:Y:S02]  /*61a0*/  FFMA.FTZ R138, R191, c[0x0][0x23c], -R138 ;  /* 0x00008f00bf8a7a23 */ /* 0x000fe4000001088a */
[----:B------:R-:W-:Y:S01]  /*61b0*/  LDSM.16.MT88.4 R188, [R213+0xb800] ;  /* 0x00b80000d5bc783b */ /* 0x000fe20000004200 */
[----:B------:R-:W-:Y:S01]  /*61c0*/  FMUL.FTZ R27, R0, R167 ;  /* 0x000000a7001b7220 */ /* 0x000fe20000410000 */
[----:B------:R-:W-:Y:S01]  /*61d0*/  MUFU.EX2 R206, R137 ;  /* 0x0000008900ce7308 */ /* 0x000fe20000000800 */
[----:B------:R-:W-:Y:S02]  /*61e0*/  FMUL.FTZ R28, R2, R168 ;  /* 0x000000a8021c7220 */ /* 0x000fe40000410000 */
[--C-:B-1----:R-:W-:Y:S01]  /*61f0*/  FFMA.FTZ R4, R180, c[0x0][0x23c], -R142.reuse ;  /* 0x00008f00b4047a23 */ /* 0x102fe2000001088e */
[----:B----4-:R-:W-:Y:S01]  /*6200*/  F2FP.BF16.PACK_AB R144, R237, R235 ;  /* 0x000000ebed90723e */ /* 0x010fe200000010ff */
[----:B------:R-:W-:Y:S01]  /*6210*/  FMUL.FTZ R29, R2, R169 ;  /* 0x000000a9021d7220 */ /* 0x000fe20000410000 */
[----:B------:R-:W-:Y:S01]  /*6220*/  LDSM.16.MT88.4 R180, [R218+0xa800] ;  /* 0x00a80000dab4783b */ /* 0x000fe20000004200 */
[C---:B------:R-:W-:Y:S02]  /*6230*/  FMUL.FTZ R30, R0.reuse, R170 ;  /* 0x000000aa001e7220 */ /* 0x040fe40000410000 */
[----:B------:R-:W-:Y:S01]  /*6240*/  FMUL.FTZ R31, R0, R171 ;  /* 0x000000ab001f7220 */ /* 0x000fe20000410000 */
[----:B------:R1:W-:Y:S01]  /*6250*/  MUFU.EX2 R231, R4 ;  /* 0x0000000400e77308 */ /* 0x0003e20000000800 */
[C---:B------:R-:W-:Y:S02]  /*6260*/  FMUL.FTZ R100, R133.reuse, R100 ;  /* 0x0000006485647220 */ /* 0x040fe40000410000 */
[----:B------:R-:W-:Y:S02]  /*6270*/  FMUL.FTZ R101, R133, R101 ;  /* 0x0000006585657220 */ /* 0x000fe40000410000 */
[C---:B------:R-:W-:Y:S02]  /*6280*/  FMUL.FTZ R102, R132.reuse, R102 ;  /* 0x0000006684667220 */ /* 0x040fe40000410000 */
[----:B------:R-:W-:Y:S02]  /*6290*/  FMUL.FTZ R103, R132, R103 ;  /* 0x0000006784677220 */ /* 0x000fe40000410000 */
[C---:B------:R-:W-:Y:S01]  /*62a0*/  FMUL.FTZ R104, R2.reuse, R104 ;  /* 0x0000006802687220 */ /* 0x040fe20000410000 */
[----:B------:R-:W2:Y:S01]  /*62b0*/  MUFU.EX2 R205, R138 ;  /* 0x0000008a00cd7308 */ /* 0x000ea20000000800 */
[----:B------:R-:W-:Y:S02]  /*62c0*/  FMUL.FTZ R105, R2, R105 ;  /* 0x0000006902697220 */ /* 0x000fe40000410000 */
[C---:B------:R-:W-:Y:S02]  /*62d0*/  FMUL.FTZ R106, R0.reuse, R106 ;  /* 0x0000006a006a7220 */ /* 0x040fe40000410000 */
[----:B------:R-:W-:Y:S02]  /*62e0*/  FMUL.FTZ R107, R0, R107 ;  /* 0x0000006b006b7220 */ /* 0x000fe40000410000 */
[C---:B------:R-:W-:Y:S02]  /*62f0*/  FMUL.FTZ R108, R2.reuse, R108 ;  /* 0x0000006c026c7220 */ /* 0x040fe40000410000 */
[----:B------:R-:W-:Y:S02]  /*6300*/  FMUL.FTZ R109, R2, R109 ;  /* 0x0000006d026d7220 */ /* 0x000fe40000410000 */
[C---:B------:R-:W-:Y:S02]  /*6310*/  FMUL.FTZ R110, R0.reuse, R110 ;  /* 0x0000006e006e7220 */ /* 0x040fe40000410000 */
[----:B------:R-:W-:Y:S02]  /*6320*/  FMUL.FTZ R111, R0, R111 ;  /* 0x0000006f006f7220 */ /* 0x000fe40000410000 */
[--C-:B-1----:R-:W-:Y:S02]  /*6330*/  FFMA.FTZ R4, R193, c[0x0][0x23c], -R142.reuse ;  /* 0x00008f00c1047a23 */ /* 0x102fe4000001088e */
[C---:B------:R-:W-:Y:S02]  /*6340*/  FMUL.FTZ R112, R133.reuse, R112 ;  /* 0x0000007085707220 */ /* 0x040fe40000410000 */
[----:B------:R1:W4:Y:S01]  /*6350*/  MUFU.EX2 R233, R4 ;  /* 0x0000000400e97308 */ /* 0x0003220000000800 */
[----:B------:R-:W-:Y:S02]  /*6360*/  FMUL.FTZ R113, R133, R113 ;  /* 0x0000007185717220 */ /* 0x000fe40000410000 */
[C---:B------:R-:W-:Y:S01]  /*6370*/  FMUL.FTZ R114, R132.reuse, R114 ;  /* 0x0000007284727220 */ /* 0x040fe20000410000 */
[----:B--2---:R-:W-:Y:S01]  /*6380*/  F2FP.BF16.PACK_AB R143, R205, R206 ;  /* 0x000000cecd8f723e */ /* 0x004fe200000010ff */
[C---:B------:R-:W-:Y:S02]  /*6390*/  FMUL.FTZ R115, R132.reuse, R115 ;  /* 0x0000007384737220 */ /* 0x040fe40000410000 */
[C---:B------:R-:W-:Y:S02]  /*63a0*/  FMUL.FTZ R116, R133.reuse, R116 ;  /* 0x0000007485747220 */ /* 0x040fe40000410000 */
[----:B------:R-:W-:Y:S02]  /*63b0*/  FMUL.FTZ R117, R133, R117 ;  /* 0x0000007585757220 */ /* 0x000fe40000410000 */
[C---:B------:R-:W-:Y:S02]  /*63c0*/  FMUL.FTZ R118, R132.reuse, R118 ;  /* 0x0000007684767220 */ /* 0x040fe40000410000 */
[----:B------:R-:W-:Y:S02]  /*63d0*/  FMUL.FTZ R119, R132, R119 ;  /* 0x0000007784777220 */ /* 0x000fe40000410000 */
[--C-:B------:R-:W-:Y:S02]  /*63e0*/  FFMA.FTZ R140, R140, c[0x0][0x23c], -R142.reuse ;  /* 0x00008f008c8c7a23 */ /* 0x100fe4000001088e */
[C---:B------:R-:W-:Y:S02]  /*63f0*/  FMUL.FTZ R120, R2.reuse, R120 ;  /* 0x0000007802787220 */ /* 0x040fe40000410000 */
[----:B------:R-:W-:Y:S01]  /*6400*/  FMUL.FTZ R121, R2, R121 ;  /* 0x0000007902797220 */ /* 0x000fe20000410000 */
[----:B------:R2:W-:Y:S01]  /*6410*/  MUFU.EX2 R138, R140 ;  /* 0x0000008c008a7308 */ /* 0x0005e20000000800 */
[----:B------:R-:W-:Y:S02]  /*6420*/  FMUL.FTZ R122, R0, R122 ;  /* 0x0000007a007a7220 */ /* 0x000fe40000410000 */
[--C-:B-1----:R-:W-:Y:S01]  /*6430*/  FFMA.FTZ R4, R192, c[0x0][0x23c], -R139.reuse ;  /* 0x00008f00c0047a23 */ /* 0x102fe2000001088b */
[----:B----4-:R-:W-:Y:S01]  /*6440*/  F2FP.BF16.PACK_AB R145, R233, R231 ;  /* 0x000000e7e991723e */ /* 0x010fe200000010ff */
[----:B------:R-:W-:Y:S01]  /*6450*/  LDSM.16.MT88.4 R192, [R215+0xb800] ;  /* 0x00b80000d7c0783b */ /* 0x000fe20000004200 */
[----:B------:R-:W-:Y:S02]  /*6460*/  FMUL.FTZ R123, R0, R123 ;  /* 0x0000007b007b7220 */ /* 0x000fe40000410000 */
[C---:B------:R-:W-:Y:S02]  /*6470*/  FMUL.FTZ R124, R2.reuse, R124 ;  /* 0x0000007c027c7220 */ /* 0x040fe40000410000 */
[----:B------:R1:W4:Y:S01]  /*6480*/  MUFU.EX2 R234, R4 ;  /* 0x0000000400ea7308 */ /* 0x0003220000000800 */
[----:B------:R-:W-:Y:S02]  /*6490*/  FMUL.FTZ R125, R2, R125 ;  /* 0x0000007d027d7220 */ /* 0x000fe40000410000 */
[C---:B------:R-:W-:Y:S02]  /*64a0*/  FMUL.FTZ R126, R0.reuse, R126 ;  /* 0x0000007e007e7220 */ /* 0x040fe40000410000 */
[----:B------:R-:W-:Y:S02]  /*64b0*/  FMUL.FTZ R127, R0, R127 ;  /* 0x0000007f007f7220 */ /* 0x000fe40000410000 */
[C---:B------:R-:W-:Y:S02]  /*64c0*/  FMUL.FTZ R128, R133.reuse, R128 ;  /* 0x0000008085807220 */ /* 0x040fe40000410000 */
[----:B------:R-:W-:Y:S02]  /*64d0*/  FMUL.FTZ R129, R133, R129 ;  /* 0x0000008185817220 */ /* 0x000fe40000410000 */
[C---:B------:R-:W-:Y:S02]  /*64e0*/  FMUL.FTZ R130, R132.reuse, R130 ;  /* 0x0000008284827220 */ /* 0x040fe40000410000 */
[----:B------:R-:W-:Y:S01]  /*64f0*/  FMUL.FTZ R131, R132, R131 ;  /* 0x0000008384837220 */ /* 0x000fe20000410000 */
[----:B--2---:R-:W-:Y:S01]  /*6500*/  F2FP.BF16.PACK_AB R140, R211, R229 ;  /* 0x000000e5d38c723e */ /* 0x004fe200000010ff */
[----:B------:R-:W-:Y:S02]  /*6510*/  FFMA.FTZ R137, R198, c[0x0][0x23c], -R139 ;  /* 0x00008f00c6897a23 */ /* 0x000fe4000001088b */
[----:B------:R-:W-:Y:S02]  /*6520*/  FFMA.FTZ R2, R2, R247, R235 ;  /* 0x000000f702027223 */ /* 0x000fe400000100eb */
[----:B------:R2:W-:Y:S01]  /*6530*/  MUFU.EX2 R204, R137 ;  /* 0x0000008900cc7308 */ /* 0x0005e20000000800 */
[----:B------:R-:W-:Y:S02]  /*6540*/  FFMA.FTZ R0, R0, R246, R231 ;  /* 0x000000f600007223 */ /* 0x000fe400000100e7 */
[----:B-1----:R-:W-:Y:S01]  /*6550*/  FFMA.FTZ R4, R185, c[0x0][0x23c], -R142 ;  /* 0x00008f00b9047a23 */ /* 0x002fe2000001088e */
[----:B----4-:R-:W-:Y:S01]  /*6560*/  F2FP.BF16.PACK_AB R146, R236, R234 ;  /* 0x000000eaec92723e */ /* 0x010fe200000010ff */
[----:B------:R-:W-:Y:S05]  /*6570*/  FADD.FTZ R0, R233, R0 ;  /* 0x00000000e9007221 */ /* 0x000fea0000010000 */
[----:B------:R1:W4:Y:S01]  /*6580*/  MUFU.EX2 R230, R4 ;  /* 0x0000000400e67308 */ /* 0x0003220000000800 */
[----:B--2---:R-:W-:Y:S09]  /*6590*/  FFMA.FTZ R137, R199, c[0x0][0x23c], -R139 ;  /* 0x00008f00c7897a23 */ /* 0x004ff2000001088b */
[----:B------:R2:W-:Y:S01]  /*65a0*/  MUFU.EX2 R199, R137 ;  /* 0x0000008900c77308 */ /* 0x0005e20000000800 */
[----:B-1----:R-:W-:Y:S02]  /*65b0*/  FFMA.FTZ R4, R184, c[0x0][0x23c], -R142 ;  /* 0x00008f00b8047a23 */ /* 0x002fe4000001088e */
[----:B------:R-:W-:Y:S01]  /*65c0*/  LDSM.16.MT88.4 R184, [R217+0xa800] ;  /* 0x00a80000d9b8783b */ /* 0x000fe20000004200 */
[----:B----4-:R-:W-:Y:S06]  /*65d0*/  FADD.FTZ R0, R230, R0 ;  /* 0x00000000e6007221 */ /* 0x010fec0000010000 */
[----:B------:R1:W4:Y:S01]  /*65e0*/  MUFU.EX2 R232, R4 ;  /* 0x0000000400e87308 */ /* 0x0003220000000800 */
[----:B--2---:R-:W-:Y:S09]  /*65f0*/  FFMA.FTZ R137, R200, c[0x0][0x23c], -R142 ;  /* 0x00008f00c8897a23 */ /* 0x004ff2000001088e */
[----:B------:R2:W-:Y:S01]  /*6600*/  MUFU.EX2 R198, R137 ;  /* 0x0000008900c67308 */ /* 0x0005e20000000800 */
[----:B-1----:R-:W-:Y:S01]  /*6610*/  FMUL.FTZ R4, R133, R148 ;  /* 0x0000009485047220 */ /* 0x002fe20000410000 */
[----:B------:R-:W-:Y:S01]  /*6620*/  F2FP.BF16.PACK_AB R148, R245, R243 ;  /* 0x000000f3f594723e */ /* 0x000fe200000010ff */
[C---:B----4-:R-:W-:Y:S01]  /*6630*/  FADD.FTZ R0, R232.reuse, R0 ;  /* 0x00000000e8007221 */ /* 0x050fe20000010000 */
[----:B------:R-:W-:Y:S05]  /*6640*/  F2FP.BF16.PACK_AB R147, R232, R230 ;  /* 0x000000e6e893723e */ /* 0x000fea00000010ff */
[-C--:B------:R-:W-:Y:S08]  /*6650*/  HMMA.16816.F32.BF16 R4, R148, R20.reuse, R4 ;  /* 0x000000149404723c */ /* 0x080ff00000041804 */
[C---:B------:R-:W-:Y:S04]  /*6660*/  HMMA.16816.F32.BF16 R8, R144.reuse, R20, R8 ;  /* 0x000000149008723c */ /* 0x040fe80000041808 */
[--C-:B--2---:R-:W-:Y:S02]  /*6670*/  FFMA.FTZ R137, R202, c[0x0][0x23c], -R142.reuse ;  /* 0x00008f00ca897a23 */ /* 0x104fe4000001088e */
[----:B------:R-:W-:Y:S01]  /*6680*/  FFMA.FTZ R142, R141, c[0x0][0x23c], -R142 ;  /* 0x00008f008d8e7a23 */ /* 0x000fe2000001088e */
[----:B------:R-:W-:Y:S01]  /*6690*/  F2FP.BF16.PACK_AB R141, R209, R210 ;  /* 0x000000d2d18d723e */ /* 0x000fe200000010ff */
[-C--:B------:R-:W-:Y:S01]  /*66a0*/  HMMA.16816.F32.BF16 R12, R144, R22.reuse, R12 ;  /* 0x00000016900c723c */ /* 0x080fe2000004180c */
[----:B------:R1:W2:Y:S03]  /*66b0*/  MUFU.EX2 R197, R137 ;  /* 0x0000008900c57308 */ /* 0x0002a60000000800 */
[C---:B------:R-:W-:Y:S02]  /*66c0*/  FMUL.FTZ R20, R133.reuse, R160 ;  /* 0x000000a085147220 */ /* 0x040fe40000410000 */
[C---:B------:R-:W-:Y:S02]  /*66d0*/  FMUL.FTZ R21, R133.reuse, R161 ;  /* 0x000000a185157220 */ /* 0x040fe40000410000 */
[C---:B------:R-:W-:Y:S04]  /*66e0*/  HMMA.16816.F32.BF16 R16, R148.reuse, R22, R16 ;  /* 0x000000169410723c */ /* 0x040fe80000041810 */
[----:B------:R-:W-:Y:S03]  /*66f0*/  FFMA.FTZ R133, R133, R249, R243 ;  /* 0x000000f985857223 */ /* 0x000fe600000100f3 */
[C---:B------:R-:W-:Y:S02]  /*6700*/  FMUL.FTZ R22, R132.reuse, R162 ;  /* 0x000000a284167220 */ /* 0x040fe40000410000 */
[C---:B------:R-:W-:Y:S02]  /*6710*/  FMUL.FTZ R23, R132.reuse, R163 ;  /* 0x000000a384177220 */ /* 0x040fe40000410000 */
[----:B------:R-:W-:Y:S01]  /*6720*/  LDSM.16.MT88.4 R160, [R213+0xa800] ;  /* 0x00a80000d5a0783b */ /* 0x000fe20000004200 */
[----:B------:R-:W-:Y:S02]  /*6730*/  FFMA.FTZ R132, R132, R248, R239 ;  /* 0x000000f884847223 */ /* 0x000fe400000100ef */
[----:B------:R-:W-:Y:S02]  /*6740*/  FADD.FTZ R133, R245, R133 ;  /* 0x00000085f5857221 */ /* 0x000fe40000010000 */
[-C--:B------:R-:W-:Y:S03]  /*6750*/  HMMA.16816.F32.BF16 R20, R148, R176.reuse, R20 ;  /* 0x000000b09414723c */ /* 0x080fe60000041814 */
[--C-:B-1----:R-:W-:Y:S02]  /*6760*/  FFMA.FTZ R137, R203, c[0x0][0x23c], -R139.reuse ;  /* 0x00008f00cb897a23 */ /* 0x102fe4000001088b */
[----:B------:R-:W-:Y:S02]  /*6770*/  FFMA.FTZ R139, R201, c[0x0][0x23c], -R139 ;  /* 0x00008f00c98b7a23 */ /* 0x000fe4000001088b */
[----:B------:R-:W-:Y:S01]  /*6780*/  MUFU.EX2 R196, R137 ;  /* 0x0000008900c47308 */ /* 0x000fe20000000800 */
[C---:B------:R-:W-:Y:S07]  /*6790*/  HMMA.16816.F32.BF16 R24, R144.reuse, R176, R24 ;  /* 0x000000b09018723c */ /* 0x040fee0000041818 */
[----:B------:R-:W-:Y:S01]  /*67a0*/  F2FP.BF16.PACK_AB R176, R199, R204 ;  /* 0x000000ccc7b0723e */ /* 0x000fe200000010ff */
[-C--:B------:R-:W-:Y:S01]  /*67b0*/  HMMA.16816.F32.BF16 R28, R144, R178.reuse, R28 ;  /* 0x000000b2901c723c */ /* 0x080fe2000004181c */
[----:B------:R1:W4:Y:S03]  /*67c0*/  MUFU.EX2 R137, R142 ;  /* 0x0000008e00897308 */ /* 0x0003260000000800 */
[----:B--2---:R-:W-:Y:S04]  /*67d0*/  F2FP.BF16.PACK_AB R177, R197, R198 ;  /* 0x000000c6c5b1723e */ /* 0x004fe800000010ff */
[C---:B------:R-:W-:Y:S03]  /*67e0*/  HMMA.16816.F32.BF16 R32, R148.reuse, R178, R32 ;  /* 0x000000b29420723c */ /* 0x040fe60000041820 */
[----:B------:R-:W2:Y:S05]  /*67f0*/  MUFU.EX2 R139, R139 ;  /* 0x0000008b008b7308 */ /* 0x000eaa0000000800 */
[-C--:B---3--:R-:W-:Y:S08]  /*6800*/  HMMA.16816.F32.BF16 R36, R148, R152.reuse, R36 ;  /* 0x000000989424723c */ /* 0x088ff00000041824 */
[C---:B------:R-:W-:Y:S04]  /*6810*/  HMMA.16816.F32.BF16 R40, R144.reuse, R152, R40 ;  /* 0x000000989028723c */ /* 0x040fe80000041828 */
[----:B-1----:R-:W-:Y:S02]  /*6820*/  F2FP.BF16.PACK_AB R142, R207, R208 ;  /* 0x000000d0cf8e723e */ /* 0x002fe400000010ff */
[----:B----4-:R-:W-:Y:S02]  /*6830*/  F2FP.BF16.PACK_AB R179, R137, R138 ;  /* 0x0000008a89b3723e */ /* 0x010fe400000010ff */
[-C--:B------:R-:W-:Y:S04]  /*6840*/  HMMA.16816.F32.BF16 R44, R144, R154.reuse, R44 ;  /* 0x0000009a902c723c */ /* 0x080fe8000004182c */
[----:B--2---:R-:W-:Y:S04]  /*6850*/  F2FP.BF16.PACK_AB R178, R139, R196 ;  /* 0x000000c48bb2723e */ /* 0x004fe800000010ff */
        /* <DEDUP_REMOVED lines=26> */
[----:B------:R-:W1:Y:S07]  /*6a00*/  LDSM.16.MT88.4 R4, [R218+0xb800] ;  /* 0x00b80000da04783b */ /* 0x000e6e0000004200 */
        /* <DEDUP_REMOVED lines=35> */
[-C--:B--2---:R-:W-:Y:S04]  /*6c40*/  HMMA.16816.F32.BF16 R116, R140, R8.reuse, R116 ;  /* 0x000000088c74723c */ /* 0x084fe80000041874 */
        /* <DEDUP_REMOVED lines=25> */
.L_x_1662:
[----:B------:R-:W2:Y:S04]  /*6de0*/  LDL.LU R176, [R1+0x28] ;  /* 0x0000280001b07983 */ /* 0x000ea80000300800 */
[----:B------:R-:W1:Y:S04]  /*6df0*/  SHFL.BFLY PT, R2, R248, 0x2, 0x1f ;  /* 0x0c401f00f8027f89 */ /* 0x000e6800000e0000 */
[----:B------:R-:W3:Y:S04]  /*6e00*/  SHFL.BFLY PT, R0, R249, 0x2, 0x1f ;  /* 0x0c401f00f9007f89 */ /* 0x000ee800000e0000 */
[----:B------:R-:W4:Y:S04]  /*6e10*/  SHFL.BFLY PT, R4, R247, 0x2, 0x1f ;  /* 0x0c401f00f7047f89 */ /* 0x000f2800000e0000 */
[----:B------:R-:W4:Y:S04]  /*6e20*/  SHFL.BFLY PT, R5, R246, 0x2, 0x1f ;  /* 0x0c401f00f6057f89 */ /* 0x000f2800000e0000 */
[----:B------:R-:W2:Y:S04]  /*6e30*/  S2R R143, SR_CTAID.Y ;  /* 0x00000000008f7919 */ /* 0x000ea80000002600 */
[----:B------:R-:W2:Y:S01]  /*6e40*/  S2R R10, SR_TID.X ;  /* 0x00000000000a7919 */ /* 0x000ea20000002100 */
[----:B-1----:R-:W-:-:S02]  /*6e50*/  FADD.FTZ R248, R2, R248 ;  /* 0x000000f802f87221 */ /* 0x002fc40000010000 */
[----:B---3--:R-:W-:-:S03]  /*6e60*/  FADD.FTZ R249, R0, R249 ;  /* 0x000000f900f97221 */ /* 0x008fc60000010000 */
[----:B------:R-:W1:Y:S01]  /*6e70*/  SHFL.BFLY PT, R0, R248, 0x1, 0x1f ;  /* 0x0c201f00f8007f89 */ /* 0x000e6200000e0000 */
[----:B----4-:R-:W-:-:S03]  /*6e80*/  FADD.FTZ R247, R4, R247 ;  /* 0x000000f704f77221 */ /* 0x010fc60000010000 */
[----:B------:R-:W3:Y:S01]  /*6e90*/  SHFL.BFLY PT, R6, R249, 0x1, 0x1f ;  /* 0x0c201f00f9067f89 */ /* 0x000ee200000e0000 */
[----:B------:R-:W-:-:S03]  /*6ea0*/  FADD.FTZ R246, R5, R246 ;  /* 0x000000f605f67221 */ /* 0x000fc60000010000 */
[----:B------:R-:W4:Y:S04]  /*6eb0*/  SHFL.BFLY PT, R2, R247, 0x1, 0x1f ;  /* 0x0c201f00f7027f89 */ /* 0x000f2800000e0000 */
[----:B------:R-:W4:Y:S01]  /*6ec0*/  SHFL.BFLY PT, R7, R246, 0x1, 0x1f ;  /* 0x0c201f00f6077f89 */ /* 0x000f2200000e0000 */
[----:B-1----:R-:W-:Y:S01]  /*6ed0*/  FADD.FTZ R248, R248, R0 ;  /* 0x00000000f8f87221 */ /* 0x002fe20000010000 */
[----:B------:R-:W-:Y:S01]  /*6ee0*/  MOV R0, 0x3f800000 ;  /* 0x3f80000000007802 */ /* 0x000fe20000000f00 */
[----:B---3--:R-:W-:-:S03]  /*6ef0*/  FADD.FTZ R249, R249, R6 ;  /* 0x00000006f9f97221 */ /* 0x008fc60000010000 */
[----:B------:R-:W-:Y:S01]  /*6f00*/  FSETP.NE.FTZ.AND P5, PT, R248, RZ, PT ;  /* 0x000000fff800720b */ /* 0x000fe20003fb5000 */
[----:B----4-:R-:W-:Y:S01]  /*6f10*/  FADD.FTZ R247, R247, R2 ;  /* 0x00000002f7f77221 */ /* 0x010fe20000010000 */
[----:B------:R-:W-:Y:S01]  /*6f20*/  FSETP.NE.FTZ.AND P6, PT, R249, RZ, PT ;  /* 0x000000fff900720b */ /* 0x000fe20003fd5000 */
[----:B------:R-:W-:-:S03]  /*6f30*/  FADD.FTZ R246, R246, R7 ;  /* 0x00000007f6f67221 */ /* 0x000fc60000010000 */
[----:B------:R-:W-:Y:S02]  /*6f40*/  FSETP.NE.FTZ.AND P4, PT, R247, RZ, PT ;  /* 0x000000fff700720b */ /* 0x000fe40003f95000 */
[----:B------:R-:W-:-:S07]  /*6f50*/  FSETP.NE.FTZ.AND P3, PT, R246, RZ, PT ;  /* 0x000000fff600720b */ /* 0x000fce0003f75000 */
[----:B------:R-:W1:Y:S02]  /*6f60*/  @P6 MUFU.RCP R0, R249 ;  /* 0x000000f900006308 */ /* 0x000e640000001000 */
[C---:B-1----:R-:W-:Y:S02]  /*6f70*/  FMUL.FTZ R84, R0.reuse, R84 ;  /* 0x0000005400547220 */ /* 0x042fe40000410000 */
        /* <DEDUP_REMOVED lines=35> */
[----:B------:R-:W-:Y:S01]  /*71b0*/  FMUL.FTZ R129, R0, R129 ;  /* 0x0000008100817220 */ /* 0x000fe20000410000 */
[----:B--2---:R-:W-:-:S13]  /*71c0*/  ISETP.NE.AND P0, PT, R176, -0x1, PT ;  /* 0xffffffffb000780c */ /* 0x004fda0003f05270 */
[----:B------:R-:W-:Y:S01]  /*71d0*/  @P0 IMAD.WIDE.U32 R4, R176, c[0x0][0x1e8], RZ ;  /* 0x00007a00b0040a25 */ /* 0x000fe200078e00ff */
[----:B------:R-:W-:-:S03]  /*71e0*/  @!P0 SHF.R.S32.HI R2, RZ, 0x1f, R143 ;  /* 0x0000001fff028819 */ /* 0x000fc6000001148f */
[----:B------:R-:W-:Y:S01]  /*71f0*/  @P0 IMAD R141, R176, c[0x0][0x1ec], R5 ;  /* 0x00007b00b08d0a24 */ /* 0x000fe200078e0205 */
[----:B------:R-:W-:Y:S01]  /*7200*/  @P0 MOV R140, R4 ;  /* 0x00000004008c0202 */ /* 0x000fe20000000f00 */
[----:B------:R-:W-:Y:S01]  /*7210*/  @!P0 IMAD R7, R2, c[0x0][0x1e0], RZ ;  /* 0x0000780002078a24 */ /* 0x000fe200078e02ff */
[----:B------:R-:W-:Y:S01]  /*7220*/  SHF.R.S32.HI R4, RZ, 0x1f, R10 ;  /* 0x0000001fff047819 */ /* 0x000fe2000001140a */
[----:B------:R-:W-:-:S03]  /*7230*/  @!P0 IMAD.WIDE.U32 R8, R143, c[0x0][0x1e0], RZ ;  /* 0x000078008f088a25 */ /* 0x000fc600078e00ff */
[CC--:B------:R-:W-:Y:S01]  /*7240*/  LEA.HI R5, R4.reuse, R10.reuse, RZ, 0x2 ;  /* 0x0000000a04057211 */ /* 0x0c0fe200078f10ff */
[----:B------:R-:W-:Y:S01]  /*7250*/  @!P0 IMAD R7, R143, c[0x0][0x1e4], R7 ;  /* 0x000079008f078a24 */ /* 0x000fe200078e0207 */
[-C--:B------:R-:W-:Y:S02]  /*7260*/  LEA.HI R2, R4, R10.reuse, RZ, 0x5 ;  /* 0x0000000a04027211 */ /* 0x080fe400078f28ff */
[----:B------:R-:W-:Y:S02]  /*7270*/  MOV R4, 0x3f800000 ;  /* 0x3f80000000047802 */ /* 0x000fe40000000f00 */
[----:B------:R-:W-:Y:S02]  /*7280*/  LOP3.LUT R6, R5, 0x3ffffffc, RZ, 0xc0, !PT ;  /* 0x3ffffffc05067812 */ /* 0x000fe400078ec0ff */
[----:B------:R-:W-:Y:S02]  /*7290*/  SHF.R.S32.HI R2, RZ, 0x5, R2 ;  /* 0x00000005ff027819 */ /* 0x000fe40000011402 */
[----:B------:R-:W1:Y:S01]  /*72a0*/  @P5 MUFU.RCP R4, R248 ;  /* 0x000000f800045308 */ /* 0x000e620000001000 */
[----:B------:R-:W-:-:S02]  /*72b0*/  IADD3 R6, -R6, R10, RZ ;  /* 0x0000000a06067210 */ /* 0x000fc40007ffe1ff */
[----:B------:R-:W-:Y:S01]  /*72c0*/  @!P0 IADD3 R141, R9, R7, RZ ;  /* 0x00000007098d8210 */ /* 0x000fe20007ffe0ff */
[----:B------:R-:W-:Y:S01]  /*72d0*/  FMUL.FTZ R7, R0, R149 ;  /* 0x0000009500077220 */ /* 0x000fe20000410000 */
[----:B------:R-:W-:Y:S02]  /*72e0*/  LEA R142, R2, R6, 0x9 ;  /* 0x00000006028e7211 */ /* 0x000fe400078e48ff */
[----:B------:R-:W-:Y:S02]  /*72f0*/  MOV R2, 0x3f800000 ;  /* 0x3f80000000027802 */ /* 0x000fe40000000f00 */
[----:B------:R-:W-:Y:S02]  /*7300*/  MOV R0, 0x3f800000 ;  /* 0x3f80000000007802 */ /* 0x000fe40000000f00 */
[----:B------:R-:W-:Y:S02]  /*7310*/  @!P0 MOV R140, R8 ;  /* 0x00000008008c8202 */ /* 0x000fe40000000f00 */
[----:B------:R-:W2:Y:S01]  /*7320*/  @P4 MUFU.RCP R2, R247 ;  /* 0x000000f700024308 */ /* 0x000ea20000001000 */
[----:B------:R-:W-:Y:S01]  /*7330*/  F2FP.BF16.PACK_AB R7, R7, R148 ;  /* 0x000000940707723e */ /* 0x000fe200000010ff */
[----:B-1----:R-:W-:-:S02]  /*7340*/  FMUL.FTZ R38, R4, R38 ;  /* 0x0000002604267220 */ /* 0x002fc40000410000 */
[C---:B------:R-:W-:Y:S02]  /*7350*/  FMUL.FTZ R22, R4.reuse, R39 ;  /* 0x0000002704167220 */ /* 0x040fe40000410000 */
[C---:B------:R-:W-:Y:S02]  /*7360*/  FMUL.FTZ R150, R4.reuse, R150 ;  /* 0x0000009604967220 */ /* 0x040fe40000410000 */
[----:B------:R-:W1:Y:S01]  /*7370*/  @P3 MUFU.RCP R0, R246 ;  /* 0x000000f600003308 */ /* 0x000e620000001000 */
[----:B------:R-:W-:Y:S01]  /*7380*/  FMUL.FTZ R6, R4, R151 ;  /* 0x0000009704067220 */ /* 0x000fe20000410000 */
[----:B------:R-:W-:Y:S01]  /*7390*/  F2FP.BF16.PACK_AB R22, R22, R38 ;  /* 0x000000261616723e */ /* 0x000fe200000010ff */
[C---:B------:R-:W-:Y:S01]  /*73a0*/  FMUL.FTZ R158, R4.reuse, R158 ;  /* 0x0000009e049e7220 */ /* 0x040fe20000410000 */
[----:B------:R-:W-:Y:S01]  /*73b0*/  F2FP.BF16.PACK_AB R38, R85, R84 ;  /* 0x000000545526723e */ /* 0x000fe200000010ff */
[C---:B------:R-:W-:Y:S01]  /*73c0*/  FMUL.FTZ R8, R4.reuse, R159 ;  /* 0x0000009f04087220 */ /* 0x040fe20000410000 */
[----:B------:R3:W5:Y:S01]  /*73d0*/  LDL R85, [R1+0x24] ;  /* 0x0000240001557983 */ /* 0x0007620000100800 */
[----:B------:R-:W-:Y:S01]  /*73e0*/  FMUL.FTZ R162, R4, R162 ;  /* 0x000000a204a27220 */ /* 0x000fe20000410000 */
[----:B------:R-:W-:Y:S01]  /*73f0*/  F2FP.BF16.PACK_AB R6, R6, R150 ;  /* 0x000000960606723e */ /* 0x000fe200000010ff */
[----:B--2---:R-:W-:Y:S01]  /*7400*/  FMUL.FTZ R52, R2, R57 ;  /* 0x0000003902347220 */ /* 0x004fe20000410000 */
[----:B------:R-:W-:Y:S01]  /*7410*/  F2FP.BF16.PACK_AB R8, R8, R158 ;  /* 0x0000009e0808723e */ /* 0x000fe200000010ff */
[C---:B------:R-:W-:Y:S01]  /*7420*/  FMUL.FTZ R12, R4.reuse, R163 ;  /* 0x000000a3040c7220 */ /* 0x040fe20000410000 */
[----:B------:R-:W2:Y:S01]  /*7430*/  S2R R84, SR_CTAID.Z ;  /* 0x0000000000547919 */ /* 0x000ea20000002700 */
        /* <DEDUP_REMOVED lines=35> */
[----:B------:R-:W-:Y:S01]  /*7670*/  SHF.R.S32.HI R4, RZ, 0x1f, R5 ;  /* 0x0000001fff047819 */ /* 0x000fe20000011405 */
[C---:B------:R-:W-:Y:S01]  /*7680*/  FMUL.FTZ R144, R2.reuse, R144 ;  /* 0x0000009002907220 */ /* 0x040fe20000410000 */
        /* <DEDUP_REMOVED lines=130> */
[----:B----4-:R-:W-:Y:S02]  /*7eb0*/  IADD3 R5, R0, R4, RZ ;  /* 0x0000000400057210 */ /* 0x010fe40007ffe0ff */
[----:B------:R-:W-:Y:S02]  /*7ec0*/  IADD3 R4, R4, R2, RZ ;  /* 0x0000000204047210 */ /* 0x000fe40007ffe0ff */
[-C--:B--2---:R-:W-:Y:S01]  /*7ed0*/  IADD3 R8, R0, R6.reuse, RZ ;  /* 0x0000000600087210 */ /* 0x084fe20007ffe0ff */
[----:B------:R1:W-:Y:S01]  /*7ee0*/  STS [R5], R13 ;  /* 0x0000000d05007388 */ /* 0x0003e20000000800 */
[----:B------:R-:W-:Y:S01]  /*7ef0*/  IADD3 R7, R5, R6, RZ ;  /* 0x0000000605077210 */ /* 0x000fe20007ffe0ff */
[----:B---3--:R-:W2:Y:S02]  /*7f00*/  LDC.U8 R10, c[0x0][0x329] ;  /* 0x0000ca40ff0a7b82 */ /* 0x008ea40000000000 */
        /* <DEDUP_REMOVED lines=59> */
[----:B-1----:R-:W-:Y:S01]  /*82c0*/  @P1 IMAD R8, R0, c[0x0][0x214], RZ ;  /* 0x0000850000081a24 */ /* 0x002fe200078e02ff */
[----:B------:R-:W-:-:S02]  /*82d0*/  @!P1 MOV R0, c[0x0][0x214] ;  /* 0x0000850000009a02 */ /* 0x000fc40000000f00 */
[----:B------:R-:W-:Y:S02]  /*82e0*/  STS [R7+0x6000], R65 ;  /* 0x0060004107007388 */ /* 0x000fe40000000800 */
[----:B------:R-:W-:Y:S02]  /*82f0*/  @!P1 SEL R8, R0, c[0x0][0x234], !P2 ;  /* 0x00008d0000089a07 */ /* 0x000fe40005000000 */
[----:B------:R1:W-:Y:S01]  /*8300*/  STS [R7+0x6400], R64 ;  /* 0x0064004007007388 */ /* 0x0003e20000000800 */
[----:B--2---:R-:W1:Y:S01]  /*8310*/  @P6 MUFU.LG2 R9, R249 ;  /* 0x000000f900096308 */ /* 0x004e620000000c00 */
[----:B------:R-:W-:Y:S02]  /*8320*/  ISETP.NE.OR P2, PT, R10, RZ, !P2 ;  /* 0x000000ff0a00720c */ /* 0x000fe40005745670 */
[----:B------:R-:W-:Y:S01]  /*8330*/  STS [R6+0x6000], R68 ;  /* 0x0060004406007388 */ /* 0x000fe20000000800 */
[----:B------:R-:W-:Y:S01]  /*8340*/  @P1 MOV R0, 0x1 ;  /* 0x0000000100001802 */ /* 0x000fe20000000f00 */
[----:B------:R-:W-:-:S02]  /*8350*/  @!P1 IMAD R0, R8, c[0x0][0x1c0], RZ ;  /* 0x0000700008009a24 */ /* 0x000fc400078e02ff */
[----:B------:R2:W-:Y:S04]  /*8360*/  STS [R6+0x6400], R67 ;  /* 0x0064004306007388 */ /* 0x0005e80000000800 */
[----:B------:R-:W-:Y:S06]  /*8370*/  BAR.SYNC.DEFER_BLOCKING 0x0 ;  /* 0x0000000000007b1d */ /* 0x000fec0000010000 */
[----:B------:R-:W3:Y:S04]  /*8380*/  S2R R18, SR_TID.X ;  /* 0x0000000000127919 */ /* 0x000ee80000002100 */
[----:B------:R-:W4:Y:S01]  /*8390*/  S2R R15, SR_CTAID.X ;  /* 0x00000000000f7919 */ /* 0x000f220000002500 */
[----:B------:R-:W-:-:S02]  /*83a0*/  IMAD R0, R143, R0, RZ ;  /* 0x000000008f007224 */ /* 0x000fc400078e02ff */
[----:B------:R-:W-:Y:S02]  /*83b0*/  @!P2 IMAD R2, R143, c[0x0][0x214], RZ ;  /* 0x000085008f02aa24 */ /* 0x000fe400078e02ff */
[----:B-1----:R-:W-:Y:S01]  /*83c0*/  @P6 FMUL.FTZ R7, R9, 0.69314718246459960938 ;  /* 0x3f31721809076820 */ /* 0x002fe20000410000 */
        /* <DEDUP_REMOVED lines=16> */
[----:B---3--:R-:W-:Y:S01]  /*84d0*/  SHF.R.S32.HI R19, RZ, 0x1f, R18 ;  /* 0x0000001fff137819 */ /* 0x008fe20000011412 */
[----:B------:R-:W3:Y:S01]  /*84e0*/  @P3 MUFU.LG2 R11, R246 ;  /* 0x000000f6000b3308 */ /* 0x000ee20000000c00 */
[----:B------:R-:W-:-:S02]  /*84f0*/  @!P2 SEL R2, R2, R176, !P0 ;  /* 0x000000b00202a207 */ /* 0x000fc40004000000 */
[-C--:B------:R-:W-:Y:S02]  /*8500*/  LEA.HI R10, R19, R18.reuse, RZ, 0x5 ;  /* 0x00000012130a7211 */ /* 0x080fe400078f28ff */
[----:B------:R-:W-:Y:S02]  /*8510*/  SEL R9, R0, RZ, P2 ;  /* 0x000000ff00097207 */ /* 0x000fe40001000000 */
[----:B------:R-:W-:Y:S02]  /*8520*/  LOP3.LUT R0, R10, 0xffffffe0, RZ, 0xc0, !PT ;  /* 0xffffffe00a007812 */ /* 0x000fe400078ec0ff */
[----:B--2---:R-:W-:Y:S01]  /*8530*/  @P1 MOV R6, c[0x0][0x210] ;  /* 0x0000840000061a02 */ /* 0x004fe20000000f00 */
[----:B------:R-:W-:Y:S01]  /*8540*/  CS2R R4, SRZ ;  /* 0x0000000000047805 */ /* 0x000fe2000001ff00 */
[----:B------:R-:W-:Y:S02]  /*8550*/  @!P1 MOV R6, 0x1 ;  /* 0x0000000100069802 */ /* 0x000fe40000000f00 */
[----:B------:R-:W-:-:S02]  /*8560*/  IADD3 R0, -R0, R18, RZ ;  /* 0x0000001200007210 */ /* 0x000fc40007ffe1ff */
[----:B------:R-:W-:Y:S01]  /*8570*/  MOV R17, 0x7f800000 ;  /* 0x7f80000000117802 */ /* 0x000fe20000000f00 */
[----:B------:R-:W-:Y:S01]  /*8580*/  @P6 FFMA.FTZ R17, R136, c[0x0][0x238], R7 ;  /* 0x00008e0088116a23 */ /* 0x000fe20000010007 */
[----:B------:R-:W-:Y:S02]  /*8590*/  @!P2 SHF.R.S32.HI R5, RZ, 0x1f, R2 ;  /* 0x0000001fff05a819 */ /* 0x000fe40000011402 */
[----:B------:R-:W-:Y:S01]  /*85a0*/  @!P2 MOV R4, R2 ;  /* 0x000000020004a202 */ /* 0x000fe20000000f00 */
[----:B----4-:R-:W-:Y:S01]  /*85b0*/  IMAD R7, R15, R6, RZ ;  /* 0x000000060f077224 */ /* 0x010fe200078e02ff */
[----:B------:R-:W-:Y:S01]  /*85c0*/  LOP3.LUT P2, RZ, R0, 0x3, RZ, 0xc0, !PT ;  /* 0x0000000300ff7812 */ /* 0x000fe2000784c0ff */
[----:B------:R-:W-:-:S03]  /*85d0*/  IMAD R2, R84, R8, R9 ;  /* 0x0000000854027224 */ /* 0x000fc600078e0209 */
[----:B------:R-:W-:Y:S01]  /*85e0*/  SHF.L.U32 R10, R7, 0x7, RZ ;  /* 0x00000007070a7819 */ /* 0x000fe200000006ff */
[----:B---3--:R-:W-:Y:S01]  /*85f0*/  @P3 FMUL.FTZ R7, R11, 0.69314718246459960938 ;  /* 0x3f3172180b073820 */ /* 0x008fe20000410000 */
[----:B------:R-:W-:Y:S01]  /*8600*/  BSSY B0, `(.L_x_1666) ;  /* 0x0000032000007945 */ /* 0x000fe20003800000 */
[----:B------:R-:W-:Y:S01]  /*8610*/  @P5 FMUL.FTZ R9, R13, 0.69314718246459960938 ;  /* 0x3f3172180d095820 */ /* 0x000fe20000410000 */
[----:B------:R-:W-:Y:S01]  /*8620*/  IADD3 R11, P1, P0, R10, R4, R2 ;  /* 0x000000040a0b7210 */ /* 0x000fe2000783e002 */
        /* <DEDUP_REMOVED lines=11> */
[----:B-1----:R-:W2:Y:S01]  /*86e0*/  LDL.LU R86, [R1+0x3c] ;  /* 0x00003c0001567983 */ /* 0x002ea20000300800 */
[----:B------:R-:W-:-:S04]  /*86f0*/  SHF.R.S32.HI R2, RZ, 0x1f, R0 ;  /* 0x0000001fff027819 */ /* 0x000fc80000011400 */
[----:B------:R-:W-:-:S04]  /*8700*/  LEA.HI R0, R2, R0, RZ, 0x2 ;  /* 0x0000000002007211 */ /* 0x000fc800078f10ff */
[----:B------:R-:W-:-:S05]  /*8710*/  SHF.R.S32.HI R0, RZ, 0x2, R0 ;  /* 0x00000002ff007819 */ /* 0x000fca0000011400 */
[----:B--2---:R-:W-:-:S05]  /*8720*/  IMAD R0, R86, 0x10, R0 ;  /* 0x0000001056007824 */ /* 0x004fca00078e0200 */
        /* <DEDUP_REMOVED lines=31> */
.L_x_1667:
[----:B-1----:R-:W-:Y:S05]  /*8920*/  BSYNC B0 ;  /* 0x0000000000007941 */ /* 0x002fea0003800000 */
.L_x_1666:
[----:B------:R1:W5:Y:S01]  /*8930*/  LDL.64 R12, [R1] ;  /* 0x00000000010c7983 */ /* 0x0003620000100a00 */
[----:B------:R-:W-:Y:S01]  /*8940*/  LEA.HI R4, R19, R18, RZ, 0x3 ;  /* 0x0000001213047211 */ /* 0x000fe200078f18ff */
[----:B------:R-:W-:Y:S01]  /*8950*/  BSSY B0, `(.L_x_1668) ;  /* 0x0000017000007945 */ /* 0x000fe20003800000 */
[----:B------:R-:W-:-:S02]  /*8960*/  IADD3 R2, P0, R250, R140, RZ ;  /* 0x0000008cfa027210 */ /* 0x000fc40007f1e0ff */
[----:B------:R-:W-:Y:S02]  /*8970*/  SHF.R.S32.HI R0, RZ, 0x1f, R250 ;  /* 0x0000001fff007819 */ /* 0x000fe400000114fa */
[----:B------:R-:W-:Y:S02]  /*8980*/  SHF.R.S32.HI R7, RZ, 0x3, R4 ;  /* 0x00000003ff077819 */ /* 0x000fe40000011404 */
[----:B------:R-:W-:Y:S01]  /*8990*/  SHF.R.S32.HI R5, RZ, 0x1f, R84 ;  /* 0x0000001fff057819 */ /* 0x000fe20000011454 */
[----:B------:R-:W-:Y:S01]  /*89a0*/  IMAD.X R3, R0, 0x1, R141, P0 ;  /* 0x0000000100037824 */ /* 0x000fe200000e068d */
[----:B-----5:R-:W-:-:S03]  /*89b0*/  ISETP.GE.AND P0, PT, R7, R85, PT ;  /* 0x000000550700720c */ /* 0x020fc60003f06270 */
[----:B------:R-:W-:Y:S02]  /*89c0*/  IMAD R0, R5, c[0x0][0x1f0], RZ ;  /* 0x00007c0005007a24 */ /* 0x000fe400078e02ff */
[----:B------:R-:W-:-:S04]  /*89d0*/  IMAD.WIDE.U32 R10, R84, c[0x0][0x1f0], R2 ;  /* 0x00007c00540a7a25 */ /* 0x000fc800078e0002 */
[----:B------:R-:W-:-:S04]  /*89e0*/  IMAD R0, R84, c[0x0][0x1f4], R0 ;  /* 0x00007d0054007a24 */ /* 0x000fc800078e0200 */
[----:B------:R-:W-:Y:S01]  /*89f0*/  IMAD.IADD R9, R11, 0x1, R0 ;  /* 0x000000010b097824 */ /* 0x000fe200078e0200 */
[----:B------:R-:W-:Y:S05]  /*8a00*/  @P0 BRA `(.L_x_1669) ;  /* 0x000000b000000947 */ /* 0x000fea0003800000 */
[----:B-1----:R-:W-:Y:S01]  /*8a10*/  IMAD R0, R13, c[0x0][0x1e8], RZ ;  /* 0x00007a000d007a24 */ /* 0x002fe200078e02ff */
        /* <DEDUP_REMOVED lines=10> */
.L_x_1669:
[----:B-1----:R-:W-:Y:S05]  /*8ac0*/  BSYNC B0 ;  /* 0x0000000000007941 */ /* 0x002fea0003800000 */
.L_x_1668:
        /* <DEDUP_REMOVED lines=18> */
.L_x_1671:
[----:B------:R-:W-:Y:S05]  /*8bf0*/  BSYNC B0 ;  /* 0x0000000000007941 */ /* 0x000fea0003800000 */
.L_x_1670:
        /* <DEDUP_REMOVED lines=18> */
.L_x_1673:
[----:B------:R-:W-:Y:S05]  /*8d20*/  BSYNC B0 ;  /* 0x0000000000007941 */ /* 0x000fea0003800000 */
.L_x_1672:
        /* <DEDUP_REMOVED lines=18> */
.L_x_1675:
[----:B------:R-:W-:Y:S05]  /*8e50*/  BSYNC B0 ;  /* 0x0000000000007941 */ /* 0x000fea0003800000 */
.L_x_1674:
[----:B------:R-:W2:Y:S01]  /*8e60*/  LDL.LU R0, [R1+0x38] ;  /* 0x0000380001007983 */ /* 0x000ea20000300800 */
[----:B------:R-:W-:Y:S01]  /*8e70*/  BSSY B0, `(.L_x_1676) ;  /* 0x0000011000007945 */ /* 0x000fe20003800000 */
[----:B--2---:R-:W-:-:S13]  /*8e80*/  ISETP.GE.AND P0, PT, R0, R85, PT ;  /* 0x000000550000720c */ /* 0x004fda0003f06270 */
        /* <DEDUP_REMOVED lines=15> */
.L_x_1677:
[----:B------:R-:W-:Y:S05]  /*8f80*/  BSYNC B0 ;  /* 0x0000000000007941 */ /* 0x000fea0003800000 */
.L_x_1676:
        /* <DEDUP_REMOVED lines=18> */
.L_x_1679:
[----:B------:R-:W-:Y:S05]  /*90b0*/  BSYNC B0 ;  /* 0x0000000000007941 */ /* 0x000fea0003800000 */
.L_x_1678:
        /* <DEDUP_REMOVED lines=18> */
.L_x_1681:
[----:B------:R-:W-:Y:S05]  /*91e0*/  BSYNC B0 ;  /* 0x0000000000007941 */ /* 0x000fea0003800000 */
.L_x_1680:
[----:B------:R-:W2:Y:S02]  /*91f0*/  LDL.LU R0, [R1+0x2c] ;  /* 0x00002c0001007983 */ /* 0x000ea40000300800 */
[----:B--2---:R-:W-:-:S13]  /*9200*/  ISETP.GE.AND P0, PT, R0, R85, PT ;  /* 0x000000550000720c */ /* 0x004fda0003f06270 */
        /* <DEDUP_REMOVED lines=17> */
.L_x_1632:
[----:B------:R-:W3:Y:S01]  /*9320*/  LDL.LU R12, [R1+0x28] ;  /* 0x00002800010c7983 */ /* 0x000ee20000300800 */
[----:B------:R-:W4:Y:S01]  /*9330*/  LDC.U8 R2, c[0x0][0x329] ;  /* 0x0000ca40ff027b82 */ /* 0x000f220000000000 */
[----:B--2---:R-:W-:Y:S01]  /*9340*/  SHF.R.S32.HI R11, RZ, 0x1f, R133 ;  /* 0x0000001fff0b7819 */ /* 0x004fe20000011485 */
[----:B------:R-:W-:Y:S01]  /*9350*/  IMAD.IADD R14, R14, 0x1, -R19 ;  /* 0x000000010e0e7824 */ /* 0x000fe200078e0a13 */
[----:B------:R-:W-:Y:S02]  /*9360*/  BSSY B0, `(.L_x_1682) ;  /* 0x0000041000007945 */ /* 0x000fe40003800000 */
[----:B------:R-:W-:-:S03]  /*9370*/  LEA.HI R11, R11, R133, RZ, 0x3 ;  /* 0x000000850b0b7211 */ /* 0x000fc600078f18ff */
[----:B------:R-:W2:Y:S01]  /*9380*/  LDC.U8 R0, c[0x0][0x328] ;  /* 0x0000ca00ff007b82 */ /* 0x000ea20000000000 */
[----:B------:R-:W-:Y:S02]  /*9390*/  LOP3.LUT R10, R11, 0xfffffff8, RZ, 0xc0, !PT ;  /* 0xfffffff80b0a7812 */ /* 0x000fe400078ec0ff */
[----:B----4-:R-:W-:Y:S02]  /*93a0*/  ISETP.NE.AND P1, PT, R2, RZ, PT ;  /* 0x000000ff0200720c */ /* 0x010fe40003f25270 */
[----:B--2---:R-:W-:-:S04]  /*93b0*/  ISETP.NE.AND P3, PT, R0, RZ, PT ;  /* 0x000000ff0000720c */ /* 0x004fc80003f65270 */
[----:B------:R-:W-:-:S07]  /*93c0*/  ISETP.NE.OR P2, PT, R2, RZ, !P3 ;  /* 0x000000ff0200720c */ /* 0x000fce0005f45670 */
[----:B------:R-:W-:Y:S02]  /*93d0*/  @P1 IMAD.MOV.U32 R0, RZ, RZ, c[0x0][0x210] ;  /* 0x00008400ff001624 */ /* 0x000fe400078e00ff */
[----:B-1----:R-:W-:Y:S02]  /*93e0*/  @!P1 IMAD.MOV.U32 R4, RZ, RZ, c[0x0][0x214] ;  /* 0x00008500ff049624 */ /* 0x002fe400078e00ff */
[----:B------:R-:W-:Y:S02]  /*93f0*/  @P1 IMAD R0, R0, c[0x0][0x214], RZ ;  /* 0x0000850000001a24 */ /* 0x000fe400078e02ff */
[----:B------:R-:W-:Y:S01]  /*9400*/  @P1 IMAD.MOV.U32 R16, RZ, RZ, c[0x0][0x210] ;  /* 0x00008400ff101624 */ /* 0x000fe200078e00ff */
[----:B------:R-:W-:Y:S01]  /*9410*/  @!P1 SEL R0, R4, c[0x0][0x234], !P3 ;  /* 0x00008d0004009a07 */ /* 0x000fe20005800000 */
[----:B------:R-:W-:Y:S01]  /*9420*/  @!P1 IMAD.MOV.U32 R16, RZ, RZ, 0x1 ;  /* 0x00000001ff109424 */ /* 0x000fe200078e00ff */
[C---:B---3--:R-:W-:Y:S02]  /*9430*/  ISETP.NE.AND P4, PT, R12.reuse, -0x1, PT ;  /* 0xffffffff0c00780c */ /* 0x048fe40003f85270 */
[----:B------:R-:W-:-:S11]  /*9440*/  ISETP.NE.OR P0, PT, R12, -0x1, P2 ;  /* 0xffffffff0c00780c */ /* 0x000fd60001705670 */
[----:B------:R-:W-:Y:S01]  /*9450*/  @P4 IMAD.WIDE.U32 R2, R12, c[0x0][0x1e8], RZ ;  /* 0x00007a000c024a25 */ /* 0x000fe200078e00ff */
[----:B------:R-:W-:-:S03]  /*9460*/  @!P4 SHF.R.S32.HI R6, RZ, 0x1f, R17 ;  /* 0x0000001fff06c819 */ /* 0x000fc60000011411 */
        /* <DEDUP_REMOVED lines=8> */
[----:B------:R-:W-:Y:S01]  /*94f0*/  IMAD R6, R17, R3, RZ ;  /* 0x0000000311067224 */ /* 0x000fe200078e02ff */
[----:B------:R1:W-:Y:S01]  /*9500*/  @!P0 STL [R1+0x28], R12 ;  /* 0x0000280c01008387 */ /* 0x0003e20000100800 */
[----:B------:R-:W-:Y:S01]  /*9510*/  IMAD.IADD R17, R133, 0x1, -R10 ;  /* 0x0000000185117824 */ /* 0x000fe200078e0a0a */
[----:B------:R-:W-:Y:S01]  /*9520*/  SHF.R.S32.HI R10, RZ, 0x3, R11 ;  /* 0x00000003ff0a7819 */ /* 0x000fe2000001140b */
[----:B------:R-:W-:Y:S01]  /*9530*/  @!P4 IMAD.MOV.U32 R7, RZ, RZ, R4 ;  /* 0x000000ffff07c224 */ /* 0x000fe200078e0004 */
[----:B------:R-:W-:Y:S01]  /*9540*/  CS2R R2, SRZ ;  /* 0x0000000000027805 */ /* 0x000fe2000001ff00 */
[----:B------:R-:W-:Y:S01]  /*9550*/  SEL R6, R6, RZ, P2 ;  /* 0x000000ff06067207 */ /* 0x000fe20001000000 */
[----:B------:R-:W-:Y:S01]  /*9560*/  @!P2 IMAD.MOV.U32 R2, RZ, RZ, R12 ;  /* 0x000000ffff02a224 */ /* 0x000fe200078e000c */
[----:B------:R-:W-:-:S02]  /*9570*/  SHF.L.U32 R15, R17, 0x3, RZ ;  /* 0x00000003110f7819 */ /* 0x000fc400000006ff */
[----:B------:R-:W-:Y:S01]  /*9580*/  @!P2 SHF.R.S32.HI R3, RZ, 0x1f, R12 ;  /* 0x0000001fff03a819 */ /* 0x000fe2000001140c */
[----:B------:R-:W-:Y:S01]  /*9590*/  IMAD R6, R25, R0, R6 ;  /* 0x0000000019067224 */ /* 0x000fe200078e0206 */
[----:B------:R-:W-:Y:S01]  /*95a0*/  @!P4 IADD3 R9, R5, R8, RZ ;  /* 0x000000080509c210 */ /* 0x000fe20007ffe0ff */
[----:B------:R-:W-:Y:S01]  /*95b0*/  IMAD R0, R19, R16, RZ ;  /* 0x0000001013007224 */ /* 0x000fe200078e02ff */
[----:B------:R-:W-:Y:S02]  /*95c0*/  ISETP.GE.AND P2, PT, R10, R14, PT ;  /* 0x0000000e0a00720c */ /* 0x000fe40003f46270 */
[----:B------:R-:W-:Y:S02]  /*95d0*/  SHF.R.S32.HI R8, RZ, 0x1f, R25 ;  /* 0x0000001fff087819 */ /* 0x000fe40000011419 */
[C---:B------:R-:W-:Y:S02]  /*95e0*/  IADD3 R4, P0, R15.reuse, R7, RZ ;  /* 0x000000070f047210 */ /* 0x040fe40007f1e0ff */
[----:B------:R-:W-:Y:S01]  /*95f0*/  SHF.R.S32.HI R11, RZ, 0x1f, R10 ;  /* 0x0000001fff0b7819 */ /* 0x000fe2000001140a */
[----:B------:R-:W-:Y:S01]  /*9600*/  IMAD R8, R8, c[0x0][0x1f0], RZ ;  /* 0x00007c0008087a24 */ /* 0x000fe200078e02ff */
[----:B------:R-:W-:-:S02]  /*9610*/  LEA.HI.X.SX32 R5, R15, R9, 0x1, P0 ;  /* 0x000000090f057211 */ /* 0x000fc400000f0eff */
[----:B------:R-:W-:Y:S01]  /*9620*/  SHF.R.S32.HI R9, RZ, 0x1f, R0 ;  /* 0x0000001fff097819 */ /* 0x000fe20000011400 */
[C---:B------:R-:W-:Y:S01]  /*9630*/  IMAD R8, R25.reuse, c[0x0][0x1f4], R8 ;  /* 0x00007d0019087a24 */ /* 0x040fe200078e0208 */
[----:B------:R-:W-:Y:S01]  /*9640*/  IADD3 R20, P1, P0, R0, R2, R6 ;  /* 0x0000000200147210 */ /* 0x000fe2000783e006 */
[----:B-1----:R-:W-:Y:S01]  /*9650*/  IMAD.WIDE.U32 R12, R25, c[0x0][0x1f0], R4 ;  /* 0x00007c00190c7a25 */ /* 0x002fe200078e0004 */
[----:B------:R-:W-:Y:S02]  /*9660*/  SHF.R.S32.HI R0, RZ, 0x1f, R6 ;  /* 0x0000001fff007819 */ /* 0x000fe40000011406 */
        /* <DEDUP_REMOVED lines=9> */
[----:B------:R-:W-:-:S02]  /*9700*/  IMAD R0, R6, c[0x0][0x1ec], R0 ;  /* 0x00007b0006007a24 */ /* 0x000fc400078e0200 */
[----:B------:R-:W-:-:S05]  /*9710*/  IMAD.WIDE.U32 R4, R6, c[0x0][0x1e8], R8 ;  /* 0x00007a0006047a25 */ /* 0x000fca00078e0008 */
[----:B------:R-:W-:Y:S02]  /*9720*/  IADD3 R0, R5, R0, RZ ;  /* 0x0000000005007210 */ /* 0x000fe40007ffe0ff */
[----:B------:R-:W-:-:S04]  /*9730*/  LEA R2, P2, R4, c[0x0][0x1d0], 0x1 ;  /* 0x0000740004027a11 */ /* 0x000fc800078408ff */
[----:B------:R-:W-:-:S05]  /*9740*/  LEA.HI.X R3, R4, c[0x0][0x1d4], R0, 0x1, P2 ;  /* 0x0000750004037a11 */ /* 0x000fca00010f0c00 */
[----:B------:R1:W-:Y:S04]  /*9750*/  @!P1 STG.E.128 [R2.64], RZ ;  /* 0x000000ff02009986 */ /* 0x0003e8000c101d04 */
[----:B------:R1:W-:Y:S02]  /*9760*/  @!P0 STG.E.128 [R2.64+0x80], RZ ;  /* 0x000080ff02008986 */ /* 0x0003e4000c101d04 */
.L_x_1683:
[----:B------:R-:W-:Y:S05]  /*9770*/  BSYNC B0 ;  /* 0x0000000000007941 */ /* 0x000fea0003800000 */
.L_x_1682:
        /* <DEDUP_REMOVED lines=18> */
.L_x_1685:
[----:B------:R-:W-:Y:S05]  /*98a0*/  BSYNC B0 ;  /* 0x0000000000007941 */ /* 0x000fea0003800000 */
.L_x_1684:
        /* <DEDUP_REMOVED lines=18> */
.L_x_1687:
[----:B------:R-:W-:Y:S05]  /*99d0*/  BSYNC B0 ;  /* 0x0000000000007941 */ /* 0x000fea0003800000 */
.L_x_1686:
        /* <DEDUP_REMOVED lines=18> */
.L_x_1689:
[----:B------:R-:W-:Y:S05]  /*9b00*/  BSYNC B0 ;  /* 0x0000000000007941 */ /* 0x000fea0003800000 */
.L_x_1688:
        /* <DEDUP_REMOVED lines=18> */
.L_x_1691:
[----:B------:R-:W-:Y:S05]  /*9c30*/  BSYNC B0 ;  /* 0x0000000000007941 */ /* 0x000fea0003800000 */
.L_x_1690:
        /* <DEDUP_REMOVED lines=18> */
.L_x_1693:
[----:B------:R-:W-:Y:S05]  /*9d60*/  BSYNC B0 ;  /* 0x0000000000007941 */ /* 0x000fea0003800000 */
.L_x_1692:
        /* <DEDUP_REMOVED lines=18> */
.L_x_1695:
[----:B------:R-:W-:Y:S05]  /*9e90*/  BSYNC B0 ;  /* 0x0000000000007941 */ /* 0x000fea0003800000 */
.L_x_1694:
        /* <DEDUP_REMOVED lines=18> */
.L_x_1697:
[----:B------:R-:W-:Y:S05]  /*9fc0*/  BSYNC B0 ;  /* 0x0000000000007941 */ /* 0x000fea0003800000 */
.L_x_1696:
        /* <DEDUP_REMOVED lines=67> */
.L_x_1698:
        /* <DEDUP_REMOVED lines=16> */
.L_x_2401:


//--------------------- .text._ZN5flash16flash_fwd_kernelI23Flash_fwd_kernel_traitsILi128ELi128ELi32ELi4ELb0ELb0EN7cutlass10bfloat16_tE19Flash_kernel_traitsILi128ELi128ELi32ELi4ES3_EELb1ELb0ELb0ELb1ELb0ELb0ELb0ELb1EEEvNS_16Flash_fwd_paramsE --------------------------
	.section	.text._ZN5flash16flash_fwd_kernelI23Flash_fwd_kernel_traitsILi128ELi128ELi32ELi4ELb0ELb0EN7cutlass10bfloat16_tE19Flash_kernel_traitsILi128ELi128ELi32ELi4ES3_EELb1ELb0ELb0ELb1ELb0ELb0ELb0ELb1EEEvNS_16Flash_fwd_paramsE,"ax",@progbits
	.sectioninfo	@"SHI_REGISTERS=255"
	.align	128
        .global         _ZN5flash16flash_fwd_kernelI23Flash_fwd_kernel_traitsILi128ELi128ELi32ELi4ELb0ELb0EN7cutlass10bfloat16_tE19Flash_kernel_traitsILi128ELi128ELi32ELi4ES3_EELb1ELb0ELb0ELb1ELb0ELb0ELb0ELb1EEEvNS_16Flash_fwd_paramsE
        .type           _ZN5flash16flash_fwd_kernelI23Flash_fwd_kernel_traitsILi128ELi128ELi32ELi4ELb0ELb0EN7cutlass10bfloat16_tE19Flash_kernel_traitsILi128ELi128ELi32ELi4ES3_EELb1ELb0ELb0ELb1ELb0ELb0ELb0ELb1EEEvNS_16Flash_fwd_paramsE,@function
        .size           _ZN5flash16flash_fwd_kernelI23Flash_fwd_kernel_traitsILi128ELi128ELi32ELi4ELb0ELb0EN7cutlass10bfloat16_tE19Flash_kernel_traitsILi128ELi128ELi32ELi4ES3_EELb1ELb0ELb0ELb1ELb0ELb0ELb0ELb1EEEvNS_16Flash_fwd_paramsE,(.L_x_2402 - _ZN5flash16flash_fwd_kernelI23Flash_fwd_kernel_traitsILi128ELi128ELi32ELi4ELb0ELb0EN7cutlass10bfloat16_tE19Flash_kernel_traitsILi128ELi128ELi32ELi4ES3_EELb1ELb0ELb0ELb1ELb0ELb0ELb0ELb1EEEvNS_16Flash_fwd_paramsE)
        .other          _ZN5flash16flash_fwd_kernelI23Flash_fwd_kernel_traitsILi128ELi128ELi32ELi4ELb0ELb0EN7cutlass10bfloat16_tE19Flash_kernel_traitsILi128ELi128ELi32ELi4ES3_EELb1ELb0ELb0ELb1ELb0ELb0ELb0ELb1EEEvNS_16Flash_fwd_paramsE,@"STO_CUDA_ENTRY STV_DEFAULT"
_ZN5flash16flash_fwd_kernelI23Flash_fwd_kernel_traitsILi128ELi128ELi32ELi4ELb0ELb0EN7cutlass10bfloat16_tE19Flash_kernel_traitsILi128ELi128ELi32ELi4ES3_EELb1ELb0ELb0ELb1ELb0ELb0ELb0ELb1EEEvNS_16Flash_fwd_paramsE:
.text._ZN5flash16flash_fwd_kernelI23Flash_fwd_kernel_traitsILi128ELi128ELi32ELi4ELb0ELb0EN7cutlass10bfloat16_tE19Flash_kernel_traitsILi128ELi128ELi32ELi4ES3_EELb1ELb0ELb0ELb1ELb0ELb0ELb0ELb1EEEvNS_16Flash_fwd_paramsE:
        /* <DEDUP_REMOVED lines=13> */
[----:B------:R3:W4:Y:S02]  /*00d0*/  @P2 LDG.E.64 R4, [R2.64] ;  /* 0x0000001002042981 */ /* 0x000724000c1e1b00 */
[----:B---3--:R-:W-:Y:S01]  /*00e0*/  @P2 MOV R2, R7 ;  /* 0x0000000700022202 */ /* 0x008fe20000000f00 */
[----:B------:R-:W-:-:S06]  /*00f0*/  @P2 IMAD.MOV.U32 R3, RZ, RZ, R8 ;  /* 0x000000ffff032224 */ /* 0x000fcc00078e0008 */
[----:B------:R-:W3:Y:S01]  /*0100*/  @P2 LDG.E.64 R2, [R2.64] ;  /* 0x0000001002022981 */ /* 0x000ee2000c1e1b00 */
[----:B------:R-:W5:Y:S01]  /*0110*/  S2UR UR15, SR_CTAID.Y ;  /* 0x00000000000f79c3 */ /* 0x000f620000002600 */
[----:B------:R-:W-:Y:S02]  /*0120*/  UISETP.NE.U32.AND UP2, UPT, URZ, UR4, UPT ;  /* 0x000000043f00728c */ /* 0x000fe4000bf45070 */
[----:B------:R-:W-:Y:S02]  /*0130*/  UMOV UR21, 0x4 ;  /* 0x0000000400157882 */ /* 0x000fe40000000000 */
[----:B------:R-:W-:Y:S02]  /*0140*/  UISETP.NE.AND.EX UP2, UPT, URZ, UR5, UPT, UP2 ;  /* 0x000000053f00728c */ /* 0x000fe4000bf45320 */
[----:B------:R-:W-:Y:S01]  /*0150*/  ULDC.64 UR12, c[0x0][0x240] ;  /* 0x00009000000c7ab9 */ /* 0x000fe20000000a00 */
[----:B------:R-:W1:Y:S01]  /*0160*/  S2UR UR14, SR_CTAID.Z ;  /* 0x00000000000e79c3 */ /* 0x000e620000002700 */
[----:B------:R-:W-:-:S02]  /*0170*/  ULDC.64 UR4, c[0x0][0x250] ;  /* 0x0000940000047ab9 */ /* 0x000fc40000000a00 */
[----:B------:R-:W-:Y:S01]  /*0180*/  PLOP3.LUT P0, PT, PT, PT, UP2, 0x80, 0x0 ;  /* 0x000000000000781c */ /* 0x000fe20003f0f028 */
[----:B------:R-:W-:Y:S02]  /*0190*/  ULDC.U8 UR8, c[0x0][0x312] ;  /* 0x0000c48000087ab9 */ /* 0x000fe40000000000 */
[----:B------:R-:W-:Y:S02]  /*01a0*/  UISETP.NE.U32.AND UP0, UPT, URZ, UR4, UPT ;  /* 0x000000043f00728c */ /* 0x000fe4000bf05070 */
[----:B------:R-:W-:Y:S02]  /*01b0*/  UISETP.NE.AND UP3, UPT, UR8, URZ, UPT ;  /* 0x0000003f0800728c */ /* 0x000fe4000bf65270 */
[----:B------:R-:W-:Y:S02]  /*01c0*/  UISETP.NE.AND.EX UP0, UPT, URZ, UR5, UPT, UP0 ;  /* 0x000000053f00728c */ /* 0x000fe4000bf05300 */
[----:B-----5:R-:W-:Y:S02]  /*01d0*/  UIMAD.WIDE UR12, UR15, UR21, UR12 ;  /* 0x000000150f0c72a5 */ /* 0x020fe4000f8e020c */
[----:B-1----:R-:W-:-:S06]  /*01e0*/  ULOP3.LUT UR6, UR14, UR10, UR15, 0xfe, !UPT ;  /* 0x0000000a0e067292 */ /* 0x002fcc000f8efe0f */
[----:B--2---:R-:W-:Y:S01]  /*01f0*/  LOP3.LUT P3, RZ, R107, UR6, RZ, 0xfc, !PT ;  /* 0x000000066bff7c12 */ /* 0x004fe2000f86fcff */
[----:B------:R-:W-:Y:S02]  /*0200*/  ULDC.64 UR6, c[0x0][0x248] ;  /* 0x0000920000067ab9 */ /* 0x000fe40000000a00 */
[----:B------:R-:W-:-:S04]  /*0210*/  UISETP.EQ.U32.AND UP1, UPT, URZ, UR6, UPT ;  /* 0x000000063f00728c */ /* 0x000fc8000bf22070 */
[----:B------:R-:W-:-:S03]  /*0220*/  UISETP.EQ.OR.EX UP1, UPT, URZ, UR7, !UP3, UP1 ;  /* 0x000000073f00728c */ /* 0x000fc6000df22710 */
[----:B------:R-:W-:-:S03]  /*0230*/  ULDC.64 UR6, c[0x0][0x248] ;  /* 0x0000920000067ab9 */ /* 0x000fc60000000a00 */
[----:B------:R-:W-:Y:S02]  /*0240*/  @!P3 IMAD.MOV.U32 R10, RZ, RZ, c[0x0][0x308] ;  /* 0x0000c200ff0ab624 */ /* 0x000fe400078e00ff */
[----:B------:R-:W-:Y:S01]  /*0250*/  @!P3 IMAD.MOV.U32 R11, RZ, RZ, c[0x0][0x30c] ;  /* 0x0000c300ff0bb624 */ /* 0x000fe200078e00ff */
[----:B------:R-:W-:Y:S02]  /*0260*/  ULDC.64 UR4, c[0x0][0x250] ;  /* 0x0000940000047ab9 */ /* 0x000fe40000000a00 */
[----:B------:R-:W-:Y:S02]  /*0270*/  UIMAD.WIDE UR6, UR15, UR21, UR6 ;  /* 0x000000150f0672a5 */ /* 0x000fe4000f8e0206 */
[----:B------:R-:W-:Y:S01]  /*0280*/  @UP0 UIMAD.WIDE UR4, UR15, UR21, UR4 ;  /* 0x000000150f0402a5 */ /* 0x000fe2000f8e0204 */
[----:B----4-:R-:W1:Y:S08]  /*0290*/  @P2 R2UR UR18, R4 ;  /* 0x00000000041223c2 */ /* 0x010e7000000e0000 */
[----:B------:R-:W2:Y:S01]  /*02a0*/  @P2 R2UR UR19, R5 ;  /* 0x00000000051323c2 */ /* 0x000ea200000e0000 */
[----:B-1----:R-:W-:-:S02]  /*02b0*/  MOV R4, UR18 ;  /* 0x0000001200047c02 */ /* 0x002fc40008000f00 */
[----:B---3--:R-:W-:Y:S01]  /*02c0*/  @P2 IADD3 R7, P1, R2, c[0x0][0x300], RZ ;  /* 0x0000c00002072a10 */ /* 0x008fe20007f3e0ff */
[----:B--2---:R-:W-:Y:S02]  /*02d0*/  IMAD.U32 R5, RZ, RZ, UR19 ;  /* 0x00000013ff057e24 */ /* 0x004fe4000f8e00ff */
[----:B------:R-:W-:Y:S02]  /*02e0*/  IMAD.U32 R2, RZ, RZ, UR12 ;  /* 0x0000000cff027e24 */ /* 0x000fe4000f8e00ff */
[----:B------:R-:W-:Y:S01]  /*02f0*/  @P2 IMAD.X R8, RZ, RZ, R3, P1 ;  /* 0x000000ffff082224 */ /* 0x000fe200008e0603 */
[----:B------:R1:W-:Y:S01]  /*0300*/  @!P3 STG.E.64 [R10.64], R4 ;  /* 0x000000040a00b986 */ /* 0x0003e2000c101b10 */
[----:B------:R-:W-:Y:S02]  /*0310*/  MOV R3, UR13 ;  /* 0x0000000d00037c02 */ /* 0x000fe40008000f00 */
[----:B------:R-:W-:Y:S02]  /*0320*/  PLOP3.LUT P2, PT, PT, PT, UP1, 0x80, 0x0 ;  /* 0x000000000000781c */ /* 0x000fe40003f4f018 */
[----:B------:R-:W-:Y:S01]  /*0330*/  PLOP3.LUT P1, PT, PT, PT, UP0, 0x80, 0x0 ;  /* 0x000000000000781c */ /* 0x000fe20003f2f008 */
[----:B-1----:R-:W-:-:S02]  /*0340*/  @!P3 IMAD.MOV.U32 R4, RZ, RZ, R7 ;  /* 0x000000ffff04b224 */ /* 0x002fc400078e0007 */
[----:B------:R-:W-:-:S05]  /*0350*/  @!P3 IMAD.MOV.U32 R5, RZ, RZ, R8 ;  /* 0x000000ffff05b224 */ /* 0x000fca00078e0008 */
[----:B------:R1:W-:Y:S04]  /*0360*/  @!P3 STG.E.64 [R10.64+0x8], R4 ;  /* 0x000008040a00b986 */ /* 0x0003e8000c101b10 */
[----:B------:R2:W3:Y:S04]  /*0370*/  @P0 LDG.E R9, [R2.64] ;  /* 0x0000001002090981 */ /* 0x0004e8000c1e1900 */
[----:B------:R2:W4:Y:S01]  /*0380*/  @P0 LDG.E R6, [R2.64+0x4] ;  /* 0x0000041002060981 */ /* 0x000522000c1e1900 */
[----:B-1----:R-:W-:Y:S01]  /*0390*/  MOV R4, UR4 ;  /* 0x0000000400047c02 */ /* 0x002fe20008000f00 */
[----:B------:R-:W-:-:S02]  /*03a0*/  IMAD.U32 R5, RZ, RZ, UR5 ;  /* 0x00000005ff057e24 */ /* 0x000fc4000f8e00ff */
[----:B--2---:R-:W-:Y:S01]  /*03b0*/  IMAD.U32 R2, RZ, RZ, UR6 ;  /* 0x00000006ff027e24 */ /* 0x004fe2000f8e00ff */
[----:B------:R-:W-:Y:S02]  /*03c0*/  MOV R3, UR7 ;  /* 0x0000000700037c02 */ /* 0x000fe40008000f00 */
[----:B------:R1:W2:Y:S04]  /*03d0*/  @P1 LDG.E R4, [R4.64] ;  /* 0x0000001004041981 */ /* 0x0002a8000c1e1900 */
[----:B------:R-:W5:Y:S01]  /*03e0*/  @!P2 LDG.E R0, [R2.64] ;  /* 0x000000100200a981 */ /* 0x000f62000c1e1900 */
[----:B------:R-:W-:Y:S02]  /*03f0*/  UMOV UR9, 0xffffffff ;  /* 0xffffffff00097882 */ /* 0x000fe40000000000 */
[----:B------:R-:W-:-:S02]  /*0400*/  UMOV UR25, 0xffffffff ;  /* 0xffffffff00197882 */ /* 0x000fc40000000000 */
[----:B------:R-:W-:Y:S01]  /*0410*/  UMOV UR24, URZ ;  /* 0x0000003f00187c82 */ /* 0x000fe20008000000 */
[----:B-1----:R-:W-:-:S04]  /*0420*/  SHF.R.S32.HI R5, RZ, 0x1f, R107 ;  /* 0x0000001fff057819 */ /* 0x002fc8000001146b */
[----:B------:R-:W-:Y:S01]  /*0430*/  LEA.HI R14, R5, R107, RZ, 0x5 ;  /* 0x0000006b050e7211 */ /* 0x000fe200078f28ff */
[----:B---3--:R-:W1:Y:S08]  /*0440*/  @P0 R2UR UR9, R9 ;  /* 0x00000000090903c2 */ /* 0x008e7000000e0000 */
[----:B----4-:R-:W1:Y:S01]  /*0450*/  @P0 R2UR UR13, R6 ;  /* 0x00000000060d03c2 */ /* 0x010e6200000e0000 */
[----:B------:R-:W-:-:S04]  /*0460*/  ISETP.NE.U32.AND P0, PT, RZ, c[0x0][0x248], PT ;  /* 0x00009200ff007a0c */ /* 0x000fc80003f05070 */
[----:B------:R-:W-:-:S03]  /*0470*/  ISETP.NE.AND.EX P0, PT, RZ, c[0x0][0x24c], PT, P0 ;  /* 0x00009300ff007a0c */ /* 0x000fc60003f05300 */
[----:B--2---:R2:W3:Y:S01]  /*0480*/  @P1 R2UR UR24, R4 ;  /* 0x00000000041813c2 */ /* 0x0044e200000e0000 */
[----:B-1----:R-:W-:-:S07]  /*0490*/  @UP2 UIADD3 UR13, UR13, -UR9, URZ ;  /* 0x800000090d0d2290 */ /* 0x002fce000fffe03f */
[----:B-----5:R1:W4:Y:S01]  /*04a0*/  @!P2 R2UR UR25, R0 ;  /* 0x000000000019a3c2 */ /* 0x02032200000e0000 */
[----:B------:R-:W-:Y:S01]  /*04b0*/  @!UP2 ULDC UR13, c[0x0][0x214] ;  /* 0x00008500000daab9 */ /* 0x000fe20000000800 */
[----:B-1----:R-:W-:-:S05]  /*04c0*/  LOP3.LUT R0, R14, 0xffffffe0, RZ, 0xc0, !PT ;  /* 0xffffffe00e007812 */ /* 0x002fca00078ec0ff */
[----:B------:R-:W-:Y:S01]  /*04d0*/  IMAD.IADD R148, R107, 0x1, -R0 ;  /* 0x000000016b947824 */ /* 0x000fe200078e0a00 */
[----:B--234-:R-:W-:Y:S05]  /*04e0*/  @!P0 BRA `(.L_x_1699) ;  /* 0x0000007000008947 */ /* 0x01cfea0003800000 */
[----:B------:R-:W-:-:S13]  /*04f0*/  PLOP3.LUT P0, PT, PT, PT, UP3, 0x80, 0x0 ;  /* 0x000000000000781c */ /* 0x000fda0003f0f038 */
[----:B------:R-:W2:Y:S04]  /*0500*/  @P0 LDG.E R0, [R2.64+0x4] ;  /* 0x0000041002000981 */ /* 0x000ea8000c1e1900 */
[----:B------:R-:W3:Y:S01]  /*0510*/  @!P0 LDG.E R2, [R2.64] ;  /* 0x0000001002028981 */ /* 0x000ee2000c1e1900 */
[----:B--2---:R-:W1:Y:S02]  /*0520*/  @P0 R2UR UR6, R0 ;  /* 0x00000000000603c2 */ /* 0x004e6400000e0000 */
[----:B-1----:R-:W-:-:S11]  /*0530*/  @UP3 UIADD3 UR6, UR6, -UR25, URZ ;  /* 0x8000001906063290 */ /* 0x002fd6000fffe03f */
[----:B---3--:R1:W2:Y:S02]  /*0540*/  @!P0 R2UR UR6, R2 ;  /* 0x00000000020683c2 */ /* 0x0082a400000e0000 */
[----:B-12---:R-:W-:Y:S05]  /*0550*/  BRA `(.L_x_1700) ;  /* 0x0000001000007947 */ /* 0x006fea0003800000 */
.L_x_1699:
[----:B------:R-:W-:Y:S02]  /*0560*/  ULDC UR6, c[0x0][0x218] ;  /* 0x0000860000067ab9 */ /* 0x000fe40000000800 */
.L_x_1700:
        /* <DEDUP_REMOVED lines=40> */
[----:B------:R-:W-:Y:S02]  /*07f0*/  @UP0 UIMAD.WIDE.U32 UR28, UR20, UR4, URZ ;  /* 0x00000004141c02a5 */ /* 0x000fe4000f8e003f */
[----:B------:R-:W-:Y:S02]  /*0800*/  @!UP1 UIMAD.WIDE.U32 UR30, UR15, UR6, URZ ;  /* 0x000000060f1e92a5 */ /* 0x000fe4000f8e003f */
[----:B------:R-:W-:Y:S02]  /*0810*/  @!UP1 UIMAD UR4, UR15, UR7, UR23 ;  /* 0x000000070f0492a4 */ /* 0x000fe4000f8e0217 */
[----:B------:R-:W-:Y:S02]  /*0820*/  ULDC UR6, c[0x0][0x1c0] ;  /* 0x0000700000067ab9 */ /* 0x000fe40000000800 */
[----:B------:R-:W-:Y:S02]  /*0830*/  UIMAD UR6, UR15, UR6, UR14 ;  /* 0x000000060f0672a4 */ /* 0x000fe4000f8e020e */
[----:B------:R-:W-:-:S02]  /*0840*/  @UP0 UIMAD UR7, UR20, UR5, UR29 ;  /* 0x00000005140702a4 */ /* 0x000fc4000f8e021d */
[----:B------:R-:W-:Y:S02]  /*0850*/  USHF.R.S32.HI UR23, URZ, 0x1f, UR14 ;  /* 0x0000001f3f177899 */ /* 0x000fe4000801140e */
[----:B------:R-:W-:Y:S02]  /*0860*/  ULDC UR5, c[0x0][0x224] ;  /* 0x0000890000057ab9 */ /* 0x000fe40000000800 */
[----:B------:R-:W-:Y:S02]  /*0870*/  UIMAD UR5, UR6, UR5, UR11 ;  /* 0x00000005060572a4 */ /* 0x000fe4000f8e020b */
[----:B------:R-:W-:Y:S02]  /*0880*/  USHF.L.U32 UR6, UR6, 0x5, URZ ;  /* 0x0000000506067899 */ /* 0x000fe4000800063f */
[----:B------:R-:W-:Y:S02]  /*0890*/  ULDC UR20, c[0x0][0x228] ;  /* 0x00008a0000147ab9 */ /* 0x000fe40000000800 */
[----:B------:R-:W-:-:S02]  /*08a0*/  UIMAD UR20, UR5, UR20, URZ ;  /* 0x00000014051472a4 */ /* 0x000fc4000f8e023f */
[----:B------:R-:W-:Y:S01]  /*08b0*/  IADD3 R110, P2, P1, R7, UR6, R148 ;  /* 0x00000006076e7c10 */ /* 0x000fe2000f95e094 */
[----:B------:R-:W-:Y:S02]  /*08c0*/  USHF.R.S32.HI UR5, URZ, 0x1f, UR6 ;  /* 0x0000001f3f057899 */ /* 0x000fe40008011406 */
[----:B------:R-:W-:Y:S02]  /*08d0*/  @!UP1 UIADD3 UR22, UR31, UR4, URZ ;  /* 0x000000041f169290 */ /* 0x000fe4000fffe03f */
[----:B------:R2:W-:Y:S01]  /*08e0*/  STL [R1+0x88], R110 ;  /* 0x0000886e01007387 */ /* 0x0005e20000100800 */
[----:B------:R-:W-:Y:S01]  /*08f0*/  @UP1 UMOV UR6, UR26 ;  /* 0x0000001a00061c82 */ /* 0x000fe20008000000 */
        /* <DEDUP_REMOVED lines=12> */
[----:B------:R-:W-:Y:S02]  /*09c0*/  UMOV UR26, UR28 ;  /* 0x0000001c001a7c82 */ /* 0x000fe40008000000 */
[----:B------:R-:W-:Y:S02]  /*09d0*/  UIMAD UR7, UR15, UR5, UR7 ;  /* 0x000000050f0772a4 */ /* 0x000fe4000f8e0207 */
[----:B------:R-:W-:-:S04]  /*09e0*/  UIMAD.WIDE.U32 UR28, UR15, UR4, UR26 ;  /* 0x000000040f1c72a5 */ /* 0x000fc8000f8e001a */
[----:B------:R-:W-:Y:S02]  /*09f0*/  UIADD3 UR7, UR29, UR7, URZ ;  /* 0x000000071d077290 */ /* 0x000fe4000fffe03f */
.L_x_1702:
[----:B-1----:R-:W-:Y:S01]  /*0a00*/  IABS R4, c[0x0][0x1c8] ;  /* 0x0000720000047a13 */ /* 0x002fe20000000000 */
[----:B------:R-:W1:Y:S01]  /*0a10*/  S2R R6, SR_CTAID.Z ;  /* 0x0000000000067919 */ /* 0x000e620000002700 */
[----:B------:R-:W-:Y:S02]  /*0a20*/  ULDC UR4, c[0x0][0x1c8] ;  /* 0x0000720000047ab9 */ /* 0x000fe40000000800 */
[----:B------:R-:W3:Y:S01]  /*0a30*/  I2F.RP R2, R4 ;  /* 0x0000000400027306 */ /* 0x000ee20000209400 */
[----:B------:R-:W-:Y:S02]  /*0a40*/  ULOP3.LUT UR4, UR14, UR4, URZ, 0x3c, !UPT ;  /* 0x000000040e047292 */ /* 0x000fe4000f8e3c3f */
[----:B------:R-:W-:-:S04]  /*0a50*/  @UP0 UIADD3 UR25, UR24, UR25, URZ ;  /* 0x0000001918190290 */ /* 0x000fc8000fffe03f */
[----:B------:R-:W-:Y:S01]  /*0a60*/  ISETP.LE.AND P1, PT, RZ, UR4, PT ;  /* 0x00000004ff007c0c */ /* 0x000fe2000bf23270 */
[----:B------:R-:W-:Y:S02]  /*0a70*/  ULDC.64 UR4, c[0x0][0x1a0] ;  /* 0x0000680000047ab9 */ /* 0x000fe40000000a00 */
[----:B------:R-:W-:-:S04]  /*0a80*/  @UP0 UIMAD.WIDE.U32 UR26, UR25, UR4, URZ ;  /* 0x00000004191a02a5 */ /* 0x000fc8000f8e003f */
[----:B------:R-:W-:Y:S01]  /*0a90*/  @UP0 UIMAD UR5, UR25, UR5, UR27 ;  /* 0x00000005190502a4 */ /* 0x000fe2000f8e021b */
[----:B---3--:R-:W3:Y:S01]  /*0aa0*/  MUFU.RCP R2, R2 ;  /* 0x0000000200027308 */ /* 0x008ee20000001000 */
[----:B-1----:R-:W-:Y:S02]  /*0ab0*/  IABS R6, R6 ;  /* 0x0000000600067213 */ /* 0x002fe40000000000 */
[----:B---3--:R-:W-:-:S05]  /*0ac0*/  IADD3 R2, R2, 0xffffffe, RZ ;  /* 0x0ffffffe02027810 */ /* 0x008fca0007ffe0ff */
[----:B------:R-:W1:Y:S02]  /*0ad0*/  F2I.FTZ.U32.TRUNC.NTZ R3, R2 ;  /* 0x0000000200037305 */ /* 0x000e64000021f000 */
[----:B-1----:R-:W-:Y:S02]  /*0ae0*/  IMAD.MOV R0, RZ, RZ, -R3 ;  /* 0x000000ffff007224 */ /* 0x002fe400078e0a03 */
[----:B------:R-:W-:Y:S02]  /*0af0*/  IMAD.MOV.U32 R2, RZ, RZ, RZ ;  /* 0x000000ffff027224 */ /* 0x000fe400078e00ff */
[----:B------:R-:W-:-:S04]  /*0b00*/  IMAD R0, R0, R4, RZ ;  /* 0x0000000400007224 */ /* 0x000fc800078e02ff */
[----:B------:R-:W-:-:S04]  /*0b10*/  IMAD.HI.U32 R0, R3, R0, R2 ;  /* 0x0000000003007227 */ /* 0x000fc800078e0002 */
[----:B------:R-:W-:-:S04]  /*0b20*/  IMAD.MOV.U32 R3, RZ, RZ, R6 ;  /* 0x000000ffff037224 */ /* 0x000fc800078e0006 */
        /* <DEDUP_REMOVED lines=8> */
[----:B------:R-:W-:-:S05]  /*0bb0*/  @P3 IADD3 R0, R0, 0x1, RZ ;  /* 0x0000000100003810 */ /* 0x000fca0007ffe0ff */
[----:B------:R-:W-:Y:S01]  /*0bc0*/  @!P1 IMAD.MOV R0, RZ, RZ, -R0 ;  /* 0x000000ffff009224 */ /* 0x000fe200078e0a00 */
        /* <DEDUP_REMOVED lines=14> */
.L_x_1703:
[CC--:B------:R-:W-:Y:S01]  /*0cb0*/  LEA.HI R3, R5.reuse, R107.reuse, RZ, 0x3 ;  /* 0x0000006b05037211 */ /* 0x0c0fe200078f18ff */
[----:B------:R-:W1:Y:S01]  /*0cc0*/  S2R R16, SR_CTAID.Z ;  /* 0x0000000000107919 */ /* 0x000e620000002700 */
[-C--:B------:R-:W-:Y:S01]  /*0cd0*/  LEA.HI R21, R5, R107.reuse, RZ, 0x4 ;  /* 0x0000006b05157211 */ /* 0x080fe200078f20ff */
[----:B------:R-:W-:Y:S01]  /*0ce0*/  UIADD3 UR24, -UR11, UR13, URZ ;  /* 0x0000000d0b187290 */ /* 0x000fe2000fffe13f */
[----:B------:R-:W-:Y:S01]  /*0cf0*/  SHF.R.S32.HI R6, RZ, 0x3, R3 ;  /* 0x00000003ff067819 */ /* 0x000fe20000011403 */
[----:B------:R-:W-:Y:S01]  /*0d00*/  IMAD.MOV.U32 R22, RZ, RZ, 0x10 ;  /* 0x00000010ff167424 */ /* 0x000fe200078e00ff */
[----:B------:R-:W-:Y:S01]  /*0d10*/  LOP3.LUT R3, R3, 0xfffffff8, RZ, 0xc0, !PT ;  /* 0xfffffff803037812 */ /* 0x000fe200078ec0ff */
[----:B------:R-:W-:Y:S01]  /*0d20*/  IMAD.U32 R9, RZ, RZ, UR10 ;  /* 0x0000000aff097e24 */ /* 0x000fe2000f8e00ff */
        /* <DEDUP_REMOVED lines=8> */
[----:B------:R-:W-:Y:S01]  /*0db0*/  SHF.R.S32.HI R232, RZ, 0x5, R14 ;  /* 0x00000005ffe87819 */ /* 0x000fe2000001140e */
[C---:B------:R-:W-:Y:S01]  /*0dc0*/  IMAD R12, R7.reuse, c[0x0][0x1a0], RZ ;  /* 0x00006800070c7a24 */ /* 0x040fe200078e02ff */
[----:B------:R-:W-:Y:S01]  /*0dd0*/  SHF.R.S32.HI R5, RZ, 0x1f, R2 ;  /* 0x0000001fff057819 */ /* 0x000fe20000011402 */
[----:B------:R-:W-:Y:S01]  /*0de0*/  IMAD R13, R7, c[0x0][0x198], RZ ;  /* 0x00006600070d7a24 */ /* 0x000fe200078e02ff */
[----:B------:R-:W-:Y:S01]  /*0df0*/  LOP3.LUT R4, R3, 0x38, R114, 0xf8, !PT ;  /* 0x0000003803047812 */ /* 0x000fe200078ef872 */
[C---:B------:R-:W-:Y:S01]  /*0e00*/  IMAD R12, R6.reuse, c[0x0][0x1a4], R12 ;  /* 0x00006900060c7a24 */ /* 0x040fe200078e020c */
[----:B------:R-:W-:Y:S01]  /*0e10*/  SHF.R.U32.HI R3, RZ, 0x3, R3 ;  /* 0x00000003ff037819 */ /* 0x000fe20000011603 */
[----:B------:R-:W-:Y:S01]  /*0e20*/  IMAD R13, R6, c[0x0][0x19c], R13 ;  /* 0x00006700060d7a24 */ /* 0x000fe200078e020d */
[----:B------:R-:W-:Y:S01]  /*0e30*/  LEA.HI R20, R5, R2, RZ, 0x3 ;  /* 0x0000000205147211 */ /* 0x000fe200078f18ff */
[----:B------:R-:W-:Y:S01]  /*0e40*/  IMAD.SHL.U32 R5, R8, 0x8, RZ ;  /* 0x0000000808057824 */ /* 0x000fe200078e00ff */
[----:B------:R-:W-:Y:S01]  /*0e50*/  LOP3.LUT R4, R4, R3, RZ, 0x3c, !PT ;  /* 0x0000000304047212 */ /* 0x000fe200078e3cff */
[----:B------:R-:W-:Y:S01]  /*0e60*/  BSSY B0, `(.L_x_1704) ;  /* 0x0000049000007945 */ /* 0x000fe20003800000 */
[----:B------:R-:W-:Y:S01]  /*0e70*/  LOP3.LUT R3, R20, 0xfffffff8, RZ, 0xc0, !PT ;  /* 0xfffffff814037812 */ /* 0x000fe200078ec0ff */
[----:B------:R-:W-:Y:S01]  /*0e80*/  IMAD.WIDE R8, R9, 0x80, R6 ;  /* 0x0000008009087825 */ /* 0x000fe200078e0206 */
[----:B------:R-:W-:-:S02]  /*0e90*/  SHF.R.S32.HI R115, RZ, 0x1f, R114 ;  /* 0x0000001fff737819 */ /* 0x000fc40000011472 */
[----:B------:R-:W-:Y:S01]  /*0ea0*/  IADD3 R10, P0, R114, UR6, RZ ;  /* 0x00000006720a7c10 */ /* 0x000fe2000ff1e0ff */
[----:B------:R-:W-:Y:S01]  /*0eb0*/  IMAD.IADD R19, R2, 0x1, -R3 ;  /* 0x0000000102137824 */ /* 0x000fe200078e0a03 */
[----:B------:R-:W-:Y:S01]  /*0ec0*/  LOP3.LUT R207, R4, 0xfffffe00, R5, 0xf8, !PT ;  /* 0xfffffe0004cf7812 */ /* 0x000fe200078ef805 */
[--C-:B------:R-:W-:Y:S01]  /*0ed0*/  IMAD.WIDE.U32 R2, R6, c[0x0][0x1a0], R114.reuse ;  /* 0x0000680006027a25 */ /* 0x100fe200078e0072 */
[----:B------:R-:W-:Y:S01]  /*0ee0*/  IADD3.X R11, R115, UR22, RZ, P0, !PT ;  /* 0x00000016730b7c10 */ /* 0x000fe200087fe4ff */
[----:B------:R3:W-:Y:S01]  /*0ef0*/  STL.64 [R1+0x50], R114 ;  /* 0x0000507201007387 */ /* 0x0007e20000100a00 */
[----:B------:R-:W-:Y:S01]  /*0f00*/  IADD3 R111, R114, 0x40, RZ ;  /* 0x00000040726f7810 */ /* 0x000fe20007ffe0ff */
[----:B------:R-:W-:Y:S01]  /*0f10*/  IMAD.WIDE.U32 R4, R6, c[0x0][0x198], R114 ;  /* 0x0000660006047a25 */ /* 0x000fe200078e0072 */
[----:B------:R-:W-:-:S03]  /*0f20*/  IADD3 R2, P0, R2, UR26, RZ ;  /* 0x0000001a02027c10 */ /* 0x000fc6000ff1e0ff */
[----:B-1----:R-:W-:Y:S01]  /*0f30*/  IMAD.WIDE.U32 R16, R16, c[0x0][0x1a8], R10 ;  /* 0x00006a0010107a25 */ /* 0x002fe200078e000a */
[----:B------:R-:W-:Y:S02]  /*0f40*/  SHF.R.S32.HI R10, RZ, 0x1f, R0 ;  /* 0x0000001fff0a7819 */ /* 0x000fe40000011400 */
[----:B------:R-:W-:Y:S01]  /*0f50*/  IADD3 R4, P1, R4, UR28, RZ ;  /* 0x0000001c04047c10 */ /* 0x000fe2000ff3e0ff */
[----:B------:R-:W-:Y:S01]  /*0f60*/  IMAD.SHL.U32 R207, R207, 0x2, RZ ;  /* 0x00000002cfcf7824 */ /* 0x000fe200078e00ff */
[----:B------:R-:W-:Y:S02]  /*0f70*/  SHF.R.S32.HI R11, RZ, 0x1f, R14 ;  /* 0x0000001fff0b7819 */ /* 0x000fe4000001140e */
[----:B------:R-:W-:Y:S01]  /*0f80*/  IADD3.X R3, R3, UR5, R12, P0, !PT ;  /* 0x0000000503037c10 */ /* 0x000fe200087fe40c */
[C---:B------:R-:W-:Y:S01]  /*0f90*/  IMAD R12, R10.reuse, c[0x0][0x1b0], RZ ;  /* 0x00006c000a0c7a24 */ /* 0x040fe200078e02ff */
[----:B------:R-:W-:Y:S01]  /*0fa0*/  IADD3.X R5, R5, UR7, R13, P1, !PT ;  /* 0x0000000705057c10 */ /* 0x000fe20008ffe40d */
[----:B------:R-:W-:Y:S01]  /*0fb0*/  IMAD R10, R10, c[0x0][0x1b8], RZ ;  /* 0x00006e000a0a7a24 */ /* 0x000fe200078e02ff */
[----:B------:R-:W-:Y:S01]  /*0fc0*/  SHF.R.S32.HI R13, RZ, 0x1f, R148 ;  /* 0x0000001fff0d7819 */ /* 0x000fe20000011494 */
[C---:B------:R-:W-:Y:S01]  /*0fd0*/  IMAD R12, R0.reuse, c[0x0][0x1b4], R12 ;  /* 0x00006d00000c7a24 */ /* 0x040fe200078e020c */
[----:B------:R-:W-:Y:S01]  /*0fe0*/  LEA.HI R11, R11, R232, RZ, 0x2 ;  /* 0x000000e80b0b7211 */ /* 0x000fe200078f10ff */
[C---:B------:R-:W-:Y:S01]  /*0ff0*/  IMAD R10, R0.reuse, c[0x0][0x1bc], R10 ;  /* 0x00006f00000a7a24 */ /* 0x040fe200078e020a */
[----:B------:R-:W-:Y:S01]  /*1000*/  LEA.HI R149, R13, R148, RZ, 0x2 ;  /* 0x000000940d957211 */ /* 0x000fe200078f10ff */
[C---:B------:R-:W-:Y:S01]  /*1010*/  IMAD.WIDE.U32 R26, R0.reuse, c[0x0][0x1b0], R4 ;  /* 0x00006c00001a7a25 */ /* 0x040fe200078e0004 */
[----:B------:R-:W-:Y:S01]  /*1020*/  R2P PR, R19, 0x6 ;  /* 0x0000000613007804 */ /* 0x000fe20000000000 */
[----:B------:R-:W-:Y:S01]  /*1030*/  ULDC.64 UR4, c[0x0][0x1a8] ;  /* 0x00006a0000047ab9 */ /* 0x000fe20000000a00 */
[----:B------:R-:W-:Y:S01]  /*1040*/  SHF.R.S32.HI R92, RZ, 0x2, R149 ;  /* 0x00000002ff5c7819 */ /* 0x000fe20000011495 */
[----:B------:R-:W-:Y:S01]  /*1050*/  IMAD.WIDE.U32 R24, R0, c[0x0][0x1b8], R2 ;  /* 0x00006e0000187a25 */ /* 0x000fe200078e0002 */
[----:B------:R-:W-:Y:S01]  /*1060*/  LOP3.LUT R0, R11, 0xffffffc, RZ, 0xc0, !PT ;  /* 0x0ffffffc0b007812 */ /* 0x000fe200078ec0ff */
[----:B------:R3:W-:Y:S01]  /*1070*/  STL.64 [R1+0x80], R26 ;  /* 0x0000801a01007387 */ /* 0x0007e20000100a00 */
[----:B------:R-:W-:Y:S01]  /*1080*/  ISETP.GE.AND P0, PT, R6, UR24, PT ;  /* 0x0000001806007c0c */ /* 0x000fe2000bf06270 */
[----:B------:R-:W-:Y:S01]  /*1090*/  IMAD.IADD R23, R25, 0x1, R10 ;  /* 0x0000000119177824 */ /* 0x000fe200078e020a */
[----:B------:R-:W-:Y:S01]  /*10a0*/  UIMAD UR4, UR23, UR4, URZ ;  /* 0x00000004170472a4 */ /* 0x000fe2000f8e023f */
[----:B------:R-:W-:Y:S01]  /*10b0*/  IMAD.IADD R0, R232, 0x1, -R0 ;  /* 0x00000001e8007824 */ /* 0x000fe200078e0a00 */
[----:B------:R3:W-:Y:S01]  /*10c0*/  STL.64 [R1+0x78], R24 ;  /* 0x0000781801007387 */ /* 0x0007e20000100a00 */
[----:B------:R-:W-:Y:S01]  /*10d0*/  IMAD.IADD R29, R27, 0x1, R12 ;  /* 0x000000011b1d7824 */ /* 0x000fe200078e020c */
[----:B------:R-:W-:Y:S01]  /*10e0*/  UIMAD UR5, UR14, UR5, UR4 ;  /* 0x000000050e0572a4 */ /* 0x000fe2000f8e0204 */
[----:B------:R-:W-:Y:S01]  /*10f0*/  IMAD R109, R0, 0x10, R92 ;  /* 0x00000010006d7824 */ /* 0x000fe200078e025c */
[----:B------:R-:W-:Y:S01]  /*1100*/  SEL R4, R22, 0xfffffff0, !P1 ;  /* 0xfffffff016047807 */ /* 0x000fe20004800000 */
[----:B------:R-:W-:-:S03]  /*1110*/  IMAD.MOV.U32 R3, RZ, RZ, 0x20 ;  /* 0x00000020ff037424 */ /* 0x000fc600078e00ff */
[----:B------:R3:W-:Y:S01]  /*1120*/  STL [R1+0x90], R109 ;  /* 0x0000906d01007387 */ /* 0x0007e20000100800 */
[----:B------:R-:W-:Y:S02]  /*1130*/  IADD3 R11, R17, UR5, RZ ;  /* 0x00000005110b7c10 */ /* 0x000fe4000fffe0ff */
[----:B------:R-:W-:Y:S01]  /*1140*/  SEL R3, R3, 0xffffffe0, !P2 ;  /* 0xffffffe003037807 */ /* 0x000fe20005000000 */
[----:B------:R3:W-:Y:S04]  /*1150*/  STL [R1+0x6c], R111 ;  /* 0x00006c6f01007387 */ /* 0x0007e80000100800 */
[----:B------:R3:W-:Y:S04]  /*1160*/  STL [R1+0x8c], R23 ;  /* 0x00008c1701007387 */ /* 0x0007e80000100800 */
[----:B------:R3:W-:Y:S01]  /*1170*/  STL [R1+0x74], R29 ;  /* 0x0000741d01007387 */ /* 0x0007e20000100800 */
        /* <DEDUP_REMOVED lines=23> */
.L_x_1705:
[----:B------:R-:W-:Y:S05]  /*12f0*/  BSYNC B0 ;  /* 0x0000000000007941 */ /* 0x000fea0003800000 */
.L_x_1704:
        /* <DEDUP_REMOVED lines=29> */
.L_x_1707:
[----:B------:R-:W-:Y:S05]  /*14d0*/  BSYNC B0 ;  /* 0x0000000000007941 */ /* 0x000fea0003800000 */
.L_x_1706:
        /* <DEDUP_REMOVED lines=29> */
.L_x_1709:
[----:B------:R-:W-:Y:S05]  /*16b0*/  BSYNC B0 ;  /* 0x0000000000007941 */ /* 0x000fea0003800000 */
.L_x_1708:
        /* <DEDUP_REMOVED lines=29> */
.L_x_1711:
[----:B------:R-:W-:Y:S05]  /*1890*/  BSYNC B0 ;  /* 0x0000000000007941 */ /* 0x000fea0003800000 */
.L_x_1710:
        /* <DEDUP_REMOVED lines=29> */
.L_x_1713:
[----:B------:R-:W-:Y:S05]  /*1a70*/  BSYNC B0 ;  /* 0x0000000000007941 */ /* 0x000fea0003800000 */
.L_x_1712:
        /* <DEDUP_REMOVED lines=29> */
.L_x_1715:
[----:B------:R-:W-:Y:S05]  /*1c50*/  BSYNC B0 ;  /* 0x0000000000007941 */ /* 0x000fea0003800000 */
.L_x_1714:
        /* <DEDUP_REMOVED lines=29> */
.L_x_1717:
[----:B------:R-:W-:Y:S05]  /*1e30*/  BSYNC B0 ;  /* 0x0000000000007941 */ /* 0x000fea0003800000 */
.L_x_1716:
[----:B------:R-:W-:Y:S01]  /*1e40*/  IADD3 R0, R6, 0x70, RZ ;  /* 0x0000007006007810 */ /* 0x000fe20007ffe0ff */
[----:B------:R-:W-:Y:S01]  /*1e50*/  UMOV UR27, 0x5 ;  /* 0x00000005001b7882 */ /* 0x000fe20000000000 */
[----:B------:R-:W-:Y:S01]  /*1e60*/  BSSY B0, `(.L_x_1718) ;  /* 0x000001f000007945 */ /* 0x000fe20003800000 */
[----:B------:R-:W-:Y:S01]  /*1e70*/  ULDC.64 UR4, c[0x0][0x198] ;  /* 0x0000660000047ab9 */ /* 0x000fe20000000a00 */
[----:B------:R-:W-:Y:S01]  /*1e80*/  ISETP.GE.AND P0, PT, R0, UR24, PT ;  /* 0x0000001800007c0c */ /* 0x000fe2000bf06270 */
[----:B------:R-:W-:Y:S02]  /*1e90*/  USHF.R.S32.HI UR22, URZ, 0x5, UR8 ;  /* 0x000000053f167899 */ /* 0x000fe40008011408 */
[----:B------:R-:W-:Y:S02]  /*1ea0*/  USHF.L.U64.HI UR27, UR4, UR27, UR5 ;  /* 0x0000001b041b7299 */ /* 0x000fe40008010205 */
[----:B------:R-:W-:-:S08]  /*1eb0*/  USHF.L.U32 UR28, UR4, 0x5, URZ ;  /* 0x00000005041c7899 */ /* 0x000fd0000800063f */
        /* <DEDUP_REMOVED lines=25> */
.L_x_1719:
[----:B------:R-:W-:Y:S05]  /*2050*/  BSYNC B0 ;  /* 0x0000000000007941 */ /* 0x000fea0003800000 */
.L_x_1718:
        /* <DEDUP_REMOVED lines=11> */
[----:B----4-:R-:W-:Y:S01]  /*2110*/  IMAD.WIDE.U32 R8, R108, UR26, R112 ;  /* 0x0000001a6c087c25 */ /* 0x010fe2000f8e0070 */
        /* <DEDUP_REMOVED lines=20> */
.L_x_1721:
[----:B------:R-:W-:Y:S05]  /*2260*/  BSYNC B0 ;  /* 0x0000000000007941 */ /* 0x000fea0003800000 */
.L_x_1720:
        /* <DEDUP_REMOVED lines=25> */
.L_x_1723:
[----:B------:R-:W-:Y:S05]  /*2400*/  BSYNC B0 ;  /* 0x0000000000007941 */ /* 0x000fea0003800000 */
.L_x_1722:
        /* <DEDUP_REMOVED lines=16> */
[----:B-1----:R-:W-:Y:S01]  /*2510*/  IMAD.U32 R8, RZ, RZ, UR6 ;  /* 0x00000006ff087e24 */ /* 0x002fe2000f8e00ff */
[----:B------:R-:W1:Y:S01]  /*2520*/  @P0 MUFU.RCP R2, c[0x0][0x238] ;  /* 0x00008e0000020b08 */ /* 0x000e620000001000 */
[----:B------:R-:W-:Y:S01]  /*2530*/  ISETP.GE.AND P1, PT, R6, UR25, PT ;  /* 0x0000001906007c0c */ /* 0x000fe2000bf26270 */
[----:B------:R-:W-:Y:S02]  /*2540*/  ULDC.64 UR4, c[0x0][0x1a0] ;  /* 0x0000680000047ab9 */ /* 0x000fe40000000a00 */
[----:B------:R-:W-:-:S05]  /*2550*/  IMAD.U32 R9, RZ, RZ, UR7 ;  /* 0x00000007ff097e24 */ /* 0x000fca000f8e00ff */
[----:B------:R5:W1:Y:S01]  /*2560*/  @P0 LDG.E R0, [R8.64] ;  /* 0x0000001008000981 */ /* 0x000a62000c1e1900 */
        /* <DEDUP_REMOVED lines=10> */
[----:B-1----:R-:W-:Y:S01]  /*2610*/  @P0 FMUL.FTZ R0, R0, R2 ;  /* 0x0000000200000220 */ /* 0x002fe20000410000 */
[----:B------:R-:W-:Y:S01]  /*2620*/  MOV R2, UR4 ;  /* 0x0000000400027c02 */ /* 0x000fe20008000f00 */
[----:B------:R-:W-:-:S02]  /*2630*/  UMOV UR4, URZ ;  /* 0x0000003f00047c82 */ /* 0x000fc40008000000 */
[----:B------:R1:W5:Y:S02]  /*2640*/  @P0 R2UR UR6, R0 ;  /* 0x00000000000603c2 */ /* 0x00036400000e0000 */
[----:B-1----:R-:W-:Y:S01]  /*2650*/  LEA R0, P0, R8, R24, 0x5 ;  /* 0x0000001808007211 */ /* 0x002fe200078028ff */
[----:B-----5:R-:W-:-:S03]  /*2660*/  @UP1 UMOV UR4, UR6 ;  /* 0x0000000600041c82 */ /* 0x020fc60008000000 */
[----:B------:R-:W-:Y:S01]  /*2670*/  LEA.HI.X R2, R8, R23, R2, 0x5, P0 ;  /* 0x0000001708027211 */ /* 0x000fe200000f2c02 */
        /* <DEDUP_REMOVED lines=18> */
.L_x_1725:
[----:B--2---:R-:W-:Y:S05]  /*27a0*/  BSYNC B0 ;  /* 0x0000000000007941 */ /* 0x004fea0003800000 */
.L_x_1724:
        /* <DEDUP_REMOVED lines=26> */
.L_x_1727:
[----:B------:R-:W-:Y:S05]  /*2950*/  BSYNC B0 ;  /* 0x0000000000007941 */ /* 0x000fea0003800000 */
.L_x_1726:
[----:B------:R-:W-:Y:S01]  /*2960*/  SHF.R.S32.HI R7, RZ, 0x4, R21 ;  /* 0x00000004ff077819 */ /* 0x000fe20000011415 */
[C---:B------:R-:W-:Y:S01]  /*2970*/  IMAD.SHL.U32 R5, R18.reuse, 0x40, RZ ;  /* 0x0000004012057824 */ /* 0x040fe200078e00ff */
[----:B------:R-:W-:Y:S01]  /*2980*/  R2P PR, R18, 0x6 ;  /* 0x0000000612007804 */ /* 0x000fe20000000000 */
[----:B------:R-:W-:Y:S01]  /*2990*/  IMAD.SHL.U32 R2, R19, 0x40, RZ ;  /* 0x0000004013027824 */ /* 0x000fe200078e00ff */
[----:B------:R-:W-:Y:S01]  /*29a0*/  LEA.HI R0, R21, R7, RZ, 0x1 ;  /* 0x0000000715007211 */ /* 0x000fe200078f08ff */
[----:B-1----:R-:W-:Y:S01]  /*29b0*/  IMAD.SHL.U32 R8, R20, 0x40, RZ ;  /* 0x0000004014087824 */ /* 0x002fe200078e00ff */
        /* <DEDUP_REMOVED lines=16> */
[----:B------:R-:W-:-:S02]  /*2ac0*/  IMAD R5, R232, 0x10, R92 ;  /* 0x00000010e8057824 */ /* 0x000fc400078e025c */
[----:B------:R-:W-:Y:S02]  /*2ad0*/  IMAD R0, R7, 0x200, R0 ;  /* 0x0000020007007824 */ /* 0x000fe400078e0200 */
[----:B------:R-:W-:Y:S01]  /*2ae0*/  IMAD.IADD R2, R105, 0x1, R2 ;  /* 0x0000000169027824 */ /* 0x000fe200078e0202 */
[----:B------:R-:W-:Y:S01]  /*2af0*/  IADD3 R93, R5, UR11, RZ ;  /* 0x0000000b055d7c10 */ /* 0x000fe2000fffe0ff */
[----:B------:R-:W-:Y:S02]  /*2b00*/  IMAD.SHL.U32 R192, R0, 0x2, RZ ;  /* 0x0000000200c07824 */ /* 0x000fe400078e00ff */
[----:B------:R-:W-:Y:S02]  /*2b10*/  IMAD.SHL.U32 R194, R2, 0x2, RZ ;  /* 0x0000000202c27824 */ /* 0x000fe400078e00ff */
[----:B------:R-:W-:Y:S01]  /*2b20*/  IMAD.U32 R2, RZ, RZ, UR26 ;  /* 0x0000001aff027e24 */ /* 0x000fe2000f8e00ff */
[----:B---3--:R-:W-:Y:S01]  /*2b30*/  LDSM.16.M88.4 R20, [R192+0x8800] ;  /* 0x00880000c014783b */ /* 0x008fe20000000200 */
[----:B------:R-:W-:Y:S01]  /*2b40*/  IADD3 R0, R192, 0x8000, RZ ;  /* 0x00008000c0007810 */ /* 0x000fe20007ffe0ff */
[----:B------:R-:W-:Y:S01]  /*2b50*/  IMAD R196, R4, 0x2, R194 ;  /* 0x0000000204c47824 */ /* 0x000fe200078e02c2 */
[----:B------:R-:W-:Y:S01]  /*2b60*/  IADD3 R203, R192, 0x8020, RZ ;  /* 0x00008020c0cb7810 */ /* 0x000fe20007ffe0ff */
[----:B----4-:R-:W1:Y:S01]  /*2b70*/  LDSM.16.M88.4 R8, [R194+0x2000] ;  /* 0x00200000c208783b */ /* 0x010e620000000200 */
[----:B------:R-:W-:Y:S01]  /*2b80*/  @P1 IADD3 R203, R0, -0x20, RZ ;  /* 0xffffffe000cb1810 */ /* 0x000fe20007ffe0ff */
[----:B------:R-:W-:-:S02]  /*2b90*/  IMAD.MOV.U32 R0, RZ, RZ, 0x40 ;  /* 0x00000040ff007424 */ /* 0x000fc400078e00ff */
[----:B------:R-:W3:Y:S01]  /*2ba0*/  LDSM.16.M88.4 R28, [R192+0x8000] ;  /* 0x00800000c01c783b */ /* 0x000ee20000000200 */
[----:B------:R-:W-:Y:S01]  /*2bb0*/  IMAD R202, R3, 0x2, R194 ;  /* 0x0000000203ca7824 */ /* 0x000fe200078e02c2 */
[----:B------:R-:W-:Y:S01]  /*2bc0*/  IADD3 R206, R203, 0x800, RZ ;  /* 0x00000800cbce7810 */ /* 0x000fe20007ffe0ff */
[----:B------:R-:W-:Y:S01]  /*2bd0*/  IMAD R200, R3, 0x2, R196 ;  /* 0x0000000203c87824 */ /* 0x000fe200078e02c4 */
[----:B------:R-:W4:Y:S01]  /*2be0*/  LDSM.16.M88.4 R12, [R194] ;  /* 0x00000000c20c783b */ /* 0x000f220000000200 */
[----:B------:R-:W-:Y:S02]  /*2bf0*/  SEL R0, R0, 0xffffffc0, !P2 ;  /* 0xffffffc000007807 */ /* 0x000fe40005000000 */
[C---:B------:R-:W-:Y:S01]  /*2c00*/  IADD3 R205, R203.reuse, 0x1000, RZ ;  /* 0x00001000cbcd7810 */ /* 0x040fe20007ffe0ff */
[----:B------:R-:W-:Y:S01]  /*2c10*/  LDSM.16.M88.4 R16, [R196+0x2000] ;  /* 0x00200000c410783b */ /* 0x000fe20000000200 */
[----:B------:R-:W-:Y:S01]  /*2c20*/  IADD3 R204, R203, 0x1800, RZ ;  /* 0x00001800cbcc7810 */ /* 0x000fe20007ffe0ff */
[----:B------:R-:W-:-:S02]  /*2c30*/  IMAD.IADD R201, R192, 0x1, R0 ;  /* 0x00000001c0c97824 */ /* 0x000fc400078e0200 */
[----:B------:R-:W5:Y:S01]  /*2c40*/  LDSM.16.M88.4 R32, [R203+0x800] ;  /* 0x00080000cb20783b */ /* 0x000f620000000200 */
[----:B------:R-:W-:Y:S02]  /*2c50*/  IMAD.IADD R199, R0, 0x1, R203 ;  /* 0x0000000100c77824 */ /* 0x000fe400078e02cb */
[----:B------:R-:W-:Y:S01]  /*2c60*/  IMAD.U32 R0, RZ, RZ, UR12 ;  /* 0x0000000cff007e24 */ /* 0x000fe2000f8e00ff */
[----:B------:R-:W2:Y:S04]  /*2c70*/  LDSM.16.M88.4 R36, [R203] ;  /* 0x00000000cb24783b */ /* 0x000ea80000000200 */
[----:B------:R-:W2:Y:S01]  /*2c80*/  LDSM.16.M88.4 R24, [R196] ;  /* 0x00000000c418783b */ /* 0x000ea20000000200 */
[----:B------:R-:W-:-:S03]  /*2c90*/  IADD3 R0, R0, -UR13, R93 ;  /* 0x8000000d00007c10 */ /* 0x000fc6000fffe05d */
[----:B------:R-:W-:Y:S04]  /*2ca0*/  LDSM.16.M88.4 R68, [R201+0x8000] ;  /* 0x00800000c944783b */ /* 0x000fe80000000200 */
[----:B------:R-:W-:Y:S04]  /*2cb0*/  LDSM.16.M88.4 R72, [R201+0x8800] ;  /* 0x00880000c948783b */ /* 0x000fe80000000200 */
[----:B------:R-:W-:Y:S01]  /*2cc0*/  STL [R1+0x38], R93 ;  /* 0x0000385d01007387 */ /* 0x000fe20000100800 */
[C---:B-1----:R-:W-:Y:S08]  /*2cd0*/  HMMA.16816.F32.BF16 R40, R8.reuse, R20, RZ ;  /* 0x000000140828723c */ /* 0x042ff000000418ff */
[C---:B---3--:R-:W-:Y:S08]  /*2ce0*/  HMMA.16816.F32.BF16 R44, R8.reuse, R28, RZ ;  /* 0x0000001c082c723c */ /* 0x048ff000000418ff */
[C---:B------:R-:W-:Y:S08]  /*2cf0*/  HMMA.16816.F32.BF16 R48, R8.reuse, R30, RZ ;  /* 0x0000001e0830723c */ /* 0x040ff000000418ff */
[----:B------:R-:W-:Y:S01]  /*2d00*/  HMMA.16816.F32.BF16 R52, R8, R22, RZ ;  /* 0x000000160834723c */ /* 0x000fe200000418ff */
[----:B------:R-:W1:Y:S07]  /*2d10*/  LDSM.16.M88.4 R8, [R202+0x2000] ;  /* 0x00200000ca08783b */ /* 0x000e6e0000000200 */
[C---:B----4-:R-:W-:Y:S08]  /*2d20*/  HMMA.16816.F32.BF16 R80, R12.reuse, R28, RZ ;  /* 0x0000001c0c50723c */ /* 0x050ff000000418ff */
[C---:B------:R-:W-:Y:S08]  /*2d30*/  HMMA.16816.F32.BF16 R76, R12.reuse, R30, RZ ;  /* 0x0000001e0c4c723c */ /* 0x040ff000000418ff */
[C---:B------:R-:W-:Y:S08]  /*2d40*/  HMMA.16816.F32.BF16 R64, R12.reuse, R20, RZ ;  /* 0x000000140c40723c */ /* 0x040ff000000418ff */
[----:B------:R-:W-:Y:S01]  /*2d50*/  HMMA.16816.F32.BF16 R56, R12, R22, RZ ;  /* 0x000000160c38723c */ /* 0x000fe200000418ff */
[----:B------:R-:W3:Y:S04]  /*2d60*/  LDSM.16.M88.4 R20, [R202] ;  /* 0x00000000ca14783b */ /* 0x000ee80000000200 */
[----:B------:R-:W-:Y:S03]  /*2d70*/  LDSM.16.M88.4 R12, [R200+0x2000] ;  /* 0x00200000c80c783b */ /* 0x000fe60000000200 */
[C---:B-----5:R-:W-:Y:S08]  /*2d80*/  HMMA.16816.F32.BF16 R28, R16.reuse, R32, R40 ;  /* 0x00000020101c723c */ /* 0x060ff00000041828 */
[C---:B--2---:R-:W-:Y:S08]  /*2d90*/  HMMA.16816.F32.BF16 R60, R16.reuse, R36, R44 ;  /* 0x00000024103c723c */ /* 0x044ff0000004182c */
[C---:B------:R-:W-:Y:S01]  /*2da0*/  HMMA.16816.F32.BF16 R40, R16.reuse, R38, R48 ;  /* 0x000000261028723c */ /* 0x040fe20000041830 */
[----:B------:R-:W-:Y:S07]  /*2db0*/  LDSM.16.M88.4 R48, [R199+0x800] ;  /* 0x00080000c730783b */ /* 0x000fee0000000200 */
[----:B------:R-:W-:Y:S01]  /*2dc0*/  HMMA.16816.F32.BF16 R44, R16, R34, R52 ;  /* 0x00000022102c723c */ /* 0x000fe20000041834 */
[----:B------:R-:W2:Y:S04]  /*2dd0*/  LDSM.16.M88.4 R52, [R199] ;  /* 0x00000000c734783b */ /* 0x000ea80000000200 */
[----:B------:R-:W4:Y:S03]  /*2de0*/  LDSM.16.M88.4 R16, [R200] ;  /* 0x00000000c810783b */ /* 0x000f260000000200 */
[C---:B------:R-:W-:Y:S08]  /*2df0*/  HMMA.16816.F32.BF16 R84, R24.reuse, R36, R80 ;  /* 0x000000241854723c */ /* 0x040ff00000041850 */
[C---:B------:R-:W-:Y:S01]  /*2e00*/  HMMA.16816.F32.BF16 R76, R24.reuse, R38, R76 ;  /* 0x00000026184c723c */ /* 0x040fe2000004184c */
[----:B------:R-:W-:Y:S07]  /*2e10*/  LDSM.16.M88.4 R36, [R192+0x9000] ;  /* 0x00900000c024783b */ /* 0x000fee0000000200 */
[C---:B------:R-:W-:Y:S08]  /*2e20*/  HMMA.16816.F32.BF16 R88, R24.reuse, R32, R64 ;  /* 0x000000201858723c */ /* 0x040ff00000041840 */
[----:B------:R-:W-:Y:S08]  /*2e30*/  HMMA.16816.F32.BF16 R32, R24, R34, R56 ;  /* 0x000000221820723c */ /* 0x000ff00000041838 */
[C---:B-1----:R-:W-:Y:S08]  /*2e40*/  HMMA.16816.F32.BF16 R60, R8.reuse, R68, R60 ;  /* 0x00000044083c723c */ /* 0x042ff0000004183c */
[C---:B------:R-:W-:Y:S08]  /*2e50*/  HMMA.16816.F32.BF16 R80, R8.reuse, R72, R28 ;  /* 0x000000480850723c */ /* 0x040ff0000004181c */
[C---:B------:R-:W-:Y:S08]  /*2e60*/  HMMA.16816.F32.BF16 R24, R8.reuse, R70, R40 ;  /* 0x000000460818723c */ /* 0x040ff00000041828 */
[----:B------:R-:W-:Y:S01]  /*2e70*/  HMMA.16816.F32.BF16 R56, R8, R74, R44 ;  /* 0x0000004a0838723c */ /* 0x000fe2000004182c */
[----:B------:R-:W1:Y:S04]  /*2e80*/  LDSM.16.M88.4 R8, [R194+0x6000] ;  /* 0x00600000c208783b */ /* 0x000e680000000200 */
[----:B------:R-:W5:Y:S03]  /*2e90*/  LDSM.16.M88.4 R44, [R192+0x9800] ;  /* 0x00980000c02c783b */ /* 0x000f660000000200 */
[C---:B---3--:R-:W-:Y:S08]  /*2ea0*/  HMMA.16816.F32.BF16 R64, R20.reuse, R68, R84 ;  /* 0x000000441440723c */ /* 0x048ff00000041854 */
[C---:B------:R-:W-:Y:S08]  /*2eb0*/  HMMA.16816.F32.BF16 R68, R20.reuse, R70, R76 ;  /* 0x000000461444723c */ /* 0x040ff0000004184c */
[C---:B------:R-:W-:Y:S08]  /*2ec0*/  HMMA.16816.F32.BF16 R76, R20.reuse, R72, R88 ;  /* 0x00000048144c723c */ /* 0x040ff00000041858 */
[----:B------:R-:W-:Y:S08]  /*2ed0*/  HMMA.16816.F32.BF16 R40, R20, R74, R32 ;  /* 0x0000004a1428723c */ /* 0x000ff00000041820 */
[C---:B--2---:R-:W-:Y:S08]  /*2ee0*/  HMMA.16816.F32.BF16 R32, R12.reuse, R52, R60 ;  /* 0x000000340c20723c */ /* 0x044ff0000004183c */
[C---:B------:R-:W-:Y:S01]  /*2ef0*/  HMMA.16816.F32.BF16 R28, R12.reuse, R54, R24 ;  /* 0x000000360c1c723c */ /* 0x040fe20000041818 */
[----:B------:R-:W2:Y:S07]  /*2f00*/  LDSM.16.M88.4 R24, [R194+0x4000] ;  /* 0x00400000c218783b */ /* 0x000eae0000000200 */
[C---:B------:R-:W-:Y:S08]  /*2f10*/  HMMA.16816.F32.BF16 R20, R12.reuse, R48, R80 ;  /* 0x000000300c14723c */ /* 0x040ff00000041850 */
[----:B------:R-:W-:Y:S08]  /*2f20*/  HMMA.16816.F32.BF16 R12, R12, R50, R56 ;  /* 0x000000320c0c723c */ /* 0x000ff00000041838 */
[C---:B----4-:R-:W-:Y:S08]  /*2f30*/  HMMA.16816.F32.BF16 R60, R16.reuse, R48, R76 ;  /* 0x00000030103c723c */ /* 0x050ff0000004184c */
[C---:B------:R-:W-:Y:S07]  /*2f40*/  HMMA.16816.F32.BF16 R48, R16.reuse, R50, R40 ;  /* 0x000000321030723c */ /* 0x040fee0000041828 */
[----:B------:R-:W-:Y:S01]  /*2f50*/  IMAD.SHL.U32 R40, R107, 0x2, RZ ;  /* 0x000000026b287824 */ /* 0x000fe200078e00ff */
[----:B------:R-:W-:Y:S04]  /*2f60*/  HMMA.16816.F32.BF16 R56, R16, R52, R64 ;  /* 0x000000341038723c */ /* 0x000fe80000041840 */
[----:B------:R-:W-:-:S04]  /*2f70*/  LOP3.LUT R40, R40, 0x6, RZ, 0xc0, !PT ;  /* 0x0000000628287812 */ /* 0x000fc800078ec0ff */
[----:B------:R-:W-:Y:S01]  /*2f80*/  HMMA.16816.F32.BF16 R52, R16, R54, R68 ;  /* 0x000000361034723c */ /* 0x000fe20000041844 */
[----:B------:R-:W-:-:S04]  /*2f90*/  IMAD R40, R2, 0x20, R40 ;  /* 0x0000002002287824 */ /* 0x000fc800078e0228 */
[----:B------:R-:W-:Y:S01]  /*2fa0*/  IMAD.IADD R2, R0, 0x1, -R40 ;  /* 0x0000000100027824 */ /* 0x000fe200078e0a28 */
[C---:B------:R-:W-:Y:S02]  /*2fb0*/  IADD3 R83, R40.reuse, 0x1, RZ ;  /* 0x0000000128537810 */ /* 0x040fe40007ffe0ff */
[C---:B-1----:R-:W-:Y:S01]  /*2fc0*/  HMMA.16816.F32.BF16 R32, R8.reuse, R36, R32 ;  /* 0x000000240820723c */ /* 0x042fe20000041820 */
[----:B------:R-:W-:Y:S02]  /*2fd0*/  IADD3 R43, R40, 0x8, RZ ;  /* 0x00000008282b7810 */ /* 0x000fe40007ffe0ff */
[----:B------:R-:W-:Y:S01]  /*2fe0*/  IABS R2, R2 ;  /* 0x0000000200027213 */ /* 0x000fe20000000000 */
[----:B------:R-:W-:Y:S01]  /*2ff0*/  IMAD.IADD R6, R0, 0x1, -R83 ;  /* 0x0000000100067824 */ /* 0x000fe200078e0a53 */
[C---:B------:R-:W-:Y:S02]  /*3000*/  IADD3 R42, R40.reuse, 0x9, RZ ;  /* 0x00000009282a7810 */ /* 0x040fe40007ffe0ff */
[----:B------:R-:W-:Y:S01]  /*3010*/  IADD3 R41, R40, 0x10, RZ ;  /* 0x0000001028297810 */ /* 0x000fe20007ffe0ff */
[----:B------:R-:W-:Y:S01]  /*3020*/  HMMA.16816.F32.BF16 R16, R8, R38, R28 ;  /* 0x000000260810723c */ /* 0x000fe2000004181c */
[----:B------:R-:W-:Y:S01]  /*3030*/  IMAD.MOV.U32 R5, RZ, RZ, R2 ;  /* 0x000000ffff057224 */ /* 0x000fe200078e0002 */
[----:B------:R-:W-:Y:S01]  /*3040*/  IABS R2, R6 ;  /* 0x0000000600027213 */ /* 0x000fe20000000000 */
[----:B------:R-:W-:Y:S01]  /*3050*/  LDSM.16.M88.4 R28, [R203+0x1800] ;  /* 0x00180000cb1c783b */ /* 0x000fe20000000200 */
[----:B------:R-:W-:Y:S01]  /*3060*/  IMAD.IADD R6, R0, 0x1, -R41 ;  /* 0x0000000100067824 */ /* 0x000fe200078e0a29 */
[----:B------:R1:W-:Y:S01]  /*3070*/  I2F R101, R5 ;  /* 0x0000000500657306 */ /* 0x0003e20000201400 */
[----:B------:R-:W-:-:S02]  /*3080*/  IADD3 R82, R40, 0x11, RZ ;  /* 0x0000001128527810 */ /* 0x000fc40007ffe0ff */
[C---:B-----5:R-:W-:Y:S01]  /*3090*/  HMMA.16816.F32.BF16 R64, R8.reuse, R44, R20 ;  /* 0x0000002c0840723c */ /* 0x060fe20000041814 */
[----:B------:R-:W-:Y:S01]  /*30a0*/  LDSM.16.M88.4 R20, [R196+0x4000] ;  /* 0x00400000c414783b */ /* 0x000fe20000000200 */
[C---:B------:R-:W-:Y:S02]  /*30b0*/  IADD3 R81, R40.reuse, 0x18, RZ ;  /* 0x0000001828517810 */ /* 0x040fe40007ffe0ff */
[C---:B------:R-:W-:Y:S01]  /*30c0*/  IADD3 R80, R40.reuse, 0x19, RZ ;  /* 0x0000001928507810 */ /* 0x040fe20007ffe0ff */
[----:B------:R3:W-:Y:S01]  /*30d0*/  I2F R104, R2 ;  /* 0x0000000200687306 */ /* 0x0007e20000201400 */
[----:B------:R-:W-:Y:S02]  /*30e0*/  ISETP.GE.AND P1, PT, R40, UR12, PT ;  /* 0x0000000c28007c0c */ /* 0x000fe4000bf26270 */
[----:B------:R-:W-:Y:S01]  /*30f0*/  HMMA.16816.F32.BF16 R68, R8, R46, R12 ;  /* 0x0000002e0844723c */ /* 0x000fe2000004180c */
[----:B------:R-:W4:Y:S01]  /*3100*/  LDSM.16.M88.4 R12, [R203+0x1000] ;  /* 0x00100000cb0c783b */ /* 0x000f220000000200 */
[----:B------:R-:W-:-:S02]  /*3110*/  ISETP.GE.AND P6, PT, R43, UR12, PT ;  /* 0x0000000c2b007c0c */ /* 0x000fc4000bfc6270 */
[----:B------:R-:W-:Y:S01]  /*3120*/  ISETP.GE.AND P5, PT, R42, UR12, PT ;  /* 0x0000000c2a007c0c */ /* 0x000fe2000bfa6270 */
[----:B------:R-:W5:Y:S01]  /*3130*/  LDSM.16.M88.4 R8, [R196+0x6000] ;  /* 0x00600000c408783b */ /* 0x000f620000000200 */
[C---:B-1----:R-:W-:Y:S01]  /*3140*/  IMAD.IADD R5, R0.reuse, 0x1, -R43 ;  /* 0x0000000100057824 */ /* 0x042fe200078e0a2b */
[----:B------:R-:W-:Y:S01]  /*3150*/  ISETP.GE.AND P4, PT, R41, UR12, PT ;  /* 0x0000000c29007c0c */ /* 0x000fe2000bf86270 */
[C---:B--2---:R-:W-:Y:S01]  /*3160*/  HMMA.16816.F32.BF16 R56, R24.reuse, R36, R56 ;  /* 0x000000241838723c */ /* 0x044fe20000041838 */
[----:B------:R-:W-:Y:S02]  /*3170*/  ISETP.GE.AND P0, PT, R83, UR12, PT ;  /* 0x0000000c53007c0c */ /* 0x000fe4000bf06270 */
[----:B------:R-:W-:Y:S01]  /*3180*/  IABS R5, R5 ;  /* 0x0000000500057213 */ /* 0x000fe20000000000 */
[----:B---3--:R-:W-:Y:S01]  /*3190*/  IMAD.IADD R2, R0, 0x1, -R42 ;  /* 0x0000000100027824 */ /* 0x008fe200078e0a2a */
[----:B------:R-:W-:Y:S02]  /*31a0*/  ISETP.GE.AND P3, PT, R82, UR12, PT ;  /* 0x0000000c52007c0c */ /* 0x000fe4000bf66270 */
[----:B------:R1:W-:Y:S01]  /*31b0*/  I2F R103, R5 ;  /* 0x0000000500677306 */ /* 0x0003e20000201400 */
[----:B------:R-:W-:Y:S01]  /*31c0*/  HMMA.16816.F32.BF16 R76, R24, R38, R52 ;  /* 0x00000026184c723c */ /* 0x000fe20000041834 */
[----:B------:R-:W-:Y:S01]  /*31d0*/  LDSM.16.M88.4 R36, [R201+0x9000] ;  /* 0x00900000c924783b */ /* 0x000fe20000000200 */
[----:B------:R-:W-:-:S02]  /*31e0*/  IABS R2, R2 ;  /* 0x0000000200027213 */ /* 0x000fc40000000000 */
[----:B------:R-:W-:-:S04]  /*31f0*/  ISETP.GE.AND P2, PT, R81, UR12, PT ;  /* 0x0000000c51007c0c */ /* 0x000fc8000bf46270 */
[----:B------:R-:W-:Y:S01]  /*3200*/  HMMA.16816.F32.BF16 R72, R24, R44, R60 ;  /* 0x0000002c1848723c */ /* 0x000fe2000004183c */
[----:B-1----:R-:W-:Y:S01]  /*3210*/  IMAD.MOV.U32 R5, RZ, RZ, R2 ;  /* 0x000000ffff057224 */ /* 0x002fe200078e0002 */
[----:B------:R-:W-:Y:S01]  /*3220*/  IABS R2, R6 ;  /* 0x0000000600027213 */ /* 0x000fe20000000000 */
[----:B------:R-:W-:-:S05]  /*3230*/  IMAD.IADD R6, R0, 0x1, -R82 ;  /* 0x0000000100067824 */ /* 0x000fca00078e0a52 */
[----:B------:R-:W-:Y:S01]  /*3240*/  HMMA.16816.F32.BF16 R60, R24, R46, R48 ;  /* 0x0000002e183c723c */ /* 0x000fe20000041830 */
[----:B------:R1:W-:Y:S07]  /*3250*/  I2F R102, R5 ;  /* 0x0000000500667306 */ /* 0x0003ee0000201400 */
[-C--:B----4-:R-:W-:Y:S08]  /*3260*/  HMMA.16816.F32.BF16 R56, R20, R12.reuse, R56 ;  /* 0x0000000c1438723c */ /* 0x090ff00000041838 */
[C---:B-----5:R-:W-:Y:S01]  /*3270*/  HMMA.16816.F32.BF16 R52, R8.reuse, R12, R32 ;  /* 0x0000000c0834723c */ /* 0x060fe20000041820 */
[----:B-1----:R-:W-:Y:S01]  /*3280*/  IMAD.MOV.U32 R5, RZ, RZ, R2 ;  /* 0x000000ffff057224 */ /* 0x002fe200078e0002 */
[----:B------:R-:W-:Y:S01]  /*3290*/  IABS R2, R6 ;  /* 0x0000000600027213 */ /* 0x000fe20000000000 */
[C---:B------:R-:W-:Y:S01]  /*32a0*/  IMAD.IADD R6, R0.reuse, 0x1, -R81 ;  /* 0x0000000100067824 */ /* 0x040fe200078e0a51 */
[----:B------:R-:W-:Y:S01]  /*32b0*/  LDSM.16.M88.4 R32, [R201+0x9800] ;  /* 0x00980000c920783b */ /* 0x000fe20000000200 */
[----:B------:R1:W-:Y:S03]  /*32c0*/  I2F R100, R5 ;  /* 0x0000000500647306 */ /* 0x0003e60000201400 */
[----:B------:R-:W-:Y:S01]  /*32d0*/  IABS R6, R6 ;  /* 0x0000000600067213 */ /* 0x000fe20000000000 */
[C---:B------:R-:W-:Y:S01]  /*32e0*/  HMMA.16816.F32.BF16 R24, R8.reuse, R14, R16 ;  /* 0x0000000e0818723c */ /* 0x040fe20000041810 */
[----:B------:R-:W2:Y:S03]  /*32f0*/  LDSM.16.M88.4 R16, [R202+0x6000] ;  /* 0x00600000ca10783b */ /* 0x000ea60000000200 */
[----:B------:R3:W4:Y:S04]  /*3300*/  I2F R99, R2 ;  /* 0x0000000200637306 */ /* 0x0007280000201400 */
[----:B------:R-:W-:Y:S01]  /*3310*/  HMMA.16816.F32.BF16 R44, R8, R28, R64 ;  /* 0x0000001c082c723c */ /* 0x000fe20000041840 */
[----:B-1----:R-:W-:-:S03]  /*3320*/  IADD3 R5, R0, 0x8, RZ ;  /* 0x0000000800057810 */ /* 0x002fc60007ffe0ff */
[----:B------:R1:W-:Y:S04]  /*3330*/  I2F R98, R6 ;  /* 0x0000000600627306 */ /* 0x0003e80000201400 */
[----:B------:R-:W-:Y:S01]  /*3340*/  HMMA.16816.F32.BF16 R48, R8, R30, R68 ;  /* 0x0000001e0830723c */ /* 0x000fe20000041844 */
[----:B---3--:R-:W-:-:S07]  /*3350*/  IMAD.IADD R2, R0, 0x1, -R80 ;  /* 0x0000000100027824 */ /* 0x008fce00078e0a50 */
[----:B------:R-:W-:Y:S01]  /*3360*/  HMMA.16816.F32.BF16 R64, R20, R14, R76 ;  /* 0x0000000e1440723c */ /* 0x000fe2000004184c */
[----:B------:R-:W-:Y:S01]  /*3370*/  IABS R2, R2 ;  /* 0x0000000200027213 */ /* 0x000fe20000000000 */
[----:B------:R-:W3:Y:S01]  /*3380*/  LDSM.16.M88.4 R12, [R202+0x4000] ;  /* 0x00400000ca0c783b */ /* 0x000ee20000000200 */
[----:B-1----:R-:W-:-:S03]  /*3390*/  IMAD.IADD R6, R5, 0x1, -R40 ;  /* 0x0000000105067824 */ /* 0x002fc600078e0a28 */
[----:B------:R-:W-:Y:S01]  /*33a0*/  IMAD.MOV.U32 R7, RZ, RZ, R2 ;  /* 0x000000ffff077224 */ /* 0x000fe200078e0002 */
[C---:B------:R-:W-:Y:S01]  /*33b0*/  IADD3 R2, R0.reuse, 0x40, RZ ;  /* 0x0000004000027810 */ /* 0x040fe20007ffe0ff */
[----:B------:R-:W-:Y:S01]  /*33c0*/  HMMA.16816.F32.BF16 R68, R20, R28, R72 ;  /* 0x0000001c1444723c */ /* 0x000fe20000041848 */
[----:B------:R-:W-:Y:S01]  /*33d0*/  IABS R6, R6 ;  /* 0x0000000600067213 */ /* 0x000fe20000000000 */
[----:B------:R1:W-:Y:S01]  /*33e0*/  I2F R97, R7 ;  /* 0x0000000700617306 */ /* 0x0003e20000201400 */
[----:B------:R-:W-:Y:S01]  /*33f0*/  IADD3 R0, R0, 0x48, RZ ;  /* 0x0000004800007810 */ /* 0x000fe20007ffe0ff */
[----:B------:R-:W-:-:S04]  /*3400*/  IMAD.IADD R8, R2, 0x1, -R40 ;  /* 0x0000000102087824 */ /* 0x000fc800078e0a28 */
[C---:B--2---:R-:W-:Y:S08]  /*3410*/  HMMA.16816.F32.BF16 R52, R16.reuse, R36, R52 ;  /* 0x000000241034723c */ /* 0x044ff00000041834 */
[----:B------:R-:W-:Y:S01]  /*3420*/  HMMA.16816.F32.BF16 R72, R16, R38, R24 ;  /* 0x000000261048723c */ /* 0x000fe20000041818 */
[----:B------:R-:W-:Y:S01]  /*3430*/  LDSM.16.M88.4 R24, [R199+0x1000] ;  /* 0x00100000c718783b */ /* 0x000fe20000000200 */
[----:B-1----:R-:W-:Y:S01]  /*3440*/  IMAD.MOV.U32 R7, RZ, RZ, R6 ;  /* 0x000000ffff077224 */ /* 0x002fe200078e0006 */
[----:B------:R-:W-:Y:S01]  /*3450*/  IABS R6, R8 ;  /* 0x0000000800067213 */ /* 0x000fe20000000000 */
[----:B------:R-:W-:-:S02]  /*3460*/  IMAD.IADD R8, R2, 0x1, -R83 ;  /* 0x0000000102087824 */ /* 0x000fc400078e0a53 */
[----:B------:R1:W-:Y:S02]  /*3470*/  I2F R94, R7 ;  /* 0x00000007005e7306 */ /* 0x0003e40000201400 */
[C---:B------:R-:W-:Y:S06]  /*3480*/  HMMA.16816.F32.BF16 R76, R16.reuse, R32, R44 ;  /* 0x00000020104c723c */ /* 0x040fec000004182c */
[----:B------:R2:W5:Y:S02]  /*3490*/  I2F R92, R6 ;  /* 0x00000006005c7306 */ /* 0x0005640000201400 */
[----:B------:R-:W-:Y:S01]  /*34a0*/  HMMA.16816.F32.BF16 R84, R16, R34, R48 ;  /* 0x000000221054723c */ /* 0x000fe20000041830 */
[----:B-1----:R-:W-:-:S06]  /*34b0*/  IMAD.IADD R7, R0, 0x1, -R40 ;  /* 0x0000000100077824 */ /* 0x002fcc00078e0a28 */
[----:B------:R-:W-:Y:S01]  /*34c0*/  IMAD.IADD R16, R2, 0x1, -R43 ;  /* 0x0000000102107824 */ /* 0x000fe200078e0a2b */
[----:B------:R-:W-:Y:S01]  /*34d0*/  HMMA.16816.F32.BF16 R60, R20, R30, R60 ;  /* 0x0000001e143c723c */ /* 0x000fe2000004183c */
[----:B------:R-:W1:Y:S01]  /*34e0*/  LDSM.16.M88.4 R20, [R200+0x6000] ;  /* 0x00600000c814783b */ /* 0x000e620000000200 */
[----:B------:R-:W-:Y:S01]  /*34f0*/  IABS R7, R7 ;  /* 0x0000000700077213 */ /* 0x000fe20000000000 */
[----:B--2---:R-:W-:-:S03]  /*3500*/  IMAD.IADD R6, R5, 0x1, -R83 ;  /* 0x0000000105067824 */ /* 0x004fc600078e0a53 */
[----:B------:R2:W1:Y:S01]  /*3510*/  I2F R90, R7 ;  /* 0x00000007005a7306 */ /* 0x0004620000201400 */
[----:B------:R-:W-:Y:S01]  /*3520*/  LDSM.16.M88.4 R28, [R199+0x1800] ;  /* 0x00180000c71c783b */ /* 0x000fe20000000200 */
[----:B---3--:R-:W-:Y:S01]  /*3530*/  HMMA.16816.F32.BF16 R48, R12, R36, R56 ;  /* 0x000000240c30723c */ /* 0x008fe20000041838 */
[----:B------:R-:W-:-:S07]  /*3540*/  IABS R6, R6 ;  /* 0x0000000600067213 */ /* 0x000fce0000000000 */
[----:B------:R-:W-:Y:S01]  /*3550*/  HMMA.16816.F32.BF16 R44, R12, R38, R64 ;  /* 0x000000260c2c723c */ /* 0x000fe20000041840 */
[----:B--2---:R-:W-:Y:S01]  /*3560*/  IMAD.MOV.U32 R7, RZ, RZ, R6 ;  /* 0x000000ffff077224 */ /* 0x004fe200078e0006 */
[----:B------:R-:W-:Y:S01]  /*3570*/  IABS R6, R8 ;  /* 0x0000000800067213 */ /* 0x000fe20000000000 */
[----:B------:R-:W-:-:S05]  /*3580*/  IMAD.IADD R8, R0, 0x1, -R83 ;  /* 0x0000000100087824 */ /* 0x000fca00078e0a53 */
[----:B------:R-:W-:Y:S01]  /*3590*/  HMMA.16816.F32.BF16 R36, R12, R32, R68 ;  /* 0x000000200c24723c */ /* 0x000fe20000041844 */
[----:B------:R2:W-:Y:S07]  /*35a0*/  I2F R96, R7 ;  /* 0x0000000700607306 */ /* 0x0005ee0000201400 */
[----:B-1----:R-:W-:Y:S01]  /*35b0*/  HMMA.16816.F32.BF16 R64, R20, R24, R52 ;  /* 0x000000181440723c */ /* 0x002fe20000041834 */
[----:B--2---:R-:W-:Y:S01]  /*35c0*/  IMAD.MOV.U32 R7, RZ, RZ, R6 ;  /* 0x000000ffff077224 */ /* 0x004fe200078e0006 */
[----:B------:R-:W-:Y:S01]  /*35d0*/  IABS R6, R8 ;  /* 0x0000000800067213 */ /* 0x000fe20000000000 */
[----:B------:R-:W-:-:S02]  /*35e0*/  IMAD.IADD R8, R5, 0x1, -R43 ;  /* 0x0000000105087824 */ /* 0x000fc400078e0a2b */
[----:B------:R1:W2:Y:S02]  /*35f0*/  I2F R95, R7 ;  /* 0x00000007005f7306 */ /* 0x0002a40000201400 */
[----:B-1----:R-:W-:Y:S01]  /*3600*/  IMAD.MOV.U32 R7, RZ, RZ, R6 ;  /* 0x000000ffff077224 */ /* 0x002fe200078e0006 */
[----:B------:R-:W-:Y:S02]  /*3610*/  IABS R6, R8 ;  /* 0x0000000800067213 */ /* 0x000fe40000000000 */
[----:B------:R-:W1:Y:S03]  /*3620*/  LDSM.16.M88.4 R8, [R200+0x4000] ;  /* 0x00400000c808783b */ /* 0x000e660000000200 */
[----:B------:R3:W-:Y:S01]  /*3630*/  I2F R93, R7 ;  /* 0x00000007005d7306 */ /* 0x0007e20000201400 */
[----:B------:R-:W-:-:S04]  /*3640*/  DEPBAR.LE SB0, 0x0 ;  /* 0x000080000000791a */ /* 0x000fc80000000000 */
[----:B---3--:R-:W-:Y:S01]  /*3650*/  IMAD.MOV.U32 R7, RZ, RZ, R6 ;  /* 0x000000ffff077224 */ /* 0x008fe200078e0006 */
[----:B------:R-:W-:Y:S01]  /*3660*/  IABS R6, R16 ;  /* 0x0000001000067213 */ /* 0x000fe20000000000 */
[----:B------:R-:W-:Y:S02]  /*3670*/  IMAD.IADD R16, R0, 0x1, -R43 ;  /* 0x0000000100107824 */ /* 0x000fe400078e0a2b */
[----:B------:R3:W1:Y:S02]  /*3680*/  I2F R91, R7 ;  /* 0x00000007005b7306 */ /* 0x0006640000201400 */
[----:B---3--:R-:W-:Y:S01]  /*3690*/  IMAD.MOV.U32 R7, RZ, RZ, R6 ;  /* 0x000000ffff077224 */ /* 0x008fe200078e0006 */
[----:B------:R-:W-:Y:S01]  /*36a0*/  IABS R6, R16 ;  /* 0x0000001000067213 */ /* 0x000fe20000000000 */
[----:B------:R-:W-:Y:S01]  /*36b0*/  IMAD.IADD R16, R5, 0x1, -R42 ;  /* 0x0000000105107824 */ /* 0x000fe200078e0a2a */
[C---:B-1----:R-:W-:Y:S03]  /*36c0*/  HMMA.16816.F32.BF16 R56, R8.reuse, R28, R36 ;  /* 0x0000001c0838723c */ /* 0x042fe60000041824 */
[----:B------:R1:W3:Y:S05]  /*36d0*/  I2F R89, R7 ;  /* 0x0000000700597306 */ /* 0x0002ea0000201400 */
[----:B------:R-:W-:Y:S01]  /*36e0*/  HMMA.16816.F32.BF16 R48, R8, R24, R48 ;  /* 0x000000180830723c */ /* 0x000fe20000041830 */
[----:B-1----:R-:W-:Y:S01]  /*36f0*/  IMAD.MOV.U32 R7, RZ, RZ, R6 ;  /* 0x000000ffff077224 */ /* 0x002fe200078e0006 */
[----:B------:R-:W-:-:S06]  /*3700*/  IABS R6, R16 ;  /* 0x0000001000067213 */ /* 0x000fcc0000000000 */
[----:B------:R-:W-:Y:S01]  /*3710*/  HMMA.16816.F32.BF16 R16, R12, R34, R60 ;  /* 0x000000220c10723c */ /* 0x000fe2000004183c */
[----:B------:R1:W-:Y:S07]  /*3720*/  I2F R88, R7 ;  /* 0x0000000700587306 */ /* 0x0003ee0000201400 */
[----:B----4-:R-:W-:Y:S02]  /*3730*/  FFMA.FTZ R33, R99, -UR4, R57 ;  /* 0x8000000463217c23 */ /* 0x010fe40008010039 */
[----:B------:R-:W-:Y:S01]  /*3740*/  IMAD.IADD R12, R5, 0x1, -R41 ;  /* 0x00000001050c7824 */ /* 0x000fe200078e0a29 */
[----:B------:R-:W-:Y:S01]  /*3750*/  HMMA.16816.F32.BF16 R60, R8, R26, R44 ;  /* 0x0000001a083c723c */ /* 0x000fe2000004182c */
[----:B------:R4:W-:Y:S01]  /*3760*/  I2F R70, R6 ;  /* 0x0000000600467306 */ /* 0x0009e20000201400 */
[----:B------:R-:W-:-:S03]  /*3770*/  FFMA.FTZ R34, R100, -UR4, R56 ;  /* 0x8000000464227c23 */ /* 0x000fc60008010038 */
[----:B------:R-:W-:Y:S02]  /*3780*/  FFMA.FTZ R32, R104, -UR4, R49 ;  /* 0x8000000468207c23 */ /* 0x000fe40008010031 */
[----:B-1----:R-:W-:-:S05]  /*3790*/  IMAD.IADD R7, R2, 0x1, -R42 ;  /* 0x0000000102077824 */ /* 0x002fca00078e0a2a */
[----:B------:R-:W-:Y:S01]  /*37a0*/  IABS R7, R7 ;  /* 0x0000000700077213 */ /* 0x000fe20000000000 */
[----:B------:R-:W-:Y:S01]  /*37b0*/  HMMA.16816.F32.BF16 R44, R8, R30, R16 ;  /* 0x0000001e082c723c */ /* 0x000fe20000041810 */
[C---:B----4-:R-:W-:Y:S02]  /*37c0*/  IMAD.IADD R6, R0.reuse, 0x1, -R42 ;  /* 0x0000000100067824 */ /* 0x050fe400078e0a2a */
[----:B------:R1:W4:Y:S03]  /*37d0*/  I2F R69, R7 ;  /* 0x0000000700457306 */ /* 0x0003260000201400 */
[----:B------:R-:W-:Y:S01]  /*37e0*/  IABS R6, R6 ;  /* 0x0000000600067213 */ /* 0x000fe20000000000 */
[----:B------:R-:W-:Y:S01]  /*37f0*/  IMAD.IADD R8, R0, 0x1, -R81 ;  /* 0x0000000100087824 */ /* 0x000fe200078e0a51 */
[----:B------:R-:W-:Y:S01]  /*3800*/  HMMA.16816.F32.BF16 R16, R20, R26, R72 ;  /* 0x0000001a1410723c */ /* 0x000fe20000041848 */
[----:B-----5:R-:W-:-:S02]  /*3810*/  FFMA.FTZ R10, R92, -UR4, R64 ;  /* 0x800000045c0a7c23 */ /* 0x020fc40008010040 */
[----:B------:R-:W-:Y:S02]  /*3820*/  FFMA.FTZ R9, R90, -UR4, R66 ;  /* 0x800000045a097c23 */ /* 0x000fe40008010042 */
[----:B------:R-:W-:Y:S02]  /*3830*/  FFMA.FTZ R11, R94, -UR4, R50 ;  /* 0x800000045e0b7c23 */ /* 0x000fe40008010032 */
[----:B------:R-:W-:Y:S01]  /*3840*/  FFMA.FTZ R36, R103, -UR4, R60 ;  /* 0x8000000467247c23 */ /* 0x000fe2000801003c */
[----:B------:R-:W-:Y:S01]  /*3850*/  FSEL R64, R9, -INF , !P1 ;  /* 0xff80000009407808 */ /* 0x000fe20004800000 */
[----:B--2---:R-:W-:Y:S01]  /*3860*/  FFMA.FTZ R9, R95, -UR4, R65 ;  /* 0x800000045f097c23 */ /* 0x004fe20008010041 */
[----:B------:R-:W-:Y:S01]  /*3870*/  FSEL R38, R11, -INF , !P1 ;  /* 0xff8000000b267808 */ /* 0x000fe20004800000 */
[----:B-1----:R-:W-:Y:S01]  /*3880*/  IMAD.MOV.U32 R7, RZ, RZ, R6 ;  /* 0x000000ffff077224 */ /* 0x002fe200078e0006 */
[----:B------:R-:W-:Y:S01]  /*3890*/  IABS R6, R12 ;  /* 0x0000000c00067213 */ /* 0x000fe20000000000 */
[----:B------:R-:W-:-:S02]  /*38a0*/  IMAD.IADD R12, R2, 0x1, -R41 ;  /* 0x00000001020c7824 */ /* 0x000fc400078e0a29 */
[----:B------:R1:W-:Y:S01]  /*38b0*/  I2F R68, R7 ;  /* 0x0000000700447306 */ /* 0x0003e20000201400 */
[----:B------:R-:W-:Y:S01]  /*38c0*/  FFMA.FTZ R26, R97, -UR4, R45 ;  /* 0x80000004611a7c23 */ /* 0x000fe2000801002d */
[----:B------:R-:W-:Y:S01]  /*38d0*/  FSEL R45, R32, -INF , !P0 ;  /* 0xff800000202d7808 */ /* 0x000fe20004000000 */
[----:B------:R-:W-:Y:S02]  /*38e0*/  FFMA.FTZ R35, R102, -UR4, R61 ;  /* 0x8000000466237c23 */ /* 0x000fe4000801003d */
[----:B------:R-:W-:Y:S02]  /*38f0*/  FFMA.FTZ R27, R98, -UR4, R44 ;  /* 0x80000004621b7c23 */ /* 0x000fe4000801002c */
[----:B------:R-:W-:Y:S01]  /*3900*/  FFMA.FTZ R25, R91, -UR4, R62 ;  /* 0x800000045b197c23 */ /* 0x000fe2000801003e */
[----:B------:R-:W-:Y:S01]  /*3910*/  FSEL R44, R35, -INF , !P5 ;  /* 0xff800000232c7808 */ /* 0x000fe20006800000 */
[----:B---3--:R-:W-:Y:S02]  /*3920*/  FFMA.FTZ R24, R89, -UR4, R16 ;  /* 0x8000000459187c23 */ /* 0x008fe40008010010 */
[----:B----4-:R-:W-:Y:S01]  /*3930*/  FFMA.FTZ R17, R69, -UR4, R17 ;  /* 0x8000000445117c23 */ /* 0x010fe20008010011 */
[----:B------:R-:W-:-:S02]  /*3940*/  FSEL R25, R25, -INF , !P6 ;  /* 0xff80000019197808 */ /* 0x000fc40007000000 */
[----:B------:R-:W-:Y:S01]  /*3950*/  FSEL R24, R24, -INF , !P6 ;  /* 0xff80000018187808 */ /* 0x000fe20007000000 */
[----:B-1----:R-:W-:Y:S01]  /*3960*/  IMAD.MOV.U32 R7, RZ, RZ, R6 ;  /* 0x000000ffff077224 */ /* 0x002fe200078e0006 */
[----:B------:R-:W-:Y:S01]  /*3970*/  IABS R6, R12 ;  /* 0x0000000c00067213 */ /* 0x000fe20000000000 */
[----:B------:R-:W-:Y:S02]  /*3980*/  IMAD.IADD R12, R0, 0x1, -R41 ;  /* 0x00000001000c7824 */ /* 0x000fe400078e0a29 */
[----:B------:R1:W2:Y:S01]  /*3990*/  I2F R55, R7 ;  /* 0x0000000700377306 */ /* 0x0002a20000201400 */
[C---:B------:R-:W-:Y:S08]  /*39a0*/  HMMA.16816.F32.BF16 R40, R20.reuse, R28, R76 ;  /* 0x0000001c1428723c */ /* 0x040ff0000004184c */
[----:B------:R-:W-:Y:S01]  /*39b0*/  HMMA.16816.F32.BF16 R28, R20, R30, R84 ;  /* 0x0000001e141c723c */ /* 0x000fe20000041854 */
[----:B-1----:R-:W-:Y:S01]  /*39c0*/  IMAD.MOV.U32 R7, RZ, RZ, R6 ;  /* 0x000000ffff077224 */ /* 0x002fe200078e0006 */
[----:B------:R-:W-:Y:S01]  /*39d0*/  IABS R6, R12 ;  /* 0x0000000c00067213 */ /* 0x000fe20000000000 */
[----:B------:R-:W-:-:S02]  /*39e0*/  IMAD.IADD R12, R5, 0x1, -R82 ;  /* 0x00000001050c7824 */ /* 0x000fc400078e0a52 */
[----:B------:R1:W3:Y:S02]  /*39f0*/  I2F R54, R7 ;  /* 0x0000000700367306 */ /* 0x0002e40000201400 */
[----:B------:R-:W-:Y:S02]  /*3a00*/  FFMA.FTZ R23, R88, -UR4, R18 ;  /* 0x8000000458177c23 */ /* 0x000fe40008010012 */
[----:B------:R-:W-:Y:S02]  /*3a10*/  FFMA.FTZ R22, R70, -UR4, R63 ;  /* 0x8000000446167c23 */ /* 0x000fe4000801003f */
[----:B--2---:R-:W-:-:S03]  /*3a20*/  FFMA.FTZ R21, R55, -UR4, R58 ;  /* 0x8000000437157c23 */ /* 0x004fc6000801003a */
[----:B------:R-:W-:Y:S02]  /*3a30*/  FSEL R22, R22, -INF , !P5 ;  /* 0xff80000016167808 */ /* 0x000fe40006800000 */
[----:B------:R-:W-:Y:S01]  /*3a40*/  FSEL R21, R21, -INF , !P4 ;  /* 0xff80000015157808 */ /* 0x000fe20006000000 */
[----:B-1----:R-:W-:Y:S01]  /*3a50*/  IMAD.MOV.U32 R7, RZ, RZ, R6 ;  /* 0x000000ffff077224 */ /* 0x002fe200078e0006 */
[----:B------:R-:W-:Y:S01]  /*3a60*/  IABS R6, R12 ;  /* 0x0000000c00067213 */ /* 0x000fe20000000000 */
[C---:B------:R-:W-:Y:S02]  /*3a70*/  IMAD.IADD R12, R5.reuse, 0x1, -R81 ;  /* 0x00000001050c7824 */ /* 0x040fe400078e0a51 */
[----:B------:R-:W-:Y:S01]  /*3a80*/  IMAD.IADD R5, R5, 0x1, -R80 ;  /* 0x0000000105057824 */ /* 0x000fe200078e0a50 */
[----:B------:R1:W2:Y:S01]  /*3a90*/  I2F R53, R7 ;  /* 0x0000000700357306 */ /* 0x0002a20000201400 */
[----:B---3--:R-:W-:-:S03]  /*3aa0*/  FFMA.FTZ R16, R54, -UR4, R40 ;  /* 0x8000000436107c23 */ /* 0x008fc60008010028 */
[----:B------:R-:W-:Y:S01]  /*3ab0*/  IABS R5, R5 ;  /* 0x0000000500057213 */ /* 0x000fe20000000000 */
[----:B-1----:R-:W-:Y:S01]  /*3ac0*/  IMAD.MOV.U32 R7, RZ, RZ, R6 ;  /* 0x000000ffff077224 */ /* 0x002fe200078e0006 */
[----:B------:R-:W-:Y:S01]  /*3ad0*/  IABS R6, R12 ;  /* 0x0000000c00067213 */ /* 0x000fe20000000000 */
[----:B------:R-:W-:Y:S01]  /*3ae0*/  FFMA.FTZ R12, R101, -UR4, R48 ;  /* 0x80000004650c7c23 */ /* 0x000fe20008010030 */
[----:B------:R-:W-:Y:S01]  /*3af0*/  FSEL R48, R10, -INF , !P1 ;  /* 0xff8000000a307808 */ /* 0x000fe20004800000 */
[----:B------:R1:W3:Y:S01]  /*3b00*/  I2F R52, R7 ;  /* 0x0000000700347306 */ /* 0x0002e20000201400 */
[----:B------:R-:W-:Y:S02]  /*3b10*/  FFMA.FTZ R10, R96, -UR4, R51 ;  /* 0x80000004600a7c23 */ /* 0x000fe40008010033 */
[----:B------:R-:W-:Y:S01]  /*3b20*/  FSEL R66, R12, -INF , !P1 ;  /* 0xff8000000c427808 */ /* 0x000fe20004800000 */
[----:B------:R-:W-:Y:S01]  /*3b30*/  FFMA.FTZ R12, R68, -UR4, R19 ;  /* 0x80000004440c7c23 */ /* 0x000fe20008010013 */
[----:B------:R-:W-:Y:S01]  /*3b40*/  BAR.SYNC.DEFER_BLOCKING 0x0 ;  /* 0x0000000000007b1d */ /* 0x000fe20000010000 */
[----:B------:R-:W-:Y:S01]  /*3b50*/  ISETP.GE.AND P1, PT, R80, UR12, PT ;  /* 0x0000000c50007c0c */ /* 0x000fe2000bf26270 */
[----:B--2---:R-:W-:Y:S01]  /*3b60*/  FFMA.FTZ R11, R53, -UR4, R42 ;  /* 0x80000004350b7c23 */ /* 0x004fe2000801002a */
[----:B------:R-:W-:-:S03]  /*3b70*/  FSEL R42, R33, -INF , !P3 ;  /* 0xff800000212a7808 */ /* 0x000fc60005800000 */
[----:B------:R2:W4:Y:S01]  /*3b80*/  I2F R39, R6 ;  /* 0x0000000600277306 */ /* 0x0005220000201400 */
[----:B------:R-:W-:Y:S01]  /*3b90*/  FSEL R35, R11, -INF , !P4 ;  /* 0xff8000000b237808 */ /* 0x000fe20006000000 */
[----:B-1----:R-:W-:Y:S02]  /*3ba0*/  IMAD.IADD R7, R2, 0x1, -R82 ;  /* 0x0000000102077824 */ /* 0x002fe400078e0a52 */
[----:B---3--:R-:W-:-:S05]  /*3bb0*/  FFMA.FTZ R20, R52, -UR4, R59 ;  /* 0x8000000434147c23 */ /* 0x008fca000801003b */
[----:B------:R-:W-:Y:S01]  /*3bc0*/  FSEL R20, R20, -INF , !P3 ;  /* 0xff80000014147808 */ /* 0x000fe20005800000 */
[----:B--2---:R-:W-:Y:S01]  /*3bd0*/  IMAD.MOV.U32 R6, RZ, RZ, R5 ;  /* 0x000000ffff067224 */ /* 0x004fe200078e0005 */
[----:B------:R-:W-:Y:S01]  /*3be0*/  IABS R5, R7 ;  /* 0x0000000700057213 */ /* 0x000fe20000000000 */
[----:B------:R-:W-:Y:S02]  /*3bf0*/  IMAD.IADD R7, R0, 0x1, -R82 ;  /* 0x0000000100077824 */ /* 0x000fe400078e0a52 */
[----:B------:R1:W2:Y:S01]  /*3c00*/  I2F R37, R6 ;  /* 0x0000000600257306 */ /* 0x0002a20000201400 */
[----:B----4-:R-:W-:Y:S01]  /*3c10*/  FFMA.FTZ R19, R39, -UR4, R46 ;  /* 0x8000000427137c23 */ /* 0x010fe2000801002e */
[----:B------:R-:W-:Y:S02]  /*3c20*/  FSEL R46, R36, -INF , !P6 ;  /* 0xff800000242e7808 */ /* 0x000fe40007000000 */
[----:B------:R-:W-:Y:S02]  /*3c30*/  FSEL R39, R27, -INF , !P2 ;  /* 0xff8000001b277808 */ /* 0x000fe40005000000 */
[----:B------:R-:W-:-:S02]  /*3c40*/  FSEL R36, R26, -INF , !P1 ;  /* 0xff8000001a247808 */ /* 0x000fc40004800000 */
[----:B------:R-:W3:Y:S01]  /*3c50*/  I2F R15, R5 ;  /* 0x00000005000f7306 */ /* 0x000ee20000201400 */
[----:B------:R-:W-:Y:S01]  /*3c60*/  FSEL R19, R19, -INF , !P2 ;  /* 0xff80000013137808 */ /* 0x000fe20005000000 */
[C---:B-1----:R-:W-:Y:S02]  /*3c70*/  IMAD.IADD R6, R2.reuse, 0x1, -R81 ;  /* 0x0000000102067824 */ /* 0x042fe400078e0a51 */
[----:B------:R-:W-:Y:S02]  /*3c80*/  IMAD.IADD R2, R2, 0x1, -R80 ;  /* 0x0000000102027824 */ /* 0x000fe400078e0a50 */
[----:B--2---:R-:W-:Y:S01]  /*3c90*/  FFMA.FTZ R18, R37, -UR4, R47 ;  /* 0x8000000425127c23 */ /* 0x004fe2000801002f */
[----:B------:R-:W-:Y:S02]  /*3ca0*/  IABS R6, R6 ;  /* 0x0000000600067213 */ /* 0x000fe40000000000 */
[----:B------:R-:W-:Y:S01]  /*3cb0*/  IABS R2, R2 ;  /* 0x0000000200027213 */ /* 0x000fe20000000000 */
[----:B---3--:R-:W-:Y:S01]  /*3cc0*/  FFMA.FTZ R15, R15, -UR4, R41 ;  /* 0x800000040f0f7c23 */ /* 0x008fe20008010029 */
[----:B------:R-:W-:Y:S01]  /*3cd0*/  FSEL R41, R23, -INF , !P6 ;  /* 0xff80000017297808 */ /* 0x000fe20007000000 */
[----:B------:R-:W-:Y:S01]  /*3ce0*/  IMAD.MOV.U32 R5, RZ, RZ, R6 ;  /* 0x000000ffff057224 */ /* 0x000fe200078e0006 */
[----:B------:R1:W2:Y:S01]  /*3cf0*/  I2F R13, R2 ;  /* 0x00000002000d7306 */ /* 0x0002a20000201400 */
[----:B------:R-:W-:Y:S01]  /*3d00*/  IMAD.IADD R6, R0, 0x1, -R80 ;  /* 0x0000000100067824 */ /* 0x000fe200078e0a50 */
[----:B------:R-:W-:-:S02]  /*3d10*/  LOP3.LUT R0, R105, R106, RZ, 0xfc, !PT ;  /* 0x0000006a69007212 */ /* 0x000fc400078efcff */
[----:B------:R-:W-:Y:S02]  /*3d20*/  FSEL R23, R17, -INF , !P5 ;  /* 0xff80000011177808 */ /* 0x000fe40006800000 */
[----:B------:R-:W-:Y:S02]  /*3d30*/  FSEL R37, R12, -INF , !P5 ;  /* 0xff8000000c257808 */ /* 0x000fe40006800000 */
[----:B------:R3:W4:Y:S01]  /*3d40*/  I2F R14, R5 ;  /* 0x00000005000e7306 */ /* 0x0007220000201400 */
[----:B------:R-:W-:Y:S02]  /*3d50*/  FSEL R32, R15, -INF , !P3 ;  /* 0xff8000000f207808 */ /* 0x000fe40005800000 */
[----:B------:R-:W-:Y:S02]  /*3d60*/  FSEL R18, R18, -INF , !P1 ;  /* 0xff80000012127808 */ /* 0x000fe40004800000 */
[----:B-1----:R-:W-:Y:S01]  /*3d70*/  IABS R2, R8 ;  /* 0x0000000800027213 */ /* 0x002fe20000000000 */
[----:B------:R-:W-:-:S02]  /*3d80*/  FFMA.FTZ R8, R93, -UR4, R67 ;  /* 0x800000045d087c23 */ /* 0x000fc40008010043 */
[----:B--2---:R-:W-:Y:S01]  /*3d90*/  FFMA.FTZ R13, R13, -UR4, R29 ;  /* 0x800000040d0d7c23 */ /* 0x004fe2000801001d */
[----:B------:R-:W-:Y:S02]  /*3da0*/  FSEL R29, R9, -INF , !P0 ;  /* 0xff800000091d7808 */ /* 0x000fe40004000000 */
[----:B------:R-:W-:Y:S02]  /*3db0*/  FSEL R40, R8, -INF , !P0 ;  /* 0xff80000008287808 */ /* 0x000fe40004000000 */
[----:B---3--:R-:W-:Y:S01]  /*3dc0*/  IABS R5, R7 ;  /* 0x0000000700057213 */ /* 0x008fe20000000000 */
[----:B----4-:R-:W-:Y:S01]  /*3dd0*/  FFMA.FTZ R14, R14, -UR4, R28 ;  /* 0x800000040e0e7c23 */ /* 0x010fe2000801001c */
[----:B------:R-:W-:Y:S02]  /*3de0*/  FSEL R28, R10, -INF , !P0 ;  /* 0xff8000000a1c7808 */ /* 0x000fe40004000000 */
[----:B------:R1:W2:Y:S01]  /*3df0*/  I2F R7, R5 ;  /* 0x0000000500077306 */ /* 0x0002a20000201400 */
[----:B------:R-:W-:-:S02]  /*3e00*/  PLOP3.LUT P0, PT, PT, PT, UP0, 0x80, 0x0 ;  /* 0x000000000000781c */ /* 0x000fc40003f0f008 */
[----:B------:R-:W-:Y:S01]  /*3e10*/  FSEL R26, R13, -INF , !P1 ;  /* 0xff8000000d1a7808 */ /* 0x000fe20004800000 */
[----:B-1----:R-:W-:Y:S01]  /*3e20*/  IMAD.MOV.U32 R5, RZ, RZ, R2 ;  /* 0x000000ffff057224 */ /* 0x002fe200078e0002 */
[----:B------:R-:W-:Y:S01]  /*3e30*/  IABS R2, R6 ;  /* 0x0000000600027213 */ /* 0x000fe20000000000 */
[----:B--2---:R-:W-:Y:S01]  /*3e40*/  FFMA.FTZ R6, R7, -UR4, R43 ;  /* 0x8000000407067c23 */ /* 0x004fe2000801002b */
[----:B------:R-:W-:-:S03]  /*3e50*/  FSEL R43, R34, -INF , !P4 ;  /* 0xff800000222b7808 */ /* 0x000fc60006000000 */
[----:B------:R-:W1:Y:S01]  /*3e60*/  I2F R5, R5 ;  /* 0x0000000500057306 */ /* 0x000e620000201400 */
[----:B------:R-:W-:-:S07]  /*3e70*/  FSEL R34, R6, -INF , !P3 ;  /* 0xff80000006227808 */ /* 0x000fce0005800000 */
[----:B------:R-:W2:Y:S01]  /*3e80*/  I2F R2, R2 ;  /* 0x0000000200027306 */ /* 0x000ea20000201400 */
[----:B-1----:R-:W-:Y:S01]  /*3e90*/  FFMA.FTZ R5, R5, -UR4, R30 ;  /* 0x8000000405057c23 */ /* 0x002fe2000801001e */
[----:B------:R-:W-:-:S04]  /*3ea0*/  FSEL R30, R16, -INF , !P4 ;  /* 0xff800000101e7808 */ /* 0x000fc80006000000 */
[----:B------:R-:W-:Y:S01]  /*3eb0*/  FSEL R33, R5, -INF , !P2 ;  /* 0xff80000005217808 */ /* 0x000fe20005000000 */
[----:B--2---:R-:W-:Y:S01]  /*3ec0*/  FFMA.FTZ R2, R2, -UR4, R31 ;  /* 0x8000000402027c23 */ /* 0x004fe2000801001f */
[----:B------:R-:W-:-:S04]  /*3ed0*/  FSEL R31, R14, -INF , !P2 ;  /* 0xff8000000e1f7808 */ /* 0x000fc80005000000 */
        /* <DEDUP_REMOVED lines=42> */
.L_x_1730:
[----:B------:R-:W-:Y:S05]  /*4180*/  BSYNC B0 ;  /* 0x0000000000007941 */ /* 0x000fea0003800000 */
.L_x_1729:
[----:B------:R-:W0:Y:S02]  /*4190*/  LDGDEPBAR ;  /* 0x00000000000079af */ /* 0x000e240000000000 */
.L_x_1728:
[----:B------:R-:W-:Y:S01]  /*41a0*/  FMNMX.FTZ R2, R38, R28, !PT ;  /* 0x0000001c26027209 */ /* 0x000fe20007810000 */
[----:B------:R-:W-:Y:S01]  /*41b0*/  ULEA.HI.SX32 UR5, UR8, 0xffffffff, 0x1b ;  /* 0xffffffff08057891 */ /* 0x000fe2000f8fda3f */
[----:B--2---:R-:W-:Y:S01]  /*41c0*/  FMNMX.FTZ R7, R66, R45, !PT ;  /* 0x0000002d42077209 */ /* 0x004fe20007810000 */
[----:B------:R-:W-:Y:S01]  /*41d0*/  IMAD.WIDE.U32 R14, R110, -0x2daee0ad, RZ ;  /* 0xd2511f536e0e7825 */ /* 0x000fe200078e00ff */
[----:B------:R-:W-:Y:S01]  /*41e0*/  FMNMX.FTZ R2, R25, R2, !PT ;  /* 0x0000000219027209 */ /* 0x000fe20007810000 */
[----:B------:R-:W-:Y:S01]  /*41f0*/  ULOP3.LUT UR5, UR5, UR19, URZ, 0x3c, !UPT ;  /* 0x0000001305057292 */ /* 0x000fe2000f8e3c3f */
[----:B-1----:R-:W-:Y:S01]  /*4200*/  FMNMX.FTZ R8, R46, R7, !PT ;  /* 0x000000072e087209 */ /* 0x002fe20007810000 */
[----:B------:R-:W-:Y:S01]  /*4210*/  UIADD3 UR7, UR18, -0x61c88647, URZ ;  /* 0x9e3779b912077890 */ /* 0x000fe2000fffe03f */
[----:B------:R-:W-:Y:S01]  /*4220*/  FMNMX.FTZ R2, R22, R2, !PT ;  /* 0x0000000216027209 */ /* 0x000fe20007810000 */
[----:B------:R-:W-:Y:S01]  /*4230*/  UIADD3 UR6, UR19, 0x76cf5d0a, URZ ;  /* 0x76cf5d0a13067890 */ /* 0x000fe2000fffe03f */
[----:B------:R-:W-:Y:S01]  /*4240*/  LOP3.LUT R231, R231, UR18, RZ, 0x3c, !PT ;  /* 0x00000012e7e77c12 */ /* 0x000fe2000f8e3cff */
[----:B------:R-:W-:Y:S01]  /*4250*/  UIADD3 UR23, UR18, -0x255992d5, URZ ;  /* 0xdaa66d2b12177890 */ /* 0x000fe2000fffe03f */
[----:B------:R-:W-:Y:S01]  /*4260*/  FMNMX.FTZ R2, R21, R2, !PT ;  /* 0x0000000215027209 */ /* 0x000fe20007810000 */
[----:B------:R-:W-:Y:S01]  /*4270*/  UIADD3 UR15, UR19, 0x32370b8f, URZ ;  /* 0x32370b8f130f7890 */ /* 0x000fe2000fffe03f */
[----:B------:R-:W-:Y:S01]  /*4280*/  LOP3.LUT R12, R15, UR5, RZ, 0x3c, !PT ;  /* 0x000000050f0c7c12 */ /* 0x000fe2000f8e3cff */
[----:B------:R-:W-:Y:S01]  /*4290*/  UIADD3 UR5, UR19, -0x4498517b, URZ ;  /* 0xbb67ae8513057890 */ /* 0x000fe2000fffe03f */
[----:B------:R-:W-:Y:S01]  /*42a0*/  FMNMX.FTZ R2, R20, R2, !PT ;  /* 0x0000000214027209 */ /* 0x000fe20007810000 */
[----:B------:R-:W-:Y:S01]  /*42b0*/  UIADD3 UR11, UR19, -0x126145ec, URZ ;  /* 0xed9eba14130b7890 */ /* 0x000fe2000fffe03f */
[----:B------:R-:W-:Y:S01]  /*42c0*/  STL [R1+0xa0], R199 ;  /* 0x0000a0c701007387 */ /* 0x000fe20000100800 */
[----:B------:R-:W-:Y:S01]  /*42d0*/  IMAD.WIDE.U32 R98, R12, -0x326172a9, RZ ;  /* 0xcd9e8d570c627825 */ /* 0x000fe200078e00ff */
[----:B------:R-:W-:Y:S01]  /*42e0*/  FMNMX.FTZ R2, R19, R2, !PT ;  /* 0x0000000213027209 */ /* 0x000fe20007810000 */
[----:B------:R-:W-:Y:S01]  /*42f0*/  UIADD3 UR14, UR18, 0x78dde6e4, URZ ;  /* 0x78dde6e4120e7890 */ /* 0x000fe2000fffe03f */
[----:B------:R-:W-:Y:S01]  /*4300*/  STL [R1+0x9c], R196 ;  /* 0x00009cc401007387 */ /* 0x000fe20000100800 */
[----:B------:R-:W-:Y:S01]  /*4310*/  UIADD3 UR8, UR18, 0x1715609d, URZ ;  /* 0x1715609d12087890 */ /* 0x000fe2000fffe03f */
[----:B------:R-:W-:Y:S01]  /*4320*/  FMNMX.FTZ R2, R18, R2, !PT ;  /* 0x0000000212027209 */ /* 0x000fe20007810000 */
[----:B------:R-:W-:Y:S01]  /*4330*/  UIADD3 UR25, UR19, 0x646e171e, URZ ;  /* 0x646e171e13197890 */ /* 0x000fe2000fffe03f */
[----:B------:R-:W-:Y:S01]  /*4340*/  STL [R1+0x98], R194 ;  /* 0x000098c201007387 */ /* 0x000fe20000100800 */
[----:B------:R-:W-:Y:S01]  /*4350*/  UIADD3 UR26, UR18, -0x4ab325aa, URZ ;  /* 0xb54cda56121a7890 */ /* 0x000fe2000fffe03f */
[----:B------:R-:W-:-:S02]  /*4360*/  IMAD.SHL.U32 R193, R0, 0x2, RZ ;  /* 0x0000000200c17824 */ /* 0x000fc400078e00ff */
[----:B------:R-:W1:Y:S02]  /*4370*/  SHFL.BFLY PT, R5, R2, 0x2, 0x1f ;  /* 0x0c401f0002057f89 */ /* 0x000e6400000e0000 */
[--C-:B------:R-:W-:Y:S02]  /*4380*/  IMAD R195, R4, 0x2, R193.reuse ;  /* 0x0000000204c37824 */ /* 0x100fe400078e02c1 */
[----:B------:R-:W-:Y:S01]  /*4390*/  STL [R1+0x94], R192 ;  /* 0x000094c001007387 */ /* 0x000fe20000100800 */
[C---:B------:R-:W-:Y:S02]  /*43a0*/  IMAD R198, R3.reuse, 0x2, R193 ;  /* 0x0000000203c67824 */ /* 0x040fe400078e02c1 */
[----:B------:R-:W-:Y:S01]  /*43b0*/  IMAD R197, R3, 0x2, R195 ;  /* 0x0000000203c57824 */ /* 0x000fe200078e02c3 */
[----:B------:R-:W-:Y:S04]  /*43c0*/  LDSM.16.MT88.4 R156, [R195+0xa000] ;  /* 0x00a00000c39c783b */ /* 0x000fe80000004200 */
[----:B------:R-:W-:Y:S04]  /*43d0*/  LDSM.16.MT88.4 R164, [R193+0xa800] ;  /* 0x00a80000c1a4783b */ /* 0x000fe80000004200 */
[----:B------:R-:W-:Y:S04]  /*43e0*/  LDSM.16.MT88.4 R80, [R197+0xa000] ;  /* 0x00a00000c550783b */ /* 0x000fe80000004200 */
[----:B------:R-:W-:Y:S01]  /*43f0*/  LDSM.16.MT88.4 R92, [R193+0xb000] ;  /* 0x00b00000c15c783b */ /* 0x000fe20000004200 */
[----:B-1----:R-:W-:-:S03]  /*4400*/  FMNMX.FTZ R2, R5, R2, !PT ;  /* 0x0000000205027209 */ /* 0x002fc60007810000 */
[----:B------:R-:W-:Y:S01]  /*4410*/  LDSM.16.MT88.4 R216, [R195+0xb000] ;  /* 0x00b00000c3d8783b */ /* 0x000fe20000004200 */
[----:B------:R-:W-:-:S03]  /*4420*/  FMNMX.FTZ R5, R48, R29, !PT ;  /* 0x0000001d30057209 */ /* 0x000fc60007810000 */
[----:B------:R-:W1:Y:S01]  /*4430*/  SHFL.BFLY PT, R135, R2, 0x1, 0x1f ;  /* 0x0c201f0002877f89 */ /* 0x000e6200000e0000 */
[----:B------:R-:W-:-:S03]  /*4440*/  FMNMX.FTZ R5, R24, R5, !PT ;  /* 0x0000000518057209 */ /* 0x000fc60007810000 */
[----:B------:R-:W-:Y:S01]  /*4450*/  LDSM.16.MT88.4 R76, [R193+0xb800] ;  /* 0x00b80000c14c783b */ /* 0x000fe20000004200 */
[----:B------:R-:W-:-:S03]  /*4460*/  FMNMX.FTZ R5, R23, R5, !PT ;  /* 0x0000000517057209 */ /* 0x000fc60007810000 */
[----:B------:R-:W-:Y:S01]  /*4470*/  LDSM.16.MT88.4 R188, [R195+0xb800] ;  /* 0x00b80000c3bc783b */ /* 0x000fe20000004200 */
[----:B------:R-:W-:Y:S02]  /*4480*/  FMNMX.FTZ R6, R30, R5, !PT ;  /* 0x000000051e067209 */ /* 0x000fe40007810000 */
        /* <DEDUP_REMOVED lines=9> */
[----:B------:R-:W-:Y:S02]  /*4520*/  FMNMX.FTZ R6, R44, R8, !PT ;  /* 0x000000082c067209 */ /* 0x000fe40007810000 */
[----:B-1----:R-:W-:Y:S01]  /*4530*/  FMNMX.FTZ R135, R2, R135, !PT ;  /* 0x0000008702877209 */ /* 0x002fe20007810000 */
[----:B------:R-:W1:Y:S01]  /*4540*/  SHFL.BFLY PT, R10, R5, 0x2, 0x1f ;  /* 0x0c401f00050a7f89 */ /* 0x000e6200000e0000 */
[----:B------:R-:W-:Y:S02]  /*4550*/  FMNMX.FTZ R2, R35, R7, !PT ;  /* 0x0000000723027209 */ /* 0x000fe40007810000 */
[----:B------:R-:W-:Y:S01]  /*4560*/  FMNMX.FTZ R7, R43, R6, !PT ;  /* 0x000000062b077209 */ /* 0x000fe20007810000 */
[----:B------:R-:W-:Y:S01]  /*4570*/  FMUL.FTZ R6, R135, c[0x0][0x23c] ;  /* 0x00008f0087067a20 */ /* 0x000fe20000410000 */
[----:B------:R-:W-:Y:S02]  /*4580*/  FMNMX.FTZ R2, R34, R2, !PT ;  /* 0x0000000222027209 */ /* 0x000fe40007810000 */
[----:B------:R-:W-:-:S02]  /*4590*/  FMNMX.FTZ R7, R42, R7, !PT ;  /* 0x000000072a077209 */ /* 0x000fc40007810000 */
[----:B------:R-:W-:Y:S02]  /*45a0*/  FMNMX.FTZ R8, R33, R2, !PT ;  /* 0x0000000221087209 */ /* 0x000fe40007810000 */
[----:B------:R-:W-:Y:S01]  /*45b0*/  FMNMX.FTZ R9, R39, R7, !PT ;  /* 0x0000000727097209 */ /* 0x000fe20007810000 */
[----:B------:R-:W-:Y:S01]  /*45c0*/  IMAD.U32 R7, RZ, RZ, UR10 ;  /* 0x0000000aff077e24 */ /* 0x000fe2000f8e00ff */
[----:B------:R-:W-:Y:S02]  /*45d0*/  FMNMX.FTZ R8, R27, R8, !PT ;  /* 0x000000081b087209 */ /* 0x000fe40007810000 */
[----:B------:R-:W-:Y:S01]  /*45e0*/  FMNMX.FTZ R9, R36, R9, !PT ;  /* 0x0000000924097209 */ /* 0x000fe20007810000 */
[----:B------:R-:W-:Y:S01]  /*45f0*/  IMAD R232, R7, 0x8, R232 ;  /* 0x0000000807e87824 */ /* 0x000fe200078e02e8 */
[----:B------:R-:W-:Y:S01]  /*4600*/  FSETP.NEU.FTZ.AND P1, PT, R135, -INF , PT ;  /* 0xff8000008700780b */ /* 0x000fe20003f3d000 */
[----:B------:R-:W2:Y:S03]  /*4610*/  SHFL.BFLY PT, R11, R8, 0x2, 0x1f ;  /* 0x0c401f00080b7f89 */ /* 0x000ea600000e0000 */
[----:B------:R-:W-:Y:S01]  /*4620*/  FSEL R2, R6, RZ, P1 ;  /* 0x000000ff06027208 */ /* 0x000fe20000800000 */
[----:B------:R-:W3:Y:S01]  /*4630*/  SHFL.BFLY PT, R13, R9, 0x2, 0x1f ;  /* 0x0c401f00090d7f89 */ /* 0x000ee200000e0000 */
[----:B------:R-:W-:-:S02]  /*4640*/  IADD3 R234, R232, 0x4, RZ ;  /* 0x00000004e8ea7810 */ /* 0x000fc40007ffe0ff */
[----:B-1----:R-:W-:Y:S01]  /*4650*/  FMNMX.FTZ R5, R10, R5, !PT ;  /* 0x000000050a057209 */ /* 0x002fe20007810000 */
[--C-:B------:R-:W-:Y:S02]  /*4660*/  FFMA.FTZ R6, R38, c[0x0][0x23c], -R2.reuse ;  /* 0x00008f0026067a23 */ /* 0x100fe40000010802 */
[----:B------:R-:W-:Y:S02]  /*4670*/  FFMA.FTZ R10, R25, c[0x0][0x23c], -R2 ;  /* 0x00008f00190a7a23 */ /* 0x000fe40000010802 */
[----:B------:R-:W1:Y:S01]  /*4680*/  SHFL.BFLY PT, R134, R5, 0x1, 0x1f ;  /* 0x0c201f0005867f89 */ /* 0x000e6200000e0000 */
[----:B------:R4:W-:Y:S01]  /*4690*/  MUFU.EX2 R116, R6 ;  /* 0x0000000600747308 */ /* 0x0009e20000000800 */
[----:B------:R-:W-:-:S07]  /*46a0*/  IMAD.WIDE.U32 R100, R234, -0x326172a9, RZ ;  /* 0xcd9e8d57ea647825 */ /* 0x000fce00078e00ff */
[----:B------:R1:W-:Y:S01]  /*46b0*/  MUFU.EX2 R56, R10 ;  /* 0x0000000a00387308 */ /* 0x0003e20000000800 */
[----:B--2---:R-:W-:Y:S02]  /*46c0*/  FMNMX.FTZ R8, R11, R8, !PT ;  /* 0x000000080b087209 */ /* 0x004fe40007810000 */
[----:B---3--:R-:W-:Y:S01]  /*46d0*/  FMNMX.FTZ R9, R9, R13, !PT ;  /* 0x0000000d09097209 */ /* 0x008fe20007810000 */
[--C-:B----4-:R-:W-:Y:S02]  /*46e0*/  FFMA.FTZ R6, R28, c[0x0][0x23c], -R2.reuse ;  /* 0x00008f001c067a23 */ /* 0x110fe40000010802 */
[----:B------:R-:W2:Y:S02]  /*46f0*/  SHFL.BFLY PT, R133, R8, 0x1, 0x1f ;  /* 0x0c201f0008857f89 */ /* 0x000ea400000e0000 */
[----:B------:R3:W-:Y:S02]  /*4700*/  MUFU.EX2 R47, R6 ;  /* 0x00000006002f7308 */ /* 0x0007e40000000800 */
[----:B------:R-:W4:Y:S01]  /*4710*/  SHFL.BFLY PT, R136, R9, 0x1, 0x1f ;  /* 0x0c201f0009887f89 */ /* 0x000f2200000e0000 */
[----:B-1----:R-:W-:Y:S01]  /*4720*/  FMNMX.FTZ R134, R5, R134, !PT ;  /* 0x0000008605867209 */ /* 0x002fe20007810000 */
[----:B------:R-:W-:-:S02]  /*4730*/  FFMA.FTZ R10, R22, c[0x0][0x23c], -R2 ;  /* 0x00008f00160a7a23 */ /* 0x000fc40000010802 */
[----:B------:R-:W-:Y:S01]  /*4740*/  FFMA.FTZ R5, R19, c[0x0][0x23c], -R2 ;  /* 0x00008f0013057a23 */ /* 0x000fe20000010802 */
[----:B------:R-:W-:Y:S01]  /*4750*/  FSETP.NEU.FTZ.AND P1, PT, R134, -INF , PT ;  /* 0xff8000008600780b */ /* 0x000fe20003f3d000 */
[----:B------:R1:W-:Y:S01]  /*4760*/  MUFU.EX2 R52, R10 ;  /* 0x0000000a00347308 */ /* 0x0003e20000000800 */
[----:B---3--:R-:W-:-:S07]  /*4770*/  IMAD.WIDE.U32 R6, R232, -0x326172a9, RZ ;  /* 0xcd9e8d57e8067825 */ /* 0x008fce00078e00ff */
[----:B------:R3:W-:Y:S01]  /*4780*/  MUFU.EX2 R102, R5 ;  /* 0x0000000500667308 */ /* 0x0007e20000000800 */
[----:B------:R-:W-:Y:S02]  /*4790*/  LOP3.LUT R15, R7, R231, RZ, 0x3c, !PT ;  /* 0x000000e7070f7212 */ /* 0x000fe400078e3cff */
[----:B------:R-:W-:Y:S01]  /*47a0*/  LOP3.LUT R17, R99, UR7, R6, 0x96, !PT ;  /* 0x0000000763117c12 */ /* 0x000fe2000f8e9606 */
[----:B------:R-:W-:Y:S01]  /*47b0*/  IMAD.WIDE.U32 R6, R234, -0x326172a9, RZ ;  /* 0xcd9e8d57ea067825 */ /* 0x000fe200078e00ff */
[----:B--2---:R-:W-:Y:S02]  /*47c0*/  FMNMX.FTZ R133, R8, R133, !PT ;  /* 0x0000008508857209 */ /* 0x004fe40007810000 */
[----:B----4-:R-:W-:Y:S01]  /*47d0*/  FMNMX.FTZ R136, R9, R136, !PT ;  /* 0x0000008809887209 */ /* 0x010fe20007810000 */
[----:B-1----:R-:W-:Y:S01]  /*47e0*/  FFMA.FTZ R10, R21, c[0x0][0x23c], -R2 ;  /* 0x00008f00150a7a23 */ /* 0x002fe20000010802 */
[-C--:B------:R-:W-:Y:S01]  /*47f0*/  LOP3.LUT R11, R7, R231.reuse, RZ, 0x3c, !PT ;  /* 0x000000e7070b7212 */ /* 0x080fe200078e3cff */
[----:B------:R-:W-:Y:S01]  /*4800*/  IMAD.WIDE.U32 R114, R15, -0x2daee0ad, RZ ;  /* 0xd2511f530f727825 */ /* 0x000fe200078e00ff */
[----:B------:R-:W-:Y:S01]  /*4810*/  LOP3.LUT R12, R99, UR7, R6, 0x96, !PT ;  /* 0x00000007630c7c12 */ /* 0x000fe2000f8e9606 */
[----:B------:R1:W-:Y:S01]  /*4820*/  MUFU.EX2 R54, R10 ;  /* 0x0000000a00367308 */ /* 0x0003e20000000800 */
[----:B------:R-:W-:Y:S01]  /*4830*/  LOP3.LUT R7, R101, R231, RZ, 0x3c, !PT ;  /* 0x000000e765077212 */ /* 0x000fe200078e3cff */
[----:B------:R-:W-:-:S02]  /*4840*/  FFMA.FTZ R6, R20, c[0x0][0x23c], -R2 ;  /* 0x00008f0014067a23 */ /* 0x000fc40000010802 */
[----:B------:R-:W-:-:S04]  /*4850*/  IMAD.WIDE.U32 R96, R17, -0x2daee0ad, RZ ;  /* 0xd2511f5311607825 */ /* 0x000fc800078e00ff */
[----:B---3--:R-:W-:Y:S01]  /*4860*/  FMUL.FTZ R5, R134, c[0x0][0x23c] ;  /* 0x00008f0086057a20 */ /* 0x008fe20000410000 */
[----:B------:R2:W-:Y:S01]  /*4870*/  MUFU.EX2 R88, R6 ;  /* 0x0000000600587308 */ /* 0x0005e20000000800 */
[----:B------:R-:W-:Y:S01]  /*4880*/  IMAD.WIDE.U32 R142, R7, -0x2daee0ad, RZ ;  /* 0xd2511f53078e7825 */ /* 0x000fe200078e00ff */
[----:B------:R-:W-:Y:S02]  /*4890*/  LOP3.LUT R8, R97, UR6, R114, 0x96, !PT ;  /* 0x0000000661087c12 */ /* 0x000fe4000f8e9672 */
[----:B------:R-:W-:Y:S01]  /*48a0*/  FSEL R5, R5, RZ, P1 ;  /* 0x000000ff05057208 */ /* 0x000fe20000800000 */
[----:B------:R-:W-:Y:S01]  /*48b0*/  IMAD.WIDE.U32 R12, R12, -0x2daee0ad, RZ ;  /* 0xd2511f530c0c7825 */ /* 0x000fe200078e00ff */
[--C-:B------:R-:W-:Y:S02]  /*48c0*/  LOP3.LUT R15, R143, UR5, R14.reuse, 0x96, !PT ;  /* 0x000000058f0f7c12 */ /* 0x100fe4000f8e960e */
[----:B-1----:R-:W-:Y:S01]  /*48d0*/  LOP3.LUT R10, R115, UR5, R14, 0x96, !PT ;  /* 0x00000005730a7c12 */ /* 0x002fe2000f8e960e */
[----:B------:R-:W-:Y:S01]  /*48e0*/  FFMA.FTZ R2, R18, c[0x0][0x23c], -R2 ;  /* 0x00008f0012027a23 */ /* 0x000fe20000010802 */
[----:B------:R-:W-:Y:S01]  /*48f0*/  FSETP.NEU.FTZ.AND P1, PT, R133, -INF , PT ;  /* 0xff8000008500780b */ /* 0x000fe20003f3d000 */
[----:B------:R-:W-:-:S02]  /*4900*/  IMAD.WIDE.U32 R8, R8, -0x326172a9, RZ ;  /* 0xcd9e8d5708087825 */ /* 0x000fc400078e00ff */
[----:B------:R1:W-:Y:S02]  /*4910*/  MUFU.EX2 R55, R2 ;  /* 0x0000000200377308 */ /* 0x0003e40000000800 */
[----:B------:R-:W-:-:S04]  /*4920*/  IMAD.WIDE.U32 R112, R10, -0x326172a9, RZ ;  /* 0xcd9e8d570a707825 */ /* 0x000fc800078e00ff */
[----:B--2---:R-:W-:-:S04]  /*4930*/  IMAD.WIDE.U32 R6, R11, -0x2daee0ad, RZ ;  /* 0xd2511f530b067825 */ /* 0x004fc800078e00ff */
[----:B------:R-:W-:Y:S01]  /*4940*/  IMAD.WIDE.U32 R140, R15, -0x326172a9, RZ ;  /* 0xcd9e8d570f8c7825 */ /* 0x000fe200078e00ff */
[----:B------:R-:W-:Y:S01]  /*4950*/  LOP3.LUT R16, R7, UR5, R14, 0x96, !PT ;  /* 0x0000000507107c12 */ /* 0x000fe2000f8e960e */
[----:B------:R-:W-:Y:S01]  /*4960*/  UIADD3 UR5, UR18, 0x3c6ef372, URZ ;  /* 0x3c6ef37212057890 */ /* 0x000fe2000fffe03f */
[----:B------:R-:W-:Y:S01]  /*4970*/  LOP3.LUT R11, R13, UR6, R6, 0x96, !PT ;  /* 0x000000060d0b7c12 */ /* 0x000fe2000f8e9606 */
[--C-:B------:R-:W-:Y:S01]  /*4980*/  FFMA.FTZ R7, R24, c[0x0][0x23c], -R5.reuse ;  /* 0x00008f0018077a23 */ /* 0x100fe20000010805 */
[----:B------:R-:W-:Y:S01]  /*4990*/  LOP3.LUT R14, R9, UR23, R112, 0x96, !PT ;  /* 0x00000017090e7c12 */ /* 0x000fe2000f8e9670 */
[----:B-1----:R-:W-:Y:S02]  /*49a0*/  FFMA.FTZ R2, R48, c[0x0][0x23c], -R5 ;  /* 0x00008f0030027a23 */ /* 0x002fe40000010805 */
[----:B------:R-:W-:Y:S01]  /*49b0*/  LOP3.LUT R6, R113, UR5, R98, 0x96, !PT ;  /* 0x0000000571067c12 */ /* 0x000fe2000f8e9662 */
[----:B------:R-:W-:Y:S01]  /*49c0*/  IMAD R16, R16, -0x326172a9, RZ ;  /* 0xcd9e8d5710107824 */ /* 0x000fe200078e02ff */
[----:B------:R1:W-:Y:S01]  /*49d0*/  MUFU.EX2 R151, R2 ;  /* 0x0000000200977308 */ /* 0x0003e20000000800 */
[----:B------:R-:W-:-:S04]  /*49e0*/  IMAD.WIDE.U32 R10, R11, -0x326172a9, RZ ;  /* 0xcd9e8d570b0a7825 */ /* 0x000fc800078e00ff */
[----:B------:R-:W-:Y:S01]  /*49f0*/  IMAD.WIDE.U32 R50, R6, -0x2daee0ad, RZ ;  /* 0xd2511f5306327825 */ /* 0x000fe200078e00ff */
[----:B------:R-:W-:Y:S02]  /*4a00*/  LOP3.LUT R16, R11, UR23, R16, 0x96, !PT ;  /* 0x000000170b107c12 */ /* 0x000fe4000f8e9610 */
[----:B------:R2:W-:Y:S01]  /*4a10*/  MUFU.EX2 R53, R7 ;  /* 0x0000000700357308 */ /* 0x0005e20000000800 */
[----:B------:R-:W-:Y:S01]  /*4a20*/  IMAD.WIDE.U32 R14, R14, -0x2daee0ad, RZ ;  /* 0xd2511f530e0e7825 */ /* 0x000fe200078e00ff */
[----:B------:R-:W-:-:S03]  /*4a30*/  LOP3.LUT R6, R51, UR15, R96, 0x96, !PT ;  /* 0x0000000f33067c12 */ /* 0x000fc6000f8e9660 */
[----:B------:R-:W-:Y:S01]  /*4a40*/  IMAD.WIDE.U32 R16, R16, -0x2daee0ad, RZ ;  /* 0xd2511f5310107825 */ /* 0x000fe200078e00ff */
[----:B------:R-:W-:-:S03]  /*4a50*/  LOP3.LUT R20, R15, UR11, R50, 0x96, !PT ;  /* 0x0000000b0f147c12 */ /* 0x000fc6000f8e9632 */
[--C-:B-1----:R-:W-:Y:S02]  /*4a60*/  FFMA.FTZ R2, R29, c[0x0][0x23c], -R5.reuse ;  /* 0x00008f001d027a23 */ /* 0x102fe40000010805 */
[----:B------:R-:W-:Y:S02]  /*4a70*/  FFMA.FTZ R9, R23, c[0x0][0x23c], -R5 ;  /* 0x00008f0017097a23 */ /* 0x000fe40000010805 */
[----:B------:R1:W3:Y:S01]  /*4a80*/  MUFU.EX2 R150, R2 ;  /* 0x0000000200967308 */ /* 0x0002e20000000800 */
[----:B------:R-:W-:-:S04]  /*4a90*/  IMAD.WIDE.U32 R20, R20, -0x326172a9, RZ ;  /* 0xcd9e8d5714147825 */ /* 0x000fc800078e00ff */
[----:B--2---:R-:W-:-:S03]  /*4aa0*/  IMAD.WIDE.U32 R6, R6, -0x326172a9, RZ ;  /* 0xcd9e8d5706067825 */ /* 0x004fc600078e00ff */
[----:B------:R2:W-:Y:S02]  /*4ab0*/  MUFU.EX2 R118, R9 ;  /* 0x0000000900767308 */ /* 0x0005e40000000800 */
[----:B------:R-:W-:Y:S02]  /*4ac0*/  LOP3.LUT R11, R21, UR8, R6, 0x96, !PT ;  /* 0x00000008150b7c12 */ /* 0x000fe4000f8e9606 */
[----:B-1----:R-:W-:Y:S01]  /*4ad0*/  LOP3.LUT R2, R141, UR5, R98, 0x96, !PT ;  /* 0x000000058d027c12 */ /* 0x002fe2000f8e9662 */
[----:B------:R-:W-:Y:S01]  /*4ae0*/  UIADD3 UR5, UR19, -0x56f99767, URZ ;  /* 0xa906689913057890 */ /* 0x000fe2000fffe03f */
[----:B---3--:R-:W-:-:S03]  /*4af0*/  F2FP.BF16.PACK_AB R4, R150, R151 ;  /* 0x000000979604723e */ /* 0x008fc600000010ff */
[----:B------:R-:W-:Y:S01]  /*4b00*/  IMAD.WIDE.U32 R48, R2, -0x2daee0ad, RZ ;  /* 0xd2511f5302307825 */ /* 0x000fe200078e00ff */
[----:B------:R-:W-:Y:S02]  /*4b10*/  PRMT R210, R4, 0x7610, R210 ;  /* 0x0000761004d27816 */ /* 0x000fe400000000d2 */
[----:B--2---:R-:W-:Y:S01]  /*4b20*/  LOP3.LUT R9, R7, UR14, R8, 0x96, !PT ;  /* 0x0000000e07097c12 */ /* 0x004fe2000f8e9608 */
[--C-:B------:R-:W-:Y:S01]  /*4b30*/  FFMA.FTZ R2, R30, c[0x0][0x23c], -R5.reuse ;  /* 0x00008f001e027a23 */ /* 0x100fe20000010805 */
[----:B------:R-:W-:Y:S01]  /*4b40*/  LOP3.LUT R12, R49, UR15, R12, 0x96, !PT ;  /* 0x0000000f310c7c12 */ /* 0x000fe2000f8e960c */
[----:B------:R-:W-:Y:S01]  /*4b50*/  FFMA.FTZ R8, R32, c[0x0][0x23c], -R5 ;  /* 0x00008f0020087a23 */ /* 0x000fe20000010805 */
[----:B------:R-:W-:Y:S01]  /*4b60*/  LOP3.LUT R18, R17, UR11, R48, 0x96, !PT ;  /* 0x0000000b11127c12 */ /* 0x000fe2000f8e9630 */
[----:B------:R1:W-:Y:S01]  /*4b70*/  MUFU.EX2 R106, R2 ;  /* 0x00000002006a7308 */ /* 0x0003e20000000800 */
[----:B------:R-:W-:Y:S01]  /*4b80*/  PRMT R209, R4, 0x7632, R209 ;  /* 0x0000763204d17816 */ /* 0x000fe200000000d1 */
[----:B------:R-:W-:-:S04]  /*4b90*/  IMAD.WIDE.U32 R6, R12, -0x326172a9, RZ ;  /* 0xcd9e8d570c067825 */ /* 0x000fc800078e00ff */
[----:B------:R-:W-:Y:S01]  /*4ba0*/  IMAD.WIDE.U32 R18, R18, -0x326172a9, RZ ;  /* 0xcd9e8d5712127825 */ /* 0x000fe200078e00ff */
[----:B------:R-:W-:Y:S01]  /*4bb0*/  LOP3.LUT R12, R7, UR14, R10, 0x96, !PT ;  /* 0x0000000e070c7c12 */ /* 0x000fe2000f8e960a */
[----:B------:R2:W-:Y:S02]  /*4bc0*/  MUFU.EX2 R72, R8 ;  /* 0x0000000800487308 */ /* 0x0005e40000000800 */
[--C-:B------:R-:W-:Y:S01]  /*4bd0*/  FFMA.FTZ R7, R31, c[0x0][0x23c], -R5.reuse ;  /* 0x00008f001f077a23 */ /* 0x100fe20000010805 */
[----:B------:R-:W-:Y:S01]  /*4be0*/  LOP3.LUT R15, R19, UR8, R6, 0x96, !PT ;  /* 0x00000008130f7c12 */ /* 0x000fe2000f8e9606 */
[----:B------:R-:W-:Y:S02]  /*4bf0*/  FFMA.FTZ R6, R26, c[0x0][0x23c], -R5 ;  /* 0x00008f001a067a23 */ /* 0x000fe40000010805 */
[----:B------:R-:W-:Y:S02]  /*4c00*/  FMUL.FTZ R5, R136, c[0x0][0x23c] ;  /* 0x00008f0088057a20 */ /* 0x000fe40000410000 */
[----:B-1----:R-:W-:Y:S01]  /*4c10*/  FMUL.FTZ R2, R133, c[0x0][0x23c] ;  /* 0x00008f0085027a20 */ /* 0x002fe20000410000 */
[----:B------:R-:W-:Y:S01]  /*4c20*/  MUFU.EX2 R104, R7 ;  /* 0x0000000700687308 */ /* 0x000fe20000000800 */
[----:B------:R-:W-:-:S03]  /*4c30*/  IMAD.WIDE.U32 R12, R12, -0x2daee0ad, RZ ;  /* 0xd2511f530c0c7825 */ /* 0x000fc600078e00ff */
[----:B------:R-:W-:Y:S02]  /*4c40*/  FSEL R2, R2, RZ, P1 ;  /* 0x000000ff02027208 */ /* 0x000fe40000800000 */
[----:B------:R-:W-:Y:S02]  /*4c50*/  FSETP.NEU.FTZ.AND P1, PT, R136, -INF , PT ;  /* 0xff8000008800780b */ /* 0x000fe40003f3d000 */
[----:B------:R1:W-:Y:S01]  /*4c60*/  MUFU.EX2 R196, R6 ;  /* 0x0000000600c47308 */ /* 0x0003e20000000800 */
[----:B--2---:R-:W-:Y:S01]  /*4c70*/  FFMA.FTZ R8, R64, c[0x0][0x23c], -R2 ;  /* 0x00008f0040087a23 */ /* 0x004fe20000010802 */
[----:B------:R-:W-:Y:S01]  /*4c80*/  LOP3.LUT R16, R13, UR5, R16, 0x96, !PT ;  /* 0x000000050d107c12 */ /* 0x000fe2000f8e9610 */
[--C-:B------:R-:W-:Y:S02]  /*4c90*/  FFMA.FTZ R10, R40, c[0x0][0x23c], -R2.reuse ;  /* 0x00008f00280a7a23 */ /* 0x100fe40000010802 */
[--C-:B------:R-:W-:Y:S02]  /*4ca0*/  FFMA.FTZ R41, R41, c[0x0][0x23c], -R2.reuse ;  /* 0x00008f0029297a23 */ /* 0x100fe40000010802 */
[--C-:B------:R-:W-:Y:S01]  /*4cb0*/  FFMA.FTZ R37, R37, c[0x0][0x23c], -R2.reuse ;  /* 0x00008f0025257a23 */ /* 0x100fe20000010802 */
[----:B------:R2:W-:Y:S01]  /*4cc0*/  MUFU.EX2 R143, R8 ;  /* 0x00000008008f7308 */ /* 0x0005e20000000800 */
[----:B------:R-:W-:-:S02]  /*4cd0*/  FFMA.FTZ R35, R35, c[0x0][0x23c], -R2 ;  /* 0x00008f0023237a23 */ /* 0x000fc40000010802 */
[--C-:B------:R-:W-:Y:S02]  /*4ce0*/  FFMA.FTZ R34, R34, c[0x0][0x23c], -R2.reuse ;  /* 0x00008f0022227a23 */ /* 0x100fe40000010802 */
[--C-:B------:R-:W-:Y:S02]  /*4cf0*/  FFMA.FTZ R38, R33, c[0x0][0x23c], -R2.reuse ;  /* 0x00008f0021267a23 */ /* 0x100fe40000010802 */
[----:B------:R-:W-:Y:S01]  /*4d00*/  FFMA.FTZ R40, R27, c[0x0][0x23c], -R2 ;  /* 0x00008f001b287a23 */ /* 0x000fe20000010802 */
[----:B------:R-:W-:Y:S01]  /*4d10*/  FSEL R2, R5, RZ, P1 ;  /* 0x000000ff05027208 */ /* 0x000fe20000800000 */
[----:B-1----:R-:W-:Y:S01]  /*4d20*/  IMAD.WIDE.U32 R6, R9, -0x2daee0ad, RZ ;  /* 0xd2511f5309067825 */ /* 0x002fe200078e00ff */
[----:B------:R1:W-:Y:S03]  /*4d30*/  MUFU.EX2 R141, R10 ;  /* 0x0000000a008d7308 */ /* 0x0003e60000000800 */
[----:B------:R-:W-:Y:S01]  /*4d40*/  FFMA.FTZ R5, R66, c[0x0][0x23c], -R2 ;  /* 0x00008f0042057a23 */ /* 0x000fe20000010802 */
[----:B------:R-:W-:Y:S01]  /*4d50*/  LOP3.LUT R14, R7, UR5, R14, 0x96, !PT ;  /* 0x00000005070e7c12 */ /* 0x000fe2000f8e960e */
[--C-:B------:R-:W-:Y:S01]  /*4d60*/  FFMA.FTZ R17, R45, c[0x0][0x23c], -R2.reuse ;  /* 0x00008f002d117a23 */ /* 0x100fe20000010802 */
[----:B------:R-:W-:Y:S01]  /*4d70*/  LDSM.16.MT88.4 R64, [R198+0xa000] ;  /* 0x00a00000c640783b */ /* 0x000fe20000004200 */
[----:B--2---:R-:W-:Y:S01]  /*4d80*/  IMAD.WIDE.U32 R8, R11, -0x2daee0ad, RZ ;  /* 0xd2511f530b087825 */ /* 0x004fe200078e00ff */
[----:B------:R-:W-:Y:S03]  /*4d90*/  MUFU.EX2 R115, R5 ;  /* 0x0000000500737308 */ /* 0x000fe60000000800 */
[----:B------:R-:W-:Y:S01]  /*4da0*/  FFMA.FTZ R25, R46, c[0x0][0x23c], -R2 ;  /* 0x00008f002e197a23 */ /* 0x000fe20000010802 */
[----:B------:R-:W-:Y:S01]  /*4db0*/  LOP3.LUT R11, R9, UR25, R6, 0x96, !PT ;  /* 0x00000019090b7c12 */ /* 0x000fe2000f8e9606 */
[----:B------:R-:W-:Y:S01]  /*4dc0*/  IMAD.WIDE.U32 R6, R15, -0x2daee0ad, RZ ;  /* 0xd2511f530f067825 */ /* 0x000fe200078e00ff */
[----:B------:R-:W-:-:S02]  /*4dd0*/  SHF.R.U32.HI R15, RZ, 0x10, R8 ;  /* 0x00000010ff0f7819 */ /* 0x000fc40000011608 */
[----:B------:R-:W-:Y:S01]  /*4de0*/  SHF.R.U32.HI R22, RZ, 0x18, R8 ;  /* 0x00000018ff167819 */ /* 0x000fe20000011608 */
[----:B------:R-:W-:Y:S01]  /*4df0*/  FFMA.FTZ R26, R44, c[0x0][0x23c], -R2 ;  /* 0x00008f002c1a7a23 */ /* 0x000fe20000010802 */
[----:B-1----:R-:W-:Y:S01]  /*4e00*/  LOP3.LUT R10, R7, UR25, R12, 0x96, !PT ;  /* 0x00000019070a7c12 */ /* 0x002fe2000f8e960c */
[--C-:B------:R-:W-:Y:S01]  /*4e10*/  FFMA.FTZ R29, R43, c[0x0][0x23c], -R2.reuse ;  /* 0x00008f002b1d7a23 */ /* 0x100fe20000010802 */
[----:B------:R-:W-:Y:S01]  /*4e20*/  LOP3.LUT R13, R6, 0xffff, RZ, 0xc0, !PT ;  /* 0x0000ffff060d7812 */ /* 0x000fe200078ec0ff */
[--C-:B------:R-:W-:Y:S01]  /*4e30*/  FFMA.FTZ R32, R42, c[0x0][0x23c], -R2.reuse ;  /* 0x00008f002a207a23 */ /* 0x100fe20000010802 */
[----:B------:R-:W-:Y:S01]  /*4e40*/  LOP3.LUT R23, R6, 0xff, RZ, 0xc0, !PT ;  /* 0x000000ff06177812 */ /* 0x000fe200078ec0ff */
[----:B------:R-:W-:Y:S01]  /*4e50*/  FFMA.FTZ R33, R39, c[0x0][0x23c], -R2 ;  /* 0x00008f0027217a23 */ /* 0x000fe20000010802 */
[----:B------:R-:W-:Y:S01]  /*4e60*/  SHF.R.U32.HI R19, RZ, 0x10, R6 ;  /* 0x00000010ff137819 */ /* 0x000fe20000011606 */
[----:B------:R-:W-:Y:S01]  /*4e70*/  FFMA.FTZ R36, R36, c[0x0][0x23c], -R2 ;  /* 0x00008f0024247a23 */ /* 0x000fe20000010802 */
[----:B------:R-:W-:Y:S01]  /*4e80*/  LOP3.LUT R2, R8, 0xffff, RZ, 0xc0, !PT ;  /* 0x0000ffff08027812 */ /* 0x000fe200078ec0ff */
[----:B------:R1:W-:Y:S01]  /*4e90*/  MUFU.EX2 R73, R25 ;  /* 0x0000001900497308 */ /* 0x0003e20000000800 */
[----:B------:R-:W-:Y:S01]  /*4ea0*/  SHF.R.U32.HI R21, RZ, 0x18, R6 ;  /* 0x00000018ff157819 */ /* 0x000fe20000011606 */
[----:B------:R-:W-:Y:S01]  /*4eb0*/  IMAD.WIDE.U32 R6, R16, -0x326172a9, RZ ;  /* 0xcd9e8d5710067825 */ /* 0x000fe200078e00ff */
[----:B------:R-:W-:-:S02]  /*4ec0*/  SHF.R.U32.HI R12, RZ, 0x8, R2 ;  /* 0x00000008ff0c7819 */ /* 0x000fc40000011602 */
[----:B------:R-:W-:Y:S02]  /*4ed0*/  LOP3.LUT R2, R15, 0xff, RZ, 0xc0, !PT ;  /* 0x000000ff0f027812 */ /* 0x000fe400078ec0ff */
[----:B------:R-:W-:Y:S01]  /*4ee0*/  LOP3.LUT R24, R8, 0xff, RZ, 0xc0, !PT ;  /* 0x000000ff08187812 */ /* 0x000fe200078ec0ff */
[----:B------:R-:W-:Y:S01]  /*4ef0*/  IMAD.WIDE.U32 R8, R14, -0x326172a9, RZ ;  /* 0xcd9e8d570e087825 */ /* 0x000fe200078e00ff */
[----:B------:R-:W-:Y:S01]  /*4f00*/  PRMT R30, R2, 0x5410, R22 ;  /* 0x00005410021e7816 */ /* 0x000fe20000000016 */
[----:B------:R2:W-:Y:S01]  /*4f10*/  MUFU.EX2 R98, R17 ;  /* 0x0000001100627308 */ /* 0x0005e20000000800 */
[C---:B------:R-:W-:Y:S02]  /*4f20*/  LOP3.LUT R22, R6.reuse, 0xffff, RZ, 0xc0, !PT ;  /* 0x0000ffff06167812 */ /* 0x040fe400078ec0ff */
[----:B------:R-:W-:Y:S02]  /*4f30*/  LOP3.LUT R28, R6, 0xff, RZ, 0xc0, !PT ;  /* 0x000000ff061c7812 */ /* 0x000fe400078ec0ff */
[----:B------:R-:W-:-:S02]  /*4f40*/  SHF.R.U32.HI R27, RZ, 0x18, R6 ;  /* 0x00000018ff1b7819 */ /* 0x000fc40000011606 */
[----:B-1----:R-:W-:Y:S01]  /*4f50*/  SHF.R.U32.HI R25, RZ, 0x10, R6 ;  /* 0x00000010ff197819 */ /* 0x002fe20000011606 */
[----:B------:R-:W-:Y:S01]  /*4f60*/  MUFU.EX2 R108, R29 ;  /* 0x0000001d006c7308 */ /* 0x000fe20000000800 */
[----:B------:R-:W-:Y:S02]  /*4f70*/  LOP3.LUT R6, R11, 0xffff, RZ, 0xc0, !PT ;  /* 0x0000ffff0b067812 */ /* 0x000fe400078ec0ff */
[----:B------:R-:W-:Y:S02]  /*4f80*/  LOP3.LUT R5, R9, UR26, R20, 0x96, !PT ;  /* 0x0000001a09057c12 */ /* 0x000fe4000f8e9614 */
[C---:B------:R-:W-:Y:S02]  /*4f90*/  LOP3.LUT R14, R8.reuse, 0xffff, RZ, 0xc0, !PT ;  /* 0x0000ffff080e7812 */ /* 0x040fe400078ec0ff */
[----:B------:R-:W-:Y:S01]  /*4fa0*/  LOP3.LUT R20, R8, 0xff, RZ, 0xc0, !PT ;  /* 0x000000ff08147812 */ /* 0x000fe200078ec0ff */
[----:B------:R-:W1:Y:S01]  /*4fb0*/  MUFU.EX2 R119, R32 ;  /* 0x0000002000777308 */ /* 0x000e620000000800 */
[----:B--2---:R-:W-:-:S02]  /*4fc0*/  SHF.R.U32.HI R17, RZ, 0x10, R8 ;  /* 0x00000010ff117819 */ /* 0x004fc40000011608 */
[----:B------:R-:W-:Y:S02]  /*4fd0*/  SHF.R.U32.HI R15, RZ, 0x18, R8 ;  /* 0x00000018ff0f7819 */ /* 0x000fe40000011608 */
[----:B------:R-:W-:Y:S02]  /*4fe0*/  PRMT R31, R24, 0x5410, R12 ;  /* 0x00005410181f7816 */ /* 0x000fe4000000000c */
[----:B------:R-:W-:Y:S01]  /*4ff0*/  LOP3.LUT R2, R7, UR26, R18, 0x96, !PT ;  /* 0x0000001a07027c12 */ /* 0x000fe2000f8e9612 */
[----:B------:R-:W-:Y:S01]  /*5000*/  MUFU.EX2 R103, R33 ;  /* 0x0000002100677308 */ /* 0x000fe20000000800 */
[----:B------:R-:W-:Y:S02]  /*5010*/  SHF.R.U32.HI R8, RZ, 0x8, R13 ;  /* 0x00000008ff087819 */ /* 0x000fe4000001160d */
[----:B------:R-:W-:Y:S02]  /*5020*/  LOP3.LUT R9, R11, 0xff, RZ, 0xc0, !PT ;  /* 0x000000ff0b097812 */ /* 0x000fe400078ec0ff */
[----:B------:R-:W-:-:S02]  /*5030*/  SHF.R.U32.HI R6, RZ, 0x8, R6 ;  /* 0x00000008ff067819 */ /* 0x000fc40000011606 */
[----:B------:R-:W-:Y:S01]  /*5040*/  LOP3.LUT R7, R19, 0xff, RZ, 0xc0, !PT ;  /* 0x000000ff13077812 */ /* 0x000fe200078ec0ff */
[----:B------:R-:W2:Y:S01]  /*5050*/  MUFU.EX2 R192, R36 ;  /* 0x0000002400c07308 */ /* 0x000ea20000000800 */
[----:B------:R-:W-:Y:S01]  /*5060*/  LOP3.LUT R12, R17, 0xff, RZ, 0xc0, !PT ;  /* 0x000000ff110c7812 */ /* 0x000fe200078ec0ff */
[----:B------:R-:W-:Y:S01]  /*5070*/  IMAD R17, R233, 0x10000, R233 ;  /* 0x00010000e9117824 */ /* 0x000fe200078e02e9 */
[----:B------:R-:W-:Y:S02]  /*5080*/  SHF.R.U32.HI R13, RZ, 0x8, R14 ;  /* 0x00000008ff0d7819 */ /* 0x000fe4000001160e */
[----:B------:R-:W-:Y:S02]  /*5090*/  PRMT R24, R23, 0x5410, R8 ;  /* 0x0000541017187816 */ /* 0x000fe40000000008 */
[----:B------:R-:W-:Y:S01]  /*50a0*/  PRMT R18, R9, 0x5410, R6 ;  /* 0x0000541009127816 */ /* 0x000fe20000000006 */
[----:B------:R-:W3:Y:S01]  /*50b0*/  MUFU.EX2 R117, R26 ;  /* 0x0000001a00757308 */ /* 0x000ee20000000800 */
[----:B------:R-:W-:Y:S01]  /*50c0*/  PRMT R23, R7, 0x5410, R21 ;  /* 0x0000541007177816 */ /* 0x000fe20000000015 */
[--C-:B------:R-:W-:Y:S01]  /*50d0*/  HSET2.LE.AND R21, R31, R17.reuse, PT ;  /* 0x000000111f157233 */ /* 0x100fe20003803000 */
[----:B------:R-:W-:Y:S01]  /*50e0*/  PRMT R19, R12, 0x5410, R15 ;  /* 0x000054100c137816 */ /* 0x000fe2000000000f */
[--C-:B------:R-:W-:Y:S01]  /*50f0*/  HSET2.LE.AND R24, R24, R17.reuse, PT ;  /* 0x0000001118187233 */ /* 0x100fe20003803000 */
[----:B------:R-:W-:Y:S01]  /*5100*/  SHF.R.U32.HI R9, RZ, 0x10, R11 ;  /* 0x00000010ff097819 */ /* 0x000fe2000001160b */
[--C-:B------:R-:W-:Y:S01]  /*5110*/  HSET2.LE.AND R23, R23, R17.reuse, PT ;  /* 0x0000001117177233 */ /* 0x100fe20003803000 */
[----:B------:R-:W-:Y:S01]  /*5120*/  LOP3.LUT R7, R10, 0xffff, RZ, 0xc0, !PT ;  /* 0x0000ffff0a077812 */ /* 0x000fe200078ec0ff */
[----:B------:R-:W-:Y:S01]  /*5130*/  HSET2.LE.AND R18, R18, R17, PT ;  /* 0x0000001112127233 */ /* 0x000fe20003803000 */
[----:B------:R-:W-:Y:S01]  /*5140*/  SHF.R.U32.HI R12, RZ, 0x10, R5 ;  /* 0x00000010ff0c7819 */ /* 0x000fe20000011605 */
[----:B------:R-:W-:Y:S01]  /*5150*/  MUFU.EX2 R113, R41 ;  /* 0x0000002900717308 */ /* 0x000fe20000000800 */
[----:B------:R-:W-:-:S02]  /*5160*/  PRMT R20, R20, 0x5410, R13 ;  /* 0x0000541014147816 */ /* 0x000fc4000000000d */
[--C-:B------:R-:W-:Y:S02]  /*5170*/  SHF.R.U32.HI R8, RZ, 0x10, R10.reuse ;  /* 0x00000010ff087819 */ /* 0x100fe4000001160a */
[----:B------:R-:W-:Y:S02]  /*5180*/  SHF.R.U32.HI R16, RZ, 0x18, R11 ;  /* 0x00000018ff107819 */ /* 0x000fe4000001160b */
[----:B------:R-:W-:Y:S01]  /*5190*/  LOP3.LUT R15, R10, 0xff, RZ, 0xc0, !PT ;  /* 0x000000ff0a0f7812 */ /* 0x000fe200078ec0ff */
[----:B------:R-:W4:Y:S01]  /*51a0*/  MUFU.EX2 R199, R37 ;  /* 0x0000002500c77308 */ /* 0x000f220000000800 */
[----:B------:R-:W-:Y:S02]  /*51b0*/  SHF.R.U32.HI R13, RZ, 0x18, R10 ;  /* 0x00000018ff0d7819 */ /* 0x000fe4000001160a */
[C---:B------:R-:W-:Y:S02]  /*51c0*/  LOP3.LUT R6, R5.reuse, 0xffff, RZ, 0xc0, !PT ;  /* 0x0000ffff05067812 */ /* 0x040fe400078ec0ff */
[----:B------:R-:W-:-:S02]  /*51d0*/  LOP3.LUT R14, R5, 0xff, RZ, 0xc0, !PT ;  /* 0x000000ff050e7812 */ /* 0x000fc400078ec0ff */
[----:B------:R-:W-:Y:S01]  /*51e0*/  SHF.R.U32.HI R11, RZ, 0x18, R5 ;  /* 0x00000018ff0b7819 */ /* 0x000fe20000011605 */
[----:B------:R-:W-:Y:S01]  /*51f0*/  MUFU.EX2 R105, R38 ;  /* 0x0000002600697308 */ /* 0x000fe20000000800 */
[----:B------:R-:W-:Y:S02]  /*5200*/  LOP3.LUT R10, R9, 0xff, RZ, 0xc0, !PT ;  /* 0x000000ff090a7812 */ /* 0x000fe400078ec0ff */
[----:B------:R-:W-:Y:S02]  /*5210*/  SHF.R.U32.HI R9, RZ, 0x8, R7 ;  /* 0x00000008ff097819 */ /* 0x000fe40000011607 */
[----:B------:R-:W-:Y:S02]  /*5220*/  LOP3.LUT R5, R12, 0xff, RZ, 0xc0, !PT ;  /* 0x000000ff0c057812 */ /* 0x000fe400078ec0ff */
[----:B------:R-:W-:Y:S01]  /*5230*/  LOP3.LUT R7, R8, 0xff, RZ, 0xc0, !PT ;  /* 0x000000ff08077812 */ /* 0x000fe200078ec0ff */
[----:B------:R-:W1:Y:S01]  /*5240*/  MUFU.EX2 R194, R40 ;  /* 0x0000002800c27308 */ /* 0x000e620000000800 */
[----:B------:R-:W-:-:S02]  /*5250*/  SHF.R.U32.HI R6, RZ, 0x8, R6 ;  /* 0x00000008ff067819 */ /* 0x000fc40000011606 */
[----:B------:R-:W-:Y:S02]  /*5260*/  PRMT R11, R5, 0x5410, R11 ;  /* 0x00005410050b7816 */ /* 0x000fe4000000000b */
[----:B------:R-:W-:Y:S02]  /*5270*/  PRMT R16, R10, 0x5410, R16 ;  /* 0x000054100a107816 */ /* 0x000fe40000000010 */
[----:B------:R-:W-:Y:S01]  /*5280*/  PRMT R15, R15, 0x5410, R9 ;  /* 0x000054100f0f7816 */ /* 0x000fe20000000009 */
[--C-:B------:R-:W-:Y:S01]  /*5290*/  HSET2.LE.AND R11, R11, R17.reuse, PT ;  /* 0x000000110b0b7233 */ /* 0x100fe20003803000 */
[----:B------:R-:W-:Y:S01]  /*52a0*/  PRMT R13, R7, 0x5410, R13 ;  /* 0x00005410070d7816 */ /* 0x000fe2000000000d */
[----:B------:R-:W-:Y:S01]  /*52b0*/  HSET2.LE.AND R16, R16, R17, PT ;  /* 0x0000001110107233 */ /* 0x000fe20003803000 */
[C---:B------:R-:W-:Y:S01]  /*52c0*/  LOP3.LUT R5, R2.reuse, 0xffff, RZ, 0xc0, !PT ;  /* 0x0000ffff02057812 */ /* 0x040fe200078ec0ff */
[----:B------:R-:W-:Y:S01]  /*52d0*/  MUFU.EX2 R107, R35 ;  /* 0x00000023006b7308 */ /* 0x000fe20000000800 */
[----:B------:R-:W-:-:S02]  /*52e0*/  LOP3.LUT R10, R2, 0xff, RZ, 0xc0, !PT ;  /* 0x000000ff020a7812 */ /* 0x000fc400078ec0ff */
[--C-:B------:R-:W-:Y:S02]  /*52f0*/  SHF.R.U32.HI R7, RZ, 0x10, R2.reuse ;  /* 0x00000010ff077819 */ /* 0x100fe40000011602 */
[----:B------:R-:W-:Y:S02]  /*5300*/  SHF.R.U32.HI R9, RZ, 0x18, R2 ;  /* 0x00000018ff097819 */ /* 0x000fe40000011602 */
[----:B------:R-:W-:Y:S01]  /*5310*/  PRMT R14, R14, 0x5410, R6 ;  /* 0x000054100e0e7816 */ /* 0x000fe20000000006 */
[----:B------:R2:W2:Y:S01]  /*5320*/  MUFU.EX2 R120, R34 ;  /* 0x0000002200787308 */ /* 0x0004a20000000800 */
[----:B------:R-:W-:Y:S02]  /*5330*/  LOP3.LUT R2, R25, 0xff, RZ, 0xc0, !PT ;  /* 0x000000ff19027812 */ /* 0x000fe400078ec0ff */
[----:B------:R-:W-:Y:S01]  /*5340*/  SHF.R.U32.HI R6, RZ, 0x8, R22 ;  /* 0x00000008ff067819 */ /* 0x000fe20000011616 */
[----:B------:R-:W-:Y:S01]  /*5350*/  HSET2.LE.AND R22, R30, R17, PT ;  /* 0x000000111e167233 */ /* 0x000fe20003803000 */
[----:B------:R-:W-:-:S02]  /*5360*/  SHF.R.U32.HI R8, RZ, 0x8, R5 ;  /* 0x00000008ff087819 */ /* 0x000fc40000011605 */
[----:B-1----:R-:W-:Y:S02]  /*5370*/  F2FP.BF16.PACK_AB R0, R119, R108 ;  /* 0x0000006c7700723e */ /* 0x002fe400000010ff */
[----:B------:R-:W-:Y:S02]  /*5380*/  LOP3.LUT R5, R7, 0xff, RZ, 0xc0, !PT ;  /* 0x000000ff07057812 */ /* 0x000fe400078ec0ff */
[----:B------:R-:W-:Y:S02]  /*5390*/  PRMT R2, R2, 0x5410, R27 ;  /* 0x0000541002027816 */ /* 0x000fe4000000001b */
[----:B------:R-:W-:Y:S02]  /*53a0*/  PRMT R7, R28, 0x5410, R6 ;  /* 0x000054101c077816 */ /* 0x000fe40000000006 */
[----:B------:R-:W-:Y:S01]  /*53b0*/  PRMT R6, R10, 0x5410, R8 ;  /* 0x000054100a067816 */ /* 0x000fe20000000008 */
[--C-:B------:R-:W-:Y:S01]  /*53c0*/  HSET2.LE.AND R8, R20, R17.reuse, PT ;  /* 0x0000001114087233 */ /* 0x100fe20003803000 */
[C---:B------:R-:W-:Y:S01]  /*53d0*/  PRMT R224, R0.reuse, 0x7610, R224 ;  /* 0x0000761000e07816 */ /* 0x040fe200000000e0 */
[--C-:B------:R-:W-:Y:S01]  /*53e0*/  HSET2.LE.AND R20, R13, R17.reuse, PT ;  /* 0x000000110d147233 */ /* 0x100fe20003803000 */
[----:B------:R-:W-:Y:S01]  /*53f0*/  PRMT R222, R0, 0x7632, R222 ;  /* 0x0000763200de7816 */ /* 0x000fe200000000de */
[--C-:B------:R-:W-:Y:S01]  /*5400*/  HSET2.LE.AND R13, R2, R17.reuse, PT ;  /* 0x00000011020d7233 */ /* 0x100fe20003803000 */
[----:B--2---:R-:W-:Y:S01]  /*5410*/  F2FP.BF16.PACK_AB R0, R192, R103 ;  /* 0x00000067c000723e */ /* 0x004fe200000010ff */
[--C-:B------:R-:W-:Y:S01]  /*5420*/  HSET2.LE.AND R10, R14, R17.reuse, PT ;  /* 0x000000110e0a7233 */ /* 0x100fe20003803000 */
[----:B---3--:R-:W-:Y:S01]  /*5430*/  F2FP.BF16.PACK_AB R2, R117, R73 ;  /* 0x000000497502723e */ /* 0x008fe200000010ff */
[--C-:B------:R-:W-:Y:S01]  /*5440*/  HSET2.LE.AND R14, R6, R17.reuse, PT ;  /* 0x00000011060e7233 */ /* 0x100fe20003803000 */
[C---:B------:R-:W-:Y:S01]  /*5450*/  PRMT R214, R0.reuse, 0x7610, R214 ;  /* 0x0000761000d67816 */ /* 0x040fe200000000d6 */
[----:B------:R-:W-:Y:S01]  /*5460*/  HSET2.LE.AND R12, R7, R17, PT ;  /* 0x00000011070c7233 */ /* 0x000fe20003803000 */
[----:B------:R-:W-:Y:S01]  /*5470*/  PRMT R213, R0, 0x7632, R213 ;  /* 0x0000763200d57816 */ /* 0x000fe200000000d5 */
[----:B------:R-:W1:Y:S01]  /*5480*/  LDSM.16.MT88.4 R28, [R193+0xa000] ;  /* 0x00a00000c11c783b */ /* 0x000e620000004200 */
[----:B------:R-:W-:-:S02]  /*5490*/  F2FP.BF16.PACK_AB R0, R55, R102 ;  /* 0x000000663700723e */ /* 0x000fc400000010ff */
[----:B------:R-:W-:Y:S01]  /*54a0*/  PRMT R5, R5, 0x5410, R9 ;  /* 0x0000541005057816 */ /* 0x000fe20000000009 */
[--C-:B------:R-:W-:Y:S01]  /*54b0*/  HSET2.LE.AND R9, R19, R17.reuse, PT ;  /* 0x0000001113097233 */ /* 0x100fe20003803000 */
[C---:B------:R-:W-:Y:S01]  /*54c0*/  PRMT R228, R2.reuse, 0x7610, R228 ;  /* 0x0000761002e47816 */ /* 0x040fe200000000e4 */
[--C-:B------:R-:W-:Y:S01]  /*54d0*/  HSET2.LE.AND R19, R15, R17.reuse, PT ;  /* 0x000000110f137233 */ /* 0x100fe20003803000 */
[----:B------:R-:W-:Y:S01]  /*54e0*/  PRMT R227, R2, 0x7632, R227 ;  /* 0x0000763202e37816 */ /* 0x000fe200000000e3 */
[----:B------:R-:W-:Y:S01]  /*54f0*/  HSET2.LE.AND R15, R5, R17, PT ;  /* 0x00000011050f7233 */ /* 0x000fe20003803000 */
[----:B------:R-:W-:Y:S01]  /*5500*/  F2FP.BF16.PACK_AB R2, R52, R56 ;  /* 0x000000383402723e */ /* 0x000fe200000010ff */
[----:B------:R-:W-:Y:S01]  /*5510*/  IMAD.MOV.U32 R17, RZ, RZ, R47 ;  /* 0x000000ffff117224 */ /* 0x000fe200078e002f */
[----:B------:R-:W-:Y:S01]  /*5520*/  F2FP.BF16.PACK_AB R6, R98, R115 ;  /* 0x000000736206723e */ /* 0x000fe200000010ff */
[----:B------:R-:W2:Y:S01]  /*5530*/  LDSM.16.MT88.4 R44, [R198+0xa800] ;  /* 0x00a80000c62c783b */ /* 0x000ea20000004200 */
[----:B------:R-:W-:-:S02]  /*5540*/  PRMT R212, R0, 0x7632, R212 ;  /* 0x0000763200d47816 */ /* 0x000fc400000000d4 */
[----:B------:R-:W-:Y:S01]  /*5550*/  PRMT R211, R0, 0x7610, R211 ;  /* 0x0000761000d37816 */ /* 0x000fe200000000d3 */
[----:B------:R-:W3:Y:S01]  /*5560*/  LDSM.16.MT88.4 R32, [R195+0xa800] ;  /* 0x00a80000c320783b */ /* 0x000ee20000004200 */
[----:B------:R-:W-:Y:S02]  /*5570*/  PRMT R0, R228, 0x5410, R227 ;  /* 0x00005410e4007816 */ /* 0x000fe400000000e3 */
[C---:B------:R-:W-:Y:S02]  /*5580*/  PRMT R226, R2.reuse, 0x7632, R226 ;  /* 0x0000763202e27816 */ /* 0x040fe400000000e2 */
[----:B------:R-:W-:Y:S02]  /*5590*/  PRMT R225, R2, 0x7610, R225 ;  /* 0x0000761002e17816 */ /* 0x000fe400000000e1 */
[C---:B------:R-:W-:Y:S02]  /*55a0*/  PRMT R221, R6.reuse, 0x7610, R221 ;  /* 0x0000761006dd7816 */ /* 0x040fe400000000dd */
[----:B------:R-:W-:-:S02]  /*55b0*/  PRMT R223, R6, 0x7632, R223 ;  /* 0x0000763206df7816 */ /* 0x000fc400000000df */
[----:B------:R-:W-:Y:S02]  /*55c0*/  LOP3.LUT R6, R8, R0, RZ, 0xc0, !PT ;  /* 0x0000000008067212 */ /* 0x000fe400078ec0ff */
[----:B------:R-:W-:Y:S02]  /*55d0*/  PRMT R0, R225, 0x5410, R226 ;  /* 0x00005410e1007816 */ /* 0x000fe400000000e2 */
[----:B------:R-:W-:Y:S02]  /*55e0*/  F2FP.BF16.PACK_AB R5, R17, R116 ;  /* 0x000000741105723e */ /* 0x000fe400000010ff */
[----:B------:R-:W-:Y:S02]  /*55f0*/  F2FP.BF16.PACK_AB R2, R88, R54 ;  /* 0x000000365802723e */ /* 0x000fe400000010ff */
[----:B------:R-:W-:Y:S02]  /*5600*/  LOP3.LUT R7, R9, R0, RZ, 0xc0, !PT ;  /* 0x0000000009077212 */ /* 0x000fe400078ec0ff */
[----:B------:R-:W-:-:S02]  /*5610*/  PRMT R0, R221, 0x5410, R223 ;  /* 0x00005410dd007816 */ /* 0x000fc400000000df */
[C---:B------:R-:W-:Y:S02]  /*5620*/  PRMT R230, R5.reuse, 0x7632, R230 ;  /* 0x0000763205e67816 */ /* 0x040fe400000000e6 */
[----:B------:R-:W-:Y:S02]  /*5630*/  PRMT R229, R5, 0x7610, R229 ;  /* 0x0000761005e57816 */ /* 0x000fe400000000e5 */
[C---:B------:R-:W-:Y:S02]  /*5640*/  PRMT R220, R2.reuse, 0x7632, R220 ;  /* 0x0000763202dc7816 */ /* 0x040fe400000000dc */
[----:B------:R-:W-:Y:S02]  /*5650*/  PRMT R215, R2, 0x7610, R215 ;  /* 0x0000761002d77816 */ /* 0x000fe400000000d7 */
[----:B------:R-:W-:Y:S02]  /*5660*/  F2FP.BF16.PACK_AB R2, R141, R143 ;  /* 0x0000008f8d02723e */ /* 0x000fe400000010ff */
[----:B------:R-:W-:-:S02]  /*5670*/  LOP3.LUT R4, R10, R0, RZ, 0xc0, !PT ;  /* 0x000000000a047212 */ /* 0x000fc400078ec0ff */
[----:B------:R-:W-:Y:S02]  /*5680*/  PRMT R0, R229, 0x5410, R230 ;  /* 0x00005410e5007816 */ /* 0x000fe400000000e6 */
[C---:B------:R-:W-:Y:S02]  /*5690*/  PRMT R208, R2.reuse, 0x7632, R208 ;  /* 0x0000763202d07816 */ /* 0x040fe400000000d0 */
[----:B------:R-:W-:Y:S02]  /*56a0*/  PRMT R187, R2, 0x7610, R187 ;  /* 0x0000761002bb7816 */ /* 0x000fe400000000bb */
[----:B------:R-:W-:Y:S02]  /*56b0*/  F2FP.BF16.PACK_AB R2, R118, R53 ;  /* 0x000000357602723e */ /* 0x000fe400000010ff */
[----:B------:R-:W-:Y:S02]  /*56c0*/  LOP3.LUT R5, R11, R0, RZ, 0xc0, !PT ;  /* 0x000000000b057212 */ /* 0x000fe400078ec0ff */
[----:B------:R-:W-:-:S02]  /*56d0*/  F2FP.BF16.PACK_AB R0, R72, R106 ;  /* 0x0000006a4800723e */ /* 0x000fc400000010ff */
[C---:B------:R-:W-:Y:S02]  /*56e0*/  PRMT R186, R2.reuse, 0x7610, R186 ;  /* 0x0000761002ba7816 */ /* 0x040fe400000000ba */
[----:B------:R-:W-:Y:S01]  /*56f0*/  PRMT R185, R2, 0x7632, R185 ;  /* 0x0000763202b97816 */ /* 0x000fe200000000b9 */
[C---:B-1----:R-:W-:Y:S01]  /*5700*/  HMMA.16816.F32.BF16 R152, R4.reuse, R28, RZ ;  /* 0x0000001c0498723c */ /* 0x042fe200000418ff */
[----:B----4-:R-:W-:Y:S02]  /*5710*/  F2FP.BF16.PACK_AB R8, R199, R113 ;  /* 0x00000071c708723e */ /* 0x010fe400000010ff */
[C---:B------:R-:W-:Y:S02]  /*5720*/  PRMT R182, R0.reuse, 0x7610, R182 ;  /* 0x0000761000b67816 */ /* 0x040fe400000000b6 */
[----:B------:R-:W-:Y:S02]  /*5730*/  PRMT R181, R0, 0x7632, R181 ;  /* 0x0000763200b57816 */ /* 0x000fe400000000b5 */
[----:B------:R-:W-:Y:S01]  /*5740*/  PRMT R0, R186, 0x5410, R185 ;  /* 0x00005410ba007816 */ /* 0x000fe200000000b9 */
[----:B------:R-:W-:Y:S01]  /*5750*/  HMMA.16816.F32.BF16 R36, R4, R64, RZ ;  /* 0x000000400424723c */ /* 0x000fe200000418ff */
[----:B------:R-:W-:-:S02]  /*5760*/  PRMT R184, R8, 0x7632, R184 ;  /* 0x0000763208b87816 */ /* 0x000fc400000000b8 */
[----:B------:R-:W-:Y:S02]  /*5770*/  PRMT R183, R8, 0x7610, R183 ;  /* 0x0000761008b77816 */ /* 0x000fe400000000b7 */
[----:B------:R-:W-:Y:S02]  /*5780*/  LOP3.LUT R10, R12, R0, RZ, 0xc0, !PT ;  /* 0x000000000c0a7212 */ /* 0x000fe400078ec0ff */
[----:B------:R-:W-:Y:S01]  /*5790*/  PRMT R0, R183, 0x5410, R184 ;  /* 0x00005410b7007816 */ /* 0x000fe200000000b8 */
[----:B------:R-:W-:Y:S01]  /*57a0*/  HMMA.16816.F32.BF16 R144, R4, R156, RZ ;  /* 0x0000009c0490723c */ /* 0x000fe200000418ff */
[----:B------:R-:W-:Y:S02]  /*57b0*/  F2FP.BF16.PACK_AB R2, R196, R104 ;  /* 0x00000068c402723e */ /* 0x000fe400000010ff */
[----:B------:R-:W-:Y:S02]  /*57c0*/  LOP3.LUT R11, R13, R0, RZ, 0xc0, !PT ;  /* 0x000000000d0b7212 */ /* 0x000fe400078ec0ff */
[----:B------:R-:W-:-:S02]  /*57d0*/  PRMT R0, R210, 0x5410, R209 ;  /* 0x00005410d2007816 */ /* 0x000fc400000000d1 */
[----:B------:R-:W-:Y:S01]  /*57e0*/  PRMT R138, R2, 0x7610, R138 ;  /* 0x00007610028a7816 */ /* 0x000fe2000000008a */
[C---:B------:R-:W-:Y:S01]  /*57f0*/  HMMA.16816.F32.BF16 R68, R4.reuse, R92, RZ ;  /* 0x0000005c0444723c */ /* 0x040fe200000418ff */
[----:B------:R-:W-:Y:S02]  /*5800*/  LOP3.LUT R8, R14, R0, RZ, 0xc0, !PT ;  /* 0x000000000e087212 */ /* 0x000fe400078ec0ff */
[----:B------:R-:W-:Y:S02]  /*5810*/  PRMT R0, R187, 0x5410, R208 ;  /* 0x00005410bb007816 */ /* 0x000fe400000000d0 */
[----:B------:R-:W-:Y:S02]  /*5820*/  PRMT R137, R2, 0x7632, R137 ;  /* 0x0000763202897816 */ /* 0x000fe40000000089 */
[----:B------:R-:W-:Y:S01]  /*5830*/  LOP3.LUT R9, R15, R0, RZ, 0xc0, !PT ;  /* 0x000000000f097212 */ /* 0x000fe200078ec0ff */
[----:B------:R-:W-:Y:S01]  /*5840*/  HMMA.16816.F32.BF16 R84, R4, R216, RZ ;  /* 0x000000d80454723c */ /* 0x000fe200000418ff */
[----:B------:R-:W-:-:S02]  /*5850*/  F2FP.BF16.PACK_AB R0, R194, R105 ;  /* 0x00000069c200723e */ /* 0x000fc400000010ff */
[----:B------:R-:W-:Y:S02]  /*5860*/  F2FP.BF16.PACK_AB R12, R120, R107 ;  /* 0x0000006b780c723e */ /* 0x000fe400000010ff */
[----:B------:R-:W-:Y:S02]  /*5870*/  PRMT R132, R0, 0x7610, R132 ;  /* 0x0000761000847816 */ /* 0x000fe40000000084 */
[C---:B------:R-:W-:Y:S01]  /*5880*/  PRMT R180, R12.reuse, 0x7610, R180 ;  /* 0x000076100cb47816 */ /* 0x040fe200000000b4 */
[----:B------:R-:W-:Y:S01]  /*5890*/  HMMA.16816.F32.BF16 R168, R8, R28, RZ ;  /* 0x0000001c08a8723c */ /* 0x000fe200000418ff */
[----:B------:R-:W-:Y:S02]  /*58a0*/  PRMT R139, R12, 0x7632, R139 ;  /* 0x000076320c8b7816 */ /* 0x000fe4000000008b */
[----:B------:R-:W-:Y:S01]  /*58b0*/  LOP3.LUT R2, R99, UR7, R100, 0x96, !PT ;  /* 0x0000000763027c12 */ /* 0x000fe2000f8e9664 */
[----:B------:R-:W-:Y:S01]  /*58c0*/  IMAD.MOV.U32 R99, RZ, RZ, R105 ;  /* 0x000000ffff637224 */ /* 0x000fe200078e0069 */
[----:B------:R-:W-:-:S02]  /*58d0*/  LOP3.LUT R12, R97, UR6, R114, 0x96, !PT ;  /* 0x00000006610c7c12 */ /* 0x000fc4000f8e9672 */
[----:B------:R-:W-:Y:S01]  /*58e0*/  PRMT R28, R0, 0x7632, R28 ;  /* 0x00007632001c7816 */ /* 0x000fe2000000001c */
[----:B------:R-:W-:Y:S01]  /*58f0*/  HMMA.16816.F32.BF16 R40, R8, R64, RZ ;  /* 0x000000400828723c */ /* 0x000fe200000418ff */
[----:B------:R-:W-:Y:S01]  /*5900*/  PRMT R0, R214, 0x5410, R213 ;  /* 0x00005410d6007816 */ /* 0x000fe200000000d5 */
[----:B------:R-:W-:-:S03]  /*5910*/  IMAD.WIDE.U32 R2, R2, -0x2daee0ad, RZ ;  /* 0xd2511f5302027825 */ /* 0x000fc600078e00ff */
[----:B------:R-:W-:Y:S01]  /*5920*/  LOP3.LUT R130, R21, R0, RZ, 0xc0, !PT ;  /* 0x0000000015827212 */ /* 0x000fe200078ec0ff */
[----:B------:R-:W-:Y:S01]  /*5930*/  IMAD.WIDE.U32 R12, R12, -0x326172a9, RZ ;  /* 0xcd9e8d570c0c7825 */ /* 0x000fe200078e00ff */
[----:B------:R-:W-:Y:S01]  /*5940*/  PRMT R0, R211, 0x5410, R212 ;  /* 0x00005410d3007816 */ /* 0x000fe200000000d4 */
[----:B------:R-:W-:Y:S01]  /*5950*/  HMMA.16816.F32.BF16 R160, R8, R156, RZ ;  /* 0x0000009c08a0723c */ /* 0x000fe200000418ff */
[----:B------:R-:W-:Y:S01]  /*5960*/  LOP3.LUT R14, R3, UR6, R142, 0x96, !PT ;  /* 0x00000006030e7c12 */ /* 0x000fe2000f8e968e */
[----:B------:R-:W-:Y:S01]  /*5970*/  IMAD.MOV.U32 R64, RZ, RZ, R118 ;  /* 0x000000ffff407224 */ /* 0x000fe200078e0076 */
[----:B------:R-:W-:Y:S01]  /*5980*/  LOP3.LUT R131, R22, R0, RZ, 0xc0, !PT ;  /* 0x0000000016837212 */ /* 0x000fe200078ec0ff */
[----:B------:R-:W-:Y:S01]  /*5990*/  IMAD.MOV.U32 R65, RZ, RZ, R117 ;  /* 0x000000ffff417224 */ /* 0x000fe200078e0075 */
[----:B------:R-:W-:Y:S01]  /*59a0*/  PRMT R0, R224, 0x5410, R222 ;  /* 0x00005410e0007816 */ /* 0x000fe200000000de */
[----:B------:R-:W-:Y:S01]  /*59b0*/  IMAD.WIDE.U32 R14, R14, -0x326172a9, RZ ;  /* 0xcd9e8d570e0e7825 */ /* 0x000fe200078e00ff */
[----:B------:R-:W-:-:S02]  /*59c0*/  LOP3.LUT R22, R49, UR15, R2, 0x96, !PT ;  /* 0x0000000f31167c12 */ /* 0x000fc4000f8e9602 */
[----:B------:R-:W-:Y:S01]  /*59d0*/  LOP3.LUT R128, R18, R0, RZ, 0xc0, !PT ;  /* 0x0000000012807212 */ /* 0x000fe200078ec0ff */
[----:B------:R-:W-:Y:S01]  /*59e0*/  IMAD.MOV.U32 R157, RZ, RZ, R56 ;  /* 0x000000ffff9d7224 */ /* 0x000fe200078e0038 */
[----:B------:R-:W-:Y:S01]  /*59f0*/  PRMT R0, R215, 0x5410, R220 ;  /* 0x00005410d7007816 */ /* 0x000fe200000000dc */
[----:B------:R-:W-:Y:S01]  /*5a00*/  HMMA.16816.F32.BF16 R56, R8, R80, RZ ;  /* 0x000000500838723c */ /* 0x000fe200000418ff */
[----:B------:R-:W-:Y:S01]  /*5a10*/  IMAD.MOV.U32 R156, RZ, RZ, R109 ;  /* 0x000000ffff9c7224 */ /* 0x000fe200078e006d */
[----:B------:R-:W-:Y:S02]  /*5a20*/  LOP3.LUT R18, R15, UR23, R140, 0x96, !PT ;  /* 0x000000170f127c12 */ /* 0x000fe4000f8e968c */
[----:B------:R-:W-:Y:S02]  /*5a30*/  LOP3.LUT R129, R16, R0, RZ, 0xc0, !PT ;  /* 0x0000000010817212 */ /* 0x000fe400078ec0ff */
[----:B------:R-:W-:Y:S02]  /*5a40*/  PRMT R0, R138, 0x5410, R137 ;  /* 0x000054108a007816 */ /* 0x000fe40000000089 */
[----:B------:R-:W-:-:S02]  /*5a50*/  LOP3.LUT R16, R13, UR23, R112, 0x96, !PT ;  /* 0x000000170d107c12 */ /* 0x000fc4000f8e9670 */
[----:B------:R-:W-:Y:S01]  /*5a60*/  LOP3.LUT R126, R24, R0, RZ, 0xc0, !PT ;  /* 0x00000000187e7212 */ /* 0x000fe200078ec0ff */
[C---:B------:R-:W-:Y:S01]  /*5a70*/  HMMA.16816.F32.BF16 R152, R128.reuse, R164, R152 ;  /* 0x000000a48098723c */ /* 0x040fe20000041898 */
[----:B------:R-:W-:Y:S01]  /*5a80*/  PRMT R0, R132, 0x5410, R28 ;  /* 0x0000541084007816 */ /* 0x000fe2000000001c */
[----:B------:R-:W1:Y:S03]  /*5a90*/  LDSM.16.MT88.4 R24, [R198+0xb000] ;  /* 0x00b00000c618783b */ /* 0x000e660000004200 */
[----:B------:R-:W-:Y:S02]  /*5aa0*/  LOP3.LUT R127, R23, R0, RZ, 0xc0, !PT ;  /* 0x00000000177f7212 */ /* 0x000fe400078ec0ff */
[----:B------:R-:W-:Y:S01]  /*5ab0*/  PRMT R0, R182, 0x5410, R181 ;  /* 0x00005410b6007816 */ /* 0x000fe200000000b5 */
[----:B--2---:R-:W-:Y:S03]  /*5ac0*/  HMMA.16816.F32.BF16 R36, R128, R44, R36 ;  /* 0x0000002c8024723c */ /* 0x004fe60000041824 */
[----:B------:R-:W-:Y:S01]  /*5ad0*/  LOP3.LUT R124, R19, R0, RZ, 0xc0, !PT ;  /* 0x00000000137c7212 */ /* 0x000fe200078ec0ff */
[----:B------:R-:W-:Y:S01]  /*5ae0*/  IMAD.WIDE.U32 R18, R18, -0x2daee0ad, RZ ;  /* 0xd2511f5312127825 */ /* 0x000fe200078e00ff */
[----:B------:R-:W-:-:S03]  /*5af0*/  PRMT R0, R180, 0x5410, R139 ;  /* 0x00005410b4007816 */ /* 0x000fc6000000008b */
[----:B------:R-:W-:Y:S01]  /*5b00*/  HMMA.16816.F32.BF16 R68, R128, R76, R68 ;  /* 0x0000004c8044723c */ /* 0x000fe20000041844 */
[----:B------:R-:W-:Y:S02]  /*5b10*/  LOP3.LUT R125, R20, R0, RZ, 0xc0, !PT ;  /* 0x00000000147d7212 */ /* 0x000fe400078ec0ff */
[----:B------:R-:W-:Y:S02]  /*5b20*/  LOP3.LUT R0, R149, 0x7ffffffc, RZ, 0xc0, !PT ;  /* 0x7ffffffc95007812 */ /* 0x000fe400078ec0ff */
[----:B------:R-:W-:-:S03]  /*5b30*/  LOP3.LUT R13, R19, UR11, R48, 0x96, !PT ;  /* 0x0000000b130d7c12 */ /* 0x000fc6000f8e9630 */
[C---:B------:R-:W-:Y:S07]  /*5b40*/  HMMA.16816.F32.BF16 R168, R124.reuse, R164, R168 ;  /* 0x000000a47ca8723c */ /* 0x040fee00000418a8 */
[----:B------:R-:W-:Y:S01]  /*5b50*/  IMAD.MOV.U32 R165, RZ, RZ, R55 ;  /* 0x000000ffffa57224 */ /* 0x000fe200078e0037 */
[----:B------:R-:W-:Y:S01]  /*5b60*/  HMMA.16816.F32.BF16 R40, R124, R44, R40 ;  /* 0x0000002c7c28723c */ /* 0x000fe20000041828 */
[----:B------:R-:W-:-:S06]  /*5b70*/  IMAD.MOV.U32 R164, RZ, RZ, R54 ;  /* 0x000000ffffa47224 */ /* 0x000fcc00078e0036 */
[----:B------:R-:W-:Y:S01]  /*5b80*/  IMAD.MOV.U32 R45, RZ, RZ, R53 ;  /* 0x000000ffff2d7224 */ /* 0x000fe200078e0035 */
[----:B------:R-:W-:Y:S01]  /*5b90*/  HMMA.16816.F32.BF16 R84, R128, R188, R84 ;  /* 0x000000bc8054723c */ /* 0x000fe20000041854 */
[----:B------:R-:W-:-:S07]  /*5ba0*/  IMAD.MOV.U32 R44, RZ, RZ, R52 ;  /* 0x000000ffff2c7224 */ /* 0x000fce00078e0034 */
[----:B------:R-:W-:Y:S07]  /*5bb0*/  HMMA.16816.F32.BF16 R52, R4, R80, RZ ;  /* 0x000000500434723c */ /* 0x000fee00000418ff */
[----:B------:R-:W-:Y:S01]  /*5bc0*/  IMAD.MOV.U32 R81, RZ, RZ, R73 ;  /* 0x000000ffff517224 */ /* 0x000fe200078e0049 */
[----:B------:R-:W-:Y:S01]  /*5bd0*/  HMMA.16816.F32.BF16 R56, R124, R60, R56 ;  /* 0x0000003c7c38723c */ /* 0x000fe20000041838 */
[----:B------:R-:W-:Y:S02]  /*5be0*/  IMAD.MOV.U32 R80, RZ, RZ, R72 ;  /* 0x000000ffff507224 */ /* 0x000fe400078e0048 */
[----:B------:R-:W-:-:S02]  /*5bf0*/  IMAD.MOV.U32 R112, RZ, RZ, R81 ;  /* 0x000000ffff707224 */ /* 0x000fc400078e0051 */
[----:B------:R-:W-:-:S03]  /*5c00*/  IMAD.MOV.U32 R81, RZ, RZ, R156 ;  /* 0x000000ffff517224 */ /* 0x000fc600078e009c */
[----:B------:R-:W-:Y:S07]  /*5c10*/  HMMA.16816.F32.BF16 R72, R8, R92, RZ ;  /* 0x0000005c0848723c */ /* 0x000fee00000418ff */
[----:B------:R-:W-:Y:S01]  /*5c20*/  IMAD.MOV.U32 R93, RZ, RZ, R88 ;  /* 0x000000ffff5d7224 */ /* 0x000fe200078e0058 */
[----:B------:R-:W-:Y:S07]  /*5c30*/  HMMA.16816.F32.BF16 R52, R128, R60, R52 ;  /* 0x0000003c8034723c */ /* 0x000fee0000041834 */
[----:B------:R-:W-:Y:S01]  /*5c40*/  IMAD.MOV.U32 R61, RZ, RZ, R119 ;  /* 0x000000ffff3d7224 */ /* 0x000fe200078e0077 */
[----:B------:R-:W-:Y:S01]  /*5c50*/  HMMA.16816.F32.BF16 R88, R8, R216, RZ ;  /* 0x000000d80858723c */ /* 0x000fe200000418ff */
[----:B------:R-:W-:-:S06]  /*5c60*/  IMAD.MOV.U32 R60, RZ, RZ, R116 ;  /* 0x000000ffff3c7224 */ /* 0x000fcc00078e0074 */
[----:B------:R-:W-:Y:S01]  /*5c70*/  IMAD.MOV.U32 R217, RZ, RZ, R108 ;  /* 0x000000ffffd97224 */ /* 0x000fe200078e006c */
[----:B------:R-:W-:Y:S01]  /*5c80*/  HMMA.16816.F32.BF16 R72, R124, R76, R72 ;  /* 0x0000004c7c48723c */ /* 0x000fe20000041848 */
[----:B------:R-:W2:Y:S01]  /*5c90*/  LDSM.16.MT88.4 R108, [R198+0xb800] ;  /* 0x00b80000c66c783b */ /* 0x000ea20000004200 */
[----:B------:R-:W-:-:S05]  /*5ca0*/  IMAD.MOV.U32 R216, RZ, RZ, R103 ;  /* 0x000000ffffd87224 */ /* 0x000fca00078e0067 */
[----:B------:R-:W-:Y:S01]  /*5cb0*/  IMAD.MOV.U32 R77, RZ, RZ, R107 ;  /* 0x000000ffff4d7224 */ /* 0x000fe200078e006b */
[----:B------:R-:W-:Y:S01]  /*5cc0*/  HMMA.16816.F32.BF16 R116, R4, R176, RZ ;  /* 0x000000b00474723c */ /* 0x000fe200000418ff */
[----:B------:R-:W-:Y:S02]  /*5cd0*/  IMAD.MOV.U32 R76, RZ, RZ, R106 ;  /* 0x000000ffff4c7224 */ /* 0x000fe400078e006a */
[----:B------:R-:W-:Y:S02]  /*5ce0*/  IMAD.MOV.U32 R97, RZ, RZ, R77 ;  /* 0x000000ffff617224 */ /* 0x000fe400078e004d */
[----:B------:R-:W-:Y:S02]  /*5cf0*/  IMAD.MOV.U32 R114, RZ, RZ, R76 ;  /* 0x000000ffff727224 */ /* 0x000fe400078e004c */
[----:B------:R-:W-:Y:S01]  /*5d00*/  FADD.FTZ R76, R151, R150 ;  /* 0x00000096974c7221 */ /* 0x000fe20000010000 */
[----:B------:R-:W-:Y:S01]  /*5d10*/  HMMA.16816.F32.BF16 R88, R124, R188, R88 ;  /* 0x000000bc7c58723c */ /* 0x000fe20000041858 */
[----:B------:R-:W-:-:S06]  /*5d20*/  FADD.FTZ R77, R143, R141 ;  /* 0x0000008d8f4d7221 */ /* 0x000fcc0000010000 */
[----:B------:R-:W-:Y:S01]  /*5d30*/  IMAD.MOV.U32 R189, RZ, RZ, R104 ;  /* 0x000000ffffbd7224 */ /* 0x000fe200078e0068 */
[----:B---3--:R-:W-:Y:S01]  /*5d40*/  HMMA.16816.F32.BF16 R144, R128, R32, R144 ;  /* 0x000000208090723c */ /* 0x008fe20000041890 */
[----:B------:R-:W-:-:S07]  /*5d50*/  IMAD.MOV.U32 R188, RZ, RZ, R102 ;  /* 0x000000ffffbc7224 */ /* 0x000fce00078e0066 */
[-C--:B-1----:R-:W-:Y:S08]  /*5d60*/  HMMA.16816.F32.BF16 R100, R4, R24.reuse, RZ ;  /* 0x000000180464723c */ /* 0x082ff000000418ff */
[----:B------:R-:W-:Y:S07]  /*5d70*/  HMMA.16816.F32.BF16 R104, R8, R24, RZ ;  /* 0x000000180868723c */ /* 0x000fee00000418ff */
[----:B------:R-:W-:Y:S01]  /*5d80*/  IMAD.MOV.U32 R24, RZ, RZ, R120 ;  /* 0x000000ffff187224 */ /* 0x000fe200078e0078 */
[----:B------:R-:W-:Y:S08]  /*5d90*/  HMMA.16816.F32.BF16 R160, R124, R32, R160 ;  /* 0x000000207ca0723c */ /* 0x000ff000000418a0 */
[----:B------:R-:W-:Y:S07]  /*5da0*/  HMMA.16816.F32.BF16 R120, R8, R176, RZ ;  /* 0x000000b00878723c */ /* 0x000fee00000418ff */
[----:B------:R-:W-:Y:S01]  /*5db0*/  IMAD.MOV.U32 R177, RZ, RZ, R17 ;  /* 0x000000ffffb17224 */ /* 0x000fe200078e0011 */
[----:B--2---:R-:W-:Y:S01]  /*5dc0*/  HMMA.16816.F32.BF16 R100, R128, R108, R100 ;  /* 0x0000006c8064723c */ /* 0x004fe20000041864 */
[----:B------:R-:W-:-:S04]  /*5dd0*/  IMAD.WIDE.U32 R16, R16, -0x2daee0ad, RZ ;  /* 0xd2511f5310107825 */ /* 0x000fc800078e00ff */
[----:B------:R-:W-:Y:S01]  /*5de0*/  FADD.FTZ R60, R60, R177 ;  /* 0x000000b13c3c7221 */ /* 0x000fe20000010000 */
[----:B------:R-:W-:Y:S01]  /*5df0*/  LOP3.LUT R20, R17, UR11, R50, 0x96, !PT ;  /* 0x0000000b11147c12 */ /* 0x000fe2000f8e9632 */
[----:B------:R-:W-:Y:S01]  /*5e00*/  IMAD.MOV.U32 R176, RZ, RZ, R93 ;  /* 0x000000ffffb07224 */ /* 0x000fe200078e005d */
[----:B------:R-:W-:Y:S01]  /*5e10*/  HMMA.16816.F32.BF16 R104, R124, R108, R104 ;  /* 0x0000006c7c68723c */ /* 0x000fe20000041868 */
[----:B------:R-:W-:Y:S02]  /*5e20*/  IMAD.MOV.U32 R177, RZ, RZ, R80 ;  /* 0x000000ffffb17224 */ /* 0x000fe400078e0050 */
[----:B------:R-:W-:-:S04]  /*5e30*/  IMAD.WIDE.U32 R20, R20, -0x326172a9, RZ ;  /* 0xcd9e8d5714147825 */ /* 0x000fc800078e00ff */
[----:B------:R-:W-:Y:S01]  /*5e40*/  IMAD.IADD R109, R148, 0x1, -R0 ;  /* 0x00000001946d7824 */ /* 0x000fe200078e0a00 */
[----:B------:R-:W-:Y:S01]  /*5e50*/  LOP3.LUT R0, R51, UR15, R96, 0x96, !PT ;  /* 0x0000000f33007c12 */ /* 0x000fe2000f8e9660 */
[----:B------:R-:W-:Y:S01]  /*5e60*/  HMMA.16816.F32.BF16 R116, R128, R172, R116 ;  /* 0x000000ac8074723c */ /* 0x000fe20000041874 */
[----:B------:R-:W-:Y:S02]  /*5e70*/  IMAD.MOV.U32 R96, RZ, RZ, R217 ;  /* 0x000000ffff607224 */ /* 0x000fe400078e00d9 */
[----:B------:R-:W-:Y:S02]  /*5e80*/  FADD.FTZ R93, R115, R98 ;  /* 0x00000062735d7221 */ /* 0x000fe40000010000 */
[----:B------:R-:W-:-:S03]  /*5e90*/  IMAD.WIDE.U32 R2, R0, -0x326172a9, RZ ;  /* 0xcd9e8d5700027825 */ /* 0x000fc600078e00ff */
[----:B------:R-:W-:Y:S01]  /*5ea0*/  HMMA.16816.F32.BF16 R120, R124, R172, R120 ;  /* 0x000000ac7c78723c */ /* 0x000fe20000041878 */
[----:B------:R-:W-:Y:S01]  /*5eb0*/  IMAD.MOV.U32 R217, RZ, RZ, R164 ;  /* 0x000000ffffd97224 */ /* 0x000fe200078e00a4 */
[----:B------:R-:W-:Y:S01]  /*5ec0*/  LOP3.LUT R12, R3, UR14, R12, 0x96, !PT ;  /* 0x0000000e030c7c12 */ /* 0x000fe2000f8e960c */
[----:B------:R-:W-:Y:S01]  /*5ed0*/  IMAD.MOV.U32 R80, RZ, RZ, R165 ;  /* 0x000000ffff507224 */ /* 0x000fe200078e00a5 */
[----:B------:R-:W-:Y:S01]  /*5ee0*/  LOP3.LUT R0, R21, UR8, R2, 0x96, !PT ;  /* 0x0000000815007c12 */ /* 0x000fe2000f8e9602 */
[----:B------:R-:W-:-:S03]  /*5ef0*/  IMAD.WIDE.U32 R2, R22, -0x326172a9, RZ ;  /* 0xcd9e8d5716027825 */ /* 0x000fc600078e00ff */
[----:B------:R-:W-:Y:S01]  /*5f00*/  HMMA.16816.F32.BF16 R148, R4, R30, RZ ;  /* 0x0000001e0494723c */ /* 0x000fe200000418ff */
[----:B------:R-:W-:Y:S01]  /*5f10*/  IMAD.WIDE.U32 R22, R13, -0x326172a9, RZ ;  /* 0xcd9e8d570d167825 */ /* 0x000fe200078e00ff */
[----:B------:R-:W-:-:S03]  /*5f20*/  LOP3.LUT R15, R3, UR14, R14, 0x96, !PT ;  /* 0x0000000e030f7c12 */ /* 0x000fc6000f8e960e */
[----:B------:R-:W-:Y:S01]  /*5f30*/  IMAD.WIDE.U32 R12, R12, -0x2daee0ad, RZ ;  /* 0xd2511f530c0c7825 */ /* 0x000fe200078e00ff */
[----:B------:R-:W-:Y:S02]  /*5f40*/  LOP3.LUT R14, R23, UR8, R2, 0x96, !PT ;  /* 0x00000008170e7c12 */ /* 0x000fe4000f8e9602 */
[----:B------:R-:W-:Y:S01]  /*5f50*/  HMMA.16816.F32.BF16 R140, R4, R158, RZ ;  /* 0x0000009e048c723c */ /* 0x000fe200000418ff */
[----:B------:R-:W-:Y:S01]  /*5f60*/  IMAD.WIDE.U32 R2, R0, -0x2daee0ad, RZ ;  /* 0xd2511f5300027825 */ /* 0x000fe200078e00ff */
[----:B------:R-:W-:-:S03]  /*5f70*/  LOP3.LUT R16, R13, UR5, R16, 0x96, !PT ;  /* 0x000000050d107c12 */ /* 0x000fc6000f8e9610 */
[----:B------:R-:W-:Y:S01]  /*5f80*/  IMAD.MOV.U32 R172, RZ, RZ, R24 ;  /* 0x000000ffffac7224 */ /* 0x000fe200078e0018 */
[----:B------:R-:W-:Y:S01]  /*5f90*/  LOP3.LUT R0, R3, UR25, R12, 0x96, !PT ;  /* 0x0000001903007c12 */ /* 0x000fe2000f8e960c */
[----:B------:R-:W-:Y:S01]  /*5fa0*/  IMAD.WIDE.U32 R12, R15, -0x2daee0ad, RZ ;  /* 0xd2511f530f0c7825 */ /* 0x000fe200078e00ff */
[C---:B------:R-:W-:Y:S01]  /*5fb0*/  LOP3.LUT R23, R2.reuse, 0xff, RZ, 0xc0, !PT ;  /* 0x000000ff02177812 */ /* 0x040fe200078ec0ff */
[----:B------:R-:W-:Y:S01]  /*5fc0*/  HMMA.16816.F32.BF16 R48, R4, R66, RZ ;  /* 0x000000420430723c */ /* 0x000fe200000418ff */
[----:B------:R-:W-:Y:S01]  /*5fd0*/  LOP3.LUT R33, R2, 0xffff, RZ, 0xc0, !PT ;  /* 0x0000ffff02217812 */ /* 0x000fe200078ec0ff */
[----:B------:R-:W-:Y:S01]  /*5fe0*/  IMAD.MOV.U32 R115, RZ, RZ, R157 ;  /* 0x000000ffff737224 */ /* 0x000fe200078e009d */
[--C-:B------:R-:W-:Y:S01]  /*5ff0*/  SHF.R.U32.HI R32, RZ, 0x10, R2.reuse ;  /* 0x00000010ff207819 */ /* 0x100fe20000011602 */
[----:B------:R-:W-:Y:S01]  /*6000*/  IMAD.MOV.U32 R98, RZ, RZ, R45 ;  /* 0x000000ffff627224 */ /* 0x000fe200078e002d */
[----:B------:R-:W-:Y:S01]  /*6010*/  SHF.R.U32.HI R21, RZ, 0x18, R2 ;  /* 0x00000018ff157819 */ /* 0x000fe20000011602 */
[----:B------:R-:W-:Y:S01]  /*6020*/  IMAD.WIDE.U32 R2, R14, -0x2daee0ad, RZ ;  /* 0xd2511f530e027825 */ /* 0x000fe200078e00ff */
[----:B------:R-:W-:Y:S01]  /*6030*/  LOP3.LUT R29, R13, UR5, R18, 0x96, !PT ;  /* 0x000000050d1d7c12 */ /* 0x000fe2000f8e9612 */
[----:B------:R-:W-:Y:S01]  /*6040*/  HMMA.16816.F32.BF16 R148, R128, R166, R148 ;  /* 0x000000a68094723c */ /* 0x000fe20000041894 */
[----:B------:R-:W-:Y:S01]  /*6050*/  ISETP.GE.U32.AND P2, PT, R233, R21, PT ;  /* 0x00000015e900720c */ /* 0x000fe20003f46070 */
[----:B------:R-:W-:Y:S01]  /*6060*/  FADD.FTZ R21, R115, R60 ;  /* 0x0000003c73157221 */ /* 0x000fe20000010000 */
[----:B------:R-:W-:Y:S01]  /*6070*/  LOP3.LUT R13, R3, UR25, R12, 0x96, !PT ;  /* 0x00000019030d7c12 */ /* 0x000fe2000f8e960c */
[----:B------:R-:W-:Y:S01]  /*6080*/  IMAD.MOV.U32 R115, RZ, RZ, R96 ;  /* 0x000000ffff737224 */ /* 0x000fe200078e0060 */
[C---:B------:R-:W-:Y:S01]  /*6090*/  LOP3.LUT R15, R2.reuse, 0xff, RZ, 0xc0, !PT ;  /* 0x000000ff020f7812 */ /* 0x040fe200078ec0ff */
[----:B------:R-:W-:Y:S01]  /*60a0*/  IMAD.MOV.U32 R96, RZ, RZ, R172 ;  /* 0x000000ffff607224 */ /* 0x000fe200078e00ac */
[----:B------:R-:W-:Y:S01]  /*60b0*/  LOP3.LUT R108, R2, 0xffff, RZ, 0xc0, !PT ;  /* 0x0000ffff026c7812 */ /* 0x000fe200078ec0ff */
[C---:B------:R-:W-:Y:S01]  /*60c0*/  HMMA.16816.F32.BF16 R156, R8.reuse, R158, RZ ;  /* 0x0000009e089c723c */ /* 0x040fe200000418ff */
[----:B------:R-:W-:Y:S01]  /*60d0*/  SHF.R.U32.HI R92, RZ, 0x10, R2 ;  /* 0x00000010ff5c7819 */ /* 0x000fe20000011602 */
[----:B------:R-:W-:Y:S01]  /*60e0*/  IMAD.MOV.U32 R173, RZ, RZ, R188 ;  /* 0x000000ffffad7224 */ /* 0x000fe200078e00bc */
[----:B------:R-:W-:Y:S01]  /*60f0*/  SHF.R.U32.HI R25, RZ, 0x18, R2 ;  /* 0x00000018ff197819 */ /* 0x000fe20000011602 */
[----:B------:R-:W-:Y:S01]  /*6100*/  IMAD.WIDE.U32 R2, R16, -0x326172a9, RZ ;  /* 0xcd9e8d5710027825 */ /* 0x000fe200078e00ff */
[C---:B------:R-:W-:Y:S01]  /*6110*/  ISETP.GE.U32.AND P6, PT, R233.reuse, R15, PT ;  /* 0x0000000fe900720c */ /* 0x040fe20003fc6070 */
[----:B------:R-:W-:Y:S01]  /*6120*/  @!P2 HFMA2.BF16_V2 R246, -RZ.H0_H0, RZ.H0_H0, -R212.H0_H0 ;  /* 0x200000fffff6a231 */ /* 0x000fe200003409d4 */
[----:B------:R-:W-:Y:S01]  /*6130*/  ISETP.GE.U32.AND P1, PT, R233, R23, PT ;  /* 0x00000017e900720c */ /* 0x000fe20003f26070 */
[----:B------:R-:W-:Y:S01]  /*6140*/  HMMA.16816.F32.BF16 R16, R8, R30, RZ ;  /* 0x0000001e0810723c */ /* 0x000fe200000418ff */
[----:B------:R-:W-:Y:S01]  /*6150*/  LOP3.LUT R12, R3, UR26, R20, 0x96, !PT ;  /* 0x0000001a030c7c12 */ /* 0x000fe2000f8e9614 */
[----:B------:R-:W-:Y:S01]  /*6160*/  IMAD.MOV.U32 R188, RZ, RZ, R189 ;  /* 0x000000ffffbc7224 */ /* 0x000fe200078e00bd */
[C---:B------:R-:W-:Y:S01]  /*6170*/  LOP3.LUT R20, R2.reuse, 0xffff, RZ, 0xc0, !PT ;  /* 0x0000ffff02147812 */ /* 0x040fe200078ec0ff */
[----:B------:R-:W-:Y:S01]  /*6180*/  IMAD.MOV.U32 R189, RZ, RZ, R99 ;  /* 0x000000ffffbd7224 */ /* 0x000fe200078e0063 */
[----:B------:R-:W-:Y:S01]  /*6190*/  LOP3.LUT R14, R2, 0xff, RZ, 0xc0, !PT ;  /* 0x000000ff020e7812 */ /* 0x000fe200078ec0ff */
[----:B------:R-:W-:Y:S01]  /*61a0*/  IMAD.MOV.U32 R99, RZ, RZ, R44 ;  /* 0x000000ffff637224 */ /* 0x000fe200078e002c */
[----:B------:R-:W-:Y:S01]  /*61b0*/  SHF.R.U32.HI R24, RZ, 0x10, R2 ;  /* 0x00000010ff187819 */ /* 0x000fe20000011602 */
[----:B------:R-:W-:Y:S01]  /*61c0*/  IMAD.MOV.U32 R30, RZ, RZ, R98 ;  /* 0x000000ffff1e7224 */ /* 0x000fe200078e0062 */
[----:B------:R-:W-:Y:S01]  /*61d0*/  SHF.R.U32.HI R3, RZ, 0x18, R2 ;  /* 0x00000018ff037819 */ /* 0x000fe20000011602 */
[----:B------:R-:W-:Y:S01]  /*61e0*/  IMAD.MOV.U32 R31, RZ, RZ, R112 ;  /* 0x000000ffff1f7224 */ /* 0x000fe200078e0070 */
[----:B------:R-:W-:Y:S01]  /*61f0*/  LOP3.LUT R2, R12, 0xff, RZ, 0xc0, !PT ;  /* 0x000000ff0c027812 */ /* 0x000fe200078ec0ff */
[----:B------:R-:W-:Y:S01]  /*6200*/  IMAD.MOV.U32 R98, RZ, RZ, R97 ;  /* 0x000000ffff627224 */ /* 0x000fe200078e0061 */
[C---:B------:R-:W-:Y:S01]  /*6210*/  ISETP.GE.U32.AND P4, PT, R233.reuse, R14, PT ;  /* 0x0000000ee900720c */ /* 0x040fe20003f86070 */
[----:B------:R-:W-:Y:S01]  /*6220*/  IMAD.MOV.U32 R112, RZ, RZ, R114 ;  /* 0x000000ffff707224 */ /* 0x000fe200078e0072 */
[C---:B------:R-:W-:Y:S01]  /*6230*/  ISETP.GE.U32.AND P3, PT, R233.reuse, R2, PT ;  /* 0x00000002e900720c */ /* 0x040fe20003f66070 */
[----:B------:R-:W-:Y:S01]  /*6240*/  IMAD.MOV.U32 R97, RZ, RZ, R64 ;  /* 0x000000ffff617224 */ /* 0x000fe200078e0040 */
[----:B------:R-:W-:Y:S01]  /*6250*/  SHF.R.U32.HI R2, RZ, 0x10, R12 ;  /* 0x00000010ff027819 */ /* 0x000fe2000001160c */
[----:B------:R-:W-:Y:S01]  /*6260*/  IMAD.MOV.U32 R114, RZ, RZ, R65 ;  /* 0x000000ffff727224 */ /* 0x000fe200078e0041 */
[----:B------:R-:W-:Y:S01]  /*6270*/  HMMA.16816.F32.BF16 R48, R128, R46, R48 ;  /* 0x0000002e8030723c */ /* 0x000fe20000041830 */
[----:B------:R-:W-:Y:S01]  /*6280*/  IMAD.MOV.U32 R15, RZ, RZ, R31 ;  /* 0x000000ffff0f7224 */ /* 0x000fe200078e001f */
[----:B------:R-:W-:Y:S01]  /*6290*/  LOP3.LUT R2, R2, 0xff, RZ, 0xc0, !PT ;  /* 0x000000ff02027812 */ /* 0x000fe200078ec0ff */
[----:B------:R-:W-:Y:S01]  /*62a0*/  IMAD.MOV.U32 R31, RZ, RZ, R98 ;  /* 0x000000ffff1f7224 */ /* 0x000fe200078e0062 */
[----:B------:R-:W-:Y:S01]  /*62b0*/  @!P1 HFMA2.BF16_V2 R249, -RZ.H0_H0, RZ.H0_H0, -R214.H0_H0 ;  /* 0x200000fffff99231 */ /* 0x000fe200003409d6 */
[----:B------:R-:W-:Y:S01]  /*62c0*/  IMAD.MOV.U32 R98, RZ, RZ, R96 ;  /* 0x000000ffff627224 */ /* 0x000fe200078e0060 */
[----:B------:R-:W-:Y:S01]  /*62d0*/  ISETP.GE.U32.AND P5, PT, R233, R2, PT ;  /* 0x00000002e900720c */ /* 0x000fe20003fa6070 */
[----:B------:R-:W-:Y:S01]  /*62e0*/  @!P4 HFMA2.BF16_V2 R236, -RZ.H0_H0, RZ.H0_H0, -R228.H0_H0 ;  /* 0x200000ffffecc231 */ /* 0x000fe200003409e4 */
[----:B------:R-:W-:Y:S01]  /*62f0*/  SHF.R.U32.HI R2, RZ, 0x18, R12 ;  /* 0x00000018ff027819 */ /* 0x000fe2000001160c */
[----:B------:R-:W-:Y:S01]  /*6300*/  @!P3 HFMA2.BF16_V2 R235, -RZ.H0_H0, RZ.H0_H0, -R221.H0_H0 ;  /* 0x200000ffffebb231 */ /* 0x000fe200003409dd */
[----:B------:R-:W-:Y:S01]  /*6310*/  HMMA.16816.F32.BF16 R164, R124, R166, R16 ;  /* 0x000000a67ca4723c */ /* 0x000fe20000041810 */
[----:B------:R-:W-:Y:S01]  /*6320*/  IMAD.MOV.U32 R96, RZ, RZ, R114 ;  /* 0x000000ffff607224 */ /* 0x000fe200078e0072 */
[----:B------:R-:W-:Y:S01]  /*6330*/  @!P4 PRMT R228, R236, 0x5410, RZ ;  /* 0x00005410ece4c816 */ /* 0x000fe200000000ff */
[----:B------:R-:W-:Y:S01]  /*6340*/  IMAD.MOV.U32 R114, RZ, RZ, R81 ;  /* 0x000000ffff727224 */ /* 0x000fe200078e0051 */
[----:B------:R-:W-:Y:S01]  /*6350*/  @!P3 PRMT R221, R235, 0x5410, RZ ;  /* 0x00005410ebddb816 */ /* 0x000fe200000000ff */
[----:B------:R-:W-:Y:S01]  /*6360*/  IMAD.MOV.U32 R235, RZ, RZ, R31 ;  /* 0x000000ffffeb7224 */ /* 0x000fe200078e001f */
[----:B------:R-:W-:Y:S01]  /*6370*/  ISETP.GE.U32.AND P3, PT, R233, R2, PT ;  /* 0x00000002e900720c */ /* 0x000fe20003f66070 */
[----:B------:R-:W-:Y:S01]  /*6380*/  FADD.FTZ R23, R113, R77 ;  /* 0x0000004d71177221 */ /* 0x000fe20000010000 */
[----:B------:R-:W-:Y:S01]  /*6390*/  SHF.R.U32.HI R2, RZ, 0x8, R20 ;  /* 0x00000008ff027819 */ /* 0x000fe20000011614 */
[----:B------:R-:W-:Y:S01]  /*63a0*/  @!P5 HFMA2.BF16_V2 R238, -RZ.H0_H0, RZ.H0_H0, -R229.H0_H0 ;  /* 0x200000ffffeed231 */ /* 0x000fe200003409e5 */
[----:B------:R-:W-:Y:S01]  /*63b0*/  HMMA.16816.F32.BF16 R16, R8, R66, RZ ;  /* 0x000000420810723c */ /* 0x000fe200000418ff */
[----:B------:R-:W-:Y:S01]  /*63c0*/  FADD.FTZ R20, R30, R76 ;  /* 0x0000004c1e147221 */ /* 0x000fe20000010000 */
[----:B------:R-:W-:Y:S01]  /*63d0*/  LOP3.LUT R2, R2, 0xffff, RZ, 0xc0, !PT ;  /* 0x0000ffff02027812 */ /* 0x000fe200078ec0ff */
[----:B------:R-:W-:Y:S01]  /*63e0*/  IMAD.MOV.U32 R30, RZ, RZ, R115 ;  /* 0x000000ffff1e7224 */ /* 0x000fe200078e0073 */
[----:B------:R-:W-:Y:S01]  /*63f0*/  @!P5 PRMT R229, R238, 0x5410, RZ ;  /* 0x00005410eee5d816 */ /* 0x000fe200000000ff */
[----:B------:R-:W-:Y:S01]  /*6400*/  IMAD.MOV.U32 R115, RZ, RZ, R112 ;  /* 0x000000ffff737224 */ /* 0x000fe200078e0070 */
[C---:B------:R-:W-:Y:S01]  /*6410*/  ISETP.GE.U32.AND P5, PT, R233.reuse, R2, PT ;  /* 0x00000002e900720c */ /* 0x040fe20003fa6070 */
[----:B------:R-:W-:Y:S01]  /*6420*/  IMAD.MOV.U32 R112, RZ, RZ, R97 ;  /* 0x000000ffff707224 */ /* 0x000fe200078e0061 */
[----:B------:R-:W-:Y:S01]  /*6430*/  LOP3.LUT R2, R24, 0xff, RZ, 0xc0, !PT ;  /* 0x000000ff18027812 */ /* 0x000fe200078ec0ff */
[----:B------:R-:W-:Y:S01]  /*6440*/  @!P3 HFMA2.BF16_V2 R237, -RZ.H0_H0, RZ.H0_H0, -R230.H0_H0 ;  /* 0x200000ffffedb231 */ /* 0x000fe200003409e6 */
[----:B------:R-:W-:Y:S01]  /*6450*/  IMAD.MOV.U32 R97, RZ, RZ, R217 ;  /* 0x000000ffff617224 */ /* 0x000fe200078e00d9 */
[-C--:B------:R-:W-:Y:S01]  /*6460*/  HMMA.16816.F32.BF16 R140, R128, R34.reuse, R140 ;  /* 0x00000022808c723c */ /* 0x080fe2000004188c */
[----:B------:R-:W-:Y:S01]  /*6470*/  ISETP.GE.U32.AND P4, PT, R233, R2, PT ;  /* 0x00000002e900720c */ /* 0x000fe20003f86070 */
[----:B------:R-:W-:Y:S01]  /*6480*/  IMAD.MOV.U32 R217, RZ, RZ, R80 ;  /* 0x000000ffffd97224 */ /* 0x000fe200078e0050 */
[----:B------:R-:W-:Y:S01]  /*6490*/  @!P3 PRMT R230, R237, 0x5410, RZ ;  /* 0x00005410ede6b816 */ /* 0x000fe200000000ff */
[----:B------:R-:W-:Y:S01]  /*64a0*/  IMAD.MOV.U32 R31, RZ, RZ, R98 ;  /* 0x000000ffff1f7224 */ /* 0x000fe200078e0062 */
[----:B------:R-:W-:Y:S01]  /*64b0*/  ISETP.GE.U32.AND P3, PT, R233, R3, PT ;  /* 0x00000003e900720c */ /* 0x000fe20003f66070 */
[----:B------:R-:W-:Y:S01]  /*64c0*/  IMAD.MOV.U32 R237, RZ, RZ, R96 ;  /* 0x000000ffffed7224 */ /* 0x000fe200078e0060 */
[----:B------:R-:W-:Y:S01]  /*64d0*/  LOP3.LUT R2, R0, 0xffff, RZ, 0xc0, !PT ;  /* 0x0000ffff00027812 */ /* 0x000fe200078ec0ff */
[C---:B------:R-:W-:Y:S01]  /*64e0*/  HMMA.16816.F32.BF16 R156, R124.reuse, R34, R156 ;  /* 0x000000227c9c723c */ /* 0x040fe2000004189c */
[----:B------:R-:W-:Y:S01]  /*64f0*/  IMAD.MOV.U32 R238, RZ, RZ, R97 ;  /* 0x000000ffffee7224 */ /* 0x000fe200078e0061 */
[----:B------:R-:W-:Y:S01]  /*6500*/  @!P1 PRMT R214, R249, 0x5410, RZ ;  /* 0x00005410f9d69816 */ /* 0x000fe200000000ff */
[----:B------:R-:W-:Y:S01]  /*6510*/  IMAD.MOV.U32 R236, RZ, RZ, R114 ;  /* 0x000000ffffec7224 */ /* 0x000fe200078e0072 */
[----:B------:R-:W-:Y:S01]  /*6520*/  SHF.R.U32.HI R2, RZ, 0x8, R2 ;  /* 0x00000008ff027819 */ /* 0x000fe20000011602 */
[----:B------:R-:W-:Y:S01]  /*6530*/  IMAD.MOV.U32 R24, RZ, RZ, R99 ;  /* 0x000000ffff187224 */ /* 0x000fe200078e0063 */
[----:B------:R-:W-:Y:S01]  /*6540*/  @!P4 HFMA2.BF16_V2 R241, -RZ.H0_H0, RZ.H0_H0, -R225.H0_H0 ;  /* 0x200000fffff1c231 */ /* 0x000fe200003409e1 */
[----:B------:R-:W-:Y:S01]  /*6550*/  IMAD.MOV.U32 R35, RZ, RZ, R115 ;  /* 0x000000ffff237224 */ /* 0x000fe200078e0073 */
[----:B------:R-:W-:Y:S01]  /*6560*/  LOP3.LUT R2, R2, 0xffff, RZ, 0xc0, !PT ;  /* 0x0000ffff02027812 */ /* 0x000fe200078ec0ff */
[----:B------:R-:W-:Y:S01]  /*6570*/  HMMA.16816.F32.BF16 R44, R124, R46, R16 ;  /* 0x0000002e7c2c723c */ /* 0x000fe20000041810 */
[----:B------:R-:W-:Y:S01]  /*6580*/  @!P3 HFMA2.BF16_V2 R240, -RZ.H0_H0, RZ.H0_H0, -R226.H0_H0 ;  /* 0x200000fffff0b231 */ /* 0x000fe200003409e2 */
[----:B------:R-:W-:Y:S01]  /*6590*/  @!P4 PRMT R225, R241, 0x5410, RZ ;  /* 0x00005410f1e1c816 */ /* 0x000fe200000000ff */
[----:B------:R-:W-:Y:S01]  /*65a0*/  IMAD.MOV.U32 R34, RZ, RZ, R112 ;  /* 0x000000ffff227224 */ /* 0x000fe200078e0070 */
[----:B------:R-:W-:Y:S01]  /*65b0*/  @!P2 PRMT R212, R246, 0x5410, RZ ;  /* 0x00005410f6d4a816 */ /* 0x000fe200000000ff */
[----:B------:R-:W-:Y:S01]  /*65c0*/  IMAD.MOV.U32 R172, RZ, RZ, R61 ;  /* 0x000000ffffac7224 */ /* 0x000fe200078e003d */
[----:B------:R-:W-:Y:S01]  /*65d0*/  @!P3 PRMT R226, R240, 0x5410, RZ ;  /* 0x00005410f0e2b816 */ /* 0x000fe200000000ff */
[----:B------:R-:W-:Y:S01]  /*65e0*/  @!P5 HFMA2.BF16_V2 R239, -RZ.H0_H0, RZ.H0_H0, -R227.H0_H0 ;  /* 0x200000ffffefd231 */ /* 0x000fe200003409e3 */
[----:B------:R-:W-:Y:S01]  /*65f0*/  ISETP.GE.U32.AND P3, PT, R233, R2, PT ;  /* 0x00000002e900720c */ /* 0x000fe20003f66070 */
[----:B------:R-:W-:Y:S01]  /*6600*/  HMMA.16816.F32.BF16 R64, R4, R82, RZ ;  /* 0x000000520440723c */ /* 0x000fe200000418ff */
[----:B------:R-:W-:-:S02]  /*6610*/  LOP3.LUT R2, R0, 0xff, RZ, 0xc0, !PT ;  /* 0x000000ff00027812 */ /* 0x000fc400078ec0ff */
[----:B------:R-:W-:Y:S01]  /*6620*/  @!P5 PRMT R227, R239, 0x5410, RZ ;  /* 0x00005410efe3d816 */ /* 0x000fe200000000ff */
[----:B------:R-:W-:Y:S01]  /*6630*/  IMAD.MOV.U32 R239, RZ, RZ, R236 ;  /* 0x000000ffffef7224 */ /* 0x000fe200078e00ec */
[----:B------:R-:W-:Y:S01]  /*6640*/  ISETP.GE.U32.AND P4, PT, R233, R2, PT ;  /* 0x00000002e900720c */ /* 0x000fe20003f86070 */
[----:B------:R-:W-:Y:S01]  /*6650*/  IMAD.MOV.U32 R236, RZ, RZ, R237 ;  /* 0x000000ffffec7224 */ /* 0x000fe200078e00ed */
[--C-:B------:R-:W-:Y:S01]  /*6660*/  SHF.R.U32.HI R2, RZ, 0x18, R0.reuse ;  /* 0x00000018ff027819 */ /* 0x100fe20000011600 */
[----:B------:R-:W-:Y:S01]  /*6670*/  HMMA.16816.F32.BF16 R16, R8, R82, RZ ;  /* 0x000000520810723c */ /* 0x000fe200000418ff */
[----:B------:R-:W-:-:S07]  /*6680*/  SHF.R.U32.HI R0, RZ, 0x10, R0 ;  /* 0x00000010ff007819 */ /* 0x000fce0000011600 */
[----:B------:R-:W-:Y:S01]  /*6690*/  HMMA.16816.F32.BF16 R96, R4, R218, RZ ;  /* 0x000000da0460723c */ /* 0x000fe200000418ff */
[----:B------:R-:W-:Y:S01]  /*66a0*/  @!P3 HFMA2.BF16_V2 R243, -RZ.H0_H0, RZ.H0_H0, -R222.H0_H0 ;  /* 0x200000fffff3b231 */ /* 0x000fe200003409de */
[----:B------:R-:W-:Y:S01]  /*66b0*/  LOP3.LUT R0, R0, 0xff, RZ, 0xc0, !PT ;  /* 0x000000ff00007812 */ /* 0x000fe200078ec0ff */
[----:B------:R-:W-:-:S05]  /*66c0*/  @!P4 HFMA2.BF16_V2 R242, -RZ.H0_H0, RZ.H0_H0, -R224.H0_H0 ;  /* 0x200000fffff2c231 */ /* 0x000fca00003409e0 */
[C---:B------:R-:W-:Y:S01]  /*66d0*/  HMMA.16816.F32.BF16 R112, R4.reuse, R26, RZ ;  /* 0x0000001a0470723c */ /* 0x040fe200000418ff */
[----:B------:R-:W-:Y:S02]  /*66e0*/  @!P4 PRMT R224, R242, 0x5410, RZ ;  /* 0x00005410f2e0c816 */ /* 0x000fe400000000ff */
[----:B------:R-:W-:Y:S02]  /*66f0*/  ISETP.GE.U32.AND P4, PT, R233, R2, PT ;  /* 0x00000002e900720c */ /* 0x000fe40003f86070 */
[----:B------:R-:W-:Y:S02]  /*6700*/  @!P3 PRMT R222, R243, 0x5410, RZ ;  /* 0x00005410f3deb816 */ /* 0x000fe400000000ff */
[C---:B------:R-:W-:Y:S01]  /*6710*/  ISETP.GE.U32.AND P3, PT, R233.reuse, R0, PT ;  /* 0x00000000e900720c */ /* 0x040fe20003f66070 */
[----:B------:R-:W-:Y:S01]  /*6720*/  HMMA.16816.F32.BF16 R80, R4, R94, RZ ;  /* 0x0000005e0450723c */ /* 0x000fe200000418ff */
[----:B------:R-:W-:Y:S02]  /*6730*/  LOP3.LUT R0, R32, 0xff, RZ, 0xc0, !PT ;  /* 0x000000ff20007812 */ /* 0x000fe400078ec0ff */
[----:B------:R-:W-:Y:S01]  /*6740*/  SHF.R.U32.HI R2, RZ, 0x8, R33 ;  /* 0x00000008ff027819 */ /* 0x000fe20000011621 */
[----:B------:R-:W-:Y:S01]  /*6750*/  IMAD.MOV.U32 R240, RZ, RZ, R34 ;  /* 0x000000fffff07224 */ /* 0x000fe200078e0022 */
[----:B------:R-:W-:-:S03]  /*6760*/  ISETP.GE.U32.AND P5, PT, R233, R25, PT ;  /* 0x00000019e900720c */ /* 0x000fc60003fa6070 */
[----:B------:R-:W-:Y:S01]  /*6770*/  HMMA.16816.F32.BF16 R4, R4, R178, RZ ;  /* 0x000000b20404723c */ /* 0x000fe200000418ff */
[----:B------:R-:W-:-:S03]  /*6780*/  @!P4 HFMA2.BF16_V2 R244, -RZ.H0_H0, RZ.H0_H0, -R220.H0_H0 ;  /* 0x200000fffff4c231 */ /* 0x000fc600003409dc */
[----:B------:R-:W-:Y:S02]  /*6790*/  @!P3 HFMA2.BF16_V2 R245, -RZ.H0_H0, RZ.H0_H0, -R215.H0_H0 ;  /* 0x200000fffff5b231 */ /* 0x000fe400003409d7 */
[----:B------:R-:W-:Y:S02]  /*67a0*/  @!P4 PRMT R220, R244, 0x5410, RZ ;  /* 0x00005410f4dcc816 */ /* 0x000fe400000000ff */
[----:B------:R-:W-:Y:S01]  /*67b0*/  ISETP.GE.U32.AND P4, PT, R233, R0, PT ;  /* 0x00000000e900720c */ /* 0x000fe20003f86070 */
[----:B------:R-:W-:Y:S01]  /*67c0*/  HMMA.16816.F32.BF16 R64, R128, R62, R64 ;  /* 0x0000003e8040723c */ /* 0x000fe20000041840 */
[----:B------:R-:W-:Y:S01]  /*67d0*/  LOP3.LUT R0, R2, 0xffff, RZ, 0xc0, !PT ;  /* 0x0000ffff02007812 */ /* 0x000fe200078ec0ff */
[----:B------:R-:W-:Y:S01]  /*67e0*/  IMAD.WIDE.U32 R2, R29, -0x326172a9, RZ ;  /* 0xcd9e8d571d027825 */ /* 0x000fe200078e00ff */
[----:B------:R-:W-:Y:S02]  /*67f0*/  @!P3 PRMT R215, R245, 0x5410, RZ ;  /* 0x00005410f5d7b816 */ /* 0x000fe400000000ff */
[----:B------:R-:W-:-:S02]  /*6800*/  ISETP.GE.U32.AND P3, PT, R233, R0, PT ;  /* 0x00000000e900720c */ /* 0x000fc40003f66070 */
[----:B------:R-:W-:Y:S01]  /*6810*/  LOP3.LUT R14, R2, 0xff, RZ, 0xc0, !PT ;  /* 0x000000ff020e7812 */ /* 0x000fe200078ec0ff */
[----:B------:R-:W-:Y:S01]  /*6820*/  HMMA.16816.F32.BF16 R80, R128, R78, R80 ;  /* 0x0000004e8050723c */ /* 0x000fe20000041850 */
[----:B------:R-:W-:-:S03]  /*6830*/  LOP3.LUT R0, R3, UR26, R22, 0x96, !PT ;  /* 0x0000001a03007c12 */ /* 0x000fc6000f8e9616 */
[----:B------:R-:W-:-:S04]  /*6840*/  @!P4 HFMA2.BF16_V2 R247, -RZ.H0_H0, RZ.H0_H0, -R211.H0_H0 ;  /* 0x200000fffff7c231 */ /* 0x000fc800003409d3 */
[----:B------:R-:W-:Y:S01]  /*6850*/  HMMA.16816.F32.BF16 R96, R128, R190, R96 ;  /* 0x000000be8060723c */ /* 0x000fe20000041860 */
[----:B------:R-:W-:Y:S01]  /*6860*/  @!P4 PRMT R211, R247, 0x5410, RZ ;  /* 0x00005410f7d3c816 */ /* 0x000fe200000000ff */
[----:B------:R-:W-:-:S05]  /*6870*/  @!P3 HFMA2.BF16_V2 R248, -RZ.H0_H0, RZ.H0_H0, -R213.H0_H0 ;  /* 0x200000fffff8b231 */ /* 0x000fca00003409d5 */
[----:B------:R-:W-:Y:S01]  /*6880*/  @!P3 PRMT R213, R248, 0x5410, RZ ;  /* 0x00005410f8d5b816 */ /* 0x000fe200000000ff */
[----:B------:R-:W-:Y:S01]  /*6890*/  HMMA.16816.F32.BF16 R112, R128, R110, R112 ;  /* 0x0000006e8070723c */ /* 0x000fe20000041870 */
[----:B------:R-:W-:Y:S01]  /*68a0*/  ISETP.GE.U32.AND P3, PT, R233, R14, PT ;  /* 0x0000000ee900720c */ /* 0x000fe20003f66070 */
[----:B------:R-:W-:-:S06]  /*68b0*/  FADD.FTZ R14, R24, R21 ;  /* 0x00000015180e7221 */ /* 0x000fcc0000010000 */
[----:B------:R-:W-:Y:S01]  /*68c0*/  HMMA.16816.F32.BF16 R128, R128, R174, R4 ;  /* 0x000000ae8080723c */ /* 0x000fe20000041804 */
[----:B------:R1:W2:Y:S04]  /*68d0*/  LDL.LU.S16 R4, [R1] ;  /* 0x0000000001047983 */ /* 0x0002a80000300600 */
[----:B------:R1:W3:Y:S03]  /*68e0*/  LDL.LU.S16 R22, [R1+0x8] ;  /* 0x0000080001167983 */ /* 0x0002e60000300600 */
[----:B------:R-:W-:Y:S01]  /*68f0*/  HMMA.16816.F32.BF16 R60, R124, R62, R16 ;  /* 0x0000003e7c3c723c */ /* 0x000fe20000041810 */
[----:B------:R1:W4:Y:S07]  /*6900*/  LDL.LU.S16 R21, [R1+0xc] ;  /* 0x00000c0001157983 */ /* 0x00032e0000300600 */
[----:B------:R-:W-:Y:S11]  /*6910*/  HMMA.16816.F32.BF16 R16, R8, R94, RZ ;  /* 0x0000005e0810723c */ /* 0x000ff600000418ff */
[----:B------:R-:W-:Y:S11]  /*6920*/  @!UPT UIADD3 URZ, URZ, URZ, URZ ;  /* 0x0000003f3f3ff290 */ /* 0x000ff6000fffe03f */
[----:B------:R-:W-:Y:S02]  /*6930*/  @!UPT UIADD3 URZ, URZ, URZ, URZ ;  /* 0x0000003f3f3ff290 */ /* 0x000fe4000fffe03f */
[----:B------:R-:W-:Y:S07]  /*6940*/  HMMA.16816.F32.BF16 R76, R124, R78, R16 ;  /* 0x0000004e7c4c723c */ /* 0x000fee0000041810 */
[----:B------:R-:W-:Y:S01]  /*6950*/  FADD.FTZ R17, R15, R93 ;  /* 0x0000005d0f117221 */ /* 0x000fe20000010000 */
[----:B------:R-:W-:Y:S02]  /*6960*/  LOP3.LUT R16, R2, 0xffff, RZ, 0xc0, !PT ;  /* 0x0000ffff02107812 */ /* 0x000fe400078ec0ff */
[----:B------:R-:W-:-:S02]  /*6970*/  SHF.R.U32.HI R15, RZ, 0x10, R2 ;  /* 0x00000010ff0f7819 */ /* 0x000fc40000011602 */
[----:B------:R-:W-:Y:S02]  /*6980*/  SHF.R.U32.HI R3, RZ, 0x18, R2 ;  /* 0x00000018ff037819 */ /* 0x000fe40000011602 */
[----:B------:R-:W-:-:S04]  /*6990*/  LOP3.LUT R2, R92, 0xff, RZ, 0xc0, !PT ;  /* 0x000000ff5c027812 */ /* 0x000fc800078ec0ff */
[----:B------:R-:W-:Y:S02]  /*69a0*/  ISETP.GE.U32.AND P1, PT, R233, R2, PT ;  /* 0x00000002e900720c */ /* 0x000fe40003f26070 */
[----:B------:R-:W-:-:S04]  /*69b0*/  LOP3.LUT R2, R0, 0xff, RZ, 0xc0, !PT ;  /* 0x000000ff00027812 */ /* 0x000fc800078ec0ff */
[----:B------:R-:W-:Y:S02]  /*69c0*/  ISETP.GE.U32.AND P2, PT, R233, R2, PT ;  /* 0x00000002e900720c */ /* 0x000fe40003f46070 */
[----:B------:R-:W-:-:S04]  /*69d0*/  SHF.R.U32.HI R2, RZ, 0x18, R0 ;  /* 0x00000018ff027819 */ /* 0x000fc80000011600 */
[----:B------:R-:W-:-:S07]  /*69e0*/  ISETP.GE.U32.AND P4, PT, R233, R2, PT ;  /* 0x00000002e900720c */ /* 0x000fce0003f86070 */
[----:B------:R-:W-:-:S05]  /*69f0*/  @!P2 HFMA2.BF16_V2 R252, -RZ.H0_H0, RZ.H0_H0, -R210.H0_H0 ;  /* 0x200000fffffca231 */ /* 0x000fca00003409d2 */
[----:B------:R-:W-:Y:S02]  /*6a00*/  @!P2 PRMT R210, R252, 0x5410, RZ ;  /* 0x00005410fcd2a816 */ /* 0x000fe400000000ff */
[----:B------:R-:W-:Y:S01]  /*6a10*/  ISETP.GE.U32.AND P2, PT, R233, R3, PT ;  /* 0x00000003e900720c */ /* 0x000fe20003f46070 */
[----:B------:R-:W-:Y:S01]  /*6a20*/  @!P4 HFMA2.BF16_V2 R251, -RZ.H0_H0, RZ.H0_H0, -R208.H0_H0 ;  /* 0x200000fffffbc231 */ /* 0x000fe200003409d0 */
[----:B------:R-:W-:Y:S02]  /*6a30*/  SHF.R.U32.HI R2, RZ, 0x10, R13 ;  /* 0x00000010ff027819 */ /* 0x000fe4000001160d */
[----:B------:R-:W-:Y:S01]  /*6a40*/  LOP3.LUT R3, R13, 0xff, RZ, 0xc0, !PT ;  /* 0x000000ff0d037812 */ /* 0x000fe200078ec0ff */
[----:B------:R-:W-:Y:S01]  /*6a50*/  @!P3 HFMA2.BF16_V2 R250, -RZ.H0_H0, RZ.H0_H0, -R186.H0_H0 ;  /* 0x200000fffffab231 */ /* 0x000fe200003409ba */
[----:B------:R-:W-:Y:S02]  /*6a60*/  @!P4 PRMT R208, R251, 0x5410, RZ ;  /* 0x00005410fbd0c816 */ /* 0x000fe400000000ff */
[----:B------:R-:W-:-:S02]  /*6a70*/  LOP3.LUT R2, R2, 0xff, RZ, 0xc0, !PT ;  /* 0x000000ff02027812 */ /* 0x000fc400078ec0ff */
[C---:B------:R-:W-:Y:S02]  /*6a80*/  ISETP.GE.U32.AND P4, PT, R233.reuse, R3, PT ;  /* 0x00000003e900720c */ /* 0x040fe40003f86070 */
[----:B------:R-:W-:Y:S02]  /*6a90*/  @!P3 PRMT R186, R250, 0x5410, RZ ;  /* 0x00005410fabab816 */ /* 0x000fe400000000ff */
[----:B------:R-:W-:Y:S02]  /*6aa0*/  ISETP.GE.U32.AND P3, PT, R233, R2, PT ;  /* 0x00000002e900720c */ /* 0x000fe40003f66070 */
[----:B------:R-:W-:Y:S01]  /*6ab0*/  SHF.R.U32.HI R2, RZ, 0x18, R13 ;  /* 0x00000018ff027819 */ /* 0x000fe2000001160d */
[----:B------:R-:W-:Y:S02]  /*6ac0*/  IMAD.MOV.U32 R237, RZ, RZ, R35 ;  /* 0x000000ffffed7224 */ /* 0x000fe400078e0023 */
[----:B------:R-:W-:Y:S02]  /*6ad0*/  IMAD.MOV.U32 R34, RZ, RZ, R235 ;  /* 0x000000ffff227224 */ /* 0x000fe400078e00eb */
[----:B------:R-:W-:Y:S01]  /*6ae0*/  IMAD.MOV.U32 R35, RZ, RZ, R30 ;  /* 0x000000ffff237224 */ /* 0x000fe200078e001e */
[----:B------:R-:W-:Y:S01]  /*6af0*/  HMMA.16816.F32.BF16 R92, R8, R218, RZ ;  /* 0x000000da085c723c */ /* 0x000fe200000418ff */
[----:B------:R-:W-:-:S02]  /*6b00*/  IMAD.MOV.U32 R235, RZ, RZ, R176 ;  /* 0x000000ffffeb7224 */ /* 0x000fc400078e00b0 */
[----:B------:R-:W-:-:S05]  /*6b10*/  IMAD.MOV.U32 R30, RZ, RZ, R177 ;  /* 0x000000ffff1e7224 */ /* 0x000fca00078e00b1 */
[C---:B------:R-:W-:Y:S08]  /*6b20*/  HMMA.16816.F32.BF16 R24, R8.reuse, R26, RZ ;  /* 0x0000001a0818723c */ /* 0x040ff000000418ff */
[----:B------:R-:W-:Y:S07]  /*6b30*/  HMMA.16816.F32.BF16 R176, R8, R178, RZ ;  /* 0x000000b208b0723c */ /* 0x000fee00000418ff */
[----:B------:R-:W-:Y:S01]  /*6b40*/  FADD.FTZ R10, R240, R20 ;  /* 0x00000014f00a7221 */ /* 0x000fe20000010000 */
[----:B--2---:R-:W-:-:S05]  /*6b50*/  @!P2 HFMA2.BF16_V2 R4, -RZ.H0_H0, RZ.H0_H0, -R184.H0_H0 ;  /* 0x200000ffff04a231 */ /* 0x004fca00003409b8 */
[----:B------:R-:W-:Y:S02]  /*6b60*/  PRMT R19, R4, 0x7610, R19 ;  /* 0x0000761004137816 */ /* 0x000fe40000000013 */
[----:B------:R1:W2:Y:S01]  /*6b70*/  LDL.LU.S16 R4, [R1+0x4] ;  /* 0x0000040001047983 */ /* 0x0002a20000300600 */
[----:B---3--:R-:W-:Y:S01]  /*6b80*/  @!P4 HFMA2.BF16_V2 R22, -RZ.H0_H0, RZ.H0_H0, -R182.H0_H0 ;  /* 0x200000ffff16c231 */ /* 0x008fe200003409b6 */
[----:B------:R-:W-:Y:S02]  /*6b90*/  @!P2 PRMT R184, R19, 0x5410, RZ ;  /* 0x0000541013b8a816 */ /* 0x000fe400000000ff */
[----:B------:R-:W-:Y:S01]  /*6ba0*/  ISETP.GE.U32.AND P2, PT, R233, R2, PT ;  /* 0x00000002e900720c */ /* 0x000fe20003f46070 */
[----:B----4-:R-:W-:Y:S01]  /*6bb0*/  @!P3 HFMA2.BF16_V2 R21, -RZ.H0_H0, RZ.H0_H0, -R180.H0_H0 ;  /* 0x200000ffff15b231 */ /* 0x010fe200003409b4 */
[----:B------:R-:W-:Y:S01]  /*6bc0*/  SHF.R.U32.HI R2, RZ, 0x8, R108 ;  /* 0x00000008ff027819 */ /* 0x000fe2000001166c */
[----:B------:R1:W3:Y:S01]  /*6bd0*/  LDL.LU.S16 R19, [R1+0x14] ;  /* 0x0000140001137983 */ /* 0x0002e20000300600 */
[----:B------:R-:W-:-:S02]  /*6be0*/  PRMT R20, R22, 0x7610, R20 ;  /* 0x0000761016147816 */ /* 0x000fc40000000014 */
[----:B------:R-:W-:Y:S02]  /*6bf0*/  LOP3.LUT R2, R2, 0xffff, RZ, 0xc0, !PT ;  /* 0x0000ffff02027812 */ /* 0x000fe400078ec0ff */
[----:B------:R-:W-:Y:S02]  /*6c00*/  PRMT R18, R21, 0x7610, R18 ;  /* 0x0000761015127816 */ /* 0x000fe40000000012 */
[----:B------:R-:W-:Y:S02]  /*6c10*/  @!P4 PRMT R182, R20, 0x5410, RZ ;  /* 0x0000541014b6c816 */ /* 0x000fe400000000ff */
[----:B------:R-:W-:Y:S02]  /*6c20*/  ISETP.GE.U32.AND P4, PT, R233, R2, PT ;  /* 0x00000002e900720c */ /* 0x000fe40003f86070 */
[----:B------:R-:W-:Y:S02]  /*6c30*/  LOP3.LUT R2, R15, 0xff, RZ, 0xc0, !PT ;  /* 0x000000ff0f027812 */ /* 0x000fe400078ec0ff */
[----:B------:R-:W-:-:S02]  /*6c40*/  @!P3 PRMT R180, R18, 0x5410, RZ ;  /* 0x0000541012b4b816 */ /* 0x000fc400000000ff */
[----:B------:R1:W4:Y:S01]  /*6c50*/  LDL.LU.S16 R18, [R1+0x10] ;  /* 0x0000100001127983 */ /* 0x0003220000300600 */
[----:B------:R-:W-:Y:S02]  /*6c60*/  ISETP.GE.U32.AND P3, PT, R233, R2, PT ;  /* 0x00000002e900720c */ /* 0x000fe40003f66070 */
[----:B------:R-:W-:Y:S01]  /*6c70*/  LOP3.LUT R2, R13, 0xffff, RZ, 0xc0, !PT ;  /* 0x0000ffff0d027812 */ /* 0x000fe200078ec0ff */
[----:B------:R1:W4:Y:S04]  /*6c80*/  LDL.LU.S16 R15, [R1+0x18] ;  /* 0x00001800010f7983 */ /* 0x0003280000300600 */
[----:B------:R1:W4:Y:S01]  /*6c90*/  LDL.LU.S16 R13, [R1+0x1c] ;  /* 0x00001c00010d7983 */ /* 0x0003220000300600 */
[----:B--2---:R-:W-:-:S05]  /*6ca0*/  @!P2 HFMA2.BF16_V2 R4, -RZ.H0_H0, RZ.H0_H0, -R139.H0_H0 ;  /* 0x200000ffff04a231 */ /* 0x004fca000034098b */
[----:B------:R-:W-:Y:S02]  /*6cb0*/  PRMT R3, R4, 0x7610, R3 ;  /* 0x0000761004037816 */ /* 0x000fe40000000003 */
[----:B------:R1:W2:Y:S02]  /*6cc0*/  LDL.LU.S16 R4, [R1+0x20] ;  /* 0x0000200001047983 */ /* 0x0002a40000300600 */
[----:B------:R-:W-:Y:S02]  /*6cd0*/  @!P2 PRMT R139, R3, 0x5410, RZ ;  /* 0x00005410038ba816 */ /* 0x000fe400000000ff */
[----:B------:R-:W-:Y:S01]  /*6ce0*/  SHF.R.U32.HI R3, RZ, 0x8, R2 ;  /* 0x00000008ff037819 */ /* 0x000fe20000011602 */
[----:B---3--:R-:W-:-:S03]  /*6cf0*/  @!P6 HFMA2.BF16_V2 R19, -RZ.H0_H0, RZ.H0_H0, -R138.H0_H0 ;  /* 0x200000ffff13e231 */ /* 0x008fc6000034098a */
[----:B------:R-:W-:Y:S02]  /*6d00*/  LOP3.LUT R3, R3, 0xffff, RZ, 0xc0, !PT ;  /* 0x0000ffff03037812 */ /* 0x000fe400078ec0ff */
[----:B------:R-:W-:Y:S01]  /*6d10*/  LOP3.LUT R2, R12, 0xffff, RZ, 0xc0, !PT ;  /* 0x0000ffff0c027812 */ /* 0x000fe200078ec0ff */
[----:B----4-:R-:W-:Y:S02]  /*6d20*/  @!P4 HFMA2.BF16_V2 R18, -RZ.H0_H0, RZ.H0_H0, -R137.H0_H0 ;  /* 0x200000ffff12c231 */ /* 0x010fe40000340989 */
[----:B------:R-:W-:Y:S02]  /*6d30*/  @!P1 HFMA2.BF16_V2 R15, -RZ.H0_H0, RZ.H0_H0, -R132.H0_H0 ;  /* 0x200000ffff0f9231 */ /* 0x000fe40000340984 */
[----:B------:R-:W-:Y:S01]  /*6d40*/  @!P3 HFMA2.BF16_V2 R13, -RZ.H0_H0, RZ.H0_H0, -R183.H0_H0 ;  /* 0x200000ffff0db231 */ /* 0x000fe200003409b7 */
[----:B------:R-:W-:Y:S02]  /*6d50*/  PRMT R12, R19, 0x7610, R12 ;  /* 0x00007610130c7816 */ /* 0x000fe4000000000c */
[----:B------:R-:W-:-:S02]  /*6d60*/  ISETP.GE.U32.AND P2, PT, R233, R3, PT ;  /* 0x00000003e900720c */ /* 0x000fc40003f46070 */
[----:B------:R-:W-:Y:S02]  /*6d70*/  PRMT R7, R15, 0x7610, R7 ;  /* 0x000076100f077816 */ /* 0x000fe40000000007 */
[----:B------:R-:W-:Y:S01]  /*6d80*/  PRMT R9, R18, 0x7610, R9 ;  /* 0x0000761012097816 */ /* 0x000fe20000000009 */
[----:B------:R1:W3:Y:S01]  /*6d90*/  LDL.LU.S16 R15, [R1+0x24] ;  /* 0x00002400010f7983 */ /* 0x0002e20000300600 */
[----:B------:R-:W-:-:S03]  /*6da0*/  PRMT R3, R13, 0x7610, R3 ;  /* 0x000076100d037816 */ /* 0x000fc60000000003 */
[----:B------:R1:W4:Y:S01]  /*6db0*/  LDL.LU.S16 R13, [R1+0x2c] ;  /* 0x00002c00010d7983 */ /* 0x0003220000300600 */
[----:B------:R-:W-:Y:S02]  /*6dc0*/  @!P6 PRMT R138, R12, 0x5410, RZ ;  /* 0x000054100c8ae816 */ /* 0x000fe400000000ff */
[----:B------:R-:W-:Y:S01]  /*6dd0*/  @!P4 PRMT R137, R9, 0x5410, RZ ;  /* 0x000054100989c816 */ /* 0x000fe200000000ff */
[----:B------:R1:W3:Y:S04]  /*6de0*/  LDL.LU.S16 R12, [R1+0x30] ;  /* 0x00003000010c7983 */ /* 0x0002e80000300600 */
[----:B------:R1:W3:Y:S01]  /*6df0*/  LDL.LU.S16 R9, [R1+0x28] ;  /* 0x0000280001097983 */ /* 0x0002e20000300600 */
[----:B------:R-:W-:-:S03]  /*6e00*/  @!P1 PRMT R132, R7, 0x5410, RZ ;  /* 0x0000541007849816 */ /* 0x000fc600000000ff */
[----:B------:R1:W3:Y:S01]  /*6e10*/  LDL.LU.S16 R7, [R1+0x34] ;  /* 0x0000340001077983 */ /* 0x0002e20000300600 */
[----:B------:R-:W-:-:S04]  /*6e20*/  SHF.R.U32.HI R2, RZ, 0x8, R2 ;  /* 0x00000008ff027819 */ /* 0x000fc80000011602 */
[----:B------:R-:W-:-:S04]  /*6e30*/  LOP3.LUT R2, R2, 0xffff, RZ, 0xc0, !PT ;  /* 0x0000ffff02027812 */ /* 0x000fc800078ec0ff */
[----:B------:R-:W-:Y:S02]  /*6e40*/  ISETP.GE.U32.AND P6, PT, R233, R2, PT ;  /* 0x00000002e900720c */ /* 0x000fe40003fc6070 */
[----:B------:R-:W-:-:S04]  /*6e50*/  SHF.R.U32.HI R2, RZ, 0x10, R0 ;  /* 0x00000010ff027819 */ /* 0x000fc80000011600 */
[----:B------:R-:W-:Y:S01]  /*6e60*/  LOP3.LUT R2, R2, 0xff, RZ, 0xc0, !PT ;  /* 0x000000ff02027812 */ /* 0x000fe200078ec0ff */
[----:B------:R-:W-:Y:S01]  /*6e70*/  ULEA UR7, UR22, UR20, 0x5 ;  /* 0x0000001416077291 */ /* 0x000fe2000f8e283f */
[----:B------:R-:W-:Y:S02]  /*6e80*/  @!P3 PRMT R183, R3, 0x5410, RZ ;  /* 0x0000541003b7b816 */ /* 0x000fe400000000ff */
[----:B------:R-:W-:Y:S02]  /*6e90*/  ISETP.GE.U32.AND P4, PT, R233, R2, PT ;  /* 0x00000002e900720c */ /* 0x000fe40003f86070 */
[----:B------:R-:W-:Y:S02]  /*6ea0*/  SHF.R.U32.HI R2, RZ, 0x8, R16 ;  /* 0x00000008ff027819 */ /* 0x000fe40000011610 */
[----:B------:R-:W-:Y:S01]  /*6eb0*/  LOP3.LUT R3, R0, 0xffff, RZ, 0xc0, !PT ;  /* 0x0000ffff00037812 */ /* 0x000fe200078ec0ff */
[----:B------:R-:W-:Y:S01]  /*6ec0*/  UIADD3 UR7, UR7, -0x20, URZ ;  /* 0xffffffe007077890 */ /* 0x000fe2000fffe03f */
[----:B------:R-:W-:-:S02]  /*6ed0*/  LOP3.LUT R2, R2, 0xffff, RZ, 0xc0, !PT ;  /* 0x0000ffff02027812 */ /* 0x000fc400078ec0ff */
[----:B------:R-:W-:Y:S01]  /*6ee0*/  SHF.R.U32.HI R3, RZ, 0x8, R3 ;  /* 0x00000008ff037819 */ /* 0x000fe20000011603 */
[----:B------:R-:W-:Y:S01]  /*6ef0*/  USHF.R.S32.HI UR6, URZ, 0x1f, UR7 ;  /* 0x0000001f3f067899 */ /* 0x000fe20008011407 */
[----:B------:R-:W-:Y:S02]  /*6f00*/  ISETP.GE.U32.AND P3, PT, R233, R2, PT ;  /* 0x00000002e900720c */ /* 0x000fe40003f66070 */
[----:B------:R-:W-:Y:S01]  /*6f10*/  LOP3.LUT R3, R3, 0xffff, RZ, 0xc0, !PT ;  /* 0x0000ffff03037812 */ /* 0x000fe200078ec0ff */
[----:B--2---:R-:W-:-:S05]  /*6f20*/  @!P5 HFMA2.BF16_V2 R4, -RZ.H0_H0, RZ.H0_H0, -R28.H0_H0 ;  /* 0x200000ffff04d231 */ /* 0x004fca000034091c */
[----:B------:R-:W-:Y:S01]  /*6f30*/  PRMT R5, R4, 0x7610, R5 ;  /* 0x0000761004057816 */ /* 0x000fe20000000005 */
[----:B------:R-:W-:-:S04]  /*6f40*/  IMAD.SHL.U32 R4, R109, 0x2, RZ ;  /* 0x000000026d047824 */ /* 0x000fc800078e00ff */
[----:B------:R-:W-:Y:S01]  /*6f50*/  IMAD R0, R239, c[0x0][0x228], R4 ;  /* 0x00008a00ef007a24 */ /* 0x000fe200078e0204 */
[----:B------:R-:W-:Y:S02]  /*6f60*/  @!P5 PRMT R28, R5, 0x5410, RZ ;  /* 0x00005410051cd816 */ /* 0x000fe400000000ff */
[----:B------:R-:W-:Y:S02]  /*6f70*/  ISETP.GE.U32.AND P5, PT, R233, R3, PT ;  /* 0x00000003e900720c */ /* 0x000fe40003fa6070 */
[----:B------:R-:W-:-:S04]  /*6f80*/  IADD3 R2, P1, R0, UR7, RZ ;  /* 0x0000000700027c10 */ /* 0x000fc8000ff3e0ff */
[----:B------:R-:W-:Y:S02]  /*6f90*/  LEA.HI.X.SX32 R0, R0, UR6, 0x1, P1 ;  /* 0x0000000600007c11 */ /* 0x000fe400088f0eff */
[----:B------:R-:W-:-:S04]  /*6fa0*/  LEA R4, P1, R2, c[0x0][0x1f8], 0x1 ;  /* 0x00007e0002047a11 */ /* 0x000fc800078208ff */
[----:B------:R-:W-:Y:S01]  /*6fb0*/  LEA.HI.X R5, R2, c[0x0][0x1fc], R0, 0x1, P1 ;  /* 0x00007f0002057a11 */ /* 0x000fe200008f0c00 */
[----:B----4-:R-:W-:Y:S02]  /*6fc0*/  @!P6 HFMA2.BF16_V2 R13, -RZ.H0_H0, RZ.H0_H0, -R223.H0_H0 ;  /* 0x200000ffff0de231 */ /* 0x010fe400003409df */
[----:B---3--:R-:W-:-:S03]  /*6fd0*/  @!P4 HFMA2.BF16_V2 R12, -RZ.H0_H0, RZ.H0_H0, -R187.H0_H0 ;  /* 0x200000ffff0cc231 */ /* 0x008fc600003409bb */
[----:B------:R-:W-:Y:S01]  /*6fe0*/  PRMT R2, R13, 0x7610, R2 ;  /* 0x000076100d027816 */ /* 0x000fe20000000002 */
[----:B------:R-:W-:Y:S01]  /*6ff0*/  @!P3 HFMA2.BF16_V2 R9, -RZ.H0_H0, RZ.H0_H0, -R185.H0_H0 ;  /* 0x200000ffff09b231 */ /* 0x000fe200003409b9 */
[----:B------:R-:W-:Y:S02]  /*7000*/  PRMT R8, R12, 0x7610, R8 ;  /* 0x000076100c087816 */ /* 0x000fe40000000008 */
[----:B------:R-:W-:Y:S01]  /*7010*/  @!P6 PRMT R223, R2, 0x5410, RZ ;  /* 0x0000541002dfe816 */ /* 0x000fe200000000ff */
[----:B------:R-:W-:Y:S01]  /*7020*/  IMAD.MOV.U32 R2, RZ, RZ, c[0x0][0x228] ;  /* 0x00008a00ff027624 */ /* 0x000fe200078e00ff */
[----:B------:R-:W-:Y:S01]  /*7030*/  PRMT R6, R9, 0x7610, R6 ;  /* 0x0000761009067816 */ /* 0x000fe20000000006 */
[----:B------:R-:W-:Y:S01]  /*7040*/  @!P5 HFMA2.BF16_V2 R7, -RZ.H0_H0, RZ.H0_H0, -R209.H0_H0 ;  /* 0x200000ffff07d231 */ /* 0x000fe200003409d1 */
[----:B------:R-:W-:Y:S01]  /*7050*/  @!P4 PRMT R187, R8, 0x5410, RZ ;  /* 0x0000541008bbc816 */ /* 0x000fe200000000ff */
[----:B------:R-:W-:Y:S01]  /*7060*/  IMAD.SHL.U32 R8, R2, 0x8, RZ ;  /* 0x0000000802087824 */ /* 0x000fe200078e00ff */
[----:B------:R-:W-:Y:S01]  /*7070*/  @!P3 PRMT R185, R6, 0x5410, RZ ;  /* 0x0000541006b9b816 */ /* 0x000fe200000000ff */
[C---:B------:R-:W-:Y:S01]  /*7080*/  IMAD.SHL.U32 R6, R2.reuse, 0x40, RZ ;  /* 0x0000004002067824 */ /* 0x040fe200078e00ff */
[----:B------:R-:W-:Y:S01]  /*7090*/  PRMT R3, R7, 0x7610, R3 ;  /* 0x0000761007037816 */ /* 0x000fe20000000003 */
[----:B------:R-:W-:Y:S01]  /*70a0*/  IMAD R2, R2, 0x48, RZ ;  /* 0x0000004802027824 */ /* 0x000fe200078e02ff */
[----:B------:R-:W-:Y:S01]  /*70b0*/  @!P2 HFMA2.BF16_V2 R15, -RZ.H0_H0, RZ.H0_H0, -R181.H0_H0 ;  /* 0x200000ffff0fa231 */ /* 0x000fe200003409b5 */
[----:B------:R-:W-:Y:S01]  /*70c0*/  IMAD.WIDE R8, R8, 0x2, R4 ;  /* 0x0000000208087825 */ /* 0x000fe200078e0204 */
[----:B------:R-:W-:-:S03]  /*70d0*/  @!P5 PRMT R209, R3, 0x5410, RZ ;  /* 0x0000541003d1d816 */ /* 0x000fc600000000ff */
[--C-:B------:R-:W-:Y:S01]  /*70e0*/  IMAD.WIDE R6, R6, 0x2, R4.reuse ;  /* 0x0000000206067825 */ /* 0x100fe200078e0204 */
[----:B------:R-:W-:Y:S03]  /*70f0*/  STG.E.U16 [R4.64], R221 ;  /* 0x000000dd04007986 */ /* 0x000fe6000c101510 */
[----:B------:R-:W-:Y:S01]  /*7100*/  IMAD.WIDE R2, R2, 0x2, R4 ;  /* 0x0000000202027825 */ /* 0x000fe200078e0204 */
[----:B------:R-:W-:Y:S01]  /*7110*/  STG.E.U16 [R4.64+0x2], R223 ;  /* 0x000002df04007986 */ /* 0x000fe2000c101510 */
[----:B------:R-:W-:-:S03]  /*7120*/  PRMT R11, R15, 0x7610, R11 ;  /* 0x000076100f0b7816 */ /* 0x000fc6000000000b */
[----:B------:R-:W-:Y:S04]  /*7130*/  STG.E.U16 [R8.64], R229 ;  /* 0x000000e508007986 */ /* 0x000fe8000c101510 */
[----:B------:R-:W-:Y:S01]  /*7140*/  STG.E.U16 [R8.64+0x2], R230 ;  /* 0x000002e608007986 */ /* 0x000fe2000c101510 */
[----:B------:R-:W-:-:S03]  /*7150*/  @!P2 PRMT R181, R11, 0x5410, RZ ;  /* 0x000054100bb5a816 */ /* 0x000fc600000000ff */
[----:B------:R-:W-:Y:S04]  /*7160*/  STG.E.U16 [R6.64], R210 ;  /* 0x000000d206007986 */ /* 0x000fe8000c101510 */
[----:B------:R-:W-:Y:S04]  /*7170*/  STG.E.U16 [R6.64+0x2], R209 ;  /* 0x000002d106007986 */ /* 0x000fe8000c101510 */
[----:B------:R-:W-:Y:S04]  /*7180*/  STG.E.U16 [R2.64], R187 ;  /* 0x000000bb02007986 */ /* 0x000fe8000c101510 */
[----:B------:R2:W-:Y:S04]  /*7190*/  STG.E.U16 [R2.64+0x2], R208 ;  /* 0x000002d002007986 */ /* 0x0005e8000c101510 */
        /* <DEDUP_REMOVED lines=11> */
[----:B------:R-:W-:Y:S01]  /*7250*/  STG.E.U16 [R8.64+0x22], R220 ;  /* 0x000022dc08007986 */ /* 0x000fe2000c101510 */
[----:B------:R-:W-:-:S03]  /*7260*/  FADD.FTZ R0, R199, R23 ;  /* 0x00000017c7007221 */ /* 0x000fc60000010000 */
[----:B------:R-:W-:Y:S04]  /*7270*/  STG.E.U16 [R6.64+0x20], R182 ;  /* 0x000020b606007986 */ /* 0x000fe8000c101510 */
[----:B------:R-:W-:Y:S01]  /*7280*/  STG.E.U16 [R6.64+0x22], R181 ;  /* 0x000022b506007986 */ /* 0x000fe2000c101510 */
[----:B--2---:R-:W-:-:S03]  /*7290*/  FADD.FTZ R208, R236, R17 ;  /* 0x00000011ecd07221 */ /* 0x004fc60000010000 */
[----:B------:R-:W-:Y:S04]  /*72a0*/  STG.E.U16 [R2.64+0x20], R180 ;  /* 0x000020b402007986 */ /* 0x000fe8000c101510 */
[----:B------:R-:W-:Y:S04]  /*72b0*/  STG.E.U16 [R2.64+0x22], R139 ;  /* 0x0000228b02007986 */ /* 0x000fe8000c101510 */
[----:B------:R-:W-:Y:S04]  /*72c0*/  STG.E.U16 [R4.64+0x30], R214 ;  /* 0x000030d604007986 */ /* 0x000fe8000c101510 */
[----:B------:R-:W-:Y:S04]  /*72d0*/  STG.E.U16 [R4.64+0x32], R213 ;  /* 0x000032d504007986 */ /* 0x000fe8000c101510 */
[----:B------:R2:W-:Y:S04]  /*72e0*/  STG.E.U16 [R8.64+0x30], R211 ;  /* 0x000030d308007986 */ /* 0x0005e8000c101510 */
[----:B------:R-:W-:Y:S01]  /*72f0*/  STG.E.U16 [R8.64+0x32], R212 ;  /* 0x000032d408007986 */ /* 0x000fe2000c101510 */
[----:B------:R-:W-:-:S03]  /*7300*/  FADD.FTZ R0, R34, R0 ;  /* 0x0000000022007221 */ /* 0x000fc60000010000 */
[----:B------:R-:W-:Y:S04]  /*7310*/  STG.E.U16 [R6.64+0x30], R138 ;  /* 0x0000308a06007986 */ /* 0x000fe8000c101510 */
[----:B------:R-:W-:Y:S01]  /*7320*/  STG.E.U16 [R6.64+0x32], R137 ;  /* 0x0000328906007986 */ /* 0x000fe2000c101510 */
[----:B------:R-:W-:-:S03]  /*7330*/  FADD.FTZ R208, R35, R208 ;  /* 0x000000d023d07221 */ /* 0x000fc60000010000 */
[----:B------:R-:W-:Y:S04]  /*7340*/  STG.E.U16 [R2.64+0x30], R132 ;  /* 0x0000308402007986 */ /* 0x000fe8000c101510 */
[----:B------:R3:W-:Y:S01]  /*7350*/  STG.E.U16 [R2.64+0x32], R28 ;  /* 0x0000321c02007986 */ /* 0x0007e2000c101510 */
[----:B------:R-:W-:Y:S02]  /*7360*/  FADD.FTZ R0, R31, R0 ;  /* 0x000000001f007221 */ /* 0x000fe40000010000 */
[----:B------:R-:W-:Y:S01]  /*7370*/  FADD.FTZ R208, R172, R208 ;  /* 0x000000d0acd07221 */ /* 0x000fe20000010000 */
[----:B------:R1:W5:Y:S01]  /*7380*/  LDL.LU R199, [R1+0xa0] ;  /* 0x0000a00001c77983 */ /* 0x0003620000300800 */
[----:B------:R-:W-:Y:S02]  /*7390*/  FADD.FTZ R0, R189, R0 ;  /* 0x00000000bd007221 */ /* 0x000fe40000010000 */
[----:B------:R-:W-:-:S02]  /*73a0*/  FADD.FTZ R208, R216, R208 ;  /* 0x000000d0d8d07221 */ /* 0x000fc40000010000 */
[----:B--2---:R-:W-:Y:S02]  /*73b0*/  FADD.FTZ R211, R194, R0 ;  /* 0x00000000c2d37221 */ /* 0x004fe40000010000 */
[----:B------:R-:W-:Y:S02]  /*73c0*/  FADD.FTZ R208, R192, R208 ;  /* 0x000000d0c0d07221 */ /* 0x000fe40000010000 */
[----:B---3--:R-:W-:-:S04]  /*73d0*/  FADD.FTZ R2, R237, R10 ;  /* 0x0000000aed027221 */ /* 0x008fc80000010000 */
[----:B------:R-:W-:-:S04]  /*73e0*/  FADD.FTZ R2, R30, R2 ;  /* 0x000000021e027221 */ /* 0x000fc80000010000 */
[----:B------:R-:W-:-:S04]  /*73f0*/  FADD.FTZ R2, R188, R2 ;  /* 0x00000002bc027221 */ /* 0x000fc80000010000 */
[----:B------:R-:W-:Y:S02]  /*7400*/  FADD.FTZ R210, R196, R2 ;  /* 0x00000002c4d27221 */ /* 0x000fe40000010000 */
[----:B------:R1:W5:Y:S04]  /*7410*/  LDL.LU R196, [R1+0x9c] ;  /* 0x00009c0001c47983 */ /* 0x0003680000300800 */
[----:B------:R1:W5:Y:S04]  /*7420*/  LDL.LU R194, [R1+0x98] ;  /* 0x0000980001c27983 */ /* 0x0003680000300800 */
[----:B------:R1:W5:Y:S01]  /*7430*/  LDL.LU R192, [R1+0x94] ;  /* 0x0000940001c07983 */ /* 0x0003620000300800 */
[----:B------:R-:W-:-:S04]  /*7440*/  FADD.FTZ R3, R238, R14 ;  /* 0x0000000eee037221 */ /* 0x000fc80000010000 */
[----:B------:R-:W-:Y:S01]  /*7450*/  FADD.FTZ R3, R235, R3 ;  /* 0x00000003eb037221 */ /* 0x000fe20000010000 */
[----:B------:R-:W-:Y:S03]  /*7460*/  HMMA.16816.F32.BF16 R92, R124, R190, R92 ;  /* 0x000000be7c5c723c */ /* 0x000fe6000004185c */
[----:B------:R-:W-:-:S05]  /*7470*/  FADD.FTZ R3, R173, R3 ;  /* 0x00000003ad037221 */ /* 0x000fca0000010000 */
[----:B------:R-:W-:Y:S01]  /*7480*/  HMMA.16816.F32.BF16 R108, R124, R110, R24 ;  /* 0x0000006e7c6c723c */ /* 0x000fe20000041818 */
[----:B------:R-:W-:-:S07]  /*7490*/  FADD.FTZ R209, R217, R3 ;  /* 0x00000003d9d17221 */ /* 0x000fce0000010000 */
[----:B------:R-:W-:Y:S01]  /*74a0*/  HMMA.16816.F32.BF16 R124, R124, R174, R176 ;  /* 0x000000ae7c7c723c */ /* 0x000fe200000418b0 */
[----:B------:R-:W-:Y:S07]  /*74b0*/  @!P0 BRA `(.L_x_1731) ;  /* 0x00004a4000008947 */ /* 0x000fee0003800000 */
[----:B-1----:R-:W2:Y:S01]  /*74c0*/  LDL.LU R216, [R1+0x38] ;  /* 0x0000380001d87983 */ /* 0x002ea20000300800 */
[----:B------:R-:W-:Y:S01]  /*74d0*/  IMAD.U32 R0, RZ, RZ, UR12 ;  /* 0x0000000cff007e24 */ /* 0x000fe2000f8e00ff */
[----:B------:R-:W-:Y:S02]  /*74e0*/  IADD3 R139, P0, R4, -0x40, RZ ;  /* 0xffffffc0048b7810 */ /* 0x000fe40007f1e0ff */
[----:B------:R-:W1:Y:S01]  /*74f0*/  S2R R217, SR_TID.X ;  /* 0x0000000000d97919 */ /* 0x000e620000002100 */
[----:B------:R-:W-:Y:S01]  /*7500*/  IMAD.MOV.U32 R3, RZ, RZ, R135 ;  /* 0x000000ffff037224 */ /* 0x000fe200078e0087 */
[----:B------:R-:W-:Y:S01]  /*7510*/  IADD3.X R138, R5, -0x1, RZ, P0, !PT ;  /* 0xffffffff058a7810 */ /* 0x000fe200007fe4ff */
[----:B------:R-:W-:Y:S01]  /*7520*/  IMAD.MOV.U32 R137, RZ, RZ, R133 ;  /* 0x000000ffff897224 */ /* 0x000fe200078e0085 */
[----:B------:R-:W-:Y:S01]  /*7530*/  MOV R132, R134 ;  /* 0x0000008600847202 */ /* 0x000fe20000000f00 */
[----:B------:R-:W-:Y:S01]  /*7540*/  UIADD3 UR22, UR22, -0x2, URZ ;  /* 0xfffffffe16167890 */ /* 0x000fe2000fffe03f */
[----:B-1----:R-:W-:-:S05]  /*7550*/  LOP3.LUT R217, R217, 0x3, RZ, 0xc0, !PT ;  /* 0x00000003d9d97812 */ /* 0x002fca00078ec0ff */
[----:B--2---:R-:W-:-:S05]  /*7560*/  IMAD R2, R217, -0x2, R216 ;  /* 0xfffffffed9027824 */ /* 0x004fca00078e02d8 */
[----:B------:R-:W-:Y:S01]  /*7570*/  IADD3 R2, R0, -UR13, R2 ;  /* 0x8000000d00027c10 */ /* 0x000fe2000fffe002 */
[----:B------:R-:W-:Y:S01]  /*7580*/  IMAD.WIDE.U32 R4, R232, -0x326172a9, RZ ;  /* 0xcd9e8d57e8047825 */ /* 0x000fe200078e00ff */
[----:B------:R-:W-:Y:S01]  /*7590*/  MOV R0, R136 ;  /* 0x0000008800007202 */ /* 0x000fe20000000f00 */
[----:B------:R-:W-:Y:S02]  /*75a0*/  ULDC.64 UR12, c[0x0][0x1a0] ;  /* 0x00006800000c7ab9 */ /* 0x000fe40000000a00 */
[----:B------:R1:W-:Y:S04]  /*75b0*/  STL [R1+0x68], R2 ;  /* 0x0000680201007387 */ /* 0x0003e80000100800 */
[----:B------:R-:W2:Y:S04]  /*75c0*/  LDL.64 R188, [R1+0x50] ;  /* 0x0000500001bc7983 */ /* 0x000ea80000100a00 */
[----:B------:R-:W3:Y:S04]  /*75d0*/  LDL R216, [R1+0x6c] ;  /* 0x00006c0001d87983 */ /* 0x000ee80000100800 */
[----:B------:R-:W4:Y:S01]  /*75e0*/  LDL R217, [R1+0x88] ;  /* 0x0000880001d97983 */ /* 0x000f220000100800 */
[----:B------:R-:W-:-:S03]  /*75f0*/  IMAD.WIDE.U32 R8, R234, -0x326172a9, RZ ;  /* 0xcd9e8d57ea087825 */ /* 0x000fc600078e00ff */
[----:B------:R1:W-:Y:S04]  /*7600*/  STL.64 [R1+0x60], R4 ;  /* 0x0000600401007387 */ /* 0x0003e80000100a00 */
[----:B------:R1:W-:Y:S02]  /*7610*/  STL.64 [R1+0x58], R8 ;  /* 0x0000580801007387 */ /* 0x0003e40000100a00 */
[----:B-1----:R-:W-:-:S05]  /*7620*/  IMAD.MOV.U32 R2, RZ, RZ, c[0x0][0x228] ;  /* 0x00008a00ff027624 */ /* 0x002fca00078e00ff */
[----:B------:R-:W-:-:S05]  /*7630*/  SHF.L.U32 R6, R2, 0x3, RZ ;  /* 0x0000000302067819 */ /* 0x000fca00000006ff */
[----:B------:R-:W-:-:S05]  /*7640*/  IMAD R2, R2, 0x38, R6 ;  /* 0x0000003802027824 */ /* 0x000fca00078e0206 */
[----:B------:R-:W-:Y:S02]  /*7650*/  IADD3 R2, R2, 0x1, RZ ;  /* 0x0000000102027810 */ /* 0x000fe40007ffe0ff */
[-C--:B------:R-:W-:Y:S02]  /*7660*/  LOP3.LUT R5, R5, R231.reuse, RZ, 0x3c, !PT ;  /* 0x000000e705057212 */ /* 0x080fe400078e3cff */
[----:B------:R-:W-:Y:S02]  /*7670*/  LOP3.LUT R4, R9, R231, RZ, 0x3c, !PT ;  /* 0x000000e709047212 */ /* 0x000fe400078e3cff */
[----:B------:R-:W-:Y:S01]  /*7680*/  PRMT R8, R233, 0x7054, R233 ;  /* 0x00007054e9087816 */ /* 0x000fe200000000e9 */
[----:B------:R-:W-:-:S04]  /*7690*/  IMAD.WIDE.U32 R6, R5, -0x2daee0ad, RZ ;  /* 0xd2511f5305067825 */ /* 0x000fc800078e00ff */
[----:B------:R-:W-:Y:S01]  /*76a0*/  IMAD.WIDE.U32 R4, R4, -0x2daee0ad, RZ ;  /* 0xd2511f5304047825 */ /* 0x000fe200078e00ff */
[----:B------:R1:W-:Y:S04]  /*76b0*/  STL.64 [R1+0x40], R6 ;  /* 0x0000400601007387 */ /* 0x0003e80000100a00 */
[----:B------:R1:W-:Y:S01]  /*76c0*/  STL.64 [R1+0x48], R4 ;  /* 0x0000480401007387 */ /* 0x0003e20000100a00 */
[----:B--2---:R-:W-:Y:S02]  /*76d0*/  ISETP.GE.AND P2, PT, R188, c[0x0][0x220], PT ;  /* 0x00008800bc007a0c */ /* 0x004fe40003f46270 */
[----:B---3--:R-:W-:Y:S01]  /*76e0*/  ISETP.GE.AND P1, PT, R216, c[0x0][0x220], PT ;  /* 0x00008800d8007a0c */ /* 0x008fe20003f26270 */
[----:B----4-:R-:W-:Y:S01]  /*76f0*/  IMAD.WIDE.U32 R234, R217, -0x2daee0ad, RZ ;  /* 0xd2511f53d9ea7825 */ /* 0x010fe200078e00ff */
[----:B-1----:R-:W-:Y:S05]  /*7700*/  BRA `(.L_x_1732) ;  /* 0x000002e000007947 */ /* 0x002fea0003800000 */
.L_x_1734:
        /* <DEDUP_REMOVED lines=46> */
.L_x_1732:
[----:B------:R-:W2:Y:S01]  /*79f0*/  LDL.64 R4, [R1+0x78] ;  /* 0x0000780001047983 */ /* 0x000ea20000100a00 */
        /* <DEDUP_REMOVED lines=47> */
[----:B-----5:R-:W-:Y:S05]  /*7cf0*/  LDSM.16.M88.4 R32, [R194] ;  /* 0x00000000c220783b */ /* 0x020fea0000000200 */
[----:B------:R-:W3:Y:S05]  /*7d00*/  LDSM.16.M88.4 R16, [R192+0x8000] ;  /* 0x00800000c010783b */ /* 0x000eea0000000200 */
[----:B------:R-:W2:Y:S05]  /*7d10*/  LDSM.16.M88.4 R28, [R194+0x2000] ;  /* 0x00200000c21c783b */ /* 0x000eaa0000000200 */
[----:B------:R-:W4:Y:S05]  /*7d20*/  LDSM.16.M88.4 R172, [R192+0x8800] ;  /* 0x00880000c0ac783b */ /* 0x000f2a0000000200 */
[----:B------:R-:W0:Y:S05]  /*7d30*/  LDGDEPBAR ;  /* 0x00000000000079af */ /* 0x000e2a0000000000 */
[----:B------:R-:W-:Y:S05]  /*7d40*/  LDSM.16.M88.4 R176, [R196] ;  /* 0x00000000c4b0783b */ /* 0x000fea0000000200 */
[----:B------:R-:W4:Y:S05]  /*7d50*/  LDSM.16.M88.4 R180, [R203] ;  /* 0x00000000cbb4783b */ /* 0x000f2a0000000200 */
[----:B------:R-:W4:Y:S05]  /*7d60*/  LDSM.16.M88.4 R184, [R196+0x2000] ;  /* 0x00200000c4b8783b */ /* 0x000f2a0000000200 */
[----:B------:R-:W4:Y:S01]  /*7d70*/  LDSM.16.M88.4 R188, [R206] ;  /* 0x00000000cebc783b */ /* 0x000f220000000200 */
[-C--:B---3--:R-:W-:Y:S08]  /*7d80*/  HMMA.16816.F32.BF16 R4, R32, R16.reuse, RZ ;  /* 0x000000102004723c */ /* 0x088ff000000418ff */
[C---:B--2---:R-:W-:Y:S08]  /*7d90*/  HMMA.16816.F32.BF16 R8, R28.reuse, R16, RZ ;  /* 0x000000101c08723c */ /* 0x044ff000000418ff */
[-C--:B-1----:R-:W-:Y:S08]  /*7da0*/  HMMA.16816.F32.BF16 R12, R28, R18.reuse, RZ ;  /* 0x000000121c0c723c */ /* 0x082ff000000418ff */
[C---:B------:R-:W-:Y:S08]  /*7db0*/  HMMA.16816.F32.BF16 R16, R32.reuse, R18, RZ ;  /* 0x000000122010723c */ /* 0x040ff000000418ff */
[-C--:B----4-:R-:W-:Y:S08]  /*7dc0*/  HMMA.16816.F32.BF16 R20, R32, R172.reuse, RZ ;  /* 0x000000ac2014723c */ /* 0x090ff000000418ff */
[C---:B------:R-:W-:Y:S08]  /*7dd0*/  HMMA.16816.F32.BF16 R24, R28.reuse, R172, RZ ;  /* 0x000000ac1c18723c */ /* 0x040ff000000418ff */
[-C--:B------:R-:W-:Y:S08]  /*7de0*/  HMMA.16816.F32.BF16 R28, R28, R174.reuse, RZ ;  /* 0x000000ae1c1c723c */ /* 0x080ff000000418ff */
[----:B------:R-:W-:Y:S01]  /*7df0*/  HMMA.16816.F32.BF16 R32, R32, R174, RZ ;  /* 0x000000ae2020723c */ /* 0x000fe200000418ff */
[----:B------:R-:W-:Y:S07]  /*7e00*/  LDSM.16.M88.4 R172, [R202] ;  /* 0x00000000caac783b */ /* 0x000fee0000000200 */
[-C--:B------:R-:W-:Y:S08]  /*7e10*/  HMMA.16816.F32.BF16 R4, R176, R180.reuse, R4 ;  /* 0x000000b4b004723c */ /* 0x080ff00000041804 */
[C---:B------:R-:W-:Y:S08]  /*7e20*/  HMMA.16816.F32.BF16 R8, R184.reuse, R180, R8 ;  /* 0x000000b4b808723c */ /* 0x040ff00000041808 */
        /* <DEDUP_REMOVED lines=77> */
[-C--:B------:R-:W-:Y:S07]  /*8300*/  HMMA.16816.F32.BF16 R28, R188, R174.reuse, R28 ;  /* 0x000000aebc1c723c */ /* 0x080fee000004181c */
[----:B------:R-:W-:Y:S01]  /*8310*/  IMAD.MOV.U32 R188, RZ, RZ, R139 ;  /* 0x000000ffffbc7224 */ /* 0x000fe200078e008b */
[----:B------:R-:W-:Y:S04]  /*8320*/  HMMA.16816.F32.BF16 R32, R180, R174, R32 ;  /* 0x000000aeb420723c */ /* 0x000fe80000041820 */
[----:B------:R-:W-:Y:S04]  /*8330*/  IMAD.MOV.U32 R189, RZ, RZ, R138 ;  /* 0x000000ffffbd7224 */ /* 0x000fe800078e008a */
[----:B------:R-:W-:-:S05]  /*8340*/  @P0 BRA `(.L_x_1734) ;  /* 0xfffff3c000000947 */ /* 0x000fca000383ffff */
.L_x_1733:
[----:B------:R-:W-:Y:S01]  /*8350*/  LOP3.LUT R212, R212, 0xfffffff7, RZ, 0xc0, !PT ;  /* 0xfffffff7d4d47812 */ /* 0x000fe200078ec0ff */
[----:B------:R-:W2:Y:S01]  /*8360*/  LDL R2, [R1+0x68] ;  /* 0x0000680001027983 */ /* 0x000ea20000100800 */
[----:B------:R-:W-:Y:S01]  /*8370*/  IMAD.U32 R134, RZ, RZ, UR22 ;  /* 0x00000016ff867e24 */ /* 0x000fe2000f8e00ff */
[----:B------:R-:W-:Y:S01]  /*8380*/  ULOP3.LUT UR6, UR22, UR19, URZ, 0x3c, !UPT ;  /* 0x0000001316067292 */ /* 0x000fe2000f8e3c3f */
[----:B------:R-:W-:Y:S01]  /*8390*/  @P2 LOP3.LUT R212, R212, 0x8, RZ, 0xfc, !PT ;  /* 0x00000008d4d42812 */ /* 0x000fe200078efcff */
[----:B------:R-:W3:Y:S01]  /*83a0*/  LDL.64 R214, [R1+0x60] ;  /* 0x0000600001d67983 */ /* 0x000ee20000100a00 */
[----:B------:R-:W-:Y:S02]  /*83b0*/  UIADD3 UR20, UR18, -0x61c88647, URZ ;  /* 0x9e3779b912147890 */ /* 0x000fe4000fffe03f */
[----:B------:R-:W-:Y:S01]  /*83c0*/  LOP3.LUT R212, R212, 0xfffffffb, RZ, 0xc0, !PT ;  /* 0xfffffffbd4d47812 */ /* 0x000fe200078ec0ff */
[----:B------:R-:W-:Y:S02]  /*83d0*/  UIADD3 UR7, UR19, -0x4498517b, URZ ;  /* 0xbb67ae8513077890 */ /* 0x000fe4000fffe03f */
[----:B------:R-:W4:Y:S01]  /*83e0*/  LDL.64 R190, [R1+0x40] ;  /* 0x0000400001be7983 */ /* 0x000f220000100a00 */
[----:B------:R-:W-:Y:S01]  /*83f0*/  @P1 LOP3.LUT R212, R212, 0x4, RZ, 0xfc, !PT ;  /* 0x00000004d4d41812 */ /* 0x000fe200078efcff */
[----:B------:R-:W-:Y:S04]  /*8400*/  UIADD3 UR27, UR19, 0x76cf5d0a, URZ ;  /* 0x76cf5d0a131b7890 */ /* 0x000fe8000fffe03f */
[----:B------:R-:W5:Y:S01]  /*8410*/  LDL.64 R216, [R1+0x58] ;  /* 0x0000580001d87983 */ /* 0x000f620000100a00 */
[----:B--2---:R-:W-:Y:S05]  /*8420*/  IMAD R134, R134, -0x20, R2 ;  /* 0xffffffe086867824 */ /* 0x004fea00078e0202 */
[----:B------:R-:W-:Y:S02]  /*8430*/  IADD3 R2, R134, 0x8, RZ ;  /* 0x0000000886027810 */ /* 0x000fe40007ffe0ff */
[----:B------:R-:W-:Y:S02]  /*8440*/  IABS R133, R134 ;  /* 0x0000008600857213 */ /* 0x000fe40000000000 */
[----:B------:R-:W-:Y:S02]  /*8450*/  ISETP.GE.AND P3, PT, R2, RZ, PT ;  /* 0x000000ff0200720c */ /* 0x000fe40003f66270 */
[C---:B------:R-:W-:Y:S01]  /*8460*/  IADD3 R135, R134.reuse, 0x7, RZ ;  /* 0x0000000786877810 */ /* 0x040fe20007ffe0ff */
[----:B-1----:R-:W-:Y:S01]  /*8470*/  IMAD.MOV.U32 R172, RZ, RZ, R133 ;  /* 0x000000ffffac7224 */ /* 0x002fe200078e0085 */
[C---:B------:R-:W-:Y:S02]  /*8480*/  IADD3 R133, R134.reuse, 0x48, RZ ;  /* 0x0000004886857810 */ /* 0x040fe40007ffe0ff */
[C---:B------:R-:W-:Y:S02]  /*8490*/  IADD3 R136, R134.reuse, -0x1, RZ ;  /* 0xffffffff86887810 */ /* 0x040fe40007ffe0ff */
[----:B------:R-:W-:Y:S01]  /*84a0*/  ISETP.GE.AND P0, PT, R133, RZ, PT ;  /* 0x000000ff8500720c */ /* 0x000fe20003f06270 */
[----:B------:R-:W1:Y:S01]  /*84b0*/  I2F R172, R172 ;  /* 0x000000ac00ac7306 */ /* 0x000e620000201400 */
[C---:B------:R-:W-:Y:S02]  /*84c0*/  IADD3 R138, R134.reuse, 0x28, RZ ;  /* 0x00000028868a7810 */ /* 0x040fe40007ffe0ff */
[C---:B------:R-:W-:Y:S02]  /*84d0*/  IADD3 R139, R134.reuse, 0x37, RZ ;  /* 0x00000037868b7810 */ /* 0x040fe40007ffe0ff */
[C---:B------:R-:W-:Y:S02]  /*84e0*/  @!P3 IADD3 R2, -R134.reuse, -0x8, RZ ;  /* 0xfffffff88602b810 */ /* 0x040fe40007ffe1ff */
[----:B------:R-:W-:Y:S02]  /*84f0*/  ISETP.GE.AND P3, PT, R135, RZ, PT ;  /* 0x000000ff8700720c */ /* 0x000fe40003f66270 */
[----:B------:R-:W-:Y:S01]  /*8500*/  ISETP.GE.AND P5, PT, R139, RZ, PT ;  /* 0x000000ff8b00720c */ /* 0x000fe20003fa6270 */
[----:B------:R2:W2:Y:S02]  /*8510*/  I2F R176, R2 ;  /* 0x0000000200b07306 */ /* 0x0004a40000201400 */
[C---:B------:R-:W-:Y:S08]  /*8520*/  @!P0 IADD3 R133, -R134.reuse, -0x48, RZ ;  /* 0xffffffb886858810 */ /* 0x040ff00007ffe1ff */
[C---:B------:R-:W-:Y:S01]  /*8530*/  @!P3 IADD3 R135, -R134.reuse, -0x7, RZ ;  /* 0xfffffff98687b810 */ /* 0x040fe20007ffe1ff */
[----:B------:R3:W3:Y:S01]  /*8540*/  I2F R183, R133 ;  /* 0x0000008500b77306 */ /* 0x0006e20000201400 */
[----:B------:R-:W-:Y:S01]  /*8550*/  @!P5 IADD3 R139, -R134, -0x37, RZ ;  /* 0xffffffc9868bd810 */ /* 0x000fe20007ffe1ff */
[C---:B-1----:R-:W-:Y:S02]  /*8560*/  FFMA.FTZ R4, R172.reuse, -UR4, R4 ;  /* 0x80000004ac047c23 */ /* 0x042fe40008010004 */
[----:B------:R-:W-:Y:S06]  /*8570*/  FFMA.FTZ R18, R172, -UR4, R18 ;  /* 0x80000004ac127c23 */ /* 0x000fec0008010012 */
[----:B------:R1:W1:Y:S01]  /*8580*/  I2F R182, R135 ;  /* 0x0000008700b67306 */ /* 0x0002620000201400 */
[----:B--2---:R-:W-:Y:S01]  /*8590*/  IADD3 R2, R134, 0x47, RZ ;  /* 0x0000004786027810 */ /* 0x004fe20007ffe0ff */
[----:B------:R-:W-:Y:S01]  /*85a0*/  FFMA.FTZ R6, R176, -UR4, R6 ;  /* 0x80000004b0067c23 */ /* 0x000fe20008010006 */
[----:B----4-:R-:W-:Y:S02]  /*85b0*/  LOP3.LUT R176, R191, UR7, R234, 0x96, !PT ;  /* 0x00000007bfb07c12 */ /* 0x010fe4000f8e96ea */
[----:B------:R-:W-:Y:S05]  /*85c0*/  ISETP.GE.AND P0, PT, R2, RZ, PT ;  /* 0x000000ff0200720c */ /* 0x000fea0003f06270 */
[----:B------:R-:W2:Y:S01]  /*85d0*/  I2F R139, R139 ;  /* 0x0000008b008b7306 */ /* 0x000ea20000201400 */
[C---:B---3--:R-:W-:Y:S01]  /*85e0*/  IADD3 R133, R134.reuse, 0x40, RZ ;  /* 0x0000004086857810 */ /* 0x048fe20007ffe0ff */
[----:B------:R-:W-:Y:S03]  /*85f0*/  FFMA.FTZ R10, R183, -UR4, R10 ;  /* 0x80000004b70a7c23 */ /* 0x000fe6000801000a */
[----:B------:R-:W-:Y:S03]  /*8600*/  ISETP.GE.AND P3, PT, R133, RZ, PT ;  /* 0x000000ff8500720c */ /* 0x000fe60003f66270 */
[----:B------:R-:W-:Y:S02]  /*8610*/  @!P0 IADD3 R2, -R134, -0x47, RZ ;  /* 0xffffffb986028810 */ /* 0x000fe40007ffe1ff */
[----:B------:R-:W-:Y:S02]  /*8620*/  ISETP.GE.AND P0, PT, R136, RZ, PT ;  /* 0x000000ff8800720c */ /* 0x000fe40003f06270 */
[----:B-1----:R-:W-:Y:S01]  /*8630*/  IADD3 R135, R134, -0x8, RZ ;  /* 0xfffffff886877810 */ /* 0x002fe20007ffe0ff */
[----:B------:R1:W3:Y:S01]  /*8640*/  I2F R177, R2 ;  /* 0x0000000200b17306 */ /* 0x0002e20000201400 */
[----:B------:R-:W-:Y:S04]  /*8650*/  FFMA.FTZ R7, R182, -UR4, R7 ;  /* 0x80000004b6077c23 */ /* 0x000fe80008010007 */
[C---:B------:R-:W-:Y:S01]  /*8660*/  @!P3 IADD3 R133, -R134.reuse, -0x40, RZ ;  /* 0xffffffc08685b810 */ /* 0x040fe20007ffe1ff */
[----:B--2---:R-:W-:Y:S04]  /*8670*/  FFMA.FTZ R13, R139, -UR4, R13 ;  /* 0x800000048b0d7c23 */ /* 0x004fe8000801000d */
[C---:B------:R-:W-:Y:S01]  /*8680*/  @!P0 IADD3 R136, -R134.reuse, 0x1, RZ ;  /* 0x0000000186888810 */ /* 0x040fe20007ffe1ff */
[----:B------:R2:W4:Y:S01]  /*8690*/  I2F R173, R133 ;  /* 0x0000008500ad7306 */ /* 0x0005220000201400 */
[----:B------:R-:W-:Y:S01]  /*86a0*/  ISETP.GE.AND P0, PT, R135, RZ, PT ;  /* 0x000000ff8700720c */ /* 0x000fe20003f06270 */
[----:B------:R-:W-:Y:S08]  /*86b0*/  FFMA.FTZ R27, R139, -UR4, R27 ;  /* 0x800000048b1b7c23 */ /* 0x000ff0000801001b */
[----:B------:R5:W5:Y:S01]  /*86c0*/  I2F R180, R136 ;  /* 0x0000008800b47306 */ /* 0x000b620000201400 */
[C---:B-1----:R-:W-:Y:S01]  /*86d0*/  IADD3 R2, R134.reuse, 0x3f, RZ ;  /* 0x0000003f86027810 */ /* 0x042fe20007ffe0ff */
[----:B---3--:R-:W-:Y:S02]  /*86e0*/  FFMA.FTZ R11, R177, -UR4, R11 ;  /* 0x80000004b10b7c23 */ /* 0x008fe4000801000b */
[----:B------:R-:W-:Y:S01]  /*86f0*/  @!P0 IADD3 R135, -R134, 0x8, RZ ;  /* 0x0000000886878810 */ /* 0x000fe20007ffe1ff */
[----:B------:R-:W-:Y:S01]  /*8700*/  IMAD.WIDE.U32 R176, R176, -0x326172a9, RZ ;  /* 0xcd9e8d57b0b07825 */ /* 0x000fe200078e00ff */
[----:B------:R-:W-:Y:S04]  /*8710*/  ISETP.GE.AND P3, PT, R2, RZ, PT ;  /* 0x000000ff0200720c */ /* 0x000fe80003f66270 */
[----:B------:R1:W3:Y:S01]  /*8720*/  I2F R175, R135 ;  /* 0x0000008700af7306 */ /* 0x0002e20000201400 */
[C---:B--2---:R-:W-:Y:S01]  /*8730*/  IADD3 R133, R134.reuse, -0x18, RZ ;  /* 0xffffffe886857810 */ /* 0x044fe20007ffe0ff */
[C---:B----4-:R-:W-:Y:S02]  /*8740*/  FFMA.FTZ R14, R173.reuse, -UR4, R14 ;  /* 0x80000004ad0e7c23 */ /* 0x050fe4000801000e */
[----:B------:R-:W-:Y:S05]  /*8750*/  FFMA.FTZ R8, R173, -UR4, R8 ;  /* 0x80000004ad087c23 */ /* 0x000fea0008010008 */
[C---:B------:R-:W-:Y:S02]  /*8760*/  @!P3 IADD3 R2, -R134.reuse, -0x3f, RZ ;  /* 0xffffffc18602b810 */ /* 0x040fe40007ffe1ff */
[----:B------:R-:W-:Y:S02]  /*8770*/  ISETP.GE.AND P3, PT, R133, RZ, PT ;  /* 0x000000ff8500720c */ /* 0x000fe40003f66270 */
[----:B-----5:R-:W-:Y:S01]  /*8780*/  IADD3 R136, R134, -0x11, RZ ;  /* 0xffffffef86887810 */ /* 0x020fe20007ffe0ff */
[----:B------:R2:W4:Y:S01]  /*8790*/  I2F R178, R2 ;  /* 0x0000000200b27306 */ /* 0x0005220000201400 */
[----:B------:R-:W-:Y:S02]  /*87a0*/  FFMA.FTZ R5, R180, -UR4, R5 ;  /* 0x80000004b4057c23 */ /* 0x000fe40008010005 */
[----:B------:R-:W-:Y:S01]  /*87b0*/  ISETP.GE.AND P6, PT, R136, RZ, PT ;  /* 0x000000ff8800720c */ /* 0x000fe20003fc6270 */
[----:B------:R-:W-:Y:S01]  /*87c0*/  FFMA.FTZ R19, R180, -UR4, R19 ;  /* 0x80000004b4137c23 */ /* 0x000fe20008010013 */
[C---:B-1----:R-:W-:Y:S01]  /*87d0*/  IADD3 R135, R134.reuse, -0x9, RZ ;  /* 0xfffffff786877810 */ /* 0x042fe20007ffe0ff */
[C---:B---3--:R-:W-:Y:S04]  /*87e0*/  FFMA.FTZ R16, R175.reuse, -UR4, R16 ;  /* 0x80000004af107c23 */ /* 0x048fe80008010010 */
[C---:B------:R-:W-:Y:S01]  /*87f0*/  @!P3 IADD3 R133, -R134.reuse, 0x18, RZ ;  /* 0x000000188685b810 */ /* 0x040fe20007ffe1ff */
[----:B------:R-:W-:Y:S01]  /*8800*/  FFMA.FTZ R22, R175, -UR4, R22 ;  /* 0x80000004af167c23 */ /* 0x000fe20008010016 */
[----:B------:R-:W-:Y:S02]  /*8810*/  ISETP.GE.AND P3, PT, R135, RZ, PT ;  /* 0x000000ff8700720c */ /* 0x000fe40003f66270 */
[----:B------:R1:W3:Y:S02]  /*8820*/  I2F R185, R133 ;  /* 0x0000008500b97306 */ /* 0x0002e40000201400 */
[C---:B------:R-:W-:Y:S02]  /*8830*/  @!P6 IADD3 R136, -R134.reuse, 0x11, RZ ;  /* 0x000000118688e810 */ /* 0x040fe40007ffe1ff */
[----:B--2---:R-:W-:Y:S01]  /*8840*/  IADD3 R2, R134, 0x38, RZ ;  /* 0x0000003886027810 */ /* 0x004fe20007ffe0ff */
[----:B----4-:R-:W-:Y:S06]  /*8850*/  FFMA.FTZ R9, R178, -UR4, R9 ;  /* 0x80000004b2097c23 */ /* 0x010fec0008010009 */
[----:B------:R-:W-:Y:S01]  /*8860*/  @!P3 IADD3 R135, -R134, 0x9, RZ ;  /* 0x000000098687b810 */ /* 0x000fe20007ffe1ff */
[----:B------:R-:W-:Y:S01]  /*8870*/  FFMA.FTZ R15, R178, -UR4, R15 ;  /* 0x80000004b20f7c23 */ /* 0x000fe2000801000f */
[----:B------:R-:W-:Y:S01]  /*8880*/  ISETP.GE.AND P0, PT, R2, RZ, PT ;  /* 0x000000ff0200720c */ /* 0x000fe20003f06270 */
[----:B------:R-:W2:Y:S01]  /*8890*/  I2F R136, R136 ;  /* 0x0000008800887306 */ /* 0x000ea20000201400 */
[C---:B-1----:R-:W-:Y:S09]  /*88a0*/  IADD3 R133, R134.reuse, -0x19, RZ ;  /* 0xffffffe786857810 */ /* 0x042ff20007ffe0ff */
[----:B------:R1:W4:Y:S02]  /*88b0*/  I2F R179, R135 ;  /* 0x0000008700b37306 */ /* 0x0003240000201400 */
[----:B------:R-:W-:Y:S01]  /*88c0*/  @!P0 IADD3 R2, -R134, -0x38, RZ ;  /* 0xffffffc886028810 */ /* 0x000fe20007ffe1ff */
[----:B---3--:R-:W-:Y:S01]  /*88d0*/  FFMA.FTZ R32, R185, -UR4, R32 ;  /* 0x80000004b9207c23 */ /* 0x008fe20008010020 */
[----:B------:R-:W-:Y:S06]  /*88e0*/  ISETP.GE.AND P0, PT, R133, RZ, PT ;  /* 0x000000ff8500720c */ /* 0x000fec0003f06270 */
[----:B------:R-:W3:Y:S01]  /*88f0*/  I2F R181, R2 ;  /* 0x0000000200b57306 */ /* 0x000ee20000201400 */
[C---:B--2---:R-:W-:Y:S02]  /*8900*/  FFMA.FTZ R21, R136.reuse, -UR4, R21 ;  /* 0x8000000488157c23 */ /* 0x044fe40008010015 */
[----:B------:R-:W-:Y:S04]  /*8910*/  FFMA.FTZ R35, R136, -UR4, R35 ;  /* 0x8000000488237c23 */ /* 0x000fe80008010023 */
[----:B------:R-:W-:Y:S02]  /*8920*/  @!P0 IADD3 R133, -R134, 0x19, RZ ;  /* 0x0000001986858810 */ /* 0x000fe40007ffe1ff */
[----:B------:R-:W-:Y:S02]  /*8930*/  ISETP.GE.AND P0, PT, R138, RZ, PT ;  /* 0x000000ff8a00720c */ /* 0x000fe40003f06270 */
[----:B------:R2:W5:Y:S01]  /*8940*/  I2F R186, R133 ;  /* 0x0000008500ba7306 */ /* 0x0005620000201400 */
[C---:B-1----:R-:W-:Y:S01]  /*8950*/  IADD3 R135, R134.reuse, 0x27, RZ ;  /* 0x0000002786877810 */ /* 0x042fe20007ffe0ff */
[C---:B----4-:R-:W-:Y:S02]  /*8960*/  FFMA.FTZ R17, R179.reuse, -UR4, R17 ;  /* 0x80000004b3117c23 */ /* 0x050fe40008010011 */
[----:B------:R-:W-:Y:S07]  /*8970*/  FFMA.FTZ R23, R179, -UR4, R23 ;  /* 0x80000004b3177c23 */ /* 0x000fee0008010017 */
[C---:B------:R-:W-:Y:S02]  /*8980*/  @!P0 IADD3 R138, -R134.reuse, -0x28, RZ ;  /* 0xffffffd8868a8810 */ /* 0x040fe40007ffe1ff */
[----:B------:R-:W-:Y:S01]  /*8990*/  ISETP.GE.AND P0, PT, R135, RZ, PT ;  /* 0x000000ff8700720c */ /* 0x000fe20003f06270 */
[C---:B---3--:R-:W-:Y:S01]  /*89a0*/  FFMA.FTZ R12, R181.reuse, -UR4, R12 ;  /* 0x80000004b50c7c23 */ /* 0x048fe2000801000c */
[----:B------:R-:W-:Y:S01]  /*89b0*/  IADD3 R2, R134, -0x10, RZ ;  /* 0xfffffff086027810 */ /* 0x000fe20007ffe0ff */
[----:B------:R-:W-:Y:S01]  /*89c0*/  FFMA.FTZ R26, R181, -UR4, R26 ;  /* 0x80000004b51a7c23 */ /* 0x000fe2000801001a */
[----:B------:R-:W1:Y:S02]  /*89d0*/  I2F R184, R138 ;  /* 0x0000008a00b87306 */ /* 0x000e640000201400 */
[----:B------:R-:W-:Y:S02]  /*89e0*/  ISETP.GE.AND P3, PT, R2, RZ, PT ;  /* 0x000000ff0200720c */ /* 0x000fe40003f66270 */
[----:B--2---:R-:W-:Y:S01]  /*89f0*/  IADD3 R133, R134, 0x30, RZ ;  /* 0x0000003086857810 */ /* 0x004fe20007ffe0ff */
[----:B-----5:R-:W-:Y:S04]  /*8a00*/  FFMA.FTZ R33, R186, -UR4, R33 ;  /* 0x80000004ba217c23 */ /* 0x020fe80008010021 */
[C---:B------:R-:W-:Y:S02]  /*8a10*/  @!P0 IADD3 R135, -R134.reuse, -0x27, RZ ;  /* 0xffffffd986878810 */ /* 0x040fe40007ffe1ff */
[----:B------:R-:W-:Y:S02]  /*8a20*/  ISETP.GE.AND P4, PT, R133, RZ, PT ;  /* 0x000000ff8500720c */ /* 0x000fe40003f86270 */
[----:B------:R-:W2:Y:S02]  /*8a30*/  I2F R138, R135 ;  /* 0x00000087008a7306 */ /* 0x000ea40000201400 */
[C---:B------:R-:W-:Y:S08]  /*8a40*/  @!P3 IADD3 R2, -R134.reuse, 0x10, RZ ;  /* 0x000000108602b810 */ /* 0x040ff00007ffe1ff */
[----:B------:R3:W4:Y:S01]  /*8a50*/  I2F R174, R2 ;  /* 0x0000000200ae7306 */ /* 0x0007220000201400 */
[----:B------:R-:W-:Y:S01]  /*8a60*/  @!P4 IADD3 R133, -R134, -0x30, RZ ;  /* 0xffffffd08685c810 */ /* 0x000fe20007ffe1ff */
[----:B-1----:R-:W-:Y:S08]  /*8a70*/  FFMA.FTZ R28, R184, -UR4, R28 ;  /* 0x80000004b81c7c23 */ /* 0x002ff0000801001c */
[----:B------:R-:W1:Y:S01]  /*8a80*/  I2F R133, R133 ;  /* 0x0000008500857306 */ /* 0x000e620000201400 */
[----:B--2---:R-:W-:Y:S01]  /*8a90*/  FFMA.FTZ R29, R138, -UR4, R29 ;  /* 0x800000048a1d7c23 */ /* 0x004fe2000801001d */
[----:B---3--:R-:W-:Y:S01]  /*8aa0*/  IADD3 R2, R134, 0x2f, RZ ;  /* 0x0000002f86027810 */ /* 0x008fe20007ffe0ff */
[C---:B----4-:R-:W-:Y:S02]  /*8ab0*/  FFMA.FTZ R20, R174.reuse, -UR4, R20 ;  /* 0x80000004ae147c23 */ /* 0x050fe40008010014 */
[----:B------:R-:W-:Y:S01]  /*8ac0*/  FFMA.FTZ R34, R174, -UR4, R34 ;  /* 0x80000004ae227c23 */ /* 0x000fe20008010022 */
[----:B------:R-:W-:Y:S01]  /*8ad0*/  ISETP.GE.AND P3, PT, R2, RZ, PT ;  /* 0x000000ff0200720c */ /* 0x000fe20003f66270 */
[C---:B-1----:R-:W-:Y:S02]  /*8ae0*/  FFMA.FTZ R24, R133.reuse, -UR4, R24 ;  /* 0x8000000485187c23 */ /* 0x042fe40008010018 */
[----:B------:R-:W-:Y:S01]  /*8af0*/  FFMA.FTZ R30, R133, -UR4, R30 ;  /* 0x80000004851e7c23 */ /* 0x000fe2000801001e */
[----:B------:R-:W-:Y:S09]  /*8b00*/  FMNMX.FTZ R133, R6, R3, !PT ;  /* 0x0000000306857209 */ /* 0x000ff20007810000 */
[----:B------:R-:W-:Y:S02]  /*8b10*/  @!P3 IADD3 R2, -R134, -0x2f, RZ ;  /* 0xffffffd18602b810 */ /* 0x000fe40007ffe1ff */
[----:B------:R-:W-:Y:S01]  /*8b20*/  LOP3.LUT R134, R235, UR6, RZ, 0x3c, !PT ;  /* 0x00000006eb867c12 */ /* 0x000fe2000f8e3cff */
[----:B------:R-:W-:Y:S03]  /*8b30*/  UIADD3 UR6, UR18, 0x3c6ef372, URZ ;  /* 0x3c6ef37212067890 */ /* 0x000fe6000fffe03f */
[----:B------:R-:W1:Y:S01]  /*8b40*/  I2F R2, R2 ;  /* 0x0000000200027306 */ /* 0x000e620000201400 */
[----:B------:R-:W-:Y:S05]  /*8b50*/  IMAD.WIDE.U32 R182, R134, -0x326172a9, RZ ;  /* 0xcd9e8d5786b67825 */ /* 0x000fea00078e00ff */
[----:B------:R-:W-:Y:S02]  /*8b60*/  LOP3.LUT R134, R183, UR20, R214, 0x96, !PT ;  /* 0x00000014b7867c12 */ /* 0x000fe4000f8e96d6 */
[----:B------:R-:W-:Y:S03]  /*8b70*/  LOP3.LUT R172, R177, UR6, R182, 0x96, !PT ;  /* 0x00000006b1ac7c12 */ /* 0x000fe6000f8e96b6 */
[----:B------:R-:W-:Y:S04]  /*8b80*/  IMAD.WIDE.U32 R134, R134, -0x2daee0ad, RZ ;  /* 0xd2511f5386867825 */ /* 0x000fe800078e00ff */
[----:B------:R-:W-:Y:S01]  /*8b90*/  IMAD.WIDE.U32 R172, R172, -0x2daee0ad, RZ ;  /* 0xd2511f53acac7825 */ /* 0x000fe200078e00ff */
[----:B------:R-:W-:Y:S02]  /*8ba0*/  LOP3.LUT R175, R135, UR27, R190, 0x96, !PT ;  /* 0x0000001b87af7c12 */ /* 0x000fe4000f8e96be */
[----:B------:R-:W-:Y:S01]  /*8bb0*/  FMNMX.FTZ R135, R7, R133, !PT ;  /* 0x0000008507877209 */ /* 0x000fe20007810000 */
[----:B------:R-:W2:Y:S01]  /*8bc0*/  LDL.64 R190, [R1+0x48] ;  /* 0x0000480001be7983 */ /* 0x000ea20000100a00 */
[----:B------:R-:W-:Y:S02]  /*8bd0*/  LOP3.LUT R173, R173, UR15, R134, 0x96, !PT ;  /* 0x0000000fadad7c12 */ /* 0x000fe4000f8e9686 */
[----:B------:R-:W-:Y:S01]  /*8be0*/  FMNMX.FTZ R134, R4, R0, !PT ;  /* 0x0000000004867209 */ /* 0x000fe20007810000 */
[C---:B-1----:R-:W-:Y:S03]  /*8bf0*/  FFMA.FTZ R25, R2.reuse, -UR4, R25 ;  /* 0x8000000402197c23 */ /* 0x042fe60008010019 */
[----:B------:R-:W-:Y:S01]  /*8c00*/  FMNMX.FTZ R134, R5, R134, !PT ;  /* 0x0000008605867209 */ /* 0x000fe20007810000 */
[----:B------:R-:W-:Y:S01]  /*8c10*/  FFMA.FTZ R31, R2, -UR4, R31 ;  /* 0x80000004021f7c23 */ /* 0x000fe2000801001f */
[----:B------:R-:W-:Y:S01]  /*8c20*/  FMNMX.FTZ R2, R8, R132, !PT ;  /* 0x0000008408027209 */ /* 0x000fe20007810000 */
[----:B------:R-:W-:Y:S01]  /*8c30*/  IMAD.WIDE.U32 R138, R173, -0x326172a9, RZ ;  /* 0xcd9e8d57ad8a7825 */ /* 0x000fe200078e00ff */
        /* <DEDUP_REMOVED lines=22> */
[----:B------:R-:W-:Y:S01]  /*8da0*/  IMAD.WIDE.U32 R134, R175, -0x326172a9, RZ ;  /* 0xcd9e8d57af867825 */ /* 0x000fe200078e00ff */
[----:B------:R-:W-:Y:S02]  /*8db0*/  FMNMX.FTZ R175, R28, R2, !PT ;  /* 0x000000021caf7209 */ /* 0x000fe40007810000 */
[----:B------:R-:W-:Y:S02]  /*8dc0*/  FMNMX.FTZ R174, R35, R174, !PT ;  /* 0x000000ae23ae7209 */ /* 0x000fe40007810000 */
[----:B------:R-:W-:Y:S02]  /*8dd0*/  FMNMX.FTZ R175, R29, R175, !PT ;  /* 0x000000af1daf7209 */ /* 0x000fe40007810000 */
[----:B------:R-:W-:Y:S02]  /*8de0*/  LOP3.LUT R135, R135, UR23, R176, 0x96, !PT ;  /* 0x0000001787877c12 */ /* 0x000fe4000f8e96b0 */
[----:B------:R-:W-:Y:S01]  /*8df0*/  LOP3.LUT R2, R139, UR14, R134, 0x96, !PT ;  /* 0x0000000e8b027c12 */ /* 0x000fe2000f8e9686 */
[----:B------:R-:W3:Y:S01]  /*8e00*/  SHFL.BFLY PT, R176, R174, 0x2, 0x1f ;  /* 0x0c401f00aeb07f89 */ /* 0x000ee200000e0000 */
[----:B------:R-:W-:Y:S01]  /*8e10*/  FMNMX.FTZ R133, R27, R133, !PT ;  /* 0x000000851b857209 */ /* 0x000fe20007810000 */
[----:B------:R-:W-:Y:S03]  /*8e20*/  IMAD.WIDE.U32 R134, R135, -0x2daee0ad, RZ ;  /* 0xd2511f5387867825 */ /* 0x000fe600078e00ff */
[----:B------:R-:W-:Y:S01]  /*8e30*/  FMNMX.FTZ R133, R30, R133, !PT ;  /* 0x000000851e857209 */ /* 0x000fe20007810000 */
[----:B------:R-:W-:Y:S01]  /*8e40*/  IMAD.WIDE.U32 R214, R2, -0x2daee0ad, RZ ;  /* 0xd2511f5302d67825 */ /* 0x000fe200078e00ff */
[----:B------:R-:W-:Y:S01]  /*8e50*/  LOP3.LUT R173, R135, UR11, R172, 0x96, !PT ;  /* 0x0000000b87ad7c12 */ /* 0x000fe2000f8e96ac */
[----:B------:R-:W4:Y:S01]  /*8e60*/  SHFL.BFLY PT, R177, R175, 0x2, 0x1f ;  /* 0x0c401f00afb17f89 */ /* 0x000f2200000e0000 */
[----:B------:R-:W-:Y:S02]  /*8e70*/  FMNMX.FTZ R133, R31, R133, !PT ;  /* 0x000000851f857209 */ /* 0x000fe40007810000 */
[----:B------:R-:W-:Y:S01]  /*8e80*/  LOP3.LUT R172, R215, UR5, R134, 0x96, !PT ;  /* 0x00000005d7ac7c12 */ /* 0x000fe2000f8e9686 */
[----:B------:R-:W-:Y:S01]  /*8e90*/  IMAD.WIDE.U32 R180, R173, -0x326172a9, RZ ;  /* 0xcd9e8d57adb47825 */ /* 0x000fe200078e00ff */
[----:B-1----:R-:W-:Y:S03]  /*8ea0*/  FMNMX.FTZ R136, R136, R179, !PT ;  /* 0x000000b388887209 */ /* 0x002fe60007810000 */
[----:B------:R-:W-:Y:S01]  /*8eb0*/  IMAD.WIDE.U32 R172, R172, -0x326172a9, RZ ;  /* 0xcd9e8d57acac7825 */ /* 0x000fe200078e00ff */
[----:B------:R-:W-:Y:S01]  /*8ec0*/  LOP3.LUT R228, R181, UR8, R138, 0x96, !PT ;  /* 0x00000008b5e47c12 */ /* 0x000fe2000f8e968a */
[----:B------:R-:W1:Y:S03]  /*8ed0*/  SHFL.BFLY PT, R178, R133, 0x2, 0x1f ;  /* 0x0c401f0085b27f89 */ /* 0x000e6600000e0000 */
[----:B------:R-:W-:Y:S02]  /*8ee0*/  LOP3.LUT R2, R173, UR26, R180, 0x96, !PT ;  /* 0x0000001aad027c12 */ /* 0x000fe4000f8e96b4 */
[----:B---3--:R-:W-:Y:S02]  /*8ef0*/  FMNMX.FTZ R135, R174, R176, !PT ;  /* 0x000000b0ae877209 */ /* 0x008fe40007810000 */
[C---:B------:R-:W-:Y:S01]  /*8f00*/  LOP3.LUT R139, R2.reuse, 0xffff, RZ, 0xc0, !PT ;  /* 0x0000ffff028b7812 */ /* 0x040fe200078ec0ff */
[----:B------:R-:W3:Y:S01]  /*8f10*/  SHFL.BFLY PT, R179, R136, 0x1, 0x1f ;  /* 0x0c201f0088b37f89 */ /* 0x000ee200000e0000 */
[----:B------:R-:W-:Y:S02]  /*8f20*/  LOP3.LUT R174, R2, 0xff, RZ, 0xc0, !PT ;  /* 0x000000ff02ae7812 */ /* 0x000fe400078ec0ff */
[----:B------:R-:W-:Y:S02]  /*8f30*/  SHF.R.U32.HI R138, RZ, 0x8, R139 ;  /* 0x00000008ff8a7819 */ /* 0x000fe4000001168b */
[----:B----4-:R-:W-:Y:S02]  /*8f40*/  FMNMX.FTZ R134, R175, R177, !PT ;  /* 0x000000b1af867209 */ /* 0x010fe40007810000 */
[----:B------:R-:W-:Y:S01]  /*8f50*/  LOP3.LUT R138, R138, 0xffff, RZ, 0xc0, !PT ;  /* 0x0000ffff8a8a7812 */ /* 0x000fe200078ec0ff */
[----:B------:R-:W4:Y:S01]  /*8f60*/  SHFL.BFLY PT, R175, R135, 0x1, 0x1f ;  /* 0x0c201f0087af7f89 */ /* 0x000f2200000e0000 */
[--C-:B------:R-:W-:Y:S02]  /*8f70*/  SHF.R.U32.HI R139, RZ, 0x18, R2.reuse ;  /* 0x00000018ff8b7819 */ /* 0x100fe40000011602 */
[----:B------:R-:W-:Y:S02]  /*8f80*/  ISETP.GE.U32.AND P3, PT, R233, R138, PT ;  /* 0x0000008ae900720c */ /* 0x000fe40003f66070 */
[----:B------:R-:W-:Y:S02]  /*8f90*/  SHF.R.U32.HI R2, RZ, 0x10, R2 ;  /* 0x00000010ff027819 */ /* 0x000fe40000011602 */
[----:B-1----:R-:W-:Y:S01]  /*8fa0*/  FMNMX.FTZ R133, R133, R178, !PT ;  /* 0x000000b285857209 */ /* 0x002fe20007810000 */
[----:B------:R-:W1:Y:S01]  /*8fb0*/  SHFL.BFLY PT, R176, R134, 0x1, 0x1f ;  /* 0x0c201f0086b07f89 */ /* 0x000e6200000e0000 */
[C---:B------:R-:W-:Y:S02]  /*8fc0*/  ISETP.GE.U32.AND P4, PT, R233.reuse, R174, PT ;  /* 0x000000aee900720c */ /* 0x040fe40003f86070 */
[C---:B------:R-:W-:Y:S02]  /*8fd0*/  ISETP.GE.U32.AND P5, PT, R233.reuse, R139, PT ;  /* 0x0000008be900720c */ /* 0x040fe40003fa6070 */
[----:B------:R-:W-:Y:S02]  /*8fe0*/  LOP3.LUT R2, R2, 0xff, RZ, 0xc0, !PT ;  /* 0x000000ff02027812 */ /* 0x000fe400078ec0ff */
[----:B---3--:R-:W-:Y:S01]  /*8ff0*/  FMNMX.FTZ R136, R136, R179, !PT ;  /* 0x000000b388887209 */ /* 0x008fe20007810000 */
[----:B------:R-:W3:Y:S01]  /*9000*/  SHFL.BFLY PT, R177, R133, 0x1, 0x1f ;  /* 0x0c201f0085b17f89 */ /* 0x000ee200000e0000 */
[----:B------:R-:W-:Y:S02]  /*9010*/  ISETP.GE.U32.AND P6, PT, R233, R2, PT ;  /* 0x00000002e900720c */ /* 0x000fe40003fc6070 */
[C---:B------:R-:W-:Y:S01]  /*9020*/  FSETP.NEU.FTZ.AND P0, PT, R136.reuse, -INF , PT ;  /* 0xff8000008800780b */ /* 0x040fe20003f1d000 */
[C---:B------:R-:W-:Y:S02]  /*9030*/  FMUL.FTZ R2, R136.reuse, c[0x0][0x23c] ;  /* 0x00008f0088027a20 */ /* 0x040fe40000410000 */
[----:B------:R-:W-:Y:S01]  /*9040*/  FADD.FTZ R0, -R136, R0 ;  /* 0x0000000088007221 */ /* 0x000fe20000010100 */
[----:B----4-:R-:W-:Y:S02]  /*9050*/  FMNMX.FTZ R135, R135, R175, !PT ;  /* 0x000000af87877209 */ /* 0x010fe40007810000 */
[----:B------:R-:W-:Y:S01]  /*9060*/  FSEL R2, R2, RZ, P0 ;  /* 0x000000ff02027208 */ /* 0x000fe20000000000 */
[----:B------:R-:W-:Y:S01]  /*9070*/  FMUL.FTZ R0, R0, c[0x0][0x23c] ;  /* 0x00008f0000007a20 */ /* 0x000fe20000410000 */
[----:B------:R-:W-:Y:S03]  /*9080*/  FSETP.NEU.FTZ.AND P0, PT, R135, -INF , PT ;  /* 0xff8000008700780b */ /* 0x000fe60003f1d000 */
[--C-:B------:R-:W-:Y:S01]  /*9090*/  FFMA.FTZ R187, R17, c[0x0][0x23c], -R2.reuse ;  /* 0x00008f0011bb7a23 */ /* 0x100fe20000010802 */
[----:B-1----:R-:W-:Y:S01]  /*90a0*/  FMNMX.FTZ R134, R134, R176, !PT ;  /* 0x000000b086867209 */ /* 0x002fe20007810000 */
[--C-:B------:R-:W-:Y:S02]  /*90b0*/  FFMA.FTZ R220, R20, c[0x0][0x23c], -R2.reuse ;  /* 0x00008f0014dc7a23 */ /* 0x100fe40000010802 */
[--C-:B------:R-:W-:Y:S02]  /*90c0*/  FFMA.FTZ R5, R5, c[0x0][0x23c], -R2.reuse ;  /* 0x00008f0005057a23 */ /* 0x100fe40000010802 */
[--C-:B------:R-:W-:Y:S02]  /*90d0*/  FFMA.FTZ R184, R16, c[0x0][0x23c], -R2.reuse ;  /* 0x00008f0010b87a23 */ /* 0x100fe40000010802 */
[--C-:B------:R-:W-:Y:S01]  /*90e0*/  FFMA.FTZ R219, R21, c[0x0][0x23c], -R2.reuse ;  /* 0x00008f0015db7a23 */ /* 0x100fe20000010802 */
[----:B---3--:R-:W-:Y:S01]  /*90f0*/  FMNMX.FTZ R133, R133, R177, !PT ;  /* 0x000000b185857209 */ /* 0x008fe20007810000 */
[--C-:B------:R-:W-:Y:S02]  /*9100*/  FFMA.FTZ R223, R32, c[0x0][0x23c], -R2.reuse ;  /* 0x00008f0020df7a23 */ /* 0x100fe40000010802 */
[----:B------:R-:W-:Y:S06]  /*9110*/  FFMA.FTZ R226, R33, c[0x0][0x23c], -R2 ;  /* 0x00008f0021e27a23 */ /* 0x000fec0000010802 */
[----:B------:R-:W-:Y:S01]  /*9120*/  MUFU.EX2 R226, R226 ;  /* 0x000000e200e27308 */ /* 0x000fe20000000800 */
[----:B--2---:R-:W-:Y:S05]  /*9130*/  LOP3.LUT R138, R191, UR7, R234, 0x96, !PT ;  /* 0x00000007bf8a7c12 */ /* 0x004fea000f8e96ea */
[----:B------:R-:W-:Y:S01]  /*9140*/  IMAD.WIDE.U32 R178, R138, -0x326172a9, RZ ;  /* 0xcd9e8d578ab27825 */ /* 0x000fe200078e00ff */
[----:B------:R-:W-:Y:S04]  /*9150*/  LOP3.LUT R138, R183, UR20, R216, 0x96, !PT ;  /* 0x00000014b78a7c12 */ /* 0x000fe8000f8e96d8 */
        /* <DEDUP_REMOVED lines=8> */
[----:B------:R-:W-:Y:S03]  /*91e0*/  LOP3.LUT R176, R139, UR23, R178, 0x96, !PT ;  /* 0x000000178bb07c12 */ /* 0x000fe6000f8e96b2 */
[----:B------:R-:W-:Y:S01]  /*91f0*/  FFMA.FTZ R139, R4, c[0x0][0x23c], -R2 ;  /* 0x00008f00048b7a23 */ /* 0x000fe20000010802 */
[----:B------:R-:W-:Y:S01]  /*9200*/  LOP3.LUT R138, R17, UR14, R138, 0x96, !PT ;  /* 0x0000000e118a7c12 */ /* 0x000fe2000f8e968a */
[----:B------:R1:W2:Y:S01]  /*9210*/  MUFU.EX2 R2, R0 ;  /* 0x0000000000027308 */ /* 0x0002a20000000800 */
[----:B------:R-:W-:Y:S02]  /*9220*/  FMUL.FTZ R4, R135, c[0x0][0x23c] ;  /* 0x00008f0087047a20 */ /* 0x000fe40000410000 */
[----:B------:R-:W-:Y:S04]  /*9230*/  IMAD.WIDE.U32 R176, R176, -0x2daee0ad, RZ ;  /* 0xd2511f53b0b07825 */ /* 0x000fe800078e00ff */
[----:B------:R-:W-:Y:S01]  /*9240*/  IMAD.WIDE.U32 R182, R138, -0x2daee0ad, RZ ;  /* 0xd2511f538ab67825 */ /* 0x000fe200078e00ff */
[----:B------:R-:W-:Y:S02]  /*9250*/  LOP3.LUT R174, R177, UR11, R174, 0x96, !PT ;  /* 0x0000000bb1ae7c12 */ /* 0x000fe4000f8e96ae */
[----:B------:R-:W-:Y:S02]  /*9260*/  MUFU.EX2 R139, R139 ;  /* 0x0000008b008b7308 */ /* 0x000fe40000000800 */
[----:B------:R-:W-:Y:S01]  /*9270*/  LOP3.LUT R138, R183, UR5, R176, 0x96, !PT ;  /* 0x00000005b78a7c12 */ /* 0x000fe2000f8e96b0 */
[----:B------:R-:W-:Y:S05]  /*9280*/  IMAD.WIDE.U32 R176, R174, -0x326172a9, RZ ;  /* 0xcd9e8d57aeb07825 */ /* 0x000fea00078e00ff */
[----:B------:R-:W-:Y:S02]  /*9290*/  LOP3.LUT R227, R177, UR8, R16, 0x96, !PT ;  /* 0x00000008b1e37c12 */ /* 0x000fe4000f8e9610 */
[----:B------:R3:W-:Y:S01]  /*92a0*/  MUFU.EX2 R174, R5 ;  /* 0x0000000500ae7308 */ /* 0x0007e20000000800 */
[----:B-1----:R-:W-:Y:S01]  /*92b0*/  FADD.FTZ R0, -R135, R3 ;  /* 0x0000000387007221 */ /* 0x002fe20000010100 */
[----:B------:R-:W-:Y:S01]  /*92c0*/  FSEL R3, R4, RZ, P0 ;  /* 0x000000ff04037208 */ /* 0x000fe20000000000 */
[C---:B------:R-:W-:Y:S01]  /*92d0*/  FMUL.FTZ R4, R134.reuse, c[0x0][0x23c] ;  /* 0x00008f0086047a20 */ /* 0x040fe20000410000 */
[----:B------:R-:W-:Y:S01]  /*92e0*/  FSETP.NEU.FTZ.AND P0, PT, R134, -INF , PT ;  /* 0xff8000008600780b */ /* 0x000fe20003f1d000 */
[----:B--2---:R-:W-:Y:S02]  /*92f0*/  FMUL.FTZ R32, R2, R140 ;  /* 0x0000008c02207220 */ /* 0x004fe40000410000 */
[--C-:B------:R-:W-:Y:S01]  /*9300*/  FFMA.FTZ R216, R18, c[0x0][0x23c], -R3.reuse ;  /* 0x00008f0012d87a23 */ /* 0x100fe20000010803 */
[----:B------:R-:W-:Y:S01]  /*9310*/  FSEL R4, R4, RZ, P0 ;  /* 0x000000ff04047208 */ /* 0x000fe20000000000 */
[----:B------:R-:W-:Y:S01]  /*9320*/  FMUL.FTZ R17, R2, R149 ;  /* 0x0000009502117220 */ /* 0x000fe20000410000 */
[----:B------:R-:W-:Y:S01]  /*9330*/  FSETP.NEU.FTZ.AND P0, PT, R133, -INF , PT ;  /* 0xff8000008500780b */ /* 0x000fe20003f1d000 */
        /* <DEDUP_REMOVED lines=8> */
[----:B------:R-:W-:Y:S02]  /*93c0*/  FFMA.FTZ R232, R29, c[0x0][0x23c], -R4 ;  /* 0x00008f001de87a23 */ /* 0x000fe40000010804 */
[----:B------:R-:W-:Y:S02]  /*93d0*/  FMUL.FTZ R4, R133, c[0x0][0x23c] ;  /* 0x00008f0085047a20 */ /* 0x000fe40000410000 */
[----:B---3--:R-:W-:Y:S02]  /*93e0*/  FMUL.FTZ R5, R2, R153 ;  /* 0x0000009902057220 */ /* 0x008fe40000410000 */
[----:B------:R-:W-:Y:S01]  /*93f0*/  IMAD.SHL.U32 R153, R190, 0x8, RZ ;  /* 0x00000008be997824 */ /* 0x000fe200078e00ff */
[----:B------:R-:W-:Y:S01]  /*9400*/  FSEL R4, R4, RZ, P0 ;  /* 0x000000ff04047208 */ /* 0x000fe20000000000 */
[--C-:B------:R-:W-:Y:S02]  /*9410*/  FFMA.FTZ R6, R6, c[0x0][0x23c], -R3.reuse ;  /* 0x00008f0006067a23 */ /* 0x100fe40000010803 */
[--C-:B------:R-:W-:Y:S01]  /*9420*/  FFMA.FTZ R175, R7, c[0x0][0x23c], -R3.reuse ;  /* 0x00008f0007af7a23 */ /* 0x100fe20000010803 */
[----:B------:R-:W-:Y:S01]  /*9430*/  LEA R190, P0, R153, R188, 0x1 ;  /* 0x000000bc99be7211 */ /* 0x000fe200078008ff */
[--C-:B------:R-:W-:Y:S01]  /*9440*/  FFMA.FTZ R181, R14, c[0x0][0x23c], -R4.reuse ;  /* 0x00008f000eb57a23 */ /* 0x100fe20000010804 */
[----:B------:R-:W-:Y:S01]  /*9450*/  MUFU.EX2 R140, R6 ;  /* 0x00000006008c7308 */ /* 0x000fe20000000800 */
[--C-:B------:R-:W-:Y:S01]  /*9460*/  FFMA.FTZ R179, R15, c[0x0][0x23c], -R4.reuse ;  /* 0x00008f000fb37a23 */ /* 0x100fe20000010804 */
[----:B------:R-:W-:Y:S01]  /*9470*/  LEA.HI.X.SX32 R191, R153, R189, 0x1, P0 ;  /* 0x000000bd99bf7211 */ /* 0x000fe200000f0eff */
[--C-:B------:R-:W-:Y:S02]  /*9480*/  FFMA.FTZ R10, R10, c[0x0][0x23c], -R4.reuse ;  /* 0x00008f000a0a7a23 */ /* 0x100fe40000010804 */
[--C-:B------:R-:W-:Y:S02]  /*9490*/  FFMA.FTZ R177, R11, c[0x0][0x23c], -R4.reuse ;  /* 0x00008f000bb17a23 */ /* 0x100fe40000010804 */
[--C-:B------:R-:W-:Y:S02]  /*94a0*/  FFMA.FTZ R217, R26, c[0x0][0x23c], -R4.reuse ;  /* 0x00008f001ad97a23 */ /* 0x100fe40000010804 */
[--C-:B------:R-:W-:Y:S01]  /*94b0*/  FFMA.FTZ R218, R27, c[0x0][0x23c], -R4.reuse ;  /* 0x00008f001bda7a23 */ /* 0x100fe20000010804 */
[----:B------:R-:W-:Y:S01]  /*94c0*/  MUFU.EX2 R149, R10 ;  /* 0x0000000a00957308 */ /* 0x000fe20000000800 */
[--C-:B------:R-:W-:Y:S02]  /*94d0*/  FFMA.FTZ R186, R30, c[0x0][0x23c], -R4.reuse ;  /* 0x00008f001eba7a23 */ /* 0x100fe40000010804 */
[----:B------:R-:W-:Y:S02]  /*94e0*/  FFMA.FTZ R185, R31, c[0x0][0x23c], -R4 ;  /* 0x00008f001fb97a23 */ /* 0x000fe40000010804 */
[----:B------:R-:W-:Y:S02]  /*94f0*/  FMUL.FTZ R4, R2, R152 ;  /* 0x0000009802047220 */ /* 0x000fe40000410000 */
[----:B------:R1:W2:Y:S01]  /*9500*/  LDL.S16 R152, [R1] ;  /* 0x0000000001987983 */ /* 0x0002a20000100600 */
[--C-:B------:R-:W-:Y:S02]  /*9510*/  FFMA.FTZ R215, R19, c[0x0][0x23c], -R3.reuse ;  /* 0x00008f0013d77a23 */ /* 0x100fe40000010803 */
[--C-:B------:R-:W-:Y:S01]  /*9520*/  FFMA.FTZ R224, R22, c[0x0][0x23c], -R3.reuse ;  /* 0x00008f0016e07a23 */ /* 0x100fe20000010803 */
[----:B------:R-:W-:Y:S01]  /*9530*/  MUFU.EX2 R186, R186 ;  /* 0x000000ba00ba7308 */ /* 0x000fe20000000800 */
[--C-:B------:R-:W-:Y:S02]  /*9540*/  FFMA.FTZ R225, R23, c[0x0][0x23c], -R3.reuse ;  /* 0x00008f0017e17a23 */ /* 0x100fe40000010803 */
[--C-:B------:R-:W-:Y:S02]  /*9550*/  FFMA.FTZ R229, R34, c[0x0][0x23c], -R3.reuse ;  /* 0x00008f0022e57a23 */ /* 0x100fe40000010803 */
[----:B------:R-:W-:Y:S02]  /*9560*/  FFMA.FTZ R230, R35, c[0x0][0x23c], -R3 ;  /* 0x00008f0023e67a23 */ /* 0x000fe40000010803 */
[C---:B------:R-:W-:Y:S02]  /*9570*/  FMUL.FTZ R20, R2.reuse, R144 ;  /* 0x0000009002147220 */ /* 0x040fe40000410000 */
[C---:B------:R-:W-:Y:S01]  /*9580*/  FMUL.FTZ R21, R2.reuse, R145 ;  /* 0x0000009102157220 */ /* 0x040fe20000410000 */
[----:B------:R3:W4:Y:S01]  /*9590*/  MUFU.EX2 R3, R0 ;  /* 0x0000000000037308 */ /* 0x0007220000000800 */
[C---:B------:R-:W-:Y:S02]  /*95a0*/  FMUL.FTZ R16, R2.reuse, R148 ;  /* 0x0000009402107220 */ /* 0x040fe40000410000 */
[C---:B------:R-:W-:Y:S02]  /*95b0*/  FMUL.FTZ R33, R2.reuse, R141 ;  /* 0x0000008d02217220 */ /* 0x040fe40000410000 */
        /* <DEDUP_REMOVED lines=12> */
[----:B---3--:R-:W-:Y:S02]  /*9680*/  FADD.FTZ R0, -R134, R132 ;  /* 0x0000008486007221 */ /* 0x008fe40000010100 */
[C---:B----4-:R-:W-:Y:S02]  /*9690*/  FMUL.FTZ R22, R3.reuse, R146 ;  /* 0x0000009203167220 */ /* 0x050fe40000410000 */
[----:B------:R-:W-:Y:S02]  /*96a0*/  FMUL.FTZ R0, R0, c[0x0][0x23c] ;  /* 0x00008f0000007a20 */ /* 0x000fe40000410000 */
[C---:B------:R-:W-:Y:S02]  /*96b0*/  FMUL.FTZ R23, R3.reuse, R147 ;  /* 0x0000009303177220 */ /* 0x040fe40000410000 */
[----:B------:R3:W-:Y:S01]  /*96c0*/  MUFU.EX2 R132, R0 ;  /* 0x0000000000847308 */ /* 0x0007e20000000800 */
[----:B------:R-:W-:Y:S04]  /*96d0*/  IMAD.WIDE.U32 R146, R138, -0x326172a9, RZ ;  /* 0xcd9e8d578a927825 */ /* 0x000fe800078e00ff */
[----:B------:R-:W-:Y:S01]  /*96e0*/  FMUL.FTZ R34, R3, R142 ;  /* 0x0000008e03227220 */ /* 0x000fe20000410000 */
[----:B------:R-:W-:Y:S01]  /*96f0*/  LOP3.LUT R142, R147, UR26, R176, 0x96, !PT ;  /* 0x0000001a938e7c12 */ /* 0x000fe2000f8e96b0 */
        /* <DEDUP_REMOVED lines=11> */
[----:B---3--:R-:W-:Y:S01]  /*97b0*/  FADD.FTZ R0, -R133, R137 ;  /* 0x0000008985007221 */ /* 0x008fe20000010100 */
[----:B------:R-:W-:Y:S01]  /*97c0*/  F2FP.BF16.PACK_AB R137, R174, R139 ;  /* 0x0000008bae89723e */ /* 0x000fe200000010ff */
[C---:B------:R-:W-:Y:S02]  /*97d0*/  FMUL.FTZ R54, R3.reuse, R54 ;  /* 0x0000003603367220 */ /* 0x040fe40000410000 */
[----:B------:R-:W-:Y:S02]  /*97e0*/  FMUL.FTZ R0, R0, c[0x0][0x23c] ;  /* 0x00008f0000007a20 */ /* 0x000fe40000410000 */
[C---:B------:R-:W-:Y:S02]  /*97f0*/  FMUL.FTZ R55, R3.reuse, R55 ;  /* 0x0000003703377220 */ /* 0x040fe40000410000 */
[C---:B------:R-:W-:Y:S02]  /*9800*/  FMUL.FTZ R66, R3.reuse, R66 ;  /* 0x0000004203427220 */ /* 0x040fe40000410000 */
[----:B------:R-:W3:Y:S01]  /*9810*/  MUFU.EX2 R0, R0 ;  /* 0x0000000000007308 */ /* 0x000ee20000000800 */
        /* <DEDUP_REMOVED lines=17> */
[----:B------:R-:W-:Y:S02]  /*9930*/  FFMA.FTZ R154, R3, R209, R140 ;  /* 0x000000d1039a7223 */ /* 0x000fe4000001008c */
[----:B------:R-:W4:Y:S01]  /*9940*/  MUFU.EX2 R3, R178 ;  /* 0x000000b200037308 */ /* 0x000f220000000800 */
[C---:B---3--:R-:W-:Y:S02]  /*9950*/  FMUL.FTZ R10, R0.reuse, R170 ;  /* 0x000000aa000a7220 */ /* 0x048fe40000410000 */
        /* <DEDUP_REMOVED lines=23> */
[C---:B------:R-:W-:Y:S02]  /*9ad0*/  FFMA.FTZ R145, R0.reuse, R211, R149 ;  /* 0x000000d300917223 */ /* 0x040fe40000010095 */
        /* <DEDUP_REMOVED lines=8> */
[----:B------:R-:W-:Y:S01]  /*9b60*/  LOP3.LUT R0, R142, 0xff, RZ, 0xc0, !PT ;  /* 0x000000ff8e007812 */ /* 0x000fe200078ec0ff */
[C---:B------:R-:W-:Y:S02]  /*9b70*/  FMUL.FTZ R9, R132.reuse, R169 ;  /* 0x000000a984097220 */ /* 0x040fe40000410000 */
[----:B------:R-:W-:Y:S01]  /*9b80*/  FMUL.FTZ R12, R132, R164 ;  /* 0x000000a4840c7220 */ /* 0x000fe20000410000 */
[----:B------:R-:W-:Y:S01]  /*9b90*/  ISETP.GE.U32.AND P0, PT, R233, R0, PT ;  /* 0x00000000e900720c */ /* 0x000fe20003f06070 */
[----:B------:R-:W-:Y:S01]  /*9ba0*/  FMUL.FTZ R80, R2, R80 ;  /* 0x0000005002507220 */ /* 0x000fe20000410000 */
[----:B------:R-:W-:Y:S01]  /*9bb0*/  LOP3.LUT R0, R172, 0xff, RZ, 0xc0, !PT ;  /* 0x000000ffac007812 */ /* 0x000fe200078ec0ff */
[C---:B------:R-:W-:Y:S02]  /*9bc0*/  FMUL.FTZ R81, R2.reuse, R81 ;  /* 0x0000005102517220 */ /* 0x040fe40000410000 */
[C---:B------:R-:W-:Y:S02]  /*9bd0*/  FMUL.FTZ R84, R2.reuse, R84 ;  /* 0x0000005402547220 */ /* 0x040fe40000410000 */
[C---:B------:R-:W-:Y:S02]  /*9be0*/  FMUL.FTZ R85, R2.reuse, R85 ;  /* 0x0000005502557220 */ /* 0x040fe40000410000 */
[C---:B------:R-:W-:Y:S02]  /*9bf0*/  FMUL.FTZ R96, R2.reuse, R96 ;  /* 0x0000006002607220 */ /* 0x040fe40000410000 */
[C---:B------:R-:W-:Y:S02]  /*9c00*/  FMUL.FTZ R97, R2.reuse, R97 ;  /* 0x0000006102617220 */ /* 0x040fe40000410000 */
[C---:B------:R-:W-:Y:S02]  /*9c10*/  FFMA.FTZ R148, R2.reuse, R208, R139 ;  /* 0x000000d002947223 */ /* 0x040fe4000001008b */
[C---:B------:R-:W-:Y:S01]  /*9c20*/  FMUL.FTZ R100, R2.reuse, R100 ;  /* 0x0000006402647220 */ /* 0x040fe20000410000 */
[----:B------:R-:W3:Y:S01]  /*9c30*/  MUFU.EX2 R139, R177 ;  /* 0x000000b1008b7308 */ /* 0x000ee20000000800 */
[C---:B------:R-:W-:Y:S02]  /*9c40*/  FMUL.FTZ R101, R2.reuse, R101 ;  /* 0x0000006502657220 */ /* 0x040fe40000410000 */
[C---:B------:R-:W-:Y:S02]  /*9c50*/  FMUL.FTZ R112, R2.reuse, R112 ;  /* 0x0000007002707220 */ /* 0x040fe40000410000 */
[C---:B------:R-:W-:Y:S02]  /*9c60*/  FMUL.FTZ R113, R2.reuse, R113 ;  /* 0x0000007102717220 */ /* 0x040fe40000410000 */
[C---:B------:R-:W-:Y:S02]  /*9c70*/  FMUL.FTZ R116, R2.reuse, R116 ;  /* 0x0000007402747220 */ /* 0x040fe40000410000 */
[C---:B------:R-:W-:Y:S02]  /*9c80*/  FMUL.FTZ R117, R2.reuse, R117 ;  /* 0x0000007502757220 */ /* 0x040fe40000410000 */
[C---:B------:R-:W-:Y:S02]  /*9c90*/  FMUL.FTZ R128, R2.reuse, R128 ;  /* 0x0000008002807220 */ /* 0x040fe40000410000 */
[----:B------:R-:W-:Y:S01]  /*9ca0*/  FMUL.FTZ R129, R2, R129 ;  /* 0x0000008102817220 */ /* 0x000fe20000410000 */
[C---:B------:R-:W-:Y:S01]  /*9cb0*/  PRMT R2, R137.reuse, 0x7632, R2 ;  /* 0x0000763289027816 */ /* 0x040fe20000000002 */
[C---:B------:R-:W-:Y:S02]  /*9cc0*/  FMUL.FTZ R28, R132.reuse, R156 ;  /* 0x0000009c841c7220 */ /* 0x040fe40000410000 */
[----:B------:R-:W-:Y:S01]  /*9cd0*/  IMAD.MOV.U32 R156, RZ, RZ, c[0x0][0x228] ;  /* 0x00008a00ff9c7624 */ /* 0x000fe200078e00ff */
[----:B------:R-:W-:Y:S01]  /*9ce0*/  PRMT R141, R137, 0x5410, R2 ;  /* 0x00005410898d7816 */ /* 0x000fe20000000002 */
[----:B------:R-:W-:Y:S01]  /*9cf0*/  @!P3 HFMA2.BF16_V2 R246, -RZ.H0_H0, RZ.H0_H0, -R2.H0_H0 ;  /* 0x200000fffff6b231 */ /* 0x000fe20000340902 */
[C---:B------:R-:W-:Y:S02]  /*9d00*/  FMUL.FTZ R8, R132.reuse, R168 ;  /* 0x000000a884087220 */ /* 0x040fe40000410000 */
[----:B------:R-:W-:Y:S02]  /*9d10*/  FMUL.FTZ R13, R132, R165 ;  /* 0x000000a5840d7220 */ /* 0x000fe40000410000 */
[----:B------:R-:W-:Y:S01]  /*9d20*/  @!P3 PRMT R2, R246, 0x5410, RZ ;  /* 0x00005410f602b816 */ /* 0x000fe200000000ff */
[C---:B------:R-:W-:Y:S02]  /*9d30*/  FMUL.FTZ R24, R132.reuse, R160 ;  /* 0x000000a084187220 */ /* 0x040fe40000410000 */
[C---:B------:R-:W-:Y:S02]  /*9d40*/  FMUL.FTZ R25, R132.reuse, R161 ;  /* 0x000000a184197220 */ /* 0x040fe40000410000 */
[C---:B------:R-:W-:Y:S01]  /*9d50*/  FMUL.FTZ R29, R132.reuse, R157 ;  /* 0x0000009d841d7220 */ /* 0x040fe20000410000 */
[----:B------:R5:W-:Y:S01]  /*9d60*/  STG.E.U16 [R188.64+0x2], R2 ;  /* 0x00000202bc007986 */ /* 0x000be2000c101510 */
        /* <DEDUP_REMOVED lines=14> */
[----:B-----5:R-:W-:Y:S01]  /*9e50*/  MUFU.EX2 R2, R213 ;  /* 0x000000d500027308 */ /* 0x020fe20000000800 */
[C---:B------:R-:W-:Y:S02]  /*9e60*/  FMUL.FTZ R92, R132.reuse, R92 ;  /* 0x0000005c845c7220 */ /* 0x040fe40000410000 */
[C---:B------:R-:W-:Y:S02]  /*9e70*/  FMUL.FTZ R93, R132.reuse, R93 ;  /* 0x0000005d845d7220 */ /* 0x040fe40000410000 */
[C---:B------:R-:W-:Y:S02]  /*9e80*/  FFMA.FTZ R155, R132.reuse, R210, R144 ;  /* 0x000000d2849b7223 */ /* 0x040fe40000010090 */
        /* <DEDUP_REMOVED lines=8> */
[----:B------:R-:W-:Y:S01]  /*9f10*/  FMUL.FTZ R125, R132, R125 ;  /* 0x0000007d847d7220 */ /* 0x000fe20000410000 */
[----:B------:R-:W-:Y:S01]  /*9f20*/  F2FP.BF16.PACK_AB R132, R138, R140 ;  /* 0x0000008c8a84723e */ /* 0x000fe200000010ff */
[----:B------:R-:W-:Y:S02]  /*9f30*/  IMAD R159, R156, 0x38, R153 ;  /* 0x000000389c9f7824 */ /* 0x000fe400078e0299 */
[----:B------:R-:W-:Y:S02]  /*9f40*/  FADD.FTZ R148, R174, R148 ;  /* 0x00000094ae947221 */ /* 0x000fe40000010000 */
[----:B------:R-:W-:Y:S01]  /*9f50*/  @!P6 HFMA2.BF16_V2 R252, -RZ.H0_H0, RZ.H0_H0, -R132.H0_H0 ;  /* 0x200000fffffce231 */ /* 0x000fe20000340984 */
[----:B------:R-:W-:Y:S01]  /*9f60*/  IADD3 R159, R159, 0x1, RZ ;  /* 0x000000019f9f7810 */ /* 0x000fe20007ffe0ff */
[----:B------:R-:W-:Y:S01]  /*9f70*/  FADD.FTZ R154, R138, R154 ;  /* 0x0000009a8a9a7221 */ /* 0x000fe20000010000 */
[----:B------:R-:W-:Y:S01]  /*9f80*/  PRMT R138, R132, 0x7632, R138 ;  /* 0x00007632848a7816 */ /* 0x000fe2000000008a */
[----:B----4-:R-:W-:Y:S02]  /*9f90*/  FADD.FTZ R155, R3, R155 ;  /* 0x0000009b039b7221 */ /* 0x010fe40000010000 */
[----:B------:R-:W-:Y:S02]  /*9fa0*/  IMAD.WIDE.U32 R166, R228, -0x2daee0ad, RZ ;  /* 0xd2511f53e4a67825 */ /* 0x000fe400078e00ff */
[----:B------:R-:W-:Y:S02]  /*9fb0*/  @!P5 HFMA2.BF16_V2 R251, -RZ.H0_H0, RZ.H0_H0, -R138.H0_H0 ;  /* 0x200000fffffbd231 */ /* 0x000fe4000034098a */
[----:B--2---:R-:W-:Y:S05]  /*9fc0*/  @!P4 HFMA2.BF16_V2 R152, -RZ.H0_H0, RZ.H0_H0, -R137.H0_H0 ;  /* 0x200000ffff98c231 */ /* 0x004fea0000340989 */
[----:B------:R-:W-:Y:S01]  /*9fd0*/  PRMT R143, R152, 0x7610, R143 ;  /* 0x00007610988f7816 */ /* 0x000fe2000000008f */
[----:B------:R3:W-:Y:S03]  /*9fe0*/  @!P4 STL.S16 [R1], R152 ;  /* 0x000000980100c387 */ /* 0x0007e60000100600 */
[----:B------:R-:W-:Y:S01]  /*9ff0*/  @!P4 PRMT R137, R143, 0x5410, RZ ;  /* 0x000054108f89c816 */ /* 0x000fe200000000ff */
[----:B------:R1:W2:Y:S01]  /*a000*/  LDL.S16 R164, [R1+0x18] ;  /* 0x0000180001a47983 */ /* 0x0002a20000100600 */
[C---:B------:R-:W-:Y:S01]  /*a010*/  ISETP.GE.U32.AND P4, PT, R233.reuse, R0, PT ;  /* 0x00000000e900720c */ /* 0x040fe20003f86070 */
[----:B------:R-:W4:Y:S01]  /*a020*/  MUFU.EX2 R143, R184 ;  /* 0x000000b8008f7308 */ /* 0x000f220000000800 */
[----:B------:R-:W-:Y:S01]  /*a030*/  LOP3.LUT R0, R172, 0xffff, RZ, 0xc0, !PT ;  /* 0x0000ffffac007812 */ /* 0x000fe200078ec0ff */
[----:B------:R5:W-:Y:S03]  /*a040*/  STG.E.U16 [R188.64], R137 ;  /* 0x00000089bc007986 */ /* 0x000be6000c101510 */
[----:B------:R-:W-:Y:S04]  /*a050*/  SHF.R.U32.HI R0, RZ, 0x8, R0 ;  /* 0x00000008ff007819 */ /* 0x000fe80000011600 */
[----:B------:R-:W-:Y:S04]  /*a060*/  LOP3.LUT R0, R0, 0xffff, RZ, 0xc0, !PT ;  /* 0x0000ffff00007812 */ /* 0x000fe800078ec0ff */
[----:B------:R-:W-:Y:S02]  /*a070*/  ISETP.GE.U32.AND P3, PT, R233, R0, PT ;  /* 0x00000000e900720c */ /* 0x000fe40003f66070 */
[----:B------:R-:W-:Y:S04]  /*a080*/  SHF.R.U32.HI R0, RZ, 0x10, R172 ;  /* 0x00000010ff007819 */ /* 0x000fe800000116ac */
[----:B------:R-:W-:Y:S01]  /*a090*/  LOP3.LUT R140, R0, 0xff, RZ, 0xc0, !PT ;  /* 0x000000ff008c7812 */ /* 0x000fe200078ec0ff */
[----:B---3--:R-:W-:Y:S01]  /*a0a0*/  FADD.FTZ R152, R139, R145 ;  /* 0x000000918b987221 */ /* 0x008fe20000010000 */
[----:B------:R-:W-:Y:S01]  /*a0b0*/  F2FP.BF16.PACK_AB R0, R3, R144 ;  /* 0x000000900300723e */ /* 0x000fe200000010ff */
[----:B------:R-:W-:Y:S01]  /*a0c0*/  MUFU.EX2 R145, R181 ;  /* 0x000000b500917308 */ /* 0x000fe20000000800 */
[----:B------:R-:W-:Y:S01]  /*a0d0*/  ISETP.GE.U32.AND P1, PT, R233, R140, PT ;  /* 0x0000008ce900720c */ /* 0x000fe20003f26070 */
[----:B----4-:R-:W-:Y:S01]  /*a0e0*/  FADD.FTZ R151, R143, R148 ;  /* 0x000000948f977221 */ /* 0x010fe20000010000 */
[----:B------:R-:W-:Y:S01]  /*a0f0*/  PRMT R140, R0, 0x7632, R140 ;  /* 0x00007632008c7816 */ /* 0x000fe2000000008c */
[----:B------:R-:W-:Y:S01]  /*a100*/  @!P0 HFMA2.BF16_V2 R247, -RZ.H0_H0, RZ.H0_H0, -R0.H0_H0 ;  /* 0x200000fffff78231 */ /* 0x000fe20000340900 */
[----:B------:R-:W-:Y:S02]  /*a110*/  PRMT R144, R132, 0x5410, R138 ;  /* 0x0000541084907816 */ /* 0x000fe4000000008a */
[----:B------:R-:W-:Y:S02]  /*a120*/  PRMT R153, R0, 0x5410, R140 ;  /* 0x0000541000997816 */ /* 0x000fe4000000008c */
[----:B------:R-:W-:Y:S01]  /*a130*/  @!P0 PRMT R0, R247, 0x5410, RZ ;  /* 0x00005410f7008816 */ /* 0x000fe200000000ff */
[----:B-----5:R-:W3:Y:S01]  /*a140*/  MUFU.EX2 R137, R179 ;  /* 0x000000b300897308 */ /* 0x020ee20000000800 */
[CC--:B------:R-:W-:Y:S02]  /*a150*/  LEA R210, P0, R159.reuse, R188.reuse, 0x1 ;  /* 0x000000bc9fd27211 */ /* 0x0c0fe400078008ff */
[----:B------:R-:W-:Y:S02]  /*a160*/  @!P6 PRMT R132, R252, 0x5410, RZ ;  /* 0x00005410fc84e816 */ /* 0x000fe400000000ff */
[----:B------:R-:W-:Y:S02]  /*a170*/  LEA.HI.X.SX32 R211, R159, R189, 0x1, P0 ;  /* 0x000000bd9fd37211 */ /* 0x000fe400000f0eff */
[----:B------:R1:W4:Y:S01]  /*a180*/  LDL.S16 R159, [R1+0x1c] ;  /* 0x00001c00019f7983 */ /* 0x0003220000100600 */
[----:B------:R-:W-:Y:S02]  /*a190*/  @!P5 PRMT R138, R251, 0x5410, RZ ;  /* 0x00005410fb8ad816 */ /* 0x000fe400000000ff */
[----:B------:R-:W-:Y:S01]  /*a1a0*/  F2FP.BF16.PACK_AB R3, R139, R149 ;  /* 0x000000958b03723e */ /* 0x000fe200000010ff */
[C---:B------:R-:W-:Y:S01]  /*a1b0*/  IMAD.WIDE R148, R156.reuse, 0x70, R190 ;  /* 0x000000709c947825 */ /* 0x040fe200078e02be */
[----:B------:R5:W-:Y:S01]  /*a1c0*/  STG.E.U16 [R190.64], R132 ;  /* 0x00000084be007986 */ /* 0x000be2000c101510 */
[----:B------:R-:W-:Y:S02]  /*a1d0*/  SHF.R.U32.HI R139, RZ, 0x18, R142 ;  /* 0x00000018ff8b7819 */ /* 0x000fe4000001168e */
[----:B------:R-:W-:Y:S01]  /*a1e0*/  IMAD R156, R156, 0x48, RZ ;  /* 0x000000489c9c7824 */ /* 0x000fe200078e02ff */
[----:B------:R1:W-:Y:S01]  /*a1f0*/  STG.E.U16 [R190.64+0x2], R138 ;  /* 0x0000028abe007986 */ /* 0x0003e2000c101510 */
[C---:B------:R-:W-:Y:S01]  /*a200*/  F2FP.BF16.PACK_AB R143, R150.reuse, R143 ;  /* 0x0000008f968f723e */ /* 0x040fe200000010ff */
[----:B------:R-:W-:Y:S01]  /*a210*/  FADD.FTZ R150, R150, R151 ;  /* 0x0000009796967221 */ /* 0x000fe20000010000 */
[----:B------:R-:W-:Y:S01]  /*a220*/  ISETP.GE.U32.AND P5, PT, R233, R139, PT ;  /* 0x0000008be900720c */ /* 0x000fe20003fa6070 */
[----:B------:R1:W-:Y:S01]  /*a230*/  STG.E.U16 [R148.64], R0 ;  /* 0x0000000094007986 */ /* 0x0003e2000c101510 */
[C---:B------:R-:W-:Y:S01]  /*a240*/  LEA R208, P0, R156.reuse, R188, 0x1 ;  /* 0x000000bc9cd07211 */ /* 0x040fe200078008ff */
[----:B------:R-:W1:Y:S01]  /*a250*/  MUFU.EX2 R151, R223 ;  /* 0x000000df00977308 */ /* 0x000e620000000800 */
[----:B------:R-:W-:Y:S02]  /*a260*/  PRMT R139, R143, 0x7632, R139 ;  /* 0x000076328f8b7816 */ /* 0x000fe4000000008b */
[----:B------:R-:W-:Y:S02]  /*a270*/  LEA.HI.X.SX32 R209, R156, R189, 0x1, P0 ;  /* 0x000000bd9cd17211 */ /* 0x000fe400000f0eff */
[----:B---3--:R-:W-:Y:S01]  /*a280*/  F2FP.BF16.PACK_AB R163, R137, R145 ;  /* 0x0000009189a3723e */ /* 0x008fe200000010ff */
[----:B------:R-:W-:Y:S04]  /*a290*/  @!P3 HFMA2.BF16_V2 R249, -RZ.H0_H0, RZ.H0_H0, -R139.H0_H0 ;  /* 0x200000fffff9b231 */ /* 0x000fe8000034098b */
[----:B------:R3:W-:Y:S01]  /*a2a0*/  MUFU.EX2 R156, R220 ;  /* 0x000000dc009c7308 */ /* 0x0007e20000000800 */
[----:B-----5:R-:W-:Y:S09]  /*a2b0*/  PRMT R132, R143, 0x7610, R132 ;  /* 0x000076108f847816 */ /* 0x020ff20000000084 */
[----:B-1----:R-:W1:Y:S01]  /*a2c0*/  MUFU.EX2 R138, R216 ;  /* 0x000000d8008a7308 */ /* 0x002e620000000800 */
[----:B------:R-:W-:Y:S01]  /*a2d0*/  PRMT R143, R132, 0x5410, R139 ;  /* 0x00005410848f7816 */ /* 0x000fe2000000008b */
[----:B------:R-:W-:Y:S01]  /*a2e0*/  @!P4 HFMA2.BF16_V2 R250, -RZ.H0_H0, RZ.H0_H0, -R132.H0_H0 ;  /* 0x200000fffffac231 */ /* 0x000fe20000340984 */
[----:B------:R-:W-:Y:S02]  /*a2f0*/  @!P3 PRMT R139, R249, 0x5410, RZ ;  /* 0x00005410f98bb816 */ /* 0x000fe400000000ff */
[----:B------:R-:W-:Y:S02]  /*a300*/  SHF.R.U32.HI R0, RZ, 0x10, R142 ;  /* 0x00000010ff007819 */ /* 0x000fe4000001168e */
[----:B------:R-:W-:Y:S02]  /*a310*/  LOP3.LUT R142, R142, 0xffff, RZ, 0xc0, !PT ;  /* 0x0000ffff8e8e7812 */ /* 0x000fe400078ec0ff */
[----:B------:R-:W-:Y:S01]  /*a320*/  LOP3.LUT R0, R0, 0xff, RZ, 0xc0, !PT ;  /* 0x000000ff00007812 */ /* 0x000fe200078ec0ff */
[----:B------:R-:W-:Y:S01]  /*a330*/  MUFU.EX2 R148, R183 ;  /* 0x000000b700947308 */ /* 0x000fe20000000800 */
[----:B------:R-:W-:Y:S02]  /*a340*/  F2FP.BF16.PACK_AB R158, R226, R151 ;  /* 0x00000097e29e723e */ /* 0x000fe400000010ff */
[C---:B------:R-:W-:Y:S01]  /*a350*/  ISETP.GE.U32.AND P2, PT, R233.reuse, R0, PT ;  /* 0x00000000e900720c */ /* 0x040fe20003f46070 */
[----:B---3--:R3:W5:Y:S01]  /*a360*/  LDL.S16 R220, [R1+0x30] ;  /* 0x0000300001dc7983 */ /* 0x0087620000100600 */
[----:B------:R-:W-:Y:S02]  /*a370*/  SHF.R.U32.HI R0, RZ, 0x8, R142 ;  /* 0x00000008ff007819 */ /* 0x000fe4000001168e */
[----:B------:R-:W-:Y:S02]  /*a380*/  @!P4 PRMT R132, R250, 0x5410, RZ ;  /* 0x00005410fa84c816 */ /* 0x000fe400000000ff */
[----:B------:R-:W-:Y:S01]  /*a390*/  LOP3.LUT R0, R0, 0xffff, RZ, 0xc0, !PT ;  /* 0x0000ffff00007812 */ /* 0x000fe200078ec0ff */
[----:B------:R-:W-:Y:S01]  /*a3a0*/  MUFU.EX2 R149, R219 ;  /* 0x000000db00957308 */ /* 0x000fe20000000800 */
[----:B------:R-:W-:Y:S02]  /*a3b0*/  PRMT R184, R158, 0x7632, R184 ;  /* 0x000076329eb87816 */ /* 0x000fe400000000b8 */
[----:B------:R-:W-:Y:S01]  /*a3c0*/  ISETP.GE.U32.AND P0, PT, R233, R0, PT ;  /* 0x00000000e900720c */ /* 0x000fe20003f06070 */
[----:B-1----:R-:W-:Y:S06]  /*a3d0*/  FADD.FTZ R142, R138, R154 ;  /* 0x0000009a8a8e7221 */ /* 0x002fec0000010000 */
[----:B------:R-:W1:Y:S10]  /*a3e0*/  MUFU.EX2 R0, R215 ;  /* 0x000000d700007308 */ /* 0x000e740000000800 */
[----:B------:R-:W-:Y:S01]  /*a3f0*/  MUFU.EX2 R215, R229 ;  /* 0x000000e500d77308 */ /* 0x000fe20000000800 */
[C---:B-1----:R-:W-:Y:S01]  /*a400*/  F2FP.BF16.PACK_AB R138, R0.reuse, R138 ;  /* 0x0000008a008a723e */ /* 0x042fe200000010ff */
[----:B------:R-:W-:Y:S01]  /*a410*/  FADD.FTZ R154, R0, R142 ;  /* 0x0000008e009a7221 */ /* 0x000fe20000010000 */
[----:B------:R-:W-:Y:S01]  /*a420*/  LOP3.LUT R142, R167, UR25, R214, 0x96, !PT ;  /* 0x00000019a78e7c12 */ /* 0x000fe2000f8e96d6 */
[----:B------:R-:W-:Y:S01]  /*a430*/  FADD.FTZ R0, R2, R155 ;  /* 0x0000009b02007221 */ /* 0x000fe20000010000 */
[C---:B------:R-:W-:Y:S03]  /*a440*/  F2FP.BF16.PACK_AB R2, R148.reuse, R2 ;  /* 0x000000029402723e */ /* 0x040fe600000010ff */
[----:B------:R-:W-:Y:S01]  /*a450*/  FADD.FTZ R161, R148, R0 ;  /* 0x0000000094a17221 */ /* 0x000fe20000010000 */
[----:B------:R-:W-:Y:S01]  /*a460*/  LOP3.LUT R0, R142, 0xff, RZ, 0xc0, !PT ;  /* 0x000000ff8e007812 */ /* 0x000fe200078ec0ff */
[----:B------:R-:W-:Y:S01]  /*a470*/  FADD.FTZ R148, R156, R150 ;  /* 0x000000969c947221 */ /* 0x000fe20000010000 */
[----:B------:R-:W-:Y:S02]  /*a480*/  F2FP.BF16.PACK_AB R156, R149, R156 ;  /* 0x0000009c959c723e */ /* 0x000fe400000010ff */
[----:B------:R-:W-:Y:S01]  /*a490*/  ISETP.GE.U32.AND P3, PT, R233, R0, PT ;  /* 0x00000000e900720c */ /* 0x000fe20003f66070 */
[----:B------:R-:W-:Y:S01]  /*a4a0*/  FADD.FTZ R0, R145, R152 ;  /* 0x0000009891007221 */ /* 0x000fe20000010000 */
[----:B------:R-:W-:Y:S02]  /*a4b0*/  PRMT R157, R156, 0x7632, R157 ;  /* 0x000076329c9d7816 */ /* 0x000fe4000000009d */
[----:B------:R-:W-:Y:S01]  /*a4c0*/  LOP3.LUT R152, R166, 0xff, RZ, 0xc0, !PT ;  /* 0x000000ffa6987812 */ /* 0x000fe200078ec0ff */
[----:B------:R-:W-:Y:S01]  /*a4d0*/  FADD.FTZ R155, R137, R0 ;  /* 0x00000000899b7221 */ /* 0x000fe20000010000 */
[----:B------:R-:W-:Y:S01]  /*a4e0*/  LOP3.LUT R0, R142, 0xffff, RZ, 0xc0, !PT ;  /* 0x0000ffff8e007812 */ /* 0x000fe200078ec0ff */
[----:B------:R-:W1:Y:S01]  /*a4f0*/  MUFU.EX2 R137, R224 ;  /* 0x000000e000897308 */ /* 0x000e620000000800 */
[----:B------:R-:W-:Y:S02]  /*a500*/  PRMT R160, R156, 0x5410, R157 ;  /* 0x000054109ca07816 */ /* 0x000fe4000000009d */
[----:B------:R-:W-:Y:S02]  /*a510*/  SHF.R.U32.HI R0, RZ, 0x8, R0 ;  /* 0x00000008ff007819 */ /* 0x000fe40000011600 */
[----:B------:R-:W-:Y:S02]  /*a520*/  ISETP.GE.U32.AND P6, PT, R233, R152, PT ;  /* 0x00000098e900720c */ /* 0x000fe40003fc6070 */
[----:B------:R-:W-:Y:S03]  /*a530*/  LOP3.LUT R145, R0, 0xffff, RZ, 0xc0, !PT ;  /* 0x0000ffff00917812 */ /* 0x000fe600078ec0ff */
[----:B------:R-:W3:Y:S01]  /*a540*/  MUFU.EX2 R0, R225 ;  /* 0x000000e100007308 */ /* 0x000ee20000000800 */
[----:B-1----:R-:W-:Y:S01]  /*a550*/  FADD.FTZ R154, R137, R154 ;  /* 0x0000009a899a7221 */ /* 0x002fe20000010000 */
[C---:B---3--:R-:W-:Y:S03]  /*a560*/  F2FP.BF16.PACK_AB R168, R0.reuse, R137 ;  /* 0x0000008900a8723e */ /* 0x048fe600000010ff */
[----:B------:R-:W-:Y:S01]  /*a570*/  FADD.FTZ R219, R0, R154 ;  /* 0x0000009a00db7221 */ /* 0x000fe20000010000 */
[----:B----4-:R-:W-:Y:S05]  /*a580*/  @!P3 HFMA2.BF16_V2 R159, -RZ.H0_H0, RZ.H0_H0, -R156.H0_H0 ;  /* 0x200000ffff9fb231 */ /* 0x010fea000034099c */
[----:B------:R-:W-:Y:S01]  /*a590*/  PRMT R150, R159, 0x7610, R150 ;  /* 0x000076109f967816 */ /* 0x000fe20000000096 */
[----:B------:R1:W-:Y:S03]  /*a5a0*/  @!P3 STL.S16 [R1+0x1c], R159 ;  /* 0x00001c9f0100b387 */ /* 0x0003e60000100600 */
[----:B------:R-:W-:Y:S01]  /*a5b0*/  @!P3 PRMT R156, R150, 0x5410, RZ ;  /* 0x00005410969cb816 */ /* 0x000fe200000000ff */
[----:B------:R3:W4:Y:S01]  /*a5c0*/  LDL.S16 R187, [R1+0x28] ;  /* 0x0000280001bb7983 */ /* 0x0007220000100600 */
[----:B------:R-:W-:Y:S01]  /*a5d0*/  ISETP.GE.U32.AND P3, PT, R233, R145, PT ;  /* 0x00000091e900720c */ /* 0x000fe20003f66070 */
[----:B------:R-:W3:Y:S02]  /*a5e0*/  MUFU.EX2 R150, R221 ;  /* 0x000000dd00967308 */ /* 0x000ee40000000800 */
[----:B------:R4:W4:Y:S04]  /*a5f0*/  LDL.S16 R179, [R1+0x24] ;  /* 0x0000240001b37983 */ /* 0x0009280000100600 */
[----:B------:R4:W4:Y:S04]  /*a600*/  LDL.S16 R178, [R1+0x20] ;  /* 0x0000200001b27983 */ /* 0x0009280000100600 */
[----:B------:R4:W4:Y:S01]  /*a610*/  LDL.S16 R169, [R1+0x38] ;  /* 0x0000380001a97983 */ /* 0x0009220000100600 */
[----:B------:R-:W-:Y:S01]  /*a620*/  MUFU.EX2 R145, R218 ;  /* 0x000000da00917308 */ /* 0x000fe20000000800 */
[----:B--2---:R-:W-:Y:S05]  /*a630*/  @!P3 HFMA2.BF16_V2 R164, -RZ.H0_H0, RZ.H0_H0, -R157.H0_H0 ;  /* 0x200000ffffa4b231 */ /* 0x004fea000034099d */
[----:B------:R-:W-:Y:S01]  /*a640*/  PRMT R162, R164, 0x7610, R162 ;  /* 0x00007610a4a27816 */ /* 0x000fe200000000a2 */
[----:B------:R2:W-:Y:S01]  /*a650*/  @!P3 STL.S16 [R1+0x18], R164 ;  /* 0x000018a40100b387 */ /* 0x0005e20000100600 */
[----:B-1----:R-:W-:Y:S02]  /*a660*/  FADD.FTZ R159, R149, R148 ;  /* 0x00000094959f7221 */ /* 0x002fe40000010000 */
[----:B------:R-:W-:Y:S01]  /*a670*/  @!P3 PRMT R157, R162, 0x5410, RZ ;  /* 0x00005410a29db816 */ /* 0x000fe200000000ff */
[----:B------:R-:W1:Y:S01]  /*a680*/  MUFU.EX2 R148, R217 ;  /* 0x000000d900947308 */ /* 0x000e620000000800 */
[----:B------:R1:W4:Y:S01]  /*a690*/  LDL.S16 R162, [R1+0x34] ;  /* 0x0000340001a27983 */ /* 0x0003220000100600 */
[----:B---3--:R-:W-:Y:S02]  /*a6a0*/  FADD.FTZ R137, R150, R161 ;  /* 0x000000a196897221 */ /* 0x008fe40000010000 */
[----:B------:R-:W-:Y:S06]  /*a6b0*/  FADD.FTZ R216, R151, R159 ;  /* 0x0000009f97d87221 */ /* 0x000fec0000010000 */
[----:B------:R-:W3:Y:S01]  /*a6c0*/  MUFU.EX2 R149, R222 ;  /* 0x000000de00957308 */ /* 0x000ee20000000800 */
[----:B-----5:R-:W-:Y:S01]  /*a6d0*/  @!P6 HFMA2.BF16_V2 R220, -RZ.H0_H0, RZ.H0_H0, -R158.H0_H0 ;  /* 0x200000ffffdce231 */ /* 0x020fe2000034099e */
[----:B--2---:R2:W5:Y:S04]  /*a6e0*/  LDL.S16 R164, [R1+0x2c] ;  /* 0x00002c0001a47983 */ /* 0x0045680000100600 */
[----:B------:R-:W-:Y:S01]  /*a6f0*/  PRMT R161, R220, 0x7610, R161 ;  /* 0x00007610dca17816 */ /* 0x000fe200000000a1 */
[----:B-1----:R-:W-:Y:S01]  /*a700*/  FADD.FTZ R0, R148, R155 ;  /* 0x0000009b94007221 */ /* 0x002fe20000010000 */
[----:B------:R-:W-:Y:S01]  /*a710*/  @!P6 STL.S16 [R1+0x30], R220 ;  /* 0x000030dc0100e387 */ /* 0x000fe20000100600 */
[C---:B------:R-:W-:Y:S02]  /*a720*/  F2FP.BF16.PACK_AB R171, R145.reuse, R148 ;  /* 0x0000009491ab723e */ /* 0x040fe400000010ff */
[--C-:B------:R-:W-:Y:S01]  /*a730*/  FADD.FTZ R217, R145, R0.reuse ;  /* 0x0000000091d97221 */ /* 0x100fe20000010000 */
[----:B------:R-:W-:Y:S02]  /*a740*/  PRMT R0, R3, 0x7632, R0 ;  /* 0x0000763203007816 */ /* 0x000fe40000000000 */
[----:B------:R-:W-:Y:S01]  /*a750*/  LOP3.LUT R145, R146, 0xff, RZ, 0xc0, !PT ;  /* 0x000000ff92917812 */ /* 0x000fe200078ec0ff */
[----:B---3--:R-:W-:Y:S01]  /*a760*/  FADD.FTZ R218, R149, R137 ;  /* 0x0000008995da7221 */ /* 0x008fe20000010000 */
[----:B------:R-:W-:Y:S02]  /*a770*/  SHF.R.U32.HI R137, RZ, 0x18, R172 ;  /* 0x00000018ff897819 */ /* 0x000fe400000116ac */
[C---:B------:R-:W-:Y:S02]  /*a780*/  ISETP.GE.U32.AND P3, PT, R233.reuse, R145, PT ;  /* 0x00000091e900720c */ /* 0x040fe40003f66070 */
[----:B------:R-:W-:Y:S02]  /*a790*/  ISETP.GE.U32.AND P4, PT, R233, R137, PT ;  /* 0x00000089e900720c */ /* 0x000fe40003f86070 */
[----:B------:R-:W-:Y:S02]  /*a7a0*/  PRMT R137, R138, 0x7632, R137 ;  /* 0x000076328a897816 */ /* 0x000fe40000000089 */
[----:B------:R-:W-:Y:S02]  /*a7b0*/  LOP3.LUT R145, R166, 0xffff, RZ, 0xc0, !PT ;  /* 0x0000ffffa6917812 */ /* 0x000fe400078ec0ff */
[----:B------:R-:W-:Y:S02]  /*a7c0*/  PRMT R151, R138, 0x5410, R137 ;  /* 0x000054108a977816 */ /* 0x000fe40000000089 */
[----:B------:R-:W-:Y:S02]  /*a7d0*/  SHF.R.U32.HI R145, RZ, 0x8, R145 ;  /* 0x00000008ff917819 */ /* 0x000fe40000011691 */
[----:B------:R-:W-:Y:S02]  /*a7e0*/  F2FP.BF16.PACK_AB R170, R149, R150 ;  /* 0x0000009695aa723e */ /* 0x000fe400000010ff */
[----:B------:R-:W-:Y:S01]  /*a7f0*/  LOP3.LUT R145, R145, 0xffff, RZ, 0xc0, !PT ;  /* 0x0000ffff91917812 */ /* 0x000fe200078ec0ff */
[----:B----4-:R-:W-:Y:S02]  /*a800*/  @!P0 HFMA2.BF16_V2 R187, -RZ.H0_H0, RZ.H0_H0, -R140.H0_H0 ;  /* 0x200000ffffbb8231 */ /* 0x010fe4000034098c */
[----:B------:R-:W-:Y:S03]  /*a810*/  @!P2 HFMA2.BF16_V2 R179, -RZ.H0_H0, RZ.H0_H0, -R3.H0_H0 ;  /* 0x200000ffffb3a231 */ /* 0x000fe60000340903 */
[----:B------:R1:W-:Y:S01]  /*a820*/  @!P0 STL.S16 [R1+0x28], R187 ;  /* 0x000028bb01008387 */ /* 0x0003e20000100600 */
[----:B------:R-:W-:Y:S01]  /*a830*/  PRMT R152, R187, 0x7610, R152 ;  /* 0x00007610bb987816 */ /* 0x000fe20000000098 */
[----:B------:R-:W-:Y:S02]  /*a840*/  @!P5 HFMA2.BF16_V2 R178, -RZ.H0_H0, RZ.H0_H0, -R0.H0_H0 ;  /* 0x200000ffffb2d231 */ /* 0x000fe40000340900 */
[----:B------:R-:W-:Y:S01]  /*a850*/  @!P2 STL.S16 [R1+0x24], R179 ;  /* 0x000024b30100a387 */ /* 0x000fe20000100600 */
[----:B------:R-:W-:Y:S01]  /*a860*/  @!P0 PRMT R140, R152, 0x5410, RZ ;  /* 0x00005410988c8816 */ /* 0x000fe200000000ff */
[----:B------:R-:W-:Y:S02]  /*a870*/  @!P1 HFMA2.BF16_V2 R169, -RZ.H0_H0, RZ.H0_H0, -R138.H0_H0 ;  /* 0x200000ffffa99231 */ /* 0x000fe4000034098a */
[----:B------:R3:W-:Y:S01]  /*a880*/  @!P5 STL.S16 [R1+0x20], R178 ;  /* 0x000020b20100d387 */ /* 0x0007e20000100600 */
[----:B------:R-:W-:Y:S02]  /*a890*/  PRMT R175, R179, 0x7610, R175 ;  /* 0x00007610b3af7816 */ /* 0x000fe400000000af */
[----:B------:R-:W-:Y:S01]  /*a8a0*/  PRMT R152, R3, 0x5410, R0 ;  /* 0x0000541003987816 */ /* 0x000fe20000000000 */
[----:B------:R-:W-:Y:S01]  /*a8b0*/  @!P1 STL.S16 [R1+0x38], R169 ;  /* 0x000038a901009387 */ /* 0x000fe20000100600 */
[----:B------:R-:W-:Y:S02]  /*a8c0*/  PRMT R165, R169, 0x7610, R165 ;  /* 0x00007610a9a57816 */ /* 0x000fe400000000a5 */
[----:B------:R-:W-:Y:S01]  /*a8d0*/  @!P2 PRMT R3, R175, 0x5410, RZ ;  /* 0x00005410af03a816 */ /* 0x000fe200000000ff */
[----:B------:R4:W-:Y:S01]  /*a8e0*/  STG.E.U16 [R210.64], R140 ;  /* 0x0000008cd2007986 */ /* 0x0009e2000c101510 */
[----:B------:R-:W-:Y:S02]  /*a8f0*/  PRMT R174, R178, 0x7610, R174 ;  /* 0x00007610b2ae7816 */ /* 0x000fe400000000ae */
[----:B------:R-:W-:Y:S01]  /*a900*/  @!P1 PRMT R138, R165, 0x5410, RZ ;  /* 0x00005410a58a9816 */ /* 0x000fe200000000ff */
[----:B------:R-:W-:Y:S01]  /*a910*/  @!P4 HFMA2.BF16_V2 R162, -RZ.H0_H0, RZ.H0_H0, -R137.H0_H0 ;  /* 0x200000ffffa2c231 */ /* 0x000fe20000340989 */
[----:B------:R-:W-:Y:S01]  /*a920*/  @!P5 PRMT R0, R174, 0x5410, RZ ;  /* 0x00005410ae00d816 */ /* 0x000fe200000000ff */
[----:B------:R2:W-:Y:S01]  /*a930*/  STG.E.U16 [R208.64], R3 ;  /* 0x00000003d0007986 */ /* 0x0005e2000c101510 */
[----:B------:R-:W-:Y:S02]  /*a940*/  LOP3.LUT P2, RZ, R212, 0x8, RZ, 0xc0, !PT ;  /* 0x00000008d4ff7812 */ /* 0x000fe4000784c0ff */
[----:B------:R-:W-:Y:S01]  /*a950*/  PRMT R148, R162, 0x7610, R148 ;  /* 0x00007610a2947816 */ /* 0x000fe20000000094 */
[----:B------:R5:W-:Y:S01]  /*a960*/  @!P4 STL.S16 [R1+0x34], R162 ;  /* 0x000034a20100c387 */ /* 0x000be20000100600 */
[----:B-1----:R-:W-:Y:S01]  /*a970*/  MUFU.EX2 R187, R232 ;  /* 0x000000e800bb7308 */ /* 0x002fe20000000800 */
[----:B------:R-:W-:Y:S02]  /*a980*/  LOP3.LUT P1, RZ, R212, 0x4, RZ, 0xc0, !PT ;  /* 0x00000004d4ff7812 */ /* 0x000fe4000782c0ff */
[----:B------:R-:W-:Y:S01]  /*a990*/  @!P4 PRMT R137, R148, 0x5410, RZ ;  /* 0x000054109489c816 */ /* 0x000fe200000000ff */
[----:B------:R1:W-:Y:S01]  /*a9a0*/  STG.E.U16 [R208.64+0x2], R0 ;  /* 0x00000200d0007986 */ /* 0x0003e2000c101510 */
[----:B---3--:R-:W-:Y:S03]  /*a9b0*/  PRMT R178, R233, 0x7054, R233 ;  /* 0x00007054e9b27816 */ /* 0x008fe600000000e9 */
[----:B------:R3:W-:Y:S04]  /*a9c0*/  STG.E.U16 [R188.64+0x12], R139 ;  /* 0x0000128bbc007986 */ /* 0x0007e8000c101510 */
[----:B------:R-:W-:Y:S01]  /*a9d0*/  STG.E.U16 [R188.64+0x10], R132 ;  /* 0x00001084bc007986 */ /* 0x000fe2000c101510 */
[----:B----4-:R-:W-:Y:S03]  /*a9e0*/  LOP3.LUT R140, R146, 0xffff, RZ, 0xc0, !PT ;  /* 0x0000ffff928c7812 */ /* 0x010fe600078ec0ff */
[----:B------:R4:W-:Y:S01]  /*a9f0*/  STG.E.U16 [R190.64+0x10], R138 ;  /* 0x0000108abe007986 */ /* 0x0009e2000c101510 */
[----:B------:R-:W-:Y:S03]  /*aa00*/  SHF.R.U32.HI R140, RZ, 0x8, R140 ;  /* 0x00000008ff8c7819 */ /* 0x000fe6000001168c */
[----:B------:R-:W-:Y:S01]  /*aa10*/  STG.E.U16 [R190.64+0x12], R137 ;  /* 0x00001289be007986 */ /* 0x000fe2000c101510 */
[----:B--2---:R-:W-:Y:S02]  /*aa20*/  SHF.R.U32.HI R3, RZ, 0x18, R146 ;  /* 0x00000018ff037819 */ /* 0x004fe40000011692 */
[----:B-----5:R-:W-:Y:S02]  /*aa30*/  PRMT R162, R158, 0x5410, R184 ;  /* 0x000054109ea27816 */ /* 0x020fe400000000b8 */
[----:B------:R-:W-:Y:S02]  /*aa40*/  @!P6 PRMT R158, R161, 0x5410, RZ ;  /* 0x00005410a19ee816 */ /* 0x000fe400000000ff */
[C---:B------:R-:W-:Y:S02]  /*aa50*/  ISETP.GE.U32.AND P6, PT, R233.reuse, R145, PT ;  /* 0x00000091e900720c */ /* 0x040fe40003fc6070 */
[----:B------:R-:W-:Y:S02]  /*aa60*/  LOP3.LUT R140, R140, 0xffff, RZ, 0xc0, !PT ;  /* 0x0000ffff8c8c7812 */ /* 0x000fe400078ec0ff */
[C---:B------:R-:W-:Y:S02]  /*aa70*/  ISETP.GE.U32.AND P5, PT, R233.reuse, R3, PT ;  /* 0x00000003e900720c */ /* 0x040fe40003fa6070 */
[----:B------:R-:W-:Y:S02]  /*aa80*/  ISETP.GE.U32.AND P0, PT, R233, R140, PT ;  /* 0x0000008ce900720c */ /* 0x000fe40003f06070 */
[----:B------:R-:W-:Y:S02]  /*aa90*/  SHF.R.U32.HI R140, RZ, 0x10, R146 ;  /* 0x00000010ff8c7819 */ /* 0x000fe40000011692 */
[----:B-1----:R-:W-:Y:S02]  /*aaa0*/  PRMT R0, R2, 0x7632, R0 ;  /* 0x0000763202007816 */ /* 0x002fe40000000000 */
[----:B------:R-:W-:Y:S01]  /*aab0*/  LOP3.LUT R140, R140, 0xff, RZ, 0xc0, !PT ;  /* 0x000000ff8c8c7812 */ /* 0x000fe200078ec0ff */
[----:B------:R-:W-:Y:S01]  /*aac0*/  @!P6 HFMA2.BF16_V2 R164, -RZ.H0_H0, RZ.H0_H0, -R184.H0_H0 ;  /* 0x200000ffffa4e231 */ /* 0x000fe200003409b8 */
[----:B------:R-:W-:Y:S02]  /*aad0*/  SHF.R.U32.HI R3, RZ, 0x10, R142 ;  /* 0x00000010ff037819 */ /* 0x000fe4000001168e */
[----:B---3--:R-:W-:Y:S02]  /*aae0*/  PRMT R139, R163, 0x7632, R139 ;  /* 0x00007632a38b7816 */ /* 0x008fe4000000008b */
[----:B------:R1:W-:Y:S01]  /*aaf0*/  @!P6 STL.S16 [R1+0x2c], R164 ;  /* 0x00002ca40100e387 */ /* 0x0003e20000100600 */
[----:B------:R-:W-:Y:S02]  /*ab00*/  PRMT R145, R164, 0x7610, R145 ;  /* 0x00007610a4917816 */ /* 0x000fe40000000091 */
[----:B----4-:R-:W-:Y:S01]  /*ab10*/  PRMT R138, R168, 0x7610, R138 ;  /* 0x00007610a88a7816 */ /* 0x010fe2000000008a */
[----:B------:R2:W3:Y:S01]  /*ab20*/  LDL.S16 R169, [R1+0xc] ;  /* 0x00000c0001a97983 */ /* 0x0004e20000100600 */
[----:B------:R-:W-:Y:S02]  /*ab30*/  @!P6 PRMT R184, R145, 0x5410, RZ ;  /* 0x0000541091b8e816 */ /* 0x000fe400000000ff */
[----:B------:R-:W-:Y:S01]  /*ab40*/  ISETP.GE.U32.AND P6, PT, R233, R140, PT ;  /* 0x0000008ce900720c */ /* 0x000fe20003fc6070 */
[----:B------:R2:W4:Y:S01]  /*ab50*/  LDL.S16 R161, [R1+0x8] ;  /* 0x0000080001a17983 */ /* 0x0005220000100600 */
[----:B------:R-:W-:Y:S02]  /*ab60*/  LOP3.LUT R145, R3, 0xff, RZ, 0xc0, !PT ;  /* 0x000000ff03917812 */ /* 0x000fe400078ec0ff */
[----:B------:R-:W-:Y:S01]  /*ab70*/  PRMT R3, R163, 0x7610, R3 ;  /* 0x00007610a3037816 */ /* 0x000fe20000000003 */
[----:B------:R2:W5:Y:S04]  /*ab80*/  LDL.S16 R159, [R1+0x4] ;  /* 0x00000400019f7983 */ /* 0x0005680000100600 */
[----:B------:R2:W2:Y:S04]  /*ab90*/  LDL.S16 R148, [R1+0x14] ;  /* 0x0000140001947983 */ /* 0x0004a80000100600 */
[----:B-1----:R1:W2:Y:S01]  /*aba0*/  LDL.S16 R164, [R1+0x10] ;  /* 0x0000100001a47983 */ /* 0x0022a20000100600 */
[----:B---3--:R-:W-:Y:S02]  /*abb0*/  @!P0 HFMA2.BF16_V2 R169, -RZ.H0_H0, RZ.H0_H0, -R0.H0_H0 ;  /* 0x200000ffffa98231 */ /* 0x008fe40000340900 */
[----:B----4-:R-:W-:Y:S03]  /*abc0*/  @!P6 HFMA2.BF16_V2 R161, -RZ.H0_H0, RZ.H0_H0, -R3.H0_H0 ;  /* 0x200000ffffa1e231 */ /* 0x010fe60000340903 */
[----:B------:R-:W-:Y:S01]  /*abd0*/  PRMT R154, R169, 0x7610, R154 ;  /* 0x00007610a99a7816 */ /* 0x000fe2000000009a */
[----:B-----5:R-:W-:Y:S01]  /*abe0*/  @!P5 HFMA2.BF16_V2 R159, -RZ.H0_H0, RZ.H0_H0, -R139.H0_H0 ;  /* 0x200000ffff9fd231 */ /* 0x020fe2000034098b */
[----:B------:R-:W-:Y:S04]  /*abf0*/  PRMT R150, R161, 0x7610, R150 ;  /* 0x00007610a1967816 */ /* 0x000fe80000000096 */
[----:B------:R-:W-:Y:S01]  /*ac00*/  PRMT R149, R159, 0x7610, R149 ;  /* 0x000076109f957816 */ /* 0x000fe20000000095 */
[----:B--2---:R-:W-:Y:S05]  /*ac10*/  @!P3 HFMA2.BF16_V2 R164, -RZ.H0_H0, RZ.H0_H0, -R2.H0_H0 ;  /* 0x200000ffffa4b231 */ /* 0x004fea0000340902 */
[----:B------:R2:W-:Y:S01]  /*ac20*/  @!P3 STL.S16 [R1+0x10], R164 ;  /* 0x000010a40100b387 */ /* 0x0005e20000100600 */
[----:B------:R-:W-:Y:S03]  /*ac30*/  PRMT R155, R164, 0x7610, R155 ;  /* 0x00007610a49b7816 */ /* 0x000fe6000000009b */
[----:B------:R3:W-:Y:S04]  /*ac40*/  @!P0 STL.S16 [R1+0xc], R169 ;  /* 0x00000ca901008387 */ /* 0x0007e80000100600 */
[----:B------:R-:W-:Y:S04]  /*ac50*/  @!P6 STL.S16 [R1+0x8], R161 ;  /* 0x000008a10100e387 */ /* 0x000fe80000100600 */
[----:B------:R4:W-:Y:S01]  /*ac60*/  @!P5 STL.S16 [R1+0x4], R159 ;  /* 0x0000049f0100d387 */ /* 0x0009e20000100600 */
[----:B--2---:R-:W-:Y:S01]  /*ac70*/  IMAD.WIDE.U32 R164, R227, -0x2daee0ad, RZ ;  /* 0xd2511f53e3a47825 */ /* 0x004fe200078e00ff */
[----:B---3--:R-:W-:Y:S04]  /*ac80*/  SHF.R.U32.HI R169, RZ, 0x18, R142 ;  /* 0x00000018ffa97819 */ /* 0x008fe8000001168e */
[----:B------:R-:W-:Y:S02]  /*ac90*/  LOP3.LUT R140, R165, UR25, R182, 0x96, !PT ;  /* 0x00000019a58c7c12 */ /* 0x000fe4000f8e96b6 */
[----:B------:R-:W-:Y:S02]  /*aca0*/  SHF.R.U32.HI R142, RZ, 0x10, R172 ;  /* 0x00000010ff8e7819 */ /* 0x000fe400000116ac */
[----:B------:R-:W-:Y:S02]  /*acb0*/  LOP3.LUT R132, R140, 0xff, RZ, 0xc0, !PT ;  /* 0x000000ff8c847812 */ /* 0x000fe400078ec0ff */
[----:B----4-:R-:W-:Y:S02]  /*acc0*/  PRMT R159, R3, 0x5410, R139 ;  /* 0x00005410039f7816 */ /* 0x010fe4000000008b */
[----:B------:R-:W-:Y:S02]  /*acd0*/  ISETP.GE.U32.AND P4, PT, R233, R132, PT ;  /* 0x00000084e900720c */ /* 0x000fe40003f86070 */
[----:B------:R-:W-:Y:S02]  /*ace0*/  PRMT R132, R2, 0x5410, R0 ;  /* 0x0000541002847816 */ /* 0x000fe40000000000 */
[----:B------:R-:W-:Y:S02]  /*acf0*/  @!P3 PRMT R2, R155, 0x5410, RZ ;  /* 0x000054109b02b816 */ /* 0x000fe400000000ff */
[----:B------:R-:W-:Y:S02]  /*ad00*/  @!P0 PRMT R0, R154, 0x5410, RZ ;  /* 0x000054109a008816 */ /* 0x000fe400000000ff */
[----:B------:R-:W-:Y:S01]  /*ad10*/  @!P6 PRMT R3, R150, 0x5410, RZ ;  /* 0x000054109603e816 */ /* 0x000fe200000000ff */
[----:B------:R2:W-:Y:S01]  /*ad20*/  STG.E.U16 [R210.64+0xe], R2 ;  /* 0x00000e02d2007986 */ /* 0x0005e2000c101510 */
[----:B------:R-:W-:Y:S02]  /*ad30*/  ISETP.GE.U32.AND P6, PT, R233, R145, PT ;  /* 0x00000091e900720c */ /* 0x000fe40003fc6070 */
[----:B------:R-:W-:Y:S01]  /*ad40*/  LOP3.LUT R137, R140, 0xffff, RZ, 0xc0, !PT ;  /* 0x0000ffff8c897812 */ /* 0x000fe200078ec0ff */
[----:B------:R3:W-:Y:S01]  /*ad50*/  STG.E.U16 [R210.64+0x10], R0 ;  /* 0x00001000d2007986 */ /* 0x0007e2000c101510 */
[----:B------:R-:W-:Y:S02]  /*ad60*/  @!P5 PRMT R139, R149, 0x5410, RZ ;  /* 0x00005410958bd816 */ /* 0x000fe400000000ff */
[----:B------:R-:W-:Y:S01]  /*ad70*/  SHF.R.U32.HI R137, RZ, 0x8, R137 ;  /* 0x00000008ff897819 */ /* 0x000fe20000011689 */
[----:B------:R-:W-:Y:S01]  /*ad80*/  STG.E.U16 [R208.64+0x10], R3 ;  /* 0x00001003d0007986 */ /* 0x000fe2000c101510 */
[----:B------:R-:W-:Y:S02]  /*ad90*/  LOP3.LUT R142, R142, 0xff, RZ, 0xc0, !PT ;  /* 0x000000ff8e8e7812 */ /* 0x000fe400078ec0ff */
[----:B------:R-:W-:Y:S01]  /*ada0*/  LOP3.LUT R137, R137, 0xffff, RZ, 0xc0, !PT ;  /* 0x0000ffff89897812 */ /* 0x000fe200078ec0ff */
[----:B------:R-:W-:Y:S02]  /*adb0*/  STG.E.U16 [R208.64+0x12], R139 ;  /* 0x0000128bd0007986 */ /* 0x000fe4000c101510 */
[----:B------:R-:W-:Y:S01]  /*adc0*/  @!P6 HFMA2.BF16_V2 R148, -RZ.H0_H0, RZ.H0_H0, -R138.H0_H0 ;  /* 0x200000ffff94e231 */ /* 0x000fe2000034098a */
[----:B------:R-:W-:Y:S01]  /*add0*/  ISETP.GE.U32.AND P3, PT, R233, R137, PT ;  /* 0x00000089e900720c */ /* 0x000fe20003f66070 */
[----:B------:R-:W-:Y:S01]  /*ade0*/  STG.E.U16 [R188.64+0x20], R156 ;  /* 0x0000209cbc007986 */ /* 0x000fe2000c101510 */
[--C-:B------:R-:W-:Y:S02]  /*adf0*/  SHF.R.U32.HI R137, RZ, 0x10, R140.reuse ;  /* 0x00000010ff897819 */ /* 0x100fe4000001168c */
[----:B------:R-:W-:Y:S01]  /*ae00*/  SHF.R.U32.HI R140, RZ, 0x18, R140 ;  /* 0x00000018ff8c7819 */ /* 0x000fe2000001168c */
[----:B------:R4:W-:Y:S01]  /*ae10*/  @!P6 STL.S16 [R1+0x14], R148 ;  /* 0x000014940100e387 */ /* 0x0009e20000100600 */
[----:B------:R-:W-:Y:S02]  /*ae20*/  LOP3.LUT R137, R137, 0xff, RZ, 0xc0, !PT ;  /* 0x000000ff89897812 */ /* 0x000fe400078ec0ff */
[C---:B------:R-:W-:Y:S01]  /*ae30*/  ISETP.GE.U32.AND P5, PT, R233.reuse, R140, PT ;  /* 0x0000008ce900720c */ /* 0x040fe20003fa6070 */
[----:B------:R5:W-:Y:S01]  /*ae40*/  STG.E.U16 [R188.64+0x22], R157 ;  /* 0x0000229dbc007986 */ /* 0x000be2000c101510 */
[----:B------:R-:W-:Y:S02]  /*ae50*/  ISETP.GE.U32.AND P0, PT, R233, R137, PT ;  /* 0x00000089e900720c */ /* 0x000fe40003f06070 */
[----:B--2---:R-:W-:Y:S02]  /*ae60*/  PRMT R2, R148, 0x7610, R2 ;  /* 0x0000761094027816 */ /* 0x004fe40000000002 */
[----:B------:R-:W-:Y:S02]  /*ae70*/  PRMT R137, R168, 0x7632, R137 ;  /* 0x00007632a8897816 */ /* 0x000fe40000000089 */
[----:B---3--:R-:W-:Y:S02]  /*ae80*/  LOP3.LUT R0, R173, UR26, R180, 0x96, !PT ;  /* 0x0000001aad007c12 */ /* 0x008fe4000f8e96b4 */
[----:B------:R-:W-:Y:S02]  /*ae90*/  PRMT R161, R138, 0x5410, R137 ;  /* 0x000054108aa17816 */ /* 0x000fe40000000089 */
[----:B------:R-:W-:Y:S02]  /*aea0*/  @!P6 PRMT R138, R2, 0x5410, RZ ;  /* 0x00005410028ae816 */ /* 0x000fe400000000ff */
[C---:B------:R-:W-:Y:S02]  /*aeb0*/  LOP3.LUT R2, R0.reuse, 0xffff, RZ, 0xc0, !PT ;  /* 0x0000ffff00027812 */ /* 0x040fe400078ec0ff */
[----:B------:R-:W-:Y:S01]  /*aec0*/  LOP3.LUT R140, R0, 0xff, RZ, 0xc0, !PT ;  /* 0x000000ff008c7812 */ /* 0x000fe200078ec0ff */
[----:B------:R-:W-:Y:S01]  /*aed0*/  STG.E.U16 [R190.64+0x20], R138 ;  /* 0x0000208abe007986 */ /* 0x000fe2000c101510 */
[----:B------:R-:W-:Y:S02]  /*aee0*/  SHF.R.U32.HI R2, RZ, 0x8, R2 ;  /* 0x00000008ff027819 */ /* 0x000fe40000011602 */
[----:B------:R-:W-:Y:S02]  /*aef0*/  SHF.R.U32.HI R145, RZ, 0x18, R0 ;  /* 0x00000018ff917819 */ /* 0x000fe40000011600 */
[----:B----4-:R-:W-:Y:S02]  /*af00*/  PRMT R148, R140, 0x5410, R2 ;  /* 0x000054108c947816 */ /* 0x010fe40000000002 */
[C---:B------:R-:W-:Y:S02]  /*af10*/  LOP3.LUT R2, R172.reuse, 0xffff, RZ, 0xc0, !PT ;  /* 0x0000ffffac027812 */ /* 0x040fe400078ec0ff */
[----:B------:R-:W-:Y:S02]  /*af20*/  LOP3.LUT R140, R172, 0xff, RZ, 0xc0, !PT ;  /* 0x000000ffac8c7812 */ /* 0x000fe400078ec0ff */
[----:B------:R-:W-:Y:S02]  /*af30*/  SHF.R.U32.HI R2, RZ, 0x8, R2 ;  /* 0x00000008ff027819 */ /* 0x000fe40000011602 */
[----:B------:R-:W-:Y:S02]  /*af40*/  SHF.R.U32.HI R172, RZ, 0x18, R172 ;  /* 0x00000018ffac7819 */ /* 0x000fe400000116ac */
[----:B------:R-:W-:Y:S02]  /*af50*/  PRMT R154, R140, 0x5410, R2 ;  /* 0x000054108c9a7816 */ /* 0x000fe40000000002 */
[----:B------:R-:W-:Y:S02]  /*af60*/  SHF.R.U32.HI R2, RZ, 0x10, R0 ;  /* 0x00000010ff027819 */ /* 0x000fe40000011600 */
[----:B------:R-:W-:Y:S02]  /*af70*/  LOP3.LUT R0, R147, UR26, R176, 0x96, !PT ;  /* 0x0000001a93007c12 */ /* 0x000fe4000f8e96b0 */
[----:B------:R-:W-:Y:S02]  /*af80*/  LOP3.LUT R140, R2, 0xff, RZ, 0xc0, !PT ;  /* 0x000000ff028c7812 */ /* 0x000fe400078ec0ff */
[----:B------:R-:W-:Y:S02]  /*af90*/  LOP3.LUT R2, R146, 0xffff, RZ, 0xc0, !PT ;  /* 0x0000ffff92027812 */ /* 0x000fe400078ec0ff */
[----:B------:R-:W-:Y:S01]  /*afa0*/  PRMT R149, R140, 0x5410, R145 ;  /* 0x000054108c957816 */ /* 0x000fe20000000091 */
[--C-:B------:R-:W-:Y:S01]  /*afb0*/  HSET2.LE.AND R140, R148, R178.reuse, PT ;  /* 0x000000b2948c7233 */ /* 0x100fe20003803000 */
[----:B------:R-:W-:Y:S02]  /*afc0*/  LOP3.LUT R145, R146, 0xff, RZ, 0xc0, !PT ;  /* 0x000000ff92917812 */ /* 0x000fe400078ec0ff */
[----:B------:R-:W-:Y:S02]  /*afd0*/  SHF.R.U32.HI R2, RZ, 0x8, R2 ;  /* 0x00000008ff027819 */ /* 0x000fe40000011602 */
[----:B------:R-:W-:Y:S02]  /*afe0*/  LOP3.LUT R140, R140, R141, RZ, 0xc0, !PT ;  /* 0x0000008d8c8c7212 */ /* 0x000fe400078ec0ff */
[----:B------:R-:W-:Y:S02]  /*aff0*/  SHF.R.U32.HI R141, RZ, 0x10, R0 ;  /* 0x00000010ff8d7819 */ /* 0x000fe40000011600 */
[----:B------:R-:W-:Y:S02]  /*b000*/  PRMT R150, R145, 0x5410, R2 ;  /* 0x0000541091967816 */ /* 0x000fe40000000002 */
[----:B------:R-:W-:Y:S02]  /*b010*/  PRMT R172, R142, 0x5410, R172 ;  /* 0x000054108eac7816 */ /* 0x000fe400000000ac */
[----:B------:R-:W-:Y:S01]  /*b020*/  SHF.R.U32.HI R142, RZ, 0x10, R146 ;  /* 0x00000010ff8e7819 */ /* 0x000fe20000011692 */
[--C-:B------:R-:W-:Y:S01]  /*b030*/  HSET2.LE.AND R150, R150, R178.reuse, PT ;  /* 0x000000b296967233 */ /* 0x100fe20003803000 */
[C---:B------:R-:W-:Y:S02]  /*b040*/  LOP3.LUT R2, R0.reuse, 0xffff, RZ, 0xc0, !PT ;  /* 0x0000ffff00027812 */ /* 0x040fe400078ec0ff */
[----:B------:R-:W-:Y:S02]  /*b050*/  LOP3.LUT R147, R0, 0xff, RZ, 0xc0, !PT ;  /* 0x000000ff00937812 */ /* 0x000fe400078ec0ff */
[----:B------:R-:W-:Y:S02]  /*b060*/  SHF.R.U32.HI R145, RZ, 0x18, R0 ;  /* 0x00000018ff917819 */ /* 0x000fe40000011600 */
[----:B------:R-:W-:Y:S01]  /*b070*/  LOP3.LUT R0, R141, 0xff, RZ, 0xc0, !PT ;  /* 0x000000ff8d007812 */ /* 0x000fe200078ec0ff */
[--C-:B------:R-:W-:Y:S01]  /*b080*/  HSET2.LE.AND R141, R149, R178.reuse, PT ;  /* 0x000000b2958d7233 */ /* 0x100fe20003803000 */
[----:B------:R-:W-:Y:S02]  /*b090*/  SHF.R.U32.HI R148, RZ, 0x18, R146 ;  /* 0x00000018ff947819 */ /* 0x000fe40000011692 */
[----:B------:R-:W-:Y:S01]  /*b0a0*/  LOP3.LUT R146, R142, 0xff, RZ, 0xc0, !PT ;  /* 0x000000ff8e927812 */ /* 0x000fe200078ec0ff */
[--C-:B------:R-:W-:Y:S01]  /*b0b0*/  HSET2.LE.AND R142, R154, R178.reuse, PT ;  /* 0x000000b29a8e7233 */ /* 0x100fe20003803000 */
[----:B------:R-:W-:Y:S02]  /*b0c0*/  SHF.R.U32.HI R2, RZ, 0x8, R2 ;  /* 0x00000008ff027819 */ /* 0x000fe40000011602 */
[----:B------:R-:W-:Y:S02]  /*b0d0*/  PRMT R163, R146, 0x5410, R148 ;  /* 0x0000541092a37816 */ /* 0x000fe40000000094 */
[----:B------:R-:W-:Y:S02]  /*b0e0*/  PRMT R2, R147, 0x5410, R2 ;  /* 0x0000541093027816 */ /* 0x000fe40000000002 */
[----:B------:R-:W-:Y:S02]  /*b0f0*/  PRMT R0, R0, 0x5410, R145 ;  /* 0x0000541000007816 */ /* 0x000fe40000000091 */
[----:B------:R-:W-:Y:S01]  /*b100*/  LOP3.LUT R141, R141, R144, RZ, 0xc0, !PT ;  /* 0x000000908d8d7212 */ /* 0x000fe200078ec0ff */
[--C-:B------:R-:W-:Y:S01]  /*b110*/  HSET2.LE.AND R148, R2, R178.reuse, PT ;  /* 0x000000b202947233 */ /* 0x100fe20003803000 */
[----:B------:R-:W2:Y:S01]  /*b120*/  LDSM.16.MT88.4 R144, [R193+0xa000] ;  /* 0x00a00000c190783b */ /* 0x000ea20000004200 */
[--C-:B------:R-:W-:Y:S01]  /*b130*/  HSET2.LE.AND R149, R0, R178.reuse, PT ;  /* 0x000000b200957233 */ /* 0x100fe20003803000 */
[----:B------:R-:W-:Y:S01]  /*b140*/  LOP3.LUT R142, R142, R143, RZ, 0xc0, !PT ;  /* 0x0000008f8e8e7212 */ /* 0x000fe200078ec0ff */
[--C-:B------:R-:W-:Y:S01]  /*b150*/  HSET2.LE.AND R143, R172, R178.reuse, PT ;  /* 0x000000b2ac8f7233 */ /* 0x100fe20003803000 */
[----:B------:R-:W-:Y:S02]  /*b160*/  LOP3.LUT R148, R148, R153, RZ, 0xc0, !PT ;  /* 0x0000009994947212 */ /* 0x000fe400078ec0ff */
[----:B------:R-:W-:Y:S02]  /*b170*/  LOP3.LUT R149, R149, R152, RZ, 0xc0, !PT ;  /* 0x0000009895957212 */ /* 0x000fe400078ec0ff */
[----:B------:R-:W3:Y:S01]  /*b180*/  LDSM.16.MT88.4 R152, [R195+0xa000] ;  /* 0x00a00000c398783b */ /* 0x000ee20000004200 */
[----:B------:R-:W-:Y:S01]  /*b190*/  LOP3.LUT R143, R143, R151, RZ, 0xc0, !PT ;  /* 0x000000978f8f7212 */ /* 0x000fe200078ec0ff */
[----:B------:R-:W-:Y:S01]  /*b1a0*/  HSET2.LE.AND R151, R163, R178, PT ;  /* 0x000000b2a3977233 */ /* 0x000fe20003803000 */
[----:B-----5:R-:W-:Y:S02]  /*b1b0*/  LOP3.LUT R157, R165, UR25, R182, 0x96, !PT ;  /* 0x00000019a59d7c12 */ /* 0x020fe4000f8e96b6 */
[----:B------:R-:W-:Y:S02]  /*b1c0*/  LOP3.LUT R150, R150, R132, RZ, 0xc0, !PT ;  /* 0x0000008496967212 */ /* 0x000fe400078ec0ff */
[----:B------:R-:W-:Y:S01]  /*b1d0*/  LOP3.LUT R151, R151, R159, RZ, 0xc0, !PT ;  /* 0x0000009f97977212 */ /* 0x000fe200078ec0ff */
[----:B------:R-:W-:Y:S01]  /*b1e0*/  LDSM.16.MT88.4 R180, [R195+0xa800] ;  /* 0x00a80000c3b4783b */ /* 0x000fe20000004200 */
[----:B------:R-:W-:Y:S02]  /*b1f0*/  ISETP.GE.U32.AND P6, PT, R233, R169, PT ;  /* 0x000000a9e900720c */ /* 0x000fe40003fc6070 */
[C---:B------:R-:W-:Y:S02]  /*b200*/  PRMT R0, R170.reuse, 0x7610, R0 ;  /* 0x00007610aa007816 */ /* 0x040fe40000000000 */
[----:B------:R-:W-:Y:S02]  /*b210*/  PRMT R132, R170, 0x7632, R132 ;  /* 0x00007632aa847816 */ /* 0x000fe40000000084 */
[----:B------:R-:W-:Y:S01]  /*b220*/  PRMT R3, R171, 0x7632, R3 ;  /* 0x00007632ab037816 */ /* 0x000fe20000000003 */
[----:B------:R-:W-:Y:S01]  /*b230*/  @!P4 HFMA2.BF16_V2 R244, -RZ.H0_H0, RZ.H0_H0, -R0.H0_H0 ;  /* 0x200000fffff4c231 */ /* 0x000fe20000340900 */
[----:B------:R-:W-:Y:S01]  /*b240*/  PRMT R159, R0, 0x5410, R132 ;  /* 0x00005410009f7816 */ /* 0x000fe20000000084 */
[----:B------:R-:W-:Y:S01]  /*b250*/  @!P3 HFMA2.BF16_V2 R241, -RZ.H0_H0, RZ.H0_H0, -R132.H0_H0 ;  /* 0x200000fffff1b231 */ /* 0x000fe20000340984 */
[----:B------:R-:W-:Y:S01]  /*b260*/  LOP3.LUT R163, R167, UR25, R214, 0x96, !PT ;  /* 0x00000019a7a37c12 */ /* 0x000fe2000f8e96d6 */
[----:B------:R-:W-:Y:S01]  /*b270*/  @!P5 HFMA2.BF16_V2 R242, -RZ.H0_H0, RZ.H0_H0, -R3.H0_H0 ;  /* 0x200000fffff2d231 */ /* 0x000fe20000340903 */
[----:B------:R-:W-:Y:S01]  /*b280*/  @!P4 PRMT R0, R244, 0x5410, RZ ;  /* 0x00005410f400c816 */ /* 0x000fe200000000ff */
[----:B------:R-:W-:Y:S01]  /*b290*/  @!P6 HFMA2.BF16_V2 R245, -RZ.H0_H0, RZ.H0_H0, -R137.H0_H0 ;  /* 0x200000fffff5e231 */ /* 0x000fe20000340989 */
[----:B------:R-:W-:Y:S01]  /*b2a0*/  @!P3 PRMT R132, R241, 0x5410, RZ ;  /* 0x00005410f184b816 */ /* 0x000fe200000000ff */
[----:B------:R-:W4:Y:S01]  /*b2b0*/  MUFU.EX2 R214, R230 ;  /* 0x000000e600d67308 */ /* 0x000f220000000800 */
[C---:B------:R-:W-:Y:S02]  /*b2c0*/  LOP3.LUT R167, R166.reuse, 0xffff, RZ, 0xc0, !PT ;  /* 0x0000ffffa6a77812 */ /* 0x040fe400078ec0ff */
[----:B------:R-:W-:Y:S02]  /*b2d0*/  @!P6 PRMT R137, R245, 0x5410, RZ ;  /* 0x00005410f589e816 */ /* 0x000fe400000000ff */
[----:B------:R-:W-:Y:S02]  /*b2e0*/  SHF.R.U32.HI R169, RZ, 0x10, R166 ;  /* 0x00000010ffa97819 */ /* 0x000fe400000116a6 */
[----:B------:R-:W-:Y:S01]  /*b2f0*/  LOP3.LUT R172, R166, 0xff, RZ, 0xc0, !PT ;  /* 0x000000ffa6ac7812 */ /* 0x000fe200078ec0ff */
[-C--:B--2---:R-:W-:Y:S01]  /*b300*/  HMMA.16816.F32.BF16 R4, R140, R144.reuse, R4 ;  /* 0x000000908c04723c */ /* 0x084fe20000041804 */
[----:B------:R2:W-:Y:S01]  /*b310*/  STG.E.U16 [R190.64+0x22], R137 ;  /* 0x00002289be007986 */ /* 0x0005e2000c101510 */
[----:B------:R-:W-:Y:S02]  /*b320*/  SHF.R.U32.HI R170, RZ, 0x18, R164 ;  /* 0x00000018ffaa7819 */ /* 0x000fe400000116a4 */
[----:B------:R-:W-:Y:S01]  /*b330*/  SHF.R.U32.HI R2, RZ, 0x10, R166 ;  /* 0x00000010ff027819 */ /* 0x000fe200000116a6 */
[----:B------:R-:W-:Y:S01]  /*b340*/  STG.E.U16 [R210.64+0x1e], R0 ;  /* 0x00001e00d2007986 */ /* 0x000fe2000c101510 */
[----:B------:R-:W-:Y:S02]  /*b350*/  LOP3.LUT R139, R164, 0xffff, RZ, 0xc0, !PT ;  /* 0x0000ffffa48b7812 */ /* 0x000fe400078ec0ff */
[C---:B------:R-:W-:Y:S01]  /*b360*/  HMMA.16816.F32.BF16 R8, R148.reuse, R144, R8 ;  /* 0x000000909408723c */ /* 0x040fe20000041808 */
[----:B------:R-:W-:Y:S03]  /*b370*/  STG.E.U16 [R210.64+0x20], R132 ;  /* 0x00002084d2007986 */ /* 0x000fe6000c101510 */
[----:B------:R-:W-:Y:S02]  /*b380*/  LOP3.LUT R2, R2, 0xff, RZ, 0xc0, !PT ;  /* 0x000000ff02027812 */ /* 0x000fe400078ec0ff */
[----:B------:R-:W-:Y:S02]  /*b390*/  SHF.R.U32.HI R168, RZ, 0x18, R164 ;  /* 0x00000018ffa87819 */ /* 0x000fe400000116a4 */
[-C--:B------:R-:W-:Y:S01]  /*b3a0*/  HMMA.16816.F32.BF16 R12, R148, R146.reuse, R12 ;  /* 0x00000092940c723c */ /* 0x080fe2000004180c */
[C---:B------:R-:W-:Y:S03]  /*b3b0*/  ISETP.GE.U32.AND P6, PT, R233.reuse, R2, PT ;  /* 0x00000002e900720c */ /* 0x040fe60003fc6070 */
[----:B----4-:R-:W-:Y:S02]  /*b3c0*/  F2FP.BF16.PACK_AB R138, R214, R215 ;  /* 0x000000d7d68a723e */ /* 0x010fe400000010ff */
[----:B------:R-:W-:Y:S02]  /*b3d0*/  SHF.R.U32.HI R2, RZ, 0x18, R166 ;  /* 0x00000018ff027819 */ /* 0x000fe400000116a6 */
[C---:B------:R-:W-:Y:S01]  /*b3e0*/  HMMA.16816.F32.BF16 R16, R140.reuse, R146, R16 ;  /* 0x000000928c10723c */ /* 0x040fe20000041810 */
[----:B------:R-:W4:Y:S01]  /*b3f0*/  LDSM.16.MT88.4 R144, [R198+0xa000] ;  /* 0x00a00000c690783b */ /* 0x000f220000004200 */
[C---:B------:R-:W-:Y:S02]  /*b400*/  ISETP.GE.U32.AND P4, PT, R233.reuse, R2, PT ;  /* 0x00000002e900720c */ /* 0x040fe40003f86070 */
[----:B--2---:R-:W-:Y:S02]  /*b410*/  PRMT R137, R138, 0x7632, R137 ;  /* 0x000076328a897816 */ /* 0x004fe40000000089 */
[----:B------:R-:W-:Y:S01]  /*b420*/  @!P6 HFMA2.BF16_V2 R248, -RZ.H0_H0, RZ.H0_H0, -R138.H0_H0 ;  /* 0x200000fffff8e231 */ /* 0x000fe2000034098a */
[----:B------:R-:W-:Y:S01]  /*b430*/  LOP3.LUT R2, R164, 0xff, RZ, 0xc0, !PT ;  /* 0x000000ffa4027812 */ /* 0x000fe200078ec0ff */
[-C--:B---3--:R-:W-:Y:S01]  /*b440*/  HMMA.16816.F32.BF16 R20, R140, R152.reuse, R20 ;  /* 0x000000988c14723c */ /* 0x088fe20000041814 */
[----:B------:R-:W-:Y:S02]  /*b450*/  SHF.R.U32.HI R139, RZ, 0x8, R139 ;  /* 0x00000008ff8b7819 */ /* 0x000fe4000001168b */
[----:B------:R-:W-:Y:S02]  /*b460*/  ISETP.GE.U32.AND P3, PT, R233, R2, PT ;  /* 0x00000002e900720c */ /* 0x000fe40003f66070 */
[----:B------:R-:W-:Y:S02]  /*b470*/  PRMT R2, R171, 0x7610, R2 ;  /* 0x00007610ab027816 */ /* 0x000fe40000000002 */
[----:B------:R-:W-:Y:S01]  /*b480*/  @!P4 HFMA2.BF16_V2 R240, -RZ.H0_H0, RZ.H0_H0, -R137.H0_H0 ;  /* 0x200000fffff0c231 */ /* 0x000fe20000340989 */
[C---:B------:R-:W-:Y:S01]  /*b490*/  HMMA.16816.F32.BF16 R24, R148.reuse, R152, R24 ;  /* 0x000000989418723c */ /* 0x040fe20000041818 */
[----:B------:R-:W-:Y:S03]  /*b4a0*/  PRMT R156, R2, 0x5410, R3 ;  /* 0x00005410029c7816 */ /* 0x000fe60000000003 */
[----:B------:R-:W-:Y:S01]  /*b4b0*/  @!P5 PRMT R3, R242, 0x5410, RZ ;  /* 0x00005410f203d816 */ /* 0x000fe200000000ff */
[----:B------:R-:W-:Y:S01]  /*b4c0*/  @!P0 HFMA2.BF16_V2 R243, -RZ.H0_H0, RZ.H0_H0, -R2.H0_H0 ;  /* 0x200000fffff38231 */ /* 0x000fe20000340902 */
[----:B------:R-:W-:Y:S02]  /*b4d0*/  LOP3.LUT R139, R139, 0xffff, RZ, 0xc0, !PT ;  /* 0x0000ffff8b8b7812 */ /* 0x000fe400078ec0ff */
[-C--:B------:R-:W-:Y:S01]  /*b4e0*/  HMMA.16816.F32.BF16 R28, R148, R154.reuse, R28 ;  /* 0x0000009a941c723c */ /* 0x080fe2000004181c */
[----:B------:R2:W-:Y:S03]  /*b4f0*/  STG.E.U16 [R208.64+0x22], R3 ;  /* 0x00002203d0007986 */ /* 0x0005e6000c101510 */
[----:B------:R-:W-:Y:S02]  /*b500*/  @!P0 PRMT R2, R243, 0x5410, RZ ;  /* 0x00005410f3028816 */ /* 0x000fe400000000ff */
[----:B------:R-:W-:Y:S02]  /*b510*/  ISETP.GE.U32.AND P0, PT, R233, R139, PT ;  /* 0x0000008be900720c */ /* 0x000fe40003f06070 */
[C---:B------:R-:W-:Y:S01]  /*b520*/  HMMA.16816.F32.BF16 R32, R140.reuse, R154, R32 ;  /* 0x0000009a8c20723c */ /* 0x040fe20000041820 */
[----:B------:R-:W3:Y:S03]  /*b530*/  LDSM.16.MT88.4 R152, [R197+0xa000] ;  /* 0x00a00000c598783b */ /* 0x000ee60000004200 */
[----:B------:R-:W-:Y:S02]  /*b540*/  SHF.R.U32.HI R139, RZ, 0x10, R164 ;  /* 0x00000010ff8b7819 */ /* 0x000fe400000116a4 */
[----:B------:R-:W-:Y:S02]  /*b550*/  SHF.R.U32.HI R171, RZ, 0x18, R166 ;  /* 0x00000018ffab7819 */ /* 0x000fe400000116a6 */
[----:B------:R-:W-:Y:S01]  /*b560*/  SHF.R.U32.HI R166, RZ, 0x10, R164 ;  /* 0x00000010ffa67819 */ /* 0x000fe200000116a4 */
[-C--:B----4-:R-:W-:Y:S01]  /*b570*/  HMMA.16816.F32.BF16 R36, R140, R144.reuse, R36 ;  /* 0x000000908c24723c */ /* 0x090fe20000041824 */
[----:B------:R4:W-:Y:S02]  /*b580*/  STG.E.U16 [R208.64+0x20], R2 ;  /* 0x00002002d0007986 */ /* 0x0009e4000c101510 */
[----:B------:R-:W-:Y:S02]  /*b590*/  LOP3.LUT R0, R166, 0xff, RZ, 0xc0, !PT ;  /* 0x000000ffa6007812 */ /* 0x000fe400078ec0ff */
[----:B------:R-:W-:Y:S01]  /*b5a0*/  STG.E.U16 [R188.64+0x30], R158 ;  /* 0x0000309ebc007986 */ /* 0x000fe2000c101510 */
[----:B------:R-:W-:Y:S02]  /*b5b0*/  LOP3.LUT R139, R139, 0xff, RZ, 0xc0, !PT ;  /* 0x000000ff8b8b7812 */ /* 0x000fe400078ec0ff */
[C---:B------:R-:W-:Y:S01]  /*b5c0*/  HMMA.16816.F32.BF16 R40, R148.reuse, R144, R40 ;  /* 0x000000909428723c */ /* 0x040fe20000041828 */
[----:B------:R-:W-:Y:S01]  /*b5d0*/  STG.E.U16 [R188.64+0x32], R184 ;  /* 0x000032b8bc007986 */ /* 0x000fe2000c101510 */
[----:B------:R-:W-:Y:S02]  /*b5e0*/  ISETP.GE.U32.AND P5, PT, R233, R139, PT ;  /* 0x0000008be900720c */ /* 0x000fe40003fa6070 */
[----:B------:R-:W-:Y:S02]  /*b5f0*/  PRMT R168, R0, 0x5410, R168 ;  /* 0x0000541000a87816 */ /* 0x000fe400000000a8 */
[----:B--2---:R-:W-:Y:S01]  /*b600*/  F2FP.BF16.PACK_AB R3, R185, R186 ;  /* 0x000000bab903723e */ /* 0x004fe200000010ff */
[----:B------:R-:W-:Y:S01]  /*b610*/  FADD.FTZ R186, R186, R217 ;  /* 0x000000d9baba7221 */ /* 0x000fe20000010000 */
[-C--:B------:R-:W-:Y:S01]  /*b620*/  HMMA.16816.F32.BF16 R44, R148, R146.reuse, R44 ;  /* 0x00000092942c723c */ /* 0x080fe2000004182c */
[----:B------:R-:W-:Y:S03]  /*b630*/  HSET2.LE.AND R179, R168, R178, PT ;  /* 0x000000b2a8b37233 */ /* 0x000fe60003803000 */
[C---:B------:R-:W-:Y:S02]  /*b640*/  LOP3.LUT R139, R164.reuse, 0xffff, RZ, 0xc0, !PT ;  /* 0x0000ffffa48b7812 */ /* 0x040fe400078ec0ff */
[----:B------:R-:W-:Y:S01]  /*b650*/  LOP3.LUT R179, R179, R3, RZ, 0xc0, !PT ;  /* 0x00000003b3b37212 */ /* 0x000fe200078ec0ff */
[--C-:B------:R-:W-:Y:S01]  /*b660*/  @!P5 HFMA2.BF16_V2 R239, -RZ.H0_H0, RZ.H0_H0, -R3.reuse.H0_H0 ;  /* 0x200000ffffefd231 */ /* 0x100fe20000340903 */
[C---:B------:R-:W-:Y:S01]  /*b670*/  HMMA.16816.F32.BF16 R48, R140.reuse, R146, R48 ;  /* 0x000000928c30723c */ /* 0x040fe20000041830 */
[----:B------:R-:W2:Y:S03]  /*b680*/  LDSM.16.MT88.4 R144, [R193+0xb000] ;  /* 0x00b00000c190783b */ /* 0x000ea60000004200 */
[----:B----4-:R-:W-:Y:S02]  /*b690*/  F2FP.BF16.PACK_AB R2, R187, R213 ;  /* 0x000000d5bb02723e */ /* 0x010fe400000010ff */
[----:B------:R-:W-:Y:S02]  /*b6a0*/  LOP3.LUT R165, R164, 0xff, RZ, 0xc0, !PT ;  /* 0x000000ffa4a57812 */ /* 0x000fe400078ec0ff */
[-C--:B---3--:R-:W-:Y:S01]  /*b6b0*/  HMMA.16816.F32.BF16 R52, R140, R152.reuse, R52 ;  /* 0x000000988c34723c */ /* 0x088fe20000041834 */
[----:B------:R-:W-:Y:S03]  /*b6c0*/  SHF.R.U32.HI R164, RZ, 0x8, R167 ;  /* 0x00000008ffa47819 */ /* 0x000fe600000116a7 */
[----:B------:R-:W-:Y:S01]  /*b6d0*/  @!P3 HFMA2.BF16_V2 R237, -RZ.H0_H0, RZ.H0_H0, -R2.H0_H0 ;  /* 0x200000ffffedb231 */ /* 0x000fe20000340902 */
[----:B------:R-:W-:Y:S02]  /*b6e0*/  PRMT R164, R172, 0x5410, R164 ;  /* 0x00005410aca47816 */ /* 0x000fe400000000a4 */
[----:B------:R-:W-:Y:S01]  /*b6f0*/  LOP3.LUT R0, R157, 0xffff, RZ, 0xc0, !PT ;  /* 0x0000ffff9d007812 */ /* 0x000fe200078ec0ff */
[C---:B------:R-:W-:Y:S04]  /*b700*/  HMMA.16816.F32.BF16 R56, R148.reuse, R152, R56 ;  /* 0x000000989438723c */ /* 0x040fe80000041838 */
[--C-:B------:R-:W-:Y:S01]  /*b710*/  HSET2.LE.AND R174, R164, R178.reuse, PT ;  /* 0x000000b2a4ae7233 */ /* 0x100fe20003803000 */
[----:B------:R-:W-:Y:S03]  /*b720*/  SHF.R.U32.HI R0, RZ, 0x8, R0 ;  /* 0x00000008ff007819 */ /* 0x000fe60000011600 */
[-C--:B------:R-:W-:Y:S01]  /*b730*/  HMMA.16816.F32.BF16 R60, R148, R154.reuse, R60 ;  /* 0x0000009a943c723c */ /* 0x080fe2000004183c */
[----:B------:R-:W-:Y:S07]  /*b740*/  LOP3.LUT R174, R174, R162, RZ, 0xc0, !PT ;  /* 0x000000a2aeae7212 */ /* 0x000fee00078ec0ff */
[C---:B------:R-:W-:Y:S01]  /*b750*/  HMMA.16816.F32.BF16 R64, R140.reuse, R154, R64 ;  /* 0x0000009a8c40723c */ /* 0x040fe20000041840 */
[----:B------:R-:W3:Y:S07]  /*b760*/  LDSM.16.MT88.4 R152, [R195+0xb000] ;  /* 0x00b00000c398783b */ /* 0x000eee0000004200 */
        /* <DEDUP_REMOVED lines=10> */
[-C--:B--2---:R-:W-:Y:S08]  /*b810*/  HMMA.16816.F32.BF16 R100, R140, R144.reuse, R100 ;  /* 0x000000908c64723c */ /* 0x084ff00000041864 */
[C---:B------:R-:W-:Y:S07]  /*b820*/  HMMA.16816.F32.BF16 R104, R148.reuse, R144, R104 ;  /* 0x000000909468723c */ /* 0x040fee0000041868 */
[----:B------:R-:W-:Y:S01]  /*b830*/  LOP3.LUT R145, R169, 0xff, RZ, 0xc0, !PT ;  /* 0x000000ffa9917812 */ /* 0x000fe200078ec0ff */
[-C--:B------:R-:W-:Y:S01]  /*b840*/  HMMA.16816.F32.BF16 R108, R148, R146.reuse, R108 ;  /* 0x00000092946c723c */ /* 0x080fe2000004186c */
[----:B------:R-:W-:Y:S03]  /*b850*/  SHF.R.U32.HI R144, RZ, 0x8, R139 ;  /* 0x00000008ff907819 */ /* 0x000fe6000001168b */
[----:B------:R-:W-:Y:S02]  /*b860*/  PRMT R171, R145, 0x5410, R171 ;  /* 0x0000541091ab7816 */ /* 0x000fe400000000ab */
[----:B------:R-:W-:Y:S02]  /*b870*/  PRMT R165, R165, 0x5410, R144 ;  /* 0x00005410a5a57816 */ /* 0x000fe40000000090 */
[C---:B------:R-:W-:Y:S01]  /*b880*/  HMMA.16816.F32.BF16 R112, R140.reuse, R146, R112 ;  /* 0x000000928c70723c */ /* 0x040fe20000041870 */
[C---:B------:R-:W-:Y:S03]  /*b890*/  LOP3.LUT R144, R163.reuse, 0xffff, RZ, 0xc0, !PT ;  /* 0x0000ffffa3907812 */ /* 0x040fe600078ec0ff */
[----:B------:R-:W-:Y:S01]  /*b8a0*/  SHF.R.U32.HI R145, RZ, 0x10, R163 ;  /* 0x00000010ff917819 */ /* 0x000fe200000116a3 */
[--C-:B------:R-:W-:Y:S01]  /*b8b0*/  HSET2.LE.AND R175, R171, R178.reuse, PT ;  /* 0x000000b2abaf7233 */ /* 0x100fe20003803000 */
[----:B------:R-:W-:Y:S02]  /*b8c0*/  PRMT R139, R138, 0x5410, R137 ;  /* 0x000054108a8b7816 */ /* 0x000fe40000000089 */
[-C--:B---3--:R-:W-:Y:S01]  /*b8d0*/  HMMA.16816.F32.BF16 R116, R140, R152.reuse, R116 ;  /* 0x000000988c74723c */ /* 0x088fe20000041874 */
[----:B------:R-:W-:Y:S03]  /*b8e0*/  LOP3.LUT R147, R163, 0xff, RZ, 0xc0, !PT ;  /* 0x000000ffa3937812 */ /* 0x000fe600078ec0ff */
[----:B------:R-:W-:Y:S02]  /*b8f0*/  SHF.R.U32.HI R146, RZ, 0x8, R144 ;  /* 0x00000008ff927819 */ /* 0x000fe40000011690 */
[----:B------:R-:W-:Y:S02]  /*b900*/  LOP3.LUT R145, R145, 0xff, RZ, 0xc0, !PT ;  /* 0x000000ff91917812 */ /* 0x000fe400078ec0ff */
[C---:B------:R-:W-:Y:S01]  /*b910*/  HMMA.16816.F32.BF16 R120, R148.reuse, R152, R120 ;  /* 0x000000989478723c */ /* 0x040fe20000041878 */
[----:B------:R-:W-:Y:S03]  /*b920*/  LOP3.LUT R144, R157, 0xff, RZ, 0xc0, !PT ;  /* 0x000000ff9d907812 */ /* 0x000fe600078ec0ff */
[----:B------:R-:W-:Y:S02]  /*b930*/  SHF.R.U32.HI R163, RZ, 0x18, R163 ;  /* 0x00000018ffa37819 */ /* 0x000fe400000116a3 */
[----:B------:R-:W-:Y:S02]  /*b940*/  PRMT R172, R147, 0x5410, R146 ;  /* 0x0000541093ac7816 */ /* 0x000fe40000000092 */
[-C--:B------:R-:W-:Y:S01]  /*b950*/  HMMA.16816.F32.BF16 R124, R148, R154.reuse, R124 ;  /* 0x0000009a947c723c */ /* 0x080fe2000004187c */
[----:B------:R-:W-:Y:S03]  /*b960*/  PRMT R173, R145, 0x5410, R163 ;  /* 0x0000541091ad7816 */ /* 0x000fe600000000a3 */
[--C-:B------:R-:W-:Y:S01]  /*b970*/  PRMT R176, R144, 0x5410, R0.reuse ;  /* 0x0000541090b07816 */ /* 0x100fe20000000000 */
[--C-:B------:R-:W-:Y:S01]  /*b980*/  HSET2.LE.AND R172, R172, R178.reuse, PT ;  /* 0x000000b2acac7233 */ /* 0x100fe20003803000 */
[----:B------:R-:W2:Y:S01]  /*b990*/  LDSM.16.MT88.4 R144, [R193+0xa800] ;  /* 0x00a80000c190783b */ /* 0x000ea20000004200 */
[--C-:B------:R-:W-:Y:S01]  /*b9a0*/  SHF.R.U32.HI R163, RZ, 0x10, R157.reuse ;  /* 0x00000010ffa37819 */ /* 0x100fe2000001169d */
[----:B------:R-:W-:Y:S01]  /*b9b0*/  HMMA.16816.F32.BF16 R128, R140, R154, R128 ;  /* 0x0000009a8c80723c */ /* 0x000fe20000041880 */
[----:B------:R-:W-:Y:S03]  /*b9c0*/  SHF.R.U32.HI R157, RZ, 0x18, R157 ;  /* 0x00000018ff9d7819 */ /* 0x000fe6000001169d */
[----:B------:R-:W-:Y:S01]  /*b9d0*/  LOP3.LUT R163, R163, 0xff, RZ, 0xc0, !PT ;  /* 0x000000ffa3a37812 */ /* 0x000fe200078ec0ff */
[--C-:B------:R-:W-:Y:S01]  /*b9e0*/  HSET2.LE.AND R173, R173, R178.reuse, PT ;  /* 0x000000b2adad7233 */ /* 0x100fe20003803000 */
[----:B------:R-:W-:Y:S01]  /*b9f0*/  LOP3.LUT R172, R172, R160, RZ, 0xc0, !PT ;  /* 0x000000a0acac7212 */ /* 0x000fe200078ec0ff */
[--C-:B------:R-:W-:Y:S01]  /*ba00*/  HSET2.LE.AND R176, R176, R178.reuse, PT ;  /* 0x000000b2b0b07233 */ /* 0x100fe20003803000 */
[----:B------:R-:W-:Y:S04]  /*ba10*/  PRMT R157, R163, 0x5410, R157 ;  /* 0x00005410a39d7816 */ /* 0x000fe8000000009d */
[C---:B------:R-:W-:Y:S01]  /*ba20*/  PRMT R0, R2.reuse, 0x7632, R0 ;  /* 0x0000763202007816 */ /* 0x040fe20000000000 */
[--C-:B------:R-:W-:Y:S01]  /*ba30*/  HSET2.LE.AND R177, R157, R178.reuse, PT ;  /* 0x000000b29db17233 */ /* 0x100fe20003803000 */
[----:B------:R-:W-:Y:S01]  /*ba40*/  LOP3.LUT R173, R173, R161, RZ, 0xc0, !PT ;  /* 0x000000a1adad7212 */ /* 0x000fe200078ec0ff */
[----:B------:R-:W-:Y:S01]  /*ba50*/  HSET2.LE.AND R178, R165, R178, PT ;  /* 0x000000b2a5b27233 */ /* 0x000fe20003803000 */
[----:B------:R-:W-:Y:S01]  /*ba60*/  LOP3.LUT R175, R175, R139, RZ, 0xc0, !PT ;  /* 0x0000008bafaf7212 */ /* 0x000fe200078ec0ff */
[----:B------:R-:W-:Y:S01]  /*ba70*/  @!P0 HFMA2.BF16_V2 R236, -RZ.H0_H0, RZ.H0_H0, -R0.H0_H0 ;  /* 0x200000ffffec8231 */ /* 0x000fe20000340900 */
[----:B------:R-:W-:Y:S02]  /*ba80*/  PRMT R132, R2, 0x5410, R0 ;  /* 0x0000541002847816 */ /* 0x000fe40000000000 */
[----:B------:R-:W-:Y:S02]  /*ba90*/  @!P6 PRMT R138, R248, 0x5410, RZ ;  /* 0x00005410f88ae816 */ /* 0x000fe400000000ff */
[----:B------:R-:W-:Y:S02]  /*baa0*/  @!P4 PRMT R137, R240, 0x5410, RZ ;  /* 0x00005410f089c816 */ /* 0x000fe400000000ff */
[----:B------:R-:W-:Y:S01]  /*bab0*/  @!P3 PRMT R2, R237, 0x5410, RZ ;  /* 0x00005410ed02b816 */ /* 0x000fe200000000ff */
[----:B------:R3:W-:Y:S01]  /*bac0*/  STG.E.U16 [R190.64+0x30], R138 ;  /* 0x0000308abe007986 */ /* 0x0007e2000c101510 */
[----:B------:R-:W-:Y:S02]  /*bad0*/  @!P0 PRMT R0, R236, 0x5410, RZ ;  /* 0x00005410ec008816 */ /* 0x000fe400000000ff */
[----:B------:R-:W-:Y:S01]  /*bae0*/  LOP3.LUT R176, R176, R159, RZ, 0xc0, !PT ;  /* 0x0000009fb0b07212 */ /* 0x000fe200078ec0ff */
[----:B------:R4:W-:Y:S01]  /*baf0*/  STG.E.U16 [R190.64+0x32], R137 ;  /* 0x00003289be007986 */ /* 0x0009e2000c101510 */
[----:B------:R-:W-:Y:S02]  /*bb00*/  LOP3.LUT R177, R177, R156, RZ, 0xc0, !PT ;  /* 0x0000009cb1b17212 */ /* 0x000fe400078ec0ff */
[----:B------:R-:W-:Y:S01]  /*bb10*/  LOP3.LUT R178, R178, R132, RZ, 0xc0, !PT ;  /* 0x00000084b2b27212 */ /* 0x000fe200078ec0ff */
[----:B------:R5:W-:Y:S01]  /*bb20*/  STG.E.U16 [R210.64+0x2e], R2 ;  /* 0x00002e02d2007986 */ /* 0x000be2000c101510 */
[----:B------:R-:W-:Y:S01]  /*bb30*/  ISETP.GE.U32.AND P6, PT, R233, R170, PT ;  /* 0x000000aae900720c */ /* 0x000fe20003fc6070 */
[----:B------:R-:W-:Y:S01]  /*bb40*/  IMAD.MOV.U32 R132, RZ, RZ, R134 ;  /* 0x000000ffff847224 */ /* 0x000fe200078e0086 */
[----:B------:R-:W-:Y:S01]  /*bb50*/  IADD3 R139, P0, R188, -0x40, RZ ;  /* 0xffffffc0bc8b7810 */ /* 0x000fe20007f1e0ff */
[----:B------:R1:W-:Y:S01]  /*bb60*/  STG.E.U16 [R210.64+0x30], R0 ;  /* 0x00003000d2007986 */ /* 0x0003e2000c101510 */
[-C--:B--2---:R-:W-:Y:S03]  /*bb70*/  HMMA.16816.F32.BF16 R152, R172, R144.reuse, R4 ;  /* 0x00000090ac98723c */ /* 0x084fe60000041804 */
[----:B------:R-:W2:Y:S05]  /*bb80*/  LDSM.16.MT88.4 R4, [R198+0xa800] ;  /* 0x00a80000c604783b */ /* 0x000eaa0000004200 */
[C---:B------:R-:W-:Y:S01]  /*bb90*/  HMMA.16816.F32.BF16 R168, R176.reuse, R144, R8 ;  /* 0x00000090b0a8723c */ /* 0x040fe20000041808 */
[----:B------:R-:W-:Y:S02]  /*bba0*/  @!P6 HFMA2.BF16_V2 R238, -RZ.H0_H0, RZ.H0_H0, -R3.H1_H1 ;  /* 0x200000ffffeee231 */ /* 0x000fe40000360903 */
[----:B------:R-:W2:Y:S01]  /*bbb0*/  LDSM.16.MT88.4 R8, [R197+0xa800] ;  /* 0x00a80000c508783b */ /* 0x000ea20000004200 */
[----:B---3--:R-:W-:Y:S04]  /*bbc0*/  IADD3.X R138, R189, -0x1, RZ, P0, !PT ;  /* 0xffffffffbd8a7810 */ /* 0x008fe800007fe4ff */
[-C--:B------:R-:W-:Y:S01]  /*bbd0*/  HMMA.16816.F32.BF16 R164, R176, R146.reuse, R12 ;  /* 0x00000092b0a4723c */ /* 0x080fe2000004180c */
[----:B------:R-:W-:Y:S01]  /*bbe0*/  ISETP.LT.AND P0, PT, RZ, UR22, PT ;  /* 0x00000016ff007c0c */ /* 0x000fe2000bf01270 */
[----:B------:R-:W-:Y:S01]  /*bbf0*/  UIADD3 UR22, UR22, -0x1, URZ ;  /* 0xffffffff16167890 */ /* 0x000fe2000fffe03f */
[----:B------:R-:W3:Y:S01]  /*bc00*/  LDSM.16.MT88.4 R12, [R193+0xb800] ;  /* 0x00b80000c10c783b */ /* 0x000ee20000004200 */
[----:B----4-:R-:W-:Y:S02]  /*bc10*/  IMAD.MOV.U32 R137, RZ, RZ, R133 ;  /* 0x000000ffff897224 */ /* 0x010fe400078e0085 */
[----:B-----5:R-:W-:Y:S02]  /*bc20*/  FADD.FTZ R2, R215, R219 ;  /* 0x000000dbd7027221 */ /* 0x020fe40000010000 */
[C---:B------:R-:W-:Y:S03]  /*bc30*/  HMMA.16816.F32.BF16 R148, R172.reuse, R146, R16 ;  /* 0x00000092ac94723c */ /* 0x040fe60000041810 */
[----:B------:R-:W4:Y:S01]  /*bc40*/  LDSM.16.MT88.4 R16, [R195+0xb800] ;  /* 0x00b80000c310783b */ /* 0x000f220000004200 */
[----:B-1----:R-:W-:Y:S02]  /*bc50*/  FADD.FTZ R0, R213, R218 ;  /* 0x000000dad5007221 */ /* 0x002fe40000010000 */
[----:B------:R-:W-:Y:S02]  /*bc60*/  FADD.FTZ R211, R185, R186 ;  /* 0x000000bab9d37221 */ /* 0x000fe40000010000 */
[-C--:B------:R-:W-:Y:S01]  /*bc70*/  HMMA.16816.F32.BF16 R144, R172, R180.reuse, R20 ;  /* 0x000000b4ac90723c */ /* 0x080fe20000041814 */
[----:B------:R-:W-:Y:S02]  /*bc80*/  FADD.FTZ R210, R187, R0 ;  /* 0x00000000bbd27221 */ /* 0x000fe40000010000 */
[----:B------:R-:W1:Y:S01]  /*bc90*/  LDSM.16.MT88.4 R20, [R198+0xb800] ;  /* 0x00b80000c614783b */ /* 0x000e620000004200 */
[----:B------:R-:W-:Y:S04]  /*bca0*/  IMAD.MOV.U32 R0, RZ, RZ, R136 ;  /* 0x000000ffff007224 */ /* 0x000fe800078e0088 */
[C---:B------:R-:W-:Y:S03]  /*bcb0*/  HMMA.16816.F32.BF16 R160, R176.reuse, R180, R24 ;  /* 0x000000b4b0a0723c */ /* 0x040fe60000041818 */
[----:B------:R-:W5:Y:S05]  /*bcc0*/  LDSM.16.MT88.4 R24, [R197+0xb800] ;  /* 0x00b80000c518783b */ /* 0x000f6a0000004200 */
[-C--:B------:R-:W-:Y:S08]  /*bcd0*/  HMMA.16816.F32.BF16 R156, R176, R182.reuse, R28 ;  /* 0x000000b6b09c723c */ /* 0x080ff0000004181c */
[C---:B------:R-:W-:Y:S08]  /*bce0*/  HMMA.16816.F32.BF16 R140, R172.reuse, R182, R32 ;  /* 0x000000b6ac8c723c */ /* 0x040ff00000041820 */
[-C--:B--2---:R-:W-:Y:S08]  /*bcf0*/  HMMA.16816.F32.BF16 R36, R172, R4.reuse, R36 ;  /* 0x00000004ac24723c */ /* 0x084ff00000041824 */
[C---:B------:R-:W-:Y:S07]  /*bd00*/  HMMA.16816.F32.BF16 R40, R176.reuse, R4, R40 ;  /* 0x00000004b028723c */ /* 0x040fee0000041828 */
[----:B------:R-:W-:Y:S01]  /*bd10*/  @P6 PRMT R4, R3, 0x7632, R4 ;  /* 0x0000763203046816 */ /* 0x000fe20000000004 */
[-C--:B------:R-:W-:Y:S01]  /*bd20*/  HMMA.16816.F32.BF16 R44, R176, R6.reuse, R44 ;  /* 0x00000006b02c723c */ /* 0x080fe2000004182c */
[----:B------:R-:W-:Y:S03]  /*bd30*/  @!P5 PRMT R3, R239, 0x5410, RZ ;  /* 0x00005410ef03d816 */ /* 0x000fe600000000ff */
[----:B------:R-:W-:Y:S02]  /*bd40*/  @!P6 PRMT R4, R238, 0x5410, RZ ;  /* 0x00005410ee04e816 */ /* 0x000fe400000000ff */
[----:B------:R2:W-:Y:S02]  /*bd50*/  STG.E.U16 [R208.64+0x30], R3 ;  /* 0x00003003d0007986 */ /* 0x0005e4000c101510 */
[C---:B------:R-:W-:Y:S02]  /*bd60*/  HMMA.16816.F32.BF16 R48, R172.reuse, R6, R48 ;  /* 0x00000006ac30723c */ /* 0x040fe40000041830 */
[----:B------:R1:W-:Y:S06]  /*bd70*/  STG.E.U16 [R208.64+0x32], R4 ;  /* 0x00003204d0007986 */ /* 0x0003ec000c101510 */
[-C--:B------:R-:W-:Y:S08]  /*bd80*/  HMMA.16816.F32.BF16 R52, R172, R8.reuse, R52 ;  /* 0x00000008ac34723c */ /* 0x080ff00000041834 */
[C---:B------:R-:W-:Y:S08]  /*bd90*/  HMMA.16816.F32.BF16 R56, R176.reuse, R8, R56 ;  /* 0x00000008b038723c */ /* 0x040ff00000041838 */
[-C--:B------:R-:W-:Y:S01]  /*bda0*/  HMMA.16816.F32.BF16 R60, R176, R10.reuse, R60 ;  /* 0x0000000ab03c723c */ /* 0x080fe2000004183c */
[----:B--2---:R-:W-:Y:S03]  /*bdb0*/  IMAD.MOV.U32 R3, RZ, RZ, R135 ;  /* 0x000000ffff037224 */ /* 0x004fe600078e0087 */
[----:B-1----:R-:W-:Y:S02]  /*bdc0*/  FADD.FTZ R208, R226, R216 ;  /* 0x000000d8e2d07221 */ /* 0x002fe40000010000 */
[----:B------:R-:W-:Y:S02]  /*bdd0*/  FADD.FTZ R209, R214, R2 ;  /* 0x00000002d6d17221 */ /* 0x000fe40000010000 */
[C---:B------:R-:W-:Y:S08]  /*bde0*/  HMMA.16816.F32.BF16 R64, R172.reuse, R10, R64 ;  /* 0x0000000aac40723c */ /* 0x040ff00000041840 */
[-C--:B---3--:R-:W-:Y:S08]  /*bdf0*/  HMMA.16816.F32.BF16 R68, R172, R12.reuse, R68 ;  /* 0x0000000cac44723c */ /* 0x088ff00000041844 */
        /* <DEDUP_REMOVED lines=11> */
[-C--:B-----5:R-:W-:Y:S08]  /*beb0*/  HMMA.16816.F32.BF16 R116, R172, R24.reuse, R116 ;  /* 0x00000018ac74723c */ /* 0x0a0ff00000041874 */
[C---:B------:R-:W-:Y:S08]  /*bec0*/  HMMA.16816.F32.BF16 R120, R176.reuse, R24, R120 ;  /* 0x00000018b078723c */ /* 0x040ff00000041878 */
[-C--:B------:R-:W-:Y:S08]  /*bed0*/  HMMA.16816.F32.BF16 R124, R176, R26.reuse, R124 ;  /* 0x0000001ab07c723c */ /* 0x080ff0000004187c */
[----:B------:R-:W-:Y:S01]  /*bee0*/  HMMA.16816.F32.BF16 R128, R172, R26, R128 ;  /* 0x0000001aac80723c */ /* 0x000fe20000041880 */
[----:B------:R-:W-:-:S07]  /*bef0*/  @P0 BRA `(.L_x_1732) ;  /* 0xffffbaf000000947 */ /* 0x000fce000383ffff */
.L_x_1731:
[----:B-1----:R-:W1:Y:S01]  /*bf00*/  SHFL.BFLY PT, R0, R208, 0x2, 0x1f ;  /* 0x0c401f00d0007f89 */ /* 0x002e6200000e0000 */
[----:B------:R-:W2:Y:S01]  /*bf10*/  S2UR UR6, SR_CTAID.Y ;  /* 0x00000000000679c3 */ /* 0x000ea20000002600 */
[----:B------:R-:W-:Y:S01]  /*bf20*/  UISETP.NE.AND UP0, UPT, UR9, -0x1, UPT ;  /* 0xffffffff0900788c */ /* 0x000fe2000bf05270 */
[----:B------:R-:W-:Y:S01]  /*bf30*/  BSSY B0, `(.L_x_1735) ;  /* 0x00001b0000007945 */ /* 0x000fe20003800000 */
[----:B------:R-:W3:Y:S01]  /*bf40*/  SHFL.BFLY PT, R2, R209, 0x2, 0x1f ;  /* 0x0c401f00d1027f89 */ /* 0x000ee200000e0000 */
[----:B------:R-:W-:-:S02]  /*bf50*/  ULDC.64 UR4, c[0x0][0x1e8] ;  /* 0x00007a0000047ab9 */ /* 0x000fc40000000a00 */
[----:B------:R-:W-:Y:S01]  /*bf60*/  ULDC UR8, c[0x0][0x214] ;  /* 0x0000850000087ab9 */ /* 0x000fe20000000800 */
[----:B------:R-:W4:Y:S01]  /*bf70*/  SHFL.BFLY PT, R3, R211, 0x2, 0x1f ;  /* 0x0c401f00d3037f89 */ /* 0x000f2200000e0000 */
[----:B------:R-:W4:Y:S01]  /*bf80*/  S2UR UR11, SR_CTAID.X ;  /* 0x00000000000b79c3 */ /* 0x000f220000002500 */
[----:B------:R-:W-:Y:S02]  /*bf90*/  UMOV UR26, URZ ;  /* 0x0000003f001a7c82 */ /* 0x000fe40008000000 */
[----:B------:R-:W4:Y:S01]  /*bfa0*/  S2R R174, SR_TID.X ;  /* 0x0000000000ae7919 */ /* 0x000f220000002100 */
[----:B------:R-:W-:Y:S02]  /*bfb0*/  @UP0 UIMAD.WIDE.U32 UR14, UR9, UR4, URZ ;  /* 0x00000004090e02a5 */ /* 0x000fe4000f8e003f */
[----:B------:R-:W-:Y:S02]  /*bfc0*/  UMOV UR27, URZ ;  /* 0x0000003f001b7c82 */ /* 0x000fe40008000000 */
[----:B------:R-:W-:Y:S01]  /*bfd0*/  @UP0 UIMAD UR7, UR9, UR5, UR15 ;  /* 0x00000005090702a4 */ /* 0x000fe2000f8e020f */
[----:B------:R-:W4:Y:S02]  /*bfe0*/  S2UR UR12, SR_CTAID.Z ;  /* 0x00000000000c79c3 */ /* 0x000f240000002700 */
        /* <DEDUP_REMOVED lines=9> */
[----:B------:R-:W-:-:S02]  /*c080*/  MOV R3, 0x3f800000 ;  /* 0x3f80000000037802 */ /* 0x000fc40000000f00 */
[----:B------:R-:W3:Y:S01]  /*c090*/  SHFL.BFLY PT, R2, R209, 0x1, 0x1f ;  /* 0x0c201f00d1027f89 */ /* 0x000ee200000e0000 */
[----:B------:R-:W-:Y:S01]  /*c0a0*/  ULDC.U8 UR4, c[0x0][0x329] ;  /* 0x0000ca4000047ab9 */ /* 0x000fe20000000000 */
[----:B------:R-:W-:Y:S01]  /*c0b0*/  SHF.R.S32.HI R173, RZ, 0x1f, R174 ;  /* 0x0000001fffad7819 */ /* 0x000fe200000114ae */
[----:B------:R-:W-:Y:S01]  /*c0c0*/  UISETP.NE.AND UP1, UPT, UR4, URZ, UPT ;  /* 0x0000003f0400728c */ /* 0x000fe2000bf25270 */
[----:B------:R-:W4:Y:S01]  /*c0d0*/  SHFL.BFLY PT, R7, R211, 0x1, 0x1f ;  /* 0x0c201f00d3077f89 */ /* 0x000f2200000e0000 */
[----:B------:R-:W-:Y:S02]  /*c0e0*/  @!UP0 UIMAD UR13, UR6, UR5, UR13 ;  /* 0x00000005060d82a4 */ /* 0x000fe4000f8e020d */
[----:B------:R-:W-:Y:S02]  /*c0f0*/  @!UP0 UMOV UR14, UR22 ;  /* 0x00000016000e8c82 */ /* 0x000fe40008000000 */
[----:B------:R-:W-:Y:S02]  /*c100*/  ULDC.U8 UR5, c[0x0][0x328] ;  /* 0x0000ca0000057ab9 */ /* 0x000fe40000000000 */
[----:B------:R-:W-:-:S02]  /*c110*/  UISETP.NE.AND UP2, UPT, UR5, URZ, UPT ;  /* 0x0000003f0500728c */ /* 0x000fc4000bf45270 */
[----:B------:R-:W-:Y:S02]  /*c120*/  @!UP0 UIADD3 UR7, UR23, UR13, URZ ;  /* 0x0000000d17078290 */ /* 0x000fe4000fffe03f */
[----:B------:R-:W-:Y:S01]  /*c130*/  UISETP.NE.OR UP3, UPT, UR4, URZ, !UP2 ;  /* 0x0000003f0400728c */ /* 0x000fe2000d765670 */
[----:B-1----:R-:W-:Y:S01]  /*c140*/  FADD.FTZ R210, R0, R210 ;  /* 0x000000d200d27221 */ /* 0x002fe20000010000 */
[----:B------:R-:W-:Y:S01]  /*c150*/  MOV R0, 0x3f800000 ;  /* 0x3f80000000007802 */ /* 0x000fe20000000f00 */
[----:B------:R-:W-:Y:S01]  /*c160*/  @UP1 ULDC UR15, c[0x0][0x210] ;  /* 0x00008400000f1ab9 */ /* 0x000fe20000000800 */
[----:B--2---:R-:W-:Y:S02]  /*c170*/  FADD.FTZ R208, R208, R4 ;  /* 0x00000004d0d07221 */ /* 0x004fe40000010000 */
[----:B------:R-:W1:Y:S01]  /*c180*/  SHFL.BFLY PT, R6, R210, 0x1, 0x1f ;  /* 0x0c201f00d2067f89 */ /* 0x000e6200000e0000 */
[----:B------:R-:W-:Y:S01]  /*c190*/  LEA.HI R4, R173, R174, RZ, 0x2 ;  /* 0x000000aead047211 */ /* 0x000fe200078f10ff */
[----:B------:R-:W-:Y:S01]  /*c1a0*/  ULDC UR5, c[0x0][0x234] ;  /* 0x00008d0000057ab9 */ /* 0x000fe20000000800 */
[----:B---3--:R-:W-:Y:S01]  /*c1b0*/  FADD.FTZ R209, R209, R2 ;  /* 0x00000002d1d17221 */ /* 0x008fe20000010000 */
[----:B------:R-:W-:Y:S01]  /*c1c0*/  FSETP.NE.FTZ.AND P6, PT, R208, RZ, PT ;  /* 0x000000ffd000720b */ /* 0x000fe20003fd5000 */
[----:B------:R-:W-:Y:S01]  /*c1d0*/  @UP1 UIMAD UR15, UR15, UR8, URZ ;  /* 0x000000080f0f12a4 */ /* 0x000fe2000f8e023f */
[--C-:B------:R-:W-:Y:S01]  /*c1e0*/  SHF.R.S32.HI R2, RZ, 0x2, R4.reuse ;  /* 0x00000002ff027819 */ /* 0x100fe20000011404 */
[----:B----4-:R-:W-:Y:S01]  /*c1f0*/  FADD.FTZ R211, R211, R7 ;  /* 0x00000007d3d37221 */ /* 0x010fe20000010000 */
[----:B------:R-:W-:Y:S01]  /*c200*/  SHF.R.S32.HI R5, RZ, 0x1f, R4 ;  /* 0x0000001fff057819 */ /* 0x000fe20000011404 */
[----:B------:R-:W-:Y:S01]  /*c210*/  @!UP1 USEL UR15, UR8, UR5, !UP2 ;  /* 0x00000005080f9287 */ /* 0x000fe2000d000000 */
[----:B------:R-:W-:Y:S01]  /*c220*/  FSETP.NE.FTZ.AND P5, PT, R209, RZ, PT ;  /* 0x000000ffd100720b */ /* 0x000fe20003fb5000 */
[----:B------:R-:W-:Y:S01]  /*c230*/  ULDC UR4, c[0x0][0x1c0] ;  /* 0x0000700000047ab9 */ /* 0x000fe20000000800 */
[----:B------:R-:W-:Y:S01]  /*c240*/  LEA.HI R5, R5, R2, RZ, 0x3 ;  /* 0x0000000205057211 */ /* 0x000fe200078f18ff */
[----:B------:R-:W-:Y:S01]  /*c250*/  @UP1 UMOV UR18, 0x1 ;  /* 0x0000000100121882 */ /* 0x000fe20000000000 */
[----:B------:R-:W-:Y:S01]  /*c260*/  FSETP.NE.FTZ.AND P3, PT, R211, RZ, PT ;  /* 0x000000ffd300720b */ /* 0x000fe20003f75000 */
[----:B------:R-:W-:Y:S01]  /*c270*/  @!UP1 UIMAD UR18, UR15, UR4, URZ ;  /* 0x000000040f1292a4 */ /* 0x000fe2000f8e023f */
[----:B------:R-:W-:Y:S01]  /*c280*/  LOP3.LUT R25, R5, 0xfffffff8, RZ, 0xc0, !PT ;  /* 0xfffffff805197812 */ /* 0x000fe200078ec0ff */
[----:B------:R-:W2:Y:S01]  /*c290*/  @P6 MUFU.RCP R0, R208 ;  /* 0x000000d000006308 */ /* 0x000ea20000001000 */
[-C--:B------:R-:W-:Y:S01]  /*c2a0*/  LEA.HI R173, R173, R174.reuse, RZ, 0x5 ;  /* 0x000000aeadad7211 */ /* 0x080fe200078f28ff */
[----:B------:R-:W-:Y:S01]  /*c2b0*/  @!UP3 UIMAD UR20, UR6, UR8, URZ ;  /* 0x000000080614b2a4 */ /* 0x000fe2000f8e023f */
[----:B------:R-:W-:Y:S01]  /*c2c0*/  IADD3 R25, R2, -R25, RZ ;  /* 0x8000001902197210 */ /* 0x000fe20007ffe0ff */
[----:B------:R-:W-:Y:S01]  /*c2d0*/  @UP1 ULDC UR19, c[0x0][0x210] ;  /* 0x0000840000131ab9 */ /* 0x000fe20000000800 */
[----:B------:R-:W-:Y:S01]  /*c2e0*/  MOV R2, 0x3f800000 ;  /* 0x3f80000000027802 */ /* 0x000fe20000000f00 */
[----:B------:R-:W-:Y:S01]  /*c2f0*/  UIMAD UR4, UR6, UR18, URZ ;  /* 0x00000012060472a4 */ /* 0x000fe2000f8e023f */
[----:B-1----:R-:W-:Y:S01]  /*c300*/  FADD.FTZ R210, R210, R6 ;  /* 0x00000006d2d27221 */ /* 0x002fe20000010000 */
[----:B------:R-:W-:Y:S01]  /*c310*/  @P5 MUFU.RCP R3, R209 ;  /* 0x000000d100035308 */ /* 0x000fe20000001000 */
[----:B------:R-:W-:Y:S01]  /*c320*/  LOP3.LUT R4, R4, 0x3ffffffc, RZ, 0xc0, !PT ;  /* 0x3ffffffc04047812 */ /* 0x000fe200078ec0ff */
[----:B------:R-:W-:Y:S01]  /*c330*/  @!UP1 UMOV UR19, 0x1 ;  /* 0x0000000100139882 */ /* 0x000fe20000000000 */
[----:B------:R-:W-:Y:S01]  /*c340*/  SHF.R.S32.HI R6, RZ, 0x5, R173 ;  /* 0x00000005ff067819 */ /* 0x000fe200000114ad */
[----:B------:R-:W-:Y:S01]  /*c350*/  @!UP3 USEL UR20, UR20, UR9, !UP0 ;  /* 0x000000091414b287 */ /* 0x000fe2000c000000 */
[----:B------:R-:W-:Y:S01]  /*c360*/  FSETP.NE.FTZ.AND P4, PT, R210, RZ, PT ;  /* 0x000000ffd200720b */ /* 0x000fe20003f95000 */
[----:B------:R-:W-:Y:S01]  /*c370*/  UIMAD UR11, UR11, UR19, URZ ;  /* 0x000000130b0b72a4 */ /* 0x000fe2000f8e023f */
[----:B------:R-:W-:Y:S01]  /*c380*/  IADD3 R4, -R4, R174, RZ ;  /* 0x000000ae04047210 */ /* 0x000fe20007ffe1ff */
[----:B--2---:R-:W-:Y:S01]  /*c390*/  FMUL.FTZ R0, R0, c[0x0][0x2dc] ;  /* 0x0000b70000007a20 */ /* 0x004fe20000410000 */
[----:B------:R-:W-:Y:S01]  /*c3a0*/  R2P PR, R25, 0x6 ;  /* 0x0000000619007804 */ /* 0x000fe20000000000 */
[----:B------:R-:W-:Y:S01]  /*c3b0*/  USEL UR4, UR4, URZ, UP3 ;  /* 0x0000003f04047287 */ /* 0x000fe20009800000 */
[----:B------:R-:W-:Y:S01]  /*c3c0*/  LEA R172, R6, R4, 0x9 ;  /* 0x0000000406ac7211 */ /* 0x000fe200078e48ff */
[C---:B------:R-:W-:Y:S01]  /*c3d0*/  FMUL.FTZ R14, R0.reuse, R141 ;  /* 0x0000008d000e7220 */ /* 0x040fe20000410000 */
[----:B------:R-:W-:Y:S01]  /*c3e0*/  USHF.L.U32 UR11, UR11, 0x7, URZ ;  /* 0x000000070b0b7899 */ /* 0x000fe2000800063f */
[C---:B------:R-:W-:Y:S01]  /*c3f0*/  FMUL.FTZ R152, R0.reuse, R152 ;  /* 0x0000009800987220 */ /* 0x040fe20000410000 */
[----:B------:R-:W-:Y:S01]  /*c400*/  UIMAD UR15, UR12, UR15, UR4 ;  /* 0x0000000f0c0f72a4 */ /* 0x000fe2000f8e0204 */
[C---:B------:R-:W-:Y:S01]  /*c410*/  FMUL.FTZ R5, R0.reuse, R153 ;  /* 0x0000009900057220 */ /* 0x040fe20000410000 */
[----:B------:R-:W-:Y:S01]  /*c420*/  @!UP3 UMOV UR26, UR20 ;  /* 0x00000014001abc82 */ /* 0x000fe20008000000 */
[C---:B------:R-:W-:Y:S01]  /*c430*/  FMUL.FTZ R148, R0.reuse, R148 ;  /* 0x0000009400947220 */ /* 0x040fe20000410000 */
[----:B------:R-:W1:Y:S01]  /*c440*/  @P4 MUFU.RCP R2, R210 ;  /* 0x000000d200024308 */ /* 0x000e620000001000 */
[C---:B------:R-:W-:Y:S01]  /*c450*/  FMUL.FTZ R149, R0.reuse, R149 ;  /* 0x0000009500957220 */ /* 0x040fe20000410000 */
[----:B------:R-:W-:Y:S01]  /*c460*/  F2FP.BF16.PACK_AB R5, R5, R152 ;  /* 0x000000980505723e */ /* 0x000fe200000010ff */
[C---:B------:R-:W-:Y:S01]  /*c470*/  FMUL.FTZ R144, R0.reuse, R144 ;  /* 0x0000009000907220 */ /* 0x040fe20000410000 */
[----:B------:R-:W-:Y:S01]  /*c480*/  USHF.R.S32.HI UR4, URZ, 0x1f, UR11 ;  /* 0x0000001f3f047899 */ /* 0x000fe2000801140b */
[C---:B------:R-:W-:Y:S01]  /*c490*/  FMUL.FTZ R11, R0.reuse, R145 ;  /* 0x00000091000b7220 */ /* 0x040fe20000410000 */
[----:B------:R-:W-:Y:S01]  /*c4a0*/  @!UP3 USHF.R.S32.HI UR27, URZ, 0x1f, UR20 ;  /* 0x0000001f3f1bb899 */ /* 0x000fe20008011414 */
[C---:B------:R-:W-:Y:S01]  /*c4b0*/  FMUL.FTZ R140, R0.reuse, R140 ;  /* 0x0000008c008c7220 */ /* 0x040fe20000410000 */
[----:B------:R-:W-:Y:S01]  /*c4c0*/  USHF.R.S32.HI UR5, URZ, 0x1f, UR15 ;  /* 0x0000001f3f057899 */ /* 0x000fe2000801140f */
[C---:B------:R-:W-:Y:S01]  /*c4d0*/  FMUL.FTZ R18, R0.reuse, R36 ;  /* 0x0000002400127220 */ /* 0x040fe20000410000 */
[----:B------:R-:W-:Y:S01]  /*c4e0*/  F2FP.BF16.PACK_AB R11, R11, R144 ;  /* 0x000000900b0b723e */ /* 0x000fe200000010ff */
[----:B------:R-:W-:Y:S01]  /*c4f0*/  FMUL.FTZ R21, R0, R37 ;  /* 0x0000002500157220 */ /* 0x000fe20000410000 */
[----:B------:R-:W-:Y:S01]  /*c500*/  F2FP.BF16.PACK_AB R14, R14, R140 ;  /* 0x0000008c0e0e723e */ /* 0x000fe200000010ff */
[C---:B------:R-:W-:Y:S01]  /*c510*/  FMUL.FTZ R132, R0.reuse, R48 ;  /* 0x0000003000847220 */ /* 0x040fe20000410000 */
[----:B------:R-:W-:Y:S01]  /*c520*/  UIADD3 UR11, UP2, UP1, UR11, UR26, UR15 ;  /* 0x0000001a0b0b7290 */ /* 0x000fe2000f95e00f */
[C---:B------:R-:W-:Y:S01]  /*c530*/  FMUL.FTZ R35, R0.reuse, R49 ;  /* 0x0000003100237220 */ /* 0x040fe20000410000 */
[----:B------:R-:W-:Y:S01]  /*c540*/  F2FP.BF16.PACK_AB R21, R21, R18 ;  /* 0x000000121515723e */ /* 0x000fe200000010ff */
[C---:B------:R-:W-:Y:S01]  /*c550*/  FMUL.FTZ R138, R0.reuse, R52 ;  /* 0x00000034008a7220 */ /* 0x040fe20000410000 */
[----:B------:R-:W-:Y:S01]  /*c560*/  UIADD3.X UR4, UR4, UR27, UR5, UP2, UP1 ;  /* 0x0000001b04047290 */ /* 0x000fe200097e2405 */
        /* <DEDUP_REMOVED lines=26> */
[C---:B------:R-:W-:Y:S02]  /*c710*/  FMUL.FTZ R65, R2.reuse, R45 ;  /* 0x0000002d02417220 */ /* 0x040fe40000410000 */
        /* <DEDUP_REMOVED lines=8> */
[----:B------:R-:W-:Y:S02]  /*c7a0*/  FMUL.FTZ R156, R2, R156 ;  /* 0x0000009c029c7220 */ /* 0x000fe40000410000 */
[----:B-1----:R-:W-:Y:S01]  /*c7b0*/  FMUL.FTZ R0, R0, c[0x0][0x2dc] ;  /* 0x0000b70000007a20 */ /* 0x002fe20000410000 */
[----:B------:R-:W-:Y:S01]  /*c7c0*/  F2FP.BF16.PACK_AB R15, R15, R160 ;  /* 0x000000a00f0f723e */ /* 0x000fe200000010ff */
[----:B------:R-:W-:-:S02]  /*c7d0*/  FMUL.FTZ R23, R2, R157 ;  /* 0x0000009d02177220 */ /* 0x000fc40000410000 */
[C---:B------:R-:W-:Y:S02]  /*c7e0*/  FMUL.FTZ R17, R2.reuse, R40 ;  /* 0x0000002802117220 */ /* 0x040fe40000410000 */
        /* <DEDUP_REMOVED lines=34> */
[----:B------:R-:W-:Y:S02]  /*ca10*/  FMUL.FTZ R31, R3, R66 ;  /* 0x00000042031f7220 */ /* 0x000fe40000410000 */
        /* <DEDUP_REMOVED lines=230> */
[C---:B------:R-:W-:Y:S02]  /*d880*/  IADD3 R0, R175.reuse, 0x48, RZ ;  /* 0x00000048af007810 */ /* 0x040fe40007ffe0ff */
[----:B------:R-:W-:Y:S02]  /*d890*/  ISETP.GE.AND P4, PT, R2, UR24, PT ;  /* 0x0000001802007c0c */ /* 0x000fe4000bf86270 */
[----:B------:R-:W-:Y:S01]  /*d8a0*/  ISETP.GE.AND P3, PT, R0, UR24, PT ;  /* 0x0000001800007c0c */ /* 0x000fe2000bf66270 */
[----:B------:R-:W-:-:S05]  /*d8b0*/  @!P6 IMAD R4, R175, UR19, RZ ;  /* 0x00000013af04ec24 */ /* 0x000fca000f8e02ff */
[----:B--2---:R-:W-:Y:S01]  /*d8c0*/  @!P6 IADD3 R5, P0, R4, UR11, RZ ;  /* 0x0000000b0405ec10 */ /* 0x004fe2000ff1e0ff */
        /* <DEDUP_REMOVED lines=12> */
[----:B------:R-:W-:Y:S02]  /*d990*/  @!P5 LEA.HI.X R7, R7, c[0x0][0x204], R3, 0x2, P2 ;  /* 0x000081000707da11 */ /* 0x000fe400010f1403 */
        /* <DEDUP_REMOVED lines=9> */
.L_x_1736:
[----:B---34-:R-:W-:Y:S05]  /*da30*/  BSYNC B0 ;  /* 0x0000000000007941 */ /* 0x018fea0003800000 */
.L_x_1735:
[----:B------:R-:W3:Y:S04]  /*da40*/  LDL.64 R80, [R1+0x50] ;  /* 0x0000500001507983 */ /* 0x000ee80000100a00 */
[----:B------:R4:W5:Y:S01]  /*da50*/  LDL R15, [R1+0x6c] ;  /* 0x00006c00010f7983 */ /* 0x0009620000100800 */
[----:B------:R-:W-:Y:S01]  /*da60*/  USHF.R.S32.HI UR6, URZ, 0x1f, UR12 ;  /* 0x0000001f3f067899 */ /* 0x000fe2000801140c */
[----:B------:R-:W-:Y:S01]  /*da70*/  BSSY B0, `(.L_x_1737) ;  /* 0x000001e000007945 */ /* 0x000fe20003800000 */
[----:B------:R-:W-:Y:S01]  /*da80*/  ULDC.64 UR4, c[0x0][0x1f0] ;  /* 0x00007c0000047ab9 */ /* 0x000fe20000000a00 */
[----:B--2---:R-:W2:Y:S01]  /*da90*/  S2R R3, SR_TID.X ;  /* 0x0000000000037919 */ /* 0x004ea20000002100 */
        /* <DEDUP_REMOVED lines=27> */
.L_x_1738:
[----:B----4-:R-:W-:Y:S05]  /*dc50*/  BSYNC B0 ;  /* 0x0000000000007941 */ /* 0x010fea0003800000 */
.L_x_1737:
        /* <DEDUP_REMOVED lines=18> */
.L_x_1740:
[----:B------:R-:W-:Y:S05]  /*dd80*/  BSYNC B0 ;  /* 0x0000000000007941 */ /* 0x000fea0003800000 */
.L_x_1739:
        /* <DEDUP_REMOVED lines=18> */
.L_x_1742:
[----:B------:R-:W-:Y:S05]  /*deb0*/  BSYNC B0 ;  /* 0x0000000000007941 */ /* 0x000fea0003800000 */
.L_x_1741:
        /* <DEDUP_REMOVED lines=18> */
.L_x_1744:
[----:B------:R-:W-:Y:S05]  /*dfe0*/  BSYNC B0 ;  /* 0x0000000000007941 */ /* 0x000fea0003800000 */
.L_x_1743:
        /* <DEDUP_REMOVED lines=18> */
.L_x_1746:
[----:B------:R-:W-:Y:S05]  /*e110*/  BSYNC B0 ;  /* 0x0000000000007941 */ /* 0x000fea0003800000 */
.L_x_1745:
        /* <DEDUP_REMOVED lines=18> */
.L_x_1748:
[----:B------:R-:W-:Y:S05]  /*e240*/  BSYNC B0 ;  /* 0x0000000000007941 */ /* 0x000fea0003800000 */
.L_x_1747:
        /* <DEDUP_REMOVED lines=18> */
.L_x_1750:
[----:B------:R-:W-:Y:S05]  /*e370*/  BSYNC B0 ;  /* 0x0000000000007941 */ /* 0x000fea0003800000 */
.L_x_1749:
        /* <DEDUP_REMOVED lines=19> */
.L_x_1701:
        /* <DEDUP_REMOVED lines=10> */
[----:B------:R-:W-:Y:S01]  /*e550*/  ULDC UR12, c[0x0][0x214] ;  /* 0x00008500000c7ab9 */ /* 0x000fe20000000800 */
        /* <DEDUP_REMOVED lines=9> */
[----:B------:R-:W-:Y:S01]  /*e5f0*/  @UP3 UIMAD UR7, UR9, UR7, UR19 ;  /* 0x00000007090732a4 */ /* 0x000fe2000f8e0213 */
[----:B------:R-:W-:Y:S01]  /*e600*/  IADD3 R23, R14, 0x40, RZ ;  /* 0x000000400e177810 */ /* 0x000fe20007ffe0ff */
[----:B------:R-:W-:-:S02]  /*e610*/  UIMAD UR8, UR14, UR5, UR4 ;  /* 0x000000050e0872a4 */ /* 0x000fc4000f8e0204 */
[----:B------:R-:W-:Y:S02]  /*e620*/  ULDC.U8 UR19, c[0x0][0x328] ;  /* 0x0000ca0000137ab9 */ /* 0x000fe40000000000 */
[----:B------:R-:W-:Y:S02]  /*e630*/  ULDC.64 UR4, c[0x0][0x1e0] ;  /* 0x0000780000047ab9 */ /* 0x000fe40000000a00 */
[----:B------:R-:W-:Y:S02]  /*e640*/  UISETP.NE.AND UP4, UPT, UR19, URZ, UPT ;  /* 0x0000003f1300728c */ /* 0x000fe4000bf85270 */
[----:B------:R-:W-:Y:S02]  /*e650*/  @!UP3 UIMAD UR20, UR20, UR4, URZ ;  /* 0x000000041414b2a4 */ /* 0x000fe4000f8e023f */
[----:B------:R-:W-:Y:S02]  /*e660*/  @UP3 UMOV UR21, UR18 ;  /* 0x0000001200153c82 */ /* 0x000fe40008000000 */
[----:B------:R-:W-:-:S02]  /*e670*/  UISETP.EQ.AND UP4, UPT, UR6, URZ, UP4 ;  /* 0x0000003f0600728c */ /* 0x000fc4000a782270 */
[----:B------:R-:W-:Y:S02]  /*e680*/  @!UP2 UISETP.NE.AND UP1, UPT, UR19, URZ, UPT ;  /* 0x0000003f1300a28c */ /* 0x000fe4000bf25270 */
[----:B------:R-:W-:Y:S02]  /*e690*/  @!UP3 UIMAD UR20, UR15, UR5, UR20 ;  /* 0x000000050f14b2a4 */ /* 0x000fe4000f8e0214 */
[----:B------:R-:W-:Y:S02]  /*e6a0*/  @UP2 ULDC UR18, c[0x0][0x210] ;  /* 0x0000840000122ab9 */ /* 0x000fe40000000800 */
[----:B------:R-:W-:Y:S02]  /*e6b0*/  @!UP3 UIMAD.WIDE.U32 UR22, UR15, UR4, URZ ;  /* 0x000000040f16b2a5 */ /* 0x000fe4000f8e003f */
[----:B------:R-:W-:Y:S02]  /*e6c0*/  ULDC UR5, c[0x0][0x234] ;  /* 0x00008d0000057ab9 */ /* 0x000fe40000000800 */
[----:B------:R-:W-:-:S02]  /*e6d0*/  @UP2 UIMAD UR18, UR18, UR12, URZ ;  /* 0x0000000c121222a4 */ /* 0x000fc4000f8e023f */
[----:B------:R-:W-:Y:S02]  /*e6e0*/  UISETP.NE.OR UP0, UPT, UR9, -0x1, !UP4 ;  /* 0xffffffff0900788c */ /* 0x000fe4000e705670 */
[----:B------:R-:W-:Y:S02]  /*e6f0*/  @!UP2 USEL UR18, UR12, UR5, !UP1 ;  /* 0x000000050c12a287 */ /* 0x000fe4000c800000 */
        /* <DEDUP_REMOVED lines=10> */
[----:B------:R-:W-:Y:S01]  /*e7a0*/  @UP2 ULDC UR25, c[0x0][0x210] ;  /* 0x0000840000192ab9 */ /* 0x000fe20000000800 */
[----:B------:R-:W-:Y:S01]  /*e7b0*/  ISETP.GE.AND P0, PT, R8, UR13, PT ;  /* 0x0000000d08007c0c */ /* 0x000fe2000bf06270 */
[----:B------:R-:W-:-:S02]  /*e7c0*/  USEL UR24, UR24, URZ, !UP4 ;  /* 0x0000003f18187287 */ /* 0x000fc4000e000000 */
[----:B------:R-:W-:Y:S01]  /*e7d0*/  @!UP2 UMOV UR25, 0x1 ;  /* 0x000000010019a882 */ /* 0x000fe20000000000 */
[----:B-1----:R-:W-:Y:S01]  /*e7e0*/  IMAD.WIDE.U32 R12, R12, c[0x0][0x1f0], R2 ;  /* 0x00007c000c0c7a25 */ /* 0x002fe200078e0002 */
[----:B------:R-:W-:Y:S02]  /*e7f0*/  UIMAD UR11, UR11, UR25, URZ ;  /* 0x000000190b0b72a4 */ /* 0x000fe4000f8e023f */
[----:B------:R-:W-:Y:S02]  /*e800*/  UIMAD UR14, UR14, UR18, UR24 ;  /* 0x000000120e0e72a4 */ /* 0x000fe4000f8e0218 */
        /* <DEDUP_REMOVED lines=21> */
.L_x_1752:
[----:B------:R-:W-:Y:S05]  /*e960*/  BSYNC B0 ;  /* 0x0000000000007941 */ /* 0x000fea0003800000 */
.L_x_1751:
        /* <DEDUP_REMOVED lines=18> */
.L_x_1754:
[----:B------:R-:W-:Y:S05]  /*ea90*/  BSYNC B0 ;  /* 0x0000000000007941 */ /* 0x000fea0003800000 */
.L_x_1753:
        /* <DEDUP_REMOVED lines=18> */
.L_x_1756:
[----:B------:R-:W-:Y:S05]  /*ebc0*/  BSYNC B0 ;  /* 0x0000000000007941 */ /* 0x000fea0003800000 */
.L_x_1755:
        /* <DEDUP_REMOVED lines=18> */
.L_x_1758:
[----:B------:R-:W-:Y:S05]  /*ecf0*/  BSYNC B0 ;  /* 0x0000000000007941 */ /* 0x000fea0003800000 */
.L_x_1757:
        /* <DEDUP_REMOVED lines=18> */
.L_x_1760:
[----:B------:R-:W-:Y:S05]  /*ee20*/  BSYNC B0 ;  /* 0x0000000000007941 */ /* 0x000fea0003800000 */
.L_x_1759:
        /* <DEDUP_REMOVED lines=18> */
.L_x_1762:
[----:B------:R-:W-:Y:S05]  /*ef50*/  BSYNC B0 ;  /* 0x0000000000007941 */ /* 0x000fea0003800000 */
.L_x_1761:
        /* <DEDUP_REMOVED lines=18> */
.L_x_1764:
[----:B------:R-:W-:Y:S05]  /*f080*/  BSYNC B0 ;  /* 0x0000000000007941 */ /* 0x000fea0003800000 */
.L_x_1763:
        /* <DEDUP_REMOVED lines=18> */
.L_x_1766:
[----:B------:R-:W-:Y:S05]  /*f1b0*/  BSYNC B0 ;  /* 0x0000000000007941 */ /* 0x000fea0003800000 */
.L_x_1765:
        /* <DEDUP_REMOVED lines=67> */
.L_x_1767:
        /* <DEDUP_REMOVED lines=9> */
.L_x_2402:


//--------------------- .text._ZN5flash16flash_fwd_kernelI23Flash_fwd_kernel_traitsILi128ELi128ELi32ELi4ELb0ELb0EN7cutlass10bfloat16_tE19Flash_kernel_traitsILi128ELi128ELi32ELi4ES3_EELb0ELb0ELb0ELb1ELb0ELb0ELb1ELb0EEEvNS_16Flash_fwd_paramsE --------------------------
	.section	.text._ZN5flash16flash_fwd_kernelI23Flash_fwd_kernel_traitsILi128ELi128ELi32ELi4ELb0ELb0EN7cutlass10bfloat16_tE19Flash_kernel_traitsILi128ELi128ELi32ELi4ES3_EELb0ELb0ELb0ELb1ELb0ELb0ELb1ELb0EEEvNS_16Flash_fwd_paramsE,"ax",@progbits
	.sectioninfo	@"SHI_REGISTERS=255"
	.align	128
        .global         _ZN5flash16flash_fwd_kernelI23Flash_fwd_kernel_traitsILi128ELi128ELi32ELi4ELb0ELb0EN7cutlass10bfloat16_tE19Flash_kernel_traitsILi128ELi128ELi32ELi4ES3_EELb0ELb0ELb0ELb1ELb0ELb0ELb1ELb0EEEvNS_16Flash_fwd_paramsE
        .type           _ZN5flash16flash_fwd_kernelI23Flash_fwd_kernel_traitsILi128ELi128ELi32ELi4ELb0ELb0EN7cutlass10bfloat16_tE19Flash_kernel_traitsILi128ELi128ELi32ELi4ES3_EELb0ELb0ELb0ELb1ELb0ELb0ELb1ELb0EEEvNS_16Flash_fwd_paramsE,@function
        .size           _ZN5flash16flash_fwd_kernelI23Flash_fwd_kernel_traitsILi128ELi128ELi32ELi4ELb0ELb0EN7cutlass10bfloat16_tE19Flash_kernel_traitsILi128ELi128ELi32ELi4ES3_EELb0ELb0ELb0ELb1ELb0ELb0ELb1ELb0EEEvNS_16Flash_fwd_paramsE,(.L_x_2403 - _ZN5flash16flash_fwd_kernelI23Flash_fwd_kernel_traitsILi128ELi128ELi32ELi4ELb0ELb0EN7cutlass10bfloat16_tE19Flash_kernel_traitsILi128ELi128ELi32ELi4ES3_EELb0ELb0ELb0ELb1ELb0ELb0ELb1ELb0EEEvNS_16Flash_fwd_paramsE)
        .other          _ZN5flash16flash_fwd_kernelI23Flash_fwd_kernel_traitsILi128ELi128ELi32ELi4ELb0ELb0EN7cutlass10bfloat16_tE19Flash_kernel_traitsILi128ELi128ELi32ELi4ES3_EELb0ELb0ELb0ELb1ELb0ELb0ELb1ELb0EEEvNS_16Flash_fwd_paramsE,@"STO_CUDA_ENTRY STV_DEFAULT"
_ZN5flash16flash_fwd_kernelI23Flash_fwd_kernel_traitsILi128ELi128ELi32ELi4ELb0ELb0EN7cutlass10bfloat16_tE19Flash_kernel_traitsILi128ELi128ELi32ELi4ES3_EELb0ELb0ELb0ELb1ELb0ELb0ELb1ELb0EEEvNS_16Flash_fwd_paramsE:
.text._ZN5flash16flash_fwd_kernelI23Flash_fwd_kernel_traitsILi128ELi128ELi32ELi4ELb0ELb0EN7cutlass10bfloat16_tE19Flash_kernel_traitsILi128ELi128ELi32ELi4ES3_EELb0ELb0ELb0ELb1ELb0ELb0ELb1ELb0EEEvNS_16Flash_fwd_paramsE:
        /* <DEDUP_REMOVED lines=35> */
.L_x_1768:
[----:B------:R-:W-:Y:S02]  /*0230*/  MOV R0, c[0x0][0x218] ;  /* 0x0000860000007a02 */ /* 0x000fe40000000f00 */
.L_x_1769:
        /* <DEDUP_REMOVED lines=43> */
.L_x_1771:
        /* <DEDUP_REMOVED lines=41> */
.L_x_1772:
[----:B--2---:R-:W-:Y:S01]  /*0780*/  SHF.R.S32.HI R21, RZ, 0x1f, R148 ;  /* 0x0000001fff157819 */ /* 0x004fe20000011494 */
[----:B------:R-:W-:Y:S01]  /*0790*/  IMAD.IADD R28, R134, 0x1, -R252 ;  /* 0x00000001861c7824 */ /* 0x000fe200078e0afc */
[----:B------:R-:W-:Y:S02]  /*07a0*/  BSSY B0, `(.L_x_1773) ;  /* 0x000005a000007945 */ /* 0x000fe40003800000 */
[CC--:B------:R-:W-:Y:S02]  /*07b0*/  LEA.HI R0, R21.reuse, R148.reuse, RZ, 0x3 ;  /* 0x0000009415007211 */ /* 0x0c0fe400078f18ff */
[----:B------:R-:W-:Y:S02]  /*07c0*/  LEA.HI R22, R21, R148, RZ, 0x4 ;  /* 0x0000009415167211 */ /* 0x000fe400078f20ff */
[----:B------:R-:W-:-:S02]  /*07d0*/  SHF.R.S32.HI R10, RZ, 0x3, R0 ;  /* 0x00000003ff0a7819 */ /* 0x000fc40000011400 */
[----:B------:R-:W-:Y:S02]  /*07e0*/  LOP3.LUT R2, R0, 0xfffffff8, RZ, 0xc0, !PT ;  /* 0xfffffff800027812 */ /* 0x000fe400078ec0ff */
[----:B------:R-:W-:Y:S01]  /*07f0*/  SHF.R.S32.HI R11, RZ, 0x1f, R10 ;  /* 0x0000001fff0b7819 */ /* 0x000fe2000001140a */
[----:B------:R-:W-:Y:S01]  /*0800*/  IMAD.SHL.U32 R0, R10, 0x40, RZ ;  /* 0x000000400a007824 */ /* 0x000fe200078e00ff */
[----:B------:R-:W-:Y:S01]  /*0810*/  LEA.HI R3, R21, R148, RZ, 0x6 ;  /* 0x0000009415037211 */ /* 0x000fe200078f30ff */
[----:B------:R-:W-:Y:S02]  /*0820*/  IMAD.IADD R29, R148, 0x1, -R2 ;  /* 0x00000001941d7824 */ /* 0x000fe400078e0a02 */
[----:B------:R-:W-:Y:S01]  /*0830*/  IMAD R13, R11, c[0x0][0x1a0], RZ ;  /* 0x000068000b0d7a24 */ /* 0x000fe200078e02ff */
[----:B------:R-:W-:Y:S01]  /*0840*/  LOP3.LUT R0, R0, 0x1c0, RZ, 0xc0, !PT ;  /* 0x000001c000007812 */ /* 0x000fe200078ec0ff */
[----:B------:R-:W-:Y:S02]  /*0850*/  IMAD.SHL.U32 R248, R29, 0x8, RZ ;  /* 0x000000081df87824 */ /* 0x000fe400078e00ff */
[----:B------:R-:W-:-:S02]  /*0860*/  IMAD.SHL.U32 R3, R3, 0x8, RZ ;  /* 0x0000000803037824 */ /* 0x000fc400078e00ff */
        /* <DEDUP_REMOVED lines=13> */
[----:B------:R-:W-:Y:S01]  /*0940*/  IADD3 R4, P0, R16, R4, RZ ;  /* 0x0000000410047210 */ /* 0x000fe20007f1e0ff */
[C---:B------:R-:W-:Y:S01]  /*0950*/  IMAD R12, R10.reuse, c[0x0][0x19c], R0 ;  /* 0x000067000a0c7a24 */ /* 0x040fe200078e0200 */
[----:B------:R-:W-:Y:S01]  /*0960*/  SHF.R.S32.HI R17, RZ, 0x1f, R6 ;  /* 0x0000001fff117819 */ /* 0x000fe20000011406 */
[----:B------:R-:W-:Y:S01]  /*0970*/  IMAD.WIDE.U32 R2, R10, c[0x0][0x1a0], R248 ;  /* 0x000068000a027a25 */ /* 0x000fe200078e00f8 */
[----:B------:R-:W-:-:S02]  /*0980*/  SHF.R.S32.HI R0, RZ, 0x1f, R7 ;  /* 0x0000001fff007819 */ /* 0x000fc40000011407 */
[----:B------:R-:W-:Y:S01]  /*0990*/  IADD3.X R5, R20, R5, R12, P0, !PT ;  /* 0x0000000514057210 */ /* 0x000fe200007fe40c */
[----:B------:R-:W-:Y:S01]  /*09a0*/  IMAD R12, R10, c[0x0][0x1a4], R13 ;  /* 0x000069000a0c7a24 */ /* 0x000fe200078e020d */
[----:B------:R-:W-:Y:S01]  /*09b0*/  LEA.HI R17, R17, R6, RZ, 0x3 ;  /* 0x0000000611117211 */ /* 0x000fe200078f18ff */
[----:B------:R-:W-:Y:S01]  /*09c0*/  IMAD R13, R0, c[0x0][0x1b0], RZ ;  /* 0x00006c00000d7a24 */ /* 0x000fe200078e02ff */
[----:B------:R-:W-:Y:S01]  /*09d0*/  IADD3 R2, P0, R14, R2, RZ ;  /* 0x000000020e027210 */ /* 0x000fe20007f1e0ff */
[----:B------:R-:W-:Y:S01]  /*09e0*/  IMAD R0, R0, c[0x0][0x1b8], RZ ;  /* 0x00006e0000007a24 */ /* 0x000fe200078e02ff */
[----:B------:R-:W-:Y:S01]  /*09f0*/  LOP3.LUT R14, R17, 0xfffffff8, RZ, 0xc0, !PT ;  /* 0xfffffff8110e7812 */ /* 0x000fe200078ec0ff */
[----:B------:R-:W-:Y:S01]  /*0a00*/  IMAD.WIDE.U32 R32, R7, c[0x0][0x1b0], R4 ;  /* 0x00006c0007207a25 */ /* 0x000fe200078e0004 */
[----:B------:R-:W-:-:S03]  /*0a10*/  IADD3.X R3, R15, R3, R12, P0, !PT ;  /* 0x000000030f037210 */ /* 0x000fc600007fe40c */
[----:B------:R-:W-:Y:S01]  /*0a20*/  IMAD.IADD R15, R6, 0x1, -R14 ;  /* 0x00000001060f7824 */ /* 0x000fe200078e0a0e */
[----:B------:R1:W-:Y:S01]  /*0a30*/  STL.64 [R1+0x18], R32 ;  /* 0x0000182001007387 */ /* 0x0003e20000100a00 */
[C---:B------:R-:W-:Y:S02]  /*0a40*/  IMAD R6, R7.reuse, c[0x0][0x1bc], R0 ;  /* 0x00006f0007067a24 */ /* 0x040fe400078e0200 */
[----:B------:R-:W-:Y:S01]  /*0a50*/  IMAD.WIDE.U32 R26, R7, c[0x0][0x1b8], R2 ;  /* 0x00006e00071a7a25 */ /* 0x000fe200078e0002 */
[----:B------:R-:W-:Y:S02]  /*0a60*/  R2P PR, R15, 0x6 ;  /* 0x000000060f007804 */ /* 0x000fe40000000000 */
[----:B------:R-:W-:Y:S01]  /*0a70*/  ISETP.GE.AND P0, PT, R10, R28, PT ;  /* 0x0000001c0a00720c */ /* 0x000fe20003f06270 */
[----:B------:R-:W-:Y:S01]  /*0a80*/  IMAD R14, R7, c[0x0][0x1b4], R13 ;  /* 0x00006d00070e7a24 */ /* 0x000fe200078e020d */
[----:B------:R1:W-:Y:S01]  /*0a90*/  STL.64 [R1+0x10], R26 ;  /* 0x0000101a01007387 */ /* 0x0003e20000100a00 */
[----:B------:R-:W-:Y:S01]  /*0aa0*/  IMAD.IADD R25, R27, 0x1, R6 ;  /* 0x000000011b197824 */ /* 0x000fe200078e0206 */
[----:B------:R-:W-:Y:S01]  /*0ab0*/  LEA.HI R3, R21, R148, RZ, 0x5 ;  /* 0x0000009415037211 */ /* 0x000fe200078f28ff */
[----:B------:R-:W-:Y:S01]  /*0ac0*/  IMAD.IADD R35, R33, 0x1, R14 ;  /* 0x0000000121237824 */ /* 0x000fe200078e020e */
[----:B------:R1:W-:Y:S01]  /*0ad0*/  STL [R1+0xc], R28 ;  /* 0x00000c1c01007387 */ /* 0x0003e20000100800 */
[----:B------:R-:W-:Y:S01]  /*0ae0*/  IMAD R0, R19, c[0x0][0x1a8], RZ ;  /* 0x00006a0013007a24 */ /* 0x000fe200078e02ff */
[----:B------:R-:W-:Y:S01]  /*0af0*/  LOP3.LUT R2, R3, 0xffffffe0, RZ, 0xc0, !PT ;  /* 0xffffffe003027812 */ /* 0x000fe200078ec0ff */
[----:B------:R-:W-:Y:S01]  /*0b00*/  IMAD.MOV.U32 R4, RZ, RZ, 0x20 ;  /* 0x00000020ff047424 */ /* 0x000fe200078e00ff */
[----:B------:R1:W-:Y:S01]  /*0b10*/  STL [R1+0x8], R236 ;  /* 0x000008ec01007387 */ /* 0x0003e20000100800 */
[C---:B------:R-:W-:Y:S01]  /*0b20*/  IMAD R0, R18.reuse, c[0x0][0x1ac], R0 ;  /* 0x00006b0012007a24 */ /* 0x040fe200078e0200 */
[----:B------:R-:W-:Y:S01]  /*0b30*/  SHF.R.S32.HI R31, RZ, 0x5, R3 ;  /* 0x00000005ff1f7819 */ /* 0x000fe20000011403 */
[----:B------:R-:W-:Y:S01]  /*0b40*/  IMAD.WIDE.U32 R12, R18, c[0x0][0x1a8], R8 ;  /* 0x00006a00120c7a25 */ /* 0x000fe200078e0008 */
[----:B------:R1:W-:Y:S03]  /*0b50*/  STL [R1+0x20], R25 ;  /* 0x0000201901007387 */ /* 0x0003e60000100800 */
[----:B------:R-:W-:Y:S01]  /*0b60*/  IMAD.MOV.U32 R20, RZ, RZ, 0x10 ;  /* 0x00000010ff147424 */ /* 0x000fe200078e00ff */
[----:B------:R1:W-:Y:S01]  /*0b70*/  STL [R1+0x4], R35 ;  /* 0x0000042301007387 */ /* 0x0003e20000100800 */
[----:B------:R-:W-:Y:S01]  /*0b80*/  IMAD.IADD R9, R13, 0x1, R0 ;  /* 0x000000010d097824 */ /* 0x000fe200078e0200 */
[----:B------:R-:W-:Y:S01]  /*0b90*/  SEL R0, R4, 0xffffffe0, !P2 ;  /* 0xffffffe004007807 */ /* 0x000fe20005000000 */
[----:B------:R-:W-:Y:S01]  /*0ba0*/  IMAD.IADD R30, R148, 0x1, -R2 ;  /* 0x00000001941e7824 */ /* 0x000fe200078e0a02 */
[----:B------:R-:W-:Y:S01]  /*0bb0*/  SEL R4, R20, 0xfffffff0, !P1 ;  /* 0xfffffff014047807 */ /* 0x000fe20004800000 */
[----:B------:R-:W-:Y:S01]  /*0bc0*/  IMAD.SHL.U32 R231, R231, 0x2, RZ ;  /* 0x00000002e7e77824 */ /* 0x000fe200078e00ff */
        /* <DEDUP_REMOVED lines=23> */
.L_x_1774:
[----:B------:R-:W-:Y:S05]  /*0d40*/  BSYNC B0 ;  /* 0x0000000000007941 */ /* 0x000fea0003800000 */
.L_x_1773:
        /* <DEDUP_REMOVED lines=29> */
.L_x_1776:
[----:B------:R-:W-:Y:S05]  /*0f20*/  BSYNC B0 ;  /* 0x0000000000007941 */ /* 0x000fea0003800000 */
.L_x_1775:
        /* <DEDUP_REMOVED lines=29> */
.L_x_1778:
[----:B------:R-:W-:Y:S05]  /*1100*/  BSYNC B0 ;  /* 0x0000000000007941 */ /* 0x000fea0003800000 */
.L_x_1777:
        /* <DEDUP_REMOVED lines=29> */
.L_x_1780:
[----:B------:R-:W-:Y:S05]  /*12e0*/  BSYNC B0 ;  /* 0x0000000000007941 */ /* 0x000fea0003800000 */
.L_x_1779:
        /* <DEDUP_REMOVED lines=29> */
.L_x_1782:
[----:B------:R-:W-:Y:S05]  /*14c0*/  BSYNC B0 ;  /* 0x0000000000007941 */ /* 0x000fea0003800000 */
.L_x_1781:
        /* <DEDUP_REMOVED lines=30> */
.L_x_1784:
[----:B------:R-:W-:Y:S05]  /*16b0*/  BSYNC B0 ;  /* 0x0000000000007941 */ /* 0x000fea0003800000 */
.L_x_1783:
        /* <DEDUP_REMOVED lines=30> */
.L_x_1786:
[----:B------:R-:W-:Y:S05]  /*18a0*/  BSYNC B0 ;  /* 0x0000000000007941 */ /* 0x000fea0003800000 */
.L_x_1785:
[----:B------:R-:W-:Y:S01]  /*18b0*/  IADD3 R3, R10, 0x70, RZ ;  /* 0x000000700a037810 */ /* 0x000fe20007ffe0ff */
[----:B------:R-:W-:Y:S01]  /*18c0*/  IMAD.MOV.U32 R16, RZ, RZ, c[0x0][0x198] ;  /* 0x00006600ff107624 */ /* 0x000fe200078e00ff */
[----:B---3--:R-:W-:Y:S01]  /*18d0*/  IADD3 R2, R133, 0x1f, RZ ;  /* 0x0000001f85027810 */ /* 0x008fe20007ffe0ff */
[----:B------:R-:W-:Y:S01]  /*18e0*/  IMAD.MOV.U32 R149, RZ, RZ, 0x5 ;  /* 0x00000005ff957424 */ /* 0x000fe200078e00ff */
[----:B------:R-:W-:Y:S01]  /*18f0*/  ISETP.GE.AND P0, PT, R3, R28, PT ;  /* 0x0000001c0300720c */ /* 0x000fe20003f06270 */
[----:B------:R3:W-:Y:S01]  /*1900*/  STL [R1+0x2c], R3 ;  /* 0x00002c0301007387 */ /* 0x0007e20000100800 */
[----:B------:R-:W-:Y:S01]  /*1910*/  BSSY B0, `(.L_x_1787) ;  /* 0x000001f000007945 */ /* 0x000fe20003800000 */
[C---:B------:R-:W-:Y:S01]  /*1920*/  IMAD.SHL.U32 R150, R16.reuse, 0x20, RZ ;  /* 0x0000002010967824 */ /* 0x040fe200078e00ff */
[----:B------:R-:W-:Y:S02]  /*1930*/  SHF.L.U64.HI R149, R16, R149, c[0x0][0x19c] ;  /* 0x0000670010957619 */ /* 0x000fe40000010295 */
[----:B---3--:R-:W-:-:S04]  /*1940*/  SHF.R.S32.HI R3, RZ, 0x1f, R2 ;  /* 0x0000001fff037819 */ /* 0x008fc80000011402 */
        /* <DEDUP_REMOVED lines=27> */
.L_x_1788:
[----:B------:R-:W-:Y:S05]  /*1b00*/  BSYNC B0 ;  /* 0x0000000000007941 */ /* 0x000fea0003800000 */
.L_x_1787:
[----:B------:R-:W-:Y:S01]  /*1b10*/  MOV R154, R34 ;  /* 0x00000022009a7202 */ /* 0x000fe20000000f00 */
[----:B------:R-:W-:Y:S01]  /*1b20*/  BSSY B0, `(.L_x_1789) ;  /* 0x000001e000007945 */ /* 0x000fe20003800000 */
[----:B------:R-:W-:Y:S02]  /*1b30*/  MOV R155, R35 ;  /* 0x00000023009b7202 */ /* 0x000fe40000000f00 */
[----:B-1----:R-:W-:Y:S02]  /*1b40*/  LEA.HI.SX32 R28, R232, 0xffffffff, 0x1b ;  /* 0xffffffffe81c7811 */ /* 0x002fe400078fdaff */
[----:B------:R-:W-:Y:S02]  /*1b50*/  MOV R154, R32 ;  /* 0x00000020009a7202 */ /* 0x000fe40000000f00 */
[----:B------:R-:W-:Y:S01]  /*1b60*/  SHF.R.S32.HI R12, RZ, 0x1f, R28 ;  /* 0x0000001fff0c7819 */ /* 0x000fe2000001141c */
[----:B------:R-:W-:Y:S02]  /*1b70*/  IMAD R9, R28, -0x20, R133 ;  /* 0xffffffe01c097824 */ /* 0x000fe400078e0285 */
[----:B------:R1:W-:Y:S01]  /*1b80*/  STL.64 [R1], R154 ;  /* 0x0000009a01007387 */ /* 0x0003e20000100a00 */
[----:B------:R-:W-:-:S02]  /*1b90*/  IMAD R8, R149, R28, RZ ;  /* 0x0000001c95087224 */ /* 0x000fc400078e02ff */
[----:B------:R-:W-:Y:S01]  /*1ba0*/  ISETP.GE.AND P0, PT, R10, R9, PT ;  /* 0x000000090a00720c */ /* 0x000fe20003f06270 */
[----:B--2---:R-:W-:-:S04]  /*1bb0*/  IMAD.WIDE.U32 R2, R28, R150, R154 ;  /* 0x000000961c027225 */ /* 0x004fc800078e009a */
        /* <DEDUP_REMOVED lines=20> */
.L_x_1790:
[----:B------:R-:W-:Y:S05]  /*1d00*/  BSYNC B0 ;  /* 0x0000000000007941 */ /* 0x000fea0003800000 */
.L_x_1789:
        /* <DEDUP_REMOVED lines=24> */
.L_x_1792:
[----:B------:R-:W-:Y:S05]  /*1e90*/  BSYNC B0 ;  /* 0x0000000000007941 */ /* 0x000fea0003800000 */
.L_x_1791:
[----:B------:R-:W-:Y:S01]  /*1ea0*/  ISETP.NE.U32.AND P2, PT, RZ, c[0x0][0x318], PT ;  /* 0x0000c600ff007a0c */ /* 0x000fe20003f45070 */
[----:B------:R-:W0:Y:S03]  /*1eb0*/  LDGDEPBAR ;  /* 0x00000000000079af */ /* 0x000e260000000000 */
[----:B------:R-:W-:-:S13]  /*1ec0*/  ISETP.NE.AND.EX P2, PT, RZ, c[0x0][0x31c], PT, P2 ;  /* 0x0000c700ff007a0c */ /* 0x000fda0003f45320 */
[----:B------:R-:W-:Y:S01]  /*1ed0*/  @P2 SHF.R.S32.HI R5, RZ, 0x1f, R23 ;  /* 0x0000001fff052819 */ /* 0x000fe20000011417 */
[----:B---3--:R-:W-:-:S04]  /*1ee0*/  @P2 IMAD.WIDE.U32 R2, R23, c[0x0][0x320], R18 ;  /* 0x0000c80017022a25 */ /* 0x008fc800078e0012 */
[----:B------:R-:W-:Y:S01]  /*1ef0*/  @P2 IMAD R5, R5, c[0x0][0x320], RZ ;  /* 0x0000c80005052a24 */ /* 0x000fe200078e02ff */
[----:B--2---:R-:W-:Y:S01]  /*1f00*/  @P2 LEA R6, P0, R2, c[0x0][0x318], 0x2 ;  /* 0x0000c60002062a11 */ /* 0x004fe200078010ff */
[----:B------:R-:W-:-:S04]  /*1f10*/  DEPBAR.LE SB0, 0x0 ;  /* 0x000080000000791a */ /* 0x000fc80000000000 */
[----:B------:R-:W-:-:S04]  /*1f20*/  @P2 IMAD R5, R23, c[0x0][0x324], R5 ;  /* 0x0000c90017052a24 */ /* 0x000fc800078e0205 */
[----:B------:R-:W-:-:S05]  /*1f30*/  @P2 IMAD.IADD R5, R3, 0x1, R5 ;  /* 0x0000000103052824 */ /* 0x000fca00078e0205 */
[----:B------:R-:W-:-:S05]  /*1f40*/  @P2 LEA.HI.X R7, R2, c[0x0][0x31c], R5, 0x2, P0 ;  /* 0x0000c70002072a11 */ /* 0x000fca00000f1405 */
[----:B------:R2:W3:Y:S04]  /*1f50*/  @P2 LDG.E R5, [R6.64] ;  /* 0x0000000406052981 */ /* 0x0004e8000c1e1900 */
[----:B------:R-:W-:Y:S01]  /*1f60*/  BAR.SYNC.DEFER_BLOCKING 0x0 ;  /* 0x0000000000007b1d */ /* 0x000fe20000010000 */
[----:B------:R-:W-:Y:S01]  /*1f70*/  ISETP.GE.AND P1, PT, R10, R9, PT ;  /* 0x000000090a00720c */ /* 0x000fe20003f26270 */
[----:B------:R-:W-:Y:S01]  /*1f80*/  IMAD R2, R12, c[0x0][0x1a0], RZ ;  /* 0x000068000c027a24 */ /* 0x000fe200078e02ff */
[----:B------:R-:W-:-:S03]  /*1f90*/  MOV R132, RZ ;  /* 0x000000ff00847202 */ /* 0x000fc60000000f00 */
[----:B------:R-:W3:Y:S01]  /*1fa0*/  @P2 MUFU.RCP R8, c[0x0][0x238] ;  /* 0x00008e0000082b08 */ /* 0x000ee20000001000 */
[C---:B------:R-:W-:Y:S01]  /*1fb0*/  IMAD R3, R28.reuse, c[0x0][0x1a4], R2 ;  /* 0x000069001c037a24 */ /* 0x040fe200078e0202 */
[----:B------:R-:W-:Y:S01]  /*1fc0*/  BSSY B0, `(.L_x_1793) ;  /* 0x000001a000007945 */ /* 0x000fe20003800000 */
[----:B--2---:R-:W-:-:S05]  /*1fd0*/  IMAD.WIDE.U32 R6, R28, c[0x0][0x1a0], RZ ;  /* 0x000068001c067a25 */ /* 0x004fca00078e00ff */
[----:B------:R2:W-:Y:S01]  /*1fe0*/  @P1 STS.128 [R231+0xa000], RZ ;  /* 0x00a000ffe7001388 */ /* 0x0005e20000000c00 */
[----:B------:R-:W-:Y:S01]  /*1ff0*/  IMAD.IADD R3, R7, 0x1, R3 ;  /* 0x0000000107037824 */ /* 0x000fe200078e0203 */
[C---:B------:R-:W-:Y:S02]  /*2000*/  LEA R2, P0, R6.reuse, R26, 0x5 ;  /* 0x0000001a06027211 */ /* 0x040fe400078028ff */
[----:B------:R2:W-:Y:S02]  /*2010*/  @P1 STS.128 [R231+0xb000], RZ ;  /* 0x00b000ffe7001388 */ /* 0x0005e40000000c00 */
[----:B------:R-:W-:Y:S01]  /*2020*/  LEA.HI.X R3, R6, R25, R3, 0x5, P0 ;  /* 0x0000001906037211 */ /* 0x000fe200000f2c03 */
[----:B---3--:R-:W-:Y:S01]  /*2030*/  @P2 FMUL.FTZ R132, R5, R8 ;  /* 0x0000000805842220 */ /* 0x008fe20000410000 */
        /* <DEDUP_REMOVED lines=18> */
.L_x_1794:
[----:B--2---:R-:W-:Y:S05]  /*2160*/  BSYNC B0 ;  /* 0x0000000000007941 */ /* 0x004fea0003800000 */
.L_x_1793:
        /* <DEDUP_REMOVED lines=26> */
.L_x_1796:
[----:B------:R-:W-:Y:S05]  /*2310*/  BSYNC B0 ;  /* 0x0000000000007941 */ /* 0x000fea0003800000 */
.L_x_1795:
        /* <DEDUP_REMOVED lines=9> */
[----:B------:R-:W-:Y:S01]  /*23b0*/  IMAD.SHL.U32 R92, R148, 0x2, RZ ;  /* 0x00000002945c7824 */ /* 0x000fe200078e00ff */
[----:B------:R-:W-:-:S02]  /*23c0*/  LOP3.LUT R3, R3, 0x1c0, RZ, 0xc0, !PT ;  /* 0x000001c003037812 */ /* 0x000fc400078ec0ff */
[----:B------:R-:W-:Y:S01]  /*23d0*/  LOP3.LUT R126, R8, 0xfffffe00, RZ, 0xc0, !PT ;  /* 0xfffffe00087e7812 */ /* 0x000fe200078ec0ff */
[----:B------:R-:W-:Y:S01]  /*23e0*/  IMAD.IADD R7, R7, 0x1, -R2 ;  /* 0x0000000107077824 */ /* 0x000fe200078e0a02 */
[----:B------:R-:W-:Y:S02]  /*23f0*/  LOP3.LUT R2, R6, 0x1c0, RZ, 0xc0, !PT ;  /* 0x000001c006027812 */ /* 0x000fe400078ec0ff */
[----:B------:R-:W-:Y:S02]  /*2400*/  LOP3.LUT R92, R92, 0x6, RZ, 0xc0, !PT ;  /* 0x000000065c5c7812 */ /* 0x000fe400078ec0ff */
[----:B------:R-:W-:Y:S02]  /*2410*/  SHF.L.U32 R6, R7, 0x3, RZ ;  /* 0x0000000307067819 */ /* 0x000fe400000006ff */
[----:B------:R-:W-:Y:S01]  /*2420*/  LOP3.LUT R8, R2, 0x8, R5, 0xf8, !PT ;  /* 0x0000000802087812 */ /* 0x000fe200078ef805 */
[----:B------:R-:W-:Y:S01]  /*2430*/  IMAD R92, R28, 0x20, R92 ;  /* 0x000000201c5c7824 */ /* 0x000fe200078e025c */
[----:B------:R-:W-:-:S02]  /*2440*/  SHF.R.U32.HI R2, RZ, 0x3, R2 ;  /* 0x00000003ff027819 */ /* 0x000fc40000011602 */
[----:B------:R-:W-:Y:S02]  /*2450*/  LOP3.LUT R6, R3, 0x8, R6, 0xf8, !PT ;  /* 0x0000000803067812 */ /* 0x000fe400078ef806 */
[----:B------:R-:W-:Y:S01]  /*2460*/  SHF.R.U32.HI R5, RZ, 0x3, R3 ;  /* 0x00000003ff057819 */ /* 0x000fe20000011603 */
[----:B------:R-:W-:Y:S01]  /*2470*/  IMAD R3, R31, 0x400, R126 ;  /* 0x000004001f037824 */ /* 0x000fe200078e027e */
[----:B------:R-:W-:Y:S02]  /*2480*/  LOP3.LUT R2, R8, R2, RZ, 0x3c, !PT ;  /* 0x0000000208027212 */ /* 0x000fe400078e3cff */
[----:B------:R-:W-:Y:S02]  /*2490*/  LOP3.LUT R125, R6, R5, RZ, 0x3c, !PT ;  /* 0x00000005067d7212 */ /* 0x000fe400078e3cff */
[C---:B------:R-:W-:Y:S01]  /*24a0*/  IADD3 R119, R92.reuse, 0x1, RZ ;  /* 0x000000015c777810 */ /* 0x040fe20007ffe0ff */
[----:B------:R-:W-:Y:S01]  /*24b0*/  IMAD R2, R7, 0x200, R2 ;  /* 0x0000020007027824 */ /* 0x000fe200078e0202 */
[C---:B------:R-:W-:Y:S01]  /*24c0*/  IADD3 R117, R92.reuse, 0x8, RZ ;  /* 0x000000085c757810 */ /* 0x040fe20007ffe0ff */
[----:B------:R-:W-:Y:S01]  /*24d0*/  IMAD.IADD R3, R125, 0x1, R3 ;  /* 0x000000017d037824 */ /* 0x000fe200078e0203 */
[----:B------:R-:W-:Y:S01]  /*24e0*/  IADD3 R115, R92, 0x9, RZ ;  /* 0x000000095c737810 */ /* 0x000fe20007ffe0ff */
[----:B------:R-:W-:Y:S01]  /*24f0*/  IMAD.SHL.U32 R216, R2, 0x2, RZ ;  /* 0x0000000202d87824 */ /* 0x000fe200078e00ff */
[----:B------:R-:W-:Y:S01]  /*2500*/  IADD3 R113, R92, 0x10, RZ ;  /* 0x000000105c717810 */ /* 0x000fe20007ffe0ff */
[----:B------:R-:W-:Y:S01]  /*2510*/  IMAD.SHL.U32 R218, R3, 0x2, RZ ;  /* 0x0000000203da7824 */ /* 0x000fe200078e00ff */
[----:B------:R-:W-:-:S02]  /*2520*/  SHF.R.S32.HI R3, RZ, 0x1f, R30 ;  /* 0x0000001fff037819 */ /* 0x000fc4000001141e */
[----:B------:R-:W-:Y:S01]  /*2530*/  LDSM.16.M88.4 R24, [R216+0x8800] ;  /* 0x00880000d818783b */ /* 0x000fe20000000200 */
[----:B------:R-:W-:Y:S01]  /*2540*/  IADD3 R2, R216, 0x8000, RZ ;  /* 0x00008000d8027810 */ /* 0x000fe20007ffe0ff */
[----:B------:R-:W-:Y:S01]  /*2550*/  IMAD R226, R0, 0x2, R218 ;  /* 0x0000000200e27824 */ /* 0x000fe200078e02da */
[----:B------:R-:W-:Y:S01]  /*2560*/  IADD3 R227, R216, 0x8020, RZ ;  /* 0x00008020d8e37810 */ /* 0x000fe20007ffe0ff */
[----:B------:R-:W3:Y:S01]  /*2570*/  LDSM.16.M88.4 R8, [R218+0x2000] ;  /* 0x00200000da08783b */ /* 0x000ee20000000200 */
[----:B------:R-:W-:Y:S01]  /*2580*/  @P1 IADD3 R227, R2, -0x20, RZ ;  /* 0xffffffe002e31810 */ /* 0x000fe20007ffe0ff */
[----:B------:R-:W-:Y:S01]  /*2590*/  IMAD.MOV.U32 R2, RZ, RZ, 0x40 ;  /* 0x00000040ff027424 */ /* 0x000fe200078e00ff */
[----:B------:R-:W-:Y:S01]  /*25a0*/  LEA R220, R4, R218, 0x1 ;  /* 0x000000da04dc7211 */ /* 0x000fe200078e08ff */
[----:B------:R-:W-:Y:S01]  /*25b0*/  LDSM.16.M88.4 R20, [R216+0x8000] ;  /* 0x00800000d814783b */ /* 0x000fe20000000200 */
[----:B------:R-:W-:Y:S02]  /*25c0*/  LEA.HI R3, R3, R30, RZ, 0x2 ;  /* 0x0000001e03037211 */ /* 0x000fe400078f10ff */
[----:B------:R-:W-:Y:S01]  /*25d0*/  SEL R2, R2, 0xffffffc0, !P2 ;  /* 0xffffffc002027807 */ /* 0x000fe20005000000 */
[----:B------:R-:W4:Y:S01]  /*25e0*/  LDSM.16.M88.4 R12, [R218] ;  /* 0x00000000da0c783b */ /* 0x000f220000000200 */
[----:B------:R-:W-:Y:S01]  /*25f0*/  SHF.R.S32.HI R72, RZ, 0x2, R3 ;  /* 0x00000002ff487819 */ /* 0x000fe20000011403 */
[----:B------:R-:W-:Y:S01]  /*2600*/  IMAD R224, R0, 0x2, R220 ;  /* 0x0000000200e07824 */ /* 0x000fe200078e02dc */
[----:B------:R-:W-:Y:S01]  /*2610*/  IADD3 R109, R92, 0x18, RZ ;  /* 0x000000185c6d7810 */ /* 0x000fe20007ffe0ff */
[----:B------:R-:W-:Y:S01]  /*2620*/  LDSM.16.M88.4 R16, [R220+0x2000] ;  /* 0x00200000dc10783b */ /* 0x000fe20000000200 */
[----:B------:R-:W-:Y:S01]  /*2630*/  IMAD.IADD R225, R216, 0x1, R2 ;  /* 0x00000001d8e17824 */ /* 0x000fe200078e0202 */
[----:B------:R-:W-:-:S02]  /*2640*/  LEA R3, R31, R72, 0x4 ;  /* 0x000000481f037211 */ /* 0x000fc400078e20ff */
[----:B------:R-:W5:Y:S01]  /*2650*/  LDSM.16.M88.4 R36, [R227+0x800] ;  /* 0x00080000e324783b */ /* 0x000f620000000200 */
[----:B------:R-:W-:Y:S02]  /*2660*/  IADD3 R112, R92, 0x11, RZ ;  /* 0x000000115c707810 */ /* 0x000fe40007ffe0ff */
[----:B------:R-:W-:Y:S01]  /*2670*/  IMAD.IADD R252, R252, 0x1, R3 ;  /* 0x00000001fcfc7824 */ /* 0x000fe200078e0203 */
[----:B------:R-:W1:Y:S01]  /*2680*/  LDSM.16.M88.4 R32, [R227] ;  /* 0x00000000e320783b */ /* 0x000e620000000200 */
[----:B------:R-:W-:Y:S02]  /*2690*/  IADD3 R223, R2, R227, RZ ;  /* 0x000000e302df7210 */ /* 0x000fe40007ffe0ff */
[C---:B------:R-:W-:Y:S01]  /*26a0*/  IADD3 R111, R92.reuse, 0x19, RZ ;  /* 0x000000195c6f7810 */ /* 0x040fe20007ffe0ff */
[----:B------:R-:W-:Y:S01]  /*26b0*/  LDSM.16.M88.4 R28, [R225+0x8800] ;  /* 0x00880000e11c783b */ /* 0x000fe20000000200 */
[----:B------:R-:W-:Y:S02]  /*26c0*/  IADD3 R3, R133, R252, -R134 ;  /* 0x000000fc85037210 */ /* 0x000fe40007ffe886 */
[-C--:B------:R-:W-:Y:S01]  /*26d0*/  ISETP.GE.AND P0, PT, R92, R133.reuse, PT ;  /* 0x000000855c00720c */ /* 0x080fe20003f06270 */
[----:B------:R2:W-:Y:S01]  /*26e0*/  STL [R1+0x28], R72 ;  /* 0x0000284801007387 */ /* 0x0005e20000100800 */
[-C--:B------:R-:W-:Y:S01]  /*26f0*/  ISETP.GE.AND P3, PT, R119, R133.reuse, PT ;  /* 0x000000857700720c */ /* 0x080fe20003f66270 */
[----:B------:R-:W-:Y:S01]  /*2700*/  IMAD.IADD R5, R3, 0x1, -R92 ;  /* 0x0000000103057824 */ /* 0x000fe200078e0a5c */
[-C--:B------:R-:W-:Y:S01]  /*2710*/  ISETP.GE.AND P6, PT, R117, R133.reuse, PT ;  /* 0x000000857500720c */ /* 0x080fe20003fc6270 */
[----:B------:R-:W-:Y:S01]  /*2720*/  IMAD.IADD R7, R3, 0x1, -R119 ;  /* 0x0000000103077824 */ /* 0x000fe200078e0a77 */
[----:B------:R-:W-:Y:S01]  /*2730*/  ISETP.GE.AND P5, PT, R115, R133, PT ;  /* 0x000000857300720c */ /* 0x000fe20003fa6270 */
[----:B------:R-:W-:Y:S01]  /*2740*/  IMAD.IADD R2, R3, 0x1, -R109 ;  /* 0x0000000103027824 */ /* 0x000fe200078e0a6d */
[----:B------:R-:W-:-:S02]  /*2750*/  IABS R5, R5 ;  /* 0x0000000500057213 */ /* 0x000fc40000000000 */
[----:B------:R-:W-:Y:S02]  /*2760*/  ISETP.GE.AND P4, PT, R113, R133, PT ;  /* 0x000000857100720c */ /* 0x000fe40003f86270 */
[----:B------:R-:W-:Y:S01]  /*2770*/  MOV R6, R5 ;  /* 0x0000000500067202 */ /* 0x000fe20000000f00 */
[----:B---3--:R-:W-:Y:S01]  /*2780*/  HMMA.16816.F32.BF16 R40, R8, R24, RZ ;  /* 0x000000180828723c */ /* 0x008fe200000418ff */
[----:B------:R-:W-:Y:S01]  /*2790*/  IABS R5, R7 ;  /* 0x0000000700057213 */ /* 0x000fe20000000000 */
[----:B------:R-:W-:Y:S01]  /*27a0*/  IMAD.IADD R7, R3, 0x1, -R111 ;  /* 0x0000000103077824 */ /* 0x000fe200078e0a6f */
[----:B------:R3:W-:Y:S01]  /*27b0*/  I2F R146, R6 ;  /* 0x0000000600927306 */ /* 0x0007e20000201400 */
[----:B------:R-:W-:Y:S02]  /*27c0*/  IABS R2, R2 ;  /* 0x0000000200027213 */ /* 0x000fe40000000000 */
[-C--:B------:R-:W-:Y:S02]  /*27d0*/  ISETP.GE.AND P2, PT, R112, R133.reuse, PT ;  /* 0x000000857000720c */ /* 0x080fe40003f46270 */
[----:B----4-:R-:W-:Y:S01]  /*27e0*/  HMMA.16816.F32.BF16 R60, R12, R20, RZ ;  /* 0x000000140c3c723c */ /* 0x010fe200000418ff */
[----:B------:R-:W-:-:S02]  /*27f0*/  ISETP.GE.AND P1, PT, R109, R133, PT ;  /* 0x000000856d00720c */ /* 0x000fc40003f26270 */
[----:B------:R4:W-:Y:S01]  /*2800*/  I2F R147, R5 ;  /* 0x0000000500937306 */ /* 0x0009e20000201400 */
[----:B------:R-:W-:Y:S02]  /*2810*/  LOP3.LUT R237, R148, 0x3, RZ, 0xc0, !PT ;  /* 0x0000000394ed7812 */ /* 0x000fe400078ec0ff */
[C---:B------:R-:W-:Y:S02]  /*2820*/  IADD3 R230, R227.reuse, 0x800, RZ ;  /* 0x00000800e3e67810 */ /* 0x040fe40007ffe0ff */
[----:B------:R-:W-:Y:S01]  /*2830*/  HMMA.16816.F32.BF16 R44, R8, R20, RZ ;  /* 0x00000014082c723c */ /* 0x000fe200000418ff */
[----:B------:R-:W-:Y:S01]  /*2840*/  IADD3 R229, R227, 0x1000, RZ ;  /* 0x00001000e3e57810 */ /* 0x000fe20007ffe0ff */
[----:B---3--:R-:W-:Y:S01]  /*2850*/  IMAD.IADD R6, R3, 0x1, -R117 ;  /* 0x0000000103067824 */ /* 0x008fe200078e0a75 */
[----:B------:R-:W-:-:S05]  /*2860*/  IADD3 R228, R227, 0x1800, RZ ;  /* 0x00001800e3e47810 */ /* 0x000fca0007ffe0ff */
[----:B------:R-:W-:Y:S01]  /*2870*/  HMMA.16816.F32.BF16 R48, R8, R22, RZ ;  /* 0x000000160830723c */ /* 0x000fe200000418ff */
[----:B------:R-:W-:Y:S01]  /*2880*/  IABS R6, R6 ;  /* 0x0000000600067213 */ /* 0x000fe20000000000 */
[----:B----4-:R-:W-:-:S03]  /*2890*/  IMAD.IADD R5, R3, 0x1, -R115 ;  /* 0x0000000103057824 */ /* 0x010fc600078e0a73 */
[----:B------:R3:W-:Y:S03]  /*28a0*/  I2F R145, R6 ;  /* 0x0000000600917306 */ /* 0x0007e60000201400 */
[----:B------:R-:W-:Y:S01]  /*28b0*/  HMMA.16816.F32.BF16 R64, R12, R22, RZ ;  /* 0x000000160c40723c */ /* 0x000fe200000418ff */
[----:B------:R-:W4:Y:S01]  /*28c0*/  LDSM.16.M88.4 R20, [R220] ;  /* 0x00000000dc14783b */ /* 0x000f220000000200 */
[----:B------:R-:W-:-:S04]  /*28d0*/  IABS R5, R5 ;  /* 0x0000000500057213 */ /* 0x000fc80000000000 */
[----:B------:R1:W-:Y:S02]  /*28e0*/  I2F R144, R5 ;  /* 0x0000000500907306 */ /* 0x0003e40000201400 */
[----:B------:R-:W-:Y:S01]  /*28f0*/  HMMA.16816.F32.BF16 R52, R8, R26, RZ ;  /* 0x0000001a0834723c */ /* 0x000fe200000418ff */
[----:B------:R-:W-:Y:S01]  /*2900*/  LDSM.16.M88.4 R8, [R226+0x2000] ;  /* 0x00200000e208783b */ /* 0x000fe20000000200 */
[----:B---3--:R-:W-:-:S06]  /*2910*/  IMAD.IADD R6, R3, 0x1, -R113 ;  /* 0x0000000103067824 */ /* 0x008fcc00078e0a71 */
[----:B------:R-:W-:Y:S01]  /*2920*/  HMMA.16816.F32.BF16 R56, R12, R24, RZ ;  /* 0x000000180c38723c */ /* 0x000fe200000418ff */
[----:B------:R-:W-:Y:S01]  /*2930*/  IABS R6, R6 ;  /* 0x0000000600067213 */ /* 0x000fe20000000000 */
[----:B-1----:R-:W-:-:S03]  /*2940*/  IMAD.IADD R5, R3, 0x1, -R112 ;  /* 0x0000000103057824 */ /* 0x002fc600078e0a70 */
[----:B------:R1:W-:Y:S03]  /*2950*/  I2F R143, R6 ;  /* 0x00000006008f7306 */ /* 0x0003e60000201400 */
[----:B------:R-:W-:Y:S01]  /*2960*/  HMMA.16816.F32.BF16 R12, R12, R26, RZ ;  /* 0x0000001a0c0c723c */ /* 0x000fe200000418ff */
[----:B------:R-:W-:-:S04]  /*2970*/  IABS R5, R5 ;  /* 0x0000000500057213 */ /* 0x000fc80000000000 */
[----:B------:R3:W-:Y:S03]  /*2980*/  I2F R142, R5 ;  /* 0x00000005008e7306 */ /* 0x0007e60000201400 */
[----:B-----5:R-:W-:Y:S01]  /*2990*/  HMMA.16816.F32.BF16 R24, R16, R36, R40 ;  /* 0x000000241018723c */ /* 0x020fe20000041828 */
[----:B------:R-:W5:Y:S01]  /*29a0*/  LDSM.16.M88.4 R40, [R225+0x8000] ;  /* 0x00800000e128783b */ /* 0x000f620000000200 */
[----:B-1----:R-:W-:-:S06]  /*29b0*/  IMAD.MOV.U32 R6, RZ, RZ, R2 ;  /* 0x000000ffff067224 */ /* 0x002fcc00078e0002 */
[C---:B------:R-:W-:Y:S01]  /*29c0*/  HMMA.16816.F32.BF16 R44, R16.reuse, R32, R44 ;  /* 0x00000020102c723c */ /* 0x040fe2000004182c */
[----:B------:R-:W-:Y:S01]  /*29d0*/  IABS R2, R7 ;  /* 0x0000000700027213 */ /* 0x000fe20000000000 */
[----:B------:R1:W-:Y:S04]  /*29e0*/  I2F R141, R6 ;  /* 0x00000006008d7306 */ /* 0x0003e80000201400 */
[----:B------:R-:W-:Y:S01]  /*29f0*/  IMAD.MOV.U32 R7, RZ, RZ, R2 ;  /* 0x000000ffff077224 */ /* 0x000fe200078e0002 */
[C---:B---3--:R-:W-:Y:S01]  /*2a00*/  IADD3 R5, R3.reuse, 0x8, RZ ;  /* 0x0000000803057810 */ /* 0x048fe20007ffe0ff */
[----:B------:R-:W-:Y:S01]  /*2a10*/  HMMA.16816.F32.BF16 R68, R16, R34, R48 ;  /* 0x000000221044723c */ /* 0x000fe20000041830 */
[C---:B------:R-:W-:Y:S01]  /*2a20*/  IADD3 R2, R3.reuse, 0x40, RZ ;  /* 0x0000004003027810 */ /* 0x040fe20007ffe0ff */
[----:B------:R3:W-:Y:S01]  /*2a30*/  I2F R140, R7 ;  /* 0x00000007008c7306 */ /* 0x0007e20000201400 */
[----:B------:R-:W-:-:S05]  /*2a40*/  IADD3 R3, R3, 0x48, RZ ;  /* 0x0000004803037810 */ /* 0x000fca0007ffe0ff */
[----:B--2---:R-:W-:Y:S01]  /*2a50*/  HMMA.16816.F32.BF16 R72, R16, R38, R52 ;  /* 0x000000261048723c */ /* 0x004fe20000041834 */
[----:B------:R-:W2:Y:S01]  /*2a60*/  LDSM.16.M88.4 R16, [R226] ;  /* 0x00000000e210783b */ /* 0x000ea20000000200 */
[----:B-1----:R-:W-:-:S04]  /*2a70*/  IADD3 R6, -R92, R5, RZ ;  /* 0x000000055c067210 */ /* 0x002fc80007ffe1ff */
[----:B------:R-:W-:Y:S02]  /*2a80*/  IABS R6, R6 ;  /* 0x0000000600067213 */ /* 0x000fe40000000000 */
[----:B----4-:R-:W-:Y:S03]  /*2a90*/  HMMA.16816.F32.BF16 R60, R20, R32, R60 ;  /* 0x00000020143c723c */ /* 0x010fe6000004183c */
[----:B---3--:R-:W-:-:S05]  /*2aa0*/  IMAD.MOV.U32 R7, RZ, RZ, R6 ;  /* 0x000000ffff077224 */ /* 0x008fca00078e0006 */
[C---:B------:R-:W-:Y:S01]  /*2ab0*/  HMMA.16816.F32.BF16 R80, R20.reuse, R36, R56 ;  /* 0x000000241450723c */ /* 0x040fe20000041838 */
[----:B------:R1:W-:Y:S07]  /*2ac0*/  I2F R139, R7 ;  /* 0x00000007008b7306 */ /* 0x0003ee0000201400 */
[----:B------:R-:W-:Y:S01]  /*2ad0*/  HMMA.16816.F32.BF16 R48, R20, R38, R12 ;  /* 0x000000261430723c */ /* 0x000fe2000004180c */
[----:B------:R-:W-:Y:S04]  /*2ae0*/  LDSM.16.M88.4 R12, [R224+0x2000] ;  /* 0x00200000e00c783b */ /* 0x000fe80000000200 */
[----:B------:R-:W-:Y:S03]  /*2af0*/  LDSM.16.M88.4 R36, [R223+0x800] ;  /* 0x00080000df24783b */ /* 0x000fe60000000200 */
[----:B-----5:R-:W-:Y:S01]  /*2b00*/  HMMA.16816.F32.BF16 R44, R8, R40, R44 ;  /* 0x00000028082c723c */ /* 0x020fe2000004182c */
[----:B-1----:R-:W-:-:S05]  /*2b10*/  IMAD.IADD R7, R3, 0x1, -R92 ;  /* 0x0000000103077824 */ /* 0x002fca00078e0a5c */
[----:B------:R-:W-:Y:S02]  /*2b20*/  IABS R7, R7 ;  /* 0x0000000700077213 */ /* 0x000fe40000000000 */
[C---:B------:R-:W-:Y:S01]  /*2b30*/  HMMA.16816.F32.BF16 R84, R8.reuse, R28, R24 ;  /* 0x0000001c0854723c */ /* 0x040fe20000041818 */
[----:B------:R-:W-:Y:S01]  /*2b40*/  LDSM.16.M88.4 R24, [R223] ;  /* 0x00000000df18783b */ /* 0x000fe20000000200 */
[----:B------:R-:W-:Y:S06]  /*2b50*/  I2F R135, R7 ;  /* 0x0000000700877306 */ /* 0x000fec0000201400 */
[C---:B------:R-:W-:Y:S01]  /*2b60*/  HMMA.16816.F32.BF16 R76, R8.reuse, R42, R68 ;  /* 0x0000002a084c723c */ /* 0x040fe20000041844 */
[----:B------:R-:W-:Y:S07]  /*2b70*/  LDSM.16.M88.4 R68, [R218+0x6000] ;  /* 0x00600000da44783b */ /* 0x000fee0000000200 */
[----:B------:R-:W-:Y:S01]  /*2b80*/  HMMA.16816.F32.BF16 R56, R8, R30, R72 ;  /* 0x0000001e0838723c */ /* 0x000fe20000041848 */
[----:B------:R-:W1:Y:S07]  /*2b90*/  LDSM.16.M88.4 R8, [R224] ;  /* 0x00000000e008783b */ /* 0x000e6e0000000200 */
[----:B------:R-:W-:Y:S01]  /*2ba0*/  HMMA.16816.F32.BF16 R52, R20, R34, R64 ;  /* 0x000000221434723c */ /* 0x000fe20000041840 */
[----:B------:R-:W-:Y:S06]  /*2bb0*/  LDSM.16.M88.4 R64, [R218+0x4000] ;  /* 0x00400000da40783b */ /* 0x000fec0000000200 */
[----:B------:R-:W-:Y:S01]  /*2bc0*/  IMAD.IADD R20, R2, 0x1, -R92 ;  /* 0x0000000102147824 */ /* 0x000fe200078e0a5c */
[----:B--2---:R-:W-:Y:S01]  /*2bd0*/  HMMA.16816.F32.BF16 R32, R16, R40, R60 ;  /* 0x000000281020723c */ /* 0x004fe2000004183c */
[----:B------:R-:W-:Y:S03]  /*2be0*/  LDSM.16.M88.4 R60, [R220+0x4000] ;  /* 0x00400000dc3c783b */ /* 0x000fe60000000200 */
[----:B------:R-:W-:-:S04]  /*2bf0*/  IABS R6, R20 ;  /* 0x0000001400067213 */ /* 0x000fc80000000000 */
[C---:B------:R-:W-:Y:S01]  /*2c00*/  HMMA.16816.F32.BF16 R72, R16.reuse, R28, R80 ;  /* 0x0000001c1048723c */ /* 0x040fe20000041850 */
[----:B------:R2:W-:Y:S07]  /*2c10*/  I2F R137, R6 ;  /* 0x0000000600897306 */ /* 0x0005ee0000201400 */
[C---:B------:R-:W-:Y:S01]  /*2c20*/  HMMA.16816.F32.BF16 R80, R16.reuse, R30, R48 ;  /* 0x0000001e1050723c */ /* 0x040fe20000041830 */
[----:B------:R-:W3:Y:S04]  /*2c30*/  LDSM.16.M88.4 R28, [R216+0x9000] ;  /* 0x00900000d81c783b */ /* 0x000ee80000000200 */
[----:B------:R-:W-:Y:S03]  /*2c40*/  LDSM.16.M88.4 R48, [R226+0x4000] ;  /* 0x00400000e230783b */ /* 0x000fe60000000200 */
[----:B------:R-:W-:Y:S01]  /*2c50*/  HMMA.16816.F32.BF16 R52, R16, R42, R52 ;  /* 0x0000002a1034723c */ /* 0x000fe20000041834 */
[----:B--2---:R-:W-:-:S04]  /*2c60*/  IADD3 R6, -R119, R5, RZ ;  /* 0x0000000577067210 */ /* 0x004fc80007ffe1ff */
[----:B------:R-:W-:Y:S02]  /*2c70*/  IABS R6, R6 ;  /* 0x0000000600067213 */ /* 0x000fe40000000000 */
[--C-:B------:R-:W-:Y:S01]  /*2c80*/  IMAD.IADD R16, R2, 0x1, -R119.reuse ;  /* 0x0000000102107824 */ /* 0x100fe200078e0a77 */
[-C--:B-1----:R-:W-:Y:S01]  /*2c90*/  HMMA.16816.F32.BF16 R20, R8, R24.reuse, R32 ;  /* 0x000000180814723c */ /* 0x082fe20000041820 */
[----:B------:R-:W-:Y:S01]  /*2ca0*/  LDSM.16.M88.4 R32, [R227+0x1000] ;  /* 0x00100000e320783b */ /* 0x000fe20000000200 */
[----:B------:R-:W-:Y:S02]  /*2cb0*/  IMAD.MOV.U32 R7, RZ, RZ, R6 ;  /* 0x000000ffff077224 */ /* 0x000fe400078e0006 */
[----:B------:R-:W-:Y:S01]  /*2cc0*/  IABS R6, R16 ;  /* 0x0000001000067213 */ /* 0x000fe20000000000 */
[----:B------:R-:W-:Y:S01]  /*2cd0*/  IMAD.IADD R16, R3, 0x1, -R119 ;  /* 0x0000000103107824 */ /* 0x000fe200078e0a77 */
[----:B------:R1:W-:Y:S02]  /*2ce0*/  I2F R138, R7 ;  /* 0x00000007008a7306 */ /* 0x0003e40000201400 */
[C---:B------:R-:W-:Y:S08]  /*2cf0*/  HMMA.16816.F32.BF16 R44, R12.reuse, R24, R44 ;  /* 0x000000180c2c723c */ /* 0x040ff0000004182c */
[----:B------:R-:W-:Y:S01]  /*2d00*/  HMMA.16816.F32.BF16 R40, R12, R26, R76 ;  /* 0x0000001a0c28723c */ /* 0x000fe2000004184c */
[----:B------:R-:W2:Y:S01]  /*2d10*/  LDSM.16.M88.4 R76, [R220+0x6000] ;  /* 0x00600000dc4c783b */ /* 0x000ea20000000200 */
[----:B-1----:R-:W-:Y:S01]  /*2d20*/  IMAD.MOV.U32 R7, RZ, RZ, R6 ;  /* 0x000000ffff077224 */ /* 0x002fe200078e0006 */
[----:B------:R-:W-:-:S05]  /*2d30*/  IABS R6, R16 ;  /* 0x0000001000067213 */ /* 0x000fca0000000000 */
[C---:B------:R-:W-:Y:S01]  /*2d40*/  HMMA.16816.F32.BF16 R100, R12.reuse, R36, R84 ;  /* 0x000000240c64723c */ /* 0x040fe20000041854 */
[----:B------:R-:W-:Y:S01]  /*2d50*/  IADD3 R16, -R117, R5, RZ ;  /* 0x0000000575107210 */ /* 0x000fe20007ffe1ff */
[----:B------:R1:W-:Y:S06]  /*2d60*/  I2F R136, R7 ;  /* 0x0000000700887306 */ /* 0x0003ec0000201400 */
[----:B------:R-:W-:Y:S01]  /*2d70*/  HMMA.16816.F32.BF16 R104, R12, R38, R56 ;  /* 0x000000260c68723c */ /* 0x000fe20000041838 */
[----:B------:R-:W-:Y:S06]  /*2d80*/  LDSM.16.M88.4 R56, [R226+0x6000] ;  /* 0x00600000e238783b */ /* 0x000fec0000000200 */
[----:B------:R-:W-:Y:S01]  /*2d90*/  IMAD.IADD R12, R5, 0x1, -R115 ;  /* 0x00000001050c7824 */ /* 0x000fe200078e0a73 */
[----:B------:R-:W-:Y:S01]  /*2da0*/  HMMA.16816.F32.BF16 R24, R8, R26, R52 ;  /* 0x0000001a0818723c */ /* 0x000fe20000041834 */
[----:B------:R-:W-:Y:S01]  /*2db0*/  LDSM.16.M88.4 R52, [R223+0x1000] ;  /* 0x00100000df34783b */ /* 0x000fe20000000200 */
[----:B-1----:R-:W-:Y:S01]  /*2dc0*/  IMAD.MOV.U32 R7, RZ, RZ, R6 ;  /* 0x000000ffff077224 */ /* 0x002fe200078e0006 */
[----:B------:R-:W-:-:S03]  /*2dd0*/  IABS R6, R16 ;  /* 0x0000001000067213 */ /* 0x000fc60000000000 */
[----:B------:R1:W-:Y:S02]  /*2de0*/  I2F R131, R7 ;  /* 0x0000000700837306 */ /* 0x0003e40000201400 */
[-C--:B---3--:R-:W-:Y:S06]  /*2df0*/  HMMA.16816.F32.BF16 R16, R64, R28.reuse, R20 ;  /* 0x0000001c4010723c */ /* 0x088fec0000041814 */
[----:B------:R3:W-:Y:S02]  /*2e00*/  I2F R130, R6 ;  /* 0x0000000600827306 */ /* 0x0007e40000201400 */
[----:B------:R-:W-:Y:S01]  /*2e10*/  HMMA.16816.F32.BF16 R20, R68, R28, R44 ;  /* 0x0000001c4414723c */ /* 0x000fe2000004182c */
[----:B------:R-:W-:Y:S01]  /*2e20*/  LDSM.16.M88.4 R44, [R224+0x6000] ;  /* 0x00600000e02c783b */ /* 0x000fe20000000200 */
[----:B-1----:R-:W-:-:S06]  /*2e30*/  IMAD.IADD R7, R2, 0x1, -R117 ;  /* 0x0000000102077824 */ /* 0x002fcc00078e0a75 */
[----:B------:R-:W-:Y:S01]  /*2e40*/  HMMA.16816.F32.BF16 R88, R8, R36, R72 ;  /* 0x000000240858723c */ /* 0x000fe20000041848 */
[----:B------:R-:W1:Y:S01]  /*2e50*/  LDSM.16.M88.4 R72, [R225+0x9000] ;  /* 0x00900000e148783b */ /* 0x000e620000000200 */
[----:B------:R-:W-:Y:S01]  /*2e60*/  IABS R7, R7 ;  /* 0x0000000700077213 */ /* 0x000fe20000000000 */
[----:B---3--:R-:W-:-:S03]  /*2e70*/  IMAD.IADD R6, R3, 0x1, -R117 ;  /* 0x0000000103067824 */ /* 0x008fc600078e0a75 */
[----:B------:R3:W-:Y:S02]  /*2e80*/  I2F R129, R7 ;  /* 0x0000000700817306 */ /* 0x0007e40000201400 */
[----:B------:R-:W-:Y:S01]  /*2e90*/  HMMA.16816.F32.BF16 R96, R8, R38, R80 ;  /* 0x000000260860723c */ /* 0x000fe20000041850 */
[----:B------:R-:W-:-:S06]  /*2ea0*/  IABS R6, R6 ;  /* 0x0000000600067213 */ /* 0x000fcc0000000000 */
[----:B------:R-:W-:Y:S01]  /*2eb0*/  IMAD.IADD R8, R3, 0x1, -R113 ;  /* 0x0000000103087824 */ /* 0x000fe200078e0a71 */
[----:B--2---:R-:W-:Y:S01]  /*2ec0*/  HMMA.16816.F32.BF16 R20, R76, R32, R20 ;  /* 0x000000204c14723c */ /* 0x004fe20000041814 */
[----:B---3--:R-:W-:-:S07]  /*2ed0*/  MOV R7, R6 ;  /* 0x0000000600077202 */ /* 0x008fce0000000f00 */
[----:B------:R-:W-:Y:S01]  /*2ee0*/  HMMA.16816.F32.BF16 R36, R68, R30, R40 ;  /* 0x0000001e4424723c */ /* 0x000fe20000041828 */
[----:B------:R-:W-:Y:S01]  /*2ef0*/  IABS R6, R12 ;  /* 0x0000000c00067213 */ /* 0x000fe20000000000 */
[--C-:B------:R-:W-:Y:S01]  /*2f00*/  IMAD.IADD R12, R2, 0x1, -R115.reuse ;  /* 0x00000001020c7824 */ /* 0x100fe200078e0a73 */
[----:B------:R2:W-:Y:S01]  /*2f10*/  I2F R128, R7 ;  /* 0x0000000700807306 */ /* 0x0005e20000201400 */
[----:B------:R-:W-:Y:S11]  /*2f20*/  LDSM.16.M88.4 R40, [R224+0x4000] ;  /* 0x00400000e028783b */ /* 0x000ff60000000200 */
[----:B------:R-:W-:Y:S01]  /*2f30*/  @!UPT UIADD3 URZ, URZ, URZ, URZ ;  /* 0x0000003f3f3ff290 */ /* 0x000fe2000fffe03f */
[----:B-1----:R-:W-:Y:S01]  /*2f40*/  HMMA.16816.F32.BF16 R20, R56, R72, R20 ;  /* 0x000000483814723c */ /* 0x002fe20000041814 */
[----:B--2---:R-:W-:Y:S01]  /*2f50*/  IMAD.MOV.U32 R7, RZ, RZ, R6 ;  /* 0x000000ffff077224 */ /* 0x004fe200078e0006 */
[----:B------:R-:W-:Y:S01]  /*2f60*/  IABS R6, R12 ;  /* 0x0000000c00067213 */ /* 0x000fe20000000000 */
[----:B------:R-:W-:Y:S02]  /*2f70*/  IMAD.IADD R12, R3, 0x1, -R115 ;  /* 0x00000001030c7824 */ /* 0x000fe400078e0a73 */
[----:B------:R1:W-:Y:S03]  /*2f80*/  I2F R127, R7 ;  /* 0x00000007007f7306 */ /* 0x0003e60000201400 */
[----:B------:R-:W-:Y:S01]  /*2f90*/  HMMA.16816.F32.BF16 R84, R76, R34, R36 ;  /* 0x000000224c54723c */ /* 0x000fe20000041824 */
[----:B------:R-:W-:Y:S01]  /*2fa0*/  LDSM.16.M88.4 R36, [R227+0x1800] ;  /* 0x00180000e324783b */ /* 0x000fe20000000200 */
[----:B-1----:R-:W-:Y:S01]  /*2fb0*/  IMAD.MOV.U32 R7, RZ, RZ, R6 ;  /* 0x000000ffff077224 */ /* 0x002fe200078e0006 */
[----:B------:R-:W-:Y:S11]  /*2fc0*/  IABS R6, R12 ;  /* 0x0000000c00067213 */ /* 0x000ff60000000000 */
[----:B------:R-:W-:Y:S02]  /*2fd0*/  @!UPT UIADD3 URZ, URZ, URZ, URZ ;  /* 0x0000003f3f3ff290 */ /* 0x000fe4000fffe03f */
[----:B------:R-:W-:Y:S01]  /*2fe0*/  HMMA.16816.F32.BF16 R80, R44, R52, R20 ;  /* 0x000000342c50723c */ /* 0x000fe20000041814 */
[----:B------:R1:W-:Y:S07]  /*2ff0*/  I2F R124, R7 ;  /* 0x00000007007c7306 */ /* 0x0003ee0000201400 */
[----:B------:R-:W-:Y:S01]  /*3000*/  HMMA.16816.F32.BF16 R12, R60, R32, R16 ;  /* 0x000000203c0c723c */ /* 0x000fe20000041810 */
[----:B------:R2:W-:Y:S07]  /*3010*/  I2F R123, R6 ;  /* 0x00000006007b7306 */ /* 0x0005ee0000201400 */
[----:B------:R-:W-:Y:S01]  /*3020*/  HMMA.16816.F32.BF16 R16, R64, R30, R24 ;  /* 0x0000001e4010723c */ /* 0x000fe20000041818 */
[----:B------:R-:W3:Y:S01]  /*3030*/  LDSM.16.M88.4 R24, [R216+0x9800] ;  /* 0x00980000d818783b */ /* 0x000ee20000000200 */
[----:B-1----:R-:W-:-:S03]  /*3040*/  IADD3 R7, -R113, R5, RZ ;  /* 0x0000000571077210 */ /* 0x002fc60007ffe1ff */
[----:B------:R-:W1:Y:S01]  /*3050*/  LDSM.16.M88.4 R28, [R225+0x9800] ;  /* 0x00980000e11c783b */ /* 0x000e620000000200 */
[----:B------:R-:W-:Y:S01]  /*3060*/  IABS R7, R7 ;  /* 0x0000000700077213 */ /* 0x000fe20000000000 */
[----:B--2---:R-:W-:-:S03]  /*3070*/  IMAD.IADD R6, R2, 0x1, -R113 ;  /* 0x0000000102067824 */ /* 0x004fc600078e0a71 */
[----:B------:R2:W-:Y:S02]  /*3080*/  I2F R122, R7 ;  /* 0x00000007007a7306 */ /* 0x0005e40000201400 */
[----:B------:R-:W-:Y:S11]  /*3090*/  IABS R6, R6 ;  /* 0x0000000600067213 */ /* 0x000ff60000000000 */
[----:B------:R-:W-:Y:S01]  /*30a0*/  @!UPT UIADD3 URZ, URZ, URZ, URZ ;  /* 0x0000003f3f3ff290 */ /* 0x000fe2000fffe03f */
[----:B------:R-:W-:Y:S01]  /*30b0*/  HMMA.16816.F32.BF16 R16, R60, R34, R16 ;  /* 0x000000223c10723c */ /* 0x000fe20000041810 */
[----:B--2---:R-:W-:Y:S01]  /*30c0*/  IMAD.MOV.U32 R7, RZ, RZ, R6 ;  /* 0x000000ffff077224 */ /* 0x004fe200078e0006 */
[----:B------:R-:W-:Y:S01]  /*30d0*/  IABS R6, R8 ;  /* 0x0000000800067213 */ /* 0x000fe20000000000 */
[--C-:B------:R-:W-:Y:S02]  /*30e0*/  IMAD.IADD R8, R5, 0x1, -R112.reuse ;  /* 0x0000000105087824 */ /* 0x100fe400078e0a70 */
[----:B------:R2:W-:Y:S03]  /*30f0*/  I2F R121, R7 ;  /* 0x0000000700797306 */ /* 0x0005e60000201400 */
[----:B---3--:R-:W-:Y:S01]  /*3100*/  HMMA.16816.F32.BF16 R20, R68, R24, R100 ;  /* 0x000000184414723c */ /* 0x008fe20000041864 */
[----:B--2---:R-:W-:Y:S02]  /*3110*/  MOV R7, R6 ;  /* 0x0000000600077202 */ /* 0x004fe40000000f00 */
[----:B------:R-:W-:Y:S01]  /*3120*/  IABS R6, R8 ;  /* 0x0000000800067213 */ /* 0x000fe20000000000 */
[----:B------:R-:W-:Y:S01]  /*3130*/  IMAD.IADD R8, R2, 0x1, -R112 ;  /* 0x0000000102087824 */ /* 0x000fe200078e0a70 */
[----:B------:R2:W-:Y:S11]  /*3140*/  I2F R120, R7 ;  /* 0x0000000700787306 */ /* 0x0005f60000201400 */
[----:B------:R-:W-:Y:S08]  /*3150*/  @!UPT UIADD3 URZ, URZ, URZ, URZ ;  /* 0x0000003f3f3ff290 */ /* 0x000ff0000fffe03f */
[----:B------:R-:W-:Y:S01]  /*3160*/  HMMA.16816.F32.BF16 R20, R76, R36, R20 ;  /* 0x000000244c14723c */ /* 0x000fe20000041814 */
[----:B--2---:R-:W-:Y:S01]  /*3170*/  IMAD.MOV.U32 R7, RZ, RZ, R6 ;  /* 0x000000ffff077224 */ /* 0x004fe200078e0006 */
[----:B------:R-:W-:Y:S01]  /*3180*/  IABS R6, R8 ;  /* 0x0000000800067213 */ /* 0x000fe20000000000 */
[----:B------:R-:W-:Y:S02]  /*3190*/  IMAD.IADD R8, R3, 0x1, -R112 ;  /* 0x0000000103087824 */ /* 0x000fe400078e0a70 */
[----:B------:R2:W-:Y:S02]  /*31a0*/  I2F R118, R7 ;  /* 0x0000000700767306 */ /* 0x0005e40000201400 */
[----:B--2---:R-:W-:Y:S01]  /*31b0*/  IMAD.MOV.U32 R7, RZ, RZ, R6 ;  /* 0x000000ffff077224 */ /* 0x004fe200078e0006 */
[----:B------:R-:W-:Y:S02]  /*31c0*/  IABS R6, R8 ;  /* 0x0000000800067213 */ /* 0x000fe40000000000 */
[----:B------:R-:W-:Y:S03]  /*31d0*/  HMMA.16816.F32.BF16 R8, R48, R72, R12 ;  /* 0x000000483008723c */ /* 0x000fe6000004180c */
[----:B------:R2:W-:Y:S05]  /*31e0*/  I2F R116, R7 ;  /* 0x0000000700747306 */ /* 0x0005ea0000201400 */
[----:B------:R-:W-:Y:S03]  /*31f0*/  HMMA.16816.F32.BF16 R12, R64, R24, R88 ;  /* 0x00000018400c723c */ /* 0x000fe60000041858 */
[----:B------:R3:W-:Y:S01]  /*3200*/  I2F R114, R6 ;  /* 0x0000000600727306 */ /* 0x0007e20000201400 */
[----:B--2---:R-:W-:Y:S01]  /*3210*/  IADD3 R7, -R109, R5, RZ ;  /* 0x000000056d077210 */ /* 0x004fe20007ffe1ff */
[----:B------:R-:W-:-:S03]  /*3220*/  IMAD.IADD R5, R5, 0x1, -R111 ;  /* 0x0000000105057824 */ /* 0x000fc600078e0a6f */
[----:B------:R-:W-:Y:S02]  /*3230*/  IABS R7, R7 ;  /* 0x0000000700077213 */ /* 0x000fe40000000000 */
[----:B------:R-:W-:-:S06]  /*3240*/  IABS R5, R5 ;  /* 0x0000000500057213 */ /* 0x000fcc0000000000 */
[----:B------:R-:W-:Y:S01]  /*3250*/  HMMA.16816.F32.BF16 R32, R40, R52, R8 ;  /* 0x000000342820723c */ /* 0x000fe20000041808 */
[----:B---3--:R-:W-:Y:S01]  /*3260*/  IMAD.MOV.U32 R6, RZ, RZ, R7 ;  /* 0x000000ffff067224 */ /* 0x008fe200078e0007 */
[----:B------:R-:W-:Y:S06]  /*3270*/  I2F R108, R5 ;  /* 0x00000005006c7306 */ /* 0x000fec0000201400 */
[-C--:B------:R-:W-:Y:S02]  /*3280*/  HMMA.16816.F32.BF16 R8, R48, R74.reuse, R16 ;  /* 0x0000004a3008723c */ /* 0x080fe40000041810 */
[----:B------:R2:W-:Y:S06]  /*3290*/  I2F R110, R6 ;  /* 0x00000006006e7306 */ /* 0x0005ec0000201400 */
[----:B------:R-:W-:Y:S08]  /*32a0*/  HMMA.16816.F32.BF16 R16, R56, R74, R84 ;  /* 0x0000004a3810723c */ /* 0x000ff00000041854 */
[----:B------:R-:W-:Y:S01]  /*32b0*/  HMMA.16816.F32.BF16 R12, R60, R36, R12 ;  /* 0x000000243c0c723c */ /* 0x000fe2000004180c */
[----:B--2---:R-:W-:-:S02]  /*32c0*/  IMAD.IADD R6, R2, 0x1, -R109 ;  /* 0x0000000102067824 */ /* 0x004fc400078e0a6d */
[----:B------:R-:W-:-:S03]  /*32d0*/  IMAD.IADD R2, R2, 0x1, -R111 ;  /* 0x0000000102027824 */ /* 0x000fc600078e0a6f */
[----:B------:R-:W-:Y:S02]  /*32e0*/  IABS R6, R6 ;  /* 0x0000000600067213 */ /* 0x000fe40000000000 */
[----:B------:R-:W-:Y:S01]  /*32f0*/  HMMA.16816.F32.BF16 R72, R40, R54, R8 ;  /* 0x000000362848723c */ /* 0x000fe20000041808 */
[----:B------:R-:W-:Y:S02]  /*3300*/  IABS R2, R2 ;  /* 0x0000000200027213 */ /* 0x000fe40000000000 */
[----:B------:R-:W-:Y:S02]  /*3310*/  MOV R5, R6 ;  /* 0x0000000600057202 */ /* 0x000fe40000000f00 */
[----:B------:R2:W-:Y:S03]  /*3320*/  I2F R94, R2 ;  /* 0x00000002005e7306 */ /* 0x0005e60000201400 */
[----:B------:R-:W-:Y:S05]  /*3330*/  HMMA.16816.F32.BF16 R8, R64, R26, R96 ;  /* 0x0000001a4008723c */ /* 0x000fea0000041860 */
[----:B------:R3:W-:Y:S03]  /*3340*/  I2F R95, R5 ;  /* 0x00000005005f7306 */ /* 0x0007e60000201400 */
[----:B------:R-:W-:Y:S01]  /*3350*/  HMMA.16816.F32.BF16 R64, R44, R54, R16 ;  /* 0x000000362c40723c */ /* 0x000fe20000041810 */
[----:B--2---:R-:W-:-:S07]  /*3360*/  IMAD.IADD R2, R3, 0x1, -R111 ;  /* 0x0000000103027824 */ /* 0x004fce00078e0a6f */
[----:B-1----:R-:W-:Y:S01]  /*3370*/  HMMA.16816.F32.BF16 R16, R48, R28, R12 ;  /* 0x0000001c3010723c */ /* 0x002fe2000004180c */
[----:B------:R-:W-:Y:S01]  /*3380*/  FMUL.FTZ R74, R74, c[0x0][0x2ec] ;  /* 0x0000bb004a4a7a20 */ /* 0x000fe20000410000 */
[----:B------:R-:W-:Y:S01]  /*3390*/  IABS R2, R2 ;  /* 0x0000000200027213 */ /* 0x000fe20000000000 */
[----:B------:R-:W-:Y:S02]  /*33a0*/  FMUL.FTZ R75, R75, c[0x0][0x2ec] ;  /* 0x0000bb004b4b7a20 */ /* 0x000fe40000410000 */
[----:B---3--:R-:W-:Y:S01]  /*33b0*/  IMAD.IADD R5, R3, 0x1, -R109 ;  /* 0x0000000103057824 */ /* 0x008fe200078e0a6d */
[----:B------:R1:W-:Y:S01]  /*33c0*/  I2F R88, R2 ;  /* 0x0000000200587306 */ /* 0x0003e20000201400 */
[----:B------:R-:W-:Y:S01]  /*33d0*/  FMUL.FTZ R73, R73, c[0x0][0x2ec] ;  /* 0x0000bb0049497a20 */ /* 0x000fe20000410000 */
[----:B------:R-:W-:Y:S02]  /*33e0*/  HMMA.16816.F32.BF16 R8, R60, R38, R8 ;  /* 0x000000263c08723c */ /* 0x000fe40000041808 */
[----:B------:R-:W-:-:S04]  /*33f0*/  IABS R5, R5 ;  /* 0x0000000500057213 */ /* 0x000fc80000000000 */
[----:B------:R-:W-:Y:S01]  /*3400*/  MUFU.TANH R74, R74 ;  /* 0x0000004a004a7308 */ /* 0x000fe20000002400 */
[----:B------:R-:W-:Y:S01]  /*3410*/  IMAD.MOV.U32 R3, RZ, RZ, R5 ;  /* 0x000000ffff037224 */ /* 0x000fe200078e0005 */
[----:B------:R-:W-:Y:S01]  /*3420*/  HMMA.16816.F32.BF16 R12, R56, R28, R20 ;  /* 0x0000001c380c723c */ /* 0x000fe20000041814 */
[----:B------:R-:W-:Y:S02]  /*3430*/  FMUL.FTZ R64, R64, c[0x0][0x2ec] ;  /* 0x0000bb0040407a20 */ /* 0x000fe40000410000 */
[----:B------:R-:W-:Y:S02]  /*3440*/  FMUL.FTZ R65, R65, c[0x0][0x2ec] ;  /* 0x0000bb0041417a20 */ /* 0x000fe40000410000 */
[----:B------:R-:W-:Y:S01]  /*3450*/  FMUL.FTZ R66, R66, c[0x0][0x2ec] ;  /* 0x0000bb0042427a20 */ /* 0x000fe20000410000 */
[----:B------:R-:W-:Y:S01]  /*3460*/  I2F R93, R3 ;  /* 0x00000003005d7306 */ /* 0x000fe20000201400 */
[----:B-1----:R-:W-:Y:S01]  /*3470*/  FMUL.FTZ R2, R32, c[0x0][0x2ec] ;  /* 0x0000bb0020027a20 */ /* 0x002fe20000410000 */
[----:B------:R-:W-:Y:S06]  /*3480*/  HMMA.16816.F32.BF16 R52, R68, R26, R104 ;  /* 0x0000001a4434723c */ /* 0x000fec0000041868 */
[----:B------:R1:W2:Y:S02]  /*3490*/  MUFU.TANH R6, R2 ;  /* 0x0000000200067308 */ /* 0x0002a40000002400 */
[----:B------:R-:W-:Y:S06]  /*34a0*/  HMMA.16816.F32.BF16 R8, R48, R30, R8 ;  /* 0x0000001e3008723c */ /* 0x000fec0000041808 */
[----:B------:R-:W-:Y:S01]  /*34b0*/  MUFU.TANH R75, R75 ;  /* 0x0000004b004b7308 */ /* 0x000fe20000002400 */
[----:B-1----:R-:W-:-:S07]  /*34c0*/  FMUL.FTZ R2, R33, c[0x0][0x2ec] ;  /* 0x0000bb0021027a20 */ /* 0x002fce0000410000 */
[----:B------:R-:W-:Y:S01]  /*34d0*/  MUFU.TANH R73, R73 ;  /* 0x0000004900497308 */ /* 0x000fe20000002400 */
[----:B--2---:R-:W-:-:S07]  /*34e0*/  FFMA.FTZ R6, R146, -R132, R6 ;  /* 0x8000008492067223 */ /* 0x004fce0000010006 */
[----:B------:R1:W-:Y:S08]  /*34f0*/  MUFU.TANH R89, R2 ;  /* 0x0000000200597308 */ /* 0x0003f00000002400 */
[----:B------:R-:W-:Y:S01]  /*3500*/  MUFU.TANH R64, R64 ;  /* 0x0000004000407308 */ /* 0x000fe20000002400 */
[----:B-1----:R-:W-:-:S07]  /*3510*/  FMUL.FTZ R2, R34, c[0x0][0x2ec] ;  /* 0x0000bb0022027a20 */ /* 0x002fce0000410000 */
[----:B------:R-:W-:Y:S08]  /*3520*/  MUFU.TANH R65, R65 ;  /* 0x0000004100417308 */ /* 0x000ff00000002400 */
[----:B------:R1:W2:Y:S08]  /*3530*/  MUFU.TANH R5, R2 ;  /* 0x0000000200057308 */ /* 0x0002b00000002400 */
[----:B------:R-:W-:Y:S01]  /*3540*/  MUFU.TANH R66, R66 ;  /* 0x0000004200427308 */ /* 0x000fe20000002400 */
[----:B-1----:R-:W-:-:S02]  /*3550*/  FMUL.FTZ R2, R35, c[0x0][0x2ec] ;  /* 0x0000bb0023027a20 */ /* 0x002fc40000410000 */
[----:B------:R-:W1:Y:S01]  /*3560*/  LDSM.16.M88.4 R32, [R223+0x1800] ;  /* 0x00180000df20783b */ /* 0x000e620000000200 */
[----:B--2---:R-:W-:-:S04]  /*3570*/  FFMA.FTZ R5, R139, -R132, R5 ;  /* 0x800000848b057223 */ /* 0x004fc80000010005 */
[----:B------:R2:W-:Y:S01]  /*3580*/  MUFU.TANH R84, R2 ;  /* 0x0000000200547308 */ /* 0x0005e20000002400 */
[----:B------:R-:W-:-:S04]  /*3590*/  DEPBAR.LE SB0, 0x0 ;  /* 0x000080000000791a */ /* 0x000fc80000000000 */
[----:B------:R-:W-:Y:S01]  /*35a0*/  FSEL R63, R5, -INF , !P0 ;  /* 0xff800000053f7808 */ /* 0x000fe20004000000 */
[----:B--2---:R-:W-:-:S04]  /*35b0*/  FMUL.FTZ R2, R80, c[0x0][0x2ec] ;  /* 0x0000bb0050027a20 */ /* 0x004fc80000410000 */
[----:B------:R2:W3:Y:S02]  /*35c0*/  MUFU.TANH R3, R2 ;  /* 0x0000000200037308 */ /* 0x0004e40000002400 */
[----:B--2---:R-:W-:Y:S01]  /*35d0*/  FMUL.FTZ R2, R81, c[0x0][0x2ec] ;  /* 0x0000bb0051027a20 */ /* 0x004fe20000410000 */
[----:B-1----:R-:W-:Y:S01]  /*35e0*/  HMMA.16816.F32.BF16 R20, R44, R32, R12 ;  /* 0x000000202c14723c */ /* 0x002fe2000004180c */
[----:B---3--:R-:W-:-:S04]  /*35f0*/  FFMA.FTZ R3, R137, -R132, R3 ;  /* 0x8000008489037223 */ /* 0x008fc80000010003 */
[----:B------:R1:W2:Y:S03]  /*3600*/  MUFU.TANH R81, R2 ;  /* 0x0000000200517308 */ /* 0x0002a60000002400 */
[----:B------:R-:W-:Y:S08]  /*3610*/  HMMA.16816.F32.BF16 R12, R76, R38, R52 ;  /* 0x000000264c0c723c */ /* 0x000ff00000041834 */
[----:B------:R-:W-:Y:S01]  /*3620*/  HMMA.16816.F32.BF16 R24, R40, R32, R16 ;  /* 0x000000202818723c */ /* 0x000fe20000041810 */
[----:B-1----:R-:W-:-:S02]  /*3630*/  FMUL.FTZ R2, R82, c[0x0][0x2ec] ;  /* 0x0000bb0052027a20 */ /* 0x002fc40000410000 */
[----:B--2---:R-:W-:Y:S02]  /*3640*/  FFMA.FTZ R5, R136, -R132, R81 ;  /* 0x8000008488057223 */ /* 0x004fe40000010051 */
[----:B------:R1:W-:Y:S02]  /*3650*/  MUFU.TANH R7, R2 ;  /* 0x0000000200077308 */ /* 0x0003e40000002400 */
[----:B------:R-:W-:Y:S01]  /*3660*/  FSEL R33, R3, -INF , !P0 ;  /* 0xff80000003217808 */ /* 0x000fe20004000000 */
[----:B------:R-:W-:Y:S01]  /*3670*/  HMMA.16816.F32.BF16 R16, R40, R34, R8 ;  /* 0x000000222810723c */ /* 0x000fe20000041808 */
[----:B------:R-:W-:-:S04]  /*3680*/  FMUL.FTZ R20, R20, c[0x0][0x2ec] ;  /* 0x0000bb0014147a20 */ /* 0x000fc80000410000 */
[----:B------:R-:W-:Y:S03]  /*3690*/  MUFU.TANH R36, R20 ;  /* 0x0000001400247308 */ /* 0x000fe60000002400 */
[----:B------:R-:W-:Y:S01]  /*36a0*/  HMMA.16816.F32.BF16 R8, R56, R30, R12 ;  /* 0x0000001e3808723c */ /* 0x000fe2000004180c */
[----:B-1----:R-:W-:-:S07]  /*36b0*/  FMUL.FTZ R2, R83, c[0x0][0x2ec] ;  /* 0x0000bb0053027a20 */ /* 0x002fce0000410000 */
[----:B------:R-:W-:Y:S01]  /*36c0*/  FMUL.FTZ R24, R24, c[0x0][0x2ec] ;  /* 0x0000bb0018187a20 */ /* 0x000fe20000410000 */
[----:B------:R1:W2:Y:S01]  /*36d0*/  MUFU.TANH R80, R2 ;  /* 0x0000000200507308 */ /* 0x0002a20000002400 */
[----:B------:R-:W-:Y:S02]  /*36e0*/  FMUL.FTZ R25, R25, c[0x0][0x2ec] ;  /* 0x0000bb0019197a20 */ /* 0x000fe40000410000 */
[----:B------:R-:W-:Y:S02]  /*36f0*/  FMUL.FTZ R26, R26, c[0x0][0x2ec] ;  /* 0x0000bb001a1a7a20 */ /* 0x000fe40000410000 */
[----:B------:R-:W-:Y:S02]  /*3700*/  FFMA.FTZ R30, R144, -R132, R73 ;  /* 0x80000084901e7223 */ /* 0x000fe40000010049 */
[----:B------:R-:W-:Y:S01]  /*3710*/  FMUL.FTZ R17, R17, c[0x0][0x2ec] ;  /* 0x0000bb0011117a20 */ /* 0x000fe20000410000 */
[----:B------:R-:W3:Y:S01]  /*3720*/  MUFU.TANH R24, R24 ;  /* 0x0000001800187308 */ /* 0x000ee20000002400 */
[----:B------:R-:W-:-:S02]  /*3730*/  FMUL.FTZ R18, R18, c[0x0][0x2ec] ;  /* 0x0000bb0012127a20 */ /* 0x000fc40000410000 */
[----:B------:R-:W-:Y:S02]  /*3740*/  FMUL.FTZ R19, R19, c[0x0][0x2ec] ;  /* 0x0000bb0013137a20 */ /* 0x000fe40000410000 */
[-C--:B------:R-:W-:Y:S02]  /*3750*/  FFMA.FTZ R13, R128, -R132.reuse, R66 ;  /* 0x80000084800d7223 */ /* 0x080fe40000010042 */
[----:B------:R-:W-:Y:S01]  /*3760*/  HMMA.16816.F32.BF16 R8, R44, R34, R8 ;  /* 0x000000222c08723c */ /* 0x000fe20000041808 */
[----:B-1----:R-:W-:Y:S01]  /*3770*/  FMUL.FTZ R2, R72, c[0x0][0x2ec] ;  /* 0x0000bb0048027a20 */ /* 0x002fe20000410000 */
[----:B------:R-:W1:Y:S01]  /*3780*/  MUFU.TANH R25, R25 ;  /* 0x0000001900197308 */ /* 0x000e620000002400 */
[----:B--2---:R-:W-:-:S04]  /*3790*/  FFMA.FTZ R3, R131, -R132, R80 ;  /* 0x8000008483037223 */ /* 0x004fc80000010050 */
[----:B------:R-:W-:Y:S01]  /*37a0*/  FSEL R47, R6, -INF , !P0 ;  /* 0xff800000062f7808 */ /* 0x000fe20004000000 */
[-C--:B------:R-:W-:Y:S01]  /*37b0*/  FFMA.FTZ R6, R138, -R132.reuse, R84 ;  /* 0x800000848a067223 */ /* 0x080fe20000010054 */
[----:B------:R-:W-:Y:S01]  /*37c0*/  FSEL R34, R3, -INF , !P3 ;  /* 0xff80000003227808 */ /* 0x000fe20005800000 */
[-C--:B---3--:R-:W-:Y:S01]  /*37d0*/  FFMA.FTZ R29, R143, -R132.reuse, R24 ;  /* 0x800000848f1d7223 */ /* 0x088fe20000010018 */
[----:B------:R2:W3:Y:S01]  /*37e0*/  MUFU.TANH R72, R2 ;  /* 0x0000000200487308 */ /* 0x0004e20000002400 */
[----:B------:R-:W-:Y:S01]  /*37f0*/  FFMA.FTZ R24, R127, -R132, R75 ;  /* 0x800000847f187223 */ /* 0x000fe2000001004b */
[----:B------:R-:W-:Y:S02]  /*3800*/  FSEL R60, R6, -INF , !P3 ;  /* 0xff800000063c7808 */ /* 0x000fe40005800000 */
[----:B------:R-:W-:Y:S02]  /*3810*/  FSEL R46, R30, -INF , !P5 ;  /* 0xff8000001e2e7808 */ /* 0x000fe40006800000 */
[----:B------:R-:W-:-:S02]  /*3820*/  FSEL R62, R24, -INF , !P5 ;  /* 0xff800000183e7808 */ /* 0x000fc40006800000 */
[----:B------:R-:W-:Y:S01]  /*3830*/  MUFU.TANH R39, R26 ;  /* 0x0000001a00277308 */ /* 0x000fe20000002400 */
[-C--:B-1----:R-:W-:Y:S01]  /*3840*/  FFMA.FTZ R28, R142, -R132.reuse, R25 ;  /* 0x800000848e1c7223 */ /* 0x082fe20000010019 */
[----:B------:R-:W-:Y:S01]  /*3850*/  FSEL R119, R29, -INF , !P4 ;  /* 0xff8000001d777808 */ /* 0x000fe20006000000 */
[----:B------:R-:W-:Y:S02]  /*3860*/  FFMA.FTZ R25, R130, -R132, R74 ;  /* 0x8000008482197223 */ /* 0x000fe4000001004a */
[----:B------:R-:W-:Y:S01]  /*3870*/  FMUL.FTZ R8, R8, c[0x0][0x2ec] ;  /* 0x0000bb0008087a20 */ /* 0x000fe20000410000 */
[----:B------:R-:W-:Y:S01]  /*3880*/  FSEL R117, R28, -INF , !P2 ;  /* 0xff8000001c757808 */ /* 0x000fe20005000000 */
[----:B------:R-:W-:Y:S01]  /*3890*/  FMUL.FTZ R9, R9, c[0x0][0x2ec] ;  /* 0x0000bb0009097a20 */ /* 0x000fe20000410000 */
[----:B------:R-:W1:Y:S01]  /*38a0*/  MUFU.TANH R17, R17 ;  /* 0x0000001100117308 */ /* 0x000e620000002400 */
[----:B--2---:R-:W-:Y:S01]  /*38b0*/  FMUL.FTZ R2, R67, c[0x0][0x2ec] ;  /* 0x0000bb0043027a20 */ /* 0x004fe20000410000 */
[----:B------:R-:W-:Y:S01]  /*38c0*/  FSEL R61, R25, -INF , !P6 ;  /* 0xff800000193d7808 */ /* 0x000fe20007000000 */
[----:B------:R-:W-:Y:S01]  /*38d0*/  FMUL.FTZ R10, R10, c[0x0][0x2ec] ;  /* 0x0000bb000a0a7a20 */ /* 0x000fe20000410000 */
[----:B------:R-:W-:Y:S01]  /*38e0*/  FSEL R25, R13, -INF , !P6 ;  /* 0xff8000000d197808 */ /* 0x000fe20007000000 */
[----:B------:R-:W-:-:S02]  /*38f0*/  FMUL.FTZ R11, R11, c[0x0][0x2ec] ;  /* 0x0000bb000b0b7a20 */ /* 0x000fc40000410000 */
[----:B---3--:R-:W-:Y:S01]  /*3900*/  FFMA.FTZ R31, R145, -R132, R72 ;  /* 0x80000084911f7223 */ /* 0x008fe20000010048 */
[----:B------:R2:W3:Y:S04]  /*3910*/  MUFU.TANH R48, R2 ;  /* 0x0000000200307308 */ /* 0x0004e80000002400 */
[----:B------:R-:W-:-:S04]  /*3920*/  FSEL R45, R31, -INF , !P6 ;  /* 0xff8000001f2d7808 */ /* 0x000fc80007000000 */
[----:B------:R-:W4:Y:S01]  /*3930*/  MUFU.TANH R20, R19 ;  /* 0x0000001300147308 */ /* 0x000f220000002400 */
[-C--:B-1----:R-:W-:Y:S02]  /*3940*/  FFMA.FTZ R26, R140, -R132.reuse, R17 ;  /* 0x800000848c1a7223 */ /* 0x082fe40000010011 */
[----:B------:R-:W-:Y:S02]  /*3950*/  FFMA.FTZ R17, R121, -R132, R36 ;  /* 0x8000008479117223 */ /* 0x000fe40000010024 */
[----:B--2---:R-:W-:-:S03]  /*3960*/  FMUL.FTZ R2, R27, c[0x0][0x2ec] ;  /* 0x0000bb001b027a20 */ /* 0x004fc60000410000 */
[----:B------:R-:W1:Y:S01]  /*3970*/  MUFU.TANH R15, R8 ;  /* 0x00000008000f7308 */ /* 0x000e620000002400 */
[----:B---3--:R-:W-:Y:S01]  /*3980*/  FFMA.FTZ R12, R123, -R132, R48 ;  /* 0x800000847b0c7223 */ /* 0x008fe20000010030 */
[----:B------:R-:W-:-:S04]  /*3990*/  FSEL R17, R17, -INF , !P4 ;  /* 0xff80000011117808 */ /* 0x000fc80006000000 */
[----:B------:R-:W-:Y:S01]  /*39a0*/  FSEL R24, R12, -INF , !P5 ;  /* 0xff8000000c187808 */ /* 0x000fe20006800000 */
[-C--:B----4-:R-:W-:Y:S01]  /*39b0*/  FFMA.FTZ R20, R108, -R132.reuse, R20 ;  /* 0x800000846c147223 */ /* 0x090fe20000010014 */
[----:B------:R2:W-:Y:S01]  /*39c0*/  MUFU.TANH R38, R2 ;  /* 0x0000000200267308 */ /* 0x0005e20000002400 */
[----:B------:R-:W-:-:S05]  /*39d0*/  FFMA.FTZ R19, R129, -R132, R64 ;  /* 0x8000008481137223 */ /* 0x000fca0000010040 */
[----:B------:R-:W-:Y:S02]  /*39e0*/  FSEL R19, R19, -INF , !P6 ;  /* 0xff80000013137808 */ /* 0x000fe40007000000 */
[----:B------:R-:W3:Y:S01]  /*39f0*/  MUFU.TANH R14, R9 ;  /* 0x00000009000e7308 */ /* 0x000ee20000002400 */
[----:B-1----:R-:W-:-:S05]  /*3a00*/  FFMA.FTZ R15, R95, -R132, R15 ;  /* 0x800000845f0f7223 */ /* 0x002fca000001000f */
[----:B------:R-:W-:Y:S01]  /*3a10*/  FSEL R15, R15, -INF , !P1 ;  /* 0xff8000000f0f7808 */ /* 0x000fe20004800000 */
[----:B--2---:R-:W-:Y:S01]  /*3a20*/  FMUL.FTZ R2, R21, c[0x0][0x2ec] ;  /* 0x0000bb0015027a20 */ /* 0x004fe20000410000 */
[----:B------:R-:W1:Y:S01]  /*3a30*/  MUFU.TANH R9, R10 ;  /* 0x0000000a00097308 */ /* 0x000e620000002400 */
[----:B---3--:R-:W-:-:S07]  /*3a40*/  FFMA.FTZ R14, R94, -R132, R14 ;  /* 0x800000845e0e7223 */ /* 0x008fce000001000e */
[----:B------:R2:W-:Y:S08]  /*3a50*/  MUFU.TANH R37, R2 ;  /* 0x0000000200257308 */ /* 0x0005f00000002400 */
[----:B------:R-:W3:Y:S01]  /*3a60*/  MUFU.TANH R21, R18 ;  /* 0x0000001200157308 */ /* 0x000ee20000002400 */
[----:B-1----:R-:W-:Y:S02]  /*3a70*/  FFMA.FTZ R9, R93, -R132, R9 ;  /* 0x800000845d097223 */ /* 0x002fe40000010009 */
[----:B--2---:R-:W-:-:S05]  /*3a80*/  FMUL.FTZ R2, R22, c[0x0][0x2ec] ;  /* 0x0000bb0016027a20 */ /* 0x004fca0000410000 */
[----:B------:R-:W1:Y:S01]  /*3a90*/  MUFU.TANH R8, R11 ;  /* 0x0000000b00087308 */ /* 0x000e620000002400 */
[----:B---3--:R-:W-:-:S07]  /*3aa0*/  FFMA.FTZ R21, R110, -R132, R21 ;  /* 0x800000846e157223 */ /* 0x008fce0000010015 */
[----:B------:R2:W3:Y:S01]  /*3ab0*/  MUFU.TANH R22, R2 ;  /* 0x0000000200167308 */ /* 0x0004e20000002400 */
[----:B------:R-:W-:Y:S01]  /*3ac0*/  FFMA.FTZ R18, R124, -R132, R65 ;  /* 0x800000847c127223 */ /* 0x000fe20000010041 */
[----:B------:R-:W-:-:S04]  /*3ad0*/  FSEL R130, R21, -INF , !P1 ;  /* 0xff80000015827808 */ /* 0x000fc80004800000 */
[----:B------:R-:W-:Y:S01]  /*3ae0*/  FSEL R18, R18, -INF , !P5 ;  /* 0xff80000012127808 */ /* 0x000fe20006800000 */
[-C--:B-1----:R-:W-:Y:S01]  /*3af0*/  FFMA.FTZ R8, R88, -R132.reuse, R8 ;  /* 0x8000008458087223 */ /* 0x082fe20000010008 */
[----:B------:R-:W-:Y:S01]  /*3b00*/  FSEL R21, R9, -INF , !P1 ;  /* 0xff80000009157808 */ /* 0x000fe20004800000 */
[----:B--2---:R-:W-:Y:S02]  /*3b10*/  FMUL.FTZ R2, R23, c[0x0][0x2ec] ;  /* 0x0000bb0017027a20 */ /* 0x004fe40000410000 */
[-C--:B---3--:R-:W-:Y:S02]  /*3b20*/  FFMA.FTZ R11, R120, -R132.reuse, R22 ;  /* 0x80000084780b7223 */ /* 0x088fe40000010016 */
[----:B------:R1:W2:Y:S01]  /*3b30*/  MUFU.TANH R32, R2 ;  /* 0x0000000200207308 */ /* 0x0002a20000002400 */
[-C--:B------:R-:W-:Y:S02]  /*3b40*/  FFMA.FTZ R23, R122, -R132.reuse, R39 ;  /* 0x800000847a177223 */ /* 0x080fe40000010027 */
[----:B------:R-:W-:-:S03]  /*3b50*/  FFMA.FTZ R22, R118, -R132, R38 ;  /* 0x8000008476167223 */ /* 0x000fc60000010026 */
[----:B------:R-:W-:Y:S02]  /*3b60*/  FSEL R128, R23, -INF , !P4 ;  /* 0xff80000017807808 */ /* 0x000fe40006000000 */
[----:B------:R-:W-:Y:S02]  /*3b70*/  FSEL R129, R22, -INF , !P2 ;  /* 0xff80000016817808 */ /* 0x000fe40005000000 */
[----:B------:R-:W-:Y:S01]  /*3b80*/  FSEL R23, R11, -INF , !P4 ;  /* 0xff8000000b177808 */ /* 0x000fe20006000000 */
[----:B-1----:R-:W-:Y:S02]  /*3b90*/  FMUL.FTZ R2, R16, c[0x0][0x2ec] ;  /* 0x0000bb0010027a20 */ /* 0x002fe40000410000 */
[-C--:B--2---:R-:W-:Y:S01]  /*3ba0*/  FFMA.FTZ R10, R114, -R132.reuse, R32 ;  /* 0x80000084720a7223 */ /* 0x084fe20000010020 */
[----:B------:R-:W-:Y:S01]  /*3bb0*/  FSEL R32, R5, -INF , !P3 ;  /* 0xff80000005207808 */ /* 0x000fe20005800000 */
[----:B------:R1:W2:Y:S01]  /*3bc0*/  MUFU.TANH R27, R2 ;  /* 0x00000002001b7308 */ /* 0x0002a20000002400 */
[----:B------:R-:W-:-:S02]  /*3bd0*/  FFMA.FTZ R16, R116, -R132, R37 ;  /* 0x8000008474107223 */ /* 0x000fc40000010025 */
[----:B------:R-:W-:-:S03]  /*3be0*/  FSEL R22, R10, -INF , !P2 ;  /* 0xff8000000a167808 */ /* 0x000fc60005000000 */
[----:B------:R-:W-:Y:S01]  /*3bf0*/  FSEL R16, R16, -INF , !P2 ;  /* 0xff80000010107808 */ /* 0x000fe20005000000 */
[-C--:B-1----:R-:W-:Y:S02]  /*3c00*/  FFMA.FTZ R2, R135, -R132.reuse, R7 ;  /* 0x8000008487027223 */ /* 0x082fe40000010007 */
[-C--:B------:R-:W-:Y:S02]  /*3c10*/  FFMA.FTZ R7, R147, -R132.reuse, R89 ;  /* 0x8000008493077223 */ /* 0x080fe40000010059 */
[----:B--2---:R-:W-:Y:S01]  /*3c20*/  FFMA.FTZ R27, R141, -R132, R27 ;  /* 0x800000848d1b7223 */ /* 0x004fe2000001001b */
[----:B------:R-:W-:Y:S02]  /*3c30*/  FSEL R35, R2, -INF , !P0 ;  /* 0xff80000002237808 */ /* 0x000fe40004000000 */
[----:B------:R-:W-:Y:S01]  /*3c40*/  FSEL R44, R7, -INF , !P3 ;  /* 0xff800000072c7808 */ /* 0x000fe20005800000 */
[----:B------:R-:W-:Y:S01]  /*3c50*/  BAR.SYNC.DEFER_BLOCKING 0x0 ;  /* 0x0000000000007b1d */ /* 0x000fe20000010000 */
[----:B------:R-:W-:-:S02]  /*3c60*/  ISETP.GE.AND P3, PT, R133, 0x21, PT ;  /* 0x000000218500780c */ /* 0x000fc40003f66270 */
[----:B------:R-:W-:Y:S02]  /*3c70*/  ISETP.GE.AND P0, PT, R111, R133, PT ;  /* 0x000000856f00720c */ /* 0x000fe40003f06270 */
[----:B------:R-:W-:Y:S02]  /*3c80*/  LOP3.LUT R2, R125, R126, RZ, 0xfc, !PT ;  /* 0x0000007e7d027212 */ /* 0x000fe400078efcff */
[----:B------:R-:W-:Y:S02]  /*3c90*/  FSEL R131, R20, -INF , !P0 ;  /* 0xff80000014837808 */ /* 0x000fe40004000000 */
[----:B------:R-:W-:Y:S02]  /*3ca0*/  FSEL R118, R27, -INF , !P1 ;  /* 0xff8000001b767808 */ /* 0x000fe40004800000 */
[----:B------:R-:W-:Y:S02]  /*3cb0*/  FSEL R116, R26, -INF , !P0 ;  /* 0xff8000001a747808 */ /* 0x000fe40004000000 */
[----:B------:R-:W-:-:S02]  /*3cc0*/  FSEL R14, R14, -INF , !P0 ;  /* 0xff8000000e0e7808 */ /* 0x000fc40004000000 */
        /* <DEDUP_REMOVED lines=14> */
[C---:B------:R-:W-:Y:S01]  /*3db0*/  @!P1 LEA R8, P0, R6.reuse, c[0x0][0x168], 0x1 ;  /* 0x00005a0006089a11 */ /* 0x040fe200078008ff */
        /* <DEDUP_REMOVED lines=27> */
.L_x_1799:
[----:B------:R-:W-:Y:S05]  /*3f70*/  BSYNC B0 ;  /* 0x0000000000007941 */ /* 0x000fea0003800000 */
.L_x_1798:
[----:B------:R-:W0:Y:S02]  /*3f80*/  LDGDEPBAR ;  /* 0x00000000000079af */ /* 0x000e240000000000 */
.L_x_1797:
        /* <DEDUP_REMOVED lines=57> */
[--C-:B------:R-:W-:Y:S01]  /*4320*/  FFMA.FTZ R0, R34, c[0x0][0x23c], -R2.reuse ;  /* 0x00008f0022007a23 */ /* 0x100fe20000010802 */
[----:B------:R-:W-:Y:S01]  /*4330*/  LDSM.16.MT88.4 R16, [R221+0xa800] ;  /* 0x00a80000dd10783b */ /* 0x000fe20000004200 */
[----:B------:R-:W-:Y:S01]  /*4340*/  FFMA.FTZ R3, R14, c[0x0][0x23c], -R3 ;  /* 0x00008f000e037a23 */ /* 0x000fe20000010803 */
[----:B------:R-:W1:Y:S01]  /*4350*/  MUFU.EX2 R235, R5 ;  /* 0x0000000500eb7308 */ /* 0x000e620000000800 */
[--C-:B------:R-:W-:Y:S01]  /*4360*/  FFMA.FTZ R4, R35, c[0x0][0x23c], -R2.reuse ;  /* 0x00008f0023047a23 */ /* 0x100fe20000010802 */
[----:B------:R-:W-:Y:S01]  /*4370*/  LDSM.16.MT88.4 R12, [R222+0xa800] ;  /* 0x00a80000de0c783b */ /* 0x000fe20000004200 */
[----:B--2---:R-:W-:-:S03]  /*4380*/  FFMA.FTZ R9, R23, c[0x0][0x23c], -R2 ;  /* 0x00008f0017097a23 */ /* 0x004fc60000010802 */
[----:B------:R-:W2:Y:S02]  /*4390*/  LDSM.16.MT88.4 R32, [R221+0xa000] ;  /* 0x00a00000dd20783b */ /* 0x000ea40000004200 */
[----:B------:R3:W-:Y:S08]  /*43a0*/  MUFU.EX2 R208, R0 ;  /* 0x0000000000d07308 */ /* 0x0007f00000000800 */
        /* <DEDUP_REMOVED lines=16> */
[----:B--2---:R-:W-:Y:S03]  /*44b0*/  HMMA.16816.F32.BF16 R76, R4, R34, RZ ;  /* 0x00000022044c723c */ /* 0x004fe600000418ff */
        /* <DEDUP_REMOVED lines=88> */
[----:B------:R1:W2:Y:S02]  /*4a40*/  MUFU.EX2 R195, R3 ;  /* 0x0000000300c37308 */ /* 0x0002a40000000800 */
[C---:B------:R-:W-:Y:S08]  /*4a50*/  HMMA.16816.F32.BF16 R148, R4.reuse, R36, RZ ;  /* 0x000000240494723c */ /* 0x040ff000000418ff */
[----:B------:R-:W-:Y:S01]  /*4a60*/  HMMA.16816.F32.BF16 R188, R4, R38, RZ ;  /* 0x0000002604bc723c */ /* 0x000fe200000418ff */
[----:B-1----:R-:W-:-:S02]  /*4a70*/  FFMA.FTZ R3, R118, c[0x0][0x23c], -R2 ;  /* 0x00008f0076037a23 */ /* 0x002fc40000010802 */
[----:B------:R-:W-:-:S05]  /*4a80*/  FFMA.FTZ R2, R116, c[0x0][0x23c], -R2 ;  /* 0x00008f0074027a23 */ /* 0x000fca0000010802 */
[C---:B------:R-:W-:Y:S01]  /*4a90*/  HMMA.16816.F32.BF16 R160, R4.reuse, R28, RZ ;  /* 0x0000001c04a0723c */ /* 0x040fe200000418ff */
[----:B------:R1:W-:Y:S07]  /*4aa0*/  MUFU.EX2 R194, R3 ;  /* 0x0000000300c27308 */ /* 0x0003ee0000000800 */
[C---:B------:R-:W-:Y:S01]  /*4ab0*/  HMMA.16816.F32.BF16 R184, R4.reuse, R30, RZ ;  /* 0x0000001e04b8723c */ /* 0x040fe200000418ff */
[----:B------:R3:W-:Y:S07]  /*4ac0*/  MUFU.EX2 R247, R2 ;  /* 0x0000000200f77308 */ /* 0x0007ee0000000800 */
[----:B------:R-:W-:Y:S01]  /*4ad0*/  HMMA.16816.F32.BF16 R36, R4, R48, RZ ;  /* 0x000000300424723c */ /* 0x000fe200000418ff */
[----:B-1----:R-:W-:-:S04]  /*4ae0*/  FADD.FTZ R3, R200, R199 ;  /* 0x000000c7c8037221 */ /* 0x002fc80000010000 */
[----:B------:R-:W-:-:S03]  /*4af0*/  FADD.FTZ R3, R197, R3 ;  /* 0x00000003c5037221 */ /* 0x000fc60000010000 */
[C---:B------:R-:W-:Y:S01]  /*4b00*/  HMMA.16816.F32.BF16 R28, R4.reuse, R32, RZ ;  /* 0x00000020041c723c */ /* 0x040fe200000418ff */
[--C-:B---3--:R-:W-:Y:S01]  /*4b10*/  FFMA.FTZ R2, R128, c[0x0][0x23c], -R0.reuse ;  /* 0x00008f0080027a23 */ /* 0x108fe20000010800 */
[----:B--2---:R-:W-:Y:S01]  /*4b20*/  F2FP.BF16.PACK_AB R128, R195, R196 ;  /* 0x000000c4c380723e */ /* 0x004fe200000010ff */
        /* <DEDUP_REMOVED lines=11> */
[C---:B--2---:R-:W-:Y:S01]  /*4be0*/  F2FP.BF16.PACK_AB R129, R192.reuse, R193 ;  /* 0x000000c1c081723e */ /* 0x044fe200000010ff */
        /* <DEDUP_REMOVED lines=51> */
[----:B------:R-:W-:Y:S01]  /*4f20*/  IMAD R252, R237, -0x2, R252 ;  /* 0xfffffffeedfc7824 */ /* 0x000fe200078e02fc */
[----:B------:R-:W-:Y:S01]  /*4f30*/  LEA.HI.SX32 R232, R232, 0xfffffffe, 0x1b ;  /* 0xfffffffee8e87811 */ /* 0x000fe200078fdaff */
[----:B------:R-:W-:Y:S01]  /*4f40*/  IMAD.MOV.U32 R139, RZ, RZ, R137 ;  /* 0x000000ffff8b7224 */ /* 0x000fe200078e0089 */
[----:B------:R-:W-:Y:S01]  /*4f50*/  MOV R141, R135 ;  /* 0x00000087008d7202 */ /* 0x000fe20000000f00 */
[----:B------:R-:W-:Y:S01]  /*4f60*/  IMAD.MOV.U32 R140, RZ, RZ, R136 ;  /* 0x000000ffff8c7224 */ /* 0x000fe200078e0088 */
[----:B------:R-:W-:Y:S01]  /*4f70*/  IADD3 R252, R133, R252, -R134 ;  /* 0x000000fc85fc7210 */ /* 0x000fe20007ffe886 */
[----:B------:R-:W-:Y:S01]  /*4f80*/  IMAD.MOV.U32 R133, RZ, RZ, R138 ;  /* 0x000000ffff857224 */ /* 0x000fe200078e008a */
[----:B------:R-:W-:-:S02]  /*4f90*/  ISETP.GE.AND P3, PT, R248, c[0x0][0x220], PT ;  /* 0x00008800f8007a0c */ /* 0x000fc40003f66270 */
[----:B------:R-:W-:Y:S01]  /*4fa0*/  ISETP.GE.AND P2, PT, R236, c[0x0][0x220], PT ;  /* 0x00008800ec007a0c */ /* 0x000fe20003f46270 */
[----:B------:R-:W-:Y:S06]  /*4fb0*/  BRA `(.L_x_1801) ;  /* 0x000002f000007947 */ /* 0x000fec0003800000 */
.L_x_1803:
[----:B------:R-:W2:Y:S01]  /*4fc0*/  LDL.64 R236, [R1+0x18] ;  /* 0x0000180001ec7983 */ /* 0x000ea20000100a00 */
[----:B------:R-:W-:Y:S01]  /*4fd0*/  IADD3 R0, R232, -0x1, RZ ;  /* 0xffffffffe8007810 */ /* 0x000fe20007ffe0ff */
[----:B------:R-:W-:Y:S02]  /*4fe0*/  IMAD.MOV.U32 R233, RZ, RZ, c[0x0][0x198] ;  /* 0x00006600ffe97624 */ /* 0x000fe400078e00ff */
[----:B------:R-:W3:Y:S01]  /*4ff0*/  LDL.64 R234, [R1] ;  /* 0x0000000001ea7983 */ /* 0x000ee20000100a00 */
[----:B------:R-:W-:Y:S01]  /*5000*/  SHF.R.S32.HI R3, RZ, 0x1f, R0 ;  /* 0x0000001fff037819 */ /* 0x000fe20000011400 */
[C---:B------:R-:W-:Y:S02]  /*5010*/  IMAD.WIDE.U32 R4, R0.reuse, c[0x0][0x198], RZ ;  /* 0x0000660000047a25 */ /* 0x040fe400078e00ff */
        /* <DEDUP_REMOVED lines=12> */
[C---:B------:R-:W-:Y:S02]  /*50e0*/  @!P2 LEA R8, P1, R0.reuse, c[0x0][0x168], 0x1 ;  /* 0x00005a000008aa11 */ /* 0x040fe400078208ff */
        /* <DEDUP_REMOVED lines=28> */
.L_x_1801:
        /* <DEDUP_REMOVED lines=150> */
[----:B------:R-:W-:Y:S02]  /*5c10*/  FMUL.FTZ R15, R15, c[0x0][0x2ec] ;  /* 0x0000bb000f0f7a20 */ /* 0x000fe40000410000 */
[----:B------:R-:W-:Y:S02]  /*5c20*/  FMUL.FTZ R16, R16, c[0x0][0x2ec] ;  /* 0x0000bb0010107a20 */ /* 0x000fe40000410000 */
[----:B------:R-:W-:Y:S02]  /*5c30*/  FMUL.FTZ R17, R17, c[0x0][0x2ec] ;  /* 0x0000bb0011117a20 */ /* 0x000fe40000410000 */
[----:B------:R-:W-:Y:S01]  /*5c40*/  FMUL.FTZ R18, R18, c[0x0][0x2ec] ;  /* 0x0000bb0012127a20 */ /* 0x000fe20000410000 */
[----:B------:R4:W1:Y:S01]  /*5c50*/  MUFU.TANH R184, R7 ;  /* 0x0000000700b87308 */ /* 0x0008620000002400 */
[----:B------:R-:W-:Y:S09]  /*5c60*/  FMUL.FTZ R19, R19, c[0x0][0x2ec] ;  /* 0x0000bb0013137a20 */ /* 0x000ff20000410000 */
[----:B------:R-:W1:Y:S10]  /*5c70*/  MUFU.TANH R200, R8 ;  /* 0x0000000800c87308 */ /* 0x000e740000002400 */
[----:B------:R-:W1:Y:S01]  /*5c80*/  MUFU.TANH R197, R9 ;  /* 0x0000000900c57308 */ /* 0x000e620000002400 */
[----:B----4-:R-:W4:Y:S01]  /*5c90*/  LDSM.16.M88.4 R4, [R223+0x1800] ;  /* 0x00180000df04783b */ /* 0x010f220000000200 */
[----:B------:R-:W-:Y:S08]  /*5ca0*/  DEPBAR.LE SB0, 0x0 ;  /* 0x000080000000791a */ /* 0x000ff00000000000 */
[----:B------:R-:W1:Y:S01]  /*5cb0*/  MUFU.TANH R202, R10 ;  /* 0x0000000a00ca7308 */ /* 0x000e620000002400 */
[----:B------:R-:W-:Y:S09]  /*5cc0*/  BAR.SYNC.DEFER_BLOCKING 0x0 ;  /* 0x0000000000007b1d */ /* 0x000ff20000010000 */
[----:B------:R-:W1:Y:S10]  /*5cd0*/  MUFU.TANH R201, R11 ;  /* 0x0000000b00c97308 */ /* 0x000e740000002400 */
[----:B------:R-:W1:Y:S10]  /*5ce0*/  MUFU.TANH R196, R12 ;  /* 0x0000000c00c47308 */ /* 0x000e740000002400 */
[----:B------:R-:W1:Y:S01]  /*5cf0*/  MUFU.TANH R191, R13 ;  /* 0x0000000d00bf7308 */ /* 0x000e620000002400 */
[-C--:B----4-:R-:W-:Y:S09]  /*5d00*/  HMMA.16816.F32.BF16 R20, R192, R4.reuse, R20 ;  /* 0x00000004c014723c */ /* 0x090ff20000041814 */
[----:B------:R-:W4:Y:S01]  /*5d10*/  MUFU.TANH R199, R14 ;  /* 0x0000000e00c77308 */ /* 0x000f220000002400 */
[C---:B------:R-:W-:Y:S09]  /*5d20*/  HMMA.16816.F32.BF16 R24, R180.reuse, R4, R24 ;  /* 0x00000004b418723c */ /* 0x040ff20000041818 */
[----:B------:R-:W1:Y:S01]  /*5d30*/  MUFU.TANH R198, R15 ;  /* 0x0000000f00c67308 */ /* 0x000e620000002400 */
        /* <DEDUP_REMOVED lines=13> */
[----:B------:R5:W1:Y:S01]  /*5e10*/  MUFU.TANH R181, R28 ;  /* 0x0000001c00b57308 */ /* 0x000a620000002400 */
[----:B------:R-:W-:Y:S02]  /*5e20*/  FMUL.FTZ R2, R31, c[0x0][0x2ec] ;  /* 0x0000bb001f027a20 */ /* 0x000fe40000410000 */
[----:B------:R-:W-:Y:S02]  /*5e30*/  FMUL.FTZ R31, R35, c[0x0][0x2ec] ;  /* 0x0000bb00231f7a20 */ /* 0x000fe40000410000 */
[----:B------:R-:W-:Y:S02]  /*5e40*/  FMUL.FTZ R26, R26, c[0x0][0x2ec] ;  /* 0x0000bb001a1a7a20 */ /* 0x000fe40000410000 */
[----:B------:R-:W-:Y:S03]  /*5e50*/  FMUL.FTZ R27, R27, c[0x0][0x2ec] ;  /* 0x0000bb001b1b7a20 */ /* 0x000fe60000410000 */
[----:B------:R1:W1:Y:S10]  /*5e60*/  MUFU.TANH R137, R29 ;  /* 0x0000001d00897308 */ /* 0x0002740000002400 */
[----:B------:R2:W2:Y:S01]  /*5e70*/  MUFU.TANH R142, R30 ;  /* 0x0000001e008e7308 */ /* 0x0004a20000002400 */
[----:B-----5:R-:W-:Y:S09]  /*5e80*/  FMUL.FTZ R28, R32, c[0x0][0x2ec] ;  /* 0x0000bb00201c7a20 */ /* 0x020ff20000410000 */
[----:B------:R3:W3:Y:S01]  /*5e90*/  MUFU.TANH R136, R18 ;  /* 0x0000001200887308 */ /* 0x0006e20000002400 */
[----:B-1----:R-:W-:Y:S09]  /*5ea0*/  FMUL.FTZ R29, R33, c[0x0][0x2ec] ;  /* 0x0000bb00211d7a20 */ /* 0x002ff20000410000 */
[----:B------:R1:W1:Y:S01]  /*5eb0*/  MUFU.TANH R143, R19 ;  /* 0x00000013008f7308 */ /* 0x0002620000002400 */
[----:B--2---:R-:W-:Y:S09]  /*5ec0*/  FMUL.FTZ R30, R34, c[0x0][0x2ec] ;  /* 0x0000bb00221e7a20 */ /* 0x004ff20000410000 */
        /* <DEDUP_REMOVED lines=12> */
[----:B------:R-:W1:Y:S02]  /*5f90*/  MUFU.TANH R31, R31 ;  /* 0x0000001f001f7308 */ /* 0x000e640000002400 */
[----:B-1234-:R-:W-:-:S05]  /*5fa0*/  @P4 BRA `(.L_x_1803) ;  /* 0xfffff01000004947 */ /* 0x01efca000383ffff */
.L_x_1802:
[----:B------:R-:W-:Y:S05]  /*5fb0*/  IMAD R3, R232, -0x20, R252 ;  /* 0xffffffe0e8037824 */ /* 0x000fea00078e02fc */
[C---:B------:R-:W-:Y:S02]  /*5fc0*/  IADD3 R4, R3.reuse, 0x8, RZ ;  /* 0x0000000803047810 */ /* 0x040fe40007ffe0ff */
[C---:B------:R-:W-:Y:S02]  /*5fd0*/  IADD3 R0, R3.reuse, 0x7, RZ ;  /* 0x0000000703007810 */ /* 0x040fe40007ffe0ff */
[----:B------:R-:W-:Y:S02]  /*5fe0*/  ISETP.GE.AND P0, PT, R4, RZ, PT ;  /* 0x000000ff0400720c */ /* 0x000fe40003f06270 */
[----:B------:R-:W-:Y:S02]  /*5ff0*/  ISETP.GE.AND P1, PT, R0, RZ, PT ;  /* 0x000000ff0000720c */ /* 0x000fe40003f26270 */
[C---:B------:R-:W-:Y:S02]  /*6000*/  IADD3 R5, R3.reuse, -0x1, RZ ;  /* 0xffffffff03057810 */ /* 0x040fe40007ffe0ff */
[C---:B-1----:R-:W-:Y:S02]  /*6010*/  IADD3 R7, R3.reuse, -0x11, RZ ;  /* 0xffffffef03077810 */ /* 0x042fe40007ffe0ff */
        /* <DEDUP_REMOVED lines=8> */
[----:B------:R2:W3:Y:S04]  /*60a0*/  I2F R23, R0 ;  /* 0x0000000000177306 */ /* 0x0004e80000201400 */
[C---:B------:R-:W-:Y:S06]  /*60b0*/  @!P0 IADD3 R5, -R3.reuse, 0x1, RZ ;  /* 0x0000000103058810 */ /* 0x040fec0007ffe1ff */
[----:B------:R4:W-:Y:S01]  /*60c0*/  I2F R18, R5 ;  /* 0x0000000500127306 */ /* 0x0009e20000201400 */
[C---:B-1----:R-:W-:Y:S04]  /*60d0*/  IADD3 R4, R3.reuse, -0x8, RZ ;  /* 0xfffffff803047810 */ /* 0x042fe80007ffe0ff */
[----:B------:R-:W-:Y:S05]  /*60e0*/  ISETP.GE.AND P1, PT, R4, RZ, PT ;  /* 0x000000ff0400720c */ /* 0x000fea0003f26270 */
[----:B------:R-:W-:Y:S01]  /*60f0*/  I2F R22, R22 ;  /* 0x0000001600167306 */ /* 0x000fe20000201400 */
[C---:B--2---:R-:W-:Y:S04]  /*6100*/  IADD3 R0, R3.reuse, -0x18, RZ ;  /* 0xffffffe803007810 */ /* 0x044fe80007ffe0ff */
[----:B------:R-:W-:Y:S03]  /*6110*/  ISETP.GE.AND P0, PT, R0, RZ, PT ;  /* 0x000000ff0000720c */ /* 0x000fe60003f06270 */
[C---:B------:R-:W-:Y:S02]  /*6120*/  @!P1 IADD3 R4, -R3.reuse, 0x8, RZ ;  /* 0x0000000803049810 */ /* 0x040fe40007ffe1ff */
[----:B----4-:R-:W-:Y:S02]  /*6130*/  IADD3 R5, R3, -0x9, RZ ;  /* 0xfffffff703057810 */ /* 0x010fe40007ffe0ff */
[----:B------:R1:W-:Y:S02]  /*6140*/  I2F R17, R4 ;  /* 0x0000000400117306 */ /* 0x0003e40000201400 */
[----:B------:R-:W-:Y:S04]  /*6150*/  ISETP.GE.AND P1, PT, R5, RZ, PT ;  /* 0x000000ff0500720c */ /* 0x000fe80003f26270 */
[C---:B------:R-:W-:Y:S04]  /*6160*/  @!P0 IADD3 R0, -R3.reuse, 0x18, RZ ;  /* 0x0000001803008810 */ /* 0x040fe80007ffe1ff */
[----:B------:R2:W4:Y:S05]  /*6170*/  I2F R25, R0 ;  /* 0x0000000000197306 */ /* 0x00052a0000201400 */
[C---:B------:R-:W-:Y:S05]  /*6180*/  @!P1 IADD3 R5, -R3.reuse, 0x9, RZ ;  /* 0x0000000903059810 */ /* 0x040fea0007ffe1ff */
[----:B------:R5:W3:Y:S01]  /*6190*/  I2F R16, R5 ;  /* 0x0000000500107306 */ /* 0x000ae20000201400 */
[C---:B-1----:R-:W-:Y:S04]  /*61a0*/  IADD3 R4, R3.reuse, -0x19, RZ ;  /* 0xffffffe703047810 */ /* 0x042fe80007ffe0ff */
[----:B------:R-:W-:Y:S02]  /*61b0*/  ISETP.GE.AND P0, PT, R4, RZ, PT ;  /* 0x000000ff0400720c */ /* 0x000fe40003f06270 */
[C---:B--2---:R-:W-:Y:S04]  /*61c0*/  IADD3 R0, R3.reuse, -0x10, RZ ;  /* 0xfffffff003007810 */ /* 0x044fe80007ffe0ff */
[----:B------:R-:W-:Y:S07]  /*61d0*/  ISETP.GE.AND P1, PT, R0, RZ, PT ;  /* 0x000000ff0000720c */ /* 0x000fee0003f26270 */
[----:B------:R-:W-:Y:S02]  /*61e0*/  @!P0 IADD3 R4, -R3, 0x19, RZ ;  /* 0x0000001903048810 */ /* 0x000fe40007ffe1ff */
[----:B------:R-:W-:Y:S01]  /*61f0*/  ISETP.GE.AND P0, PT, R7, RZ, PT ;  /* 0x000000ff0700720c */ /* 0x000fe20003f06270 */
[-C--:B---3--:R-:W-:Y:S01]  /*6200*/  FFMA.FTZ R23, R23, -R132.reuse, R184 ;  /* 0x8000008417177223 */ /* 0x088fe200000100b8 */
[----:B------:R1:W2:Y:S01]  /*6210*/  I2F R24, R4 ;  /* 0x0000000400187306 */ /* 0x0002a20000201400 */
[----:B-----5:R-:W-:Y:S01]  /*6220*/  IADD3 R5, R3, 0x3f, RZ ;  /* 0x0000003f03057810 */ /* 0x020fe20007ffe0ff */
[-C--:B----4-:R-:W-:Y:S02]  /*6230*/  FFMA.FTZ R184, R25, -R132.reuse, R28 ;  /* 0x8000008419b87223 */ /* 0x090fe4000001001c */
[-C--:B------:R-:W-:Y:S01]  /*6240*/  FFMA.FTZ R20, R20, -R132.reuse, R185 ;  /* 0x8000008414147223 */ /* 0x080fe200000100b9 */
[C---:B------:R-:W-:Y:S01]  /*6250*/  @!P1 IADD3 R0, -R3.reuse, 0x10, RZ ;  /* 0x0000001003009810 */ /* 0x040fe20007ffe1ff */
[-C--:B------:R-:W-:Y:S01]  /*6260*/  FFMA.FTZ R19, R18, -R132.reuse, R189 ;  /* 0x8000008412137223 */ /* 0x080fe200000100bd */
[----:B------:R-:W-:Y:S01]  /*6270*/  ISETP.GE.AND P1, PT, R6, RZ, PT ;  /* 0x000000ff0600720c */ /* 0x000fe20003f26270 */
[-C--:B------:R-:W-:Y:S02]  /*6280*/  FFMA.FTZ R21, R18, -R132.reuse, R143 ;  /* 0x8000008412157223 */ /* 0x080fe4000001008f */
[----:B------:R3:W4:Y:S01]  /*6290*/  I2F R14, R0 ;  /* 0x00000000000e7306 */ /* 0x0007220000201400 */
[----:B------:R-:W-:Y:S01]  /*62a0*/  @!P0 IADD3 R7, -R3, 0x11, RZ ;  /* 0x0000001103078810 */ /* 0x000fe20007ffe1ff */
[-C--:B------:R-:W-:Y:S01]  /*62b0*/  FFMA.FTZ R18, R17, -R132.reuse, R177 ;  /* 0x8000008411127223 */ /* 0x080fe200000100b1 */
[----:B------:R-:W-:Y:S01]  /*62c0*/  ISETP.GE.AND P0, PT, R5, RZ, PT ;  /* 0x000000ff0500720c */ /* 0x000fe20003f06270 */
[-C--:B------:R-:W-:Y:S06]  /*62d0*/  FFMA.FTZ R190, R16, -R132.reuse, R135 ;  /* 0x8000008410be7223 */ /* 0x080fec0000010087 */
[----:B------:R-:W5:Y:S01]  /*62e0*/  I2F R11, R7 ;  /* 0x00000007000b7306 */ /* 0x000f620000201400 */
[C---:B------:R-:W-:Y:S02]  /*62f0*/  @!P1 IADD3 R6, -R3.reuse, -0x40, RZ ;  /* 0xffffffc003069810 */ /* 0x040fe40007ffe1ff */
[C---:B-1----:R-:W-:Y:S01]  /*6300*/  IADD3 R4, R3.reuse, 0x38, RZ ;  /* 0x0000003803047810 */ /* 0x042fe20007ffe0ff */
[-C--:B--2---:R-:W-:Y:S02]  /*6310*/  FFMA.FTZ R185, R24, -R132.reuse, R29 ;  /* 0x8000008418b97223 */ /* 0x084fe4000001001d */
[C---:B------:R-:W-:Y:S02]  /*6320*/  @!P0 IADD3 R5, -R3.reuse, -0x3f, RZ ;  /* 0xffffffc103058810 */ /* 0x040fe40007ffe1ff */
[----:B------:R-:W-:Y:S02]  /*6330*/  ISETP.GE.AND P1, PT, R4, RZ, PT ;  /* 0x000000ff0400720c */ /* 0x000fe40003f26270 */
[----:B------:R1:W-:Y:S01]  /*6340*/  I2F R13, R5 ;  /* 0x00000005000d7306 */ /* 0x0003e20000201400 */
[C---:B---3--:R-:W-:Y:S01]  /*6350*/  IADD3 R0, R3.reuse, 0x37, RZ ;  /* 0x0000003703007810 */ /* 0x048fe20007ffe0ff */
[CC--:B----4-:R-:W-:Y:S02]  /*6360*/  FFMA.FTZ R182, R14.reuse, -R132.reuse, R178 ;  /* 0x800000840eb67223 */ /* 0x0d0fe400000100b2 */
[-C--:B------:R-:W-:Y:S01]  /*6370*/  FFMA.FTZ R189, R14, -R132.reuse, R30 ;  /* 0x800000840ebd7223 */ /* 0x080fe2000001001e */
[----:B------:R-:W-:Y:S05]  /*6380*/  ISETP.GE.AND P0, PT, R0, RZ, PT ;  /* 0x000000ff0000720c */ /* 0x000fea0003f06270 */
[----:B------:R2:W-:Y:S01]  /*6390*/  I2F R15, R6 ;  /* 0x00000006000f7306 */ /* 0x0005e20000201400 */
[----:B------:R-:W-:Y:S02]  /*63a0*/  @!P1 IADD3 R4, -R3, -0x38, RZ ;  /* 0xffffffc803049810 */ /* 0x000fe40007ffe1ff */
[----:B------:R-:W-:Y:S01]  /*63b0*/  ISETP.GE.AND P1, PT, R9, RZ, PT ;  /* 0x000000ff0900720c */ /* 0x000fe20003f26270 */
[-C--:B-----5:R-:W-:Y:S01]  /*63c0*/  FFMA.FTZ R183, R11, -R132.reuse, R138 ;  /* 0x800000840bb77223 */ /* 0x0a0fe2000001008a */
[----:B------:R-:W-:Y:S01]  /*63d0*/  IADD3 R7, R3, 0x28, RZ ;  /* 0x0000002803077810 */ /* 0x000fe20007ffe0ff */
[-C--:B------:R-:W-:Y:S03]  /*63e0*/  FFMA.FTZ R192, R11, -R132.reuse, R31 ;  /* 0x800000840bc07223 */ /* 0x080fe6000001001f */
[----:B------:R-:W-:Y:S01]  /*63f0*/  ISETP.GE.AND P6, PT, R7, RZ, PT ;  /* 0x000000ff0700720c */ /* 0x000fe20003fc6270 */
[----:B------:R3:W4:Y:S01]  /*6400*/  I2F R12, R4 ;  /* 0x00000004000c7306 */ /* 0x0007220000201400 */
[C---:B------:R-:W-:Y:S02]  /*6410*/  @!P0 IADD3 R0, -R3.reuse, -0x37, RZ ;  /* 0xffffffc903008810 */ /* 0x040fe40007ffe1ff */
[----:B------:R-:W-:Y:S02]  /*6420*/  ISETP.GE.AND P0, PT, R8, RZ, PT ;  /* 0x000000ff0800720c */ /* 0x000fe40003f06270 */
[C---:B-1----:R-:W-:Y:S02]  /*6430*/  IADD3 R5, R3.reuse, 0x48, RZ ;  /* 0x0000004803057810 */ /* 0x042fe40007ffe0ff */
[----:B------:R-:W-:Y:S02]  /*6440*/  @!P1 IADD3 R9, -R3, -0x30, RZ ;  /* 0xffffffd003099810 */ /* 0x000fe40007ffe1ff */
[----:B------:R-:W-:Y:S01]  /*6450*/  ISETP.GE.AND P1, PT, R5, RZ, PT ;  /* 0x000000ff0500720c */ /* 0x000fe20003f26270 */
[----:B------:R-:W1:Y:S02]  /*6460*/  I2F R10, R0 ;  /* 0x00000000000a7306 */ /* 0x000e640000201400 */
[C---:B------:R-:W-:Y:S02]  /*6470*/  @!P6 IADD3 R7, -R3.reuse, -0x28, RZ ;  /* 0xffffffd80307e810 */ /* 0x040fe40007ffe1ff */
[C---:B--2---:R-:W-:Y:S02]  /*6480*/  IADD3 R6, R3.reuse, 0x27, RZ ;  /* 0x0000002703067810 */ /* 0x044fe40007ffe0ff */
[C---:B------:R-:W-:Y:S02]  /*6490*/  @!P0 IADD3 R8, -R3.reuse, -0x2f, RZ ;  /* 0xffffffd103088810 */ /* 0x040fe40007ffe1ff */
[----:B------:R-:W-:Y:S02]  /*64a0*/  ISETP.GE.AND P5, PT, R6, RZ, PT ;  /* 0x000000ff0600720c */ /* 0x000fe40003fa6270 */
[----:B------:R2:W5:Y:S02]  /*64b0*/  I2F R0, R8 ;  /* 0x0000000800007306 */ /* 0x0005640000201400 */
[C---:B------:R-:W-:Y:S02]  /*64c0*/  @!P1 IADD3 R5, -R3.reuse, -0x48, RZ ;  /* 0xffffffb803059810 */ /* 0x040fe40007ffe1ff */
[C---:B---3--:R-:W-:Y:S01]  /*64d0*/  IADD3 R4, R3.reuse, 0x47, RZ ;  /* 0x0000004703047810 */ /* 0x048fe20007ffe0ff */
[CC--:B----4-:R-:W-:Y:S02]  /*64e0*/  FFMA.FTZ R14, R12.reuse, -R132.reuse, R196 ;  /* 0x800000840c0e7223 */ /* 0x0d0fe400000100c4 */
[-C--:B------:R-:W-:Y:S01]  /*64f0*/  FFMA.FTZ R187, R12, -R132.reuse, R187 ;  /* 0x800000840cbb7223 */ /* 0x080fe200000100bb */
[----:B------:R-:W-:Y:S02]  /*6500*/  ISETP.GE.AND P0, PT, R4, RZ, PT ;  /* 0x000000ff0400720c */ /* 0x000fe40003f06270 */
[----:B------:R3:W-:Y:S01]  /*6510*/  I2F R25, R5 ;  /* 0x0000000500197306 */ /* 0x0007e20000201400 */
[C---:B------:R-:W-:Y:S01]  /*6520*/  @!P5 IADD3 R6, -R3.reuse, -0x27, RZ ;  /* 0xffffffd90306d810 */ /* 0x040fe20007ffe1ff */
[CC--:B-1----:R-:W-:Y:S02]  /*6530*/  FFMA.FTZ R11, R10.reuse, -R132.reuse, R191 ;  /* 0x800000840a0b7223 */ /* 0x0c2fe400000100bf */
[-C--:B------:R-:W-:Y:S06]  /*6540*/  FFMA.FTZ R188, R10, -R132.reuse, R188 ;  /* 0x800000840abc7223 */ /* 0x080fec00000100bc */
[----:B------:R1:W4:Y:S01]  /*6550*/  I2F R27, R7 ;  /* 0x00000007001b7306 */ /* 0x0003220000201400 */
[----:B------:R-:W-:Y:S01]  /*6560*/  @!P0 IADD3 R4, -R3, -0x47, RZ ;  /* 0xffffffb903048810 */ /* 0x000fe20007ffe1ff */
[-C--:B--2---:R-:W-:Y:S02]  /*6570*/  FFMA.FTZ R8, R22, -R132.reuse, R186 ;  /* 0x8000008416087223 */ /* 0x084fe400000100ba */
[-C--:B------:R-:W-:Y:S02]  /*6580*/  FFMA.FTZ R186, R17, -R132.reuse, R134 ;  /* 0x8000008411ba7223 */ /* 0x080fe40000010086 */
[-C--:B------:R-:W-:Y:S01]  /*6590*/  FFMA.FTZ R17, R16, -R132.reuse, R176 ;  /* 0x8000008410117223 */ /* 0x080fe200000100b0 */
[----:B------:R-:W-:Y:S03]  /*65a0*/  FMNMX.FTZ R3, R8, R133, !PT ;  /* 0x0000008508037209 */ /* 0x000fe60007810000 */
[----:B------:R2:W2:Y:S01]  /*65b0*/  I2F R26, R6 ;  /* 0x00000006001a7306 */ /* 0x0004a20000201400 */
[-C--:B------:R-:W-:Y:S02]  /*65c0*/  FFMA.FTZ R22, R22, -R132.reuse, R136 ;  /* 0x8000008416167223 */ /* 0x080fe40000010088 */
[-C--:B------:R-:W-:Y:S01]  /*65d0*/  FFMA.FTZ R16, R13, -R132.reuse, R197 ;  /* 0x800000840d107223 */ /* 0x080fe200000100c5 */
[----:B---3--:R-:W-:Y:S01]  /*65e0*/  FMNMX.FTZ R5, R19, R3, !PT ;  /* 0x0000000313057209 */ /* 0x008fe20007810000 */
[-C--:B-----5:R-:W-:Y:S01]  /*65f0*/  FFMA.FTZ R191, R0, -R132.reuse, R179 ;  /* 0x8000008400bf7223 */ /* 0x0a0fe200000100b3 */
[----:B------:R-:W-:Y:S01]  /*6600*/  FMNMX.FTZ R3, R20, R139, !PT ;  /* 0x0000008b14037209 */ /* 0x000fe20007810000 */
[-C--:B------:R-:W-:Y:S01]  /*6610*/  FFMA.FTZ R13, R13, -R132.reuse, R198 ;  /* 0x800000840d0d7223 */ /* 0x080fe200000100c6 */
[----:B------:R-:W-:Y:S01]  /*6620*/  FMNMX.FTZ R5, R18, R5, !PT ;  /* 0x0000000512057209 */ /* 0x000fe20007810000 */
[-C--:B------:R-:W-:Y:S01]  /*6630*/  FFMA.FTZ R2, R0, -R132.reuse, R2 ;  /* 0x8000008400027223 */ /* 0x080fe20000010002 */
[----:B------:R3:W5:Y:S01]  /*6640*/  I2F R24, R4 ;  /* 0x0000000400187306 */ /* 0x0007620000201400 */
[----:B------:R-:W-:Y:S01]  /*6650*/  FMNMX.FTZ R3, R23, R3, !PT ;  /* 0x0000000317037209 */ /* 0x000fe20007810000 */
[----:B------:R-:W-:Y:S01]  /*6660*/  LDSM.16.MT88.4 R176, [R219+0xa000] ;  /* 0x00a00000dbb0783b */ /* 0x000fe20000004200 */
[----:B------:R-:W-:Y:S01]  /*6670*/  FMNMX.FTZ R5, R17, R5, !PT ;  /* 0x0000000511057209 */ /* 0x000fe20007810000 */
[-C--:B-1----:R-:W-:Y:S02]  /*6680*/  FFMA.FTZ R7, R15, -R132.reuse, R200 ;  /* 0x800000840f077223 */ /* 0x082fe400000100c8 */
[-C--:B----4-:R-:W-:Y:S02]  /*6690*/  FFMA.FTZ R181, R27, -R132.reuse, R181 ;  /* 0x800000841bb57223 */ /* 0x090fe400000100b5 */
[-C--:B------:R-:W-:Y:S02]  /*66a0*/  FFMA.FTZ R15, R15, -R132.reuse, R199 ;  /* 0x800000840f0f7223 */ /* 0x080fe400000100c7 */
[----:B------:R-:W1:Y:S01]  /*66b0*/  I2F R9, R9 ;  /* 0x0000000900097306 */ /* 0x000e620000201400 */
[----:B--2---:R-:W-:Y:S01]  /*66c0*/  FMNMX.FTZ R6, R22, R3, !PT ;  /* 0x0000000316067209 */ /* 0x004fe20007810000 */
[----:B------:R-:W-:Y:S01]  /*66d0*/  FFMA.FTZ R193, R26, -R132, R137 ;  /* 0x800000841ac17223 */ /* 0x000fe20000010089 */
[----:B------:R-:W-:Y:S02]  /*66e0*/  FMNMX.FTZ R3, R182, R5, !PT ;  /* 0x00000005b6037209 */ /* 0x000fe40007810000 */
[----:B------:R-:W-:Y:S02]  /*66f0*/  FMNMX.FTZ R6, R21, R6, !PT ;  /* 0x0000000615067209 */ /* 0x000fe40007810000 */
[----:B------:R-:W-:Y:S02]  /*6700*/  FMNMX.FTZ R5, R183, R3, !PT ;  /* 0x00000003b7057209 */ /* 0x000fe40007810000 */
[----:B---3--:R-:W-:Y:S01]  /*6710*/  FMNMX.FTZ R4, R7, R140, !PT ;  /* 0x0000008c07047209 */ /* 0x008fe20007810000 */
[----:B-----5:R-:W-:Y:S01]  /*6720*/  FFMA.FTZ R24, R24, -R132, R201 ;  /* 0x8000008418187223 */ /* 0x020fe200000100c9 */
[----:B------:R-:W-:Y:S02]  /*6730*/  FMNMX.FTZ R5, R184, R5, !PT ;  /* 0x00000005b8057209 */ /* 0x000fe40007810000 */
[----:B------:R-:W-:Y:S02]  /*6740*/  FMNMX.FTZ R3, R16, R4, !PT ;  /* 0x0000000410037209 */ /* 0x000fe40007810000 */
[----:B------:R-:W-:Y:S02]  /*6750*/  FMNMX.FTZ R4, R186, R6, !PT ;  /* 0x00000006ba047209 */ /* 0x000fe40007810000 */
[----:B------:R-:W-:Y:S02]  /*6760*/  FMNMX.FTZ R3, R14, R3, !PT ;  /* 0x000000030e037209 */ /* 0x000fe40007810000 */
[----:B------:R-:W-:Y:S01]  /*6770*/  FMNMX.FTZ R6, R190, R4, !PT ;  /* 0x00000004be067209 */ /* 0x000fe20007810000 */
[-C--:B-1----:R-:W-:Y:S01]  /*6780*/  FFMA.FTZ R180, R9, -R132.reuse, R180 ;  /* 0x8000008409b47223 */ /* 0x082fe200000100b4 */
[----:B------:R-:W-:Y:S01]  /*6790*/  FMNMX.FTZ R4, R185, R5, !PT ;  /* 0x00000005b9047209 */ /* 0x000fe20007810000 */
[----:B------:R-:W-:Y:S01]  /*67a0*/  FFMA.FTZ R142, R9, -R132, R142 ;  /* 0x80000084098e7223 */ /* 0x000fe2000001008e */
[----:B------:R-:W-:Y:S02]  /*67b0*/  FMNMX.FTZ R6, R189, R6, !PT ;  /* 0x00000006bd067209 */ /* 0x000fe40007810000 */
[----:B------:R-:W-:Y:S01]  /*67c0*/  FMNMX.FTZ R3, R11, R3, !PT ;  /* 0x000000030b037209 */ /* 0x000fe20007810000 */
[----:B------:R-:W1:Y:S03]  /*67d0*/  SHFL.BFLY PT, R138, R4, 0x2, 0x1f ;  /* 0x0c401f00048a7f89 */ /* 0x000e6600000e0000 */
[----:B------:R-:W-:Y:S02]  /*67e0*/  FMNMX.FTZ R5, R180, R3, !PT ;  /* 0x00000003b4057209 */ /* 0x000fe40007810000 */
[----:B------:R-:W-:Y:S01]  /*67f0*/  FMNMX.FTZ R3, R192, R6, !PT ;  /* 0x00000006c0037209 */ /* 0x000fe20007810000 */
[----:B------:R-:W-:Y:S01]  /*6800*/  FFMA.FTZ R6, R25, -R132, R202 ;  /* 0x8000008419067223 */ /* 0x000fe200000100ca */
[----:B------:R-:W-:Y:S03]  /*6810*/  FMNMX.FTZ R5, R191, R5, !PT ;  /* 0x00000005bf057209 */ /* 0x000fe60007810000 */
[----:B------:R-:W2:Y:S01]  /*6820*/  SHFL.BFLY PT, R137, R3, 0x2, 0x1f ;  /* 0x0c401f0003897f89 */ /* 0x000ea200000e0000 */
[----:B------:R-:W-:Y:S02]  /*6830*/  FMNMX.FTZ R25, R6, R141, !PT ;  /* 0x0000008d06197209 */ /* 0x000fe40007810000 */
[----:B------:R-:W-:Y:S02]  /*6840*/  FMNMX.FTZ R5, R181, R5, !PT ;  /* 0x00000005b5057209 */ /* 0x000fe40007810000 */
[----:B------:R-:W-:Y:S02]  /*6850*/  FMNMX.FTZ R25, R24, R25, !PT ;  /* 0x0000001918197209 */ /* 0x000fe40007810000 */
[----:B------:R-:W-:Y:S05]  /*6860*/  FMNMX.FTZ R5, R193, R5, !PT ;  /* 0x00000005c1057209 */ /* 0x000fea0007810000 */
[----:B------:R-:W3:Y:S01]  /*6870*/  SHFL.BFLY PT, R26, R5, 0x2, 0x1f ;  /* 0x0c401f00051a7f89 */ /* 0x000ee200000e0000 */
[----:B-1----:R-:W-:Y:S02]  /*6880*/  FMNMX.FTZ R138, R4, R138, !PT ;  /* 0x0000008a048a7209 */ /* 0x002fe40007810000 */
[----:B------:R-:W-:Y:S05]  /*6890*/  FMNMX.FTZ R4, R15, R25, !PT ;  /* 0x000000190f047209 */ /* 0x000fea0007810000 */
[----:B------:R-:W1:Y:S01]  /*68a0*/  SHFL.BFLY PT, R12, R138, 0x1, 0x1f ;  /* 0x0c201f008a0c7f89 */ /* 0x000e6200000e0000 */
[----:B------:R-:W-:Y:S02]  /*68b0*/  FMNMX.FTZ R4, R13, R4, !PT ;  /* 0x000000040d047209 */ /* 0x000fe40007810000 */
[----:B--2---:R-:W-:Y:S02]  /*68c0*/  FMNMX.FTZ R137, R3, R137, !PT ;  /* 0x0000008903897209 */ /* 0x004fe40007810000 */
[----:B------:R-:W-:Y:S03]  /*68d0*/  FMNMX.FTZ R3, R187, R4, !PT ;  /* 0x00000004bb037209 */ /* 0x000fe60007810000 */
[----:B------:R-:W2:Y:S01]  /*68e0*/  SHFL.BFLY PT, R9, R137, 0x1, 0x1f ;  /* 0x0c201f0089097f89 */ /* 0x000ea200000e0000 */
[----:B------:R-:W-:Y:S04]  /*68f0*/  FMNMX.FTZ R3, R188, R3, !PT ;  /* 0x00000003bc037209 */ /* 0x000fe80007810000 */
[----:B------:R-:W-:Y:S02]  /*6900*/  FMNMX.FTZ R0, R142, R3, !PT ;  /* 0x000000038e007209 */ /* 0x000fe40007810000 */
[----:B---3--:R-:W-:Y:S02]  /*6910*/  FMNMX.FTZ R5, R5, R26, !PT ;  /* 0x0000001a05057209 */ /* 0x008fe40007810000 */
[----:B------:R-:W-:Y:S03]  /*6920*/  FMNMX.FTZ R3, R2, R0, !PT ;  /* 0x0000000002037209 */ /* 0x000fe60007810000 */
[----:B------:R-:W3:Y:S01]  /*6930*/  SHFL.BFLY PT, R136, R5, 0x1, 0x1f ;  /* 0x0c201f0005887f89 */ /* 0x000ee200000e0000 */
[----:B-1----:R-:W-:Y:S04]  /*6940*/  FMNMX.FTZ R138, R138, R12, !PT ;  /* 0x0000000c8a8a7209 */ /* 0x002fe80007810000 */
[C---:B------:R-:W-:Y:S01]  /*6950*/  FSETP.NEU.FTZ.AND P0, PT, R138.reuse, -INF , PT ;  /* 0xff8000008a00780b */ /* 0x040fe20003f1d000 */
[----:B------:R-:W-:Y:S02]  /*6960*/  FADD.FTZ R0, -R138, R133 ;  /* 0x000000858a007221 */ /* 0x000fe40000010100 */
[----:B------:R-:W1:Y:S02]  /*6970*/  SHFL.BFLY PT, R4, R3, 0x2, 0x1f ;  /* 0x0c401f0003047f89 */ /* 0x000e6400000e0000 */
[----:B------:R-:W-:Y:S01]  /*6980*/  FMUL.FTZ R0, R0, c[0x0][0x23c] ;  /* 0x00008f0000007a20 */ /* 0x000fe20000410000 */
[----:B--2---:R-:W-:Y:S03]  /*6990*/  FMNMX.FTZ R137, R137, R9, !PT ;  /* 0x0000000989897209 */ /* 0x004fe60007810000 */
[----:B------:R2:W4:Y:S01]  /*69a0*/  MUFU.EX2 R134, R0 ;  /* 0x0000000000867308 */ /* 0x0005220000000800 */
[----:B---3--:R-:W-:Y:S01]  /*69b0*/  FMNMX.FTZ R136, R5, R136, !PT ;  /* 0x0000008805887209 */ /* 0x008fe20007810000 */
[----:B--2---:R-:W-:Y:S02]  /*69c0*/  FADD.FTZ R0, -R137, R139 ;  /* 0x0000008b89007221 */ /* 0x004fe40000010100 */
[----:B------:R-:W-:Y:S02]  /*69d0*/  FMUL.FTZ R139, R138, c[0x0][0x23c] ;  /* 0x00008f008a8b7a20 */ /* 0x000fe40000410000 */
[----:B------:R-:W-:Y:S01]  /*69e0*/  FMUL.FTZ R5, R0, c[0x0][0x23c] ;  /* 0x00008f0000057a20 */ /* 0x000fe20000410000 */
[----:B-1----:R-:W-:Y:S01]  /*69f0*/  FMNMX.FTZ R0, R3, R4, !PT ;  /* 0x0000000403007209 */ /* 0x002fe20007810000 */
[----:B------:R-:W-:Y:S01]  /*6a00*/  FADD.FTZ R3, -R136, R140 ;  /* 0x0000008c88037221 */ /* 0x000fe20000010100 */
[----:B------:R-:W-:Y:S01]  /*6a10*/  FSEL R139, R139, RZ, P0 ;  /* 0x000000ff8b8b7208 */ /* 0x000fe20000000000 */
[C---:B------:R-:W-:Y:S01]  /*6a20*/  FMUL.FTZ R140, R137.reuse, c[0x0][0x23c] ;  /* 0x00008f00898c7a20 */ /* 0x040fe20000410000 */
[----:B------:R-:W-:Y:S01]  /*6a30*/  FSETP.NEU.FTZ.AND P0, PT, R137, -INF , PT ;  /* 0xff8000008900780b */ /* 0x000fe20003f1d000 */
[----:B------:R-:W1:Y:S01]  /*6a40*/  SHFL.BFLY PT, R4, R0, 0x1, 0x1f ;  /* 0x0c201f0000047f89 */ /* 0x000e6200000e0000 */
[----:B------:R2:W3:Y:S01]  /*6a50*/  MUFU.EX2 R133, R5 ;  /* 0x0000000500857308 */ /* 0x0004e20000000800 */
[--C-:B------:R-:W-:Y:S01]  /*6a60*/  FFMA.FTZ R8, R8, c[0x0][0x23c], -R139.reuse ;  /* 0x00008f0008087a23 */ /* 0x100fe2000001088b */
[----:B------:R-:W-:Y:S01]  /*6a70*/  FSEL R140, R140, RZ, P0 ;  /* 0x000000ff8c8c7208 */ /* 0x000fe20000000000 */
[--C-:B------:R-:W-:Y:S01]  /*6a80*/  FFMA.FTZ R19, R19, c[0x0][0x23c], -R139.reuse ;  /* 0x00008f0013137a23 */ /* 0x100fe2000001088b */
[----:B------:R-:W-:Y:S01]  /*6a90*/  FSETP.NEU.FTZ.AND P0, PT, R136, -INF , PT ;  /* 0xff8000008800780b */ /* 0x000fe20003f1d000 */
[--C-:B------:R-:W-:Y:S02]  /*6aa0*/  FFMA.FTZ R18, R18, c[0x0][0x23c], -R139.reuse ;  /* 0x00008f0012127a23 */ /* 0x100fe4000001088b */
[--C-:B------:R-:W-:Y:S02]  /*6ab0*/  FFMA.FTZ R20, R20, c[0x0][0x23c], -R140.reuse ;  /* 0x00008f0014147a23 */ /* 0x100fe4000001088c */
[--C-:B------:R-:W-:Y:S01]  /*6ac0*/  FFMA.FTZ R23, R23, c[0x0][0x23c], -R140.reuse ;  /* 0x00008f0017177a23 */ /* 0x100fe2000001088c */
[----:B------:R3:W-:Y:S01]  /*6ad0*/  MUFU.EX2 R241, R19 ;  /* 0x0000001300f17308 */ /* 0x0007e20000000800 */
[--C-:B------:R-:W-:Y:S02]  /*6ae0*/  FFMA.FTZ R22, R22, c[0x0][0x23c], -R140.reuse ;  /* 0x00008f0016167a23 */ /* 0x100fe4000001088c */
[----:B------:R-:W-:Y:S02]  /*6af0*/  FFMA.FTZ R21, R21, c[0x0][0x23c], -R140 ;  /* 0x00008f0015157a23 */ /* 0x000fe4000001088c */
[----:B------:R-:W-:Y:S02]  /*6b00*/  FFMA.FTZ R17, R17, c[0x0][0x23c], -R139 ;  /* 0x00008f0011117a23 */ /* 0x000fe4000001088b */
[----:B------:R-:W-:Y:S02]  /*6b10*/  FMUL.FTZ R3, R3, c[0x0][0x23c] ;  /* 0x00008f0003037a20 */ /* 0x000fe40000410000 */
[C---:B----4-:R-:W-:Y:S01]  /*6b20*/  FMUL.FTZ R32, R134.reuse, R172 ;  /* 0x000000ac86207220 */ /* 0x050fe20000410000 */
[----:B------:R-:W-:Y:S01]  /*6b30*/  MUFU.EX2 R236, R20 ;  /* 0x0000001400ec7308 */ /* 0x000fe20000000800 */
[----:B------:R-:W-:Y:S01]  /*6b40*/  FMUL.FTZ R33, R134, R173 ;  /* 0x000000ad86217220 */ /* 0x000fe20000410000 */
[----:B-1----:R-:W-:Y:S01]  /*6b50*/  FMNMX.FTZ R135, R0, R4, !PT ;  /* 0x0000000400877209 */ /* 0x002fe20007810000 */
[C---:B------:R-:W-:Y:S02]  /*6b60*/  FMUL.FTZ R4, R134.reuse, R148 ;  /* 0x0000009486047220 */ /* 0x040fe40000410000 */
[----:B--2---:R-:W-:Y:S02]  /*6b70*/  FMUL.FTZ R5, R134, R149 ;  /* 0x0000009586057220 */ /* 0x004fe40000410000 */
[C---:B------:R-:W-:Y:S03]  /*6b80*/  FADD.FTZ R0, -R135.reuse, R141 ;  /* 0x0000008d87007221 */ /* 0x040fe60000010100 */
[----:B------:R-:W1:Y:S01]  /*6b90*/  MUFU.EX2 R237, R23 ;  /* 0x0000001700ed7308 */ /* 0x000e620000000800 */
[----:B------:R-:W-:Y:S02]  /*6ba0*/  FMUL.FTZ R141, R136, c[0x0][0x23c] ;  /* 0x00008f00888d7a20 */ /* 0x000fe40000410000 */
[----:B------:R-:W-:Y:S02]  /*6bb0*/  FMUL.FTZ R143, R135, c[0x0][0x23c] ;  /* 0x00008f00878f7a20 */ /* 0x000fe40000410000 */
[----:B------:R-:W-:Y:S01]  /*6bc0*/  FMUL.FTZ R0, R0, c[0x0][0x23c] ;  /* 0x00008f0000007a20 */ /* 0x000fe20000410000 */
[----:B------:R-:W-:Y:S01]  /*6bd0*/  FSEL R141, R141, RZ, P0 ;  /* 0x000000ff8d8d7208 */ /* 0x000fe20000000000 */
[----:B---3--:R-:W-:Y:S01]  /*6be0*/  FMUL.FTZ R19, R133, R159 ;  /* 0x0000009f85137220 */ /* 0x008fe20000410000 */
[----:B------:R-:W-:Y:S01]  /*6bf0*/  FSETP.NEU.FTZ.AND P0, PT, R135, -INF , PT ;  /* 0xff8000008700780b */ /* 0x000fe20003f1d000 */
[----:B------:R-:W-:Y:S01]  /*6c00*/  FMUL.FTZ R34, R133, R174 ;  /* 0x000000ae85227220 */ /* 0x000fe20000410000 */
[----:B------:R-:W-:Y:S01]  /*6c10*/  MUFU.EX2 R238, R22 ;  /* 0x0000001600ee7308 */ /* 0x000fe20000000800 */
[--C-:B------:R-:W-:Y:S01]  /*6c20*/  FFMA.FTZ R7, R7, c[0x0][0x23c], -R141.reuse ;  /* 0x00008f0007077a23 */ /* 0x100fe2000001088d */
[----:B------:R-:W-:Y:S01]  /*6c30*/  FSEL R143, R143, RZ, P0 ;  /* 0x000000ff8f8f7208 */ /* 0x000fe20000000000 */
[--C-:B------:R-:W-:Y:S02]  /*6c40*/  FFMA.FTZ R16, R16, c[0x0][0x23c], -R141.reuse ;  /* 0x00008f0010107a23 */ /* 0x100fe4000001088d */
[----:B------:R-:W-:Y:S02]  /*6c50*/  FFMA.FTZ R14, R14, c[0x0][0x23c], -R141 ;  /* 0x00008f000e0e7a23 */ /* 0x000fe4000001088d */
[----:B------:R-:W-:Y:S02]  /*6c60*/  FFMA.FTZ R6, R6, c[0x0][0x23c], -R143 ;  /* 0x00008f0006067a23 */ /* 0x000fe4000001088f */
[----:B------:R-:W-:Y:S01]  /*6c70*/  FFMA.FTZ R11, R11, c[0x0][0x23c], -R141 ;  /* 0x00008f000b0b7a23 */ /* 0x000fe2000001088d */
[----:B------:R2:W-:Y:S01]  /*6c80*/  MUFU.EX2 R239, R21 ;  /* 0x0000001500ef7308 */ /* 0x0005e20000000800 */
[--C-:B------:R-:W-:Y:S02]  /*6c90*/  FFMA.FTZ R15, R15, c[0x0][0x23c], -R143.reuse ;  /* 0x00008f000f0f7a23 */ /* 0x100fe4000001088f */
[--C-:B------:R-:W-:Y:S01]  /*6ca0*/  FFMA.FTZ R13, R13, c[0x0][0x23c], -R143.reuse ;  /* 0x00008f000d0d7a23 */ /* 0x100fe2000001088f */
[----:B-1----:R-:W-:Y:S01]  /*6cb0*/  F2FP.BF16.PACK_AB R149, R237, R236 ;  /* 0x000000eced95723e */ /* 0x002fe200000010ff */
[----:B------:R-:W-:Y:S02]  /*6cc0*/  FFMA.FTZ R24, R24, c[0x0][0x23c], -R143 ;  /* 0x00008f0018187a23 */ /* 0x000fe4000001088f */
[C---:B------:R-:W-:Y:S02]  /*6cd0*/  FMUL.FTZ R35, R133.reuse, R175 ;  /* 0x000000af85237220 */ /* 0x040fe40000410000 */
[C---:B------:R-:W-:Y:S01]  /*6ce0*/  FMUL.FTZ R36, R134.reuse, R36 ;  /* 0x0000002486247220 */ /* 0x040fe20000410000 */
[----:B------:R1:W-:Y:S01]  /*6cf0*/  MUFU.EX2 R243, R18 ;  /* 0x0000001200f37308 */ /* 0x0003e20000000800 */
[C---:B------:R-:W-:Y:S01]  /*6d00*/  FMUL.FTZ R37, R134.reuse, R37 ;  /* 0x0000002586257220 */ /* 0x040fe20000410000 */
[----:B------:R-:W-:Y:S01]  /*6d10*/  LDSM.16.MT88.4 R172, [R219+0xa800] ;  /* 0x00a80000dbac783b */ /* 0x000fe20000004200 */
[C---:B------:R-:W-:Y:S02]  /*6d20*/  FMUL.FTZ R38, R133.reuse, R38 ;  /* 0x0000002685267220 */ /* 0x040fe40000410000 */
[C---:B------:R-:W-:Y:S02]  /*6d30*/  FMUL.FTZ R39, R133.reuse, R39 ;  /* 0x0000002785277220 */ /* 0x040fe40000410000 */
[C---:B------:R-:W-:Y:S02]  /*6d40*/  FMUL.FTZ R48, R134.reuse, R48 ;  /* 0x0000003086307220 */ /* 0x040fe40000410000 */
[C---:B------:R-:W-:Y:S01]  /*6d50*/  FMUL.FTZ R49, R134.reuse, R49 ;  /* 0x0000003186317220 */ /* 0x040fe20000410000 */
[----:B------:R3:W-:Y:S01]  /*6d60*/  MUFU.EX2 R242, R17 ;  /* 0x0000001100f27308 */ /* 0x0007e20000000800 */
[C---:B------:R-:W-:Y:S02]  /*6d70*/  FMUL.FTZ R50, R133.reuse, R50 ;  /* 0x0000003285327220 */ /* 0x040fe40000410000 */
[C---:B------:R-:W-:Y:S01]  /*6d80*/  FMUL.FTZ R51, R133.reuse, R51 ;  /* 0x0000003385337220 */ /* 0x040fe20000410000 */
[----:B--2---:R-:W2:Y:S01]  /*6d90*/  LDSM.16.MT88.4 R20, [R217+0xa000] ;  /* 0x00a00000d914783b */ /* 0x004ea20000004200 */
[C---:B------:R-:W-:Y:S02]  /*6da0*/  FMUL.FTZ R52, R134.reuse, R52 ;  /* 0x0000003486347220 */ /* 0x040fe40000410000 */
[C---:B------:R-:W-:Y:S02]  /*6db0*/  FMUL.FTZ R53, R134.reuse, R53 ;  /* 0x0000003586357220 */ /* 0x040fe40000410000 */
[C---:B------:R-:W-:Y:S01]  /*6dc0*/  FMUL.FTZ R54, R133.reuse, R54 ;  /* 0x0000003685367220 */ /* 0x040fe20000410000 */
[----:B------:R-:W4:Y:S01]  /*6dd0*/  MUFU.EX2 R240, R8 ;  /* 0x0000000800f07308 */ /* 0x000f220000000800 */
[C---:B------:R-:W-:Y:S02]  /*6de0*/  FMUL.FTZ R55, R133.reuse, R55 ;  /* 0x0000003785377220 */ /* 0x040fe40000410000 */
[C---:B------:R-:W-:Y:S02]  /*6df0*/  FMUL.FTZ R64, R134.reuse, R64 ;  /* 0x0000004086407220 */ /* 0x040fe40000410000 */
[C---:B-1----:R-:W-:Y:S02]  /*6e00*/  FMUL.FTZ R18, R133.reuse, R158 ;  /* 0x0000009e85127220 */ /* 0x042fe40000410000 */
[C---:B------:R-:W-:Y:S02]  /*6e10*/  FMUL.FTZ R65, R134.reuse, R65 ;  /* 0x0000004186417220 */ /* 0x040fe40000410000 */
[C---:B------:R-:W-:Y:S01]  /*6e20*/  FMUL.FTZ R66, R133.reuse, R66 ;  /* 0x0000004285427220 */ /* 0x040fe20000410000 */
[----:B------:R1:W-:Y:S01]  /*6e30*/  MUFU.EX2 R215, R7 ;  /* 0x0000000700d77308 */ /* 0x0003e20000000800 */
[C---:B------:R-:W-:Y:S02]  /*6e40*/  FMUL.FTZ R67, R133.reuse, R67 ;  /* 0x0000004385437220 */ /* 0x040fe40000410000 */
[C---:B------:R-:W-:Y:S02]  /*6e50*/  FMUL.FTZ R68, R134.reuse, R68 ;  /* 0x0000004486447220 */ /* 0x040fe40000410000 */
[C---:B---3--:R-:W-:Y:S02]  /*6e60*/  FMUL.FTZ R17, R134.reuse, R157 ;  /* 0x0000009d86117220 */ /* 0x048fe40000410000 */
[C---:B------:R-:W-:Y:S02]  /*6e70*/  FMUL.FTZ R69, R134.reuse, R69 ;  /* 0x0000004586457220 */ /* 0x040fe40000410000 */
[C---:B------:R-:W-:Y:S01]  /*6e80*/  FMUL.FTZ R70, R133.reuse, R70 ;  /* 0x0000004685467220 */ /* 0x040fe20000410000 */
[----:B------:R3:W-:Y:S01]  /*6e90*/  MUFU.EX2 R211, R6 ;  /* 0x0000000600d37308 */ /* 0x0007e20000000800 */
[----:B------:R-:W-:Y:S02]  /*6ea0*/  FMUL.FTZ R71, R133, R71 ;  /* 0x0000004785477220 */ /* 0x000fe40000410000 */
[C---:B------:R-:W-:Y:S01]  /*6eb0*/  FMUL.FTZ R80, R134.reuse, R80 ;  /* 0x0000005086507220 */ /* 0x040fe20000410000 */
[----:B----4-:R-:W-:Y:S01]  /*6ec0*/  F2FP.BF16.PACK_AB R148, R241, R240 ;  /* 0x000000f0f194723e */ /* 0x010fe200000010ff */
[C---:B------:R-:W-:Y:S02]  /*6ed0*/  FMUL.FTZ R81, R134.reuse, R81 ;  /* 0x0000005186517220 */ /* 0x040fe40000410000 */
[C---:B------:R-:W-:Y:S02]  /*6ee0*/  FMUL.FTZ R82, R133.reuse, R82 ;  /* 0x0000005285527220 */ /* 0x040fe40000410000 */
[C---:B------:R-:W-:Y:S01]  /*6ef0*/  FMUL.FTZ R83, R133.reuse, R83 ;  /* 0x0000005385537220 */ /* 0x040fe20000410000 */
[----:B------:R-:W4:Y:S01]  /*6f00*/  MUFU.EX2 R3, R3 ;  /* 0x0000000300037308 */ /* 0x000f220000000800 */
[C---:B------:R-:W-:Y:S02]  /*6f10*/  FMUL.FTZ R84, R134.reuse, R84 ;  /* 0x0000005486547220 */ /* 0x040fe40000410000 */
[C---:B------:R-:W-:Y:S02]  /*6f20*/  FMUL.FTZ R85, R134.reuse, R85 ;  /* 0x0000005586557220 */ /* 0x040fe40000410000 */
[----:B-1----:R-:W-:Y:S01]  /*6f30*/  FMUL.FTZ R7, R133, R151 ;  /* 0x0000009785077220 */ /* 0x002fe20000410000 */
[----:B------:R-:W-:Y:S01]  /*6f40*/  F2FP.BF16.PACK_AB R151, R239, R238 ;  /* 0x000000eeef97723e */ /* 0x000fe200000010ff */
[C---:B------:R-:W-:Y:S02]  /*6f50*/  FMUL.FTZ R86, R133.reuse, R86 ;  /* 0x0000005685567220 */ /* 0x040fe40000410000 */
[C---:B------:R-:W-:Y:S01]  /*6f60*/  FMUL.FTZ R87, R133.reuse, R87 ;  /* 0x0000005785577220 */ /* 0x040fe20000410000 */
[----:B------:R-:W1:Y:S01]  /*6f70*/  MUFU.EX2 R0, R0 ;  /* 0x0000000000007308 */ /* 0x000e620000000800 */
[C---:B------:R-:W-:Y:S02]  /*6f80*/  FMUL.FTZ R96, R134.reuse, R96 ;  /* 0x0000006086607220 */ /* 0x040fe40000410000 */
[----:B------:R-:W-:Y:S02]  /*6f90*/  FMUL.FTZ R97, R134, R97 ;  /* 0x0000006186617220 */ /* 0x000fe40000410000 */
[C---:B---3--:R-:W-:Y:S01]  /*6fa0*/  FMUL.FTZ R6, R133.reuse, R150 ;  /* 0x0000009685067220 */ /* 0x048fe20000410000 */
[----:B------:R-:W-:Y:S01]  /*6fb0*/  F2FP.BF16.PACK_AB R150, R242, R243 ;  /* 0x000000f3f296723e */ /* 0x000fe200000010ff */
[C---:B------:R-:W-:Y:S02]  /*6fc0*/  FMUL.FTZ R98, R133.reuse, R98 ;  /* 0x0000006285627220 */ /* 0x040fe40000410000 */
[----:B------:R-:W-:Y:S01]  /*6fd0*/  FMUL.FTZ R99, R133, R99 ;  /* 0x0000006385637220 */ /* 0x000fe20000410000 */
[----:B------:R-:W3:Y:S01]  /*6fe0*/  MUFU.EX2 R233, R16 ;  /* 0x0000001000e97308 */ /* 0x000ee20000000800 */
[----:B------:R-:W-:Y:S02]  /*6ff0*/  FMUL.FTZ R100, R134, R100 ;  /* 0x0000006486647220 */ /* 0x000fe40000410000 */
[-C--:B--2---:R-:W-:Y:S01]  /*7000*/  HMMA.16816.F32.BF16 R4, R148, R20.reuse, R4 ;  /* 0x000000149404723c */ /* 0x084fe20000041804 */
[C---:B----4-:R-:W-:Y:S02]  /*7010*/  FMUL.FTZ R8, R3.reuse, R144 ;  /* 0x0000009003087220 */ /* 0x050fe40000410000 */
[C---:B------:R-:W-:Y:S02]  /*7020*/  FMUL.FTZ R9, R3.reuse, R145 ;  /* 0x0000009103097220 */ /* 0x040fe40000410000 */
[C---:B------:R-:W-:Y:S02]  /*7030*/  FMUL.FTZ R12, R3.reuse, R152 ;  /* 0x00000098030c7220 */ /* 0x040fe40000410000 */
[----:B------:R2:W-:Y:S01]  /*7040*/  MUFU.EX2 R234, R14 ;  /* 0x0000000e00ea7308 */ /* 0x0005e20000000800 */
[C---:B------:R-:W-:Y:S04]  /*7050*/  FMUL.FTZ R25, R3.reuse, R165 ;  /* 0x000000a503197220 */ /* 0x040fe80000410000 */
[C---:B-1----:R-:W-:Y:S02]  /*7060*/  FMUL.FTZ R10, R0.reuse, R146 ;  /* 0x00000092000a7220 */ /* 0x042fe40000410000 */
[C---:B------:R-:W-:Y:S02]  /*7070*/  FMUL.FTZ R26, R0.reuse, R166 ;  /* 0x000000a6001a7220 */ /* 0x040fe40000410000 */
[----:B------:R-:W-:Y:S01]  /*7080*/  FMUL.FTZ R27, R0, R167 ;  /* 0x000000a7001b7220 */ /* 0x000fe20000410000 */
[----:B------:R1:W-:Y:S01]  /*7090*/  MUFU.EX2 R213, R15 ;  /* 0x0000000f00d57308 */ /* 0x0003e20000000800 */
[C---:B------:R-:W-:Y:S02]  /*70a0*/  FMUL.FTZ R28, R3.reuse, R168 ;  /* 0x000000a8031c7220 */ /* 0x040fe40000410000 */
[----:B------:R-:W-:Y:S01]  /*70b0*/  FMUL.FTZ R29, R3, R169 ;  /* 0x000000a9031d7220 */ /* 0x000fe20000410000 */
[----:B---3--:R-:W-:Y:S01]  /*70c0*/  F2FP.BF16.PACK_AB R144, R233, R215 ;  /* 0x000000d7e990723e */ /* 0x008fe200000010ff */
[----:B------:R-:W-:Y:S02]  /*70d0*/  FMUL.FTZ R16, R134, R156 ;  /* 0x0000009c86107220 */ /* 0x000fe40000410000 */
[C---:B------:R-:W-:Y:S01]  /*70e0*/  FMUL.FTZ R30, R0.reuse, R170 ;  /* 0x000000aa001e7220 */ /* 0x040fe20000410000 */
[----:B------:R-:W-:Y:S01]  /*70f0*/  LDSM.16.MT88.4 R156, [R221+0xa000] ;  /* 0x00a00000dd9c783b */ /* 0x000fe20000004200 */
[C---:B------:R-:W-:Y:S01]  /*7100*/  FMUL.FTZ R31, R0.reuse, R171 ;  /* 0x000000ab001f7220 */ /* 0x040fe20000410000 */
[----:B------:R3:W-:Y:S01]  /*7110*/  MUFU.EX2 R214, R13 ;  /* 0x0000000d00d67308 */ /* 0x0007e20000000800 */
[C---:B------:R-:W-:Y:S02]  /*7120*/  FMUL.FTZ R40, R3.reuse, R40 ;  /* 0x0000002803287220 */ /* 0x040fe40000410000 */
[C---:B------:R-:W-:Y:S02]  /*7130*/  FMUL.FTZ R41, R3.reuse, R41 ;  /* 0x0000002903297220 */ /* 0x040fe40000410000 */
[C---:B--2---:R-:W-:Y:S02]  /*7140*/  FMUL.FTZ R14, R0.reuse, R154 ;  /* 0x0000009a000e7220 */ /* 0x044fe40000410000 */
[C---:B------:R-:W-:Y:S02]  /*7150*/  FMUL.FTZ R42, R0.reuse, R42 ;  /* 0x0000002a002a7220 */ /* 0x040fe40000410000 */
[C---:B------:R-:W-:Y:S01]  /*7160*/  FMUL.FTZ R43, R0.reuse, R43 ;  /* 0x0000002b002b7220 */ /* 0x040fe20000410000 */
[----:B------:R2:W4:Y:S01]  /*7170*/  MUFU.EX2 R235, R11 ;  /* 0x0000000b00eb7308 */ /* 0x0005220000000800 */
[C---:B------:R-:W-:Y:S02]  /*7180*/  FMUL.FTZ R44, R3.reuse, R44 ;  /* 0x0000002c032c7220 */ /* 0x040fe40000410000 */
[C---:B------:R-:W-:Y:S02]  /*7190*/  FMUL.FTZ R45, R3.reuse, R45 ;  /* 0x0000002d032d7220 */ /* 0x040fe40000410000 */
[C---:B-1----:R-:W-:Y:S02]  /*71a0*/  FMUL.FTZ R15, R0.reuse, R155 ;  /* 0x0000009b000f7220 */ /* 0x042fe40000410000 */
[C---:B------:R-:W-:Y:S02]  /*71b0*/  FMUL.FTZ R46, R0.reuse, R46 ;  /* 0x0000002e002e7220 */ /* 0x040fe40000410000 */
[C---:B------:R-:W-:Y:S01]  /*71c0*/  FMUL.FTZ R47, R0.reuse, R47 ;  /* 0x0000002f002f7220 */ /* 0x040fe20000410000 */
[----:B------:R-:W1:Y:S01]  /*71d0*/  MUFU.EX2 R212, R24 ;  /* 0x0000001800d47308 */ /* 0x000e620000000800 */
[C---:B------:R-:W-:Y:S02]  /*71e0*/  FMUL.FTZ R56, R3.reuse, R56 ;  /* 0x0000003803387220 */ /* 0x040fe40000410000 */
[C---:B------:R-:W-:Y:S02]  /*71f0*/  FMUL.FTZ R57, R3.reuse, R57 ;  /* 0x0000003903397220 */ /* 0x040fe40000410000 */
[C---:B---3--:R-:W-:Y:S02]  /*7200*/  FMUL.FTZ R13, R3.reuse, R153 ;  /* 0x00000099030d7220 */ /* 0x048fe40000410000 */
[----:B------:R-:W3:Y:S01]  /*7210*/  LDSM.16.MT88.4 R152, [R222+0xa000] ;  /* 0x00a00000de98783b */ /* 0x000ee20000004200 */
[C---:B------:R-:W-:Y:S02]  /*7220*/  FMUL.FTZ R58, R0.reuse, R58 ;  /* 0x0000003a003a7220 */ /* 0x040fe40000410000 */
[C---:B------:R-:W-:Y:S02]  /*7230*/  FMUL.FTZ R59, R0.reuse, R59 ;  /* 0x0000003b003b7220 */ /* 0x040fe40000410000 */
[----:B------:R-:W-:Y:S02]  /*7240*/  FMUL.FTZ R60, R3, R60 ;  /* 0x0000003c033c7220 */ /* 0x000fe40000410000 */
[----:B--2---:R-:W-:Y:S01]  /*7250*/  FMUL.FTZ R11, R0, R147 ;  /* 0x00000093000b7220 */ /* 0x004fe20000410000 */
[----:B----4-:R-:W-:Y:S01]  /*7260*/  F2FP.BF16.PACK_AB R146, R235, R234 ;  /* 0x000000eaeb92723e */ /* 0x010fe200000010ff */
[C---:B------:R-:W-:Y:S01]  /*7270*/  FMUL.FTZ R61, R3.reuse, R61 ;  /* 0x0000003d033d7220 */ /* 0x040fe20000410000 */
[----:B------:R-:W-:Y:S01]  /*7280*/  F2FP.BF16.PACK_AB R147, R214, R213 ;  /* 0x000000d5d693723e */ /* 0x000fe200000010ff */
[C---:B------:R-:W-:Y:S02]  /*7290*/  FMUL.FTZ R62, R0.reuse, R62 ;  /* 0x0000003e003e7220 */ /* 0x040fe40000410000 */
[----:B------:R-:W-:Y:S02]  /*72a0*/  FMUL.FTZ R63, R0, R63 ;  /* 0x0000003f003f7220 */ /* 0x000fe40000410000 */
[C---:B------:R-:W-:Y:S01]  /*72b0*/  FMUL.FTZ R72, R3.reuse, R72 ;  /* 0x0000004803487220 */ /* 0x040fe20000410000 */
[----:B-1----:R-:W-:Y:S01]  /*72c0*/  F2FP.BF16.PACK_AB R145, R212, R211 ;  /* 0x000000d3d491723e */ /* 0x002fe200000010ff */
[C---:B------:R-:W-:Y:S02]  /*72d0*/  FMUL.FTZ R73, R3.reuse, R73 ;  /* 0x0000004903497220 */ /* 0x040fe40000410000 */
        /* <DEDUP_REMOVED lines=9> */
[--C-:B------:R-:W-:Y:S02]  /*7370*/  FFMA.FTZ R160, R182, c[0x0][0x23c], -R139.reuse ;  /* 0x00008f00b6a07a23 */ /* 0x100fe4000001088b */
[C---:B------:R-:W-:Y:S02]  /*7380*/  FMUL.FTZ R79, R0.reuse, R79 ;  /* 0x0000004f004f7220 */ /* 0x040fe40000410000 */
[C---:B------:R-:W-:Y:S01]  /*7390*/  HMMA.16816.F32.BF16 R16, R148.reuse, R22, R16 ;  /* 0x000000169410723c */ /* 0x040fe20000041810 */
[C---:B------:R-:W-:Y:S01]  /*73a0*/  FMUL.FTZ R24, R3.reuse, R164 ;  /* 0x000000a403187220 */ /* 0x040fe20000410000 */
[----:B------:R1:W-:Y:S02]  /*73b0*/  MUFU.EX2 R210, R160 ;  /* 0x000000a000d27308 */ /* 0x0003e40000000800 */
        /* <DEDUP_REMOVED lines=11> */
[----:B-1----:R-:W-:Y:S01]  /*7470*/  FFMA.FTZ R160, R183, c[0x0][0x23c], -R139 ;  /* 0x00008f00b7a07a23 */ /* 0x002fe2000001088b */
[C---:B------:R-:W-:Y:S01]  /*7480*/  HMMA.16816.F32.BF16 R24, R144.reuse, R176, R24 ;  /* 0x000000b09018723c */ /* 0x040fe20000041818 */
[----:B------:R-:W-:Y:S02]  /*7490*/  FMUL.FTZ R101, R134, R101 ;  /* 0x0000006586657220 */ /* 0x000fe40000410000 */
[----:B------:R1:W-:Y:S01]  /*74a0*/  MUFU.EX2 R209, R160 ;  /* 0x000000a000d17308 */ /* 0x0003e20000000800 */
[C---:B------:R-:W-:Y:S02]  /*74b0*/  FMUL.FTZ R102, R133.reuse, R102 ;  /* 0x0000006685667220 */ /* 0x040fe40000410000 */
[----:B------:R-:W-:Y:S02]  /*74c0*/  FMUL.FTZ R103, R133, R103 ;  /* 0x0000006785677220 */ /* 0x000fe40000410000 */
[-C--:B------:R-:W-:Y:S01]  /*74d0*/  HMMA.16816.F32.BF16 R28, R144, R178.reuse, R28 ;  /* 0x000000b2901c723c */ /* 0x080fe2000004181c */
[C---:B------:R-:W-:Y:S03]  /*74e0*/  FMUL.FTZ R104, R3.reuse, R104 ;  /* 0x0000006803687220 */ /* 0x040fe60000410000 */
[C---:B------:R-:W-:Y:S02]  /*74f0*/  FMUL.FTZ R105, R3.reuse, R105 ;  /* 0x0000006903697220 */ /* 0x040fe40000410000 */
[C---:B------:R-:W-:Y:S02]  /*7500*/  FMUL.FTZ R106, R0.reuse, R106 ;  /* 0x0000006a006a7220 */ /* 0x040fe40000410000 */
[C---:B------:R-:W-:Y:S01]  /*7510*/  HMMA.16816.F32.BF16 R32, R148.reuse, R178, R32 ;  /* 0x000000b29420723c */ /* 0x040fe20000041820 */
[C---:B------:R-:W-:Y:S03]  /*7520*/  FMUL.FTZ R107, R0.reuse, R107 ;  /* 0x0000006b006b7220 */ /* 0x040fe60000410000 */
[C---:B------:R-:W-:Y:S02]  /*7530*/  FMUL.FTZ R108, R3.reuse, R108 ;  /* 0x0000006c036c7220 */ /* 0x040fe40000410000 */
[----:B------:R-:W-:Y:S02]  /*7540*/  FMUL.FTZ R109, R3, R109 ;  /* 0x0000006d036d7220 */ /* 0x000fe40000410000 */
[-C--:B---3--:R-:W-:Y:S01]  /*7550*/  HMMA.16816.F32.BF16 R36, R148, R152.reuse, R36 ;  /* 0x000000989424723c */ /* 0x088fe20000041824 */
[C---:B------:R-:W-:Y:S01]  /*7560*/  FMUL.FTZ R110, R0.reuse, R110 ;  /* 0x0000006e006e7220 */ /* 0x040fe20000410000 */
[----:B-1----:R-:W-:Y:S02]  /*7570*/  LDSM.16.MT88.4 R160, [R217+0xa800] ;  /* 0x00a80000d9a0783b */ /* 0x002fe40000004200 */
[----:B------:R-:W-:Y:S02]  /*7580*/  FMUL.FTZ R111, R0, R111 ;  /* 0x0000006f006f7220 */ /* 0x000fe40000410000 */
        /* <DEDUP_REMOVED lines=12> */
[----:B------:R-:W-:Y:S02]  /*7650*/  FFMA.FTZ R142, R142, c[0x0][0x23c], -R143 ;  /* 0x00008f008e8e7a23 */ /* 0x000fe4000001088f */
[-C--:B------:R-:W-:Y:S01]  /*7660*/  HMMA.16816.F32.BF16 R52, R148, R156.reuse, R52 ;  /* 0x0000009c9434723c */ /* 0x080fe20000041834 */
[C---:B------:R-:W-:Y:S01]  /*7670*/  FMUL.FTZ R120, R3.reuse, R120 ;  /* 0x0000007803787220 */ /* 0x040fe20000410000 */
[----:B------:R-:W-:Y:S02]  /*7680*/  MUFU.EX2 R196, R142 ;  /* 0x0000008e00c47308 */ /* 0x000fe40000000800 */
[C---:B------:R-:W-:Y:S02]  /*7690*/  FMUL.FTZ R121, R3.reuse, R121 ;  /* 0x0000007903797220 */ /* 0x040fe40000410000 */
[C---:B------:R-:W-:Y:S02]  /*76a0*/  FMUL.FTZ R122, R0.reuse, R122 ;  /* 0x0000007a007a7220 */ /* 0x040fe40000410000 */
[C---:B------:R-:W-:Y:S01]  /*76b0*/  HMMA.16816.F32.BF16 R56, R144.reuse, R156, R56 ;  /* 0x0000009c9038723c */ /* 0x040fe20000041838 */
[C---:B------:R-:W-:Y:S03]  /*76c0*/  FMUL.FTZ R123, R0.reuse, R123 ;  /* 0x0000007b007b7220 */ /* 0x040fe60000410000 */
[C---:B------:R-:W-:Y:S02]  /*76d0*/  FMUL.FTZ R124, R3.reuse, R124 ;  /* 0x0000007c037c7220 */ /* 0x040fe40000410000 */
[----:B------:R-:W-:Y:S02]  /*76e0*/  FMUL.FTZ R125, R3, R125 ;  /* 0x0000007d037d7220 */ /* 0x000fe40000410000 */
[-C--:B------:R-:W-:Y:S01]  /*76f0*/  HMMA.16816.F32.BF16 R60, R144, R158.reuse, R60 ;  /* 0x0000009e903c723c */ /* 0x080fe2000004183c */
[C---:B------:R-:W-:Y:S03]  /*7700*/  FMUL.FTZ R126, R0.reuse, R126 ;  /* 0x0000007e007e7220 */ /* 0x040fe60000410000 */
[----:B------:R-:W-:Y:S02]  /*7710*/  FMUL.FTZ R127, R0, R127 ;  /* 0x0000007f007f7220 */ /* 0x000fe40000410000 */
[C---:B------:R-:W-:Y:S02]  /*7720*/  FMUL.FTZ R128, R134.reuse, R128 ;  /* 0x0000008086807220 */ /* 0x040fe40000410000 */
[C---:B------:R-:W-:Y:S01]  /*7730*/  HMMA.16816.F32.BF16 R64, R148.reuse, R158, R64 ;  /* 0x0000009e9440723c */ /* 0x040fe20000041840 */
[----:B------:R-:W2:Y:S03]  /*7740*/  LDSM.16.MT88.4 R156, [R219+0xb000] ;  /* 0x00b00000db9c783b */ /* 0x000ea60000004200 */
[----:B------:R-:W-:Y:S02]  /*7750*/  FMUL.FTZ R129, R134, R129 ;  /* 0x0000008186817220 */ /* 0x000fe40000410000 */
[C---:B------:R-:W-:Y:S02]  /*7760*/  FMUL.FTZ R130, R133.reuse, R130 ;  /* 0x0000008285827220 */ /* 0x040fe40000410000 */
[C---:B------:R-:W-:Y:S01]  /*7770*/  FMUL.FTZ R131, R133.reuse, R131 ;  /* 0x0000008385837220 */ /* 0x040fe20000410000 */
[-C--:B-1----:R-:W-:Y:S03]  /*7780*/  HMMA.16816.F32.BF16 R68, R148, R152.reuse, R68 ;  /* 0x000000989444723c */ /* 0x082fe60000041844 */
[----:B------:R-:W-:Y:S02]  /*7790*/  FFMA.FTZ R133, R133, R246, R236 ;  /* 0x000000f685857223 */ /* 0x000fe400000100ec */
[----:B------:R-:W-:Y:S02]  /*77a0*/  FFMA.FTZ R3, R3, R245, R215 ;  /* 0x000000f503037223 */ /* 0x000fe400000100d7 */
[----:B------:R-:W-:Y:S01]  /*77b0*/  FFMA.FTZ R0, R0, R244, R211 ;  /* 0x000000f400007223 */ /* 0x000fe200000100d3 */
[C---:B------:R-:W-:Y:S07]  /*77c0*/  HMMA.16816.F32.BF16 R72, R144.reuse, R152, R72 ;  /* 0x000000989048723c */ /* 0x040fee0000041848 */
[--C-:B------:R-:W-:Y:S01]  /*77d0*/  FFMA.FTZ R152, R184, c[0x0][0x23c], -R139.reuse ;  /* 0x00008f00b8987a23 */ /* 0x100fe2000001088b */
[-C--:B------:R-:W-:Y:S01]  /*77e0*/  HMMA.16816.F32.BF16 R76, R144, R154.reuse, R76 ;  /* 0x0000009a904c723c */ /* 0x080fe2000004184c */
[----:B------:R-:W-:Y:S02]  /*77f0*/  FFMA.FTZ R139, R185, c[0x0][0x23c], -R139 ;  /* 0x00008f00b98b7a23 */ /* 0x000fe4000001088b */
[----:B------:R1:W-:Y:S05]  /*7800*/  MUFU.EX2 R208, R152 ;  /* 0x0000009800d07308 */ /* 0x0003ea0000000800 */
[C---:B------:R-:W-:Y:S05]  /*7810*/  HMMA.16816.F32.BF16 R80, R148.reuse, R154, R80 ;  /* 0x0000009a9450723c */ /* 0x040fea0000041850 */
[----:B------:R3:W4:Y:S03]  /*7820*/  MUFU.EX2 R207, R139 ;  /* 0x0000008b00cf7308 */ /* 0x0007260000000800 */
[-C--:B--2---:R-:W-:Y:S08]  /*7830*/  HMMA.16816.F32.BF16 R84, R148, R156.reuse, R84 ;  /* 0x0000009c9454723c */ /* 0x084ff00000041854 */
[C---:B------:R-:W-:Y:S01]  /*7840*/  HMMA.16816.F32.BF16 R88, R144.reuse, R156, R88 ;  /* 0x0000009c9058723c */ /* 0x040fe20000041858 */
[----:B-1----:R-:W1:Y:S07]  /*7850*/  LDSM.16.MT88.4 R152, [R222+0xb000] ;  /* 0x00b00000de98783b */ /* 0x002e6e0000004200 */
[-C--:B------:R-:W-:Y:S01]  /*7860*/  HMMA.16816.F32.BF16 R92, R144, R158.reuse, R92 ;  /* 0x0000009e905c723c */ /* 0x080fe2000004185c */
[--C-:B---3--:R-:W-:Y:S03]  /*7870*/  FFMA.FTZ R139, R186, c[0x0][0x23c], -R140.reuse ;  /* 0x00008f00ba8b7a23 */ /* 0x108fe6000001088c */
[----:B----4-:R-:W-:Y:S04]  /*7880*/  F2FP.BF16.PACK_AB R142, R207, R208 ;  /* 0x000000d0cf8e723e */ /* 0x010fe800000010ff */
[C---:B------:R-:W-:Y:S01]  /*7890*/  HMMA.16816.F32.BF16 R96, R148.reuse, R158, R96 ;  /* 0x0000009e9460723c */ /* 0x040fe20000041860 */
[----:B------:R2:W-:Y:S01]  /*78a0*/  MUFU.EX2 R206, R139 ;  /* 0x0000008b00ce7308 */ /* 0x0005e20000000800 */
[----:B------:R-:W3:Y:S02]  /*78b0*/  LDSM.16.MT88.4 R156, [R221+0xb000] ;  /* 0x00b00000dd9c783b */ /* 0x000ee40000004200 */
[--C-:B--2---:R-:W-:Y:S04]  /*78c0*/  FFMA.FTZ R139, R190, c[0x0][0x23c], -R140.reuse ;  /* 0x00008f00be8b7a23 */ /* 0x104fe8000001088c */
[-C--:B-1----:R-:W-:Y:S03]  /*78d0*/  HMMA.16816.F32.BF16 R100, R148, R152.reuse, R100 ;  /* 0x000000989464723c */ /* 0x082fe60000041864 */
[----:B------:R1:W-:Y:S05]  /*78e0*/  MUFU.EX2 R205, R139 ;  /* 0x0000008b00cd7308 */ /* 0x0003ea0000000800 */
[C---:B------:R-:W-:Y:S08]  /*78f0*/  HMMA.16816.F32.BF16 R104, R144.reuse, R152, R104 ;  /* 0x000000989068723c */ /* 0x040ff00000041868 */
[-C--:B------:R-:W-:Y:S08]  /*7900*/  HMMA.16816.F32.BF16 R108, R144, R154.reuse, R108 ;  /* 0x0000009a906c723c */ /* 0x080ff0000004186c */
[C---:B------:R-:W-:Y:S01]  /*7910*/  HMMA.16816.F32.BF16 R112, R148.reuse, R154, R112 ;  /* 0x0000009a9470723c */ /* 0x040fe20000041870 */
[--C-:B-1----:R-:W-:Y:S03]  /*7920*/  FFMA.FTZ R139, R189, c[0x0][0x23c], -R140.reuse ;  /* 0x00008f00bd8b7a23 */ /* 0x102fe6000001088c */
[----:B------:R-:W-:Y:S04]  /*7930*/  FFMA.FTZ R140, R192, c[0x0][0x23c], -R140 ;  /* 0x00008f00c08c7a23 */ /* 0x000fe8000001088c */
[-C--:B---3--:R-:W-:Y:S01]  /*7940*/  HMMA.16816.F32.BF16 R116, R148, R156.reuse, R116 ;  /* 0x0000009c9474723c */ /* 0x088fe20000041874 */
[----:B------:R1:W-:Y:S07]  /*7950*/  MUFU.EX2 R204, R139 ;  /* 0x0000008b00cc7308 */ /* 0x0003ee0000000800 */
[C---:B------:R-:W-:Y:S03]  /*7960*/  HMMA.16816.F32.BF16 R120, R144.reuse, R156, R120 ;  /* 0x0000009c9078723c */ /* 0x040fe60000041878 */
[----:B------:R2:W-:Y:S05]  /*7970*/  MUFU.EX2 R203, R140 ;  /* 0x0000008c00cb7308 */ /* 0x0005ea0000000800 */
[-C--:B------:R-:W-:Y:S08]  /*7980*/  HMMA.16816.F32.BF16 R124, R144, R158.reuse, R124 ;  /* 0x0000009e907c723c */ /* 0x080ff0000004187c */
[----:B------:R-:W-:Y:S01]  /*7990*/  HMMA.16816.F32.BF16 R128, R148, R158, R128 ;  /* 0x0000009e9480723c */ /* 0x000fe20000041880 */
[--C-:B-1----:R-:W-:Y:S04]  /*79a0*/  FFMA.FTZ R139, R180, c[0x0][0x23c], -R141.reuse ;  /* 0x00008f00b48b7a23 */ /* 0x102fe8000001088d */
[----:B------:R1:W-:Y:S01]  /*79b0*/  MUFU.EX2 R202, R139 ;  /* 0x0000008b00ca7308 */ /* 0x0003e20000000800 */
[----:B--2---:R-:W-:Y:S01]  /*79c0*/  F2FP.BF16.PACK_AB R140, R209, R210 ;  /* 0x000000d2d18c723e */ /* 0x004fe200000010ff */
[--C-:B-1----:R-:W-:Y:S08]  /*79d0*/  FFMA.FTZ R139, R191, c[0x0][0x23c], -R141.reuse ;  /* 0x00008f00bf8b7a23 */ /* 0x102ff0000001088d */
[----:B------:R1:W2:Y:S02]  /*79e0*/  MUFU.EX2 R201, R139 ;  /* 0x0000008b00c97308 */ /* 0x0002a40000000800 */
[--C-:B-1----:R-:W-:Y:S01]  /*79f0*/  FFMA.FTZ R139, R181, c[0x0][0x23c], -R141.reuse ;  /* 0x00008f00b58b7a23 */ /* 0x102fe2000001088d */
[----:B--2---:R-:W-:Y:S01]  /*7a00*/  F2FP.BF16.PACK_AB R176, R201, R202 ;  /* 0x000000cac9b0723e */ /* 0x004fe200000010ff */
[----:B------:R-:W-:Y:S01]  /*7a10*/  FFMA.FTZ R141, R193, c[0x0][0x23c], -R141 ;  /* 0x00008f00c18d7a23 */ /* 0x000fe2000001088d */
[----:B------:R-:W1:Y:S05]  /*7a20*/  LDSM.16.MT88.4 R180, [R222+0xa800] ;  /* 0x00a80000deb4783b */ /* 0x000e6a0000004200 */
[----:B------:R2:W-:Y:S03]  /*7a30*/  MUFU.EX2 R200, R139 ;  /* 0x0000008b00c87308 */ /* 0x0005e60000000800 */
[----:B------:R-:W-:Y:S07]  /*7a40*/  LDSM.16.MT88.4 R192, [R219+0xb800] ;  /* 0x00b80000dbc0783b */ /* 0x000fee0000004200 */
[----:B------:R3:W4:Y:S01]  /*7a50*/  MUFU.EX2 R199, R141 ;  /* 0x0000008d00c77308 */ /* 0x0007220000000800 */
[--C-:B--2---:R-:W-:Y:S02]  /*7a60*/  FFMA.FTZ R139, R187, c[0x0][0x23c], -R143.reuse ;  /* 0x00008f00bb8b7a23 */ /* 0x104fe4000001088f */
[----:B------:R-:W2:Y:S07]  /*7a70*/  LDSM.16.MT88.4 R184, [R221+0xa800] ;  /* 0x00a80000ddb8783b */ /* 0x000eae0000004200 */
[----:B------:R5:W-:Y:S01]  /*7a80*/  MUFU.EX2 R198, R139 ;  /* 0x0000008b00c67308 */ /* 0x000be20000000800 */
[----:B---3--:R-:W-:Y:S02]  /*7a90*/  F2FP.BF16.PACK_AB R141, R205, R206 ;  /* 0x000000cecd8d723e */ /* 0x008fe400000010ff */
[----:B----4-:R-:W-:Y:S01]  /*7aa0*/  F2FP.BF16.PACK_AB R178, R199, R200 ;  /* 0x000000c8c7b2723e */ /* 0x010fe200000010ff */
[--C-:B-----5:R-:W-:Y:S02]  /*7ab0*/  FFMA.FTZ R139, R188, c[0x0][0x23c], -R143.reuse ;  /* 0x00008f00bc8b7a23 */ /* 0x120fe4000001088f */
[----:B------:R-:W-:Y:S01]  /*7ac0*/  FFMA.FTZ R143, R2, c[0x0][0x23c], -R143 ;  /* 0x00008f00028f7a23 */ /* 0x000fe2000001088f */
[----:B------:R-:W3:Y:S03]  /*7ad0*/  LDSM.16.MT88.4 R188, [R217+0xb800] ;  /* 0x00b80000d9bc783b */ /* 0x000ee60000004200 */
[----:B------:R-:W4:Y:S01]  /*7ae0*/  MUFU.EX2 R197, R139 ;  /* 0x0000008b00c57308 */ /* 0x000f220000000800 */
[----:B------:R-:W-:Y:S01]  /*7af0*/  FADD.FTZ R2, R237, R133 ;  /* 0x00000085ed027221 */ /* 0x000fe20000010000 */
[----:B------:R-:W-:Y:S03]  /*7b00*/  MOV R133, R138 ;  /* 0x0000008a00857202 */ /* 0x000fe60000000f00 */
[----:B------:R-:W-:Y:S04]  /*7b10*/  FADD.FTZ R2, R238, R2 ;  /* 0x00000002ee027221 */ /* 0x000fe80000010000 */
[----:B------:R-:W-:Y:S01]  /*7b20*/  FADD.FTZ R2, R239, R2 ;  /* 0x00000002ef027221 */ /* 0x000fe20000010000 */
[----:B------:R5:W1:Y:S03]  /*7b30*/  MUFU.EX2 R139, R143 ;  /* 0x0000008f008b7308 */ /* 0x000a660000000800 */
[----:B------:R-:W-:Y:S01]  /*7b40*/  FADD.FTZ R2, R206, R2 ;  /* 0x00000002ce027221 */ /* 0x000fe20000010000 */
[----:B----4-:R-:W-:Y:S02]  /*7b50*/  F2FP.BF16.PACK_AB R177, R197, R198 ;  /* 0x000000c6c5b1723e */ /* 0x010fe400000010ff */
[----:B-----5:R-:W-:Y:S02]  /*7b60*/  F2FP.BF16.PACK_AB R143, R203, R204 ;  /* 0x000000cccb8f723e */ /* 0x020fe400000010ff */
[----:B-1----:R-:W-:Y:S05]  /*7b70*/  F2FP.BF16.PACK_AB R179, R139, R196 ;  /* 0x000000c48bb3723e */ /* 0x002fea00000010ff */
[-C--:B------:R-:W-:Y:S01]  /*7b80*/  HMMA.16816.F32.BF16 R148, R140, R160.reuse, R4 ;  /* 0x000000a08c94723c */ /* 0x080fe20000041804 */
[----:B------:R-:W1:Y:S07]  /*7b90*/  LDSM.16.MT88.4 R4, [R222+0xb800] ;  /* 0x00b80000de04783b */ /* 0x000e6e0000004200 */
[C---:B------:R-:W-:Y:S01]  /*7ba0*/  HMMA.16816.F32.BF16 R144, R176.reuse, R160, R8 ;  /* 0x000000a0b090723c */ /* 0x040fe20000041808 */
[----:B------:R-:W4:Y:S07]  /*7bb0*/  LDSM.16.MT88.4 R8, [R221+0xb800] ;  /* 0x00b80000dd08783b */ /* 0x000f2e0000004200 */
        /* <DEDUP_REMOVED lines=32> */
[----:B------:R-:W-:Y:S02]  /*7dc0*/  FADD.FTZ R4, R202, R5 ;  /* 0x00000005ca047221 */ /* 0x000fe40000010000 */
[----:B------:R-:W-:Y:S01]  /*7dd0*/  FFMA.FTZ R6, R134, R247, R240 ;  /* 0x000000f786067223 */ /* 0x000fe200000100f0 */
[-C--:B----4-:R-:W-:Y:S01]  /*7de0*/  HMMA.16816.F32.BF16 R116, R140, R8.reuse, R116 ;  /* 0x000000088c74723c */ /* 0x090fe20000041874 */
[----:B------:R-:W-:Y:S03]  /*7df0*/  FADD.FTZ R0, R198, R0 ;  /* 0x00000000c6007221 */ /* 0x000fe60000010000 */
[----:B------:R-:W-:Y:S02]  /*7e00*/  FADD.FTZ R6, R241, R6 ;  /* 0x00000006f1067221 */ /* 0x000fe40000010000 */
        /* <DEDUP_REMOVED lines=13> */
[----:B------:R-:W-:Y:S01]  /*7ee0*/  FADD.FTZ R2, R196, R0 ;  /* 0x00000000c4027221 */ /* 0x000fe20000010000 */
[----:B------:R-:W-:Y:S01]  /*7ef0*/  IADD3 R0, R232, -0x1, RZ ;  /* 0xffffffffe8007810 */ /* 0x000fe20007ffe0ff */
[----:B------:R-:W-:Y:S01]  /*7f00*/  FADD.FTZ R247, R207, R4 ;  /* 0x00000004cff77221 */ /* 0x000fe20000010000 */
[----:B------:R-:W-:Y:S01]  /*7f10*/  MOV R141, R135 ;  /* 0x00000087008d7202 */ /* 0x000fe20000000f00 */
[----:B------:R-:W-:Y:S03]  /*7f20*/  FADD.FTZ R246, R203, R5 ;  /* 0x00000005cbf67221 */ /* 0x000fe60000010000 */
[----:B------:R-:W-:Y:S01]  /*7f30*/  MOV R232, R0 ;  /* 0x0000000000e87202 */ /* 0x000fe20000000f00 */
[----:B------:R-:W-:Y:S01]  /*7f40*/  FADD.FTZ R245, R199, R3 ;  /* 0x00000003c7f57221 */ /* 0x000fe20000010000 */
[----:B------:R-:W-:Y:S01]  /*7f50*/  MOV R140, R136 ;  /* 0x00000088008c7202 */ /* 0x000fe20000000f00 */
[----:B------:R-:W-:Y:S01]  /*7f60*/  FADD.FTZ R244, R139, R2 ;  /* 0x000000028bf47221 */ /* 0x000fe20000010000 */
[----:B------:R-:W-:Y:S01]  /*7f70*/  MOV R139, R137 ;  /* 0x00000089008b7202 */ /* 0x000fe20000000f00 */
[----:B------:R-:W-:-:S05]  /*7f80*/  @P4 BRA `(.L_x_1801) ;  /* 0xffffd32000004947 */ /* 0x000fca000383ffff */
.L_x_1800:
[----:B------:R-:W2:Y:S04]  /*7f90*/  LDL.LU R143, [R1+0x24] ;  /* 0x00002400018f7983 */ /* 0x000ea80000300800 */
[----:B------:R-:W1:Y:S04]  /*7fa0*/  SHFL.BFLY PT, R0, R247, 0x2, 0x1f ;  /* 0x0c401f00f7007f89 */ /* 0x000e6800000e0000 */
[----:B------:R-:W3:Y:S04]  /*7fb0*/  SHFL.BFLY PT, R4, R246, 0x2, 0x1f ;  /* 0x0c401f00f6047f89 */ /* 0x000ee800000e0000 */
[----:B------:R-:W4:Y:S01]  /*7fc0*/  SHFL.BFLY PT, R3, R244, 0x2, 0x1f ;  /* 0x0c401f00f4037f89 */ /* 0x000f2200000e0000 */
[----:B-1----:R-:W-:-:S03]  /*7fd0*/  FADD.FTZ R247, R0, R247 ;  /* 0x000000f700f77221 */ /* 0x002fc60000010000 */
[----:B------:R-:W1:Y:S01]  /*7fe0*/  SHFL.BFLY PT, R0, R245, 0x2, 0x1f ;  /* 0x0c401f00f5007f89 */ /* 0x000e6200000e0000 */
[----:B---3--:R-:W-:-:S03]  /*7ff0*/  FADD.FTZ R246, R4, R246 ;  /* 0x000000f604f67221 */ /* 0x008fc60000010000 */
[----:B------:R-:W3:Y:S01]  /*8000*/  SHFL.BFLY PT, R2, R247, 0x1, 0x1f ;  /* 0x0c201f00f7027f89 */ /* 0x000ee200000e0000 */
[----:B----4-:R-:W-:Y:S01]  /*8010*/  FADD.FTZ R244, R3, R244 ;  /* 0x000000f403f47221 */ /* 0x010fe20000010000 */
[----:B------:R-:W-:Y:S02]  /*8020*/  MOV R3, 0x3f800000 ;  /* 0x3f80000000037802 */ /* 0x000fe40000000f00 */
[----:B------:R-:W4:Y:S01]  /*8030*/  SHFL.BFLY PT, R4, R246, 0x1, 0x1f ;  /* 0x0c201f00f6047f89 */ /* 0x000f2200000e0000 */
[----:B-1----:R-:W-:Y:S01]  /*8040*/  FADD.FTZ R245, R0, R245 ;  /* 0x000000f500f57221 */ /* 0x002fe20000010000 */
[----:B------:R-:W-:Y:S01]  /*8050*/  MOV R0, 0x3f800000 ;  /* 0x3f80000000007802 */ /* 0x000fe20000000f00 */
[----:B---3--:R-:W-:-:S03]  /*8060*/  FADD.FTZ R247, R247, R2 ;  /* 0x00000002f7f77221 */ /* 0x008fc60000010000 */
[----:B------:R-:W1:Y:S01]  /*8070*/  SHFL.BFLY PT, R6, R245, 0x1, 0x1f ;  /* 0x0c201f00f5067f89 */ /* 0x000e6200000e0000 */
[----:B----4-:R-:W-:Y:S01]  /*8080*/  FADD.FTZ R246, R246, R4 ;  /* 0x00000004f6f67221 */ /* 0x010fe20000010000 */
[----:B------:R-:W-:Y:S02]  /*8090*/  FSETP.NE.FTZ.AND P6, PT, R247, RZ, PT ;  /* 0x000000fff700720b */ /* 0x000fe40003fd5000 */
[----:B------:R-:W3:Y:S02]  /*80a0*/  SHFL.BFLY PT, R2, R244, 0x1, 0x1f ;  /* 0x0c201f00f4027f89 */ /* 0x000ee400000e0000 */
[----:B------:R-:W-:-:S09]  /*80b0*/  FSETP.NE.FTZ.AND P5, PT, R246, RZ, PT ;  /* 0x000000fff600720b */ /* 0x000fd20003fb5000 */
[----:B------:R-:W4:Y:S01]  /*80c0*/  @P6 MUFU.RCP R0, R247 ;  /* 0x000000f700006308 */ /* 0x000f220000001000 */
[----:B-1----:R-:W-:-:S07]  /*80d0*/  FADD.FTZ R245, R245, R6 ;  /* 0x00000006f5f57221 */ /* 0x002fce0000010000 */
[----:B------:R-:W1:Y:S01]  /*80e0*/  @P5 MUFU.RCP R3, R246 ;  /* 0x000000f600035308 */ /* 0x000e620000001000 */
[----:B------:R-:W-:Y:S01]  /*80f0*/  FSETP.NE.FTZ.AND P4, PT, R245, RZ, PT ;  /* 0x000000fff500720b */ /* 0x000fe20003f95000 */
[----:B---3--:R-:W-:Y:S01]  /*8100*/  FADD.FTZ R244, R244, R2 ;  /* 0x00000002f4f47221 */ /* 0x008fe20000010000 */
[----:B------:R-:W-:Y:S01]  /*8110*/  MOV R2, 0x3f800000 ;  /* 0x3f80000000027802 */ /* 0x000fe20000000f00 */
[----:B----4-:R-:W-:-:S03]  /*8120*/  FMUL.FTZ R34, R0, R49 ;  /* 0x0000003100227220 */ /* 0x010fc60000410000 */
[----:B------:R-:W-:Y:S01]  /*8130*/  FSETP.NE.FTZ.AND P3, PT, R244, RZ, PT ;  /* 0x000000fff400720b */ /* 0x000fe20003f75000 */
[C---:B------:R-:W-:Y:S02]  /*8140*/  FMUL.FTZ R148, R0.reuse, R148 ;  /* 0x0000009400947220 */ /* 0x040fe40000410000 */
[C---:B------:R-:W-:Y:S02]  /*8150*/  FMUL.FTZ R6, R0.reuse, R149 ;  /* 0x0000009500067220 */ /* 0x040fe40000410000 */
[C---:B------:R-:W-:Y:S02]  /*8160*/  FMUL.FTZ R156, R0.reuse, R156 ;  /* 0x0000009c009c7220 */ /* 0x040fe40000410000 */
[----:B-1----:R-:W-:Y:S01]  /*8170*/  FMUL.FTZ R49, R3, R71 ;  /* 0x0000004703317220 */ /* 0x002fe20000410000 */
[----:B------:R-:W1:Y:S01]  /*8180*/  @P4 MUFU.RCP R2, R245 ;  /* 0x000000f500024308 */ /* 0x000e620000001000 */
[----:B------:R-:W3:Y:S01]  /*8190*/  S2R R71, SR_TID.X ;  /* 0x0000000000477919 */ /* 0x000ee20000002100 */
[----:B------:R-:W-:Y:S01]  /*81a0*/  FMUL.FTZ R160, R0, R160 ;  /* 0x000000a000a07220 */ /* 0x000fe20000410000 */
        /* <DEDUP_REMOVED lines=31> */
[----:B------:R-:W-:Y:S02]  /*83a0*/  FMUL.FTZ R129, R0, R129 ;  /* 0x0000008100817220 */ /* 0x000fe40000410000 */
[----:B-1----:R-:W-:Y:S01]  /*83b0*/  FMUL.FTZ R52, R2, R61 ;  /* 0x0000003d02347220 */ /* 0x002fe20000410000 */
[----:B---3--:R-:W-:Y:S01]  /*83c0*/  SHF.R.S32.HI R61, RZ, 0x1f, R71 ;  /* 0x0000001fff3d7819 */ /* 0x008fe20000011447 */
[----:B------:R-:W-:-:S02]  /*83d0*/  FMUL.FTZ R33, R3, R66 ;  /* 0x0000004203217220 */ /* 0x000fc40000410000 */
[----:B------:R-:W-:Y:S01]  /*83e0*/  FMUL.FTZ R28, R2, R56 ;  /* 0x00000038021c7220 */ /* 0x000fe20000410000 */
[----:B------:R-:W-:Y:S01]  /*83f0*/  LEA.HI R29, R61, R71, RZ, 0x2 ;  /* 0x000000473d1d7211 */ /* 0x000fe200078f10ff */
        /* <DEDUP_REMOVED lines=94> */
[----:B------:R-:W-:Y:S02]  /*89e0*/  SHF.R.S32.HI R2, RZ, 0x2, R29 ;  /* 0x00000002ff027819 */ /* 0x000fe4000001141d */
[----:B------:R-:W-:-:S02]  /*89f0*/  F2FP.BF16.PACK_AB R66, R66, R120 ;  /* 0x000000784242723e */ /* 0x000fc400000010ff */
[----:B--2---:R-:W-:-:S13]  /*8a00*/  ISETP.NE.AND P0, PT, R143, -0x1, PT ;  /* 0xffffffff8f00780c */ /* 0x004fda0003f05270 */
[----:B------:R-:W-:-:S04]  /*8a10*/  @P0 IMAD.WIDE.U32 R4, R143, c[0x0][0x1e8], RZ ;  /* 0x00007a008f040a25 */ /* 0x000fc800078e00ff */
[----:B------:R-:W-:Y:S01]  /*8a20*/  @P0 IMAD R142, R143, c[0x0][0x1ec], R5 ;  /* 0x00007b008f8e0a24 */ /* 0x000fe200078e0205 */
[----:B------:R-:W-:Y:S01]  /*8a30*/  @P0 MOV R141, R4 ;  /* 0x00000004008d0202 */ /* 0x000fe20000000f00 */
[----:B------:R-:W-:Y:S01]  /*8a40*/  FMUL.FTZ R4, R0, R157 ;  /* 0x0000009d00047220 */ /* 0x000fe20000410000 */
[----:B------:R-:W-:Y:S01]  /*8a50*/  MOV R0, 0x3f800000 ;  /* 0x3f80000000007802 */ /* 0x000fe20000000f00 */
[----:B------:R-:W-:Y:S01]  /*8a60*/  FMUL.FTZ R5, R3, R151 ;  /* 0x0000009703057220 */ /* 0x000fe20000410000 */
[----:B------:R-:W-:Y:S02]  /*8a70*/  SHF.R.S32.HI R3, RZ, 0x1f, R29 ;  /* 0x0000001fff037819 */ /* 0x000fe4000001141d */
[----:B------:R-:W-:Y:S02]  /*8a80*/  F2FP.BF16.PACK_AB R4, R4, R156 ;  /* 0x0000009c0404723e */ /* 0x000fe400000010ff */
[----:B------:R-:W1:Y:S01]  /*8a90*/  @P3 MUFU.RCP R0, R244 ;  /* 0x000000f400003308 */ /* 0x000e620000001000 */
[----:B------:R-:W-:-:S02]  /*8aa0*/  LEA.HI R3, R3, R2, RZ, 0x3 ;  /* 0x0000000203037211 */ /* 0x000fc400078f18ff */
[----:B------:R-:W-:Y:S02]  /*8ab0*/  F2FP.BF16.PACK_AB R5, R5, R150 ;  /* 0x000000960505723e */ /* 0x000fe400000010ff */
[----:B------:R-:W-:-:S04]  /*8ac0*/  LOP3.LUT R3, R3, 0xfffffff8, RZ, 0xc0, !PT ;  /* 0xfffffff803037812 */ /* 0x000fc800078ec0ff */
[----:B------:R-:W-:-:S04]  /*8ad0*/  IADD3 R3, R2, -R3, RZ ;  /* 0x8000000302037210 */ /* 0x000fc80007ffe0ff */
[----:B------:R-:W-:Y:S01]  /*8ae0*/  SHF.L.U32 R2, R3, 0x6, RZ ;  /* 0x0000000603027819 */ /* 0x000fe200000006ff */
[C---:B-1----:R-:W-:Y:S02]  /*8af0*/  FMUL.FTZ R27, R0.reuse, R59 ;  /* 0x0000003b001b7220 */ /* 0x042fe40000410000 */
        /* <DEDUP_REMOVED lines=75> */
[----:B------:R-:W-:Y:S01]  /*8fb0*/  STS [R2+0x2400], R13 ;  /* 0x0024000d02007388 */ /* 0x000fe20000000800 */
[----:B------:R-:W-:Y:S02]  /*8fc0*/  SEL R5, R5, 0xffffffc0, !P2 ;  /* 0xffffffc005057807 */ /* 0x000fe40005000000 */
[C---:B--2---:R-:W-:Y:S02]  /*8fd0*/  IADD3 R4, R0.reuse, R3, RZ ;  /* 0x0000000300047210 */ /* 0x044fe40007ffe0ff */
[----:B------:R-:W-:Y:S02]  /*8fe0*/  IADD3 R3, R3, R2, RZ ;  /* 0x0000000203037210 */ /* 0x000fe40007ffe0ff */
[-C--:B---3--:R-:W-:Y:S01]  /*8ff0*/  IADD3 R7, R0, R5.reuse, RZ ;  /* 0x0000000500077210 */ /* 0x088fe20007ffe0ff */
[----:B------:R1:W-:Y:S01]  /*9000*/  STS [R4], R12 ;  /* 0x0000000c04007388 */ /* 0x0003e20000000800 */
[----:B------:R-:W-:-:S03]  /*9010*/  IADD3 R6, R4, R5, RZ ;  /* 0x0000000504067210 */ /* 0x000fc60007ffe0ff */
[----:B------:R2:W-:Y:S01]  /*9020*/  STS [R4+0x400], R11 ;  /* 0x0004000b04007388 */ /* 0x0005e20000000800 */
[----:B----4-:R-:W-:-:S03]  /*9030*/  IADD3 R8, R5, R2, RZ ;  /* 0x0000000205087210 */ /* 0x010fc60007ffe0ff */
[----:B------:R-:W-:Y:S01]  /*9040*/  STS [R3], R15 ;  /* 0x0000000f03007388 */ /* 0x000fe20000000800 */
[----:B------:R-:W-:Y:S01]  /*9050*/  IADD3 R5, R3, R5, RZ ;  /* 0x0000000503057210 */ /* 0x000fe20007ffe0ff */
[----:B------:R-:W3:Y:S02]  /*9060*/  LDC.U8 R10, c[0x0][0x329] ;  /* 0x0000ca40ff0a7b82 */ /* 0x000ee40000000000 */
[----:B------:R-:W-:Y:S04]  /*9070*/  STS [R3+0x400], R14 ;  /* 0x0004000e03007388 */ /* 0x000fe80000000800 */
[----:B------:R-:W-:Y:S04]  /*9080*/  STS [R4+0x2000], R16 ;  /* 0x0020001004007388 */ /* 0x000fe80000000800 */
[----:B------:R-:W-:Y:S04]  /*9090*/  STS [R4+0x2400], R17 ;  /* 0x0024001104007388 */ /* 0x000fe80000000800 */
[----:B------:R-:W-:Y:S01]  /*90a0*/  STS [R3+0x2000], R25 ;  /* 0x0020001903007388 */ /* 0x000fe20000000800 */
[----:B-1----:R-:W-:Y:S03]  /*90b0*/  @P5 MUFU.LG2 R12, R246 ;  /* 0x000000f6000c5308 */ /* 0x002fe60000000c00 */
[----:B------:R-:W-:Y:S04]  /*90c0*/  STS [R3+0x2400], R24 ;  /* 0x0024001803007388 */ /* 0x000fe80000000800 */
[----:B------:R-:W-:Y:S01]  /*90d0*/  STS [R7], R23 ;  /* 0x0000001707007388 */ /* 0x000fe20000000800 */
[----:B--2---:R-:W-:Y:S01]  /*90e0*/  @P4 MUFU.LG2 R11, R245 ;  /* 0x000000f5000b4308 */ /* 0x004fe20000000c00 */
[----:B---3--:R-:W-:-:S02]  /*90f0*/  ISETP.NE.AND P1, PT, R10, RZ, PT ;  /* 0x000000ff0a00720c */ /* 0x008fc40003f25270 */
[----:B------:R-:W-:Y:S04]  /*9100*/  STS [R7+0x400], R22 ;  /* 0x0004001607007388 */ /* 0x000fe80000000800 */
[----:B------:R1:W-:Y:S04]  /*9110*/  STS [R8], R19 ;  /* 0x0000001308007388 */ /* 0x0003e80000000800 */
[----:B------:R-:W-:Y:S04]  /*9120*/  STS [R8+0x400], R18 ;  /* 0x0004001208007388 */ /* 0x000fe80000000800 */
[----:B------:R-:W-:Y:S04]  /*9130*/  STS [R7+0x2000], R21 ;  /* 0x0020001507007388 */ /* 0x000fe80000000800 */
[----:B------:R-:W-:Y:S04]  /*9140*/  STS [R7+0x2400], R20 ;  /* 0x0024001407007388 */ /* 0x000fe80000000800 */
[----:B------:R-:W-:Y:S04]  /*9150*/  STS [R8+0x2000], R26 ;  /* 0x0020001a08007388 */ /* 0x000fe80000000800 */
[----:B------:R-:W-:Y:S04]  /*9160*/  STS [R8+0x2400], R59 ;  /* 0x0024003b08007388 */ /* 0x000fe80000000800 */
[----:B------:R-:W-:Y:S04]  /*9170*/  STS [R6], R58 ;  /* 0x0000003a06007388 */ /* 0x000fe80000000800 */
[----:B-1----:R1:W5:Y:S04]  /*9180*/  LDL R19, [R1+0xc] ;  /* 0x00000c0001137983 */ /* 0x0023680000100800 */
        /* <DEDUP_REMOVED lines=19> */
[----:B--2---:R-:W2:Y:S03]  /*92c0*/  LDC.U8 R0, c[0x0][0x328] ;  /* 0x0000ca00ff007b82 */ /* 0x004ea60000000000 */
[----:B------:R-:W-:Y:S04]  /*92d0*/  STS [R4+0x6000], R40 ;  /* 0x0060002804007388 */ /* 0x000fe80000000800 */
[----:B------:R4:W-:Y:S01]  /*92e0*/  STS [R4+0x6400], R39 ;  /* 0x0064002704007388 */ /* 0x0009e20000000800 */
[----:B---3--:R-:W-:-:S03]  /*92f0*/  LOP3.LUT R2, R69, 0xffffffe0, RZ, 0xc0, !PT ;  /* 0xffffffe045027812 */ /* 0x008fc600078ec0ff */
[----:B------:R-:W-:Y:S04]  /*9300*/  STS [R3+0x6000], R36 ;  /* 0x0060002403007388 */ /* 0x000fe80000000800 */
[----:B------:R-:W-:Y:S04]  /*9310*/  STS [R3+0x6400], R35 ;  /* 0x0064002303007388 */ /* 0x000fe80000000800 */
[----:B------:R-:W-:Y:S04]  /*9320*/  STS [R7+0x4000], R34 ;  /* 0x0040002207007388 */ /* 0x000fe80000000800 */
[----:B------:R-:W-:Y:S01]  /*9330*/  STS [R7+0x4400], R33 ;  /* 0x0044002107007388 */ /* 0x000fe20000000800 */
[----:B--2---:R-:W-:-:S02]  /*9340*/  ISETP.NE.AND P2, PT, R0, RZ, PT ;  /* 0x000000ff0000720c */ /* 0x004fc40003f45270 */
[----:B------:R-:W-:Y:S01]  /*9350*/  @!P1 MOV R0, c[0x0][0x214] ;  /* 0x0000850000009a02 */ /* 0x000fe20000000f00 */
[----:B------:R-:W-:Y:S04]  /*9360*/  STS [R8+0x4000], R30 ;  /* 0x0040001e08007388 */ /* 0x000fe80000000800 */
[----:B------:R-:W-:Y:S01]  /*9370*/  STS [R8+0x4400], R29 ;  /* 0x0044001d08007388 */ /* 0x000fe20000000800 */
[----:B----4-:R-:W-:-:S03]  /*9380*/  @P1 MOV R4, c[0x0][0x210] ;  /* 0x0000840000041a02 */ /* 0x010fc60000000f00 */
[----:B------:R-:W-:Y:S02]  /*9390*/  STS [R7+0x6000], R32 ;  /* 0x0060002007007388 */ /* 0x000fe40000000800 */
[----:B------:R-:W-:Y:S01]  /*93a0*/  @P1 IMAD R4, R4, c[0x0][0x214], RZ ;  /* 0x0000850004041a24 */ /* 0x000fe200078e02ff */
[----:B------:R-:W-:Y:S01]  /*93b0*/  @!P1 SEL R4, R0, c[0x0][0x234], !P2 ;  /* 0x00008d0000049a07 */ /* 0x000fe20005000000 */
[----:B------:R-:W-:Y:S01]  /*93c0*/  STS [R7+0x6400], R31 ;  /* 0x0064001f07007388 */ /* 0x000fe20000000800 */
[----:B------:R-:W-:Y:S02]  /*93d0*/  ISETP.NE.OR P2, PT, R10, RZ, !P2 ;  /* 0x000000ff0a00720c */ /* 0x000fe40005745670 */
[----:B------:R-:W-:Y:S01]  /*93e0*/  @P1 MOV R0, 0x1 ;  /* 0x0000000100001802 */ /* 0x000fe20000000f00 */
[----:B------:R-:W-:Y:S01]  /*93f0*/  STS [R8+0x6000], R28 ;  /* 0x0060001c08007388 */ /* 0x000fe20000000800 */
[----:B------:R-:W2:Y:S01]  /*9400*/  @P6 MUFU.LG2 R10, R247 ;  /* 0x000000f7000a6308 */ /* 0x000ea20000000c00 */
[----:B------:R-:W-:-:S02]  /*9410*/  @!P1 IMAD R0, R4, c[0x0][0x1c0], RZ ;  /* 0x0000700004009a24 */ /* 0x000fc400078e02ff */
[----:B------:R3:W-:Y:S04]  /*9420*/  STS [R8+0x6400], R27 ;  /* 0x0064001b08007388 */ /* 0x0007e80000000800 */
[----:B------:R-:W-:Y:S04]  /*9430*/  STS [R6+0x4000], R62 ;  /* 0x0040003e06007388 */ /* 0x000fe80000000800 */
[----:B------:R-:W-:Y:S04]  /*9440*/  STS [R6+0x4400], R61 ;  /* 0x0044003d06007388 */ /* 0x000fe80000000800 */
[----:B------:R-:W-:Y:S04]  /*9450*/  STS [R5+0x4000], R60 ;  /* 0x0040003c05007388 */ /* 0x000fe80000000800 */
[----:B------:R-:W-:Y:S04]  /*9460*/  STS [R5+0x4400], R64 ;  /* 0x0044004005007388 */ /* 0x000fe80000000800 */
[----:B------:R-:W-:Y:S04]  /*9470*/  STS [R6+0x6000], R66 ;  /* 0x0060004206007388 */ /* 0x000fe80000000800 */
[----:B------:R4:W-:Y:S01]  /*9480*/  STS [R6+0x6400], R65 ;  /* 0x0064004106007388 */ /* 0x0009e20000000800 */
[----:B---3--:R-:W-:-:S03]  /*9490*/  IADD3 R8, -R2, R71, RZ ;  /* 0x0000004702087210 */ /* 0x008fc60007ffe1ff */
[----:B------:R-:W-:Y:S04]  /*94a0*/  STS [R5+0x6000], R63 ;  /* 0x0060003f05007388 */ /* 0x000fe80000000800 */
[----:B------:R3:W-:Y:S04]  /*94b0*/  STS [R5+0x6400], R67 ;  /* 0x0064004305007388 */ /* 0x0007e80000000800 */
[----:B------:R-:W-:Y:S06]  /*94c0*/  BAR.SYNC.DEFER_BLOCKING 0x0 ;  /* 0x0000000000007b1d */ /* 0x000fec0000010000 */
[----:B------:R-:W1:Y:S04]  /*94d0*/  S2R R9, SR_CTAID.Y ;  /* 0x0000000000097919 */ /* 0x000e680000002600 */
[----:B------:R-:W2:Y:S04]  /*94e0*/  S2R R13, SR_CTAID.X ;  /* 0x00000000000d7919 */ /* 0x000ea80000002500 */
[----:B------:R-:W2:Y:S04]  /*94f0*/  S2R R18, SR_CTAID.Z ;  /* 0x0000000000127919 */ /* 0x000ea80000002700 */
[----:B------:R2:W2:Y:S04]  /*9500*/  LDS.128 R24, [R231] ;  /* 0x00000000e7187984 */ /* 0x0004a80000000c00 */
[----:B------:R2:W2:Y:S01]  /*9510*/  LDS.128 R32, [R231+0x800] ;  /* 0x00080000e7207984 */ /* 0x0004a20000000c00 */
[----:B-1----:R-:W-:Y:S01]  /*9520*/  @!P0 SHF.R.S32.HI R3, RZ, 0x1f, R9 ;  /* 0x0000001fff038819 */ /* 0x002fe20000011409 */
[----:B----4-:R-:W-:-:S02]  /*9530*/  @!P0 IMAD.WIDE.U32 R6, R9, c[0x0][0x1e0], RZ ;  /* 0x0000780009068a25 */ /* 0x010fc400078e00ff */
[----:B------:R1:W4:Y:S02]  /*9540*/  LDS.128 R40, [R231+0x1000] ;  /* 0x00100000e7287984 */ /* 0x0003240000000c00 */
[----:B------:R-:W-:Y:S02]  /*9550*/  @!P0 IMAD R3, R3, c[0x0][0x1e0], RZ ;  /* 0x0000780003038a24 */ /* 0x000fe400078e02ff */
[----:B------:R1:W1:Y:S01]  /*9560*/  LDS.128 R48, [R231+0x1800] ;  /* 0x00180000e7307984 */ /* 0x0002620000000c00 */
[C---:B---3--:R-:W-:Y:S01]  /*9570*/  @!P2 IMAD R5, R9.reuse, c[0x0][0x214], RZ ;  /* 0x000085000905aa24 */ /* 0x048fe200078e02ff */
[----:B------:R-:W-:Y:S01]  /*9580*/  @!P0 MOV R141, R6 ;  /* 0x00000006008d8202 */ /* 0x000fe20000000f00 */
[C---:B------:R-:W-:Y:S01]  /*9590*/  @!P0 IMAD R3, R9.reuse, c[0x0][0x1e4], R3 ;  /* 0x0000790009038a24 */ /* 0x040fe200078e0203 */
        /* <DEDUP_REMOVED lines=12> */
[----:B------:R-:W-:Y:S01]  /*9660*/  IMAD R0, R9, R0, RZ ;  /* 0x0000000009007224 */ /* 0x000fe200078e02ff */
[----:B------:R-:W-:Y:S01]  /*9670*/  @P1 MOV R6, c[0x0][0x210] ;  /* 0x0000840000061a02 */ /* 0x000fe20000000f00 */
[----:B------:R-:W3:Y:S01]  /*9680*/  @P3 MUFU.LG2 R9, R244 ;  /* 0x000000f400093308 */ /* 0x000ee20000000c00 */
[----:B------:R-:W-:-:S02]  /*9690*/  @!P2 SEL R5, R5, R143, !P0 ;  /* 0x0000008f0505a207 */ /* 0x000fc40004000000 */
[----:B------:R-:W-:Y:S02]  /*96a0*/  @!P1 MOV R6, 0x1 ;  /* 0x0000000100069802 */ /* 0x000fe40000000f00 */
[----:B------:R-:W-:Y:S02]  /*96b0*/  @!P0 IADD3 R142, R7, R3, RZ ;  /* 0x00000003078e8210 */ /* 0x000fe40007ffe0ff */
[----:B------:R-:W-:Y:S01]  /*96c0*/  CS2R R2, SRZ ;  /* 0x0000000000027805 */ /* 0x000fe2000001ff00 */
[----:B------:R-:W-:Y:S02]  /*96d0*/  SEL R0, R0, RZ, P2 ;  /* 0x000000ff00007207 */ /* 0x000fe40001000000 */
[----:B------:R-:W-:Y:S02]  /*96e0*/  @!P2 SHF.R.S32.HI R3, RZ, 0x1f, R5 ;  /* 0x0000001fff03a819 */ /* 0x000fe40000011405 */
[----:B------:R-:W-:Y:S02]  /*96f0*/  LOP3.LUT P0, RZ, R8, 0x3, RZ, 0xc0, !PT ;  /* 0x0000000308ff7812 */ /* 0x000fe4000780c0ff */
[----:B------:R-:W-:Y:S01]  /*9700*/  @!P2 MOV R2, R5 ;  /* 0x000000050002a202 */ /* 0x000fe20000000f00 */
[----:B--2---:R-:W-:-:S02]  /*9710*/  IMAD R5, R13, R6, RZ ;  /* 0x000000060d057224 */ /* 0x004fc400078e02ff */
[----:B------:R-:W-:Y:S02]  /*9720*/  IMAD R0, R18, R4, R0 ;  /* 0x0000000412007224 */ /* 0x000fe400078e0200 */
[----:B------:R-:W-:Y:S01]  /*9730*/  @P6 FMUL.FTZ R7, R10, 0.69314718246459960938 ;  /* 0x3f3172180a076820 */ /* 0x000fe20000410000 */
[----:B------:R-:W-:Y:S01]  /*9740*/  SHF.L.U32 R8, R5, 0x7, RZ ;  /* 0x0000000705087819 */ /* 0x000fe200000006ff */
[----:B------:R-:W-:Y:S01]  /*9750*/  @P4 FMUL.FTZ R5, R11, 0.69314718246459960938 ;  /* 0x3f3172180b054820 */ /* 0x000fe20000410000 */
[----:B------:R-:W-:Y:S01]  /*9760*/  MOV R17, 0x7f800000 ;  /* 0x7f80000000117802 */ /* 0x000fe20000000f00 */
[----:B------:R-:W-:Y:S01]  /*9770*/  @P6 FFMA.FTZ R17, R138, c[0x0][0x238], R7 ;  /* 0x00008e008a116a23 */ /* 0x000fe20000010007 */
[----:B------:R-:W-:Y:S01]  /*9780*/  IADD3 R11, P2, P1, R8, R2, R0 ;  /* 0x00000002080b7210 */ /* 0x000fe2000795e000 */
[----:B------:R-:W-:Y:S01]  /*9790*/  @P5 FMUL.FTZ R7, R12, 0.69314718246459960938 ;  /* 0x3f3172180c075820 */ /* 0x000fe20000410000 */
[----:B------:R-:W-:Y:S01]  /*97a0*/  SHF.R.S32.HI R2, RZ, 0x1f, R8 ;  /* 0x0000001fff027819 */ /* 0x000fe20000011408 */
[----:B---3--:R-:W-:Y:S01]  /*97b0*/  @P3 FMUL.FTZ R4, R9, 0.69314718246459960938 ;  /* 0x3f31721809043820 */ /* 0x008fe20000410000 */
[----:B------:R-:W-:Y:S01]  /*97c0*/  SHF.R.S32.HI R0, RZ, 0x1f, R0 ;  /* 0x0000001fff007819 */ /* 0x000fe20000011400 */
[----:B------:R-:W-:Y:S01]  /*97d0*/  BSSY B0, `(.L_x_1804) ;  /* 0x000002e000007945 */ /* 0x000fe20003800000 */
        /* <DEDUP_REMOVED lines=8> */
[----:B-1--4-:R-:W2:Y:S01]  /*9860*/  LDL.LU R69, [R1+0x28] ;  /* 0x0000280001457983 */ /* 0x012ea20000300800 */
[----:B------:R-:W-:-:S04]  /*9870*/  SHF.R.S32.HI R0, RZ, 0x1f, R68 ;  /* 0x0000001fff007819 */ /* 0x000fc80000011444 */
[----:B------:R-:W-:-:S04]  /*9880*/  LEA.HI R0, R0, R68, RZ, 0x2 ;  /* 0x0000004400007211 */ /* 0x000fc800078f10ff */
[----:B------:R-:W-:-:S05]  /*9890*/  LOP3.LUT R0, R0, 0xffffffc, RZ, 0xc0, !PT ;  /* 0x0ffffffc00007812 */ /* 0x000fca00078ec0ff */
[----:B------:R-:W-:-:S04]  /*98a0*/  IMAD.IADD R0, R68, 0x1, -R0 ;  /* 0x0000000144007824 */ /* 0x000fc800078e0a00 */
        /* <DEDUP_REMOVED lines=32> */
.L_x_1805:
[----:B-1--4-:R-:W-:Y:S05]  /*9ab0*/  BSYNC B0 ;  /* 0x0000000000007941 */ /* 0x012fea0003800000 */
.L_x_1804:
[----:B------:R1:W5:Y:S01]  /*9ac0*/  LDL R12, [R1+0x8] ;  /* 0x00000800010c7983 */ /* 0x0003620000100800 */
[----:B------:R-:W-:Y:S01]  /*9ad0*/  IADD3 R2, P0, R248, R141, RZ ;  /* 0x0000008df8027210 */ /* 0x000fe20007f1e0ff */
[----:B------:R-:W-:Y:S01]  /*9ae0*/  BSSY B0, `(.L_x_1806) ;  /* 0x0000019000007945 */ /* 0x000fe20003800000 */
[----:B------:R-:W-:Y:S01]  /*9af0*/  SHF.R.S32.HI R3, RZ, 0x1f, R248 ;  /* 0x0000001fff037819 */ /* 0x000fe200000114f8 */
[----:B------:R-:W2:Y:S01]  /*9b00*/  S2R R4, SR_TID.X ;  /* 0x0000000000047919 */ /* 0x000ea20000002100 */
        /* <DEDUP_REMOVED lines=8> */
[----:B-----5:R-:W-:Y:S01]  /*9b90*/  ISETP.GE.AND P0, PT, R7, R19, PT ;  /* 0x000000130700720c */ /* 0x020fe20003f06270 */
[----:B------:R-:W-:-:S12]  /*9ba0*/  IMAD.IADD R9, R11, 0x1, R0 ;  /* 0x000000010b097824 */ /* 0x000fd800078e0200 */
        /* <DEDUP_REMOVED lines=12> */
.L_x_1807:
[----:B-1----:R-:W-:Y:S05]  /*9c70*/  BSYNC B0 ;  /* 0x0000000000007941 */ /* 0x002fea0003800000 */
.L_x_1806:
        /* <DEDUP_REMOVED lines=18> */
.L_x_1809:
[----:B------:R-:W-:Y:S05]  /*9da0*/  BSYNC B0 ;  /* 0x0000000000007941 */ /* 0x000fea0003800000 */
.L_x_1808:
        /* <DEDUP_REMOVED lines=18> */
.L_x_1811:
[----:B------:R-:W-:Y:S05]  /*9ed0*/  BSYNC B0 ;  /* 0x0000000000007941 */ /* 0x000fea0003800000 */
.L_x_1810:
        /* <DEDUP_REMOVED lines=18> */
.L_x_1813:
[----:B------:R-:W-:Y:S05]  /*a000*/  BSYNC B0 ;  /* 0x0000000000007941 */ /* 0x000fea0003800000 */
.L_x_1812:
        /* <DEDUP_REMOVED lines=18> */
.L_x_1815:
[----:B------:R-:W-:Y:S05]  /*a130*/  BSYNC B0 ;  /* 0x0000000000007941 */ /* 0x000fea0003800000 */
.L_x_1814:
        /* <DEDUP_REMOVED lines=18> */
.L_x_1817:
[----:B------:R-:W-:Y:S05]  /*a260*/  BSYNC B0 ;  /* 0x0000000000007941 */ /* 0x000fea0003800000 */
.L_x_1816:
        /* <DEDUP_REMOVED lines=18> */
.L_x_1819:
[----:B------:R-:W-:Y:S05]  /*a390*/  BSYNC B0 ;  /* 0x0000000000007941 */ /* 0x000fea0003800000 */
.L_x_1818:
        /* <DEDUP_REMOVED lines=19> */
.L_x_1770:
[----:B------:R-:W3:Y:S01]  /*a4d0*/  LDL.LU R12, [R1+0x24] ;  /* 0x00002400010c7983 */ /* 0x000ee20000300800 */
[----:B------:R-:W4:Y:S01]  /*a4e0*/  LDC.U8 R2, c[0x0][0x329] ;  /* 0x0000ca40ff027b82 */ /* 0x000f220000000000 */
[----:B--2---:R-:W-:Y:S01]  /*a4f0*/  SHF.R.S32.HI R11, RZ, 0x1f, R148 ;  /* 0x0000001fff0b7819 */ /* 0x004fe20000011494 */
[----:B------:R-:W-:Y:S01]  /*a500*/  IMAD.IADD R14, R134, 0x1, -R252 ;  /* 0x00000001860e7824 */ /* 0x000fe200078e0afc */
[----:B------:R-:W-:Y:S02]  /*a510*/  BSSY B0, `(.L_x_1820) ;  /* 0x0000041000007945 */ /* 0x000fe40003800000 */
[----:B------:R-:W-:-:S03]  /*a520*/  LEA.HI R11, R11, R148, RZ, 0x3 ;  /* 0x000000940b0b7211 */ /* 0x000fc600078f18ff */
[----:B------:R-:W2:Y:S01]  /*a530*/  LDC.U8 R0, c[0x0][0x328] ;  /* 0x0000ca00ff007b82 */ /* 0x000ea20000000000 */
[----:B------:R-:W-:-:S05]  /*a540*/  LOP3.LUT R10, R11, 0xfffffff8, RZ, 0xc0, !PT ;  /* 0xfffffff80b0a7812 */ /* 0x000fca00078ec0ff */
[----:B------:R-:W-:Y:S01]  /*a550*/  IMAD.IADD R19, R148, 0x1, -R10 ;  /* 0x0000000194137824 */ /* 0x000fe200078e0a0a */
[----:B------:R-:W-:-:S04]  /*a560*/  SHF.R.S32.HI R10, RZ, 0x3, R11 ;  /* 0x00000003ff0a7819 */ /* 0x000fc8000001140b */
[----:B------:R-:W-:Y:S02]  /*a570*/  SHF.L.U32 R15, R19, 0x3, RZ ;  /* 0x00000003130f7819 */ /* 0x000fe400000006ff */
[----:B------:R-:W-:Y:S02]  /*a580*/  SHF.R.S32.HI R11, RZ, 0x1f, R10 ;  /* 0x0000001fff0b7819 */ /* 0x000fe4000001140a */
[----:B------:R-:W-:Y:S02]  /*a590*/  IADD3 R27, R15, 0x40, RZ ;  /* 0x000000400f1b7810 */ /* 0x000fe40007ffe0ff */
        /* <DEDUP_REMOVED lines=27> */
[----:B------:R1:W-:Y:S01]  /*a750*/  @!P0 STL [R1+0x24], R12 ;  /* 0x0000240c01008387 */ /* 0x0003e20000100800 */
[----:B------:R-:W-:-:S02]  /*a760*/  @!P2 SHF.R.S32.HI R3, RZ, 0x1f, R12 ;  /* 0x0000001fff03a819 */ /* 0x000fc4000001140c */
        /* <DEDUP_REMOVED lines=9> */
[--C-:B------:R-:W-:Y:S02]  /*a800*/  IADD3 R20, P1, P0, R0, R2, R6.reuse ;  /* 0x0000000200147210 */ /* 0x100fe4000783e006 */
[----:B------:R-:W-:Y:S01]  /*a810*/  SHF.R.S32.HI R0, RZ, 0x1f, R6 ;  /* 0x0000001fff007819 */ /* 0x000fe20000011406 */
[----:B------:R-:W-:-:S03]  /*a820*/  IMAD.WIDE R6, R250, 0x80, R10 ;  /* 0x00000080fa067825 */ /* 0x000fc600078e020a */
[----:B------:R-:W-:Y:S01]  /*a830*/  IADD3.X R17, R9, R3, R0, P1, P0 ;  /* 0x0000000309117210 */ /* 0x000fe20000fe0400 */
[----:B-1----:R-:W-:-:S05]  /*a840*/  IMAD.WIDE.U32 R12, R18, c[0x0][0x1f0], R4 ;  /* 0x00007c00120c7a25 */ /* 0x002fca00078e0004 */
        /* <DEDUP_REMOVED lines=13> */
.L_x_1821:
[----:B------:R-:W-:Y:S05]  /*a920*/  BSYNC B0 ;  /* 0x0000000000007941 */ /* 0x000fea0003800000 */
.L_x_1820:
        /* <DEDUP_REMOVED lines=18> */
.L_x_1823:
[----:B------:R-:W-:Y:S05]  /*aa50*/  BSYNC B0 ;  /* 0x0000000000007941 */ /* 0x000fea0003800000 */
.L_x_1822:
        /* <DEDUP_REMOVED lines=18> */
.L_x_1825:
[----:B------:R-:W-:Y:S05]  /*ab80*/  BSYNC B0 ;  /* 0x0000000000007941 */ /* 0x000fea0003800000 */
.L_x_1824:
        /* <DEDUP_REMOVED lines=18> */
.L_x_1827:
[----:B------:R-:W-:Y:S05]  /*acb0*/  BSYNC B0 ;  /* 0x0000000000007941 */ /* 0x000fea0003800000 */
.L_x_1826:
        /* <DEDUP_REMOVED lines=18> */
.L_x_1829:
[----:B------:R-:W-:Y:S05]  /*ade0*/  BSYNC B0 ;  /* 0x0000000000007941 */ /* 0x000fea0003800000 */
.L_x_1828:
        /* <DEDUP_REMOVED lines=18> */
.L_x_1831:
[----:B------:R-:W-:Y:S05]  /*af10*/  BSYNC B0 ;  /* 0x0000000000007941 */ /* 0x000fea0003800000 */
.L_x_1830:
        /* <DEDUP_REMOVED lines=18> */
.L_x_1833:
[----:B------:R-:W-:Y:S05]  /*b040*/  BSYNC B0 ;  /* 0x0000000000007941 */ /* 0x000fea0003800000 */
.L_x_1832:
        /* <DEDUP_REMOVED lines=18> */
.L_x_1835:
[----:B------:R-:W-:Y:S05]  /*b170*/  BSYNC B0 ;  /* 0x0000000000007941 */ /* 0x000fea0003800000 */
.L_x_1834:
        /* <DEDUP_REMOVED lines=67> */
.L_x_1836:
        /* <DEDUP_REMOVED lines=13> */
.L_x_2403:


//--------------------- .text._ZN5flash16flash_fwd_kernelI23Flash_fwd_kernel_traitsILi128ELi128ELi32ELi4ELb0ELb0EN7cutlass10bfloat16_tE19Flash_kernel_traitsILi128ELi128ELi32ELi4ES3_EELb1ELb0ELb1ELb0ELb0ELb1ELb0ELb0EEEvNS_16Flash_fwd_paramsE --------------------------
	.section	.text._ZN5flash16flash_fwd_kernelI23Flash_fwd_kernel_traitsILi128ELi128ELi32ELi4ELb0ELb0EN7cutlass10bfloat16_tE19Flash_kernel_traitsILi128ELi128ELi32ELi4ES3_EELb1ELb0ELb1ELb0ELb0ELb1ELb0ELb0EEEvNS_16Flash_fwd_paramsE,"ax",@progbits
	.sectioninfo	@"SHI_REGISTERS=255"
	.align	128
        .global         _ZN5flash16flash_fwd_kernelI23Flash_fwd_kernel_traitsILi128ELi128ELi32ELi4ELb0ELb0EN7cutlass10bfloat16_tE19Flash_kernel_traitsILi128ELi128ELi32ELi4ES3_EELb1ELb0ELb1ELb0ELb0ELb1ELb0ELb0EEEvNS_16Flash_fwd_paramsE
        .type           _ZN5flash16flash_fwd_kernelI23Flash_fwd_kernel_traitsILi128ELi128ELi32ELi4ELb0ELb0EN7cutlass10bfloat16_tE19Flash_kernel_traitsILi128ELi128ELi32ELi4ES3_EELb1ELb0ELb1ELb0ELb0ELb1ELb0ELb0EEEvNS_16Flash_fwd_paramsE,@function
        .size           _ZN5flash16flash_fwd_kernelI23Flash_fwd_kernel_traitsILi128ELi128ELi32ELi4ELb0ELb0EN7cutlass10bfloat16_tE19Flash_kernel_traitsILi128ELi128ELi32ELi4ES3_EELb1ELb0ELb1ELb0ELb0ELb1ELb0ELb0EEEvNS_16Flash_fwd_paramsE,(.L_x_2404 - _ZN5flash16flash_fwd_kernelI23Flash_fwd_kernel_traitsILi128ELi128ELi32ELi4ELb0ELb0EN7cutlass10bfloat16_tE19Flash_kernel_traitsILi128ELi128ELi32ELi4ES3_EELb1ELb0ELb1ELb0ELb0ELb1ELb0ELb0EEEvNS_16Flash_fwd_paramsE)
        .other          _ZN5flash16flash_fwd_kernelI23Flash_fwd_kernel_traitsILi128ELi128ELi32ELi4ELb0ELb0EN7cutlass10bfloat16_tE19Flash_kernel_traitsILi128ELi128ELi32ELi4ES3_EELb1ELb0ELb1ELb0ELb0ELb1ELb0ELb0EEEvNS_16Flash_fwd_paramsE,@"STO_CUDA_ENTRY STV_DEFAULT"
_ZN5flash16flash_fwd_kernelI23Flash_fwd_kernel_traitsILi128ELi128ELi32ELi4ELb0ELb0EN7cutlass10bfloat16_tE19Flash_kernel_traitsILi128ELi128ELi32ELi4ES3_EELb1ELb0ELb1ELb0ELb0ELb1ELb0ELb0EEEvNS_16Flash_fwd_paramsE:
.text._ZN5flash16flash_fwd_kernelI23Flash_fwd_kernel_traitsILi128ELi128ELi32ELi4ELb0ELb0EN7cutlass10bfloat16_tE19Flash_kernel_traitsILi128ELi128ELi32ELi4ES3_EELb1ELb0ELb1ELb0ELb0ELb1ELb0ELb0EEEvNS_16Flash_fwd_paramsE:
        /* <DEDUP_REMOVED lines=24> */
[----:B------:R-:W-:-:S02]  /*0180*/  ULDC.U8 UR6, c[0x0][0x312] ;  /* 0x0000c48000067ab9 */ /* 0x000fc40000000000 */
[----:B------:R-:W-:Y:S02]  /*0190*/  ULDC.64 UR4, c[0x0][0x248] ;  /* 0x0000920000047ab9 */ /* 0x000fe40000000a00 */
[----:B------:R-:W-:Y:S01]  /*01a0*/  UISETP.NE.AND UP3, UPT, UR6, URZ, UPT ;  /* 0x0000003f0600728c */ /* 0x000fe2000bf65270 */
[----:B------:R-:W-:Y:S01]  /*01b0*/  PLOP3.LUT P0, PT, PT, PT, UP2, 0x80, 0x0 ;  /* 0x000000000000781c */ /* 0x000fe20003f0f028 */
[----:B------:R-:W-:Y:S02]  /*01c0*/  UISETP.EQ.U32.AND UP0, UPT, URZ, UR4, UPT ;  /* 0x000000043f00728c */ /* 0x000fe4000bf02070 */
[----:B------:R-:W-:Y:S02]  /*01d0*/  UMOV UR11, 0x4 ;  /* 0x00000004000b7882 */ /* 0x000fe40000000000 */
[----:B------:R-:W-:Y:S02]  /*01e0*/  ULDC.64 UR16, c[0x0][0x240] ;  /* 0x0000900000107ab9 */ /* 0x000fe40000000a00 */
[----:B------:R-:W-:-:S02]  /*01f0*/  UISETP.EQ.OR.EX UP0, UPT, URZ, UR5, !UP3, UP0 ;  /* 0x000000053f00728c */ /* 0x000fc4000df02700 */
[----:B-----5:R-:W-:Y:S02]  /*0200*/  UIMAD.WIDE UR16, UR14, UR11, UR16 ;  /* 0x0000000b0e1072a5 */ /* 0x020fe4000f8e0210 */
[----:B-1----:R-:W-:-:S06]  /*0210*/  ULOP3.LUT UR9, UR13, UR8, UR14, 0xfe, !UPT ;  /* 0x000000080d097292 */ /* 0x002fcc000f8efe0e */
[----:B--2---:R-:W-:Y:S01]  /*0220*/  LOP3.LUT P3, RZ, R90, UR9, RZ, 0xfc, !PT ;  /* 0x000000095aff7c12 */ /* 0x004fe2000f86fcff */
[----:B------:R-:W-:Y:S02]  /*0230*/  ULDC.64 UR4, c[0x0][0x248] ;  /* 0x0000920000047ab9 */ /* 0x000fe40000000a00 */
[----:B------:R-:W-:-:S10]  /*0240*/  UIMAD.WIDE UR4, UR14, UR11, UR4 ;  /* 0x0000000b0e0472a5 */ /* 0x000fd4000f8e0204 */
[----:B------:R-:W-:Y:S02]  /*0250*/  @!P3 IMAD.MOV.U32 R10, RZ, RZ, c[0x0][0x308] ;  /* 0x0000c200ff0ab624 */ /* 0x000fe400078e00ff */
[----:B------:R-:W-:Y:S01]  /*0260*/  @!P3 IMAD.MOV.U32 R11, RZ, RZ, c[0x0][0x30c] ;  /* 0x0000c300ff0bb624 */ /* 0x000fe200078e00ff */
        /* <DEDUP_REMOVED lines=24> */
[----:B------:R-:W-:Y:S01]  /*03f0*/  SHF.R.S32.HI R24, RZ, 0x1f, R90 ;  /* 0x0000001fff187819 */ /* 0x000fe2000001145a */
[----:B------:R-:W-:Y:S02]  /*0400*/  UMOV UR17, 0xffffffff ;  /* 0xffffffff00117882 */ /* 0x000fe40000000000 */
[----:B------:R-:W-:Y:S01]  /*0410*/  UMOV UR24, 0xffffffff ;  /* 0xffffffff00187882 */ /* 0x000fe20000000000 */
[----:B------:R-:W-:Y:S01]  /*0420*/  LEA.HI R25, R24, R90, RZ, 0x5 ;  /* 0x0000005a18197211 */ /* 0x000fe200078f28ff */
[----:B------:R-:W-:-:S02]  /*0430*/  ULDC UR4, c[0x0][0x1c0] ;  /* 0x0000700000047ab9 */ /* 0x000fc40000000800 */
[----:B------:R-:W-:Y:S02]  /*0440*/  UIMAD UR4, UR14, UR4, UR13 ;  /* 0x000000040e0472a4 */ /* 0x000fe4000f8e020d */
[----:B------:R-:W-:Y:S02]  /*0450*/  UMOV UR15, URZ ;  /* 0x0000003f000f7c82 */ /* 0x000fe40008000000 */
[----:B------:R-:W-:-:S04]  /*0460*/  USHF.L.U32 UR5, UR4, 0x5, URZ ;  /* 0x0000000504057899 */ /* 0x000fc8000800063f */
[----:B------:R-:W-:Y:S01]  /*0470*/  USHF.R.S32.HI UR4, URZ, 0x1f, UR5 ;  /* 0x0000001f3f047899 */ /* 0x000fe20008011405 */
[----:B---3--:R-:W1:Y:S08]  /*0480*/  @P0 R2UR UR24, R9 ;  /* 0x00000000091803c2 */ /* 0x008e7000000e0000 */
[----:B----4-:R-:W1:Y:S08]  /*0490*/  @P0 R2UR UR10, R6 ;  /* 0x00000000060a03c2 */ /* 0x010e7000000e0000 */
[----:B--2---:R2:W3:Y:S01]  /*04a0*/  @P1 R2UR UR15, R4 ;  /* 0x00000000040f13c2 */ /* 0x0044e200000e0000 */
[----:B-1----:R-:W-:-:S07]  /*04b0*/  @UP2 UIADD3 UR10, UR10, -UR24, URZ ;  /* 0x800000180a0a2290 */ /* 0x002fce000fffe03f */
[----:B-----5:R1:W4:Y:S01]  /*04c0*/  @!P2 R2UR UR17, R0 ;  /* 0x000000000011a3c2 */ /* 0x02032200000e0000 */
[----:B------:R-:W-:Y:S01]  /*04d0*/  ISETP.NE.U32.AND P2, PT, RZ, c[0x0][0x248], PT ;  /* 0x00009200ff007a0c */ /* 0x000fe20003f45070 */
[----:B------:R-:W-:-:S03]  /*04e0*/  @!UP2 ULDC UR10, c[0x0][0x214] ;  /* 0x00008500000aaab9 */ /* 0x000fc60000000800 */
[----:B------:R-:W-:Y:S02]  /*04f0*/  ISETP.NE.AND.EX P2, PT, RZ, c[0x0][0x24c], PT, P2 ;  /* 0x00009300ff007a0c */ /* 0x000fe40003f45320 */
[----:B-1----:R-:W-:-:S05]  /*0500*/  LOP3.LUT R0, R25, 0xffffffe0, RZ, 0xc0, !PT ;  /* 0xffffffe019007812 */ /* 0x002fca00078ec0ff */
[----:B------:R-:W-:-:S05]  /*0510*/  IMAD.IADD R84, R90, 0x1, -R0 ;  /* 0x000000015a547824 */ /* 0x000fca00078e0a00 */
[--C-:B------:R-:W-:Y:S02]  /*0520*/  IADD3 R92, P1, P0, R7, UR5, R84.reuse ;  /* 0x00000005075c7c10 */ /* 0x100fe4000f83e054 */
[----:B------:R-:W-:-:S03]  /*0530*/  SHF.R.S32.HI R0, RZ, 0x1f, R84 ;  /* 0x0000001fff007819 */ /* 0x000fc60000011454 */
[----:B------:R2:W-:Y:S01]  /*0540*/  STL [R1+0x90], R92 ;  /* 0x0000905c01007387 */ /* 0x0005e20000100800 */
[----:B------:R-:W-:Y:S01]  /*0550*/  IADD3.X R89, R8, UR4, R0, P1, P0 ;  /* 0x0000000408597c10 */ /* 0x000fe20008fe0400 */
        /* <DEDUP_REMOVED lines=8> */
.L_x_1837:
[----:B------:R-:W-:Y:S02]  /*05e0*/  ULDC UR6, c[0x0][0x218] ;  /* 0x0000860000067ab9 */ /* 0x000fe40000000800 */
.L_x_1838:
        /* <DEDUP_REMOVED lines=52> */
[----:B------:R-:W-:Y:S01]  /*0930*/  UISETP.NE.AND UP3, UPT, UR12, URZ, UPT ;  /* 0x0000003f0c00728c */ /* 0x000fe2000bf65270 */
[----:B------:R-:W-:Y:S01]  /*0940*/  SHF.R.S32.HI R8, RZ, 0x3, R8 ;  /* 0x00000003ff087819 */ /* 0x000fe20000011408 */
[----:B------:R-:W-:Y:S01]  /*0950*/  ULDC UR11, c[0x0][0x214] ;  /* 0x00008500000b7ab9 */ /* 0x000fe20000000800 */
[----:B------:R-:W-:Y:S01]  /*0960*/  IMAD.IADD R0, R90, 0x1, -R0 ;  /* 0x000000015a007824 */ /* 0x000fe200078e0a00 */
[----:B------:R-:W-:Y:S01]  /*0970*/  @!UP0 USHF.R.S32.HI UR15, URZ, 0x1f, UR14 ;  /* 0x0000001f3f0f8899 */ /* 0x000fe2000801140e */
[----:B------:R-:W-:Y:S01]  /*0980*/  SHF.R.S32.HI R9, RZ, 0x1f, R8 ;  /* 0x0000001fff097819 */ /* 0x000fe20000011408 */
[----:B------:R-:W-:Y:S01]  /*0990*/  @!UP0 UIMAD.WIDE.U32 UR18, UR14, UR4, URZ ;  /* 0x000000040e1282a5 */ /* 0x000fe2000f8e003f */
[----:B------:R-:W-:Y:S01]  /*09a0*/  IMAD.SHL.U32 R0, R0, 0x8, RZ ;  /* 0x0000000800007824 */ /* 0x000fe200078e00ff */
[----:B------:R-:W-:Y:S01]  /*09b0*/  @!UP0 UIMAD UR15, UR15, UR4, URZ ;  /* 0x000000040f0f82a4 */ /* 0x000fe2000f8e023f */
[----:B------:R-:W-:Y:S01]  /*09c0*/  BSSY B0, `(.L_x_1840) ;  /* 0x0000037000007945 */ /* 0x000fe20003800000 */
[----:B------:R-:W-:-:S02]  /*09d0*/  @UP0 UIMAD.WIDE.U32 UR16, UR24, UR6, URZ ;  /* 0x00000006181002a5 */ /* 0x000fc4000f8e003f */
[----:B------:R-:W-:Y:S02]  /*09e0*/  ULDC.U8 UR4, c[0x0][0x329] ;  /* 0x0000ca4000047ab9 */ /* 0x000fe40000000000 */
[----:B------:R-:W-:Y:S02]  /*09f0*/  UISETP.NE.AND UP2, UPT, UR4, URZ, UPT ;  /* 0x0000003f0400728c */ /* 0x000fe4000bf45270 */
[----:B------:R-:W-:Y:S02]  /*0a00*/  @UP0 UIMAD UR7, UR24, UR7, UR17 ;  /* 0x00000007180702a4 */ /* 0x000fe4000f8e0211 */
[----:B------:R-:W-:Y:S02]  /*0a10*/  USHF.R.S32.HI UR17, URZ, 0x1f, UR13 ;  /* 0x0000001f3f117899 */ /* 0x000fe4000801140d */
[----:B------:R-:W-:Y:S02]  /*0a20*/  UISETP.EQ.AND UP3, UPT, UR4, URZ, UP3 ;  /* 0x0000003f0400728c */ /* 0x000fe40009f62270 */
[----:B------:R-:W-:Y:S01]  /*0a30*/  @UP0 UMOV UR20, UR16 ;  /* 0x0000001000140c82 */ /* 0x000fe20008000000 */
[----:B--2---:R-:W-:Y:S01]  /*0a40*/  IMAD.WIDE R6, R6, 0x80, R8 ;  /* 0x0000008006067825 */ /* 0x004fe200078e0208 */
[----:B------:R-:W-:-:S02]  /*0a50*/  ULDC UR9, c[0x0][0x234] ;  /* 0x00008d0000097ab9 */ /* 0x000fc40000000800 */
[----:B------:R-:W-:Y:S02]  /*0a60*/  @!UP2 UISETP.NE.AND UP1, UPT, UR12, URZ, UPT ;  /* 0x0000003f0c00a28c */ /* 0x000fe4000bf25270 */
[----:B------:R-:W-:Y:S02]  /*0a70*/  @UP2 ULDC UR16, c[0x0][0x210] ;  /* 0x0000840000102ab9 */ /* 0x000fe40000000800 */
[----:B------:R-:W-:Y:S02]  /*0a80*/  @!UP0 UIMAD UR15, UR14, UR5, UR15 ;  /* 0x000000050e0f82a4 */ /* 0x000fe4000f8e020f */
[----:B------:R-:W-:Y:S02]  /*0a90*/  @UP2 UIMAD UR16, UR16, UR11, URZ ;  /* 0x0000000b101022a4 */ /* 0x000fe4000f8e023f */
[----:B------:R-:W-:Y:S02]  /*0aa0*/  ULDC.64 UR4, c[0x0][0x1f0] ;  /* 0x00007c0000047ab9 */ /* 0x000fe40000000a00 */
[----:B------:R-:W-:-:S02]  /*0ab0*/  @!UP2 USEL UR16, UR11, UR9, !UP1 ;  /* 0x000000090b10a287 */ /* 0x000fc4000c800000 */
[----:B------:R-:W-:Y:S02]  /*0ac0*/  ULDC UR6, c[0x0][0x1c0] ;  /* 0x0000700000067ab9 */ /* 0x000fe40000000800 */
[----:B------:R-:W-:Y:S02]  /*0ad0*/  UIMAD UR4, UR17, UR4, URZ ;  /* 0x00000004110472a4 */ /* 0x000fe4000f8e023f */
[----:B------:R-:W-:Y:S02]  /*0ae0*/  @!UP0 UMOV UR20, UR18 ;  /* 0x0000001200148c82 */ /* 0x000fe40008000000 */
[----:B------:R-:W-:Y:S01]  /*0af0*/  @UP2 UMOV UR17, 0x1 ;  /* 0x0000000100112882 */ /* 0x000fe20000000000 */
[----:B------:R-:W-:Y:S01]  /*0b00*/  IADD3 R2, P0, R0, UR20, RZ ;  /* 0x0000001400027c10 */ /* 0x000fe2000ff1e0ff */
[----:B------:R-:W-:Y:S02]  /*0b10*/  @!UP2 UIMAD UR17, UR16, UR6, URZ ;  /* 0x000000061011a2a4 */ /* 0x000fe4000f8e023f */
[----:B------:R-:W-:-:S02]  /*0b20*/  @!UP0 UIADD3 UR7, UR19, UR15, URZ ;  /* 0x0000000f13078290 */ /* 0x000fc4000fffe03f */
[----:B------:R-:W-:Y:S02]  /*0b30*/  UIADD3 UR10, -UR8, UR10, URZ ;  /* 0x0000000a080a7290 */ /* 0x000fe4000fffe13f */
[----:B------:R-:W-:Y:S02]  /*0b40*/  @UP3 UIMAD UR12, UR14, UR11, URZ ;  /* 0x0000000b0e0c32a4 */ /* 0x000fe4000f8e023f */
[----:B------:R-:W-:Y:S01]  /*0b50*/  UIMAD UR17, UR14, UR17, URZ ;  /* 0x000000110e1172a4 */ /* 0x000fe2000f8e023f */
[----:B------:R-:W-:Y:S01]  /*0b60*/  LEA.HI.X.SX32 R3, R0, UR7, 0x1, P0 ;  /* 0x0000000700037c11 */ /* 0x000fe200080f0eff */
[----:B------:R-:W-:Y:S01]  /*0b70*/  @UP3 USEL UR12, UR12, UR24, !UP0 ;  /* 0x000000180c0c3287 */ /* 0x000fe2000c000000 */
[----:B------:R-:W-:Y:S01]  /*0b80*/  ISETP.GE.AND P0, PT, R8, UR10, PT ;  /* 0x0000000a08007c0c */ /* 0x000fe2000bf06270 */
[----:B------:R-:W-:Y:S02]  /*0b90*/  @UP2 ULDC UR21, c[0x0][0x210] ;  /* 0x0000840000152ab9 */ /* 0x000fe40000000800 */
[----:B------:R-:W-:Y:S01]  /*0ba0*/  USEL UR17, UR17, URZ, !UP3 ;  /* 0x0000003f11117287 */ /* 0x000fe2000d800000 */
[----:B-1----:R-:W-:Y:S01]  /*0bb0*/  IMAD.WIDE.U32 R12, R12, c[0x0][0x1f0], R2 ;  /* 0x00007c000c0c7a25 */ /* 0x002fe200078e0002 */
[----:B------:R-:W-:-:S02]  /*0bc0*/  @!UP2 UMOV UR21, 0x1 ;  /* 0x000000010015a882 */ /* 0x000fc40000000000 */
[----:B------:R-:W-:Y:S02]  /*0bd0*/  UIMAD UR8, UR8, UR21, URZ ;  /* 0x00000015080872a4 */ /* 0x000fe4000f8e023f */
[----:B------:R-:W-:Y:S02]  /*0be0*/  UIMAD UR17, UR13, UR16, UR17 ;  /* 0x000000100d1172a4 */ /* 0x000fe4000f8e0211 */
[----:B------:R-:W-:Y:S02]  /*0bf0*/  @!UP3 UMOV UR22, URZ ;  /* 0x0000003f0016bc82 */ /* 0x000fe40008000000 */
[----:B------:R-:W-:Y:S02]  /*0c00*/  @UP3 UMOV UR22, UR12 ;  /* 0x0000000c00163c82 */ /* 0x000fe40008000000 */
[----:B------:R-:W-:Y:S02]  /*0c10*/  UIMAD UR4, UR13, UR5, UR4 ;  /* 0x000000050d0472a4 */ /* 0x000fe4000f8e0204 */
[----:B------:R-:W-:-:S02]  /*0c20*/  @!UP3 UMOV UR23, URZ ;  /* 0x0000003f0017bc82 */ /* 0x000fc40008000000 */
        /* <DEDUP_REMOVED lines=16> */
.L_x_1841:
[----:B------:R-:W-:Y:S05]  /*0d30*/  BSYNC B0 ;  /* 0x0000000000007941 */ /* 0x000fea0003800000 */
.L_x_1840:
        /* <DEDUP_REMOVED lines=16> */
.L_x_1843:
[----:B------:R-:W-:Y:S05]  /*0e40*/  BSYNC B0 ;  /* 0x0000000000007941 */ /* 0x000fea0003800000 */
.L_x_1842:
        /* <DEDUP_REMOVED lines=16> */
.L_x_1845:
[----:B------:R-:W-:Y:S05]  /*0f50*/  BSYNC B0 ;  /* 0x0000000000007941 */ /* 0x000fea0003800000 */
.L_x_1844:
        /* <DEDUP_REMOVED lines=16> */
.L_x_1847:
[----:B------:R-:W-:Y:S05]  /*1060*/  BSYNC B0 ;  /* 0x0000000000007941 */ /* 0x000fea0003800000 */
.L_x_1846:
        /* <DEDUP_REMOVED lines=16> */
.L_x_1849:
[----:B------:R-:W-:Y:S05]  /*1170*/  BSYNC B0 ;  /* 0x0000000000007941 */ /* 0x000fea0003800000 */
.L_x_1848:
        /* <DEDUP_REMOVED lines=16> */
.L_x_1851:
[----:B------:R-:W-:Y:S05]  /*1280*/  BSYNC B0 ;  /* 0x0000000000007941 */ /* 0x000fea0003800000 */
.L_x_1850:
        /* <DEDUP_REMOVED lines=16> */
.L_x_1853:
[----:B------:R-:W-:Y:S05]  /*1390*/  BSYNC B0 ;  /* 0x0000000000007941 */ /* 0x000fea0003800000 */
.L_x_1852:
        /* <DEDUP_REMOVED lines=16> */
.L_x_1855:
[----:B------:R-:W-:Y:S05]  /*14a0*/  BSYNC B0 ;  /* 0x0000000000007941 */ /* 0x000fea0003800000 */
.L_x_1854:
        /* <DEDUP_REMOVED lines=67> */
.L_x_1839:
        /* <DEDUP_REMOVED lines=34> */
.L_x_1856:
        /* <DEDUP_REMOVED lines=45> */
.L_x_1857:
        /* <DEDUP_REMOVED lines=14> */
[----:B------:R-:W-:Y:S01]  /*1eb0*/  STL [R1+0x88], R26 ;  /* 0x0000881a01007387 */ /* 0x000fe20000100800 */
[----:B------:R-:W-:Y:S01]  /*1ec0*/  LOP3.LUT R0, R0, 0x1c0, RZ, 0xc0, !PT ;  /* 0x000001c000007812 */ /* 0x000fe200078ec0ff */
[----:B------:R-:W-:Y:S01]  /*1ed0*/  IMAD.SHL.U32 R30, R32, 0x8, RZ ;  /* 0x00000008201e7824 */ /* 0x000fe200078e00ff */
[----:B------:R-:W-:Y:S01]  /*1ee0*/  SHF.R.S32.HI R29, RZ, 0x1f, R28 ;  /* 0x0000001fff1d7819 */ /* 0x000fe2000001141c */
[----:B------:R-:W-:Y:S01]  /*1ef0*/  UIMAD UR4, UR13, UR5, UR4 ;  /* 0x000000050d0472a4 */ /* 0x000fe2000f8e0204 */
[----:B------:R-:W-:Y:S01]  /*1f00*/  SHF.R.U32.HI R2, RZ, 0x3, R0 ;  /* 0x00000003ff027819 */ /* 0x000fe20000011600 */
[----:B------:R-:W-:Y:S01]  /*1f10*/  UIADD3 UR25, UR30, -0x1, URZ ;  /* 0xffffffff1e197890 */ /* 0x000fe2000fffe03f */
[--C-:B------:R-:W-:Y:S01]  /*1f20*/  LOP3.LUT R0, R0, 0x38, R30.reuse, 0xf8, !PT ;  /* 0x0000003800007812 */ /* 0x100fe200078ef81e */
[----:B------:R-:W-:Y:S01]  /*1f30*/  UMOV UR22, 0x5 ;  /* 0x0000000500167882 */ /* 0x000fe20000000000 */
[----:B------:R-:W-:Y:S01]  /*1f40*/  SHF.R.S32.HI R31, RZ, 0x1f, R30 ;  /* 0x0000001fff1f7819 */ /* 0x000fe2000001141e */
[----:B------:R-:W-:Y:S01]  /*1f50*/  UIMAD UR13, UR25, -0x20, UR9 ;  /* 0xffffffe0190d78a4 */ /* 0x000fe2000f8e0209 */
[----:B------:R-:W-:Y:S01]  /*1f60*/  LOP3.LUT R6, R0, R2, RZ, 0x3c, !PT ;  /* 0x0000000200067212 */ /* 0x000fe200078e3cff */
[----:B-1----:R-:W-:Y:S01]  /*1f70*/  IMAD.WIDE R34, R91, 0x80, R28 ;  /* 0x000000805b227825 */ /* 0x002fe200078e021c */
[----:B------:R-:W-:Y:S01]  /*1f80*/  IADD3 R2, P1, R30, UR16, RZ ;  /* 0x000000101e027c10 */ /* 0x000fe2000ff3e0ff */
[----:B------:R-:W-:Y:S01]  /*1f90*/  STL.64 [R1+0x70], R30 ;  /* 0x0000701e01007387 */ /* 0x000fe20000100a00 */
[----:B------:R-:W-:Y:S01]  /*1fa0*/  ISETP.GE.AND P6, PT, R5, UR6, PT ;  /* 0x0000000605007c0c */ /* 0x000fe2000bfc6270 */
[----:B------:R-:W-:Y:S01]  /*1fb0*/  USHF.R.S32.HI UR14, URZ, 0x1f, UR25 ;  /* 0x0000001f3f0e7899 */ /* 0x000fe20008011419 */
[----:B------:R-:W-:Y:S01]  /*1fc0*/  IADD3.X R3, R31, UR12, RZ, P1, !PT ;  /* 0x0000000c1f037c10 */ /* 0x000fe20008ffe4ff */
[----:B------:R-:W-:Y:S01]  /*1fd0*/  STL.64 [R1+0x58], R28 ;  /* 0x0000581c01007387 */ /* 0x000fe20000100a00 */
[C---:B------:R-:W-:Y:S01]  /*1fe0*/  IADD3 R7, R28.reuse, 0x40, RZ ;  /* 0x000000401c077810 */ /* 0x040fe20007ffe0ff */
[----:B------:R-:W-:Y:S01]  /*1ff0*/  IMAD R104, R91, 0x8, R88 ;  /* 0x000000085b687824 */ /* 0x000fe200078e0258 */
[----:B------:R-:W-:Y:S01]  /*2000*/  IADD3 R8, R28, 0x30, RZ ;  /* 0x000000301c087810 */ /* 0x000fe20007ffe0ff */
[----:B------:R1:W-:Y:S01]  /*2010*/  STL [R1+0x98], R5 ;  /* 0x0000980501007387 */ /* 0x0003e20000100800 */
[----:B--2---:R-:W-:Y:S01]  /*2020*/  IMAD.WIDE.U32 R2, R4, c[0x0][0x1a8], R2 ;  /* 0x00006a0004027a25 */ /* 0x004fe200078e0002 */
[----:B------:R-:W-:Y:S01]  /*2030*/  @!P0 IADD3 R4, P1, R34, 0x10, RZ ;  /* 0x0000001022048810 */ /* 0x000fe20007f3e0ff */
[----:B------:R-:W-:Y:S01]  /*2040*/  UISETP.GT.AND UP0, UPT, UR25, UR19, UPT ;  /* 0x000000131900728c */ /* 0x000fe2000bf04270 */
[----:B------:R-:W-:Y:S01]  /*2050*/  ISETP.GE.AND P3, PT, R28, UR6, PT ;  /* 0x000000061c007c0c */ /* 0x000fe2000bf66270 */
[----:B------:R-:W-:Y:S01]  /*2060*/  STL.64 [R1+0x40], R34 ;  /* 0x0000402201007387 */ /* 0x000fe20000100a00 */
[----:B------:R-:W-:Y:S01]  /*2070*/  ISETP.GE.AND P4, PT, R7, UR6, PT ;  /* 0x0000000607007c0c */ /* 0x000fe2000bf86270 */
[----:B------:R-:W-:Y:S01]  /*2080*/  @!P0 IMAD.X R0, RZ, RZ, R35, P1 ;  /* 0x000000ffff008224 */ /* 0x000fe200008e0623 */
[----:B------:R-:W-:Y:S01]  /*2090*/  ISETP.GE.AND P5, PT, R8, UR6, PT ;  /* 0x0000000608007c0c */ /* 0x000fe2000bfa6270 */
[----:B------:R2:W-:Y:S01]  /*20a0*/  STL [R1+0xa4], R8 ;  /* 0x0000a40801007387 */ /* 0x0005e20000100800 */
[----:B------:R-:W-:Y:S01]  /*20b0*/  @!P6 IADD3 R10, P1, R34, 0x20, RZ ;  /* 0x00000020220ae810 */ /* 0x000fe20007f3e0ff */
[----:B------:R-:W-:Y:S01]  /*20c0*/  @!P0 IMAD R0, R0, c[0x0][0x190], RZ ;  /* 0x0000640000008a24 */ /* 0x000fe200078e02ff */
[----:B------:R-:W-:Y:S01]  /*20d0*/  IADD3 R3, R3, UR4, RZ ;  /* 0x0000000403037c10 */ /* 0x000fe2000fffe0ff */
[----:B------:R3:W-:Y:S01]  /*20e0*/  STL [R1+0xa8], R7 ;  /* 0x0000a80701007387 */ /* 0x0007e20000100800 */
[----:B------:R-:W-:Y:S01]  /*20f0*/  IADD3 R22, R28, 0x50, RZ ;  /* 0x000000501c167810 */ /* 0x000fe20007ffe0ff */
[C---:B------:R-:W-:Y:S01]  /*2100*/  @!P0 IMAD R19, R4.reuse, c[0x0][0x194], R0 ;  /* 0x0000650004138a24 */ /* 0x040fe200078e0200 */
[----:B------:R-:W-:Y:S01]  /*2110*/  ULDC.64 UR4, c[0x0][0x198] ;  /* 0x0000660000047ab9 */ /* 0x000fe20000000a00 */
[----:B------:R-:W-:Y:S01]  /*2120*/  @!P3 IMAD R0, R35, c[0x0][0x190], RZ ;  /* 0x000064002300ba24 */ /* 0x000fe200078e02ff */
[----:B------:R-:W-:Y:S01]  /*2130*/  USHF.L.U32 UR12, UR4, 0x4, URZ ;  /* 0x00000004040c7899 */ /* 0x000fe2000800063f */
[----:B------:R-:W-:Y:S01]  /*2140*/  @!P0 IMAD.WIDE.U32 R14, R4, c[0x0][0x190], R2 ;  /* 0x00006400040e8a25 */ /* 0x000fe200078e0002 */
[----:B------:R4:W-:Y:S01]  /*2150*/  STL [R1+0x94], R22 ;  /* 0x0000941601007387 */ /* 0x0009e20000100800 */
[----:B------:R-:W-:Y:S01]  /*2160*/  UIADD3 UR17, UR29, 0x646e171e, URZ ;  /* 0x646e171e1d117890 */ /* 0x000fe2000fffe03f */
[----:B-1----:R-:W-:-:S05]  /*2170*/  LEA.HI R5, R24, R90, RZ, 0x6 ;  /* 0x0000005a18057211 */ /* 0x002fca00078f30ff */
[----:B------:R-:W-:Y:S01]  /*2180*/  IMAD.SHL.U32 R5, R5, 0x8, RZ ;  /* 0x0000000805057824 */ /* 0x000fe200078e00ff */
[----:B--2---:R-:W-:-:S04]  /*2190*/  @!P5 IADD3 R8, P2, R34, 0x30, RZ ;  /* 0x000000302208d810 */ /* 0x004fc80007f5e0ff */
[----:B------:R-:W-:Y:S01]  /*21a0*/  LOP3.LUT R215, R6, 0xfffffe00, R5, 0xf8, !PT ;  /* 0xfffffe0006d77812 */ /* 0x000fe200078ef805 */
[--C-:B------:R-:W-:Y:S01]  /*21b0*/  @!P6 IMAD.X R5, RZ, RZ, R35.reuse, P1 ;  /* 0x000000ffff05e224 */ /* 0x100fe200008e0623 */
[C---:B------:R-:W-:Y:S01]  /*21c0*/  @!P4 IADD3 R16, P1, R34.reuse, 0x40, RZ ;  /* 0x000000402210c810 */ /* 0x040fe20007f3e0ff */
[----:B---3--:R-:W-:Y:S02]  /*21d0*/  @!P3 IMAD R7, R34, c[0x0][0x194], R0 ;  /* 0x000065002207ba24 */ /* 0x008fe400078e0200 */
[----:B------:R-:W-:Y:S02]  /*21e0*/  @!P6 IMAD R5, R5, c[0x0][0x190], RZ ;  /* 0x000064000505ea24 */ /* 0x000fe400078e02ff */
[----:B------:R-:W-:Y:S02]  /*21f0*/  @!P4 IMAD.X R0, RZ, RZ, R35, P1 ;  /* 0x000000ffff00c224 */ /* 0x000fe400008e0623 */
[----:B------:R-:W-:Y:S02]  /*2200*/  @!P6 IMAD R18, R10, c[0x0][0x194], R5 ;  /* 0x000065000a12ea24 */ /* 0x000fe400078e0205 */
[----:B------:R-:W-:-:S04]  /*2210*/  @!P3 IMAD.WIDE.U32 R4, R34, c[0x0][0x190], R2 ;  /* 0x000064002204ba25 */ /* 0x000fc800078e0002 */
[----:B------:R-:W-:Y:S01]  /*2220*/  @!P5 IMAD.X R6, RZ, RZ, R35, P2 ;  /* 0x000000ffff06d224 */ /* 0x000fe200010e0623 */
[----:B------:R-:W-:Y:S01]  /*2230*/  @!P3 LEA R12, P1, R4, c[0x0][0x160], 0x1 ;  /* 0x00005800040cba11 */ /* 0x000fe200078208ff */
[----:B------:R-:W-:Y:S02]  /*2240*/  @!P4 IMAD R17, R0, c[0x0][0x190], RZ ;  /* 0x000064000011ca24 */ /* 0x000fe400078e02ff */
[----:B------:R-:W-:Y:S02]  /*2250*/  @!P3 IMAD.IADD R0, R5, 0x1, R7 ;  /* 0x000000010500b824 */ /* 0x000fe400078e0207 */
[----:B------:R-:W-:Y:S02]  /*2260*/  @!P5 IMAD R6, R6, c[0x0][0x190], RZ ;  /* 0x000064000606da24 */ /* 0x000fe400078e02ff */
[----:B------:R-:W-:Y:S01]  /*2270*/  @!P6 IMAD.WIDE.U32 R10, R10, c[0x0][0x190], R2 ;  /* 0x000064000a0aea25 */ /* 0x000fe200078e0002 */
[----:B------:R-:W-:-:S03]  /*2280*/  @!P3 LEA.HI.X R13, R4, c[0x0][0x164], R0, 0x1, P1 ;  /* 0x00005900040dba11 */ /* 0x000fc600008f0c00 */
[----:B------:R-:W-:Y:S02]  /*2290*/  IMAD.SHL.U32 R215, R215, 0x2, RZ ;  /* 0x00000002d7d77824 */ /* 0x000fe400078e00ff */
[----:B------:R-:W-:Y:S01]  /*22a0*/  @!P5 IMAD R21, R8, c[0x0][0x194], R6 ;  /* 0x000065000815da24 */ /* 0x000fe200078e0206 */
[----:B------:R-:W-:Y:S01]  /*22b0*/  @!P0 LEA R6, P2, R14, c[0x0][0x160], 0x1 ;  /* 0x000058000e068a11 */ /* 0x000fe200078408ff */
[----:B------:R-:W-:Y:S01]  /*22c0*/  @!P0 IMAD.IADD R0, R15, 0x1, R19 ;  /* 0x000000010f008824 */ /* 0x000fe200078e0213 */
[----:B------:R-:W-:Y:S01]  /*22d0*/  @!PT LDS RZ, [RZ] ;  /* 0x00000000fffff984 */ /* 0x000fe20000000800 */
[----:B------:R-:W-:Y:S01]  /*22e0*/  @!PT LDS RZ, [RZ] ;  /* 0x00000000fffff984 */ /* 0x000fe20000000800 */
[----:B------:R-:W-:Y:S01]  /*22f0*/  @!PT LDS RZ, [RZ] ;  /* 0x00000000fffff984 */ /* 0x000fe20000000800 */
[----:B------:R1:W-:Y:S01]  /*2300*/  @!P3 LDGSTS.E.BYPASS.LTC128B.128 [R215], [R12.64] ;  /* 0x000000000cd7bfae */ /* 0x0003e2000b901d5a */
[----:B------:R-:W-:-:S03]  /*2310*/  @!P5 IMAD.WIDE.U32 R8, R8, c[0x0][0x190], R2 ;  /* 0x000064000808da25 */ /* 0x000fc600078e0002 */
[----:B------:R-:W-:Y:S01]  /*2320*/  @!P0 LEA.HI.X R7, R14, c[0x0][0x164], R0, 0x1, P2 ;  /* 0x000059000e078a11 */ /* 0x000fe200010f0c00 */
[----:B------:R-:W-:Y:S01]  /*2330*/  @!P6 IMAD.IADD R11, R11, 0x1, R18 ;  /* 0x000000010b0be824 */ /* 0x000fe200078e0212 */
[----:B------:R-:W-:Y:S01]  /*2340*/  @!P6 LEA R18, P1, R10, c[0x0][0x160], 0x1 ;  /* 0x000058000a12ea11 */ /* 0x000fe200078208ff */
[----:B------:R1:W-:Y:S01]  /*2350*/  @!P3 LDGSTS.E.BYPASS.LTC128B.128 [R215+0x4000], [R12.64+0x80] ;  /* 0x040000800cd7bfae */ /* 0x0003e2000b901d5a */
[----:B------:R-:W-:Y:S01]  /*2360*/  ISETP.GE.AND P3, PT, R22, UR6, PT ;  /* 0x0000000616007c0c */ /* 0x000fe2000bf66270 */
[----:B------:R-:W-:Y:S01]  /*2370*/  @!P5 IMAD.IADD R0, R9, 0x1, R21 ;  /* 0x000000010900d824 */ /* 0x000fe200078e0215 */
[----:B------:R-:W-:Y:S01]  /*2380*/  @!P6 LEA.HI.X R19, R10, c[0x0][0x164], R11, 0x1, P1 ;  /* 0x000059000a13ea11 */ /* 0x000fe200008f0c0b */
[----:B------:R-:W-:Y:S01]  /*2390*/  @!P4 IMAD R17, R16, c[0x0][0x194], R17 ;  /* 0x000065001011ca24 */ /* 0x000fe200078e0211 */
[----:B------:R-:W-:Y:S01]  /*23a0*/  IADD3 R10, R28, 0x60, RZ ;  /* 0x000000601c0a7810 */ /* 0x000fe20007ffe0ff */
[----:B------:R-:W-:Y:S01]  /*23b0*/  @!P4 IMAD.WIDE.U32 R4, R16, c[0x0][0x190], R2 ;  /* 0x000064001004ca25 */ /* 0x000fe200078e0002 */
[----:B------:R2:W-:Y:S01]  /*23c0*/  @!P0 LDGSTS.E.BYPASS.LTC128B.128 [R215+0x800], [R6.64] ;  /* 0x0080000006d78fae */ /* 0x0005e2000b901d5a */
[----:B------:R-:W-:-:S02]  /*23d0*/  LEA.HI R21, R24, R90, RZ, 0x4 ;  /* 0x0000005a18157211 */ /* 0x000fc400078f20ff */
[----:B------:R-:W-:Y:S01]  /*23e0*/  @!P4 IMAD.IADD R5, R5, 0x1, R17 ;  /* 0x000000010505c824 */ /* 0x000fe200078e0211 */
[C---:B----4-:R-:W-:Y:S01]  /*23f0*/  @!P4 LEA R22, P1, R4.reuse, c[0x0][0x160], 0x1 ;  /* 0x000058000416ca11 */ /* 0x050fe200078208ff */
[----:B------:R2:W-:Y:S03]  /*2400*/  @!P0 LDGSTS.E.BYPASS.LTC128B.128 [R215+0x4800], [R6.64+0x80] ;  /* 0x0480008006d78fae */ /* 0x0005e6000b901d5a */
[----:B------:R-:W-:Y:S01]  /*2410*/  @!P4 LEA.HI.X R23, R4, c[0x0][0x164], R5, 0x1, P1 ;  /* 0x000059000417ca11 */ /* 0x000fe200008f0c05 */
[----:B------:R-:W-:Y:S04]  /*2420*/  STL [R1+0x9c], R10 ;  /* 0x00009c0a01007387 */ /* 0x000fe80000100800 */
[----:B------:R3:W-:Y:S04]  /*2430*/  @!P6 LDGSTS.E.BYPASS.LTC128B.128 [R215+0x1000], [R18.64] ;  /* 0x0100000012d7efae */ /* 0x0007e8000b901d5a */
[----:B------:R3:W-:Y:S01]  /*2440*/  @!P6 LDGSTS.E.BYPASS.LTC128B.128 [R215+0x5000], [R18.64+0x80] ;  /* 0x0500008012d7efae */ /* 0x0007e2000b901d5a */
[----:B------:R-:W-:-:S02]  /*2450*/  ISETP.GE.AND P6, PT, R28, UR13, PT ;  /* 0x0000000d1c007c0c */ /* 0x000fc4000bfc6270 */
[----:B-1----:R-:W-:-:S04]  /*2460*/  @!P5 LEA R12, P2, R8, c[0x0][0x160], 0x1 ;  /* 0x00005800080cda11 */ /* 0x002fc800078408ff */
[----:B------:R-:W-:Y:S02]  /*2470*/  @!P5 LEA.HI.X R13, R8, c[0x0][0x164], R0, 0x1, P2 ;  /* 0x00005900080dda11 */ /* 0x000fe400010f0c00 */
[----:B------:R-:W-:Y:S02]  /*2480*/  ISETP.GE.AND P2, PT, R10, UR6, PT ;  /* 0x000000060a007c0c */ /* 0x000fe4000bf46270 */
[----:B------:R-:W-:Y:S01]  /*2490*/  IADD3 R0, R28, 0x70, RZ ;  /* 0x000000701c007810 */ /* 0x000fe20007ffe0ff */
[----:B------:R1:W-:Y:S01]  /*24a0*/  @!P5 LDGSTS.E.BYPASS.LTC128B.128 [R215+0x1800], [R12.64] ;  /* 0x018000000cd7dfae */ /* 0x0003e2000b901d5a */
[----:B--2---:R-:W-:-:S03]  /*24b0*/  @!P3 IADD3 R6, P0, R34, 0x50, RZ ;  /* 0x000000502206b810 */ /* 0x004fc60007f1e0ff */
[----:B------:R2:W-:Y:S01]  /*24c0*/  STL [R1+0xa0], R0 ;  /* 0x0000a00001007387 */ /* 0x0005e20000100800 */
[----:B------:R-:W-:Y:S01]  /*24d0*/  ISETP.GE.AND P1, PT, R0, UR6, PT ;  /* 0x0000000600007c0c */ /* 0x000fe2000bf26270 */
[--C-:B------:R-:W-:Y:S02]  /*24e0*/  @!P3 IMAD.X R4, RZ, RZ, R35.reuse, P0 ;  /* 0x000000ffff04b224 */ /* 0x100fe400000e0623 */
[----:B------:R1:W-:Y:S02]  /*24f0*/  @!P5 LDGSTS.E.BYPASS.LTC128B.128 [R215+0x5800], [R12.64+0x80] ;  /* 0x058000800cd7dfae */ /* 0x0003e4000b901d5a */
[----:B------:R-:W-:Y:S01]  /*2500*/  @!P2 IADD3 R5, P0, R34, 0x60, RZ ;  /* 0x000000602205a810 */ /* 0x000fe20007f1e0ff */
[----:B------:R-:W-:Y:S01]  /*2510*/  @!P3 IMAD R4, R4, c[0x0][0x190], RZ ;  /* 0x000064000404ba24 */ /* 0x000fe200078e02ff */
[----:B------:R-:W-:Y:S01]  /*2520*/  ISETP.GE.AND P5, PT, R26, UR13, PT ;  /* 0x0000000d1a007c0c */ /* 0x000fe2000bfa6270 */
[----:B------:R4:W-:Y:S04]  /*2530*/  @!P4 LDGSTS.E.BYPASS.LTC128B.128 [R215+0x2000], [R22.64] ;  /* 0x0200000016d7cfae */ /* 0x0009e8000b901d5a */
[----:B------:R4:W-:Y:S01]  /*2540*/  @!P4 LDGSTS.E.BYPASS.LTC128B.128 [R215+0x6000], [R22.64+0x80] ;  /* 0x0600008016d7cfae */ /* 0x0009e2000b901d5a */
[----:B--2---:R-:W-:Y:S01]  /*2550*/  @!P2 IMAD.X R0, RZ, RZ, R35, P0 ;  /* 0x000000ffff00a224 */ /* 0x004fe200000e0623 */
        /* <DEDUP_REMOVED lines=30> */
[----:B------:R5:W-:Y:S01]  /*2740*/  @!P2 LDGSTS.E.BYPASS.LTC128B.128 [R215+0x7000], [R14.64+0x80] ;  /* 0x070000800ed7afae */ /* 0x000be2000b901d5a */
[C---:B------:R-:W-:Y:S01]  /*2750*/  IMAD.WIDE.U32 R2, R28.reuse, c[0x0][0x1a0], R30 ;  /* 0x000068001c027a25 */ /* 0x040fe200078e001e */
[----:B------:R-:W-:Y:S01]  /*2760*/  IADD3.X R5, R5, UR7, R0, P0, !PT ;  /* 0x0000000705057c10 */ /* 0x000fe200087fe400 */
[----:B------:R-:W-:Y:S01]  /*2770*/  USHF.L.U64.HI UR7, UR4, UR11, UR5 ;  /* 0x0000000b04077299 */ /* 0x000fe20008010205 */
[----:B------:R1:W-:Y:S01]  /*2780*/  @!P1 LDGSTS.E.BYPASS.LTC128B.128 [R215+0x3800], [R10.64] ;  /* 0x038000000ad79fae */ /* 0x0003e2000b901d5a */
[----:B------:R-:W-:Y:S01]  /*2790*/  IMAD R0, R28, c[0x0][0x1a4], R7 ;  /* 0x000069001c007a24 */ /* 0x000fe200078e0207 */
[----:B------:R-:W-:Y:S01]  /*27a0*/  IADD3 R8, P0, R2, UR20, RZ ;  /* 0x0000001402087c10 */ /* 0x000fe2000ff1e0ff */
[----:B------:R-:W-:Y:S01]  /*27b0*/  IMAD.IADD R24, R9, 0x1, -R6 ;  /* 0x0000000109187824 */ /* 0x000fe200078e0a06 */
[----:B------:R-:W-:Y:S01]  /*27c0*/  SHF.R.S32.HI R7, RZ, 0x1f, R20 ;  /* 0x0000001fff077819 */ /* 0x000fe20000011414 */
[----:B------:R-:W-:Y:S01]  /*27d0*/  USHF.L.U64.HI UR20, UR4, UR22, UR5 ;  /* 0x0000001604147299 */ /* 0x000fe20008010205 */
[----:B------:R-:W-:Y:S01]  /*27e0*/  IADD3.X R9, R3, UR21, R0, P0, !PT ;  /* 0x0000001503097c10 */ /* 0x000fe200087fe400 */
[C---:B------:R-:W-:Y:S01]  /*27f0*/  IMAD.WIDE.U32 R30, R20.reuse, c[0x0][0x1b0], R4 ;  /* 0x00006c00141e7a25 */ /* 0x040fe200078e0004 */
[----:B------:R-:W-:Y:S01]  /*2800*/  USHF.L.U32 UR21, UR4, 0x5, URZ ;  /* 0x0000000504157899 */ /* 0x000fe2000800063f */
[----:B------:R-:W-:Y:S01]  /*2810*/  LOP3.LUT R3, R21, 0xfffffff0, RZ, 0xc0, !PT ;  /* 0xfffffff015037812 */ /* 0x000fe200078ec0ff */
[----:B------:R-:W-:Y:S01]  /*2820*/  UIMAD UR5, UR20, UR25, URZ ;  /* 0x00000019140572a4 */ /* 0x000fe2000f8e023f */
[----:B------:R-:W-:Y:S01]  /*2830*/  IMAD R0, R7, c[0x0][0x1b0], RZ ;  /* 0x00006c0007007a24 */ /* 0x000fe200078e02ff */
[----:B------:R2:W-:Y:S01]  /*2840*/  @!P1 LDGSTS.E.BYPASS.LTC128B.128 [R215+0x7800], [R10.64+0x80] ;  /* 0x078000800ad79fae */ /* 0x0005e2000b901d5a */
[----:B------:R-:W-:Y:S01]  /*2850*/  IMAD.U32 R21, RZ, RZ, UR25 ;  /* 0x00000019ff157e24 */ /* 0x000fe2000f8e00ff */
[----:B------:R-:W-:Y:S01]  /*2860*/  UIMAD UR5, UR14, UR21, UR5 ;  /* 0x000000150e0572a4 */ /* 0x000fe2000f8e0205 */
[----:B------:R-:W-:Y:S01]  /*2870*/  IMAD R2, R20, c[0x0][0x1b4], R0 ;  /* 0x00006d0014027a24 */ /* 0x000fe200078e0200 */
[----:B------:R-:W-:Y:S01]  /*2880*/  ISETP.GE.AND P3, PT, R28, UR13, PT ;  /* 0x0000000d1c007c0c */ /* 0x000fe2000bf66270 */
[----:B------:R-:W-:Y:S01]  /*2890*/  IMAD.MOV.U32 R94, RZ, RZ, R30 ;  /* 0x000000ffff5e7224 */ /* 0x000fe200078e001e */
[----:B------:R-:W-:Y:S01]  /*28a0*/  ISETP.GE.AND P2, PT, R26, UR13, PT ;  /* 0x0000000d1a007c0c */ /* 0x000fe2000bf46270 */
[----:B------:R-:W-:Y:S01]  /*28b0*/  IMAD.IADD R95, R31, 0x1, R2 ;  /* 0x000000011f5f7824 */ /* 0x000fe200078e0202 */
[----:B------:R-:W-:Y:S01]  /*28c0*/  STL.64 [R1+0x50], R30 ;  /* 0x0000501e01007387 */ /* 0x000fe20000100a00 */
[----:B------:R-:W-:Y:S01]  /*28d0*/  IMAD.SHL.U32 R5, R32, 0x40, RZ ;  /* 0x0000004020057824 */ /* 0x000fe200078e00ff */
[----:B------:R-:W-:Y:S01]  /*28e0*/  UIADD3 UR13, UR9, 0x1, -UR10 ;  /* 0x00000001090d7890 */ /* 0x000fe2000fffe80a */
[----:B------:R-:W-:Y:S01]  /*28f0*/  IMAD.IADD R0, R90, 0x1, -R3 ;  /* 0x000000015a007824 */ /* 0x000fe200078e0a03 */
[----:B------:R-:W-:Y:S01]  /*2900*/  STL.64 [R1+0x48], R94 ;  /* 0x0000485e01007387 */ /* 0x000fe20000100a00 */
[----:B------:R-:W-:Y:S01]  /*2910*/  IMAD.WIDE.U32 R2, R21, UR21, R94 ;  /* 0x0000001515027c25 */ /* 0x000fe2000f8e005e */
[----:B------:R-:W-:Y:S01]  /*2920*/  LOP3.LUT R5, R5, 0x1c0, RZ, 0xc0, !PT ;  /* 0x000001c005057812 */ /* 0x000fe200078ec0ff */
[----:B------:R-:W-:Y:S01]  /*2930*/  UIADD3 UR18, UR28, -0x4ab325aa, URZ ;  /* 0xb54cda561c127890 */ /* 0x000fe2000fffe03f */
[----:B---3--:R-:W-:Y:S01]  /*2940*/  SHF.R.S32.HI R19, RZ, 0x1f, R0 ;  /* 0x0000001fff137819 */ /* 0x008fe20000011400 */
[----:B-1----:R-:W-:Y:S01]  /*2950*/  IMAD.SHL.U32 R12, R28, 0x8, RZ ;  /* 0x000000081c0c7824 */ /* 0x002fe200078e00ff */
[----:B------:R-:W-:Y:S01]  /*2960*/  IADD3 R6, R3, UR5, RZ ;  /* 0x0000000503067c10 */ /* 0x000fe2000fffe0ff */
[----:B------:R-:W-:Y:S01]  /*2970*/  ULDC.64 UR4, c[0x0][0x1a0] ;  /* 0x0000680000047ab9 */ /* 0x000fe20000000a00 */
[----:B------:R-:W-:Y:S01]  /*2980*/  @!P6 LEA R4, P0, R2, c[0x0][0x168], 0x1 ;  /* 0x00005a000204ea11 */ /* 0x000fe200078008ff */
[----:B------:R-:W-:Y:S01]  /*2990*/  USHF.L.U64.HI UR22, UR4, UR22, UR5 ;  /* 0x0000001604167299 */ /* 0x000fe20008010205 */
[----:B------:R-:W-:Y:S01]  /*29a0*/  LOP3.LUT R18, R5, 0x8, R12, 0xf8, !PT ;  /* 0x0000000805127812 */ /* 0x000fe200078ef80c */
[----:B------:R-:W-:Y:S01]  /*29b0*/  IMAD.WIDE.U32 R8, R20, c[0x0][0x1b8], R8 ;  /* 0x00006e0014087a25 */ /* 0x000fe200078e0008 */
[----:B------:R-:W-:Y:S01]  /*29c0*/  SHF.R.U32.HI R12, RZ, 0x3, R5 ;  /* 0x00000003ff0c7819 */ /* 0x000fe20000011605 */
[----:B------:R-:W-:Y:S01]  /*29d0*/  USHF.L.U32 UR23, UR4, 0x5, URZ ;  /* 0x0000000504177899 */ /* 0x000fe2000800063f */
[C---:B------:R-:W-:Y:S01]  /*29e0*/  @!P6 LEA.HI.X R5, R2.reuse, c[0x0][0x16c], R6, 0x1, P0 ;  /* 0x00005b000205ea11 */ /* 0x040fe200000f0c06 */
[----:B------:R-:W-:Y:S01]  /*29f0*/  UIMAD UR15, UR22, UR25, URZ ;  /* 0x00000019160f72a4 */ /* 0x000fe2000f8e023f */
[----:B------:R-:W-:Y:S01]  /*2a00*/  @!P5 IADD3 R3, P0, R2, UR12, RZ ;  /* 0x0000000c0203dc10 */ /* 0x000fe2000ff1e0ff */
[----:B------:R-:W-:Y:S01]  /*2a10*/  USHF.L.U32 UR31, UR4, 0x4, URZ ;  /* 0x00000004041f7899 */ /* 0x000fe2000800063f */
[----:B------:R-:W-:Y:S01]  /*2a20*/  LEA.HI R19, R19, R0, RZ, 0x3 ;  /* 0x0000000013137211 */ /* 0x000fe200078f18ff */
[----:B------:R1:W-:Y:S01]  /*2a30*/  @!P6 LDGSTS.E.BYPASS.LTC128B.128 [R215+0x8000], [R4.64] ;  /* 0x0800000004d7efae */ /* 0x0003e2000b901d5a */
[----:B------:R-:W-:Y:S01]  /*2a40*/  @!P5 IADD3.X R6, R6, UR7, RZ, P0, !PT ;  /* 0x000000070606dc10 */ /* 0x000fe200087fe4ff */
[----:B------:R-:W-:Y:S01]  /*2a50*/  UIMAD UR14, UR14, UR23, UR15 ;  /* 0x000000170e0e72a4 */ /* 0x000fe2000f8e020f */
[----:B------:R-:W-:Y:S01]  /*2a60*/  @!P5 LEA R2, P0, R3, c[0x0][0x168], 0x1 ;  /* 0x00005a000302da11 */ /* 0x000fe200078008ff */
[----:B------:R1:W-:Y:S01]  /*2a70*/  @!P6 LDGSTS.E.BYPASS.LTC128B.128 [R215+0x9000], [R4.64+0x80] ;  /* 0x0900008004d7efae */ /* 0x0003e2000b901d5a */
[----:B------:R-:W-:Y:S01]  /*2a80*/  LOP3.LUT R13, R19, 0xfffffff8, RZ, 0xc0, !PT ;  /* 0xfffffff8130d7812 */ /* 0x000fe200078ec0ff */
[----:B------:R-:W-:Y:S01]  /*2a90*/  USHF.L.U64.HI UR4, UR4, UR11, UR5 ;  /* 0x0000000b04047299 */ /* 0x000fe20008010205 */
[----:B------:R-:W-:Y:S01]  /*2aa0*/  @!P5 LEA.HI.X R3, R3, c[0x0][0x16c], R6, 0x1, P0 ;  /* 0x00005b000303da11 */ /* 0x000fe200000f0c06 */
[----:B------:R-:W-:Y:S01]  /*2ab0*/  IMAD.MOV.U32 R6, RZ, RZ, R8 ;  /* 0x000000ffff067224 */ /* 0x000fe200078e0008 */
[----:B------:R3:W-:Y:S01]  /*2ac0*/  STL.64 [R1+0x78], R8 ;  /* 0x0000780801007387 */ /* 0x0007e20000100a00 */
[----:B------:R-:W-:Y:S01]  /*2ad0*/  IMAD.IADD R13, R0, 0x1, -R13 ;  /* 0x00000001000d7824 */ /* 0x000fe200078e0a0d */
[----:B------:R-:W-:Y:S01]  /*2ae0*/  LOP3.LUT R12, R18, R12, RZ, 0x3c, !PT ;  /* 0x0000000c120c7212 */ /* 0x000fe200078e3cff */
[----:B------:R-:W-:Y:S01]  /*2af0*/  IMAD R0, R7, c[0x0][0x1b8], RZ ;  /* 0x00006e0007007a24 */ /* 0x000fe200078e02ff */
[----:B------:R2:W-:Y:S01]  /*2b00*/  @!P5 LDGSTS.E.BYPASS.LTC128B.128 [R215+0x8800], [R2.64] ;  /* 0x0880000002d7dfae */ /* 0x0005e2000b901d5a */
[----:B------:R-:W-:Y:S01]  /*2b10*/  IMAD.SHL.U32 R90, R90, 0x2, RZ ;  /* 0x000000025a5a7824 */ /* 0x000fe200078e00ff */
[----:B------:R-:W-:Y:S01]  /*2b20*/  ULDC UR11, c[0x0][0x2e4] ;  /* 0x0000b900000b7ab9 */ /* 0x000fe20000000800 */
[----:B------:R-:W-:Y:S01]  /*2b30*/  IMAD R7, R20, c[0x0][0x1bc], R0 ;  /* 0x00006f0014077a24 */ /* 0x000fe200078e0200 */
[----:B------:R2:W-:Y:S01]  /*2b40*/  @!P5 LDGSTS.E.BYPASS.LTC128B.128 [R215+0x9800], [R2.64+0x80] ;  /* 0x0980008002d7dfae */ /* 0x0005e2000b901d5a */
[----:B------:R-:W-:Y:S01]  /*2b50*/  IMAD.SHL.U32 R0, R13, 0x40, RZ ;  /* 0x000000400d007824 */ /* 0x000fe200078e00ff */
[----:B------:R-:W-:Y:S01]  /*2b60*/  LOP3.LUT R247, R90, 0x6, RZ, 0xc0, !PT ;  /* 0x000000065af77812 */ /* 0x000fe200078ec0ff */
[----:B------:R-:W-:Y:S01]  /*2b70*/  IMAD.IADD R7, R9, 0x1, R7 ;  /* 0x0000000109077824 */ /* 0x000fe200078e0207 */
[----:B------:R-:W0:Y:S01]  /*2b80*/  LDGDEPBAR ;  /* 0x00000000000079af */ /* 0x000e220000000000 */
[----:B------:R-:W-:Y:S01]  /*2b90*/  ULDC UR5, c[0x0][0x2e8] ;  /* 0x0000ba0000057ab9 */ /* 0x000fe20000000800 */
[----:B------:R-:W-:Y:S01]  /*2ba0*/  LOP3.LUT R0, R0, 0x1c0, RZ, 0xc0, !PT ;  /* 0x000001c000007812 */ /* 0x000fe200078ec0ff */
[----:B------:R-:W-:Y:S01]  /*2bb0*/  UIADD3 UR11, UR9, -UR11, -UR10 ;  /* 0x8000000b090b7290 */ /* 0x000fe2000fffe80a */
[----:B------:R4:W-:Y:S01]  /*2bc0*/  STL.64 [R1+0x80], R6 ;  /* 0x0000800601007387 */ /* 0x0009e20000100a00 */
[----:B------:R-:W-:Y:S01]  /*2bd0*/  UIADD3 UR5, UR13, UR5, URZ ;  /* 0x000000050d057290 */ /* 0x000fe2000fffe03f */
[----:B-1----:R-:W-:-:S05]  /*2be0*/  IMAD.SHL.U32 R5, R19, 0x40, RZ ;  /* 0x0000004013057824 */ /* 0x002fca00078e00ff */
[----:B------:R-:W-:-:S05]  /*2bf0*/  LOP3.LUT R85, R5, 0xfffffe00, RZ, 0xc0, !PT ;  /* 0xfffffe0005557812 */ /* 0x000fca00078ec0ff */
[----:B---3--:R-:W-:Y:S02]  /*2c00*/  IMAD R8, R88, 0x400, R85 ;  /* 0x0000040058087824 */ /* 0x008fe400078e0255 */
[----:B--2---:R-:W-:Y:S01]  /*2c10*/  IMAD.SHL.U32 R2, R24, 0x8, RZ ;  /* 0x0000000818027824 */ /* 0x004fe200078e00ff */
[----:B------:R-:W-:-:S04]  /*2c20*/  DEPBAR.LE SB0, 0x0 ;  /* 0x000080000000791a */ /* 0x000fc80000000000 */
[----:B------:R-:W-:Y:S01]  /*2c30*/  BAR.SYNC.DEFER_BLOCKING 0x0 ;  /* 0x0000000000007b1d */ /* 0x000fe20000010000 */
[----:B------:R-:W-:Y:S01]  /*2c40*/  LOP3.LUT R4, R0, 0x8, R2, 0xf8, !PT ;  /* 0x0000000800047812 */ /* 0x000fe200078ef802 */
[----:B------:R-:W-:Y:S01]  /*2c50*/  IMAD.WIDE.U32 R2, R21, UR23, R6 ;  /* 0x0000001715027c25 */ /* 0x000fe2000f8e0006 */
[----:B------:R-:W-:-:S04]  /*2c60*/  SHF.R.U32.HI R0, RZ, 0x3, R0 ;  /* 0x00000003ff007819 */ /* 0x000fc80000011600 */
[----:B------:R-:W-:Y:S02]  /*2c70*/  LOP3.LUT R86, R4, R0, RZ, 0x3c, !PT ;  /* 0x0000000004567212 */ /* 0x000fe400078e3cff */
[----:B------:R-:W-:Y:S02]  /*2c80*/  IADD3 R0, R3, UR14, RZ ;  /* 0x0000000e03007c10 */ /* 0x000fe4000fffe0ff */
[C---:B------:R-:W-:Y:S02]  /*2c90*/  @!P3 LEA R4, P1, R2.reuse, c[0x0][0x170], 0x1 ;  /* 0x00005c000204ba11 */ /* 0x040fe400078208ff */
[C---:B------:R-:W-:Y:S02]  /*2ca0*/  @!P2 IADD3 R3, P0, R2.reuse, UR31, RZ ;  /* 0x0000001f0203ac10 */ /* 0x040fe4000ff1e0ff */
[----:B------:R-:W-:Y:S02]  /*2cb0*/  @!P3 LEA.HI.X R5, R2, c[0x0][0x174], R0, 0x1, P1 ;  /* 0x00005d000205ba11 */ /* 0x000fe400008f0c00 */
[----:B------:R-:W-:Y:S01]  /*2cc0*/  @!P2 IADD3.X R2, R0, UR4, RZ, P0, !PT ;  /* 0x000000040002ac10 */ /* 0x000fe200087fe4ff */
[----:B------:R-:W-:Y:S01]  /*2cd0*/  IMAD R0, R24, 0x200, R12 ;  /* 0x0000020018007824 */ /* 0x000fe200078e020c */
[----:B----4-:R-:W-:-:S03]  /*2ce0*/  @!P2 LEA R6, P0, R3, c[0x0][0x170], 0x1 ;  /* 0x00005c000306aa11 */ /* 0x010fc600078008ff */
        /* <DEDUP_REMOVED lines=8> */
[----:B------:R-:W-:Y:S01]  /*2d70*/  IMAD.MOV.U32 R2, RZ, RZ, 0x20 ;  /* 0x00000020ff027424 */ /* 0x000fe200078e00ff */
        /* <DEDUP_REMOVED lines=16> */
[----:B------:R-:W-:Y:S01]  /*2e80*/  SEL R2, R2, 0xffffffe0, !P2 ;  /* 0xffffffe002027807 */ /* 0x000fe20005000000 */
[----:B------:R-:W-:Y:S01]  /*2e90*/  LDSM.16.M88.4 R28, [R200+0x8800] ;  /* 0x00880000c81c783b */ /* 0x000fe20000000200 */
[----:B------:R-:W-:Y:S01]  /*2ea0*/  R2P PR, R32, 0x6 ;  /* 0x0000000620007804 */ /* 0x000fe20000000000 */
[--C-:B------:R-:W-:Y:S02]  /*2eb0*/  IMAD R204, R3, 0x2, R202.reuse ;  /* 0x0000000203cc7824 */ /* 0x100fe400078e02ca */
[----:B------:R-:W2:Y:S01]  /*2ec0*/  LDSM.16.M88.4 R8, [R202] ;  /* 0x00000000ca08783b */ /* 0x000ea20000000200 */
[----:B------:R-:W-:-:S02]  /*2ed0*/  IMAD R210, R2, 0x2, R202 ;  /* 0x0000000202d27824 */ /* 0x000fc400078e02ca */
[----:B------:R-:W-:Y:S01]  /*2ee0*/  IMAD R209, R2, 0x2, R204 ;  /* 0x0000000202d17824 */ /* 0x000fe200078e02cc */
[----:B-----5:R-:W-:Y:S04]  /*2ef0*/  LDSM.16.M88.4 R12, [R204+0x2000] ;  /* 0x00200000cc0c783b */ /* 0x020fe80000000200 */
        /* <DEDUP_REMOVED lines=8> */
[----:B------:R-:W3:Y:S01]  /*2f80*/  LDSM.16.M88.4 R36, [R211] ;  /* 0x00000000d324783b */ /* 0x000ee20000000200 */
[----:B------:R-:W-:Y:S01]  /*2f90*/  IADD3 R212, R211, 0x1800, RZ ;  /* 0x00001800d3d47810 */ /* 0x000fe20007ffe0ff */
[----:B------:R-:W-:Y:S02]  /*2fa0*/  IMAD.IADD R208, R200, 0x1, R0 ;  /* 0x00000001c8d07824 */ /* 0x000fe400078e0200 */
[----:B------:R-:W4:Y:S01]  /*2fb0*/  LDSM.16.M88.4 R32, [R211+0x800] ;  /* 0x00080000d320783b */ /* 0x000f220000000200 */
[----:B------:R-:W-:Y:S01]  /*2fc0*/  IMAD.IADD R207, R0, 0x1, R211 ;  /* 0x0000000100cf7824 */ /* 0x000fe200078e02d3 */
[----:B------:R-:W-:-:S02]  /*2fd0*/  SHF.R.S32.HI R0, RZ, 0x1f, R84 ;  /* 0x0000001fff007819 */ /* 0x000fc40000011454 */
[----:B------:R-:W5:Y:S02]  /*2fe0*/  LDSM.16.M88.4 R44, [R208+0x8000] ;  /* 0x00800000d02c783b */ /* 0x000f640000000200 */
[----:B------:R-:W-:Y:S02]  /*2ff0*/  LEA.HI R0, R0, R84, RZ, 0x2 ;  /* 0x0000005400007211 */ /* 0x000fe400078f10ff */
[----:B------:R-:W3:Y:S02]  /*3000*/  LDSM.16.M88.4 R60, [R208+0x8800] ;  /* 0x00880000d03c783b */ /* 0x000ee40000000200 */
[----:B------:R-:W-:Y:S02]  /*3010*/  SHF.R.S32.HI R93, RZ, 0x2, R0 ;  /* 0x00000002ff5d7819 */ /* 0x000fe40000011400 */
[----:B------:R-:W0:Y:S01]  /*3020*/  LDGDEPBAR ;  /* 0x00000000000079af */ /* 0x000e220000000000 */
[C---:B--2---:R-:W-:Y:S03]  /*3030*/  HMMA.16816.F32.BF16 R64, R8.reuse, R24, RZ ;  /* 0x000000180840723c */ /* 0x044fe600000418ff */
[----:B------:R-:W-:Y:S04]  /*3040*/  STL [R1+0xac], R93 ;  /* 0x0000ac5d01007387 */ /* 0x000fe80000100800 */
[----:B------:R-:W-:Y:S01]  /*3050*/  STL [R1+0x60], R104 ;  /* 0x0000606801007387 */ /* 0x000fe20000100800 */
[----:B------:R-:W-:Y:S08]  /*3060*/  HMMA.16816.F32.BF16 R52, R8, R28, RZ ;  /* 0x0000001c0834723c */ /* 0x000ff000000418ff */
[C---:B-1----:R-:W-:Y:S08]  /*3070*/  HMMA.16816.F32.BF16 R48, R4.reuse, R24, RZ ;  /* 0x000000180430723c */ /* 0x042ff000000418ff */
[C---:B------:R-:W-:Y:S08]  /*3080*/  HMMA.16816.F32.BF16 R56, R4.reuse, R26, RZ ;  /* 0x0000001a0438723c */ /* 0x040ff000000418ff */
[C---:B------:R-:W-:Y:S08]  /*3090*/  HMMA.16816.F32.BF16 R40, R4.reuse, R28, RZ ;  /* 0x0000001c0428723c */ /* 0x040ff000000418ff */
[----:B------:R-:W-:Y:S08]  /*30a0*/  HMMA.16816.F32.BF16 R4, R4, R30, RZ ;  /* 0x0000001e0404723c */ /* 0x000ff000000418ff */
[C---:B------:R-:W-:Y:S08]  /*30b0*/  HMMA.16816.F32.BF16 R24, R8.reuse, R26, RZ ;  /* 0x0000001a0818723c */ /* 0x040ff000000418ff */
[----:B------:R-:W-:Y:S01]  /*30c0*/  HMMA.16816.F32.BF16 R72, R8, R30, RZ ;  /* 0x0000001e0848723c */ /* 0x000fe200000418ff */
[----:B------:R-:W1:Y:S07]  /*30d0*/  LDSM.16.M88.4 R8, [R210] ;  /* 0x00000000d208783b */ /* 0x000e6e0000000200 */
[C---:B---3--:R-:W-:Y:S08]  /*30e0*/  HMMA.16816.F32.BF16 R48, R12.reuse, R36, R48 ;  /* 0x000000240c30723c */ /* 0x048ff00000041830 */
[C---:B------:R-:W-:Y:S08]  /*30f0*/  HMMA.16816.F32.BF16 R56, R12.reuse, R38, R56 ;  /* 0x000000260c38723c */ /* 0x040ff00000041838 */
[C---:B----4-:R-:W-:Y:S01]  /*3100*/  HMMA.16816.F32.BF16 R68, R12.reuse, R32, R40 ;  /* 0x000000200c44723c */ /* 0x050fe20000041828 */
[----:B------:R-:W-:Y:S07]  /*3110*/  LDSM.16.M88.4 R40, [R207] ;  /* 0x00000000cf28783b */ /* 0x000fee0000000200 */
[----:B------:R-:W-:Y:S01]  /*3120*/  HMMA.16816.F32.BF16 R28, R12, R34, R4 ;  /* 0x000000220c1c723c */ /* 0x000fe20000041804 */
[----:B------:R-:W2:Y:S07]  /*3130*/  LDSM.16.M88.4 R4, [R209+0x2000] ;  /* 0x00200000d104783b */ /* 0x000eae0000000200 */
[C---:B------:R-:W-:Y:S08]  /*3140*/  HMMA.16816.F32.BF16 R12, R20.reuse, R36, R64 ;  /* 0x00000024140c723c */ /* 0x040ff00000041840 */
[C---:B------:R-:W-:Y:S01]  /*3150*/  HMMA.16816.F32.BF16 R24, R20.reuse, R38, R24 ;  /* 0x000000261418723c */ /* 0x040fe20000041818 */
[----:B------:R-:W3:Y:S07]  /*3160*/  LDSM.16.M88.4 R36, [R207+0x800] ;  /* 0x00080000cf24783b */ /* 0x000eee0000000200 */
[C---:B------:R-:W-:Y:S08]  /*3170*/  HMMA.16816.F32.BF16 R80, R20.reuse, R32, R52 ;  /* 0x000000201450723c */ /* 0x040ff00000041834 */
[----:B------:R-:W-:Y:S01]  /*3180*/  HMMA.16816.F32.BF16 R32, R20, R34, R72 ;  /* 0x000000221420723c */ /* 0x000fe20000041848 */
[----:B------:R-:W4:Y:S07]  /*3190*/  LDSM.16.M88.4 R20, [R209] ;  /* 0x00000000d114783b */ /* 0x000f2e0000000200 */
[C---:B-----5:R-:W-:Y:S08]  /*31a0*/  HMMA.16816.F32.BF16 R48, R16.reuse, R44, R48 ;  /* 0x0000002c1030723c */ /* 0x060ff00000041830 */
[C---:B------:R-:W-:Y:S08]  /*31b0*/  HMMA.16816.F32.BF16 R56, R16.reuse, R46, R56 ;  /* 0x0000002e1038723c */ /* 0x040ff00000041838 */
[C---:B------:R-:W-:Y:S08]  /*31c0*/  HMMA.16816.F32.BF16 R64, R16.reuse, R60, R68 ;  /* 0x0000003c1040723c */ /* 0x040ff00000041844 */
[----:B------:R-:W-:Y:S01]  /*31d0*/  HMMA.16816.F32.BF16 R52, R16, R62, R28 ;  /* 0x0000003e1034723c */ /* 0x000fe2000004181c */
[----:B------:R-:W-:Y:S04]  /*31e0*/  LDSM.16.M88.4 R16, [R202+0x6000] ;  /* 0x00600000ca10783b */ /* 0x000fe80000000200 */
[----:B------:R-:W5:Y:S03]  /*31f0*/  LDSM.16.M88.4 R28, [R200+0x9000] ;  /* 0x00900000c81c783b */ /* 0x000f660000000200 */
[C---:B-1----:R-:W-:Y:S01]  /*3200*/  HMMA.16816.F32.BF16 R68, R8.reuse, R44, R12 ;  /* 0x0000002c0844723c */ /* 0x042fe2000004180c */
[----:B------:R-:W1:Y:S07]  /*3210*/  LDSM.16.M88.4 R12, [R202+0x4000] ;  /* 0x00400000ca0c783b */ /* 0x000e6e0000000200 */
[C---:B------:R-:W-:Y:S01]  /*3220*/  HMMA.16816.F32.BF16 R76, R8.reuse, R46, R24 ;  /* 0x0000002e084c723c */ /* 0x040fe20000041818 */
[----:B------:R-:W1:Y:S04]  /*3230*/  LDSM.16.M88.4 R24, [R200+0x9800] ;  /* 0x00980000c818783b */ /* 0x000e680000000200 */
[----:B------:R-:W-:Y:S03]  /*3240*/  LDSM.16.M88.4 R44, [R211+0x1000] ;  /* 0x00100000d32c783b */ /* 0x000fe60000000200 */
[C---:B------:R-:W-:Y:S08]  /*3250*/  HMMA.16816.F32.BF16 R80, R8.reuse, R60, R80 ;  /* 0x0000003c0850723c */ /* 0x040ff00000041850 */
[----:B------:R-:W-:Y:S08]  /*3260*/  HMMA.16816.F32.BF16 R8, R8, R62, R32 ;  /* 0x0000003e0808723c */ /* 0x000ff00000041820 */
[C---:B--2---:R-:W-:Y:S08]  /*3270*/  HMMA.16816.F32.BF16 R32, R4.reuse, R40, R48 ;  /* 0x000000280420723c */ /* 0x044ff00000041830 */
[C---:B------:R-:W-:Y:S08]  /*3280*/  HMMA.16816.F32.BF16 R48, R4.reuse, R42, R56 ;  /* 0x0000002a0430723c */ /* 0x040ff00000041838 */
[C---:B---3--:R-:W-:Y:S01]  /*3290*/  HMMA.16816.F32.BF16 R72, R4.reuse, R36, R64 ;  /* 0x000000240448723c */ /* 0x048fe20000041840 */
[----:B------:R-:W-:Y:S07]  /*32a0*/  LDSM.16.M88.4 R64, [R211+0x1800] ;  /* 0x00180000d340783b */ /* 0x000fee0000000200 */
[----:B------:R-:W-:Y:S01]  /*32b0*/  HMMA.16816.F32.BF16 R52, R4, R38, R52 ;  /* 0x000000260434723c */ /* 0x000fe20000041834 */
[----:B------:R-:W2:Y:S07]  /*32c0*/  LDSM.16.M88.4 R4, [R204+0x6000] ;  /* 0x00600000cc04783b */ /* 0x000eae0000000200 */
[C---:B----4-:R-:W-:Y:S08]  /*32d0*/  HMMA.16816.F32.BF16 R56, R20.reuse, R40, R68 ;  /* 0x000000281438723c */ /* 0x050ff00000041844 */
[C---:B------:R-:W-:Y:S08]  /*32e0*/  HMMA.16816.F32.BF16 R68, R20.reuse, R36, R80 ;  /* 0x000000241444723c */ /* 0x040ff00000041850 */
[C---:B------:R-:W-:Y:S08]  /*32f0*/  HMMA.16816.F32.BF16 R60, R20.reuse, R42, R76 ;  /* 0x0000002a143c723c */ /* 0x040ff0000004184c */
[----:B------:R-:W-:Y:S01]  /*3300*/  HMMA.16816.F32.BF16 R36, R20, R38, R8 ;  /* 0x000000261424723c */ /* 0x000fe20000041808 */
[----:B------:R-:W3:Y:S07]  /*3310*/  LDSM.16.M88.4 R8, [R204+0x4000] ;  /* 0x00400000cc08783b */ /* 0x000eee0000000200 */
[C---:B-----5:R-:W-:Y:S08]  /*3320*/  HMMA.16816.F32.BF16 R20, R16.reuse, R30, R48 ;  /* 0x0000001e1014723c */ /* 0x060ff00000041830 */
[-C--:B------:R-:W-:Y:S08]  /*3330*/  HMMA.16816.F32.BF16 R32, R16, R28.reuse, R32 ;  /* 0x0000001c1020723c */ /* 0x080ff00000041820 */
[----:B-1----:R-:W-:Y:S08]  /*3340*/  HMMA.16816.F32.BF16 R40, R12, R28, R56 ;  /* 0x0000001c0c28723c */ /* 0x002ff00000041838 */
[----:B------:R-:W-:Y:S08]  /*3350*/  HMMA.16816.F32.BF16 R72, R16, R24, R72 ;  /* 0x000000181048723c */ /* 0x000ff00000041848 */
[----:B------:R-:W-:Y:S08]  /*3360*/  HMMA.16816.F32.BF16 R28, R12, R30, R60 ;  /* 0x0000001e0c1c723c */ /* 0x000ff0000004183c */
[----:B------:R-:W-:Y:S08]  /*3370*/  HMMA.16816.F32.BF16 R16, R16, R26, R52 ;  /* 0x0000001a1010723c */ /* 0x000ff00000041834 */
[C---:B------:R-:W-:Y:S08]  /*3380*/  HMMA.16816.F32.BF16 R48, R12.reuse, R24, R68 ;  /* 0x000000180c30723c */ /* 0x040ff00000041844 */
[----:B------:R-:W-:Y:S01]  /*3390*/  HMMA.16816.F32.BF16 R56, R12, R26, R36 ;  /* 0x0000001a0c38723c */ /* 0x000fe20000041824 */
[----:B------:R-:W-:Y:S04]  /*33a0*/  LDSM.16.M88.4 R24, [R208+0x9000] ;  /* 0x00900000d018783b */ /* 0x000fe80000000200 */
[----:B------:R-:W-:Y:S03]  /*33b0*/  LDSM.16.M88.4 R12, [R210+0x4000] ;  /* 0x00400000d20c783b */ /* 0x000fe60000000200 */
[C---:B--2---:R-:W-:Y:S01]  /*33c0*/  HMMA.16816.F32.BF16 R60, R4.reuse, R46, R20 ;  /* 0x0000002e043c723c */ /* 0x044fe20000041814 */
[----:B------:R-:W1:Y:S07]  /*33d0*/  LDSM.16.M88.4 R20, [R210+0x6000] ;  /* 0x00600000d214783b */ /* 0x000e6e0000000200 */
[-C--:B------:R-:W-:Y:S01]  /*33e0*/  HMMA.16816.F32.BF16 R52, R4, R44.reuse, R32 ;  /* 0x0000002c0434723c */ /* 0x080fe20000041820 */
[----:B------:R-:W2:Y:S07]  /*33f0*/  LDSM.16.M88.4 R32, [R208+0x9800] ;  /* 0x00980000d020783b */ /* 0x000eae0000000200 */
[----:B---3--:R-:W-:Y:S08]  /*3400*/  HMMA.16816.F32.BF16 R36, R8, R44, R40 ;  /* 0x0000002c0824723c */ /* 0x008ff00000041828 */
[----:B------:R-:W-:Y:S01]  /*3410*/  HMMA.16816.F32.BF16 R68, R4, R66, R16 ;  /* 0x000000420444723c */ /* 0x000fe20000041810 */
[----:B------:R-:W-:Y:S07]  /*3420*/  LDSM.16.M88.4 R16, [R209+0x6000] ;  /* 0x00600000d110783b */ /* 0x000fee0000000200 */
[----:B------:R-:W-:Y:S01]  /*3430*/  HMMA.16816.F32.BF16 R44, R8, R46, R28 ;  /* 0x0000002e082c723c */ /* 0x000fe2000004181c */
[----:B------:R-:W3:Y:S07]  /*3440*/  LDSM.16.M88.4 R28, [R207+0x1000] ;  /* 0x00100000cf1c783b */ /* 0x000eee0000000200 */
[-C--:B------:R-:W-:Y:S08]  /*3450*/  HMMA.16816.F32.BF16 R72, R4, R64.reuse, R72 ;  /* 0x000000400448723c */ /* 0x080ff00000041848 */
[----:B------:R-:W-:Y:S08]  /*3460*/  HMMA.16816.F32.BF16 R40, R8, R64, R48 ;  /* 0x000000400828723c */ /* 0x000ff00000041830 */
[----:B-1----:R-:W-:Y:S08]  /*3470*/  HMMA.16816.F32.BF16 R4, R20, R24, R52 ;  /* 0x000000181404723c */ /* 0x002ff00000041834 */
[----:B------:R-:W-:Y:S01]  /*3480*/  HMMA.16816.F32.BF16 R64, R8, R66, R56 ;  /* 0x000000420840723c */ /* 0x000fe20000041838 */
[----:B------:R-:W1:Y:S07]  /*3490*/  LDSM.16.M88.4 R8, [R209+0x4000] ;  /* 0x00400000d108783b */ /* 0x000e6e0000000200 */
[C---:B--2---:R-:W-:Y:S08]  /*34a0*/  HMMA.16816.F32.BF16 R56, R12.reuse, R32, R40 ;  /* 0x000000200c38723c */ /* 0x044ff00000041828 */
[----:B------:R-:W-:Y:S07]  /*34b0*/  HMMA.16816.F32.BF16 R36, R12, R24, R36 ;  /* 0x000000180c24723c */ /* 0x000fee0000041824 */
[----:B------:R-:W-:Y:S01]  /*34c0*/  LEA R24, R88, UR8, 0x4 ;  /* 0x0000000858187c11 */ /* 0x000fe2000f8e20ff */
[----:B---3--:R-:W-:Y:S07]  /*34d0*/  HMMA.16816.F32.BF16 R40, R16, R28, R4 ;  /* 0x0000001c1028723c */ /* 0x008fee0000041804 */
[----:B------:R-:W-:Y:S01]  /*34e0*/  IMAD.U32 R4, RZ, RZ, UR25 ;  /* 0x00000019ff047e24 */ /* 0x000fe2000f8e00ff */
[----:B------:R-:W-:Y:S03]  /*34f0*/  HMMA.16816.F32.BF16 R52, R20, R26, R60 ;  /* 0x0000001a1434723c */ /* 0x000fe6000004183c */
[----:B------:R-:W-:-:S02]  /*3500*/  IMAD R0, R4, 0x20, R247 ;  /* 0x0000002004007824 */ /* 0x000fc400078e02f7 */
[----:B------:R-:W-:-:S03]  /*3510*/  IMAD.IADD R4, R93, 0x1, R24 ;  /* 0x000000015d047824 */ /* 0x000fc600078e0218 */
[----:B------:R-:W-:Y:S01]  /*3520*/  HMMA.16816.F32.BF16 R48, R12, R26, R44 ;  /* 0x0000001a0c30723c */ /* 0x000fe2000004182c */
[----:B------:R-:W-:Y:S02]  /*3530*/  IADD3 R5, R0, 0x1, RZ ;  /* 0x0000000100057810 */ /* 0x000fe40007ffe0ff */
[C---:B------:R-:W-:Y:S02]  /*3540*/  IADD3 R24, R4.reuse, UR11, RZ ;  /* 0x0000000b04187c10 */ /* 0x040fe4000fffe0ff */
[C---:B------:R-:W-:Y:S02]  /*3550*/  IADD3 R25, R4.reuse, UR5, RZ ;  /* 0x0000000504197c10 */ /* 0x040fe4000fffe0ff */
[C---:B------:R-:W-:Y:S01]  /*3560*/  IADD3 R7, R4.reuse, 0x8, RZ ;  /* 0x0000000804077810 */ /* 0x040fe20007ffe0ff */
[----:B-1----:R-:W-:Y:S01]  /*3570*/  HMMA.16816.F32.BF16 R36, R8, R28, R36 ;  /* 0x0000001c0824723c */ /* 0x002fe20000041824 */
[C---:B------:R-:W-:Y:S02]  /*3580*/  IADD3 R6, R4.reuse, 0x40, RZ ;  /* 0x0000004004067810 */ /* 0x040fe40007ffe0ff */
[----:B------:R-:W-:-:S02]  /*3590*/  IADD3 R4, R4, 0x48, RZ ;  /* 0x0000004804047810 */ /* 0x000fc40007ffe0ff */
[----:B------:R-:W-:Y:S02]  /*35a0*/  IMNMX R219, RZ, R24, !PT ;  /* 0x00000018ffdb7217 */ /* 0x000fe40007800200 */
[----:B------:R-:W-:Y:S01]  /*35b0*/  IMNMX R223, R25, UR9, PT ;  /* 0x0000000919df7c17 */ /* 0x000fe2000b800200 */
[----:B------:R-:W-:Y:S01]  /*35c0*/  HMMA.16816.F32.BF16 R60, R20, R32, R72 ;  /* 0x00000020143c723c */ /* 0x000fe20000041848 */
[----:B------:R-:W-:Y:S02]  /*35d0*/  IADD3 R24, R7, UR11, RZ ;  /* 0x0000000b07187c10 */ /* 0x000fe4000fffe0ff */
[----:B------:R-:W-:Y:S02]  /*35e0*/  IADD3 R25, R6, UR11, RZ ;  /* 0x0000000b06197c10 */ /* 0x000fe4000fffe0ff */
[----:B------:R-:W-:Y:S02]  /*35f0*/  IADD3 R26, R4, UR11, RZ ;  /* 0x0000000b041a7c10 */ /* 0x000fe4000fffe0ff */
[----:B------:R-:W-:Y:S01]  /*3600*/  IMNMX R218, RZ, R24, !PT ;  /* 0x00000018ffda7217 */ /* 0x000fe20007800200 */
[----:B------:R-:W-:Y:S01]  /*3610*/  HMMA.16816.F32.BF16 R44, R16, R30, R52 ;  /* 0x0000001e102c723c */ /* 0x000fe20000041834 */
[----:B------:R-:W-:-:S02]  /*3620*/  IMNMX R217, RZ, R25, !PT ;  /* 0x00000019ffd97217 */ /* 0x000fc40007800200 */
[----:B------:R-:W-:Y:S02]  /*3630*/  IMNMX R216, RZ, R26, !PT ;  /* 0x0000001affd87217 */ /* 0x000fe40007800200 */
[----:B------:R-:W1:Y:S01]  /*3640*/  LDSM.16.M88.4 R24, [R207+0x1800] ;  /* 0x00180000cf18783b */ /* 0x000e620000000200 */
[----:B------:R-:W-:Y:S01]  /*3650*/  ISETP.GE.AND P6, PT, R0, R223, PT ;  /* 0x000000df0000720c */ /* 0x000fe20003fc6270 */
[----:B------:R-:W-:-:S04]  /*3660*/  DEPBAR.LE SB0, 0x0 ;  /* 0x000080000000791a */ /* 0x000fc80000000000 */
[----:B------:R-:W-:Y:S01]  /*3670*/  IADD3 R6, R6, UR5, RZ ;  /* 0x0000000506067c10 */ /* 0x000fe2000fffe0ff */
[----:B------:R-:W-:Y:S01]  /*3680*/  HMMA.16816.F32.BF16 R28, R8, R30, R48 ;  /* 0x0000001e081c723c */ /* 0x000fe20000041830 */
[----:B------:R-:W-:Y:S01]  /*3690*/  IADD3 R4, R4, UR5, RZ ;  /* 0x0000000504047c10 */ /* 0x000fe2000fffe0ff */
[----:B------:R-:W-:Y:S01]  /*36a0*/  BAR.SYNC.DEFER_BLOCKING 0x0 ;  /* 0x0000000000007b1d */ /* 0x000fe20000010000 */
[----:B------:R-:W-:Y:S02]  /*36b0*/  ISETP.LT.OR P6, PT, R0, R219, P6 ;  /* 0x000000db0000720c */ /* 0x000fe400037c1670 */
[----:B------:R-:W-:Y:S02]  /*36c0*/  IMNMX R221, R6, UR9, PT ;  /* 0x0000000906dd7c17 */ /* 0x000fe4000b800200 */
[----:B------:R-:W-:Y:S01]  /*36d0*/  IMNMX R220, R4, UR9, PT ;  /* 0x0000000904dc7c17 */ /* 0x000fe2000b800200 */
[----:B------:R-:W-:Y:S01]  /*36e0*/  HMMA.16816.F32.BF16 R20, R20, R34, R68 ;  /* 0x000000221414723c */ /* 0x000fe20000041844 */
[----:B------:R-:W-:-:S02]  /*36f0*/  IADD3 R7, R7, UR5, RZ ;  /* 0x0000000507077c10 */ /* 0x000fc4000fffe0ff */
[----:B------:R-:W-:Y:S02]  /*3700*/  FSEL R33, R36, -INF , !P6 ;  /* 0xff80000024217808 */ /* 0x000fe40007000000 */
[CC--:B------:R-:W-:Y:S02]  /*3710*/  ISETP.GE.AND P4, PT, R5.reuse, R221.reuse, PT ;  /* 0x000000dd0500720c */ /* 0x0c0fe40003f86270 */
[-C--:B------:R-:W-:Y:S01]  /*3720*/  ISETP.GE.AND P0, PT, R5, R220.reuse, PT ;  /* 0x000000dc0500720c */ /* 0x080fe20003f06270 */
[----:B------:R-:W-:Y:S01]  /*3730*/  HMMA.16816.F32.BF16 R12, R12, R34, R64 ;  /* 0x000000220c0c723c */ /* 0x000fe20000041840 */
[C---:B------:R-:W-:Y:S02]  /*3740*/  ISETP.GE.AND P2, PT, R0.reuse, R221, PT ;  /* 0x000000dd0000720c */ /* 0x040fe40003f46270 */
[----:B------:R-:W-:Y:S02]  /*3750*/  ISETP.GE.AND P6, PT, R0, R220, PT ;  /* 0x000000dc0000720c */ /* 0x000fe40003fc6270 */
[----:B------:R-:W-:-:S02]  /*3760*/  IMNMX R222, R7, UR9, PT ;  /* 0x0000000907de7c17 */ /* 0x000fc4000b800200 */
[CC--:B------:R-:W-:Y:S02]  /*3770*/  ISETP.LT.OR P4, PT, R5.reuse, R217.reuse, P4 ;  /* 0x000000d90500720c */ /* 0x0c0fe40002781670 */
[CC--:B------:R-:W-:Y:S02]  /*3780*/  ISETP.LT.OR P0, PT, R5.reuse, R216.reuse, P0 ;  /* 0x000000d80500720c */ /* 0x0c0fe40000701670 */
[C---:B------:R-:W-:Y:S02]  /*3790*/  ISETP.LT.OR P2, PT, R0.reuse, R217, P2 ;  /* 0x000000d90000720c */ /* 0x040fe40001741670 */
[----:B------:R-:W-:Y:S02]  /*37a0*/  ISETP.LT.OR P6, PT, R0, R216, P6 ;  /* 0x000000d80000720c */ /* 0x000fe400037c1670 */
[C---:B------:R-:W-:Y:S02]  /*37b0*/  ISETP.GE.AND P5, PT, R5.reuse, R223, PT ;  /* 0x000000df0500720c */ /* 0x040fe40003fa6270 */
[----:B------:R-:W-:-:S02]  /*37c0*/  ISETP.GE.AND P3, PT, R5, R222, PT ;  /* 0x000000de0500720c */ /* 0x000fc40003f66270 */
[----:B------:R-:W-:Y:S02]  /*37d0*/  ISETP.GE.AND P1, PT, R0, R222, PT ;  /* 0x000000de0000720c */ /* 0x000fe40003f26270 */
[----:B------:R-:W-:Y:S02]  /*37e0*/  FSEL R73, R40, -INF , !P2 ;  /* 0xff80000028497808 */ /* 0x000fe40005000000 */
[----:B------:R-:W-:Y:S02]  /*37f0*/  FSEL R75, R42, -INF , !P6 ;  /* 0xff8000002a4b7808 */ /* 0x000fe40007000000 */
[----:B------:R-:W-:Y:S02]  /*3800*/  FSEL R72, R41, -INF , !P4 ;  /* 0xff80000029487808 */ /* 0x000fe40006000000 */
[----:B------:R-:W-:Y:S02]  /*3810*/  FSEL R74, R43, -INF , !P0 ;  /* 0xff8000002b4a7808 */ /* 0x000fe40004000000 */
[----:B-1----:R-:W-:Y:S01]  /*3820*/  HMMA.16816.F32.BF16 R40, R8, R24, R56 ;  /* 0x000000180828723c */ /* 0x002fe20000041838 */
[----:B------:R-:W-:-:S02]  /*3830*/  ISETP.LT.OR P5, PT, R5, R219, P5 ;  /* 0x000000db0500720c */ /* 0x000fc40002fa1670 */
[-C--:B------:R-:W-:Y:S02]  /*3840*/  ISETP.LT.OR P3, PT, R5, R218.reuse, P3 ;  /* 0x000000da0500720c */ /* 0x080fe40001f61670 */
[C---:B------:R-:W-:Y:S02]  /*3850*/  ISETP.LT.OR P1, PT, R0.reuse, R218, P1 ;  /* 0x000000da0000720c */ /* 0x040fe40000f21670 */
[C---:B------:R-:W-:Y:S01]  /*3860*/  IADD3 R4, R0.reuse, 0x8, RZ ;  /* 0x0000000800047810 */ /* 0x040fe20007ffe0ff */
[----:B------:R-:W-:Y:S01]  /*3870*/  HMMA.16816.F32.BF16 R8, R8, R26, R12 ;  /* 0x0000001a0808723c */ /* 0x000fe2000004180c */
[----:B------:R-:W-:Y:S02]  /*3880*/  IADD3 R5, R0, 0x9, RZ ;  /* 0x0000000900057810 */ /* 0x000fe40007ffe0ff */
[----:B------:R-:W-:Y:S02]  /*3890*/  FSEL R49, R38, -INF , !P1 ;  /* 0xff80000026317808 */ /* 0x000fe40004800000 */
[----:B------:R-:W-:-:S02]  /*38a0*/  ISETP.GE.AND P4, PT, R4, R220, PT ;  /* 0x000000dc0400720c */ /* 0x000fc40003f86270 */
        /* <DEDUP_REMOVED lines=15> */
[----:B------:R-:W-:Y:S02]  /*39a0*/  ISETP.GE.AND P3, PT, R5, R222, PT ;  /* 0x000000de0500720c */ /* 0x000fe40003f66270 */
[----:B------:R-:W-:Y:S02]  /*39b0*/  FSEL R28, R28, -INF , !P1 ;  /* 0xff8000001c1c7808 */ /* 0x000fe40004800000 */
[----:B------:R-:W-:Y:S02]  /*39c0*/  FSEL R25, R30, -INF , !P2 ;  /* 0xff8000001e197808 */ /* 0x000fe40005000000 */
[----:B------:R-:W-:Y:S02]  /*39d0*/  FSEL R56, R44, -INF , !P6 ;  /* 0xff8000002c387808 */ /* 0x000fe40007000000 */
[----:B------:R-:W-:-:S02]  /*39e0*/  FSEL R46, R45, -INF , !P0 ;  /* 0xff8000002d2e7808 */ /* 0x000fc40004000000 */
[CC--:B------:R-:W-:Y:S02]  /*39f0*/  ISETP.GE.AND P5, PT, R5.reuse, R223.reuse, PT ;  /* 0x000000df0500720c */ /* 0x0c0fe40003fa6270 */
[----:B------:R-:W-:Y:S02]  /*3a00*/  ISETP.GE.AND P1, PT, R5, R220, PT ;  /* 0x000000dc0500720c */ /* 0x000fe40003f26270 */
[C---:B------:R-:W-:Y:S02]  /*3a10*/  ISETP.GE.AND P2, PT, R4.reuse, R223, PT ;  /* 0x000000df0400720c */ /* 0x040fe40003f46270 */
[C---:B------:R-:W-:Y:S02]  /*3a20*/  ISETP.GE.AND P6, PT, R4.reuse, R222, PT ;  /* 0x000000de0400720c */ /* 0x040fe40003fc6270 */
[C---:B------:R-:W-:Y:S02]  /*3a30*/  ISETP.GE.AND P4, PT, R4.reuse, R221, PT ;  /* 0x000000dd0400720c */ /* 0x040fe40003f86270 */
[----:B------:R-:W-:-:S02]  /*3a40*/  ISETP.GE.AND P0, PT, R4, R220, PT ;  /* 0x000000dc0400720c */ /* 0x000fc40003f06270 */
[C---:B------:R-:W-:Y:S02]  /*3a50*/  ISETP.LT.OR P3, PT, R5.reuse, R218, P3 ;  /* 0x000000da0500720c */ /* 0x040fe40001f61670 */
[CC--:B------:R-:W-:Y:S02]  /*3a60*/  ISETP.LT.OR P5, PT, R5.reuse, R219.reuse, P5 ;  /* 0x000000db0500720c */ /* 0x0c0fe40002fa1670 */
        /* <DEDUP_REMOVED lines=26> */
[----:B------:R-:W-:Y:S02]  /*3c10*/  FSEL R22, R43, -INF , !P5 ;  /* 0xff8000002b167808 */ /* 0x000fe40006800000 */
[----:B------:R-:W-:-:S02]  /*3c20*/  ISETP.LT.OR P0, PT, R0, R216, P0 ;  /* 0x000000d80000720c */ /* 0x000fc40000701670 */
[----:B------:R-:W-:Y:S02]  /*3c30*/  FSEL R30, R42, -INF , !P6 ;  /* 0xff8000002a1e7808 */ /* 0x000fe40007000000 */
[----:B------:R-:W-:Y:S02]  /*3c40*/  FSEL R41, R19, -INF , !P0 ;  /* 0xff80000013297808 */ /* 0x000fe40004000000 */
[----:B------:R-:W-:Y:S02]  /*3c50*/  PLOP3.LUT P0, PT, PT, PT, UP0, 0x80, 0x0 ;  /* 0x000000000000781c */ /* 0x000fe40003f0f008 */
[----:B------:R-:W-:Y:S02]  /*3c60*/  FSEL R44, R36, -INF , !P4 ;  /* 0xff800000242c7808 */ /* 0x000fe40006000000 */
[----:B------:R-:W-:Y:S02]  /*3c70*/  ISETP.GE.AND P1, PT, R4, R220, PT ;  /* 0x000000dc0400720c */ /* 0x000fe40003f26270 */
[----:B------:R-:W-:-:S02]  /*3c80*/  FSEL R40, R37, -INF , !P3 ;  /* 0xff80000025287808 */ /* 0x000fc40005800000 */
[----:B------:R-:W-:Y:S02]  /*3c90*/  FSEL R43, R39, -INF , !P2 ;  /* 0xff800000272b7808 */ /* 0x000fe40005000000 */
[CC--:B------:R-:W-:Y:S02]  /*3ca0*/  ISETP.GE.AND P6, PT, R4.reuse, R223.reuse, PT ;  /* 0x000000df0400720c */ /* 0x0c0fe40003fc6270 */
[-C--:B------:R-:W-:Y:S02]  /*3cb0*/  ISETP.GE.AND P4, PT, R4, R222.reuse, PT ;  /* 0x000000de0400720c */ /* 0x080fe40003f86270 */
[C---:B------:R-:W-:Y:S02]  /*3cc0*/  ISETP.GE.AND P5, PT, R0.reuse, R223, PT ;  /* 0x000000df0000720c */ /* 0x040fe40003fa6270 */
[C---:B------:R-:W-:Y:S02]  /*3cd0*/  ISETP.GE.AND P3, PT, R0.reuse, R222, PT ;  /* 0x000000de0000720c */ /* 0x040fe40003f66270 */
[----:B------:R-:W-:-:S02]  /*3ce0*/  ISETP.GE.AND P2, PT, R0, R221, PT ;  /* 0x000000dd0000720c */ /* 0x000fc40003f46270 */
[C---:B------:R-:W-:Y:S02]  /*3cf0*/  ISETP.LT.OR P1, PT, R4.reuse, R216, P1 ;  /* 0x000000d80400720c */ /* 0x040fe40000f21670 */
[CC--:B------:R-:W-:Y:S02]  /*3d00*/  ISETP.LT.OR P6, PT, R4.reuse, R219.reuse, P6 ;  /* 0x000000db0400720c */ /* 0x0c0fe400037c1670 */
[-C--:B------:R-:W-:Y:S02]  /*3d10*/  ISETP.LT.OR P4, PT, R4, R218.reuse, P4 ;  /* 0x000000da0400720c */ /* 0x080fe40002781670 */
[C---:B------:R-:W-:Y:S02]  /*3d20*/  ISETP.LT.OR P5, PT, R0.reuse, R219, P5 ;  /* 0x000000db0000720c */ /* 0x040fe40002fa1670 */
[C---:B------:R-:W-:Y:S02]  /*3d30*/  ISETP.LT.OR P3, PT, R0.reuse, R218, P3 ;  /* 0x000000da0000720c */ /* 0x040fe40001f61670 */
[----:B------:R-:W-:Y:S01]  /*3d40*/  ISETP.LT.OR P2, PT, R0, R217, P2 ;  /* 0x000000d90000720c */ /* 0x000fe20001741670 */
[----:B------:R-:W-:Y:S01]  /*3d50*/  IMAD.IADD R0, R85, 0x1, R86 ;  /* 0x0000000155007824 */ /* 0x000fe200078e0256 */
[----:B------:R-:W-:-:S02]  /*3d60*/  FSEL R42, R18, -INF , !P1 ;  /* 0xff800000122a7808 */ /* 0x000fc40004800000 */
[----:B------:R-:W-:Y:S02]  /*3d70*/  FSEL R26, R17, -INF , !P2 ;  /* 0xff800000111a7808 */ /* 0x000fe40005000000 */
[----:B------:R-:W-:Y:S02]  /*3d80*/  FSEL R19, R8, -INF , !P6 ;  /* 0xff80000008137808 */ /* 0x000fe40007000000 */
        /* <DEDUP_REMOVED lines=25> */
.L_x_1858:
[----:B------:R-:W-:Y:S01]  /*3f20*/  FMNMX.FTZ R136, R33, R32, !PT ;  /* 0x0000002021887209 */ /* 0x000fe20007810000 */
[----:B------:R-:W-:Y:S01]  /*3f30*/  IMAD.WIDE.U32 R244, R104, -0x326172a9, RZ ;  /* 0xcd9e8d5768f47825 */ /* 0x000fe200078e00ff */
[----:B-1----:R-:W-:Y:S01]  /*3f40*/  FMNMX.FTZ R4, R49, R48, !PT ;  /* 0x0000003031047209 */ /* 0x002fe20007810000 */
        /* <DEDUP_REMOVED lines=22> */
[----:B------:R-:W-:Y:S01]  /*40b0*/  UIADD3 UR8, UR28, 0x1715609d, URZ ;  /* 0x1715609d1c087890 */ /* 0x000fe2000fffe03f */
[----:B------:R-:W-:Y:S01]  /*40c0*/  FMNMX.FTZ R4, R20, R4, !PT ;  /* 0x0000000414047209 */ /* 0x000fe20007810000 */
[--C-:B------:R-:W-:Y:S01]  /*40d0*/  IMAD R203, R3, 0x2, R201.reuse ;  /* 0x0000000203cb7824 */ /* 0x100fe200078e02c9 */
[----:B------:R-:W-:Y:S01]  /*40e0*/  LOP3.LUT R88, R89, UR28, RZ, 0x3c, !PT ;  /* 0x0000001c59587c12 */ /* 0x000fe2000f8e3cff */
[----:B------:R-:W1:Y:S01]  /*40f0*/  SHFL.BFLY PT, R5, R136, 0x2, 0x1f ;  /* 0x0c401f0088057f89 */ /* 0x000e6200000e0000 */
[----:B------:R-:W-:Y:S01]  /*4100*/  IMAD R206, R2, 0x2, R201 ;  /* 0x0000000202ce7824 */ /* 0x000fe200078e02c9 */
[----:B------:R-:W-:Y:S01]  /*4110*/  IADD3 R89, R104, 0x4, RZ ;  /* 0x0000000468597810 */ /* 0x000fe20007ffe0ff */
[----:B------:R-:W-:Y:S01]  /*4120*/  IMAD R205, R2, 0x2, R203 ;  /* 0x0000000202cd7824 */ /* 0x000fe200078e02cb */
[----:B------:R-:W2:Y:S01]  /*4130*/  SHFL.BFLY PT, R135, R4, 0x2, 0x1f ;  /* 0x0c401f0004877f89 */ /* 0x000ea200000e0000 */
[----:B------:R-:W-:-:S02]  /*4140*/  LOP3.LUT R6, R245, R88, RZ, 0x3c, !PT ;  /* 0x00000058f5067212 */ /* 0x000fc400078e3cff */
[----:B------:R-:W-:Y:S01]  /*4150*/  IMAD.WIDE.U32 R234, R89, -0x326172a9, RZ ;  /* 0xcd9e8d5759ea7825 */ /* 0x000fe200078e00ff */
[----:B------:R-:W-:Y:S03]  /*4160*/  LDSM.16.MT88.4 R148, [R201+0xa000] ;  /* 0x00a00000c994783b */ /* 0x000fe60000004200 */
[----:B------:R-:W-:Y:S01]  /*4170*/  IMAD.WIDE.U32 R248, R6, -0x2daee0ad, RZ ;  /* 0xd2511f5306f87825 */ /* 0x000fe200078e00ff */
[----:B------:R-:W-:Y:S01]  /*4180*/  LDSM.16.MT88.4 R164, [R203+0xa000] ;  /* 0x00a00000cba4783b */ /* 0x000fe20000004200 */
[----:B------:R-:W-:-:S03]  /*4190*/  LOP3.LUT R232, R235, R88, RZ, 0x3c, !PT ;  /* 0x00000058ebe87212 */ /* 0x000fc600078e3cff */
[----:B------:R-:W-:Y:S04]  /*41a0*/  LDSM.16.MT88.4 R60, [R206+0xa000] ;  /* 0x00a00000ce3c783b */ /* 0x000fe80000004200 */
[----:B------:R-:W-:Y:S01]  /*41b0*/  LDSM.16.MT88.4 R76, [R205+0xa000] ;  /* 0x00a00000cd4c783b */ /* 0x000fe20000004200 */
[----:B-1----:R-:W-:Y:S01]  /*41c0*/  FMNMX.FTZ R136, R136, R5, !PT ;  /* 0x0000000588887209 */ /* 0x002fe20007810000 */
[----:B------:R-:W-:Y:S02]  /*41d0*/  IMAD.U32 R5, RZ, RZ, UR29 ;  /* 0x0000001dff057e24 */ /* 0x000fe4000f8e00ff */
[----:B------:R-:W-:Y:S01]  /*41e0*/  LDSM.16.MT88.4 R92, [R201+0xb000] ;  /* 0x00b00000c95c783b */ /* 0x000fe20000004200 */
[----:B--2---:R-:W-:-:S03]  /*41f0*/  FMNMX.FTZ R135, R135, R4, !PT ;  /* 0x0000000487877209 */ /* 0x004fc60007810000 */
[----:B------:R-:W1:Y:S01]  /*4200*/  SHFL.BFLY PT, R7, R136, 0x1, 0x1f ;  /* 0x0c201f0088077f89 */ /* 0x000e6200000e0000 */
[----:B------:R-:W-:Y:S02]  /*4210*/  LOP3.LUT R5, R91, UR25, R5, 0x96, !PT ;  /* 0x000000195b057c12 */ /* 0x000fe4000f8e9605 */
[----:B------:R-:W-:Y:S01]  /*4220*/  LOP3.LUT R4, R249, UR15, R90, 0x96, !PT ;  /* 0x0000000ff9047c12 */ /* 0x000fe2000f8e965a */
[----:B------:R-:W2:Y:S02]  /*4230*/  SHFL.BFLY PT, R10, R135, 0x1, 0x1f ;  /* 0x0c201f00870a7f89 */ /* 0x000ea400000e0000 */
[----:B------:R-:W-:Y:S02]  /*4240*/  IMAD.WIDE.U32 R58, R5, -0x326172a9, RZ ;  /* 0xcd9e8d57053a7825 */ /* 0x000fe400078e00ff */
[----:B------:R-:W3:Y:S02]  /*4250*/  LDSM.16.MT88.4 R224, [R203+0xb000] ;  /* 0x00b00000cbe0783b */ /* 0x000ee40000004200 */
[----:B------:R-:W-:Y:S01]  /*4260*/  IMAD.WIDE.U32 R250, R4, -0x326172a9, RZ ;  /* 0xcd9e8d5704fa7825 */ /* 0x000fe200078e00ff */
[----:B------:R-:W-:Y:S01]  /*4270*/  LOP3.LUT R4, R59, UR16, R244, 0x96, !PT ;  /* 0x000000103b047c12 */ /* 0x000fe2000f8e96f4 */
[----:B------:R-:W4:Y:S03]  /*4280*/  LDSM.16.MT88.4 R108, [R206+0xb000] ;  /* 0x00b00000ce6c783b */ /* 0x000f260000004200 */
[----:B------:R-:W-:Y:S01]  /*4290*/  LOP3.LUT R6, R251, UR14, R58, 0x96, !PT ;  /* 0x0000000efb067c12 */ /* 0x000fe2000f8e963a */
[----:B------:R-:W-:Y:S01]  /*42a0*/  IMAD.WIDE.U32 R4, R4, -0x2daee0ad, RZ ;  /* 0xd2511f5304047825 */ /* 0x000fe200078e00ff */
[----:B------:R-:W5:Y:S04]  /*42b0*/  LDSM.16.MT88.4 R196, [R205+0xb000] ;  /* 0x00b00000cdc4783b */ /* 0x000f680000004200 */
[----:B------:R-:W-:Y:S01]  /*42c0*/  LOP3.LUT R5, R5, UR13, R248, 0x96, !PT ;  /* 0x0000000d05057c12 */ /* 0x000fe2000f8e96f8 */
[----:B------:R-:W-:Y:S01]  /*42d0*/  LDSM.16.MT88.4 R180, [R203+0xa800] ;  /* 0x00a80000cbb4783b */ /* 0x000fe20000004200 */
[----:B-1----:R-:W-:Y:S01]  /*42e0*/  FMNMX.FTZ R136, R136, R7, !PT ;  /* 0x0000000788887209 */ /* 0x002fe20007810000 */
[----:B------:R-:W-:-:S02]  /*42f0*/  IMAD.WIDE.U32 R6, R6, -0x2daee0ad, RZ ;  /* 0xd2511f5306067825 */ /* 0x000fc400078e00ff */
[----:B------:R-:W-:Y:S01]  /*4300*/  LDSM.16.MT88.4 R188, [R205+0xa800] ;  /* 0x00a80000cdbc783b */ /* 0x000fe20000004200 */
[C---:B------:R-:W-:Y:S01]  /*4310*/  FSETP.NEU.FTZ.AND P1, PT, R136.reuse, -INF , PT ;  /* 0xff8000008800780b */ /* 0x040fe20003f3d000 */
[----:B------:R-:W-:Y:S01]  /*4320*/  FMUL.FTZ R9, R136, c[0x0][0x23c] ;  /* 0x00008f0088097a20 */ /* 0x000fe20000410000 */
[----:B------:R-:W-:Y:S01]  /*4330*/  LOP3.LUT R7, R7, UR11, R4, 0x96, !PT ;  /* 0x0000000b07077c12 */ /* 0x000fe2000f8e9604 */
[----:B------:R-:W-:Y:S01]  /*4340*/  IMAD.WIDE.U32 R4, R5, -0x326172a9, RZ ;  /* 0xcd9e8d5705047825 */ /* 0x000fe200078e00ff */
[----:B--2---:R-:W-:Y:S01]  /*4350*/  FMNMX.FTZ R135, R135, R10, !PT ;  /* 0x0000000a87877209 */ /* 0x004fe20007810000 */
[----:B------:R-:W-:Y:S01]  /*4360*/  LDSM.16.MT88.4 R176, [R201+0xb800] ;  /* 0x00b80000c9b0783b */ /* 0x000fe20000004200 */
[----:B------:R-:W-:Y:S01]  /*4370*/  FSEL R9, R9, RZ, P1 ;  /* 0x000000ff09097208 */ /* 0x000fe20000800000 */
[----:B------:R-:W-:Y:S01]  /*4380*/  IMAD.WIDE.U32 R16, R7, -0x326172a9, RZ ;  /* 0xcd9e8d5707107825 */ /* 0x000fe200078e00ff */
[----:B------:R-:W-:Y:S01]  /*4390*/  LOP3.LUT R5, R5, UR12, R250, 0x96, !PT ;  /* 0x0000000c05057c12 */ /* 0x000fe2000f8e96fa */
[----:B------:R-:W-:Y:S01]  /*43a0*/  LDSM.16.MT88.4 R172, [R203+0xb800] ;  /* 0x00b80000cbac783b */ /* 0x000fe20000004200 */
[----:B------:R-:W-:Y:S01]  /*43b0*/  FSETP.NEU.FTZ.AND P1, PT, R135, -INF , PT ;  /* 0xff8000008700780b */ /* 0x000fe20003f3d000 */
[--C-:B------:R-:W-:Y:S01]  /*43c0*/  FFMA.FTZ R8, R33, c[0x0][0x23c], -R9.reuse ;  /* 0x00008f0021087a23 */ /* 0x100fe20000010809 */
[----:B------:R-:W-:Y:S01]  /*43d0*/  LOP3.LUT R10, R17, UR10, R4, 0x96, !PT ;  /* 0x0000000a110a7c12 */ /* 0x000fe2000f8e9604 */
[----:B------:R-:W-:Y:S01]  /*43e0*/  IMAD.WIDE.U32 R4, R5, -0x2daee0ad, RZ ;  /* 0xd2511f5305047825 */ /* 0x000fe200078e00ff */
[----:B------:R-:W-:Y:S01]  /*43f0*/  LDSM.16.MT88.4 R184, [R206+0xb800] ;  /* 0x00b80000ceb8783b */ /* 0x000fe20000004200 */
[----:B------:R1:W-:Y:S02]  /*4400*/  MUFU.EX2 R243, R8 ;  /* 0x0000000800f37308 */ /* 0x0003e40000000800 */
[----:B------:R-:W-:Y:S01]  /*4410*/  IMAD.WIDE.U32 R14, R10, -0x2daee0ad, RZ ;  /* 0xd2511f530a0e7825 */ /* 0x000fe200078e00ff */
[----:B------:R-:W-:Y:S01]  /*4420*/  LOP3.LUT R6, R5, UR9, R6, 0x96, !PT ;  /* 0x0000000905067c12 */ /* 0x000fe2000f8e9606 */
[----:B------:R-:W-:Y:S02]  /*4430*/  LDSM.16.MT88.4 R192, [R205+0xb800] ;  /* 0x00b80000cdc0783b */ /* 0x000fe40000004200 */
[--C-:B------:R-:W-:Y:S01]  /*4440*/  FFMA.FTZ R7, R28, c[0x0][0x23c], -R9.reuse ;  /* 0x00008f001c077a23 */ /* 0x100fe20000010809 */
[----:B------:R-:W-:Y:S01]  /*4450*/  LOP3.LUT R4, R15, UR7, R4, 0x96, !PT ;  /* 0x000000070f047c12 */ /* 0x000fe2000f8e9604 */
[----:B------:R-:W-:Y:S01]  /*4460*/  IMAD.WIDE.U32 R12, R6, -0x326172a9, RZ ;  /* 0xcd9e8d57060c7825 */ /* 0x000fe200078e00ff */
[----:B------:R-:W-:Y:S01]  /*4470*/  STL [R1+0x64], R88 ;  /* 0x0000645801007387 */ /* 0x000fe20000100800 */
[----:B------:R2:W-:Y:S02]  /*4480*/  MUFU.EX2 R241, R7 ;  /* 0x0000000700f17308 */ /* 0x0005e40000000800 */
[----:B------:R-:W-:Y:S01]  /*4490*/  IMAD.WIDE.U32 R4, R4, -0x326172a9, RZ ;  /* 0xcd9e8d5704047825 */ /* 0x000fe200078e00ff */
[----:B------:R-:W-:Y:S03]  /*44a0*/  STL.64 [R1+0x10], R90 ;  /* 0x0000105a01007387 */ /* 0x000fe60000100a00 */
[--C-:B-1----:R-:W-:Y:S01]  /*44b0*/  FFMA.FTZ R8, R32, c[0x0][0x23c], -R9.reuse ;  /* 0x00008f0020087a23 */ /* 0x102fe20000010809 */
[C---:B------:R-:W-:Y:S01]  /*44c0*/  LOP3.LUT R3, R4.reuse, 0xffff, RZ, 0xc0, !PT ;  /* 0x0000ffff04037812 */ /* 0x040fe200078ec0ff */
[----:B------:R-:W-:Y:S01]  /*44d0*/  LDSM.16.MT88.4 R32, [R206+0xa800] ;  /* 0x00a80000ce20783b */ /* 0x000fe20000004200 */
[----:B------:R-:W-:Y:S01]  /*44e0*/  LOP3.LUT R11, R4, 0xff, RZ, 0xc0, !PT ;  /* 0x000000ff040b7812 */ /* 0x000fe200078ec0ff */
[----:B------:R1:W1:Y:S01]  /*44f0*/  MUFU.EX2 R242, R8 ;  /* 0x0000000800f27308 */ /* 0x0002620000000800 */
[----:B------:R-:W-:Y:S01]  /*4500*/  SHF.R.U32.HI R10, RZ, 0x18, R4 ;  /* 0x00000018ff0a7819 */ /* 0x000fe20000011604 */
[----:B------:R-:W-:Y:S01]  /*4510*/  STL.64 [R1+0x68], R248 ;  /* 0x000068f801007387 */ /* 0x000fe20000100a00 */
[----:B--2---:R-:W-:-:S03]  /*4520*/  FFMA.FTZ R7, R29, c[0x0][0x23c], -R9 ;  /* 0x00008f001d077a23 */ /* 0x004fc60000010809 */
[----:B------:R-:W-:Y:S02]  /*4530*/  STL.64 [R1+0x28], R250 ;  /* 0x000028fa01007387 */ /* 0x000fe40000100a00 */
[----:B------:R2:W2:Y:S02]  /*4540*/  MUFU.EX2 R240, R7 ;  /* 0x0000000700f07308 */ /* 0x0004a40000000800 */
[----:B------:R-:W-:Y:S01]  /*4550*/  STL [R1+0x8c], R89 ;  /* 0x00008c5901007387 */ /* 0x000fe20000100800 */
[----:B-1----:R-:W-:-:S05]  /*4560*/  FMUL.FTZ R8, R135, c[0x0][0x23c] ;  /* 0x00008f0087087a20 */ /* 0x002fca0000410000 */
[----:B------:R-:W-:-:S05]  /*4570*/  FSEL R8, R8, RZ, P1 ;  /* 0x000000ff08087208 */ /* 0x000fca0000800000 */
[--C-:B------:R-:W-:Y:S02]  /*4580*/  FFMA.FTZ R0, R48, c[0x0][0x23c], -R8.reuse ;  /* 0x00008f0030007a23 */ /* 0x100fe40000010808 */
[--C-:B------:R-:W-:Y:S02]  /*4590*/  FFMA.FTZ R2, R24, c[0x0][0x23c], -R8.reuse ;  /* 0x00008f0018027a23 */ /* 0x100fe40000010808 */
[----:B------:R1:W-:Y:S01]  /*45a0*/  MUFU.EX2 R236, R0 ;  /* 0x0000000000ec7308 */ /* 0x0003e20000000800 */
[--C-:B--2---:R-:W-:Y:S02]  /*45b0*/  FFMA.FTZ R7, R49, c[0x0][0x23c], -R8.reuse ;  /* 0x00008f0031077a23 */ /* 0x104fe40000010808 */
[--C-:B------:R-:W-:Y:S02]  /*45c0*/  FFMA.FTZ R6, R25, c[0x0][0x23c], -R8.reuse ;  /* 0x00008f0019067a23 */ /* 0x100fe40000010808 */
[----:B------:R-:W-:Y:S02]  /*45d0*/  IMAD R25, R87, 0x10000, R87 ;  /* 0x0001000057197824 */ /* 0x000fe400078e0257 */
[----:B------:R-:W-:Y:S01]  /*45e0*/  FFMA.FTZ R15, R22, c[0x0][0x23c], -R8 ;  /* 0x00008f00160f7a23 */ /* 0x000fe20000010808 */
[----:B------:R2:W-:Y:S01]  /*45f0*/  MUFU.EX2 R238, R2 ;  /* 0x0000000200ee7308 */ /* 0x0005e20000000800 */
[----:B-1----:R-:W-:-:S07]  /*4600*/  LOP3.LUT R0, R5, UR18, R12, 0x96, !PT ;  /* 0x0000001205007c12 */ /* 0x002fce000f8e960c */
[----:B------:R1:W-:Y:S01]  /*4610*/  MUFU.EX2 R239, R7 ;  /* 0x0000000700ef7308 */ /* 0x0003e20000000800 */
[----:B------:R-:W-:Y:S02]  /*4620*/  SHF.R.U32.HI R5, RZ, 0x10, R4 ;  /* 0x00000010ff057819 */ /* 0x000fe40000011604 */
[----:B------:R-:W-:Y:S02]  /*4630*/  SHF.R.U32.HI R4, RZ, 0x10, R0 ;  /* 0x00000010ff047819 */ /* 0x000fe40000011600 */
[----:B------:R-:W-:Y:S02]  /*4640*/  LOP3.LUT R5, R5, 0xff, RZ, 0xc0, !PT ;  /* 0x000000ff05057812 */ /* 0x000fe400078ec0ff */
[----:B--2---:R-:W-:Y:S01]  /*4650*/  LOP3.LUT R2, R0, 0xffff, RZ, 0xc0, !PT ;  /* 0x0000ffff00027812 */ /* 0x004fe200078ec0ff */
[----:B------:R2:W2:Y:S01]  /*4660*/  MUFU.EX2 R237, R6 ;  /* 0x0000000600ed7308 */ /* 0x0004a20000000800 */
[----:B------:R-:W-:Y:S02]  /*4670*/  PRMT R10, R5, 0x5410, R10 ;  /* 0x00005410050a7816 */ /* 0x000fe4000000000a */
[----:B------:R-:W-:-:S02]  /*4680*/  SHF.R.U32.HI R2, RZ, 0x8, R2 ;  /* 0x00000008ff027819 */ /* 0x000fc40000011602 */
[----:B------:R-:W-:Y:S02]  /*4690*/  F2FP.BF16.PACK_AB R5, R242, R243 ;  /* 0x000000f3f205723e */ /* 0x000fe400000010ff */
[----:B-1----:R-:W-:Y:S01]  /*46a0*/  SHF.R.U32.HI R7, RZ, 0x8, R3 ;  /* 0x00000008ff077819 */ /* 0x002fe20000011603 */
[----:B------:R-:W-:Y:S01]  /*46b0*/  MUFU.EX2 R138, R15 ;  /* 0x0000000f008a7308 */ /* 0x000fe20000000800 */
[----:B------:R-:W-:Y:S02]  /*46c0*/  SHF.R.U32.HI R3, RZ, 0x18, R0 ;  /* 0x00000018ff037819 */ /* 0x000fe40000011600 */
[----:B------:R-:W-:Y:S02]  /*46d0*/  PRMT R11, R11, 0x5410, R7 ;  /* 0x000054100b0b7816 */ /* 0x000fe40000000007 */
[----:B--2---:R-:W-:Y:S02]  /*46e0*/  LOP3.LUT R6, R0, 0xff, RZ, 0xc0, !PT ;  /* 0x000000ff00067812 */ /* 0x004fe400078ec0ff */
[----:B------:R-:W-:-:S02]  /*46f0*/  LOP3.LUT R0, R4, 0xff, RZ, 0xc0, !PT ;  /* 0x000000ff04007812 */ /* 0x000fc400078ec0ff */
[----:B------:R-:W-:Y:S02]  /*4700*/  PRMT R4, R6, 0x5410, R2 ;  /* 0x0000541006047816 */ /* 0x000fe40000000002 */
[----:B------:R-:W-:Y:S01]  /*4710*/  PRMT R6, R0, 0x5410, R3 ;  /* 0x0000541000067816 */ /* 0x000fe20000000003 */
[--C-:B------:R-:W-:Y:S01]  /*4720*/  HSET2.LE.AND R0, R11, R25.reuse, PT ;  /* 0x000000190b007233 */ /* 0x100fe20003803000 */
[----:B------:R-:W-:Y:S01]  /*4730*/  F2FP.BF16.PACK_AB R2, R240, R241 ;  /* 0x000000f1f002723e */ /* 0x000fe200000010ff */
[--C-:B------:R-:W-:Y:S01]  /*4740*/  HSET2.LE.AND R3, R10, R25.reuse, PT ;  /* 0x000000190a037233 */ /* 0x100fe20003803000 */
[----:B------:R-:W-:Y:S01]  /*4750*/  F2FP.BF16.PACK_AB R7, R238, R237 ;  /* 0x000000edee07723e */ /* 0x000fe200000010ff */
[--C-:B------:R-:W-:Y:S01]  /*4760*/  HSET2.LE.AND R10, R6, R25.reuse, PT ;  /* 0x00000019060a7233 */ /* 0x100fe20003803000 */
[----:B------:R-:W-:Y:S01]  /*4770*/  LOP3.LUT R6, R0, R2, RZ, 0xc0, !PT ;  /* 0x0000000200067212 */ /* 0x000fe200078ec0ff */
[----:B------:R-:W-:Y:S01]  /*4780*/  FFMA.FTZ R0, R31, c[0x0][0x23c], -R9 ;  /* 0x00008f001f007a23 */ /* 0x000fe20000010809 */
[----:B------:R-:W-:Y:S01]  /*4790*/  LOP3.LUT R2, R13, UR8, R16, 0x96, !PT ;  /* 0x000000080d027c12 */ /* 0x000fe2000f8e9610 */
[----:B------:R-:W-:Y:S01]  /*47a0*/  HSET2.LE.AND R4, R4, R25, PT ;  /* 0x0000001904047233 */ /* 0x000fe20003803000 */
[----:B------:R-:W-:Y:S01]  /*47b0*/  F2FP.BF16.PACK_AB R11, R236, R239 ;  /* 0x000000efec0b723e */ /* 0x000fe200000010ff */
[----:B------:R1:W-:Y:S01]  /*47c0*/  MUFU.EX2 R230, R0 ;  /* 0x0000000000e67308 */ /* 0x0003e20000000800 */
[----:B------:R-:W-:Y:S01]  /*47d0*/  LOP3.LUT R7, R3, R7, RZ, 0xc0, !PT ;  /* 0x0000000703077212 */ /* 0x000fe200078ec0ff */
[----:B------:R-:W-:Y:S01]  /*47e0*/  IMAD.WIDE.U32 R2, R2, -0x2daee0ad, RZ ;  /* 0xd2511f5302027825 */ /* 0x000fe200078e00ff */
[----:B------:R-:W-:-:S02]  /*47f0*/  LOP3.LUT R4, R4, R5, RZ, 0xc0, !PT ;  /* 0x0000000504047212 */ /* 0x000fc400078ec0ff */
[----:B------:R-:W-:Y:S01]  /*4800*/  LOP3.LUT R5, R10, R11, RZ, 0xc0, !PT ;  /* 0x0000000b0a057212 */ /* 0x000fe200078ec0ff */
[----:B------:R-:W-:Y:S01]  /*4810*/  FFMA.FTZ R10, R20, c[0x0][0x23c], -R8 ;  /* 0x00008f00140a7a23 */ /* 0x000fe20000010808 */
[----:B------:R-:W-:Y:S02]  /*4820*/  LOP3.LUT R13, R2, 0xff, RZ, 0xc0, !PT ;  /* 0x000000ff020d7812 */ /* 0x000fe400078ec0ff */
[----:B------:R-:W-:Y:S01]  /*4830*/  SHF.R.U32.HI R12, RZ, 0x18, R2 ;  /* 0x00000018ff0c7819 */ /* 0x000fe20000011602 */
[----:B------:R-:W-:Y:S02]  /*4840*/  MUFU.EX2 R229, R10 ;  /* 0x0000000a00e57308 */ /* 0x000fe40000000800 */
[----:B------:R-:W-:Y:S01]  /*4850*/  HMMA.16816.F32.BF16 R140, R4, R148, RZ ;  /* 0x00000094048c723c */ /* 0x000fe200000418ff */
[----:B-1----:R-:W-:-:S05]  /*4860*/  FFMA.FTZ R0, R23, c[0x0][0x23c], -R9 ;  /* 0x00008f0017007a23 */ /* 0x002fca0000010809 */
[----:B------:R1:W-:Y:S02]  /*4870*/  MUFU.EX2 R231, R0 ;  /* 0x0000000000e77308 */ /* 0x0003e40000000800 */
[C---:B------:R-:W-:Y:S08]  /*4880*/  HMMA.16816.F32.BF16 R156, R4.reuse, R164, RZ ;  /* 0x000000a4049c723c */ /* 0x040ff000000418ff */
[----:B------:R-:W-:Y:S01]  /*4890*/  HMMA.16816.F32.BF16 R36, R4, R60, RZ ;  /* 0x0000003c0424723c */ /* 0x000fe200000418ff */
[----:B-1----:R-:W-:-:S07]  /*48a0*/  FFMA.FTZ R0, R19, c[0x0][0x23c], -R9 ;  /* 0x00008f0013007a23 */ /* 0x002fce0000010809 */
[C---:B------:R-:W-:Y:S01]  /*48b0*/  HMMA.16816.F32.BF16 R52, R4.reuse, R76, RZ ;  /* 0x0000004c0434723c */ /* 0x040fe200000418ff */
[----:B------:R1:W-:Y:S07]  /*48c0*/  MUFU.EX2 R233, R0 ;  /* 0x0000000000e97308 */ /* 0x0003ee0000000800 */
[C---:B------:R-:W-:Y:S08]  /*48d0*/  HMMA.16816.F32.BF16 R68, R4.reuse, R92, RZ ;  /* 0x0000005c0444723c */ /* 0x040ff000000418ff */
[----:B---3--:R-:W-:Y:S01]  /*48e0*/  HMMA.16816.F32.BF16 R84, R4, R224, RZ ;  /* 0x000000e00454723c */ /* 0x008fe200000418ff */
[----:B-1----:R-:W-:-:S02]  /*48f0*/  FFMA.FTZ R0, R18, c[0x0][0x23c], -R9 ;  /* 0x00008f0012007a23 */ /* 0x002fc40000010809 */
[--C-:B------:R-:W-:Y:S02]  /*4900*/  FFMA.FTZ R9, R21, c[0x0][0x23c], -R8.reuse ;  /* 0x00008f0015097a23 */ /* 0x100fe40000010808 */
[----:B------:R1:W2:Y:S03]  /*4910*/  MUFU.EX2 R252, R0 ;  /* 0x0000000000fc7308 */ /* 0x0002a60000000800 */
[C---:B----4-:R-:W-:Y:S05]  /*4920*/  HMMA.16816.F32.BF16 R100, R4.reuse, R108, RZ ;  /* 0x0000006c0464723c */ /* 0x050fea00000418ff */
[----:B------:R-:W3:Y:S03]  /*4930*/  MUFU.EX2 R139, R9 ;  /* 0x00000009008b7308 */ /* 0x000ee60000000800 */
[----:B-----5:R-:W-:Y:S01]  /*4940*/  HMMA.16816.F32.BF16 R116, R4, R196, RZ ;  /* 0x000000c40474723c */ /* 0x020fe200000418ff */
[----:B-1----:R-:W-:Y:S01]  /*4950*/  FFMA.FTZ R0, R30, c[0x0][0x23c], -R8 ;  /* 0x00008f001e007a23 */ /* 0x002fe20000010808 */
[----:B------:R-:W-:-:S06]  /*4960*/  SHF.R.U32.HI R8, RZ, 0x10, R2 ;  /* 0x00000010ff087819 */ /* 0x000fcc0000011602 */
[----:B------:R-:W-:Y:S01]  /*4970*/  HMMA.16816.F32.BF16 R152, R4, R150, RZ ;  /* 0x000000960498723c */ /* 0x000fe200000418ff */
[----:B------:R-:W1:Y:S01]  /*4980*/  LDSM.16.MT88.4 R28, [R201+0xa800] ;  /* 0x00a80000c91c783b */ /* 0x000e620000004200 */
[----:B------:R4:W5:Y:S01]  /*4990*/  MUFU.EX2 R228, R0 ;  /* 0x0000000000e47308 */ /* 0x0009620000000800 */
[----:B------:R-:W-:-:S05]  /*49a0*/  LOP3.LUT R8, R8, 0xff, RZ, 0xc0, !PT ;  /* 0x000000ff08087812 */ /* 0x000fca00078ec0ff */
[C---:B------:R-:W-:Y:S08]  /*49b0*/  HMMA.16816.F32.BF16 R168, R4.reuse, R166, RZ ;  /* 0x000000a604a8723c */ /* 0x040ff000000418ff */
[----:B------:R-:W-:Y:S01]  /*49c0*/  HMMA.16816.F32.BF16 R48, R4, R62, RZ ;  /* 0x0000003e0430723c */ /* 0x000fe200000418ff */
[----:B----4-:R-:W-:Y:S02]  /*49d0*/  LOP3.LUT R0, R3, UR17, R14, 0x96, !PT ;  /* 0x0000001103007c12 */ /* 0x010fe4000f8e960e */
[----:B------:R-:W-:-:S02]  /*49e0*/  LOP3.LUT R3, R2, 0xffff, RZ, 0xc0, !PT ;  /* 0x0000ffff02037812 */ /* 0x000fc400078ec0ff */
[C---:B------:R-:W-:Y:S02]  /*49f0*/  LOP3.LUT R2, R0.reuse, 0xffff, RZ, 0xc0, !PT ;  /* 0x0000ffff00027812 */ /* 0x040fe400078ec0ff */
[----:B------:R-:W-:Y:S01]  /*4a00*/  SHF.R.U32.HI R9, RZ, 0x8, R3 ;  /* 0x00000008ff097819 */ /* 0x000fe20000011603 */
[C---:B------:R-:W-:Y:S01]  /*4a10*/  HMMA.16816.F32.BF16 R64, R4.reuse, R78, RZ ;  /* 0x0000004e0440723c */ /* 0x040fe200000418ff */
[--C-:B------:R-:W-:Y:S02]  /*4a20*/  SHF.R.U32.HI R3, RZ, 0x10, R0.reuse ;  /* 0x00000010ff037819 */ /* 0x100fe40000011600 */
[----:B------:R-:W-:Y:S02]  /*4a30*/  LOP3.LUT R10, R0, 0xff, RZ, 0xc0, !PT ;  /* 0x000000ff000a7812 */ /* 0x000fe400078ec0ff */
[----:B------:R-:W-:Y:S02]  /*4a40*/  SHF.R.U32.HI R11, RZ, 0x18, R0 ;  /* 0x00000018ff0b7819 */ /* 0x000fe40000011600 */
[----:B------:R-:W-:Y:S01]  /*4a50*/  LOP3.LUT R0, R3, 0xff, RZ, 0xc0, !PT ;  /* 0x000000ff03007812 */ /* 0x000fe200078ec0ff */
[----:B------:R-:W-:Y:S01]  /*4a60*/  HMMA.16816.F32.BF16 R80, R4, R94, RZ ;  /* 0x0000005e0450723c */ /* 0x000fe200000418ff */
[----:B------:R-:W-:-:S02]  /*4a70*/  PRMT R3, R13, 0x5410, R9 ;  /* 0x000054100d037816 */ /* 0x000fc40000000009 */
[----:B------:R-:W-:Y:S02]  /*4a80*/  SHF.R.U32.HI R2, RZ, 0x8, R2 ;  /* 0x00000008ff027819 */ /* 0x000fe40000011602 */
[----:B------:R-:W-:Y:S02]  /*4a90*/  PRMT R9, R8, 0x5410, R12 ;  /* 0x0000541008097816 */ /* 0x000fe4000000000c */
[----:B------:R-:W-:Y:S01]  /*4aa0*/  PRMT R11, R0, 0x5410, R11 ;  /* 0x00005410000b7816 */ /* 0x000fe2000000000b */
[--C-:B------:R-:W-:Y:S01]  /*4ab0*/  HSET2.LE.AND R0, R3, R25.reuse, PT ;  /* 0x0000001903007233 */ /* 0x100fe20003803000 */
[----:B------:R-:W-:Y:S01]  /*4ac0*/  PRMT R10, R10, 0x5410, R2 ;  /* 0x000054100a0a7816 */ /* 0x000fe20000000002 */
[--C-:B------:R-:W-:Y:S01]  /*4ad0*/  HSET2.LE.AND R3, R9, R25.reuse, PT ;  /* 0x0000001909037233 */ /* 0x100fe20003803000 */
[----:B--2---:R-:W-:Y:S01]  /*4ae0*/  F2FP.BF16.PACK_AB R2, R252, R233 ;  /* 0x000000e9fc02723e */ /* 0x004fe200000010ff */
[----:B------:R-:W-:Y:S01]  /*4af0*/  HMMA.16816.F32.BF16 R96, R4, R226, RZ ;  /* 0x000000e20460723c */ /* 0x000fe200000418ff */
[----:B---3--:R-:W-:Y:S01]  /*4b00*/  F2FP.BF16.PACK_AB R8, R229, R139 ;  /* 0x0000008be508723e */ /* 0x008fe200000010ff */
[--C-:B------:R-:W-:Y:S01]  /*4b10*/  HSET2.LE.AND R9, R10, R25.reuse, PT ;  /* 0x000000190a097233 */ /* 0x100fe20003803000 */
[----:B------:R-:W-:Y:S01]  /*4b20*/  LOP3.LUT R130, R0, R2, RZ, 0xc0, !PT ;  /* 0x0000000200827212 */ /* 0x000fe200078ec0ff */
[----:B------:R-:W-:Y:S01]  /*4b30*/  HSET2.LE.AND R0, R11, R25, PT ;  /* 0x000000190b007233 */ /* 0x000fe20003803000 */
[----:B------:R-:W-:-:S02]  /*4b40*/  LOP3.LUT R131, R3, R8, RZ, 0xc0, !PT ;  /* 0x0000000803837212 */ /* 0x000fc400078ec0ff */
[----:B-----5:R-:W-:Y:S01]  /*4b50*/  F2FP.BF16.PACK_AB R2, R138, R228 ;  /* 0x000000e48a02723e */ /* 0x020fe200000010ff */
[C---:B------:R-:W-:Y:S01]  /*4b60*/  HMMA.16816.F32.BF16 R112, R4.reuse, R110, RZ ;  /* 0x0000006e0470723c */ /* 0x040fe200000418ff */
[----:B------:R-:W-:Y:S02]  /*4b70*/  FMNMX.FTZ R3, R73, R72, !PT ;  /* 0x0000004849037209 */ /* 0x000fe40007810000 */
[----:B------:R-:W-:Y:S02]  /*4b80*/  LOP3.LUT R129, R0, R2, RZ, 0xc0, !PT ;  /* 0x0000000200817212 */ /* 0x000fe400078ec0ff */
[----:B------:R-:W-:Y:S02]  /*4b90*/  FMNMX.FTZ R0, R56, R3, !PT ;  /* 0x0000000338007209 */ /* 0x000fe40007810000 */
[----:B------:R-:W-:Y:S01]  /*4ba0*/  FMNMX.FTZ R2, R75, R74, !PT ;  /* 0x0000004a4b027209 */ /* 0x000fe20007810000 */
[----:B------:R-:W-:Y:S01]  /*4bb0*/  HMMA.16816.F32.BF16 R12, R4, R198, RZ ;  /* 0x000000c6040c723c */ /* 0x000fe200000418ff */
        /* <DEDUP_REMOVED lines=10> */
[----:B------:R-:W-:Y:S01]  /*4c60*/  F2FP.BF16.PACK_AB R10, R231, R230 ;  /* 0x000000e6e70a723e */ /* 0x000fe200000010ff */
[----:B------:R-:W2:Y:S01]  /*4c70*/  SHFL.BFLY PT, R3, R2, 0x2, 0x1f ;  /* 0x0c401f0002037f89 */ /* 0x000ea200000e0000 */
[----:B------:R-:W-:Y:S02]  /*4c80*/  FMNMX.FTZ R0, R41, R0, !PT ;  /* 0x0000000029007209 */ /* 0x000fe40007810000 */
[----:B------:R-:W-:-:S03]  /*4c90*/  LOP3.LUT R128, R9, R10, RZ, 0xc0, !PT ;  /* 0x0000000a09807212 */ /* 0x000fc600078ec0ff */
[----:B------:R-:W3:Y:S04]  /*4ca0*/  SHFL.BFLY PT, R4, R0, 0x2, 0x1f ;  /* 0x0c401f0000047f89 */ /* 0x000ee800000e0000 */
[C---:B-1----:R-:W-:Y:S08]  /*4cb0*/  HMMA.16816.F32.BF16 R140, R128.reuse, R28, R140 ;  /* 0x0000001c808c723c */ /* 0x042ff0000004188c */
[----:B------:R-:W-:Y:S01]  /*4cc0*/  HMMA.16816.F32.BF16 R156, R128, R180, R156 ;  /* 0x000000b4809c723c */ /* 0x000fe2000004189c */
[----:B--2---:R-:W-:Y:S01]  /*4cd0*/  FMNMX.FTZ R6, R3, R2, !PT ;  /* 0x0000000203067209 */ /* 0x004fe20007810000 */
[----:B------:R-:W-:-:S06]  /*4ce0*/  IMAD.WIDE.U32 R2, R232, -0x2daee0ad, RZ ;  /* 0xd2511f53e8027825 */ /* 0x000fcc00078e00ff */
[C---:B------:R-:W-:Y:S01]  /*4cf0*/  HMMA.16816.F32.BF16 R36, R128.reuse, R32, R36 ;  /* 0x000000208024723c */ /* 0x040fe20000041824 */
[----:B------:R-:W1:Y:S01]  /*4d00*/  SHFL.BFLY PT, R7, R6, 0x1, 0x1f ;  /* 0x0c201f0006077f89 */ /* 0x000e6200000e0000 */
[----:B---3--:R-:W-:Y:S02]  /*4d10*/  FMNMX.FTZ R0, R4, R0, !PT ;  /* 0x0000000004007209 */ /* 0x008fe40007810000 */
[----:B------:R-:W-:Y:S02]  /*4d20*/  LOP3.LUT R4, R59, UR16, R234, 0x96, !PT ;  /* 0x000000103b047c12 */ /* 0x000fe4000f8e96ea */
[----:B------:R-:W-:Y:S01]  /*4d30*/  LOP3.LUT R3, R3, UR15, R90, 0x96, !PT ;  /* 0x0000000f03037c12 */ /* 0x000fe2000f8e965a */
[----:B------:R-:W2:Y:S01]  /*4d40*/  SHFL.BFLY PT, R10, R0, 0x1, 0x1f ;  /* 0x0c201f00000a7f89 */ /* 0x000ea200000e0000 */
[----:B------:R-:W-:Y:S01]  /*4d50*/  HMMA.16816.F32.BF16 R52, R128, R188, R52 ;  /* 0x000000bc8034723c */ /* 0x000fe20000041834 */
[----:B------:R-:W-:-:S05]  /*4d60*/  IMAD.WIDE.U32 R4, R4, -0x2daee0ad, RZ ;  /* 0xd2511f5304047825 */ /* 0x000fca00078e00ff */
[----:B------:R-:W-:Y:S01]  /*4d70*/  LOP3.LUT R5, R5, UR13, R2, 0x96, !PT ;  /* 0x0000000d05057c12 */ /* 0x000fe2000f8e9602 */
[----:B------:R-:W-:Y:S01]  /*4d80*/  IMAD.WIDE.U32 R2, R3, -0x326172a9, RZ ;  /* 0xcd9e8d5703027825 */ /* 0x000fe200078e00ff */
[----:B------:R-:W-:Y:S03]  /*4d90*/  HMMA.16816.F32.BF16 R68, R128, R176, R68 ;  /* 0x000000b08044723c */ /* 0x000fe60000041844 */
[----:B------:R-:W-:Y:S01]  /*4da0*/  IMAD.WIDE.U32 R8, R5, -0x326172a9, RZ ;  /* 0xcd9e8d5705087825 */ /* 0x000fe200078e00ff */
[----:B------:R-:W-:-:S04]  /*4db0*/  LOP3.LUT R3, R3, UR14, R58, 0x96, !PT ;  /* 0x0000000e03037c12 */ /* 0x000fc8000f8e963a */
[----:B------:R-:W-:Y:S01]  /*4dc0*/  LOP3.LUT R5, R9, UR12, R2, 0x96, !PT ;  /* 0x0000000c09057c12 */ /* 0x000fe2000f8e9602 */
[----:B------:R-:W-:Y:S01]  /*4dd0*/  IMAD.WIDE.U32 R2, R3, -0x2daee0ad, RZ ;  /* 0xd2511f5303027825 */ /* 0x000fe200078e00ff */
[----:B-1----:R-:W-:Y:S01]  /*4de0*/  FMNMX.FTZ R134, R6, R7, !PT ;  /* 0x0000000706867209 */ /* 0x002fe20007810000 */
[C---:B------:R-:W-:Y:S03]  /*4df0*/  HMMA.16816.F32.BF16 R84, R128.reuse, R172, R84 ;  /* 0x000000ac8054723c */ /* 0x040fe60000041854 */
[----:B------:R-:W-:Y:S02]  /*4e00*/  LOP3.LUT R3, R3, UR11, R4, 0x96, !PT ;  /* 0x0000000b03037c12 */ /* 0x000fe4000f8e9604 */
[----:B--2---:R-:W-:Y:S01]  /*4e10*/  FMNMX.FTZ R137, R0, R10, !PT ;  /* 0x0000000a00897209 */ /* 0x004fe20007810000 */
[----:B------:R-:W-:Y:S01]  /*4e20*/  IMAD.WIDE.U32 R10, R5, -0x2daee0ad, RZ ;  /* 0xd2511f53050a7825 */ /* 0x000fe200078e00ff */
[C---:B------:R-:W-:Y:S01]  /*4e30*/  FSETP.NEU.FTZ.AND P1, PT, R134.reuse, -INF , PT ;  /* 0xff8000008600780b */ /* 0x040fe20003f3d000 */
[----:B------:R-:W-:Y:S02]  /*4e40*/  HMMA.16816.F32.BF16 R100, R128, R184, R100 ;  /* 0x000000b88064723c */ /* 0x000fe40000041864 */
[----:B------:R-:W-:Y:S01]  /*4e50*/  FMUL.FTZ R0, R134, c[0x0][0x23c] ;  /* 0x00008f0086007a20 */ /* 0x000fe20000410000 */
[----:B------:R-:W-:Y:S01]  /*4e60*/  LOP3.LUT R6, R11, UR9, R2, 0x96, !PT ;  /* 0x000000090b067c12 */ /* 0x000fe2000f8e9602 */
[----:B------:R-:W-:-:S03]  /*4e70*/  IMAD.WIDE.U32 R2, R3, -0x326172a9, RZ ;  /* 0xcd9e8d5703027825 */ /* 0x000fc600078e00ff */
[----:B------:R-:W-:Y:S01]  /*4e80*/  FSEL R0, R0, RZ, P1 ;  /* 0x000000ff00007208 */ /* 0x000fe20000800000 */
[----:B------:R-:W-:Y:S01]  /*4e90*/  IMAD.WIDE.U32 R6, R6, -0x326172a9, RZ ;  /* 0xcd9e8d5706067825 */ /* 0x000fe200078e00ff */
[----:B------:R-:W-:Y:S01]  /*4ea0*/  FSETP.NEU.FTZ.AND P1, PT, R137, -INF , PT ;  /* 0xff8000008900780b */ /* 0x000fe20003f3d000 */
[C---:B------:R-:W-:Y:S01]  /*4eb0*/  HMMA.16816.F32.BF16 R116, R128.reuse, R192, R116 ;  /* 0x000000c08074723c */ /* 0x040fe20000041874 */
[----:B------:R-:W-:Y:S01]  /*4ec0*/  LOP3.LUT R3, R3, UR10, R8, 0x96, !PT ;  /* 0x0000000a03037c12 */ /* 0x000fe2000f8e9608 */
[----:B------:R-:W-:Y:S01]  /*4ed0*/  FMUL.FTZ R4, R137, c[0x0][0x23c] ;  /* 0x00008f0089047a20 */ /* 0x000fe20000410000 */
[----:B------:R-:W-:Y:S01]  /*4ee0*/  LOP3.LUT R2, R7, UR8, R2, 0x96, !PT ;  /* 0x0000000807027c12 */ /* 0x000fe2000f8e9602 */
[--C-:B------:R-:W-:Y:S02]  /*4ef0*/  FFMA.FTZ R5, R73, c[0x0][0x23c], -R0.reuse ;  /* 0x00008f0049057a23 */ /* 0x100fe40000010800 */
[--C-:B------:R-:W-:Y:S02]  /*4f00*/  FFMA.FTZ R9, R72, c[0x0][0x23c], -R0.reuse ;  /* 0x00008f0048097a23 */ /* 0x100fe40000010800 */
[----:B------:R-:W-:Y:S01]  /*4f10*/  HMMA.16816.F32.BF16 R152, R128, R30, R152 ;  /* 0x0000001e8098723c */ /* 0x000fe20000041898 */
[--C-:B------:R-:W-:Y:S01]  /*4f20*/  FFMA.FTZ R11, R56, c[0x0][0x23c], -R0.reuse ;  /* 0x00008f00380b7a23 */ /* 0x100fe20000010800 */
[----:B------:R1:W-:Y:S01]  /*4f30*/  MUFU.EX2 R133, R5 ;  /* 0x0000000500857308 */ /* 0x0003e20000000800 */
[----:B------:R-:W-:-:S02]  /*4f40*/  FFMA.FTZ R17, R27, c[0x0][0x23c], -R0 ;  /* 0x00008f001b117a23 */ /* 0x000fc40000010800 */
[----:B------:R-:W-:-:S03]  /*4f50*/  FFMA.FTZ R22, R26, c[0x0][0x23c], -R0 ;  /* 0x00008f001a167a23 */ /* 0x000fc60000010800 */
[C---:B------:R-:W-:Y:S02]  /*4f60*/  HMMA.16816.F32.BF16 R168, R128.reuse, R182, R168 ;  /* 0x000000b680a8723c */ /* 0x040fe400000418a8 */
[----:B------:R2:W-:Y:S06]  /*4f70*/  MUFU.EX2 R27, R9 ;  /* 0x00000009001b7308 */ /* 0x0005ec0000000800 */
[C---:B------:R-:W-:Y:S02]  /*4f80*/  HMMA.16816.F32.BF16 R48, R128.reuse, R34, R48 ;  /* 0x000000228030723c */ /* 0x040fe40000041830 */
[----:B------:R3:W-:Y:S06]  /*4f90*/  MUFU.EX2 R132, R11 ;  /* 0x0000000b00847308 */ /* 0x0007ec0000000800 */
[C---:B------:R-:W-:Y:S02]  /*4fa0*/  HMMA.16816.F32.BF16 R64, R128.reuse, R190, R64 ;  /* 0x000000be8040723c */ /* 0x040fe40000041840 */
[----:B------:R-:W-:Y:S06]  /*4fb0*/  MUFU.EX2 R17, R17 ;  /* 0x0000001100117308 */ /* 0x000fec0000000800 */
[C---:B------:R-:W-:Y:S02]  /*4fc0*/  HMMA.16816.F32.BF16 R80, R128.reuse, R178, R80 ;  /* 0x000000b28050723c */ /* 0x040fe40000041850 */
[----:B------:R-:W-:Y:S06]  /*4fd0*/  MUFU.EX2 R22, R22 ;  /* 0x0000001600167308 */ /* 0x000fec0000000800 */
[C---:B------:R-:W-:Y:S08]  /*4fe0*/  HMMA.16816.F32.BF16 R96, R128.reuse, R174, R96 ;  /* 0x000000ae8060723c */ /* 0x040ff00000041860 */
[C---:B------:R-:W-:Y:S08]  /*4ff0*/  HMMA.16816.F32.BF16 R112, R128.reuse, R186, R112 ;  /* 0x000000ba8070723c */ /* 0x040ff00000041870 */
[----:B------:R-:W-:Y:S07]  /*5000*/  HMMA.16816.F32.BF16 R128, R128, R194, R12 ;  /* 0x000000c28080723c */ /* 0x000fee000004180c */
[----:B------:R-:W-:-:S02]  /*5010*/  FFMA.FTZ R12, R46, c[0x0][0x23c], -R0 ;  /* 0x00008f002e0c7a23 */ /* 0x000fc40000010800 */
[--C-:B------:R-:W-:Y:S02]  /*5020*/  FFMA.FTZ R13, R44, c[0x0][0x23c], -R0.reuse ;  /* 0x00008f002c0d7a23 */ /* 0x100fe40000010800 */
[----:B------:R-:W-:Y:S01]  /*5030*/  FFMA.FTZ R14, R40, c[0x0][0x23c], -R0 ;  /* 0x00008f00280e7a23 */ /* 0x000fe20000010800 */
[----:B------:R-:W-:Y:S01]  /*5040*/  FSEL R0, R4, RZ, P1 ;  /* 0x000000ff04007208 */ /* 0x000fe20000800000 */
[----:B-1----:R-:W-:Y:S01]  /*5050*/  IMAD.WIDE.U32 R4, R3, -0x2daee0ad, RZ ;  /* 0xd2511f5303047825 */ /* 0x002fe200078e00ff */
[----:B------:R1:W4:Y:S03]  /*5060*/  MUFU.EX2 R26, R12 ;  /* 0x0000000c001a7308 */ /* 0x0003260000000800 */
[----:B------:R-:W-:-:S04]  /*5070*/  IMAD.WIDE.U32 R2, R2, -0x2daee0ad, RZ ;  /* 0xd2511f5302027825 */ /* 0x000fc800078e00ff */
[----:B------:R-:W-:Y:S01]  /*5080*/  FFMA.FTZ R18, R75, c[0x0][0x23c], -R0 ;  /* 0x00008f004b127a23 */ /* 0x000fe20000010800 */
[----:B--2---:R-:W-:Y:S01]  /*5090*/  SHF.R.U32.HI R9, RZ, 0x10, R2 ;  /* 0x00000010ff097819 */ /* 0x004fe20000011602 */
[----:B------:R-:W-:Y:S01]  /*50a0*/  FFMA.FTZ R19, R74, c[0x0][0x23c], -R0 ;  /* 0x00008f004a137a23 */ /* 0x000fe20000010800 */
[----:B---3--:R-:W-:Y:S01]  /*50b0*/  SHF.R.U32.HI R11, RZ, 0x18, R2 ;  /* 0x00000018ff0b7819 */ /* 0x008fe20000011602 */
[--C-:B------:R-:W-:Y:S01]  /*50c0*/  FFMA.FTZ R15, R57, c[0x0][0x23c], -R0.reuse ;  /* 0x00008f00390f7a23 */ /* 0x100fe20000010800 */
[----:B------:R-:W-:Y:S01]  /*50d0*/  MUFU.EX2 R13, R13 ;  /* 0x0000000d000d7308 */ /* 0x000fe20000000800 */
[--C-:B------:R-:W-:Y:S02]  /*50e0*/  FFMA.FTZ R16, R47, c[0x0][0x23c], -R0.reuse ;  /* 0x00008f002f107a23 */ /* 0x100fe40000010800 */
[--C-:B------:R-:W-:Y:S02]  /*50f0*/  FFMA.FTZ R23, R45, c[0x0][0x23c], -R0.reuse ;  /* 0x00008f002d177a23 */ /* 0x100fe40000010800 */
[----:B------:R-:W-:-:S02]  /*5100*/  FFMA.FTZ R24, R43, c[0x0][0x23c], -R0 ;  /* 0x00008f002b187a23 */ /* 0x000fc40000010800 */
[--C-:B------:R-:W-:Y:S01]  /*5110*/  FFMA.FTZ R20, R42, c[0x0][0x23c], -R0.reuse ;  /* 0x00008f002a147a23 */ /* 0x100fe20000010800 */
[----:B------:R-:W-:Y:S01]  /*5120*/  MUFU.EX2 R15, R15 ;  /* 0x0000000f000f7308 */ /* 0x000fe20000000800 */
[----:B------:R-:W-:Y:S01]  /*5130*/  FFMA.FTZ R21, R41, c[0x0][0x23c], -R0 ;  /* 0x00008f0029157a23 */ /* 0x000fe20000010800 */
[----:B------:R-:W-:Y:S02]  /*5140*/  LOP3.LUT R0, R5, UR7, R10, 0x96, !PT ;  /* 0x0000000705007c12 */ /* 0x000fe4000f8e960a */
[----:B------:R-:W-:Y:S02]  /*5150*/  LOP3.LUT R5, R3, UR17, R4, 0x96, !PT ;  /* 0x0000001103057c12 */ /* 0x000fe4000f8e9604 */
[C---:B------:R-:W-:Y:S02]  /*5160*/  LOP3.LUT R4, R2.reuse, 0xffff, RZ, 0xc0, !PT ;  /* 0x0000ffff02047812 */ /* 0x040fe400078ec0ff */
[----:B------:R-:W-:Y:S01]  /*5170*/  LOP3.LUT R10, R2, 0xff, RZ, 0xc0, !PT ;  /* 0x000000ff020a7812 */ /* 0x000fe200078ec0ff */
[----:B------:R-:W-:Y:S01]  /*5180*/  IMAD.WIDE.U32 R2, R0, -0x326172a9, RZ ;  /* 0xcd9e8d5700027825 */ /* 0x000fe200078e00ff */
[----:B------:R-:W-:Y:S01]  /*5190*/  SHF.R.U32.HI R4, RZ, 0x8, R4 ;  /* 0x00000008ff047819 */ /* 0x000fe20000011604 */
[----:B------:R-:W2:Y:S03]  /*51a0*/  MUFU.EX2 R16, R16 ;  /* 0x0000001000107308 */ /* 0x000ea60000000800 */
[----:B------:R-:W-:-:S02]  /*51b0*/  LOP3.LUT R0, R3, UR18, R6, 0x96, !PT ;  /* 0x0000001203007c12 */ /* 0x000fc4000f8e9606 */
[----:B------:R-:W-:Y:S02]  /*51c0*/  LOP3.LUT R3, R2, 0xffff, RZ, 0xc0, !PT ;  /* 0x0000ffff02037812 */ /* 0x000fe400078ec0ff */
[----:B------:R-:W-:Y:S01]  /*51d0*/  SHF.R.U32.HI R7, RZ, 0x10, R2 ;  /* 0x00000010ff077819 */ /* 0x000fe20000011602 */
[----:B------:R-:W-:Y:S01]  /*51e0*/  MUFU.EX2 R18, R18 ;  /* 0x0000001200127308 */ /* 0x000fe20000000800 */
[----:B-1----:R-:W-:Y:S02]  /*51f0*/  PRMT R12, R10, 0x5410, R4 ;  /* 0x000054100a0c7816 */ /* 0x002fe40000000004 */
[----:B------:R-:W-:Y:S02]  /*5200*/  LOP3.LUT R8, R2, 0xff, RZ, 0xc0, !PT ;  /* 0x000000ff02087812 */ /* 0x000fe400078ec0ff */
[----:B------:R-:W-:Y:S02]  /*5210*/  SHF.R.U32.HI R4, RZ, 0x8, R3 ;  /* 0x00000008ff047819 */ /* 0x000fe40000011603 */
[----:B------:R-:W-:Y:S01]  /*5220*/  SHF.R.U32.HI R6, RZ, 0x18, R2 ;  /* 0x00000018ff067819 */ /* 0x000fe20000011602 */
[----:B------:R-:W1:Y:S01]  /*5230*/  MUFU.EX2 R19, R19 ;  /* 0x0000001300137308 */ /* 0x000e620000000800 */
[----:B------:R-:W-:-:S02]  /*5240*/  LOP3.LUT R2, R9, 0xff, RZ, 0xc0, !PT ;  /* 0x000000ff09027812 */ /* 0x000fc400078ec0ff */
[----:B------:R-:W-:Y:S02]  /*5250*/  LOP3.LUT R3, R7, 0xff, RZ, 0xc0, !PT ;  /* 0x000000ff07037812 */ /* 0x000fe400078ec0ff */
[----:B------:R-:W-:Y:S02]  /*5260*/  PRMT R7, R8, 0x5410, R4 ;  /* 0x0000541008077816 */ /* 0x000fe40000000004 */
[----:B------:R-:W-:Y:S01]  /*5270*/  SHF.R.U32.HI R4, RZ, 0x10, R0 ;  /* 0x00000010ff047819 */ /* 0x000fe20000011600 */
[----:B------:R-:W-:Y:S01]  /*5280*/  MUFU.EX2 R20, R20 ;  /* 0x0000001400147308 */ /* 0x000fe20000000800 */
[----:B------:R-:W-:Y:S02]  /*5290*/  PRMT R11, R2, 0x5410, R11 ;  /* 0x00005410020b7816 */ /* 0x000fe4000000000b */
[----:B------:R-:W-:Y:S02]  /*52a0*/  PRMT R8, R3, 0x5410, R6 ;  /* 0x0000541003087816 */ /* 0x000fe40000000006 */
[----:B------:R-:W-:-:S02]  /*52b0*/  LOP3.LUT R2, R0, 0xffff, RZ, 0xc0, !PT ;  /* 0x0000ffff00027812 */ /* 0x000fc400078ec0ff */
[----:B------:R-:W-:Y:S01]  /*52c0*/  LOP3.LUT R6, R0, 0xff, RZ, 0xc0, !PT ;  /* 0x000000ff00067812 */ /* 0x000fe200078ec0ff */
[----:B------:R-:W3:Y:S01]  /*52d0*/  MUFU.EX2 R21, R21 ;  /* 0x0000001500157308 */ /* 0x000ee20000000800 */
[----:B------:R-:W-:Y:S02]  /*52e0*/  SHF.R.U32.HI R3, RZ, 0x18, R0 ;  /* 0x00000018ff037819 */ /* 0x000fe40000011600 */
[----:B------:R-:W-:Y:S02]  /*52f0*/  LOP3.LUT R0, R4, 0xff, RZ, 0xc0, !PT ;  /* 0x000000ff04007812 */ /* 0x000fe400078ec0ff */
[----:B------:R-:W-:Y:S02]  /*5300*/  SHF.R.U32.HI R2, RZ, 0x8, R2 ;  /* 0x00000008ff027819 */ /* 0x000fe40000011602 */
[----:B------:R-:W-:Y:S01]  /*5310*/  PRMT R9, R0, 0x5410, R3 ;  /* 0x0000541000097816 */ /* 0x000fe20000000003 */
[----:B------:R-:W5:Y:S01]  /*5320*/  MUFU.EX2 R14, R14 ;  /* 0x0000000e000e7308 */ /* 0x000f620000000800 */
[----:B------:R-:W-:-:S02]  /*5330*/  LOP3.LUT R0, R5, 0xffff, RZ, 0xc0, !PT ;  /* 0x0000ffff05007812 */ /* 0x000fc400078ec0ff */
[----:B------:R-:W-:Y:S02]  /*5340*/  PRMT R4, R6, 0x5410, R2 ;  /* 0x0000541006047816 */ /* 0x000fe40000000002 */
[----:B------:R-:W-:Y:S02]  /*5350*/  SHF.R.U32.HI R2, RZ, 0x8, R0 ;  /* 0x00000008ff027819 */ /* 0x000fe40000011600 */
[----:B------:R-:W-:Y:S01]  /*5360*/  LOP3.LUT R0, R5, 0xff, RZ, 0xc0, !PT ;  /* 0x000000ff05007812 */ /* 0x000fe200078ec0ff */
[----:B------:R-:W-:Y:S03]  /*5370*/  MUFU.EX2 R23, R23 ;  /* 0x0000001700177308 */ /* 0x000fe60000000800 */
[----:B------:R-:W-:Y:S01]  /*5380*/  PRMT R10, R0, 0x5410, R2 ;  /* 0x00005410000a7816 */ /* 0x000fe20000000002 */
[----:B------:R-:W-:Y:S01]  /*5390*/  HSET2.LE.AND R0, R7, R25, PT ;  /* 0x0000001907007233 */ /* 0x000fe20003803000 */
[----:B----4-:R-:W-:-:S03]  /*53a0*/  F2FP.BF16.PACK_AB R2, R26, R132 ;  /* 0x000000841a02723e */ /* 0x010fc600000010ff */
[----:B------:R-:W4:Y:S01]  /*53b0*/  MUFU.EX2 R24, R24 ;  /* 0x0000001800187308 */ /* 0x000f220000000800 */
[----:B------:R-:W-:Y:S01]  /*53c0*/  LOP3.LUT R6, R0, R2, RZ, 0xc0, !PT ;  /* 0x0000000200067212 */ /* 0x000fe200078ec0ff */
[--C-:B------:R-:W-:Y:S01]  /*53d0*/  HSET2.LE.AND R0, R8, R25.reuse, PT ;  /* 0x0000001908007233 */ /* 0x100fe20003803000 */
[----:B--2---:R-:W-:Y:S02]  /*53e0*/  F2FP.BF16.PACK_AB R2, R16, R15 ;  /* 0x0000000f1002723e */ /* 0x004fe400000010ff */
[----:B------:R-:W-:Y:S02]  /*53f0*/  SHF.R.U32.HI R8, RZ, 0x18, R5 ;  /* 0x00000018ff087819 */ /* 0x000fe40000011605 */
[----:B------:R-:W-:Y:S01]  /*5400*/  LOP3.LUT R7, R0, R2, RZ, 0xc0, !PT ;  /* 0x0000000200077212 */ /* 0x000fe200078ec0ff */
[----:B------:R-:W-:Y:S01]  /*5410*/  HSET2.LE.AND R0, R4, R25, PT ;  /* 0x0000001904007233 */ /* 0x000fe20003803000 */
[----:B------:R-:W-:-:S04]  /*5420*/  F2FP.BF16.PACK_AB R2, R27, R133 ;  /* 0x000000851b02723e */ /* 0x000fc800000010ff */
[----:B------:R-:W-:Y:S02]  /*5430*/  LOP3.LUT R4, R0, R2, RZ, 0xc0, !PT ;  /* 0x0000000200047212 */ /* 0x000fe400078ec0ff */
[----:B------:R-:W-:Y:S02]  /*5440*/  SHF.R.U32.HI R0, RZ, 0x10, R5 ;  /* 0x00000010ff007819 */ /* 0x000fe40000011605 */
[----:B-1----:R-:W-:Y:S02]  /*5450*/  F2FP.BF16.PACK_AB R2, R19, R18 ;  /* 0x000000121302723e */ /* 0x002fe400000010ff */
[----:B------:R-:W-:Y:S01]  /*5460*/  LOP3.LUT R3, R0, 0xff, RZ, 0xc0, !PT ;  /* 0x000000ff00037812 */ /* 0x000fe200078ec0ff */
[----:B------:R-:W-:-:S05]  /*5470*/  HSET2.LE.AND R0, R9, R25, PT ;  /* 0x0000001909007233 */ /* 0x000fca0003803000 */
[----:B------:R-:W-:Y:S01]  /*5480*/  LOP3.LUT R5, R0, R2, RZ, 0xc0, !PT ;  /* 0x0000000200057212 */ /* 0x000fe200078ec0ff */
[--C-:B------:R-:W-:Y:S01]  /*5490*/  HSET2.LE.AND R0, R12, R25.reuse, PT ;  /* 0x000000190c007233 */ /* 0x100fe20003803000 */
[----:B------:R-:W-:Y:S01]  /*54a0*/  PRMT R2, R3, 0x5410, R8 ;  /* 0x0000541003027816 */ /* 0x000fe20000000008 */
[--C-:B------:R-:W-:Y:S02]  /*54b0*/  HSET2.LE.AND R3, R11, R25.reuse, PT ;  /* 0x000000190b037233 */ /* 0x100fe40003803000 */
[--C-:B------:R-:W-:Y:S02]  /*54c0*/  HSET2.LE.AND R8, R10, R25.reuse, PT ;  /* 0x000000190a087233 */ /* 0x100fe40003803000 */
[----:B------:R-:W-:Y:S01]  /*54d0*/  HSET2.LE.AND R9, R2, R25, PT ;  /* 0x0000001902097233 */ /* 0x000fe20003803000 */
[----:B------:R-:W-:Y:S01]  /*54e0*/  F2FP.BF16.PACK_AB R2, R22, R17 ;  /* 0x000000111602723e */ /* 0x000fe200000010ff */
[----:B------:R-:W-:Y:S03]  /*54f0*/  HMMA.16816.F32.BF16 R40, R4, R60, RZ ;  /* 0x0000003c0428723c */ /* 0x000fe600000418ff */
[----:B------:R-:W-:Y:S01]  /*5500*/  LOP3.LUT R126, R0, R2, RZ, 0xc0, !PT ;  /* 0x00000002007e7212 */ /* 0x000fe200078ec0ff */
[----:B------:R-:W-:Y:S01]  /*5510*/  FADD.FTZ R2, R243, R242 ;  /* 0x000000f2f3027221 */ /* 0x000fe20000010000 */
[----:B---3--:R-:W-:-:S03]  /*5520*/  F2FP.BF16.PACK_AB R0, R21, R20 ;  /* 0x000000141500723e */ /* 0x008fc600000010ff */
[C---:B------:R-:W-:Y:S01]  /*5530*/  HMMA.16816.F32.BF16 R44, R4.reuse, R62, RZ ;  /* 0x0000003e042c723c */ /* 0x040fe200000418ff */
[----:B------:R-:W-:Y:S01]  /*5540*/  LOP3.LUT R127, R3, R0, RZ, 0xc0, !PT ;  /* 0x00000000037f7212 */ /* 0x000fe200078ec0ff */
[----:B------:R-:W-:Y:S01]  /*5550*/  FADD.FTZ R3, R239, R236 ;  /* 0x000000ecef037221 */ /* 0x000fe20000010000 */
[----:B-----5:R-:W-:Y:S01]  /*5560*/  F2FP.BF16.PACK_AB R0, R14, R13 ;  /* 0x0000000d0e00723e */ /* 0x020fe200000010ff */
[----:B------:R-:W-:Y:S02]  /*5570*/  FADD.FTZ R2, R241, R2 ;  /* 0x00000002f1027221 */ /* 0x000fe40000010000 */
[----:B------:R-:W-:Y:S01]  /*5580*/  FADD.FTZ R3, R237, R3 ;  /* 0x00000003ed037221 */ /* 0x000fe20000010000 */
[----:B------:R-:W-:Y:S01]  /*5590*/  LOP3.LUT R124, R8, R0, RZ, 0xc0, !PT ;  /* 0x00000000087c7212 */ /* 0x000fe200078ec0ff */
[----:B------:R-:W-:Y:S01]  /*55a0*/  HMMA.16816.F32.BF16 R56, R4, R76, RZ ;  /* 0x0000004c0438723c */ /* 0x000fe200000418ff */
[----:B----4-:R-:W-:Y:S01]  /*55b0*/  F2FP.BF16.PACK_AB R0, R24, R23 ;  /* 0x000000171800723e */ /* 0x010fe200000010ff */
[----:B------:R-:W-:-:S02]  /*55c0*/  FADD.FTZ R8, R133, R27 ;  /* 0x0000001b85087221 */ /* 0x000fc40000010000 */
[----:B------:R-:W-:Y:S01]  /*55d0*/  FADD.FTZ R2, R240, R2 ;  /* 0x00000002f0027221 */ /* 0x000fe20000010000 */
[----:B------:R-:W-:Y:S01]  /*55e0*/  LOP3.LUT R125, R9, R0, RZ, 0xc0, !PT ;  /* 0x00000000097d7212 */ /* 0x000fe200078ec0ff */
        /* <DEDUP_REMOVED lines=9> */
[----:B------:R-:W-:Y:S02]  /*5680*/  FADD.FTZ R0, R23, R0 ;  /* 0x0000000017007221 */ /* 0x000fe40000010000 */
[----:B------:R-:W-:Y:S01]  /*5690*/  FADD.FTZ R3, R138, R3 ;  /* 0x000000038a037221 */ /* 0x000fe20000010000 */
[----:B------:R-:W-:Y:S01]  /*56a0*/  HMMA.16816.F32.BF16 R160, R4, R164, RZ ;  /* 0x000000a404a0723c */ /* 0x000fe200000418ff */
[----:B------:R-:W-:Y:S02]  /*56b0*/  FADD.FTZ R0, R24, R0 ;  /* 0x0000000018007221 */ /* 0x000fe40000010000 */
[----:B------:R-:W-:Y:S02]  /*56c0*/  FADD.FTZ R3, R139, R3 ;  /* 0x000000038b037221 */ /* 0x000fe40000010000 */
[----:B------:R-:W-:-:S02]  /*56d0*/  FADD.FTZ R0, R20, R0 ;  /* 0x0000000014007221 */ /* 0x000fc40000010000 */
[----:B------:R-:W-:Y:S01]  /*56e0*/  FADD.FTZ R246, R229, R3 ;  /* 0x00000003e5f67221 */ /* 0x000fe20000010000 */
[C---:B------:R-:W-:Y:S08]  /*56f0*/  HMMA.16816.F32.BF16 R72, R4.reuse, R92, RZ ;  /* 0x0000005c0448723c */ /* 0x040ff000000418ff */
[C---:B------:R-:W-:Y:S08]  /*5700*/  HMMA.16816.F32.BF16 R104, R4.reuse, R108, RZ ;  /* 0x0000006c0468723c */ /* 0x040ff000000418ff */
[C---:B------:R-:W-:Y:S08]  /*5710*/  HMMA.16816.F32.BF16 R76, R4.reuse, R94, RZ ;  /* 0x0000005e044c723c */ /* 0x040ff000000418ff */
[C---:B------:R-:W-:Y:S08]  /*5720*/  HMMA.16816.F32.BF16 R88, R4.reuse, R224, RZ ;  /* 0x000000e00458723c */ /* 0x040ff000000418ff */
[C---:B------:R-:W-:Y:S07]  /*5730*/  HMMA.16816.F32.BF16 R120, R4.reuse, R196, RZ ;  /* 0x000000c40478723c */ /* 0x040fee00000418ff */
[----:B------:R-:W-:Y:S01]  /*5740*/  FADD.FTZ R196, R21, R0 ;  /* 0x0000000015c47221 */ /* 0x000fe20000010000 */
        /* <DEDUP_REMOVED lines=28> */
[----:B------:R-:W-:-:S05]  /*5910*/  FADD.FTZ R197, R22, R2 ;  /* 0x0000000216c57221 */ /* 0x000fca0000010000 */
        /* <DEDUP_REMOVED lines=12> */
[----:B------:R-:W-:Y:S01]  /*59e0*/  UIMAD UR5, UR5, UR23, UR32 ;  /* 0x00000017050572a4 */ /* 0x000fe2000f8e0220 */
        /* <DEDUP_REMOVED lines=22> */
[C---:B------:R-:W-:Y:S02]  /*5b50*/  ISETP.LT.OR P0, PT, R0.reuse, R218, P0 ;  /* 0x000000da0000720c */ /* 0x040fe40000701670 */
[C---:B------:R-:W-:Y:S01]  /*5b60*/  ISETP.GE.AND P2, PT, R0.reuse, R221, PT ;  /* 0x000000dd0000720c */ /* 0x040fe20003f46270 */
[----:B------:R-:W4:Y:S03]  /*5b70*/  LDSM.16.M88.4 R4, [R202+0x2000] ;  /* 0x00200000ca04783b */ /* 0x000f260000000200 */
[C---:B------:R-:W-:Y:S01]  /*5b80*/  ISETP.LT.OR P2, PT, R0.reuse, R217, P2 ;  /* 0x000000d90000720c */ /* 0x040fe20001741670 */
[----:B------:R-:W5:Y:S04]  /*5b90*/  LDSM.16.M88.4 R24, [R200+0x8800] ;  /* 0x00880000c818783b */ /* 0x000f680000000200 */
[----:B------:R-:W1:Y:S04]  /*5ba0*/  LDSM.16.M88.4 R12, [R202] ;  /* 0x00000000ca0c783b */ /* 0x000e680000000200 */
[----:B------:R-:W-:Y:S04]  /*5bb0*/  LDSM.16.M88.4 R20, [R211] ;  /* 0x00000000d314783b */ /* 0x000fe80000000200 */
[----:B------:R-:W1:Y:S01]  /*5bc0*/  LDSM.16.M88.4 R8, [R204+0x2000] ;  /* 0x00200000cc08783b */ /* 0x000e620000000200 */
[----:B---3--:R-:W-:-:S03]  /*5bd0*/  IADD3 R2, R0, 0x1, RZ ;  /* 0x0000000100027810 */ /* 0x008fc60007ffe0ff */
[----:B------:R-:W3:Y:S01]  /*5be0*/  LDSM.16.M88.4 R16, [R214] ;  /* 0x00000000d610783b */ /* 0x000ee20000000200 */
[----:B------:R-:W-:Y:S02]  /*5bf0*/  IADD3 R3, R0, 0x9, RZ ;  /* 0x0000000900037810 */ /* 0x000fe40007ffe0ff */
[C---:B------:R-:W-:Y:S01]  /*5c00*/  ISETP.GE.AND P5, PT, R2.reuse, R223, PT ;  /* 0x000000df0200720c */ /* 0x040fe20003fa6270 */
[----:B------:R-:W0:Y:S01]  /*5c10*/  LDGDEPBAR ;  /* 0x00000000000079af */ /* 0x000e220000000000 */
[C---:B------:R-:W-:Y:S02]  /*5c20*/  ISETP.GE.AND P3, PT, R2.reuse, R222, PT ;  /* 0x000000de0200720c */ /* 0x040fe40003f66270 */
[C---:B------:R-:W-:Y:S02]  /*5c30*/  ISETP.GE.AND P4, PT, R2.reuse, R221, PT ;  /* 0x000000dd0200720c */ /* 0x040fe40003f86270 */
[C---:B------:R-:W-:Y:S02]  /*5c40*/  ISETP.GE.AND P1, PT, R2.reuse, R220, PT ;  /* 0x000000dc0200720c */ /* 0x040fe40003f26270 */
[----:B------:R-:W-:-:S02]  /*5c50*/  ISETP.LT.OR P5, PT, R2, R219, P5 ;  /* 0x000000db0200720c */ /* 0x000fc40002fa1670 */
[C---:B------:R-:W-:Y:S02]  /*5c60*/  ISETP.LT.OR P3, PT, R2.reuse, R218, P3 ;  /* 0x000000da0200720c */ /* 0x040fe40001f61670 */
[C---:B------:R-:W-:Y:S02]  /*5c70*/  ISETP.LT.OR P4, PT, R2.reuse, R217, P4 ;  /* 0x000000d90200720c */ /* 0x040fe40002781670 */
[----:B------:R-:W-:Y:S02]  /*5c80*/  ISETP.LT.OR P1, PT, R2, R216, P1 ;  /* 0x000000d80200720c */ /* 0x000fe40000f21670 */
[----:B------:R-:W-:Y:S01]  /*5c90*/  IADD3 R2, R0, 0x8, RZ ;  /* 0x0000000800027810 */ /* 0x000fe20007ffe0ff */
[C---:B----4-:R-:W-:Y:S08]  /*5ca0*/  HMMA.16816.F32.BF16 R184, R4.reuse, R28, RZ ;  /* 0x0000001c04b8723c */ /* 0x050ff000000418ff */
[C---:B-----5:R-:W-:Y:S08]  /*5cb0*/  HMMA.16816.F32.BF16 R176, R4.reuse, R24, RZ ;  /* 0x0000001804b0723c */ /* 0x060ff000000418ff */
[C---:B------:R-:W-:Y:S08]  /*5cc0*/  HMMA.16816.F32.BF16 R180, R4.reuse, R30, RZ ;  /* 0x0000001e04b4723c */ /* 0x040ff000000418ff */
[----:B------:R-:W-:Y:S01]  /*5cd0*/  HMMA.16816.F32.BF16 R172, R4, R26, RZ ;  /* 0x0000001a04ac723c */ /* 0x000fe200000418ff */
[----:B------:R-:W4:Y:S07]  /*5ce0*/  LDSM.16.M88.4 R4, [R204] ;  /* 0x00000000cc04783b */ /* 0x000f2e0000000200 */
[C---:B-1----:R-:W-:Y:S08]  /*5cf0*/  HMMA.16816.F32.BF16 R32, R12.reuse, R28, RZ ;  /* 0x0000001c0c20723c */ /* 0x042ff000000418ff */
[C---:B------:R-:W-:Y:S08]  /*5d00*/  HMMA.16816.F32.BF16 R188, R12.reuse, R30, RZ ;  /* 0x0000001e0cbc723c */ /* 0x040ff000000418ff */
[C---:B------:R-:W-:Y:S08]  /*5d10*/  HMMA.16816.F32.BF16 R28, R12.reuse, R24, RZ ;  /* 0x000000180c1c723c */ /* 0x040ff000000418ff */
[----:B------:R-:W-:Y:S08]  /*5d20*/  HMMA.16816.F32.BF16 R12, R12, R26, RZ ;  /* 0x0000001a0c0c723c */ /* 0x000ff000000418ff */
[C---:B------:R-:W-:Y:S08]  /*5d30*/  HMMA.16816.F32.BF16 R192, R8.reuse, R20, R184 ;  /* 0x0000001408c0723c */ /* 0x040ff000000418b8 */
[C---:B---3--:R-:W-:Y:S08]  /*5d40*/  HMMA.16816.F32.BF16 R184, R8.reuse, R16, R176 ;  /* 0x0000001008b8723c */ /* 0x048ff000000418b0 */
[C---:B------:R-:W-:Y:S08]  /*5d50*/  HMMA.16816.F32.BF16 R176, R8.reuse, R18, R172 ;  /* 0x0000001208b0723c */ /* 0x040ff000000418ac */
[----:B------:R-:W-:Y:S01]  /*5d60*/  HMMA.16816.F32.BF16 R180, R8, R22, R180 ;  /* 0x0000001608b4723c */ /* 0x000fe200000418b4 */
[----:B------:R-:W-:Y:S07]  /*5d70*/  LDSM.16.M88.4 R8, [R210] ;  /* 0x00000000d208783b */ /* 0x000fee0000000200 */
[C---:B----4-:R-:W-:Y:S08]  /*5d80*/  HMMA.16816.F32.BF16 R172, R4.reuse, R20, R32 ;  /* 0x0000001404ac723c */ /* 0x050ff00000041820 */
[C---:B------:R-:W-:Y:S08]  /*5d90*/  HMMA.16816.F32.BF16 R24, R4.reuse, R22, R188 ;  /* 0x000000160418723c */ /* 0x040ff000000418bc */
[C---:B------:R-:W-:Y:S08]  /*5da0*/  HMMA.16816.F32.BF16 R32, R4.reuse, R16, R28 ;  /* 0x000000100420723c */ /* 0x040ff0000004181c */
[----:B------:R-:W-:Y:S01]  /*5db0*/  HMMA.16816.F32.BF16 R20, R4, R18, R12 ;  /* 0x000000120414723c */ /* 0x000fe2000004180c */
[----:B------:R-:W1:Y:S04]  /*5dc0*/  LDSM.16.M88.4 R16, [R208+0x8000] ;  /* 0x00800000d010783b */ /* 0x000e680000000200 */
[----:B------:R-:W3:Y:S04]  /*5dd0*/  LDSM.16.M88.4 R4, [R210+0x2000] ;  /* 0x00200000d204783b */ /* 0x000ee80000000200 */
[----:B------:R-:W4:Y:S01]  /*5de0*/  LDSM.16.M88.4 R12, [R208+0x8800] ;  /* 0x00880000d00c783b */ /* 0x000f220000000200 */
[----:B-1----:R-:W-:Y:S08]  /*5df0*/  HMMA.16816.F32.BF16 R28, R8, R18, R24 ;  /* 0x00000012081c723c */ /* 0x002ff00000041818 */
[C---:B---3--:R-:W-:Y:S08]  /*5e00*/  HMMA.16816.F32.BF16 R188, R4.reuse, R16, R192 ;  /* 0x0000001004bc723c */ /* 0x048ff000000418c0 */
[C---:B----4-:R-:W-:Y:S08]  /*5e10*/  HMMA.16816.F32.BF16 R184, R4.reuse, R12, R184 ;  /* 0x0000000c04b8723c */ /* 0x050ff000000418b8 */
[C---:B------:R-:W-:Y:S08]  /*5e20*/  HMMA.16816.F32.BF16 R180, R4.reuse, R18, R180 ;  /* 0x0000001204b4723c */ /* 0x040ff000000418b4 */
[----:B------:R-:W-:Y:S01]  /*5e30*/  HMMA.16816.F32.BF16 R176, R4, R14, R176 ;  /* 0x0000000e04b0723c */ /* 0x000fe200000418b0 */
[----:B------:R-:W-:Y:S07]  /*5e40*/  LDSM.16.M88.4 R4, [R209+0x2000] ;  /* 0x00200000d104783b */ /* 0x000fee0000000200 */
[C---:B------:R-:W-:Y:S01]  /*5e50*/  HMMA.16816.F32.BF16 R172, R8.reuse, R16, R172 ;  /* 0x0000001008ac723c */ /* 0x040fe200000418ac */
[----:B------:R-:W1:Y:S07]  /*5e60*/  LDSM.16.M88.4 R16, [R207] ;  /* 0x00000000cf10783b */ /* 0x000e6e0000000200 */
[C---:B------:R-:W-:Y:S08]  /*5e70*/  HMMA.16816.F32.BF16 R24, R8.reuse, R12, R32 ;  /* 0x0000000c0818723c */ /* 0x040ff00000041820 */
[----:B------:R-:W-:Y:S01]  /*5e80*/  HMMA.16816.F32.BF16 R20, R8, R14, R20 ;  /* 0x0000000e0814723c */ /* 0x000fe20000041814 */
[----:B------:R-:W3:Y:S04]  /*5e90*/  LDSM.16.M88.4 R12, [R207+0x800] ;  /* 0x00080000cf0c783b */ /* 0x000ee80000000200 */
[----:B------:R-:W4:Y:S03]  /*5ea0*/  LDSM.16.M88.4 R8, [R209] ;  /* 0x00000000d108783b */ /* 0x000f260000000200 */
[C---:B-1----:R-:W-:Y:S08]  /*5eb0*/  HMMA.16816.F32.BF16 R188, R4.reuse, R16, R188 ;  /* 0x0000001004bc723c */ /* 0x042ff000000418bc */
[C---:B------:R-:W-:Y:S08]  /*5ec0*/  HMMA.16816.F32.BF16 R180, R4.reuse, R18, R180 ;  /* 0x0000001204b4723c */ /* 0x040ff000000418b4 */
[C---:B---3--:R-:W-:Y:S08]  /*5ed0*/  HMMA.16816.F32.BF16 R192, R4.reuse, R12, R184 ;  /* 0x0000000c04c0723c */ /* 0x048ff000000418b8 */
[----:B------:R-:W-:Y:S01]  /*5ee0*/  HMMA.16816.F32.BF16 R176, R4, R14, R176 ;  /* 0x0000000e04b0723c */ /* 0x000fe200000418b0 */
[----:B------:R-:W-:Y:S07]  /*5ef0*/  LDSM.16.M88.4 R4, [R202+0x6000] ;  /* 0x00600000ca04783b */ /* 0x000fee0000000200 */
[C---:B----4-:R-:W-:Y:S08]  /*5f00*/  HMMA.16816.F32.BF16 R32, R8.reuse, R16, R172 ;  /* 0x000000100820723c */ /* 0x050ff000000418ac */
[C---:B------:R-:W-:Y:S01]  /*5f10*/  HMMA.16816.F32.BF16 R28, R8.reuse, R18, R28 ;  /* 0x00000012081c723c */ /* 0x040fe2000004181c */
[----:B------:R-:W1:Y:S07]  /*5f20*/  LDSM.16.M88.4 R16, [R200+0x9000] ;  /* 0x00900000c810783b */ /* 0x000e6e0000000200 */
[C---:B------:R-:W-:Y:S08]  /*5f30*/  HMMA.16816.F32.BF16 R24, R8.reuse, R12, R24 ;  /* 0x0000000c0818723c */ /* 0x040ff00000041818 */
[----:B------:R-:W-:Y:S01]  /*5f40*/  HMMA.16816.F32.BF16 R20, R8, R14, R20 ;  /* 0x0000000e0814723c */ /* 0x000fe20000041814 */
[----:B------:R-:W3:Y:S04]  /*5f50*/  LDSM.16.M88.4 R12, [R200+0x9800] ;  /* 0x00980000c80c783b */ /* 0x000ee80000000200 */
[----:B------:R-:W4:Y:S03]  /*5f60*/  LDSM.16.M88.4 R8, [R202+0x4000] ;  /* 0x00400000ca08783b */ /* 0x000f260000000200 */
[C---:B-1----:R-:W-:Y:S08]  /*5f70*/  HMMA.16816.F32.BF16 R188, R4.reuse, R16, R188 ;  /* 0x0000001004bc723c */ /* 0x042ff000000418bc */
[C---:B------:R-:W-:Y:S08]  /*5f80*/  HMMA.16816.F32.BF16 R180, R4.reuse, R18, R180 ;  /* 0x0000001204b4723c */ /* 0x040ff000000418b4 */
[C---:B---3--:R-:W-:Y:S08]  /*5f90*/  HMMA.16816.F32.BF16 R192, R4.reuse, R12, R192 ;  /* 0x0000000c04c0723c */ /* 0x048ff000000418c0 */
[----:B------:R-:W-:Y:S01]  /*5fa0*/  HMMA.16816.F32.BF16 R172, R4, R14, R176 ;  /* 0x0000000e04ac723c */ /* 0x000fe200000418b0 */
[----:B------:R-:W-:Y:S07]  /*5fb0*/  LDSM.16.M88.4 R4, [R204+0x6000] ;  /* 0x00600000cc04783b */ /* 0x000fee0000000200 */
[C---:B----4-:R-:W-:Y:S08]  /*5fc0*/  HMMA.16816.F32.BF16 R32, R8.reuse, R16, R32 ;  /* 0x000000100820723c */ /* 0x050ff00000041820 */
[C---:B------:R-:W-:Y:S01]  /*5fd0*/  HMMA.16816.F32.BF16 R28, R8.reuse, R18, R28 ;  /* 0x00000012081c723c */ /* 0x040fe2000004181c */
[----:B------:R-:W1:Y:S07]  /*5fe0*/  LDSM.16.M88.4 R16, [R213] ;  /* 0x00000000d510783b */ /* 0x000e6e0000000200 */
[C---:B------:R-:W-:Y:S08]  /*5ff0*/  HMMA.16816.F32.BF16 R24, R8.reuse, R12, R24 ;  /* 0x0000000c0818723c */ /* 0x040ff00000041818 */
[----:B------:R-:W-:Y:S01]  /*6000*/  HMMA.16816.F32.BF16 R20, R8, R14, R20 ;  /* 0x0000000e0814723c */ /* 0x000fe20000041814 */
[----:B------:R-:W3:Y:S04]  /*6010*/  LDSM.16.M88.4 R12, [R212] ;  /* 0x00000000d40c783b */ /* 0x000ee80000000200 */
        /* <DEDUP_REMOVED lines=14> */
[-C--:B------:R-:W-:Y:S08]  /*6100*/  HMMA.16816.F32.BF16 R188, R4, R16.reuse, R188 ;  /* 0x0000001004bc723c */ /* 0x080ff000000418bc */
[C---:B---3--:R-:W-:Y:S08]  /*6110*/  HMMA.16816.F32.BF16 R176, R8.reuse, R16, R32 ;  /* 0x0000001008b0723c */ /* 0x048ff00000041820 */
[C---:B------:R-:W-:Y:S01]  /*6120*/  HMMA.16816.F32.BF16 R32, R8.reuse, R18, R28 ;  /* 0x000000120820723c */ /* 0x040fe2000004181c */
[----:B------:R-:W-:Y:S07]  /*6130*/  LDSM.16.M88.4 R16, [R207+0x1000] ;  /* 0x00100000cf10783b */ /* 0x000fee0000000200 */
[C---:B----4-:R-:W-:Y:S08]  /*6140*/  HMMA.16816.F32.BF16 R28, R8.reuse, R12, R24 ;  /* 0x0000000c081c723c */ /* 0x050ff00000041818 */
[----:B------:R-:W-:Y:S01]  /*6150*/  HMMA.16816.F32.BF16 R20, R8, R14, R20 ;  /* 0x0000000e0814723c */ /* 0x000fe20000041814 */
[----:B------:R-:W1:Y:S07]  /*6160*/  LDSM.16.M88.4 R8, [R209+0x4000] ;  /* 0x00400000d108783b */ /* 0x000e6e0000000200 */
[C---:B------:R-:W-:Y:S08]  /*6170*/  HMMA.16816.F32.BF16 R192, R4.reuse, R12, R192 ;  /* 0x0000000c04c0723c */ /* 0x040ff000000418c0 */
[----:B------:R-:W-:Y:S01]  /*6180*/  HMMA.16816.F32.BF16 R180, R4, R14, R172 ;  /* 0x0000000e04b4723c */ /* 0x000fe200000418ac */
[----:B------:R-:W3:Y:S04]  /*6190*/  LDSM.16.M88.4 R4, [R209+0x6000] ;  /* 0x00600000d104783b */ /* 0x000ee80000000200 */
[----:B------:R-:W4:Y:S01]  /*61a0*/  LDSM.16.M88.4 R12, [R207+0x1800] ;  /* 0x00180000cf0c783b */ /* 0x000f220000000200 */
[----:B------:R-:W-:-:S04]  /*61b0*/  DEPBAR.LE SB0, 0x0 ;  /* 0x000080000000791a */ /* 0x000fc80000000000 */
[C---:B-1----:R-:W-:Y:S08]  /*61c0*/  HMMA.16816.F32.BF16 R24, R8.reuse, R16, R176 ;  /* 0x000000100818723c */ /* 0x042ff000000418b0 */
[----:B------:R-:W-:Y:S08]  /*61d0*/  HMMA.16816.F32.BF16 R32, R8, R18, R32 ;  /* 0x000000120820723c */ /* 0x000ff00000041820 */
[C---:B---3--:R-:W-:Y:S08]  /*61e0*/  HMMA.16816.F32.BF16 R172, R4.reuse, R16, R188 ;  /* 0x0000001004ac723c */ /* 0x048ff000000418bc */
[----:B------:R-:W-:Y:S01]  /*61f0*/  HMMA.16816.F32.BF16 R184, R4, R18, R184 ;  /* 0x0000001204b8723c */ /* 0x000fe200000418b8 */
[----:B------:R-:W-:-:S02]  /*6200*/  FSEL R24, R24, -INF , !P6 ;  /* 0xff80000018187808 */ /* 0x000fc40007000000 */
[----:B------:R-:W-:Y:S02]  /*6210*/  FSEL R132, R26, -INF , !P0 ;  /* 0xff8000001a847808 */ /* 0x000fe40004000000 */
[----:B------:R-:W-:Y:S02]  /*6220*/  ISETP.GE.AND P6, PT, R0, R220, PT ;  /* 0x000000dc0000720c */ /* 0x000fe40003fc6270 */
[----:B------:R-:W-:Y:S01]  /*6230*/  ISETP.GE.AND P0, PT, R2, R223, PT ;  /* 0x000000df0200720c */ /* 0x000fe20003f06270 */
[----:B----4-:R-:W-:Y:S01]  /*6240*/  HMMA.16816.F32.BF16 R28, R8, R12, R28 ;  /* 0x0000000c081c723c */ /* 0x010fe2000004181c */
[----:B------:R-:W-:Y:S01]  /*6250*/  BAR.SYNC.DEFER_BLOCKING 0x0 ;  /* 0x0000000000007b1d */ /* 0x000fe20000010000 */
[----:B------:R-:W-:Y:S02]  /*6260*/  ISETP.LT.OR P6, PT, R0, R216, P6 ;  /* 0x000000d80000720c */ /* 0x000fe400037c1670 */
[----:B------:R-:W-:Y:S02]  /*6270*/  ISETP.LT.OR P0, PT, R2, R219, P0 ;  /* 0x000000db0200720c */ /* 0x000fe40000701670 */
[----:B------:R-:W-:-:S02]  /*6280*/  FSEL R26, R25, -INF , !P5 ;  /* 0xff800000191a7808 */ /* 0x000fc40006800000 */
[C---:B------:R-:W-:Y:S01]  /*6290*/  HMMA.16816.F32.BF16 R188, R4.reuse, R12, R192 ;  /* 0x0000000c04bc723c */ /* 0x040fe200000418c0 */
[----:B------:R-:W-:Y:S02]  /*62a0*/  FSEL R19, R175, -INF , !P1 ;  /* 0xff800000af137808 */ /* 0x000fe40004800000 */
[----:B------:R-:W-:Y:S02]  /*62b0*/  FSEL R133, R27, -INF , !P3 ;  /* 0xff8000001b857808 */ /* 0x000fe40005800000 */
[----:B------:R-:W-:Y:S02]  /*62c0*/  FSEL R32, R32, -INF , !P0 ;  /* 0xff80000020207808 */ /* 0x000fe40004000000 */
[C---:B------:R-:W-:Y:S01]  /*62d0*/  ISETP.GE.AND P5, PT, R3.reuse, R223, PT ;  /* 0x000000df0300720c */ /* 0x040fe20003fa6270 */
[----:B------:R-:W-:Y:S01]  /*62e0*/  HMMA.16816.F32.BF16 R180, R4, R14, R180 ;  /* 0x0000000e04b4723c */ /* 0x000fe200000418b4 */
[C---:B------:R-:W-:Y:S02]  /*62f0*/  ISETP.GE.AND P3, PT, R3.reuse, R222, PT ;  /* 0x000000de0300720c */ /* 0x040fe40003f66270 */
[----:B------:R-:W-:-:S02]  /*6300*/  ISETP.GE.AND P1, PT, R3, R221, PT ;  /* 0x000000dd0300720c */ /* 0x000fc40003f26270 */
[----:B------:R-:W-:Y:S02]  /*6310*/  ISETP.GE.AND P0, PT, R3, R220, PT ;  /* 0x000000dc0300720c */ /* 0x000fe40003f06270 */
[----:B------:R-:W-:Y:S01]  /*6320*/  FSEL R6, R172, -INF , !P2 ;  /* 0xff800000ac067808 */ /* 0x000fe20005000000 */
[----:B------:R-:W-:Y:S01]  /*6330*/  HMMA.16816.F32.BF16 R12, R8, R14, R20 ;  /* 0x0000000e080c723c */ /* 0x000fe20000041814 */
[----:B------:R-:W-:Y:S02]  /*6340*/  FSEL R7, R174, -INF , !P6 ;  /* 0xff800000ae077808 */ /* 0x000fe40007000000 */
[C---:B------:R-:W-:Y:S02]  /*6350*/  ISETP.GE.AND P2, PT, R2.reuse, R222, PT ;  /* 0x000000de0200720c */ /* 0x040fe40003f46270 */
[----:B------:R-:W-:Y:S02]  /*6360*/  ISETP.GE.AND P6, PT, R2, R221, PT ;  /* 0x000000dd0200720c */ /* 0x000fe40003fc6270 */
[----:B------:R-:W-:-:S02]  /*6370*/  FSEL R10, R173, -INF , !P4 ;  /* 0xff800000ad0a7808 */ /* 0x000fc40006000000 */
[C---:B------:R-:W-:Y:S02]  /*6380*/  ISETP.GE.AND P4, PT, R2.reuse, R220, PT ;  /* 0x000000dc0200720c */ /* 0x040fe40003f86270 */
        /* <DEDUP_REMOVED lines=26> */
[----:B------:R-:W-:Y:S02]  /*6530*/  ISETP.GE.AND P0, PT, R2, R220, PT ;  /* 0x000000dc0200720c */ /* 0x000fe40003f06270 */
[----:B------:R-:W-:Y:S02]  /*6540*/  FSEL R193, R28, -INF , !P2 ;  /* 0xff8000001cc17808 */ /* 0x000fe40005000000 */
[----:B------:R-:W-:-:S02]  /*6550*/  ISETP.LT.OR P0, PT, R2, R216, P0 ;  /* 0x000000d80200720c */ /* 0x000fc40000701670 */
[----:B------:R-:W-:Y:S02]  /*6560*/  FSEL R231, R190, -INF , !P1 ;  /* 0xff800000bee77808 */ /* 0x000fe40004800000 */
[----:B------:R-:W-:Y:S02]  /*6570*/  FSEL R33, R33, -INF , !P5 ;  /* 0xff80000021217808 */ /* 0x000fe40006800000 */
[----:B------:R-:W-:Y:S02]  /*6580*/  FSEL R35, R35, -INF , !P3 ;  /* 0xff80000023237808 */ /* 0x000fe40005800000 */
[C---:B------:R-:W-:Y:S02]  /*6590*/  ISETP.GE.AND P2, PT, R3.reuse, R220, PT ;  /* 0x000000dc0300720c */ /* 0x040fe40003f46270 */
[----:B------:R-:W-:Y:S02]  /*65a0*/  ISETP.GE.AND P1, PT, R2, R221, PT ;  /* 0x000000dd0200720c */ /* 0x000fe40003f26270 */
[----:B------:R-:W-:-:S02]  /*65b0*/  ISETP.GE.AND P5, PT, R3, R222, PT ;  /* 0x000000de0300720c */ /* 0x000fc40003fa6270 */
[C---:B------:R-:W-:Y:S02]  /*65c0*/  ISETP.GE.AND P3, PT, R3.reuse, R221, PT ;  /* 0x000000dd0300720c */ /* 0x040fe40003f66270 */
[----:B------:R-:W-:Y:S02]  /*65d0*/  FSEL R228, R182, -INF , !P0 ;  /* 0xff800000b6e47808 */ /* 0x000fe40004000000 */
[----:B------:R-:W-:Y:S02]  /*65e0*/  PLOP3.LUT P0, PT, PT, PT, UP0, 0x80, 0x0 ;  /* 0x000000000000781c */ /* 0x000fe40003f0f008 */
[C---:B------:R-:W-:Y:S02]  /*65f0*/  ISETP.LT.OR P2, PT, R3.reuse, R216, P2 ;  /* 0x000000d80300720c */ /* 0x040fe40001741670 */
[----:B------:R-:W-:Y:S02]  /*6600*/  ISETP.LT.OR P1, PT, R2, R217, P1 ;  /* 0x000000d90200720c */ /* 0x000fe40000f21670 */
[----:B------:R-:W-:-:S02]  /*6610*/  ISETP.LT.OR P5, PT, R3, R218, P5 ;  /* 0x000000da0300720c */ /* 0x000fc40002fa1670 */
[----:B------:R-:W-:Y:S02]  /*6620*/  ISETP.LT.OR P3, PT, R3, R217, P3 ;  /* 0x000000d90300720c */ /* 0x000fe40001f61670 */
[----:B------:R-:W-:Y:S02]  /*6630*/  IADD3 R0, R0, 0x19, RZ ;  /* 0x0000001900007810 */ /* 0x000fe40007ffe0ff */
[----:B------:R-:W-:Y:S02]  /*6640*/  FSEL R229, R191, -INF , !P2 ;  /* 0xff800000bfe57808 */ /* 0x000fe40005000000 */
[----:B------:R-:W-:Y:S02]  /*6650*/  FSEL R224, R180, -INF , !P1 ;  /* 0xff800000b4e07808 */ /* 0x000fe40004800000 */
[----:B------:R-:W-:Y:S02]  /*6660*/  FSEL R194, R30, -INF , !P6 ;  /* 0xff8000001ec27808 */ /* 0x000fe40007000000 */
[----:B------:R-:W-:-:S02]  /*6670*/  FSEL R230, R188, -INF , !P4 ;  /* 0xff800000bce67808 */ /* 0x000fc40006000000 */
[----:B------:R-:W-:Y:S02]  /*6680*/  FSEL R225, R31, -INF , !P5 ;  /* 0xff8000001fe17808 */ /* 0x000fe40006800000 */
[----:B------:R-:W-:Y:S02]  /*6690*/  FSEL R227, R189, -INF , !P3 ;  /* 0xff800000bde37808 */ /* 0x000fe40005800000 */
[C---:B------:R-:W-:Y:S02]  /*66a0*/  ISETP.GE.AND P2, PT, R0.reuse, R221, PT ;  /* 0x000000dd0000720c */ /* 0x040fe40003f46270 */
[----:B------:R-:W-:Y:S02]  /*66b0*/  ISETP.GE.AND P1, PT, R0, R220, PT ;  /* 0x000000dc0000720c */ /* 0x000fe40003f26270 */
[C---:B------:R-:W-:Y:S02]  /*66c0*/  ISETP.GE.AND P6, PT, R2.reuse, R223, PT ;  /* 0x000000df0200720c */ /* 0x040fe40003fc6270 */
[----:B------:R-:W-:-:S02]  /*66d0*/  ISETP.GE.AND P4, PT, R2, R222, PT ;  /* 0x000000de0200720c */ /* 0x000fc40003f86270 */
[C---:B------:R-:W-:Y:S02]  /*66e0*/  ISETP.GE.AND P5, PT, R0.reuse, R223, PT ;  /* 0x000000df0000720c */ /* 0x040fe40003fa6270 */
[C---:B------:R-:W-:Y:S02]  /*66f0*/  ISETP.GE.AND P3, PT, R0.reuse, R222, PT ;  /* 0x000000de0000720c */ /* 0x040fe40003f66270 */
[C---:B------:R-:W-:Y:S02]  /*6700*/  ISETP.LT.OR P2, PT, R0.reuse, R217, P2 ;  /* 0x000000d90000720c */ /* 0x040fe40001741670 */
[----:B------:R-:W-:Y:S02]  /*6710*/  ISETP.LT.OR P1, PT, R0, R216, P1 ;  /* 0x000000d80000720c */ /* 0x000fe40000f21670 */
[C---:B------:R-:W-:Y:S02]  /*6720*/  ISETP.LT.OR P6, PT, R2.reuse, R219, P6 ;  /* 0x000000db0200720c */ /* 0x040fe400037c1670 */
        /* <DEDUP_REMOVED lines=10> */
[----:B--2---:R-:W2:Y:S04]  /*67d0*/  LDL.64 R242, [R1+0x50] ;  /* 0x0000500001f27983 */ /* 0x004ea80000100a00 */
[----:B------:R-:W3:Y:S01]  /*67e0*/  LDL.64 R198, [R1+0x48] ;  /* 0x0000480001c67983 */ /* 0x000ee20000100a00 */
[----:B------:R-:W-:Y:S02]  /*67f0*/  UIADD3 UR32, UR30, -0x3, URZ ;  /* 0xfffffffd1e207890 */ /* 0x000fe4000fffe03f */
[----:B------:R-:W-:-:S02]  /*6800*/  ULDC.64 UR4, c[0x0][0x198] ;  /* 0x0000660000047ab9 */ /* 0x000fc40000000a00 */
        /* <DEDUP_REMOVED lines=22> */
.L_x_1860:
[----:B-12---:R-:W2:Y:S01]  /*6970*/  LDL.64 R4, [R1+0x10] ;  /* 0x0000100001047983 */ /* 0x006ea20000100a00 */
[----:B------:R-:W-:Y:S01]  /*6980*/  MOV R0, UR29 ;  /* 0x0000001d00007c02 */ /* 0x000fe20008000f00 */
[----:B------:R-:W-:-:S03]  /*6990*/  IMAD.WIDE.U32 R2, R232, -0x2daee0ad, RZ ;  /* 0xd2511f53e8027825 */ /* 0x000fc600078e00ff */
[----:B--2---:R-:W-:Y:S02]  /*69a0*/  LOP3.LUT R0, R5, UR25, R0, 0x96, !PT ;  /* 0x0000001905007c12 */ /* 0x004fe4000f8e9600 */
[----:B------:R-:W-:-:S03]  /*69b0*/  LOP3.LUT R4, R3, UR15, R4, 0x96, !PT ;  /* 0x0000000f03047c12 */ /* 0x000fc6000f8e9604 */
[----:B------:R-:W-:-:S04]  /*69c0*/  IMAD.WIDE.U32 R28, R0, -0x326172a9, RZ ;  /* 0xcd9e8d57001c7825 */ /* 0x000fc800078e00ff */
[----:B------:R-:W-:Y:S01]  /*69d0*/  IMAD.WIDE.U32 R4, R4, -0x326172a9, RZ ;  /* 0xcd9e8d5704047825 */ /* 0x000fe200078e00ff */
[C---:B------:R-:W-:Y:S02]  /*69e0*/  LOP3.LUT R0, R29.reuse, UR16, R234, 0x96, !PT ;  /* 0x000000101d007c12 */ /* 0x040fe4000f8e96ea */
[----:B------:R-:W-:-:S03]  /*69f0*/  LOP3.LUT R29, R29, UR16, R244, 0x96, !PT ;  /* 0x000000101d1d7c12 */ /* 0x000fc6000f8e96f4 */
[----:B------:R-:W-:Y:S01]  /*6a00*/  IMAD.WIDE.U32 R12, R0, -0x2daee0ad, RZ ;  /* 0xd2511f53000c7825 */ /* 0x000fe200078e00ff */
[----:B------:R-:W-:-:S04]  /*6a10*/  FMNMX.FTZ R0, R134, R6, !PT ;  /* 0x0000000686007209 */ /* 0x000fc80007810000 */
[----:B------:R-:W-:Y:S02]  /*6a20*/  FMNMX.FTZ R0, R10, R0, !PT ;  /* 0x000000000a007209 */ /* 0x000fe40007810000 */
[----:B------:R-:W-:Y:S02]  /*6a30*/  LOP3.LUT R11, R13, UR13, R2, 0x96, !PT ;  /* 0x0000000d0d0b7c12 */ /* 0x000fe4000f8e9602 */
[----:B------:R-:W-:Y:S02]  /*6a40*/  FMNMX.FTZ R0, R9, R0, !PT ;  /* 0x0000000009007209 */ /* 0x000fe40007810000 */
[--C-:B------:R-:W-:Y:S02]  /*6a50*/  LOP3.LUT R2, R5, UR14, R28.reuse, 0x96, !PT ;  /* 0x0000000e05027c12 */ /* 0x100fe4000f8e961c */
[----:B------:R-:W-:Y:S02]  /*6a60*/  FMNMX.FTZ R0, R8, R0, !PT ;  /* 0x0000000008007209 */ /* 0x000fe40007810000 */
[----:B------:R-:W-:Y:S01]  /*6a70*/  LOP3.LUT R28, R251, UR14, R28, 0x96, !PT ;  /* 0x0000000efb1c7c12 */ /* 0x000fe2000f8e961c */
[----:B------:R-:W-:Y:S01]  /*6a80*/  IMAD.WIDE.U32 R2, R2, -0x2daee0ad, RZ ;  /* 0xd2511f5302027825 */ /* 0x000fe200078e00ff */
[----:B------:R-:W-:-:S04]  /*6a90*/  FMNMX.FTZ R0, R230, R0, !PT ;  /* 0x00000000e6007209 */ /* 0x000fc80007810000 */
[----:B------:R-:W-:Y:S01]  /*6aa0*/  LOP3.LUT R3, R3, UR11, R12, 0x96, !PT ;  /* 0x0000000b03037c12 */ /* 0x000fe2000f8e960c */
[----:B------:R-:W-:Y:S01]  /*6ab0*/  IMAD.WIDE.U32 R12, R11, -0x326172a9, RZ ;  /* 0xcd9e8d570b0c7825 */ /* 0x000fe200078e00ff */
[----:B------:R-:W-:-:S03]  /*6ac0*/  FMNMX.FTZ R0, R227, R0, !PT ;  /* 0x00000000e3007209 */ /* 0x000fc60007810000 */
[----:B------:R-:W-:Y:S01]  /*6ad0*/  IMAD.WIDE.U32 R172, R3, -0x326172a9, RZ ;  /* 0xcd9e8d5703ac7825 */ /* 0x000fe200078e00ff */
[----:B------:R-:W-:Y:S02]  /*6ae0*/  FMNMX.FTZ R0, R224, R0, !PT ;  /* 0x00000000e0007209 */ /* 0x000fe40007810000 */
[----:B------:R-:W-:Y:S02]  /*6af0*/  LOP3.LUT R4, R13, UR12, R4, 0x96, !PT ;  /* 0x0000000c0d047c12 */ /* 0x000fe4000f8e9604 */
[----:B------:R-:W-:Y:S02]  /*6b00*/  FMNMX.FTZ R0, R195, R0, !PT ;  /* 0x00000000c3007209 */ /* 0x000fe40007810000 */
[----:B------:R-:W-:Y:S01]  /*6b10*/  LOP3.LUT R3, R173, UR10, R12, 0x96, !PT ;  /* 0x0000000aad037c12 */ /* 0x000fe2000f8e960c */
[----:B------:R-:W-:Y:S02]  /*6b20*/  IMAD.WIDE.U32 R4, R4, -0x2daee0ad, RZ ;  /* 0xd2511f5304047825 */ /* 0x000fe400078e00ff */
[----:B------:R-:W1:Y:S02]  /*6b30*/  SHFL.BFLY PT, R13, R0, 0x2, 0x1f ;  /* 0x0c401f00000d7f89 */ /* 0x000e6400000e0000 */
[----:B------:R-:W-:Y:S01]  /*6b40*/  IMAD.WIDE.U32 R174, R3, -0x2daee0ad, RZ ;  /* 0xd2511f5303ae7825 */ /* 0x000fe200078e00ff */
[----:B------:R-:W-:-:S04]  /*6b50*/  LOP3.LUT R12, R5, UR9, R2, 0x96, !PT ;  /* 0x00000009050c7c12 */ /* 0x000fc8000f8e9602 */
[----:B------:R-:W-:Y:S01]  /*6b60*/  LOP3.LUT R2, R175, UR7, R4, 0x96, !PT ;  /* 0x00000007af027c12 */ /* 0x000fe2000f8e9604 */
[----:B------:R-:W-:Y:S01]  /*6b70*/  IMAD.WIDE.U32 R240, R12, -0x326172a9, RZ ;  /* 0xcd9e8d570cf07825 */ /* 0x000fe200078e00ff */
[----:B------:R-:W-:-:S03]  /*6b80*/  MOV R175, R246 ;  /* 0x000000f600af7202 */ /* 0x000fc60000000f00 */
[----:B------:R-:W-:-:S05]  /*6b90*/  IMAD.WIDE.U32 R2, R2, -0x326172a9, RZ ;  /* 0xcd9e8d5702027825 */ /* 0x000fca00078e00ff */
[C---:B------:R-:W-:Y:S02]  /*6ba0*/  LOP3.LUT R4, R2.reuse, 0xffff, RZ, 0xc0, !PT ;  /* 0x0000ffff02047812 */ /* 0x040fe400078ec0ff */
[----:B------:R-:W-:Y:S02]  /*6bb0*/  LOP3.LUT R5, R2, 0xff, RZ, 0xc0, !PT ;  /* 0x000000ff02057812 */ /* 0x000fe400078ec0ff */
[----:B------:R-:W-:Y:S02]  /*6bc0*/  SHF.R.U32.HI R11, RZ, 0x8, R4 ;  /* 0x00000008ff0b7819 */ /* 0x000fe40000011604 */
[--C-:B------:R-:W-:Y:S02]  /*6bd0*/  SHF.R.U32.HI R23, RZ, 0x10, R2.reuse ;  /* 0x00000010ff177819 */ /* 0x100fe40000011602 */
[----:B------:R-:W-:Y:S02]  /*6be0*/  SHF.R.U32.HI R25, RZ, 0x18, R2 ;  /* 0x00000018ff197819 */ /* 0x000fe40000011602 */
[----:B------:R-:W-:-:S02]  /*6bf0*/  LOP3.LUT R2, R3, UR18, R240, 0x96, !PT ;  /* 0x0000001203027c12 */ /* 0x000fc4000f8e96f0 */
[----:B-1----:R-:W-:Y:S02]  /*6c00*/  FMNMX.FTZ R4, R0, R13, !PT ;  /* 0x0000000d00047209 */ /* 0x002fe40007810000 */
[----:B------:R-:W-:Y:S02]  /*6c10*/  FMNMX.FTZ R3, R136, R24, !PT ;  /* 0x0000001888037209 */ /* 0x000fe40007810000 */
[----:B------:R-:W-:Y:S01]  /*6c20*/  PRMT R31, R5, 0x5410, R11 ;  /* 0x00005410051f7816 */ /* 0x000fe2000000000b */
        /* <DEDUP_REMOVED lines=24> */
[----:B------:R-:W2:Y:S01]  /*6db0*/  SHFL.BFLY PT, R18, R0, 0x2, 0x1f ;  /* 0x0c401f0000127f89 */ /* 0x000ea200000e0000 */
[--C-:B------:R-:W-:Y:S02]  /*6dc0*/  SHF.R.U32.HI R14, RZ, 0x10, R2.reuse ;  /* 0x00000010ff0e7819 */ /* 0x100fe40000011602 */
[C---:B------:R-:W-:Y:S01]  /*6dd0*/  LOP3.LUT R11, R2.reuse, 0xffff, RZ, 0xc0, !PT ;  /* 0x0000ffff020b7812 */ /* 0x040fe200078ec0ff */
[----:B------:R-:W3:Y:S01]  /*6de0*/  SHFL.BFLY PT, R22, R5, 0x2, 0x1f ;  /* 0x0c401f0005167f89 */ /* 0x000ee200000e0000 */
[----:B------:R-:W-:Y:S02]  /*6df0*/  LOP3.LUT R15, R2, 0xff, RZ, 0xc0, !PT ;  /* 0x000000ff020f7812 */ /* 0x000fe400078ec0ff */
[----:B------:R-:W-:Y:S01]  /*6e00*/  SHF.R.U32.HI R13, RZ, 0x18, R2 ;  /* 0x00000018ff0d7819 */ /* 0x000fe20000011602 */
[----:B------:R-:W4:Y:S01]  /*6e10*/  SHFL.BFLY PT, R17, R3, 0x2, 0x1f ;  /* 0x0c401f0003117f89 */ /* 0x000f2200000e0000 */
[----:B------:R-:W-:-:S02]  /*6e20*/  LOP3.LUT R12, R23, 0xff, RZ, 0xc0, !PT ;  /* 0x000000ff170c7812 */ /* 0x000fc400078ec0ff */
[----:B------:R-:W-:Y:S02]  /*6e30*/  LOP3.LUT R2, R14, 0xff, RZ, 0xc0, !PT ;  /* 0x000000ff0e027812 */ /* 0x000fe400078ec0ff */
[----:B------:R-:W-:Y:S02]  /*6e40*/  PRMT R30, R12, 0x5410, R25 ;  /* 0x000054100c1e7816 */ /* 0x000fe40000000019 */
[----:B------:R-:W-:Y:S01]  /*6e50*/  PRMT R27, R2, 0x5410, R13 ;  /* 0x00005410021b7816 */ /* 0x000fe2000000000d */
[----:B------:R-:W-:Y:S01]  /*6e60*/  IMAD.WIDE.U32 R12, R29, -0x2daee0ad, RZ ;  /* 0xd2511f531d0c7825 */ /* 0x000fe200078e00ff */
[----:B------:R-:W-:Y:S02]  /*6e70*/  SHF.R.U32.HI R11, RZ, 0x8, R11 ;  /* 0x00000008ff0b7819 */ /* 0x000fe4000001160b */
[----:B-1----:R-:W-:Y:S01]  /*6e80*/  FMNMX.FTZ R191, R4, R16, !PT ;  /* 0x0000001004bf7209 */ /* 0x002fe20007810000 */
[----:B------:R-:W-:Y:S01]  /*6e90*/  IMAD.WIDE.U32 R28, R28, -0x2daee0ad, RZ ;  /* 0xd2511f531c1c7825 */ /* 0x000fe200078e00ff */
[----:B------:R-:W-:-:S02]  /*6ea0*/  PRMT R25, R15, 0x5410, R11 ;  /* 0x000054100f197816 */ /* 0x000fc4000000000b */
[----:B------:R-:W-:Y:S02]  /*6eb0*/  LOP3.LUT R11, R13, UR13, R248, 0x96, !PT ;  /* 0x0000000d0d0b7c12 */ /* 0x000fe4000f8e96f8 */
[----:B--2---:R-:W-:Y:S02]  /*6ec0*/  FMNMX.FTZ R2, R0, R18, !PT ;  /* 0x0000001200027209 */ /* 0x004fe40007810000 */
[----:B------:R-:W-:Y:S02]  /*6ed0*/  LOP3.LUT R12, R29, UR11, R12, 0x96, !PT ;  /* 0x0000000b1d0c7c12 */ /* 0x000fe4000f8e960c */
[----:B---3--:R-:W-:Y:S01]  /*6ee0*/  FMNMX.FTZ R0, R5, R22, !PT ;  /* 0x0000001605007209 */ /* 0x008fe20007810000 */
[----:B------:R-:W-:Y:S01]  /*6ef0*/  IMAD.WIDE.U32 R22, R11, -0x326172a9, RZ ;  /* 0xcd9e8d570b167825 */ /* 0x000fe200078e00ff */
[----:B------:R-:W1:Y:S01]  /*6f00*/  SHFL.BFLY PT, R14, R2, 0x1, 0x1f ;  /* 0x0c201f00020e7f89 */ /* 0x000e6200000e0000 */
[----:B----4-:R-:W-:Y:S02]  /*6f10*/  FMNMX.FTZ R3, R3, R17, !PT ;  /* 0x0000001103037209 */ /* 0x010fe40007810000 */
[----:B------:R-:W-:Y:S01]  /*6f20*/  IMAD.WIDE.U32 R248, R12, -0x326172a9, RZ ;  /* 0xcd9e8d570cf87825 */ /* 0x000fe200078e00ff */
[----:B------:R-:W2:Y:S01]  /*6f30*/  SHFL.BFLY PT, R13, R0, 0x1, 0x1f ;  /* 0x0c201f00000d7f89 */ /* 0x000ea200000e0000 */
[----:B------:R-:W-:-:S02]  /*6f40*/  LOP3.LUT R4, R23, UR12, R250, 0x96, !PT ;  /* 0x0000000c17047c12 */ /* 0x000fc4000f8e96fa */
[----:B------:R-:W-:Y:S01]  /*6f50*/  FMUL.FTZ R17, R191, c[0x0][0x23c] ;  /* 0x00008f00bf117a20 */ /* 0x000fe20000410000 */
[----:B------:R-:W3:Y:S01]  /*6f60*/  SHFL.BFLY PT, R15, R3, 0x1, 0x1f ;  /* 0x0c201f00030f7f89 */ /* 0x000ee200000e0000 */
[----:B------:R-:W-:Y:S01]  /*6f70*/  LOP3.LUT R11, R249, UR10, R22, 0x96, !PT ;  /* 0x0000000af90b7c12 */ /* 0x000fe2000f8e9616 */
[----:B------:R-:W-:Y:S01]  /*6f80*/  IMAD.WIDE.U32 R4, R4, -0x2daee0ad, RZ ;  /* 0xd2511f5304047825 */ /* 0x000fe200078e00ff */
[----:B------:R-:W-:-:S03]  /*6f90*/  FSETP.NEU.FTZ.AND P2, PT, R191, -INF , PT ;  /* 0xff800000bf00780b */ /* 0x000fc60003f5d000 */
[----:B------:R-:W-:Y:S01]  /*6fa0*/  IMAD.WIDE.U32 R242, R11, -0x2daee0ad, RZ ;  /* 0xd2511f530bf27825 */ /* 0x000fe200078e00ff */
[----:B------:R-:W-:Y:S02]  /*6fb0*/  FSEL R17, R17, RZ, P2 ;  /* 0x000000ff11117208 */ /* 0x000fe40001000000 */
[----:B------:R-:W-:Y:S02]  /*6fc0*/  LOP3.LUT R16, R5, UR9, R28, 0x96, !PT ;  /* 0x0000000905107c12 */ /* 0x000fe4000f8e961c */
[----:B------:R-:W-:Y:S01]  /*6fd0*/  LOP3.LUT R12, R243, UR7, R4, 0x96, !PT ;  /* 0x00000007f30c7c12 */ /* 0x000fe2000f8e9604 */
[--C-:B------:R-:W-:Y:S01]  /*6fe0*/  FFMA.FTZ R8, R8, c[0x0][0x23c], -R17.reuse ;  /* 0x00008f0008087a23 */ /* 0x100fe20000010811 */
[----:B------:R-:W4:Y:S01]  /*6ff0*/  LDC.U8 R4, c[0x0][0x2d8] ;  /* 0x0000b600ff047b82 */ /* 0x000f220000000000 */
[--C-:B------:R-:W-:Y:S02]  /*7000*/  FFMA.FTZ R6, R6, c[0x0][0x23c], -R17.reuse ;  /* 0x00008f0006067a23 */ /* 0x100fe40000010811 */
[----:B------:R-:W5:Y:S01]  /*7010*/  MUFU.EX2 R176, R8 ;  /* 0x0000000800b07308 */ /* 0x000f620000000800 */
[--C-:B------:R-:W-:Y:S01]  /*7020*/  FFMA.FTZ R10, R10, c[0x0][0x23c], -R17.reuse ;  /* 0x00008f000a0a7a23 */ /* 0x100fe20000010811 */
[----:B-1----:R-:W-:Y:S01]  /*7030*/  FMNMX.FTZ R189, R2, R14, !PT ;  /* 0x0000000e02bd7209 */ /* 0x002fe20007810000 */
[----:B------:R-:W-:Y:S01]  /*7040*/  FFMA.FTZ R9, R9, c[0x0][0x23c], -R17 ;  /* 0x00008f0009097a23 */ /* 0x000fe20000010811 */
[----:B--2---:R-:W-:Y:S01]  /*7050*/  FMNMX.FTZ R190, R0, R13, !PT ;  /* 0x0000000d00be7209 */ /* 0x004fe20007810000 */
[----:B------:R-:W-:Y:S01]  /*7060*/  IMAD.WIDE.U32 R28, R16, -0x326172a9, RZ ;  /* 0xcd9e8d57101c7825 */ /* 0x000fe200078e00ff */
[----:B------:R-:W-:-:S02]  /*7070*/  FSEL R2, R191, RZ, P2 ;  /* 0x000000ffbf027208 */ /* 0x000fc40001000000 */
[----:B---3--:R-:W-:Y:S01]  /*7080*/  FMNMX.FTZ R188, R3, R15, !PT ;  /* 0x0000000f03bc7209 */ /* 0x008fe20007810000 */
[C---:B------:R-:W-:Y:S01]  /*7090*/  FMUL.FTZ R18, R190.reuse, c[0x0][0x23c] ;  /* 0x00008f00be127a20 */ /* 0x040fe20000410000 */
[----:B------:R-:W-:Y:S01]  /*70a0*/  FSETP.NEU.FTZ.AND P1, PT, R190, -INF , PT ;  /* 0xff800000be00780b */ /* 0x000fe20003f3d000 */
[----:B------:R1:W-:Y:S01]  /*70b0*/  MUFU.EX2 R177, R6 ;  /* 0x0000000600b17308 */ /* 0x0003e20000000800 */
[----:B------:R-:W-:Y:S01]  /*70c0*/  FSETP.NEU.FTZ.AND P4, PT, R188, -INF , PT ;  /* 0xff800000bc00780b */ /* 0x000fe20003f9d000 */
[----:B------:R-:W-:Y:S01]  /*70d0*/  FADD.FTZ R15, R134, -R2 ;  /* 0x80000002860f7221 */ /* 0x000fe20000010000 */
[----:B------:R-:W-:Y:S01]  /*70e0*/  FSEL R18, R18, RZ, P1 ;  /* 0x000000ff12127208 */ /* 0x000fe20000800000 */
[----:B------:R-:W-:Y:S01]  /*70f0*/  IMAD.WIDE.U32 R12, R12, -0x326172a9, RZ ;  /* 0xcd9e8d570c0c7825 */ /* 0x000fe200078e00ff */
[----:B------:R-:W-:Y:S02]  /*7100*/  FSEL R0, R188, RZ, P4 ;  /* 0x000000ffbc007208 */ /* 0x000fe40002000000 */
[----:B------:R-:W-:Y:S01]  /*7110*/  FSEL R2, R190, RZ, P1 ;  /* 0x000000ffbe027208 */ /* 0x000fe20000800000 */
[----:B------:R2:W-:Y:S01]  /*7120*/  MUFU.EX2 R179, R10 ;  /* 0x0000000a00b37308 */ /* 0x0005e20000000800 */
[----:B------:R-:W-:Y:S01]  /*7130*/  FFMA.FTZ R7, R7, c[0x0][0x23c], -R18 ;  /* 0x00008f0007077a23 */ /* 0x000fe20000010812 */
[----:B------:R-:W-:Y:S01]  /*7140*/  FSETP.NEU.FTZ.AND P3, PT, R189, -INF , PT ;  /* 0xff800000bd00780b */ /* 0x000fe20003f7d000 */
[----:B------:R-:W-:Y:S01]  /*7150*/  FADD.FTZ R22, R136, -R0 ;  /* 0x8000000088167221 */ /* 0x000fe20000010000 */
[----:B-----5:R-:W-:Y:S01]  /*7160*/  MOV R136, R176 ;  /* 0x000000b000887202 */ /* 0x020fe20000000f00 */
[----:B------:R-:W-:Y:S01]  /*7170*/  FFMA.FTZ R0, R19, c[0x0][0x23c], -R18 ;  /* 0x00008f0013007a23 */ /* 0x000fe20000010812 */
[----:B----4-:R-:W-:Y:S01]  /*7180*/  PRMT R176, R4, 0x7054, R4 ;  /* 0x0000705404b07816 */ /* 0x010fe20000000004 */
[----:B------:R-:W-:Y:S01]  /*7190*/  FADD.FTZ R14, R137, -R2 ;  /* 0x80000002890e7221 */ /* 0x000fe20000010000 */
[----:B------:R3:W-:Y:S01]  /*71a0*/  MUFU.EX2 R178, R7 ;  /* 0x0000000700b27308 */ /* 0x0007e20000000800 */
[----:B------:R-:W-:Y:S01]  /*71b0*/  FFMA.FTZ R2, R20, c[0x0][0x23c], -R18 ;  /* 0x00008f0014027a23 */ /* 0x000fe20000010812 */
[C---:B------:R-:W-:Y:S01]  /*71c0*/  FSEL R3, R189.reuse, RZ, P3 ;  /* 0x000000ffbd037208 */ /* 0x040fe20001800000 */
[--C-:B------:R-:W-:Y:S01]  /*71d0*/  HSET2.LE.AND R4, R25, R176.reuse, PT ;  /* 0x000000b019047233 */ /* 0x100fe20003803000 */
[----:B------:R-:W-:Y:S01]  /*71e0*/  FMUL.FTZ R16, R189, c[0x0][0x23c] ;  /* 0x00008f00bd107a20 */ /* 0x000fe20000410000 */
[--C-:B------:R-:W-:Y:S01]  /*71f0*/  HSET2.LE.AND R5, R27, R176.reuse, PT ;  /* 0x000000b01b057233 */ /* 0x100fe20003803000 */
[----:B------:R-:W-:Y:S01]  /*7200*/  SHF.R.U32.HI R11, RZ, 0x10, R12 ;  /* 0x00000010ff0b7819 */ /* 0x000fe2000001160c */
[--C-:B-1----:R-:W-:Y:S01]  /*7210*/  HSET2.LE.AND R6, R31, R176.reuse, PT ;  /* 0x000000b01f067233 */ /* 0x102fe20003803000 */
[----:B------:R1:W4:Y:S01]  /*7220*/  MUFU.EX2 R8, R0 ;  /* 0x0000000000087308 */ /* 0x0003220000000800 */
[----:B------:R-:W-:Y:S01]  /*7230*/  FADD.FTZ R19, R135, -R3 ;  /* 0x8000000387137221 */ /* 0x000fe20000010000 */
[----:B------:R-:W-:Y:S01]  /*7240*/  FSEL R16, R16, RZ, P3 ;  /* 0x000000ff10107208 */ /* 0x000fe20001800000 */
[----:B------:R-:W-:Y:S01]  /*7250*/  FMUL.FTZ R3, R188, c[0x0][0x23c] ;  /* 0x00008f00bc037a20 */ /* 0x000fe20000410000 */
[----:B--2---:R-:W-:Y:S01]  /*7260*/  LOP3.LUT R10, R12, 0xffff, RZ, 0xc0, !PT ;  /* 0x0000ffff0c0a7812 */ /* 0x004fe200078ec0ff */
[----:B------:R-:W-:Y:S01]  /*7270*/  FMUL.FTZ R15, R15, c[0x0][0x23c] ;  /* 0x00008f000f0f7a20 */ /* 0x000fe20000410000 */
[----:B------:R-:W-:Y:S01]  /*7280*/  LOP3.LUT R11, R11, 0xff, RZ, 0xc0, !PT ;  /* 0x000000ff0b0b7812 */ /* 0x000fe200078ec0ff */
[----:B------:R-:W-:Y:S01]  /*7290*/  FMUL.FTZ R14, R14, c[0x0][0x23c] ;  /* 0x00008f000e0e7a20 */ /* 0x000fe20000410000 */
[----:B------:R-:W2:Y:S01]  /*72a0*/  MUFU.EX2 R184, R9 ;  /* 0x0000000900b87308 */ /* 0x000ea20000000800 */
[----:B---3--:R-:W-:Y:S01]  /*72b0*/  HSET2.LE.AND R7, R30, R176, PT ;  /* 0x000000b01e077233 */ /* 0x008fe20003803000 */
[----:B------:R-:W-:Y:S01]  /*72c0*/  FSEL R3, R3, RZ, P4 ;  /* 0x000000ff03037208 */ /* 0x000fe20002000000 */
[----:B------:R-:W-:Y:S01]  /*72d0*/  FMUL.FTZ R19, R19, c[0x0][0x23c] ;  /* 0x00008f0013137a20 */ /* 0x000fe20000410000 */
[----:B------:R-:W-:Y:S01]  /*72e0*/  SHF.R.U32.HI R10, RZ, 0x8, R10 ;  /* 0x00000008ff0a7819 */ /* 0x000fe2000001160a */
[----:B-1----:R-:W-:-:S03]  /*72f0*/  FFMA.FTZ R0, R21, c[0x0][0x23c], -R18 ;  /* 0x00008f0015007a23 */ /* 0x002fc60000010812 */
[----:B------:R1:W-:Y:S01]  /*7300*/  MUFU.EX2 R23, R2 ;  /* 0x0000000200177308 */ /* 0x0003e20000000800 */
[----:B----4-:R-:W-:Y:S02]  /*7310*/  MOV R30, R8 ;  /* 0x00000008001e7202 */ /* 0x010fe40000000f00 */
[----:B--2---:R-:W-:-:S05]  /*7320*/  MOV R31, R184 ;  /* 0x000000b8001f7202 */ /* 0x004fca0000000f00 */
[----:B------:R2:W-:Y:S01]  /*7330*/  MUFU.EX2 R137, R0 ;  /* 0x0000000000897308 */ /* 0x0005e20000000800 */
[----:B-1----:R-:W-:-:S07]  /*7340*/  FFMA.FTZ R2, R24, c[0x0][0x23c], -R3 ;  /* 0x00008f0018027a23 */ /* 0x002fce0000010803 */
[----:B------:R-:W1:Y:S01]  /*7350*/  MUFU.EX2 R21, R14 ;  /* 0x0000000e00157308 */ /* 0x000e620000000800 */
[----:B--2---:R-:W-:-:S07]  /*7360*/  F2FP.BF16.PACK_AB R0, R179, R177 ;  /* 0x000000b1b300723e */ /* 0x004fce00000010ff */
[----:B------:R-:W-:Y:S01]  /*7370*/  MUFU.EX2 R20, R2 ;  /* 0x0000000200147308 */ /* 0x000fe20000000800 */
[----:B------:R-:W-:Y:S02]  /*7380*/  LOP3.LUT R4, R4, R0, RZ, 0xc0, !PT ;  /* 0x0000000004047212 */ /* 0x000fe400078ec0ff */
[----:B------:R-:W-:-:S05]  /*7390*/  F2FP.BF16.PACK_AB R0, R8, R178 ;  /* 0x000000b20800723e */ /* 0x000fca00000010ff */
[----:B------:R-:W2:Y:S01]  /*73a0*/  MUFU.EX2 R19, R19 ;  /* 0x0000001300137308 */ /* 0x000ea20000000800 */
[----:B------:R-:W-:Y:S01]  /*73b0*/  LOP3.LUT R5, R5, R0, RZ, 0xc0, !PT ;  /* 0x0000000005057212 */ /* 0x000fe200078ec0ff */
[----:B-1----:R-:W-:Y:S01]  /*73c0*/  FMUL.FTZ R146, R146, R21 ;  /* 0x0000001592927220 */ /* 0x002fe20000410000 */
[----:B------:R-:W-:Y:S01]  /*73d0*/  F2FP.BF16.PACK_AB R0, R136, R31 ;  /* 0x0000001f8800723e */ /* 0x000fe200000010ff */
[-C--:B------:R-:W-:Y:S02]  /*73e0*/  FMUL.FTZ R147, R147, R21.reuse ;  /* 0x0000001593937220 */ /* 0x080fe40000410000 */
[-C--:B------:R-:W-:Y:S01]  /*73f0*/  FMUL.FTZ R150, R150, R21.reuse ;  /* 0x0000001596967220 */ /* 0x080fe20000410000 */
[----:B------:R-:W-:Y:S01]  /*7400*/  LOP3.LUT R6, R6, R0, RZ, 0xc0, !PT ;  /* 0x0000000006067212 */ /* 0x000fe200078ec0ff */
[----:B------:R-:W-:Y:S01]  /*7410*/  FMUL.FTZ R151, R151, R21 ;  /* 0x0000001597977220 */ /* 0x000fe20000410000 */
[----:B------:R-:W-:Y:S01]  /*7420*/  F2FP.BF16.PACK_AB R0, R23, R137 ;  /* 0x000000891700723e */ /* 0x000fe200000010ff */
[----:B------:R-:W-:-:S02]  /*7430*/  FMUL.FTZ R162, R162, R21 ;  /* 0x00000015a2a27220 */ /* 0x000fc40000410000 */
[----:B------:R-:W-:Y:S01]  /*7440*/  FMUL.FTZ R163, R163, R21 ;  /* 0x00000015a3a37220 */ /* 0x000fe20000410000 */
[----:B------:R-:W-:Y:S01]  /*7450*/  LOP3.LUT R7, R7, R0, RZ, 0xc0, !PT ;  /* 0x0000000007077212 */ /* 0x000fe200078ec0ff */
[----:B------:R-:W-:Y:S02]  /*7460*/  FFMA.FTZ R0, R26, c[0x0][0x23c], -R3 ;  /* 0x00008f001a007a23 */ /* 0x000fe40000010803 */
[-C--:B--2---:R-:W-:Y:S02]  /*7470*/  FMUL.FTZ R142, R142, R19.reuse ;  /* 0x000000138e8e7220 */ /* 0x084fe40000410000 */
[----:B------:R1:W2:Y:S01]  /*7480*/  MUFU.EX2 R24, R0 ;  /* 0x0000000000187308 */ /* 0x0002a20000000800 */
[-C--:B------:R-:W-:Y:S02]  /*7490*/  FMUL.FTZ R143, R143, R19.reuse ;  /* 0x000000138f8f7220 */ /* 0x080fe40000410000 */
[-C--:B------:R-:W-:Y:S02]  /*74a0*/  FMUL.FTZ R154, R154, R19.reuse ;  /* 0x000000139a9a7220 */ /* 0x080fe40000410000 */
[----:B------:R-:W-:-:S02]  /*74b0*/  FMUL.FTZ R155, R155, R19 ;  /* 0x000000139b9b7220 */ /* 0x000fc40000410000 */
[-C--:B------:R-:W-:Y:S02]  /*74c0*/  FMUL.FTZ R158, R158, R19.reuse ;  /* 0x000000139e9e7220 */ /* 0x080fe40000410000 */
[-C--:B------:R-:W-:Y:S02]  /*74d0*/  FMUL.FTZ R159, R159, R19.reuse ;  /* 0x000000139f9f7220 */ /* 0x080fe40000410000 */
[-C--:B------:R-:W-:Y:S02]  /*74e0*/  FMUL.FTZ R170, R170, R19.reuse ;  /* 0x00000013aaaa7220 */ /* 0x080fe40000410000 */
[----:B------:R-:W-:Y:S02]  /*74f0*/  FMUL.FTZ R171, R171, R19 ;  /* 0x00000013abab7220 */ /* 0x000fe40000410000 */
[-C--:B------:R-:W-:Y:S01]  /*7500*/  FMUL.FTZ R166, R166, R21.reuse ;  /* 0x00000015a6a67220 */ /* 0x080fe20000410000 */
[----:B-1----:R-:W-:Y:S01]  /*7510*/  LOP3.LUT R0, R13, UR18, R28, 0x96, !PT ;  /* 0x000000120d007c12 */ /* 0x002fe2000f8e961c */
[----:B------:R-:W-:-:S02]  /*7520*/  FMUL.FTZ R167, R167, R21 ;  /* 0x00000015a7a77220 */ /* 0x000fc40000410000 */
[-C--:B------:R-:W-:Y:S01]  /*7530*/  FMUL.FTZ R38, R38, R19.reuse ;  /* 0x0000001326267220 */ /* 0x080fe20000410000 */
[C---:B------:R-:W-:Y:S01]  /*7540*/  LOP3.LUT R2, R0.reuse, 0xffff, RZ, 0xc0, !PT ;  /* 0x0000ffff00027812 */ /* 0x040fe200078ec0ff */
[----:B------:R-:W-:Y:S01]  /*7550*/  FMUL.FTZ R39, R39, R19 ;  /* 0x0000001327277220 */ /* 0x000fe20000410000 */
[----:B------:R-:W-:Y:S01]  /*7560*/  LOP3.LUT R8, R0, 0xff, RZ, 0xc0, !PT ;  /* 0x000000ff00087812 */ /* 0x000fe200078ec0ff */
[-C--:B------:R-:W-:Y:S01]  /*7570*/  FMUL.FTZ R42, R42, R21.reuse ;  /* 0x000000152a2a7220 */ /* 0x080fe20000410000 */
[----:B------:R-:W-:Y:S01]  /*7580*/  SHF.R.U32.HI R2, RZ, 0x8, R2 ;  /* 0x00000008ff027819 */ /* 0x000fe20000011602 */
[----:B------:R-:W-:Y:S01]  /*7590*/  FMUL.FTZ R43, R43, R21 ;  /* 0x000000152b2b7220 */ /* 0x000fe20000410000 */
[----:B------:R-:W-:Y:S01]  /*75a0*/  SHF.R.U32.HI R9, RZ, 0x10, R0 ;  /* 0x00000010ff097819 */ /* 0x000fe20000011600 */
[-C--:B------:R-:W-:Y:S01]  /*75b0*/  FMUL.FTZ R50, R50, R19.reuse ;  /* 0x0000001332327220 */ /* 0x080fe20000410000 */
[----:B------:R-:W-:Y:S01]  /*75c0*/  PRMT R8, R8, 0x5410, R2 ;  /* 0x0000541008087816 */ /* 0x000fe20000000002 */
[----:B------:R-:W-:Y:S01]  /*75d0*/  FMUL.FTZ R51, R51, R19 ;  /* 0x0000001333337220 */ /* 0x000fe20000410000 */
[----:B--2---:R-:W-:Y:S01]  /*75e0*/  F2FP.BF16.PACK_AB R2, R24, R20 ;  /* 0x000000141802723e */ /* 0x004fe200000010ff */
[----:B------:R-:W-:-:S02]  /*75f0*/  FMUL.FTZ R46, R46, R21 ;  /* 0x000000152e2e7220 */ /* 0x000fc40000410000 */
[----:B------:R-:W-:Y:S01]  /*7600*/  HSET2.LE.AND R8, R8, R176, PT ;  /* 0x000000b008087233 */ /* 0x000fe20003803000 */
[----:B------:R-:W-:Y:S02]  /*7610*/  FMUL.FTZ R47, R47, R21 ;  /* 0x000000152f2f7220 */ /* 0x000fe40000410000 */
[-C--:B------:R-:W-:Y:S02]  /*7620*/  FMUL.FTZ R54, R54, R19.reuse ;  /* 0x0000001336367220 */ /* 0x080fe40000410000 */
[----:B------:R-:W-:Y:S01]  /*7630*/  LOP3.LUT R8, R8, R2, RZ, 0xc0, !PT ;  /* 0x0000000208087212 */ /* 0x000fe200078ec0ff */
[----:B------:R-:W-:Y:S01]  /*7640*/  FMUL.FTZ R55, R55, R19 ;  /* 0x0000001337377220 */ /* 0x000fe20000410000 */
[----:B------:R-:W-:Y:S01]  /*7650*/  SHF.R.U32.HI R2, RZ, 0x18, R0 ;  /* 0x00000018ff027819 */ /* 0x000fe20000011600 */
[-C--:B------:R-:W-:Y:S01]  /*7660*/  FMUL.FTZ R58, R58, R21.reuse ;  /* 0x000000153a3a7220 */ /* 0x080fe20000410000 */
[----:B------:R-:W-:Y:S01]  /*7670*/  LOP3.LUT R0, R9, 0xff, RZ, 0xc0, !PT ;  /* 0x000000ff09007812 */ /* 0x000fe200078ec0ff */
[----:B------:R-:W-:-:S02]  /*7680*/  FMUL.FTZ R59, R59, R21 ;  /* 0x000000153b3b7220 */ /* 0x000fc40000410000 */
[-C--:B------:R-:W-:Y:S01]  /*7690*/  FMUL.FTZ R66, R66, R19.reuse ;  /* 0x0000001342427220 */ /* 0x080fe20000410000 */
[----:B------:R-:W-:Y:S01]  /*76a0*/  PRMT R2, R0, 0x5410, R2 ;  /* 0x0000541000027816 */ /* 0x000fe20000000002 */
[----:B------:R-:W-:Y:S02]  /*76b0*/  FFMA.FTZ R0, R132, c[0x0][0x23c], -R16 ;  /* 0x00008f0084007a23 */ /* 0x000fe40000010810 */
[----:B------:R-:W-:Y:S02]  /*76c0*/  FMUL.FTZ R67, R67, R19 ;  /* 0x0000001343437220 */ /* 0x000fe40000410000 */
[----:B------:R1:W-:Y:S01]  /*76d0*/  MUFU.EX2 R240, R0 ;  /* 0x0000000000f07308 */ /* 0x0003e20000000800 */
[----:B------:R-:W-:Y:S01]  /*76e0*/  HSET2.LE.AND R9, R2, R176, PT ;  /* 0x000000b002097233 */ /* 0x000fe20003803000 */
[----:B------:R-:W-:Y:S02]  /*76f0*/  FFMA.FTZ R2, R32, c[0x0][0x23c], -R3 ;  /* 0x00008f0020027a23 */ /* 0x000fe40000010803 */
[----:B------:R-:W-:-:S02]  /*7700*/  FMUL.FTZ R62, R62, R21 ;  /* 0x000000153e3e7220 */ /* 0x000fc40000410000 */
[----:B------:R-:W-:Y:S02]  /*7710*/  FMUL.FTZ R63, R63, R21 ;  /* 0x000000153f3f7220 */ /* 0x000fe40000410000 */
[----:B------:R2:W-:Y:S01]  /*7720*/  MUFU.EX2 R250, R2 ;  /* 0x0000000200fa7308 */ /* 0x0005e20000000800 */
[-C--:B------:R-:W-:Y:S02]  /*7730*/  FMUL.FTZ R70, R70, R19.reuse ;  /* 0x0000001346467220 */ /* 0x080fe40000410000 */
[----:B------:R-:W-:Y:S02]  /*7740*/  FMUL.FTZ R71, R71, R19 ;  /* 0x0000001347477220 */ /* 0x000fe40000410000 */
[-C--:B------:R-:W-:Y:S02]  /*7750*/  FMUL.FTZ R74, R74, R21.reuse ;  /* 0x000000154a4a7220 */ /* 0x080fe40000410000 */
[----:B------:R-:W-:Y:S02]  /*7760*/  FMUL.FTZ R75, R75, R21 ;  /* 0x000000154b4b7220 */ /* 0x000fe40000410000 */
[----:B-1----:R-:W-:-:S02]  /*7770*/  FFMA.FTZ R0, R133, c[0x0][0x23c], -R16 ;  /* 0x00008f0085007a23 */ /* 0x002fc40000010810 */
[-C--:B------:R-:W-:Y:S02]  /*7780*/  FMUL.FTZ R82, R82, R19.reuse ;  /* 0x0000001352527220 */ /* 0x080fe40000410000 */
[----:B------:R-:W1:Y:S01]  /*7790*/  MUFU.EX2 R25, R0 ;  /* 0x0000000000197308 */ /* 0x000e620000000800 */
[----:B------:R-:W-:Y:S02]  /*77a0*/  FMUL.FTZ R83, R83, R19 ;  /* 0x0000001353537220 */ /* 0x000fe40000410000 */
[-C--:B------:R-:W-:Y:S01]  /*77b0*/  FMUL.FTZ R78, R78, R21.reuse ;  /* 0x000000154e4e7220 */ /* 0x080fe20000410000 */
[----:B--2---:R-:W-:Y:S01]  /*77c0*/  LOP3.LUT R2, R241, UR8, R172, 0x96, !PT ;  /* 0x00000008f1027c12 */ /* 0x004fe2000f8e96ac */
[----:B------:R-:W-:Y:S02]  /*77d0*/  FMUL.FTZ R79, R79, R21 ;  /* 0x000000154f4f7220 */ /* 0x000fe40000410000 */
[-C--:B------:R-:W-:Y:S02]  /*77e0*/  FMUL.FTZ R86, R86, R19.reuse ;  /* 0x0000001356567220 */ /* 0x080fe40000410000 */
[----:B------:R-:W-:-:S02]  /*77f0*/  FMUL.FTZ R87, R87, R19 ;  /* 0x0000001357577220 */ /* 0x000fc40000410000 */
[-C--:B------:R-:W-:Y:S02]  /*7800*/  FMUL.FTZ R90, R90, R21.reuse ;  /* 0x000000155a5a7220 */ /* 0x080fe40000410000 */
[----:B------:R-:W-:Y:S02]  /*7810*/  FMUL.FTZ R91, R91, R21 ;  /* 0x000000155b5b7220 */ /* 0x000fe40000410000 */
[-C--:B------:R-:W-:Y:S01]  /*7820*/  FMUL.FTZ R98, R98, R19.reuse ;  /* 0x0000001362627220 */ /* 0x080fe20000410000 */
[----:B-1----:R-:W-:Y:S01]  /*7830*/  F2FP.BF16.PACK_AB R0, R25, R240 ;  /* 0x000000f01900723e */ /* 0x002fe200000010ff */
[----:B------:R-:W-:Y:S02]  /*7840*/  FMUL.FTZ R99, R99, R19 ;  /* 0x0000001363637220 */ /* 0x000fe40000410000 */
[-C--:B------:R-:W-:Y:S01]  /*7850*/  FMUL.FTZ R94, R94, R21.reuse ;  /* 0x000000155e5e7220 */ /* 0x080fe20000410000 */
[----:B------:R-:W-:Y:S01]  /*7860*/  LOP3.LUT R9, R9, R0, RZ, 0xc0, !PT ;  /* 0x0000000009097212 */ /* 0x000fe200078ec0ff */
[----:B------:R-:W-:Y:S01]  /*7870*/  FMUL.FTZ R95, R95, R21 ;  /* 0x000000155f5f7220 */ /* 0x000fe20000410000 */
[----:B------:R-:W-:Y:S01]  /*7880*/  LOP3.LUT R0, R12, 0xff, RZ, 0xc0, !PT ;  /* 0x000000ff0c007812 */ /* 0x000fe200078ec0ff */
[-C--:B------:R-:W-:Y:S01]  /*7890*/  FMUL.FTZ R102, R102, R19.reuse ;  /* 0x0000001366667220 */ /* 0x080fe20000410000 */
[----:B------:R-:W-:Y:S01]  /*78a0*/  SHF.R.U32.HI R12, RZ, 0x18, R12 ;  /* 0x00000018ff0c7819 */ /* 0x000fe2000001160c */
[----:B------:R-:W-:Y:S01]  /*78b0*/  FMUL.FTZ R103, R103, R19 ;  /* 0x0000001367677220 */ /* 0x000fe20000410000 */
[----:B------:R-:W-:Y:S01]  /*78c0*/  PRMT R10, R0, 0x5410, R10 ;  /* 0x00005410000a7816 */ /* 0x000fe2000000000a */
[----:B------:R-:W-:Y:S01]  /*78d0*/  FFMA.FTZ R0, R33, c[0x0][0x23c], -R3 ;  /* 0x00008f0021007a23 */ /* 0x000fe20000010803 */
[----:B------:R-:W-:Y:S01]  /*78e0*/  PRMT R11, R11, 0x5410, R12 ;  /* 0x000054100b0b7816 */ /* 0x000fe2000000000c */
[----:B------:R-:W-:-:S02]  /*78f0*/  FMUL.FTZ R106, R106, R21 ;  /* 0x000000156a6a7220 */ /* 0x000fc40000410000 */
[----:B------:R-:W1:Y:S01]  /*7900*/  MUFU.EX2 R251, R0 ;  /* 0x0000000000fb7308 */ /* 0x000e620000000800 */
[--C-:B------:R-:W-:Y:S01]  /*7910*/  HSET2.LE.AND R10, R10, R176.reuse, PT ;  /* 0x000000b00a0a7233 */ /* 0x100fe20003803000 */
[----:B------:R-:W-:Y:S01]  /*7920*/  FMUL.FTZ R107, R107, R21 ;  /* 0x000000156b6b7220 */ /* 0x000fe20000410000 */
[----:B------:R-:W-:Y:S01]  /*7930*/  HSET2.LE.AND R11, R11, R176, PT ;  /* 0x000000b00b0b7233 */ /* 0x000fe20003803000 */
[-C--:B------:R-:W-:Y:S02]  /*7940*/  FMUL.FTZ R114, R114, R19.reuse ;  /* 0x0000001372727220 */ /* 0x080fe40000410000 */
[----:B------:R-:W-:Y:S02]  /*7950*/  FMUL.FTZ R115, R115, R19 ;  /* 0x0000001373737220 */ /* 0x000fe40000410000 */
[-C--:B------:R-:W-:Y:S02]  /*7960*/  FMUL.FTZ R110, R110, R21.reuse ;  /* 0x000000156e6e7220 */ /* 0x080fe40000410000 */
[----:B------:R-:W-:-:S02]  /*7970*/  FMUL.FTZ R111, R111, R21 ;  /* 0x000000156f6f7220 */ /* 0x000fc40000410000 */
[-C--:B------:R-:W-:Y:S02]  /*7980*/  FMUL.FTZ R122, R122, R21.reuse ;  /* 0x000000157a7a7220 */ /* 0x080fe40000410000 */
[-C--:B------:R-:W-:Y:S01]  /*7990*/  FMUL.FTZ R123, R123, R21.reuse ;  /* 0x000000157b7b7220 */ /* 0x080fe20000410000 */
[----:B-1----:R-:W-:Y:S01]  /*79a0*/  F2FP.BF16.PACK_AB R0, R251, R250 ;  /* 0x000000fafb00723e */ /* 0x002fe200000010ff */
[-C--:B------:R-:W-:Y:S02]  /*79b0*/  FMUL.FTZ R126, R126, R21.reuse ;  /* 0x000000157e7e7220 */ /* 0x080fe40000410000 */
[----:B------:R-:W-:Y:S01]  /*79c0*/  FMUL.FTZ R127, R127, R21 ;  /* 0x000000157f7f7220 */ /* 0x000fe20000410000 */
[----:B------:R-:W-:Y:S01]  /*79d0*/  LOP3.LUT R10, R10, R0, RZ, 0xc0, !PT ;  /* 0x000000000a0a7212 */ /* 0x000fe200078ec0ff */
[----:B------:R-:W-:Y:S02]  /*79e0*/  FFMA.FTZ R0, R34, c[0x0][0x23c], -R16 ;  /* 0x00008f0022007a23 */ /* 0x000fe40000010810 */
[----:B------:R-:W-:-:S02]  /*79f0*/  FMUL.FTZ R118, R118, R19 ;  /* 0x0000001376767220 */ /* 0x000fc40000410000 */
[----:B------:R1:W-:Y:S01]  /*7a00*/  MUFU.EX2 R243, R0 ;  /* 0x0000000000f37308 */ /* 0x0003e20000000800 */
[-C--:B------:R-:W-:Y:S02]  /*7a10*/  FMUL.FTZ R119, R119, R19.reuse ;  /* 0x0000001377777220 */ /* 0x080fe40000410000 */
[-C--:B------:R-:W-:Y:S02]  /*7a20*/  FMUL.FTZ R130, R130, R19.reuse ;  /* 0x0000001382827220 */ /* 0x080fe40000410000 */
[----:B------:R-:W-:Y:S02]  /*7a30*/  FMUL.FTZ R131, R131, R19 ;  /* 0x0000001383837220 */ /* 0x000fe40000410000 */
[----:B-1----:R-:W-:-:S04]  /*7a40*/  FFMA.FTZ R0, R35, c[0x0][0x23c], -R16 ;  /* 0x00008f0023007a23 */ /* 0x002fc80000010810 */
[----:B------:R-:W1:Y:S02]  /*7a50*/  MUFU.EX2 R249, R0 ;  /* 0x0000000000f97308 */ /* 0x000e640000000800 */
[----:B-1----:R-:W-:-:S04]  /*7a60*/  F2FP.BF16.PACK_AB R0, R249, R243 ;  /* 0x000000f3f900723e */ /* 0x002fc800000010ff */
[----:B------:R-:W-:Y:S01]  /*7a70*/  LOP3.LUT R11, R11, R0, RZ, 0xc0, !PT ;  /* 0x000000000b0b7212 */ /* 0x000fe200078ec0ff */
[----:B------:R-:W-:Y:S02]  /*7a80*/  FMUL.FTZ R0, R22, c[0x0][0x23c] ;  /* 0x00008f0016007a20 */ /* 0x000fe40000410000 */
[----:B------:R1:W2:Y:S08]  /*7a90*/  MUFU.EX2 R22, R15 ;  /* 0x0000000f00167308 */ /* 0x0002b00000000800 */
[----:B------:R-:W3:Y:S01]  /*7aa0*/  MUFU.EX2 R0, R0 ;  /* 0x0000000000007308 */ /* 0x000ee20000000800 */
[----:B-1----:R-:W1:Y:S01]  /*7ab0*/  LDSM.16.MT88.4 R12, [R201+0xa000] ;  /* 0x00a00000c90c783b */ /* 0x002e620000004200 */
[----:B--2---:R-:W-:-:S02]  /*7ac0*/  FMUL.FTZ R144, R144, R22 ;  /* 0x0000001690907220 */ /* 0x004fc40000410000 */
[-C--:B------:R-:W-:Y:S02]  /*7ad0*/  FMUL.FTZ R145, R145, R22.reuse ;  /* 0x0000001691917220 */ /* 0x080fe40000410000 */
[-C--:B------:R-:W-:Y:S02]  /*7ae0*/  FMUL.FTZ R148, R148, R22.reuse ;  /* 0x0000001694947220 */ /* 0x080fe40000410000 */
[----:B------:R-:W-:Y:S02]  /*7af0*/  FMUL.FTZ R149, R149, R22 ;  /* 0x0000001695957220 */ /* 0x000fe40000410000 */
[-C--:B---3--:R-:W-:Y:S02]  /*7b00*/  FMUL.FTZ R140, R140, R0.reuse ;  /* 0x000000008c8c7220 */ /* 0x088fe40000410000 */
[-C--:B------:R-:W-:Y:S02]  /*7b10*/  FMUL.FTZ R141, R141, R0.reuse ;  /* 0x000000008d8d7220 */ /* 0x080fe40000410000 */
        /* <DEDUP_REMOVED lines=14> */
[-C--:B-1----:R-:W-:Y:S01]  /*7c00*/  HMMA.16816.F32.BF16 R140, R8, R12.reuse, R140 ;  /* 0x0000000c088c723c */ /* 0x082fe2000004188c */
[-C--:B------:R-:W-:Y:S02]  /*7c10*/  FMUL.FTZ R48, R48, R0.reuse ;  /* 0x0000000030307220 */ /* 0x080fe40000410000 */
[----:B------:R-:W-:Y:S02]  /*7c20*/  FMUL.FTZ R49, R49, R0 ;  /* 0x0000000031317220 */ /* 0x000fe40000410000 */
        /* <DEDUP_REMOVED lines=12> */
[----:B------:R-:W-:Y:S01]  /*7cf0*/  HMMA.16816.F32.BF16 R244, R8, R14, R152 ;  /* 0x0000000e08f4723c */ /* 0x000fe20000041898 */
[----:B------:R-:W1:Y:S01]  /*7d00*/  LDSM.16.MT88.4 R12, [R203+0xa000] ;  /* 0x00a00000cb0c783b */ /* 0x000e620000004200 */
[-C--:B------:R-:W-:Y:S02]  /*7d10*/  FMUL.FTZ R68, R68, R0.reuse ;  /* 0x0000000044447220 */ /* 0x080fe40000410000 */
[----:B------:R-:W-:Y:S02]  /*7d20*/  FMUL.FTZ R69, R69, R0 ;  /* 0x0000000045457220 */ /* 0x000fe40000410000 */
        /* <DEDUP_REMOVED lines=33> */
[----:B------:R-:W-:Y:S02]  /*7f40*/  FFMA.FTZ R28, R252, R0, R20 ;  /* 0x00000000fc1c7223 */ /* 0x000fe40000010014 */
[----:B------:R-:W-:Y:S02]  /*7f50*/  FFMA.FTZ R0, R193, c[0x0][0x23c], -R3 ;  /* 0x00008f00c1007a23 */ /* 0x000fe40000010803 */
[----:B------:R-:W-:-:S02]  /*7f60*/  FMUL.FTZ R120, R120, R22 ;  /* 0x0000001678787220 */ /* 0x000fc40000410000 */
[-C--:B------:R-:W-:Y:S01]  /*7f70*/  FMUL.FTZ R121, R121, R22.reuse ;  /* 0x0000001679797220 */ /* 0x080fe20000410000 */
[----:B------:R-:W-:Y:S01]  /*7f80*/  HMMA.16816.F32.BF16 R236, R8, R14, R168 ;  /* 0x0000000e08ec723c */ /* 0x000fe200000418a8 */
[----:B------:R-:W1:Y:S01]  /*7f90*/  LDSM.16.MT88.4 R12, [R206+0xa000] ;  /* 0x00a00000ce0c783b */ /* 0x000e620000004200 */
[-C--:B------:R-:W-:Y:S01]  /*7fa0*/  FMUL.FTZ R124, R124, R22.reuse ;  /* 0x000000167c7c7220 */ /* 0x080fe20000410000 */
[----:B------:R2:W-:Y:S01]  /*7fb0*/  MUFU.EX2 R172, R0 ;  /* 0x0000000000ac7308 */ /* 0x0005e20000000800 */
[----:B------:R-:W-:Y:S02]  /*7fc0*/  FMUL.FTZ R125, R125, R22 ;  /* 0x000000167d7d7220 */ /* 0x000fe40000410000 */
[----:B------:R-:W-:Y:S01]  /*7fd0*/  FFMA.FTZ R20, R225, c[0x0][0x23c], -R16 ;  /* 0x00008f00e1147a23 */ /* 0x000fe20000010810 */
[----:B------:R-:W-:Y:S02]  /*7fe0*/  MOV R169, R179 ;  /* 0x000000b300a97202 */ /* 0x000fe40000000f00 */
[----:B------:R-:W-:-:S02]  /*7ff0*/  MOV R168, R176 ;  /* 0x000000b000a87202 */ /* 0x000fc40000000f00 */
[----:B------:R-:W-:Y:S01]  /*8000*/  MOV R170, R25 ;  /* 0x0000001900aa7202 */ /* 0x000fe20000000f00 */
[----:B------:R-:W-:Y:S01]  /*8010*/  MUFU.EX2 R20, R20 ;  /* 0x0000001400147308 */ /* 0x000fe20000000800 */
[----:B------:R-:W-:Y:S02]  /*8020*/  MOV R171, R24 ;  /* 0x0000001800ab7202 */ /* 0x000fe40000000f00 */
[----:B------:R-:W-:Y:S02]  /*8030*/  MOV R241, R168 ;  /* 0x000000a800f17202 */ /* 0x000fe40000000f00 */
[----:B------:R-:W-:Y:S01]  /*8040*/  MOV R168, R30 ;  /* 0x0000001e00a87202 */ /* 0x000fe20000000f00 */
[----:B--2---:R-:W-:Y:S01]  /*8050*/  FFMA.FTZ R0, R192, c[0x0][0x23c], -R3 ;  /* 0x00008f00c0007a23 */ /* 0x004fe20000010803 */
        /* <DEDUP_REMOVED lines=10> */
[----:B------:R-:W-:Y:S01]  /*8100*/  FFMA.FTZ R23, R229, c[0x0][0x23c], -R18 ;  /* 0x00008f00e5177a23 */ /* 0x000fe20000010812 */
[----:B------:R-:W-:Y:S02]  /*8110*/  MOV R192, R50 ;  /* 0x0000003200c07202 */ /* 0x000fe40000000f00 */
[----:B------:R-:W-:-:S03]  /*8120*/  MOV R193, R49 ;  /* 0x0000003100c17202 */ /* 0x000fc60000000f00 */
[----:B------:R-:W-:Y:S01]  /*8130*/  MUFU.EX2 R23, R23 ;  /* 0x0000001700177308 */ /* 0x000fe20000000800 */
[-C--:B-1----:R-:W-:Y:S08]  /*8140*/  HMMA.16816.F32.BF16 R52, R8, R12.reuse, R52 ;  /* 0x0000000c0834723c */ /* 0x082ff00000041834 */
[C---:B------:R-:W-:Y:S08]  /*8150*/  HMMA.16816.F32.BF16 R56, R4.reuse, R12, R56 ;  /* 0x0000000c0438723c */ /* 0x040ff00000041838 */
[-C--:B------:R-:W-:Y:S08]  /*8160*/  HMMA.16816.F32.BF16 R60, R4, R14.reuse, R60 ;  /* 0x0000000e043c723c */ /* 0x080ff0000004183c */
[----:B------:R-:W-:Y:S01]  /*8170*/  HMMA.16816.F32.BF16 R196, R8, R14, R64 ;  /* 0x0000000e08c4723c */ /* 0x000fe20000041840 */
[----:B------:R-:W1:Y:S06]  /*8180*/  LDSM.16.MT88.4 R12, [R201+0xb000] ;  /* 0x00b00000c90c783b */ /* 0x000e6c0000004200 */
[----:B------:R-:W-:-:S02]  /*8190*/  MOV R67, R175 ;  /* 0x000000af00437202 */ /* 0x000fc40000000f00 */
[----:B------:R2:W-:Y:S02]  /*81a0*/  MUFU.EX2 R175, R0 ;  /* 0x0000000000af7308 */ /* 0x0005e40000000800 */
[----:B--2---:R-:W-:Y:S01]  /*81b0*/  FFMA.FTZ R0, R181, c[0x0][0x23c], -R3 ;  /* 0x00008f00b5007a23 */ /* 0x004fe20000010803 */
[----:B------:R-:W-:-:S05]  /*81c0*/  MOV R181, R51 ;  /* 0x0000003300b57202 */ /* 0x000fca0000000f00 */
[----:B------:R2:W-:Y:S01]  /*81d0*/  MUFU.EX2 R173, R0 ;  /* 0x0000000000ad7308 */ /* 0x0005e20000000800 */
[----:B-1----:R-:W-:Y:S01]  /*81e0*/  HMMA.16816.F32.BF16 R68, R8, R12, R68 ;  /* 0x0000000c0844723c */ /* 0x002fe20000041844 */
[----:B--2---:R-:W-:Y:S01]  /*81f0*/  FFMA.FTZ R0, R194, c[0x0][0x23c], -R16 ;  /* 0x00008f00c2007a23 */ /* 0x004fe20000010810 */
[----:B------:R-:W-:-:S06]  /*8200*/  MOV R194, R170 ;  /* 0x000000aa00c27202 */ /* 0x000fcc0000000f00 */
[C---:B------:R-:W-:Y:S01]  /*8210*/  HMMA.16816.F32.BF16 R72, R4.reuse, R12, R72 ;  /* 0x0000000c0448723c */ /* 0x040fe20000041848 */
[----:B------:R-:W-:Y:S07]  /*8220*/  MUFU.EX2 R31, R0 ;  /* 0x00000000001f7308 */ /* 0x000fee0000000800 */
[-C--:B------:R-:W-:Y:S08]  /*8230*/  HMMA.16816.F32.BF16 R76, R4, R14.reuse, R76 ;  /* 0x0000000e044c723c */ /* 0x080ff0000004184c */
[C---:B------:R-:W-:Y:S01]  /*8240*/  HMMA.16816.F32.BF16 R184, R8.reuse, R14, R80 ;  /* 0x0000000e08b8723c */ /* 0x040fe20000041850 */
[----:B------:R-:W1:Y:S04]  /*8250*/  LDSM.16.MT88.4 R12, [R203+0xb000] ;  /* 0x00b00000cb0c783b */ /* 0x000e680000004200 */
[----:B------:R-:W-:Y:S03]  /*8260*/  LDSM.16.MT88.4 R80, [R201+0xb800] ;  /* 0x00b80000c950783b */ /* 0x000fe60000004200 */
[-C--:B-1----:R-:W-:Y:S08]  /*8270*/  HMMA.16816.F32.BF16 R84, R8, R12.reuse, R84 ;  /* 0x0000000c0854723c */ /* 0x082ff00000041854 */
[C---:B------:R-:W-:Y:S08]  /*8280*/  HMMA.16816.F32.BF16 R88, R4.reuse, R12, R88 ;  /* 0x0000000c0458723c */ /* 0x040ff00000041858 */
[-C--:B------:R-:W-:Y:S08]  /*8290*/  HMMA.16816.F32.BF16 R92, R4, R14.reuse, R92 ;  /* 0x0000000e045c723c */ /* 0x080ff0000004185c */
[C---:B------:R-:W-:Y:S01]  /*82a0*/  HMMA.16816.F32.BF16 R176, R8.reuse, R14, R96 ;  /* 0x0000000e08b0723c */ /* 0x040fe20000041860 */
[----:B------:R-:W1:Y:S04]  /*82b0*/  LDSM.16.MT88.4 R12, [R206+0xb000] ;  /* 0x00b00000ce0c783b */ /* 0x000e680000004200 */
[----:B------:R-:W-:Y:S03]  /*82c0*/  LDSM.16.MT88.4 R96, [R203+0xb800] ;  /* 0x00b80000cb60783b */ /* 0x000fe60000004200 */
[-C--:B-1----:R-:W-:Y:S08]  /*82d0*/  HMMA.16816.F32.BF16 R100, R8, R12.reuse, R100 ;  /* 0x0000000c0864723c */ /* 0x082ff00000041864 */
[C---:B------:R-:W-:Y:S08]  /*82e0*/  HMMA.16816.F32.BF16 R104, R4.reuse, R12, R104 ;  /* 0x0000000c0468723c */ /* 0x040ff00000041868 */
[-C--:B------:R-:W-:Y:S08]  /*82f0*/  HMMA.16816.F32.BF16 R108, R4, R14.reuse, R108 ;  /* 0x0000000e046c723c */ /* 0x080ff0000004186c */
[----:B------:R-:W-:Y:S01]  /*8300*/  HMMA.16816.F32.BF16 R132, R8, R14, R112 ;  /* 0x0000000e0884723c */ /* 0x000fe20000041870 */
[----:B------:R-:W1:Y:S04]  /*8310*/  LDSM.16.MT88.4 R12, [R205+0xb000] ;  /* 0x00b00000cd0c783b */ /* 0x000e680000004200 */
[----:B------:R-:W-:Y:S03]  /*8320*/  LDSM.16.MT88.4 R112, [R206+0xb800] ;  /* 0x00b80000ce70783b */ /* 0x000fe60000004200 */
[C---:B-1----:R-:W-:Y:S08]  /*8330*/  HMMA.16816.F32.BF16 R120, R4.reuse, R12, R120 ;  /* 0x0000000c0478723c */ /* 0x042ff00000041878 */
[----:B------:R-:W-:Y:S07]  /*8340*/  HMMA.16816.F32.BF16 R24, R4, R14, R124 ;  /* 0x0000000e0418723c */ /* 0x000fee000004187c */
[----:B------:R-:W-:Y:S01]  /*8350*/  FFMA.FTZ R5, R180, c[0x0][0x23c], -R3 ;  /* 0x00008f00b4057a23 */ /* 0x000fe20000010803 */
[----:B------:R-:W-:Y:S01]  /*8360*/  LOP3.LUT R6, R29, UR8, R248, 0x96, !PT ;  /* 0x000000081d067c12 */ /* 0x000fe2000f8e96f8 */
[----:B------:R-:W-:Y:S01]  /*8370*/  IMAD.WIDE.U32 R2, R2, -0x2daee0ad, RZ ;  /* 0xd2511f5302027825 */ /* 0x000fe200078e00ff */
[----:B------:R-:W-:Y:S01]  /*8380*/  HMMA.16816.F32.BF16 R116, R8, R12, R116 ;  /* 0x0000000c0874723c */ /* 0x000fe20000041874 */
[----:B------:R1:W-:Y:S01]  /*8390*/  MUFU.EX2 R252, R5 ;  /* 0x0000000500fc7308 */ /* 0x0003e20000000800 */
[----:B------:R-:W-:-:S02]  /*83a0*/  MOV R180, R168 ;  /* 0x000000a800b47202 */ /* 0x000fc40000000f00 */
[----:B------:R-:W-:Y:S02]  /*83b0*/  LOP3.LUT R4, R3, UR17, R174, 0x96, !PT ;  /* 0x0000001103047c12 */ /* 0x000fe4000f8e96ae */
[C---:B------:R-:W-:Y:S02]  /*83c0*/  LOP3.LUT R7, R2.reuse, 0xffff, RZ, 0xc0, !PT ;  /* 0x0000ffff02077812 */ /* 0x040fe400078ec0ff */
[----:B------:R-:W-:Y:S01]  /*83d0*/  HMMA.16816.F32.BF16 R32, R8, R14, R128 ;  /* 0x0000000e0820723c */ /* 0x000fe20000041880 */
[----:B------:R-:W-:Y:S02]  /*83e0*/  SHF.R.U32.HI R13, RZ, 0x18, R2 ;  /* 0x00000018ff0d7819 */ /* 0x000fe40000011602 */
[----:B------:R-:W-:Y:S02]  /*83f0*/  MOV R174, R169 ;  /* 0x000000a900ae7202 */ /* 0x000fe40000000f00 */
[----:B------:R-:W-:Y:S02]  /*8400*/  MOV R248, R48 ;  /* 0x0000003000f87202 */ /* 0x000fe40000000f00 */
[----:B------:R-:W-:Y:S01]  /*8410*/  LOP3.LUT R15, R2, 0xff, RZ, 0xc0, !PT ;  /* 0x000000ff020f7812 */ /* 0x000fe200078ec0ff */
[----:B------:R-:W-:Y:S01]  /*8420*/  FFMA.FTZ R9, R226, c[0x0][0x23c], -R18 ;  /* 0x00008f00e2097a23 */ /* 0x000fe20000010812 */
[----:B------:R-:W-:Y:S01]  /*8430*/  SHF.R.U32.HI R14, RZ, 0x10, R2 ;  /* 0x00000010ff0e7819 */ /* 0x000fe20000011602 */
[----:B------:R-:W-:Y:S01]  /*8440*/  IMAD.WIDE.U32 R2, R6, -0x2daee0ad, RZ ;  /* 0xd2511f5306027825 */ /* 0x000fe200078e00ff */
[----:B------:R-:W-:Y:S03]  /*8450*/  LDSM.16.MT88.4 R48, [R206+0xa800] ;  /* 0x00a80000ce30783b */ /* 0x000fe60000004200 */
[----:B-1----:R-:W-:Y:S01]  /*8460*/  FFMA.FTZ R5, R182, c[0x0][0x23c], -R16 ;  /* 0x00008f00b6057a23 */ /* 0x002fe20000010810 */
[C---:B------:R-:W-:Y:S01]  /*8470*/  LOP3.LUT R8, R2.reuse, 0xffff, RZ, 0xc0, !PT ;  /* 0x0000ffff02087812 */ /* 0x040fe200078ec0ff */
[----:B------:R-:W-:Y:S01]  /*8480*/  FFMA.FTZ R6, R195, c[0x0][0x23c], -R17 ;  /* 0x00008f00c3067a23 */ /* 0x000fe20000010811 */
[----:B------:R-:W-:Y:S01]  /*8490*/  LOP3.LUT R12, R2, 0xff, RZ, 0xc0, !PT ;  /* 0x000000ff020c7812 */ /* 0x000fe200078ec0ff */
[----:B------:R1:W-:Y:S01]  /*84a0*/  MUFU.EX2 R137, R5 ;  /* 0x0000000500897308 */ /* 0x0003e20000000800 */
[----:B------:R-:W-:-:S02]  /*84b0*/  SHF.R.U32.HI R11, RZ, 0x10, R2 ;  /* 0x00000010ff0b7819 */ /* 0x000fc40000011602 */
[----:B------:R-:W-:Y:S01]  /*84c0*/  SHF.R.U32.HI R10, RZ, 0x18, R2 ;  /* 0x00000018ff0a7819 */ /* 0x000fe20000011602 */
[----:B------:R-:W-:Y:S01]  /*84d0*/  FFMA.FTZ R2, R183, c[0x0][0x23c], -R16 ;  /* 0x00008f00b7027a23 */ /* 0x000fe20000010810 */
[----:B------:R-:W-:Y:S01]  /*84e0*/  LOP3.LUT R0, R3, UR17, R242, 0x96, !PT ;  /* 0x0000001103007c12 */ /* 0x000fe2000f8e96f2 */
[--C-:B------:R-:W-:Y:S01]  /*84f0*/  FFMA.FTZ R3, R230, c[0x0][0x23c], -R17.reuse ;  /* 0x00008f00e6037a23 */ /* 0x100fe20000010811 */
[----:B------:R-:W-:Y:S01]  /*8500*/  MOV R183, R154 ;  /* 0x0000009a00b77202 */ /* 0x000fe20000000f00 */
[----:B------:R2:W-:Y:S01]  /*8510*/  MUFU.EX2 R136, R2 ;  /* 0x0000000200887308 */ /* 0x0005e20000000800 */
[--C-:B------:R-:W-:Y:S01]  /*8520*/  FFMA.FTZ R16, R227, c[0x0][0x23c], -R17.reuse ;  /* 0x00008f00e3107a23 */ /* 0x100fe20000010811 */
[----:B------:R-:W-:Y:S02]  /*8530*/  MOV R230, R155 ;  /* 0x0000009b00e67202 */ /* 0x000fe40000000f00 */
[----:B------:R-:W-:Y:S02]  /*8540*/  MOV R182, R152 ;  /* 0x0000009800b67202 */ /* 0x000fe40000000f00 */
[----:B------:R-:W-:Y:S01]  /*8550*/  MOV R242, R171 ;  /* 0x000000ab00f27202 */ /* 0x000fe20000000f00 */
[----:B------:R-:W3:Y:S01]  /*8560*/  LDSM.16.MT88.4 R152, [R201+0xa800] ;  /* 0x00a80000c998783b */ /* 0x000ee20000004200 */
[----:B-1----:R-:W-:Y:S01]  /*8570*/  FFMA.FTZ R5, R224, c[0x0][0x23c], -R17 ;  /* 0x00008f00e0057a23 */ /* 0x002fe20000010811 */
[----:B------:R-:W-:Y:S01]  /*8580*/  MUFU.EX2 R29, R6 ;  /* 0x00000006001d7308 */ /* 0x000fe20000000800 */
[--C-:B------:R-:W-:Y:S01]  /*8590*/  FFMA.FTZ R17, R231, c[0x0][0x23c], -R18.reuse ;  /* 0x00008f00e7117a23 */ /* 0x100fe20000010812 */
[----:B------:R-:W1:Y:S01]  /*85a0*/  LDSM.16.MT88.4 R168, [R203+0xa800] ;  /* 0x00a80000cba8783b */ /* 0x000e620000004200 */
[----:B--2---:R-:W-:Y:S01]  /*85b0*/  SHF.R.U32.HI R2, RZ, 0x8, R7 ;  /* 0x00000008ff027819 */ /* 0x004fe20000011607 */
[----:B------:R-:W-:-:S04]  /*85c0*/  FFMA.FTZ R7, R228, c[0x0][0x23c], -R18 ;  /* 0x00008f00e4077a23 */ /* 0x000fc80000010812 */
[----:B------:R2:W4:Y:S01]  /*85d0*/  MUFU.EX2 R30, R5 ;  /* 0x00000005001e7308 */ /* 0x0005220000000800 */
[----:B------:R-:W-:Y:S02]  /*85e0*/  PRMT R15, R15, 0x5410, R2 ;  /* 0x000054100f0f7816 */ /* 0x000fe40000000002 */
[----:B------:R-:W-:-:S05]  /*85f0*/  LOP3.LUT R2, R14, 0xff, RZ, 0xc0, !PT ;  /* 0x000000ff0e027812 */ /* 0x000fca00078ec0ff */
[----:B------:R5:W-:Y:S01]  /*8600*/  MUFU.EX2 R18, R3 ;  /* 0x0000000300127308 */ /* 0x000be20000000800 */
[----:B------:R-:W-:Y:S02]  /*8610*/  PRMT R13, R2, 0x5410, R13 ;  /* 0x00005410020d7816 */ /* 0x000fe4000000000d */
[----:B------:R-:W-:-:S05]  /*8620*/  LOP3.LUT R2, R4, 0xffff, RZ, 0xc0, !PT ;  /* 0x0000ffff04027812 */ /* 0x000fca00078ec0ff */
[----:B------:R-:W-:Y:S01]  /*8630*/  MUFU.EX2 R14, R7 ;  /* 0x00000007000e7308 */ /* 0x000fe20000000800 */
[----:B--2---:R-:W-:Y:S02]  /*8640*/  SHF.R.U32.HI R5, RZ, 0x18, R4 ;  /* 0x00000018ff057819 */ /* 0x004fe40000011604 */
[----:B-----5:R-:W-:-:S05]  /*8650*/  SHF.R.U32.HI R3, RZ, 0x8, R8 ;  /* 0x00000008ff037819 */ /* 0x020fca0000011608 */
[----:B------:R-:W-:Y:S01]  /*8660*/  MUFU.EX2 R16, R16 ;  /* 0x0000001000107308 */ /* 0x000fe20000000800 */
[----:B------:R-:W-:Y:S02]  /*8670*/  PRMT R8, R12, 0x5410, R3 ;  /* 0x000054100c087816 */ /* 0x000fe40000000003 */
[----:B------:R-:W-:Y:S01]  /*8680*/  LOP3.LUT R3, R11, 0xff, RZ, 0xc0, !PT ;  /* 0x000000ff0b037812 */ /* 0x000fe200078ec0ff */
[----:B------:R-:W-:-:S04]  /*8690*/  FFMA.FTZ R11, R67, R19, R240 ;  /* 0x00000013430b7223 */ /* 0x000fc800000100f0 */
[----:B------:R2:W5:Y:S01]  /*86a0*/  MUFU.EX2 R12, R9 ;  /* 0x00000009000c7308 */ /* 0x0005620000000800 */
[----:B------:R-:W-:Y:S01]  /*86b0*/  PRMT R10, R3, 0x5410, R10 ;  /* 0x00005410030a7816 */ /* 0x000fe2000000000a */
[----:B------:R-:W-:Y:S01]  /*86c0*/  LDSM.16.MT88.4 R64, [R205+0xa800] ;  /* 0x00a80000cd40783b */ /* 0x000fe20000004200 */
[----:B------:R-:W-:Y:S02]  /*86d0*/  SHF.R.U32.HI R3, RZ, 0x8, R2 ;  /* 0x00000008ff037819 */ /* 0x000fe40000011602 */
[----:B------:R-:W-:-:S03]  /*86e0*/  LOP3.LUT R2, R4, 0xff, RZ, 0xc0, !PT ;  /* 0x000000ff04027812 */ /* 0x000fc600078ec0ff */
[----:B------:R-:W1:Y:S01]  /*86f0*/  MUFU.EX2 R17, R17 ;  /* 0x0000001100117308 */ /* 0x000e620000000800 */
[----:B------:R-:W-:Y:S02]  /*8700*/  PRMT R6, R2, 0x5410, R3 ;  /* 0x0000541002067816 */ /* 0x000fe40000000003 */
[----:B------:R-:W-:Y:S02]  /*8710*/  SHF.R.U32.HI R2, RZ, 0x10, R4 ;  /* 0x00000010ff027819 */ /* 0x000fe40000011604 */
[----:B------:R-:W-:Y:S02]  /*8720*/  LOP3.LUT R3, R0, 0xffff, RZ, 0xc0, !PT ;  /* 0x0000ffff00037812 */ /* 0x000fe400078ec0ff */
[----:B------:R-:W-:Y:S02]  /*8730*/  LOP3.LUT R2, R2, 0xff, RZ, 0xc0, !PT ;  /* 0x000000ff02027812 */ /* 0x000fe400078ec0ff */
[----:B------:R-:W-:Y:S02]  /*8740*/  SHF.R.U32.HI R4, RZ, 0x8, R3 ;  /* 0x00000008ff047819 */ /* 0x000fe40000011603 */
[----:B------:R-:W-:-:S02]  /*8750*/  LOP3.LUT R3, R0, 0xff, RZ, 0xc0, !PT ;  /* 0x000000ff00037812 */ /* 0x000fc400078ec0ff */
[----:B--2---:R-:W-:Y:S02]  /*8760*/  PRMT R9, R2, 0x5410, R5 ;  /* 0x0000541002097816 */ /* 0x004fe40000000005 */
[----:B------:R-:W-:Y:S02]  /*8770*/  SHF.R.U32.HI R2, RZ, 0x10, R0 ;  /* 0x00000010ff027819 */ /* 0x000fe40000011600 */
[----:B------:R-:W-:Y:S02]  /*8780*/  PRMT R5, R3, 0x5410, R4 ;  /* 0x0000541003057816 */ /* 0x000fe40000000004 */
[----:B------:R-:W-:Y:S01]  /*8790*/  SHF.R.U32.HI R4, RZ, 0x18, R0 ;  /* 0x00000018ff047819 */ /* 0x000fe20000011600 */
[----:B------:R-:W-:Y:S01]  /*87a0*/  HSET2.LE.AND R0, R15, R241, PT ;  /* 0x000000f10f007233 */ /* 0x000fe20003803000 */
[----:B------:R-:W-:Y:S02]  /*87b0*/  LOP3.LUT R3, R2, 0xff, RZ, 0xc0, !PT ;  /* 0x000000ff02037812 */ /* 0x000fe400078ec0ff */
[----:B----4-:R-:W-:-:S02]  /*87c0*/  F2FP.BF16.PACK_AB R2, R29, R30 ;  /* 0x0000001e1d02723e */ /* 0x010fc400000010ff */
[----:B------:R-:W-:Y:S01]  /*87d0*/  PRMT R7, R3, 0x5410, R4 ;  /* 0x0000541003077816 */ /* 0x000fe20000000004 */
[--C-:B------:R-:W-:Y:S01]  /*87e0*/  HSET2.LE.AND R3, R8, R241.reuse, PT ;  /* 0x000000f108037233 */ /* 0x100fe20003803000 */
[----:B------:R-:W-:Y:S01]  /*87f0*/  LOP3.LUT R126, R0, R2, RZ, 0xc0, !PT ;  /* 0x00000002007e7212 */ /* 0x000fe200078ec0ff */
[--C-:B------:R-:W-:Y:S01]  /*8800*/  HSET2.LE.AND R0, R13, R241.reuse, PT ;  /* 0x000000f10d007233 */ /* 0x100fe20003803000 */
[----:B-----5:R-:W-:Y:S02]  /*8810*/  F2FP.BF16.PACK_AB R2, R12, R14 ;  /* 0x0000000e0c02723e */ /* 0x020fe400000010ff */
[----:B------:R-:W-:Y:S02]  /*8820*/  F2FP.BF16.PACK_AB R4, R252, R173 ;  /* 0x000000adfc04723e */ /* 0x000fe400000010ff */
[----:B------:R-:W-:Y:S01]  /*8830*/  LOP3.LUT R127, R0, R2, RZ, 0xc0, !PT ;  /* 0x00000002007f7212 */ /* 0x000fe200078ec0ff */
[--C-:B------:R-:W-:Y:S01]  /*8840*/  HSET2.LE.AND R0, R10, R241.reuse, PT ;  /* 0x000000f10a007233 */ /* 0x100fe20003803000 */
[----:B------:R-:W-:Y:S01]  /*8850*/  F2FP.BF16.PACK_AB R2, R136, R137 ;  /* 0x000000898802723e */ /* 0x000fe200000010ff */
[----:B------:R-:W-:Y:S01]  /*8860*/  FADD.FTZ R10, R242, R28 ;  /* 0x0000001cf20a7221 */ /* 0x000fe20000010000 */
[----:B------:R-:W-:Y:S01]  /*8870*/  LOP3.LUT R130, R3, R4, RZ, 0xc0, !PT ;  /* 0x0000000403827212 */ /* 0x000fe200078ec0ff */
[--C-:B------:R-:W-:Y:S01]  /*8880*/  HSET2.LE.AND R3, R6, R241.reuse, PT ;  /* 0x000000f106037233 */ /* 0x100fe20003803000 */
[----:B------:R-:W-:Y:S01]  /*8890*/  LOP3.LUT R131, R0, R2, RZ, 0xc0, !PT ;  /* 0x0000000200837212 */ /* 0x000fe200078ec0ff */
[----:B------:R-:W-:Y:S01]  /*88a0*/  HSET2.LE.AND R0, R5, R241, PT ;  /* 0x000000f105007233 */ /* 0x000fe20003803000 */
[----:B------:R-:W-:-:S02]  /*88b0*/  F2FP.BF16.PACK_AB R4, R16, R18 ;  /* 0x000000121004723e */ /* 0x000fc400000010ff */
[----:B------:R-:W-:Y:S02]  /*88c0*/  F2FP.BF16.PACK_AB R2, R175, R172 ;  /* 0x000000acaf02723e */ /* 0x000fe400000010ff */
[----:B------:R-:W-:Y:S01]  /*88d0*/  LOP3.LUT R124, R3, R4, RZ, 0xc0, !PT ;  /* 0x00000004037c7212 */ /* 0x000fe200078ec0ff */
[----:B------:R-:W-:Y:S01]  /*88e0*/  FADD.FTZ R3, R194, R11 ;  /* 0x0000000bc2037221 */ /* 0x000fe20000010000 */
[----:B------:R-:W-:Y:S01]  /*88f0*/  LOP3.LUT R128, R0, R2, RZ, 0xc0, !PT ;  /* 0x0000000200807212 */ /* 0x000fe200078ec0ff */
[--C-:B------:R-:W-:Y:S01]  /*8900*/  HSET2.LE.AND R0, R7, R241.reuse, PT ;  /* 0x000000f107007233 */ /* 0x100fe20003803000 */
[----:B------:R-:W-:Y:S01]  /*8910*/  F2FP.BF16.PACK_AB R2, R20, R31 ;  /* 0x0000001f1402723e */ /* 0x000fe200000010ff */
[----:B------:R-:W2:Y:S01]  /*8920*/  LDSM.16.MT88.4 R4, [R205+0xb800] ;  /* 0x00b80000cd04783b */ /* 0x000ea20000004200 */
[----:B------:R-:W-:Y:S02]  /*8930*/  FADD.FTZ R3, R243, R3 ;  /* 0x00000003f3037221 */ /* 0x000fe40000010000 */
[----:B------:R-:W-:Y:S01]  /*8940*/  LOP3.LUT R129, R0, R2, RZ, 0xc0, !PT ;  /* 0x0000000200817212 */ /* 0x000fe200078ec0ff */
[----:B------:R-:W-:Y:S01]  /*8950*/  HSET2.LE.AND R0, R9, R241, PT ;  /* 0x000000f109007233 */ /* 0x000fe20003803000 */
[----:B-1----:R-:W-:Y:S01]  /*8960*/  F2FP.BF16.PACK_AB R2, R23, R17 ;  /* 0x000000111702723e */ /* 0x002fe200000010ff */
[----:B------:R-:W-:-:S03]  /*8970*/  FADD.FTZ R3, R249, R3 ;  /* 0x00000003f9037221 */ /* 0x000fc60000010000 */
[----:B------:R-:W-:Y:S01]  /*8980*/  LOP3.LUT R125, R0, R2, RZ, 0xc0, !PT ;  /* 0x00000002007d7212 */ /* 0x000fe200078ec0ff */
[----:B------:R-:W-:Y:S01]  /*8990*/  FFMA.FTZ R2, R183, R22, R230 ;  /* 0x00000016b7027223 */ /* 0x000fe200000100e6 */
[-C--:B---3--:R-:W-:Y:S01]  /*89a0*/  HMMA.16816.F32.BF16 R140, R128, R152.reuse, R140 ;  /* 0x00000098808c723c */ /* 0x088fe2000004188c */
[----:B------:R-:W-:Y:S02]  /*89b0*/  FFMA.FTZ R0, R182, R21, R225 ;  /* 0x00000015b6007223 */ /* 0x000fe400000100e1 */
        /* <DEDUP_REMOVED lines=10> */
[----:B------:R-:W-:-:S04]  /*8a60*/  FADD.FTZ R3, R31, R3 ;  /* 0x000000031f037221 */ /* 0x000fc80000010000 */
[----:B------:R-:W-:Y:S01]  /*8a70*/  FADD.FTZ R3, R20, R3 ;  /* 0x0000000314037221 */ /* 0x000fe20000010000 */
[----:B------:R-:W-:Y:S03]  /*8a80*/  HMMA.16816.F32.BF16 R156, R128, R168, R156 ;  /* 0x000000a8809c723c */ /* 0x000fe6000004189c */
[----:B------:R-:W-:Y:S01]  /*8a90*/  FADD.FTZ R3, R137, R3 ;  /* 0x0000000389037221 */ /* 0x000fe20000010000 */
[----:B------:R-:W-:-:S03]  /*8aa0*/  MOV R137, R190 ;  /* 0x000000be00897202 */ /* 0x000fc60000000f00 */
[----:B------:R-:W-:Y:S01]  /*8ab0*/  FADD.FTZ R228, R136, R3 ;  /* 0x0000000388e47221 */ /* 0x000fe20000010000 */
[----:B--2---:R-:W-:Y:S01]  /*8ac0*/  HMMA.16816.F32.BF16 R120, R124, R4, R120 ;  /* 0x000000047c78723c */ /* 0x004fe20000041878 */
[----:B------:R-:W-:-:S03]  /*8ad0*/  MOV R136, R188 ;  /* 0x000000bc00887202 */ /* 0x000fc60000000f00 */
[----:B------:R1:W-:Y:S04]  /*8ae0*/  STL [R1+0x18], R228 ;  /* 0x000018e401007387 */ /* 0x0003e80000100800 */
        /* <DEDUP_REMOVED lines=14> */
[----:B------:R-:W-:Y:S01]  /*8bd0*/  FADD.FTZ R4, R173, R4 ;  /* 0x00000004ad047221 */ /* 0x000fe20000010000 */
[----:B------:R1:W-:Y:S03]  /*8be0*/  STL [R1+0x1c], R229 ;  /* 0x00001ce501007387 */ /* 0x0003e60000100800 */
[----:B------:R-:W-:Y:S01]  /*8bf0*/  FADD.FTZ R252, R252, R4 ;  /* 0x00000004fcfc7221 */ /* 0x000fe20000010000 */
[----:B------:R1:W-:Y:S01]  /*8c00*/  STL [R1+0x20], R230 ;  /* 0x000020e601007387 */ /* 0x0003e20000100800 */
        /* <DEDUP_REMOVED lines=24> */
[----:B------:R-:W-:Y:S01]  /*8d90*/  HMMA.16816.F32.BF16 R128, R128, R6, R32 ;  /* 0x000000068080723c */ /* 0x000fe20000041820 */
[----:B------:R-:W-:Y:S07]  /*8da0*/  @!P0 BRA `(.L_x_1859) ;  /* 0x0000a1f000008947 */ /* 0x000fee0003800000 */
[----:B-1----:R-:W2:Y:S01]  /*8db0*/  LDL.64 R192, [R1+0x78] ;  /* 0x0000780001c07983 */ /* 0x002ea20000100a00 */
        /* <DEDUP_REMOVED lines=31> */
[----:B------:R-:W-:Y:S04]  /*8fb0*/  LDSM.16.M88.4 R8, [R204+0x2000] ;  /* 0x00200000cc08783b */ /* 0x000fe80000000200 */
[----:B------:R-:W5:Y:S04]  /*8fc0*/  LDSM.16.M88.4 R16, [R214] ;  /* 0x00000000d610783b */ /* 0x000f680000000200 */
        /* <DEDUP_REMOVED lines=8> */
[C---:B------:R-:W-:Y:S08]  /*9050*/  HMMA.16816.F32.BF16 R180, R12.reuse, R30, RZ ;  /* 0x0000001e0cb4723c */ /* 0x040ff000000418ff */
[C---:B------:R-:W-:Y:S08]  /*9060*/  HMMA.16816.F32.BF16 R28, R12.reuse, R24, RZ ;  /* 0x000000180c1c723c */ /* 0x040ff000000418ff */
[----:B------:R-:W-:Y:S08]  /*9070*/  HMMA.16816.F32.BF16 R12, R12, R26, RZ ;  /* 0x0000001a0c0c723c */ /* 0x000ff000000418ff */
[C---:B-----5:R-:W-:Y:S08]  /*9080*/  HMMA.16816.F32.BF16 R184, R8.reuse, R16, R136 ;  /* 0x0000001008b8723c */ /* 0x060ff00000041888 */
[C---:B------:R-:W-:Y:S08]  /*9090*/  HMMA.16816.F32.BF16 R136, R8.reuse, R18, R132 ;  /* 0x000000120888723c */ /* 0x040ff00000041884 */
[C---:B-1----:R-:W-:Y:S08]  /*90a0*/  HMMA.16816.F32.BF16 R176, R8.reuse, R20, R176 ;  /* 0x0000001408b0723c */ /* 0x042ff000000418b0 */
[----:B------:R-:W-:Y:S01]  /*90b0*/  HMMA.16816.F32.BF16 R172, R8, R22, R172 ;  /* 0x0000001608ac723c */ /* 0x000fe200000418ac */
[----:B------:R-:W-:Y:S07]  /*90c0*/  LDSM.16.M88.4 R8, [R210] ;  /* 0x00000000d208783b */ /* 0x000fee0000000200 */
[C---:B--2---:R-:W-:Y:S08]  /*90d0*/  HMMA.16816.F32.BF16 R132, R4.reuse, R20, R32 ;  /* 0x000000140484723c */ /* 0x044ff00000041820 */
[C---:B------:R-:W-:Y:S08]  /*90e0*/  HMMA.16816.F32.BF16 R24, R4.reuse, R22, R180 ;  /* 0x000000160418723c */ /* 0x040ff000000418b4 */
[C---:B------:R-:W-:Y:S08]  /*90f0*/  HMMA.16816.F32.BF16 R32, R4.reuse, R16, R28 ;  /* 0x000000100420723c */ /* 0x040ff0000004181c */
[----:B------:R-:W-:Y:S01]  /*9100*/  HMMA.16816.F32.BF16 R20, R4, R18, R12 ;  /* 0x000000120414723c */ /* 0x000fe2000004180c */
[----:B------:R-:W1:Y:S04]  /*9110*/  LDSM.16.M88.4 R16, [R208+0x8000] ;  /* 0x00800000d010783b */ /* 0x000e680000000200 */
[----:B------:R-:W2:Y:S04]  /*9120*/  LDSM.16.M88.4 R4, [R210+0x2000] ;  /* 0x00200000d204783b */ /* 0x000ea80000000200 */
[----:B------:R-:W3:Y:S01]  /*9130*/  LDSM.16.M88.4 R12, [R208+0x8800] ;  /* 0x00880000d00c783b */ /* 0x000ee20000000200 */
[----:B-1----:R-:W-:Y:S08]  /*9140*/  HMMA.16816.F32.BF16 R28, R8, R18, R24 ;  /* 0x00000012081c723c */ /* 0x002ff00000041818 */
[C---:B--2---:R-:W-:Y:S08]  /*9150*/  HMMA.16816.F32.BF16 R176, R4.reuse, R16, R176 ;  /* 0x0000001004b0723c */ /* 0x044ff000000418b0 */
[C---:B---3--:R-:W-:Y:S08]  /*9160*/  HMMA.16816.F32.BF16 R180, R4.reuse, R12, R184 ;  /* 0x0000000c04b4723c */ /* 0x048ff000000418b8 */
[C---:B------:R-:W-:Y:S08]  /*9170*/  HMMA.16816.F32.BF16 R172, R4.reuse, R18, R172 ;  /* 0x0000001204ac723c */ /* 0x040ff000000418ac */
[----:B------:R-:W-:Y:S01]  /*9180*/  HMMA.16816.F32.BF16 R136, R4, R14, R136 ;  /* 0x0000000e0488723c */ /* 0x000fe20000041888 */
[----:B------:R-:W-:Y:S07]  /*9190*/  LDSM.16.M88.4 R4, [R209+0x2000] ;  /* 0x00200000d104783b */ /* 0x000fee0000000200 */
[C---:B------:R-:W-:Y:S01]  /*91a0*/  HMMA.16816.F32.BF16 R132, R8.reuse, R16, R132 ;  /* 0x000000100884723c */ /* 0x040fe20000041884 */
[----:B------:R-:W1:Y:S07]  /*91b0*/  LDSM.16.M88.4 R16, [R207] ;  /* 0x00000000cf10783b */ /* 0x000e6e0000000200 */
[C---:B------:R-:W-:Y:S08]  /*91c0*/  HMMA.16816.F32.BF16 R24, R8.reuse, R12, R32 ;  /* 0x0000000c0818723c */ /* 0x040ff00000041820 */
[----:B------:R-:W-:Y:S01]  /*91d0*/  HMMA.16816.F32.BF16 R20, R8, R14, R20 ;  /* 0x0000000e0814723c */ /* 0x000fe20000041814 */
[----:B------:R-:W2:Y:S04]  /*91e0*/  LDSM.16.M88.4 R12, [R207+0x800] ;  /* 0x00080000cf0c783b */ /* 0x000ea80000000200 */
[----:B------:R-:W3:Y:S03]  /*91f0*/  LDSM.16.M88.4 R8, [R209] ;  /* 0x00000000d108783b */ /* 0x000ee60000000200 */
[C---:B-1----:R-:W-:Y:S08]  /*9200*/  HMMA.16816.F32.BF16 R176, R4.reuse, R16, R176 ;  /* 0x0000001004b0723c */ /* 0x042ff000000418b0 */
[C---:B------:R-:W-:Y:S08]  /*9210*/  HMMA.16816.F32.BF16 R32, R4.reuse, R18, R172 ;  /* 0x000000120420723c */ /* 0x040ff000000418ac */
[C---:B--2---:R-:W-:Y:S08]  /*9220*/  HMMA.16816.F32.BF16 R180, R4.reuse, R12, R180 ;  /* 0x0000000c04b4723c */ /* 0x044ff000000418b4 */
[----:B------:R-:W-:Y:S01]  /*9230*/  HMMA.16816.F32.BF16 R136, R4, R14, R136 ;  /* 0x0000000e0488723c */ /* 0x000fe20000041888 */
[----:B------:R-:W-:Y:S07]  /*9240*/  LDSM.16.M88.4 R4, [R202+0x6000] ;  /* 0x00600000ca04783b */ /* 0x000fee0000000200 */
[C---:B---3--:R-:W-:Y:S08]  /*9250*/  HMMA.16816.F32.BF16 R132, R8.reuse, R16, R132 ;  /* 0x000000100884723c */ /* 0x048ff00000041884 */
[C---:B------:R-:W-:Y:S01]  /*9260*/  HMMA.16816.F32.BF16 R28, R8.reuse, R18, R28 ;  /* 0x00000012081c723c */ /* 0x040fe2000004181c */
[----:B------:R-:W1:Y:S07]  /*9270*/  LDSM.16.M88.4 R16, [R200+0x9000] ;  /* 0x00900000c810783b */ /* 0x000e6e0000000200 */
[C---:B------:R-:W-:Y:S08]  /*9280*/  HMMA.16816.F32.BF16 R24, R8.reuse, R12, R24 ;  /* 0x0000000c0818723c */ /* 0x040ff00000041818 */
[----:B------:R-:W-:Y:S01]  /*9290*/  HMMA.16816.F32.BF16 R20, R8, R14, R20 ;  /* 0x0000000e0814723c */ /* 0x000fe20000041814 */
[----:B------:R-:W2:Y:S04]  /*92a0*/  LDSM.16.M88.4 R12, [R200+0x9800] ;  /* 0x00980000c80c783b */ /* 0x000ea80000000200 */
[----:B------:R-:W3:Y:S03]  /*92b0*/  LDSM.16.M88.4 R8, [R202+0x4000] ;  /* 0x00400000ca08783b */ /* 0x000ee60000000200 */
[C---:B-1----:R-:W-:Y:S08]  /*92c0*/  HMMA.16816.F32.BF16 R172, R4.reuse, R16, R176 ;  /* 0x0000001004ac723c */ /* 0x042ff000000418b0 */
[C---:B------:R-:W-:Y:S08]  /*92d0*/  HMMA.16816.F32.BF16 R32, R4.reuse, R18, R32 ;  /* 0x000000120420723c */ /* 0x040ff00000041820 */
[C---:B--2---:R-:W-:Y:S08]  /*92e0*/  HMMA.16816.F32.BF16 R176, R4.reuse, R12, R180 ;  /* 0x0000000c04b0723c */ /* 0x044ff000000418b4 */
[----:B------:R-:W-:Y:S01]  /*92f0*/  HMMA.16816.F32.BF16 R136, R4, R14, R136 ;  /* 0x0000000e0488723c */ /* 0x000fe20000041888 */
[----:B------:R-:W-:Y:S07]  /*9300*/  LDSM.16.M88.4 R4, [R204+0x6000] ;  /* 0x00600000cc04783b */ /* 0x000fee0000000200 */
[C---:B---3--:R-:W-:Y:S08]  /*9310*/  HMMA.16816.F32.BF16 R132, R8.reuse, R16, R132 ;  /* 0x000000100884723c */ /* 0x048ff00000041884 */
[C---:B------:R-:W-:Y:S01]  /*9320*/  HMMA.16816.F32.BF16 R28, R8.reuse, R18, R28 ;  /* 0x00000012081c723c */ /* 0x040fe2000004181c */
[----:B------:R-:W1:Y:S07]  /*9330*/  LDSM.16.M88.4 R16, [R213] ;  /* 0x00000000d510783b */ /* 0x000e6e0000000200 */
[C---:B------:R-:W-:Y:S08]  /*9340*/  HMMA.16816.F32.BF16 R24, R8.reuse, R12, R24 ;  /* 0x0000000c0818723c */ /* 0x040ff00000041818 */
[----:B------:R-:W-:Y:S01]  /*9350*/  HMMA.16816.F32.BF16 R20, R8, R14, R20 ;  /* 0x0000000e0814723c */ /* 0x000fe20000041814 */
[----:B------:R-:W2:Y:S04]  /*9360*/  LDSM.16.M88.4 R12, [R212] ;  /* 0x00000000d40c783b */ /* 0x000ea80000000200 */
        /* <DEDUP_REMOVED lines=15> */
[----:B--2---:R-:W-:Y:S08]  /*9460*/  HMMA.16816.F32.BF16 R176, R4, R12, R176 ;  /* 0x0000000c04b0723c */ /* 0x004ff000000418b0 */
[C---:B---3--:R-:W-:Y:S08]  /*9470*/  HMMA.16816.F32.BF16 R132, R8.reuse, R16, R132 ;  /* 0x000000100884723c */ /* 0x048ff00000041884 */
[C---:B------:R-:W-:Y:S01]  /*9480*/  HMMA.16816.F32.BF16 R32, R8.reuse, R18, R28 ;  /* 0x000000120820723c */ /* 0x040fe2000004181c */
[----:B------:R-:W-:Y:S07]  /*9490*/  LDSM.16.M88.4 R16, [R207+0x1000] ;  /* 0x00100000cf10783b */ /* 0x000fee0000000200 */
[C---:B------:R-:W-:Y:S08]  /*94a0*/  HMMA.16816.F32.BF16 R24, R8.reuse, R12, R24 ;  /* 0x0000000c0818723c */ /* 0x040ff00000041818 */
[-C--:B------:R-:W-:Y:S01]  /*94b0*/  HMMA.16816.F32.BF16 R20, R8, R14.reuse, R20 ;  /* 0x0000000e0814723c */ /* 0x080fe20000041814 */
[----:B------:R-:W1:Y:S07]  /*94c0*/  LDSM.16.M88.4 R8, [R209+0x4000] ;  /* 0x00400000d108783b */ /* 0x000e6e0000000200 */
[----:B------:R-:W-:Y:S01]  /*94d0*/  HMMA.16816.F32.BF16 R136, R4, R14, R136 ;  /* 0x0000000e0488723c */ /* 0x000fe20000041888 */
[----:B------:R-:W2:Y:S04]  /*94e0*/  LDSM.16.M88.4 R4, [R209+0x6000] ;  /* 0x00600000d104783b */ /* 0x000ea80000000200 */
[----:B------:R-:W3:Y:S01]  /*94f0*/  LDSM.16.M88.4 R12, [R207+0x1800] ;  /* 0x00180000cf0c783b */ /* 0x000ee20000000200 */
[----:B------:R-:W-:-:S04]  /*9500*/  DEPBAR.LE SB0, 0x0 ;  /* 0x000080000000791a */ /* 0x000fc80000000000 */
[-C--:B-1----:R-:W-:Y:S08]  /*9510*/  HMMA.16816.F32.BF16 R28, R8, R16.reuse, R132 ;  /* 0x00000010081c723c */ /* 0x082ff00000041884 */
[C---:B--2---:R-:W-:Y:S08]  /*9520*/  HMMA.16816.F32.BF16 R172, R4.reuse, R16, R172 ;  /* 0x0000001004ac723c */ /* 0x044ff000000418ac */
        /* <DEDUP_REMOVED lines=34> */
.L_x_1861:
[----:B------:R-:W2:Y:S04]  /*9750*/  LDL R0, [R1+0x60] ;  /* 0x0000600001007983 */ /* 0x000ea80000100800 */
[----:B------:R-:W3:Y:S04]  /*9760*/  LDL R6, [R1+0x64] ;  /* 0x0000640001067983 */ /* 0x000ee80000100800 */
[----:B-1----:R-:W4:Y:S04]  /*9770*/  LDL.64 R2, [R1+0x68] ;  /* 0x0000680001027983 */ /* 0x002f280000100a00 */
[----:B------:R-:W5:Y:S04]  /*9780*/  LDL.64 R8, [R1+0x10] ;  /* 0x0000100001087983 */ /* 0x000f680000100a00 */
[----:B------:R-:W5:Y:S04]  /*9790*/  LDL R7, [R1+0x8c] ;  /* 0x00008c0001077983 */ /* 0x000f680000100800 */
[----:B------:R-:W5:Y:S04]  /*97a0*/  LDL.64 R4, [R1+0x28] ;  /* 0x0000280001047983 */ /* 0x000f680000100a00 */
[----:B------:R-:W1:Y:S02]  /*97b0*/  S2R R10, SR_TID.X ;  /* 0x00000000000a7919 */ /* 0x000e640000002100 */
[----:B-1----:R-:W-:-:S05]  /*97c0*/  IMAD.SHL.U32 R10, R10, 0x2, RZ ;  /* 0x000000020a0a7824 */ /* 0x002fca00078e00ff */
[----:B------:R-:W-:Y:S01]  /*97d0*/  LOP3.LUT R10, R10, 0x6, RZ, 0xc0, !PT ;  /* 0x000000060a0a7812 */ /* 0x000fe200078ec0ff */
[----:B--2---:R-:W-:Y:S02]  /*97e0*/  IMAD.MOV.U32 R247, RZ, RZ, R0 ;  /* 0x000000fffff77224 */ /* 0x004fe400078e0000 */
[----:B------:R-:W-:-:S04]  /*97f0*/  IMAD.U32 R0, RZ, RZ, UR25 ;  /* 0x00000019ff007e24 */ /* 0x000fc8000f8e00ff */
[----:B------:R-:W-:Y:S02]  /*9800*/  IMAD R0, R0, 0x20, R10 ;  /* 0x0000002000007824 */ /* 0x000fe400078e020a */
[----:B---3--:R-:W-:Y:S02]  /*9810*/  IMAD.MOV.U32 R16, RZ, RZ, R6 ;  /* 0x000000ffff107224 */ /* 0x008fe400078e0006 */
[----:B----4-:R-:W-:Y:S01]  /*9820*/  IMAD.MOV.U32 R6, RZ, RZ, R2 ;  /* 0x000000ffff067224 */ /* 0x010fe200078e0002 */
[C---:B------:R-:W-:Y:S02]  /*9830*/  IADD3 R2, R0.reuse, 0x1, RZ ;  /* 0x0000000100027810 */ /* 0x040fe40007ffe0ff */
[-C--:B------:R-:W-:Y:S02]  /*9840*/  ISETP.GE.AND P6, PT, R0, R223.reuse, PT ;  /* 0x000000df0000720c */ /* 0x080fe40003fc6270 */
[C---:B------:R-:W-:Y:S02]  /*9850*/  ISETP.GE.AND P5, PT, R2.reuse, R223, PT ;  /* 0x000000df0200720c */ /* 0x040fe40003fa6270 */
[----:B------:R-:W-:-:S02]  /*9860*/  ISETP.GE.AND P2, PT, R2, R222, PT ;  /* 0x000000de0200720c */ /* 0x000fc40003f46270 */
[C---:B------:R-:W-:Y:S02]  /*9870*/  ISETP.GE.AND P1, PT, R2.reuse, R221, PT ;  /* 0x000000dd0200720c */ /* 0x040fe40003f26270 */
[----:B------:R-:W-:Y:S02]  /*9880*/  ISETP.GE.AND P4, PT, R2, R220, PT ;  /* 0x000000dc0200720c */ /* 0x000fe40003f86270 */
[-C--:B------:R-:W-:Y:S02]  /*9890*/  ISETP.LT.OR P6, PT, R0, R219.reuse, P6 ;  /* 0x000000db0000720c */ /* 0x080fe400037c1670 */
[C---:B------:R-:W-:Y:S02]  /*98a0*/  ISETP.LT.OR P5, PT, R2.reuse, R219, P5 ;  /* 0x000000db0200720c */ /* 0x040fe40002fa1670 */
[C---:B------:R-:W-:Y:S02]  /*98b0*/  ISETP.LT.OR P2, PT, R2.reuse, R218, P2 ;  /* 0x000000da0200720c */ /* 0x040fe40001741670 */
[----:B------:R-:W-:-:S02]  /*98c0*/  ISETP.LT.OR P1, PT, R2, R217, P1 ;  /* 0x000000d90200720c */ /* 0x000fc40000f21670 */
[----:B------:R-:W-:Y:S02]  /*98d0*/  ISETP.LT.OR P4, PT, R2, R216, P4 ;  /* 0x000000d80200720c */ /* 0x000fe40002781670 */
[C---:B------:R-:W-:Y:S01]  /*98e0*/  IADD3 R2, R0.reuse, 0x8, RZ ;  /* 0x0000000800027810 */ /* 0x040fe20007ffe0ff */
[----:B-----5:R-:W-:Y:S01]  /*98f0*/  IMAD.MOV.U32 R226, RZ, RZ, R8 ;  /* 0x000000ffffe27224 */ /* 0x020fe200078e0008 */
[----:B------:R-:W-:Y:S01]  /*9900*/  ISETP.GE.AND P3, PT, R0, R222, PT ;  /* 0x000000de0000720c */ /* 0x000fe20003f66270 */
[----:B------:R-:W-:Y:S01]  /*9910*/  IMAD.MOV.U32 R15, RZ, RZ, R7 ;  /* 0x000000ffff0f7224 */ /* 0x000fe200078e0007 */
[----:B------:R-:W-:Y:S02]  /*9920*/  FSEL R8, R28, -INF , !P6 ;  /* 0xff8000001c087808 */ /* 0x000fe40007000000 */
[----:B------:R-:W-:Y:S02]  /*9930*/  FSEL R11, R29, -INF , !P5 ;  /* 0xff8000001d0b7808 */ /* 0x000fe40006800000 */
[----:B------:R-:W-:Y:S01]  /*9940*/  FSEL R17, R31, -INF , !P2 ;  /* 0xff8000001f117808 */ /* 0x000fe20005000000 */
[----:B------:R-:W-:Y:S01]  /*9950*/  IMAD.MOV.U32 R7, RZ, RZ, R3 ;  /* 0x000000ffff077224 */ /* 0x000fe200078e0003 */
[----:B------:R-:W-:-:S02]  /*9960*/  ISETP.GE.AND P6, PT, R0, R221, PT ;  /* 0x000000dd0000720c */ /* 0x000fc40003fc6270 */
[----:B------:R-:W-:Y:S02]  /*9970*/  ISETP.GE.AND P2, PT, R0, R220, PT ;  /* 0x000000dc0000720c */ /* 0x000fe40003f46270 */
[----:B------:R-:W-:Y:S02]  /*9980*/  ISETP.GE.AND P5, PT, R2, R223, PT ;  /* 0x000000df0200720c */ /* 0x000fe40003fa6270 */
[C---:B------:R-:W-:Y:S02]  /*9990*/  ISETP.LT.OR P3, PT, R0.reuse, R218, P3 ;  /* 0x000000da0000720c */ /* 0x040fe40001f61670 */
[C---:B------:R-:W-:Y:S01]  /*99a0*/  IADD3 R3, R0.reuse, 0x9, RZ ;  /* 0x0000000900037810 */ /* 0x040fe20007ffe0ff */
[----:B------:R-:W-:Y:S01]  /*99b0*/  IMAD.MOV.U32 R227, RZ, RZ, R9 ;  /* 0x000000ffffe37224 */ /* 0x000fe200078e0009 */
[C---:B------:R-:W-:Y:S02]  /*99c0*/  ISETP.LT.OR P6, PT, R0.reuse, R217, P6 ;  /* 0x000000d90000720c */ /* 0x040fe400037c1670 */
[----:B------:R-:W-:-:S02]  /*99d0*/  ISETP.LT.OR P2, PT, R0, R216, P2 ;  /* 0x000000d80000720c */ /* 0x000fc40001741670 */
[----:B------:R-:W-:Y:S02]  /*99e0*/  ISETP.LT.OR P5, PT, R2, R219, P5 ;  /* 0x000000db0200720c */ /* 0x000fe40002fa1670 */
[----:B------:R-:W-:Y:S02]  /*99f0*/  FSEL R9, R30, -INF , !P3 ;  /* 0xff8000001e097808 */ /* 0x000fe40005800000 */
[----:B------:R-:W-:Y:S02]  /*9a00*/  ISETP.GE.AND P3, PT, R3, R223, PT ;  /* 0x000000df0300720c */ /* 0x000fe40003f66270 */
[----:B------:R-:W-:Y:S02]  /*9a10*/  FSEL R28, R172, -INF , !P6 ;  /* 0xff800000ac1c7808 */ /* 0x000fe40007000000 */
[----:B------:R-:W-:Y:S02]  /*9a20*/  FSEL R30, R174, -INF , !P2 ;  /* 0xff800000ae1e7808 */ /* 0x000fe40005000000 */
[----:B------:R-:W-:-:S02]  /*9a30*/  FSEL R29, R173, -INF , !P1 ;  /* 0xff800000ad1d7808 */ /* 0x000fc40004800000 */
[----:B------:R-:W-:Y:S02]  /*9a40*/  FSEL R10, R32, -INF , !P5 ;  /* 0xff800000200a7808 */ /* 0x000fe40006800000 */
[C---:B------:R-:W-:Y:S02]  /*9a50*/  ISETP.GE.AND P6, PT, R2.reuse, R222, PT ;  /* 0x000000de0200720c */ /* 0x040fe40003fc6270 */
[C---:B------:R-:W-:Y:S02]  /*9a60*/  ISETP.GE.AND P2, PT, R2.reuse, R221, PT ;  /* 0x000000dd0200720c */ /* 0x040fe40003f46270 */
[----:B------:R-:W-:Y:S02]  /*9a70*/  ISETP.GE.AND P1, PT, R2, R220, PT ;  /* 0x000000dc0200720c */ /* 0x000fe40003f26270 */
[C---:B------:R-:W-:Y:S02]  /*9a80*/  ISETP.GE.AND P5, PT, R3.reuse, R222, PT ;  /* 0x000000de0300720c */ /* 0x040fe40003fa6270 */
[----:B------:R-:W-:-:S02]  /*9a90*/  ISETP.LT.OR P3, PT, R3, R219, P3 ;  /* 0x000000db0300720c */ /* 0x000fc40001f61670 */
[C---:B------:R-:W-:Y:S02]  /*9aa0*/  ISETP.LT.OR P6, PT, R2.reuse, R218, P6 ;  /* 0x000000da0200720c */ /* 0x040fe400037c1670 */
[C---:B------:R-:W-:Y:S02]  /*9ab0*/  ISETP.LT.OR P2, PT, R2.reuse, R217, P2 ;  /* 0x000000d90200720c */ /* 0x040fe40001741670 */
[----:B------:R-:W-:Y:S02]  /*9ac0*/  ISETP.LT.OR P1, PT, R2, R216, P1 ;  /* 0x000000d80200720c */ /* 0x000fe40000f21670 */
[----:B------:R-:W-:Y:S02]  /*9ad0*/  ISETP.LT.OR P5, PT, R3, R218, P5 ;  /* 0x000000da0300720c */ /* 0x000fe40002fa1670 */
[----:B------:R-:W-:Y:S02]  /*9ae0*/  FSEL R31, R175, -INF , !P4 ;  /* 0xff800000af1f7808 */ /* 0x000fe40006000000 */
[----:B------:R-:W-:-:S02]  /*9af0*/  FSEL R12, R33, -INF , !P3 ;  /* 0xff800000210c7808 */ /* 0x000fc40005800000 */
[----:B------:R-:W-:Y:S02]  /*9b00*/  IADD3 R2, R0, 0x10, RZ ;  /* 0x0000001000027810 */ /* 0x000fe40007ffe0ff */
[C---:B------:R-:W-:Y:S02]  /*9b10*/  ISETP.GE.AND P4, PT, R3.reuse, R221, PT ;  /* 0x000000dd0300720c */ /* 0x040fe40003f86270 */
[----:B------:R-:W-:Y:S02]  /*9b20*/  ISETP.GE.AND P3, PT, R3, R220, PT ;  /* 0x000000dc0300720c */ /* 0x000fe40003f66270 */
        /* <DEDUP_REMOVED lines=8> */
[----:B------:R-:W-:-:S02]  /*9bb0*/  ISETP.LT.OR P4, PT, R3, R217, P4 ;  /* 0x000000d90300720c */ /* 0x000fc40002781670 */
[----:B------:R-:W-:Y:S02]  /*9bc0*/  ISETP.LT.OR P3, PT, R3, R216, P3 ;  /* 0x000000d80300720c */ /* 0x000fe40001f61670 */
[----:B------:R-:W-:Y:S02]  /*9bd0*/  IADD3 R3, R0, 0x11, RZ ;  /* 0x0000001100037810 */ /* 0x000fe40007ffe0ff */
[C---:B------:R-:W-:Y:S02]  /*9be0*/  ISETP.LT.OR P6, PT, R2.reuse, R219, P6 ;  /* 0x000000db0200720c */ /* 0x040fe400037c1670 */
[C---:B------:R-:W-:Y:S02]  /*9bf0*/  ISETP.LT.OR P5, PT, R2.reuse, R218, P5 ;  /* 0x000000da0200720c */ /* 0x040fe40002fa1670 */
[C---:B------:R-:W-:Y:S02]  /*9c00*/  ISETP.LT.OR P2, PT, R2.reuse, R217, P2 ;  /* 0x000000d90200720c */ /* 0x040fe40001741670 */
[----:B------:R-:W-:Y:S01]  /*9c10*/  ISETP.LT.OR P1, PT, R2, R216, P1 ;  /* 0x000000d80200720c */ /* 0x000fe20000f21670 */
[----:B------:R-:W-:Y:S01]  /*9c20*/  IMAD.U32 R2, RZ, RZ, UR29 ;  /* 0x0000001dff027e24 */ /* 0x000fe2000f8e00ff */
[----:B------:R-:W-:-:S02]  /*9c30*/  FSEL R26, R183, -INF , !P3 ;  /* 0xff800000b71a7808 */ /* 0x000fc40005800000 */
[----:B------:R-:W-:Y:S01]  /*9c40*/  ISETP.GE.AND P3, PT, R3, R223, PT ;  /* 0x000000df0300720c */ /* 0x000fe20003f66270 */
[----:B------:R-:W-:Y:S01]  /*9c50*/  IMAD.MOV.U32 R184, RZ, RZ, R4 ;  /* 0x000000ffffb87224 */ /* 0x000fe200078e0004 */
[----:B------:R-:W-:Y:S02]  /*9c60*/  FSEL R25, R181, -INF , !P4 ;  /* 0xff800000b5197808 */ /* 0x000fe40006000000 */
[----:B------:R-:W-:Y:S02]  /*9c70*/  LOP3.LUT R4, R227, UR25, R2, 0x96, !PT ;  /* 0x00000019e3047c12 */ /* 0x000fe4000f8e9602 */
[C---:B------:R-:W-:Y:S02]  /*9c80*/  ISETP.GE.AND P4, PT, R3.reuse, R222, PT ;  /* 0x000000de0300720c */ /* 0x040fe40003f86270 */
[----:B------:R-:W-:Y:S02]  /*9c90*/  ISETP.LT.OR P3, PT, R3, R219, P3 ;  /* 0x000000db0300720c */ /* 0x000fe40001f61670 */
[----:B------:R-:W-:-:S02]  /*9ca0*/  IADD3 R2, R0, 0x18, RZ ;  /* 0x0000001800027810 */ /* 0x000fc40007ffe0ff */
[----:B------:R-:W-:Y:S02]  /*9cb0*/  IADD3 R0, R0, 0x19, RZ ;  /* 0x0000001900007810 */ /* 0x000fe40007ffe0ff */
[----:B------:R-:W-:Y:S02]  /*9cc0*/  ISETP.LT.OR P4, PT, R3, R218, P4 ;  /* 0x000000da0300720c */ /* 0x000fe40002781670 */
[----:B------:R-:W-:Y:S02]  /*9cd0*/  FSEL R224, R133, -INF , !P3 ;  /* 0xff80000085e07808 */ /* 0x000fe40005800000 */
[-C--:B------:R-:W-:Y:S02]  /*9ce0*/  ISETP.GE.AND P3, PT, R2, R223.reuse, PT ;  /* 0x000000df0200720c */ /* 0x080fe40003f66270 */
[----:B------:R-:W-:Y:S02]  /*9cf0*/  FSEL R232, R134, -INF , !P5 ;  /* 0xff80000086e87808 */ /* 0x000fe40006800000 */
[----:B------:R-:W-:-:S02]  /*9d00*/  ISETP.GE.AND P5, PT, R0, R223, PT ;  /* 0x000000df0000720c */ /* 0x000fc40003fa6270 */
[----:B------:R-:W-:Y:S02]  /*9d10*/  FSEL R234, R135, -INF , !P4 ;  /* 0xff80000087ea7808 */ /* 0x000fe40006000000 */
[-C--:B------:R-:W-:Y:S02]  /*9d20*/  ISETP.LT.OR P4, PT, R2, R219.reuse, P3 ;  /* 0x000000db0200720c */ /* 0x080fe40001f81670 */
[----:B------:R-:W-:Y:S01]  /*9d30*/  ISETP.LT.OR P3, PT, R0, R219, P5 ;  /* 0x000000db0000720c */ /* 0x000fe20002f61670 */
[----:B------:R-:W-:Y:S01]  /*9d40*/  IMAD.MOV.U32 R185, RZ, RZ, R5 ;  /* 0x000000ffffb97224 */ /* 0x000fe200078e0005 */
[----:B------:R-:W-:Y:S01]  /*9d50*/  FSEL R225, R132, -INF , !P6 ;  /* 0xff80000084e17808 */ /* 0x000fe20007000000 */
[----:B------:R-:W-:Y:S01]  /*9d60*/  IMAD R5, R247, -0x326172a9, RZ ;  /* 0xcd9e8d57f7057824 */ /* 0x000fe200078e02ff */
[----:B------:R-:W-:Y:S01]  /*9d70*/  FSEL R198, R21, -INF , !P3 ;  /* 0xff80000015c67808 */ /* 0x000fe20005800000 */
[----:B------:R-:W-:Y:S01]  /*9d80*/  IMAD.WIDE.U32 R34, R4, -0x326172a9, RZ ;  /* 0xcd9e8d5704227825 */ /* 0x000fe200078e00ff */
[----:B------:R-:W-:-:S02]  /*9d90*/  ISETP.GE.AND P6, PT, R3, R221, PT ;  /* 0x000000dd0300720c */ /* 0x000fc40003fc6270 */
[C---:B------:R-:W-:Y:S02]  /*9da0*/  ISETP.GE.AND P3, PT, R3.reuse, R220, PT ;  /* 0x000000dc0300720c */ /* 0x040fe40003f66270 */
[C---:B------:R-:W-:Y:S02]  /*9db0*/  ISETP.GE.AND P5, PT, R2.reuse, R222, PT ;  /* 0x000000de0200720c */ /* 0x040fe40003fa6270 */
[C---:B------:R-:W-:Y:S02]  /*9dc0*/  ISETP.LT.OR P6, PT, R3.reuse, R217, P6 ;  /* 0x000000d90300720c */ /* 0x040fe400037c1670 */
[----:B------:R-:W-:Y:S02]  /*9dd0*/  ISETP.LT.OR P3, PT, R3, R216, P3 ;  /* 0x000000d80300720c */ /* 0x000fe40001f61670 */
[----:B------:R-:W-:Y:S02]  /*9de0*/  ISETP.LT.OR P5, PT, R2, R218, P5 ;  /* 0x000000da0200720c */ /* 0x000fe40002fa1670 */
[----:B------:R-:W-:-:S02]  /*9df0*/  LOP3.LUT R3, R35, UR16, R5, 0x96, !PT ;  /* 0x0000001023037c12 */ /* 0x000fc4000f8e9605 */
[----:B------:R-:W-:Y:S02]  /*9e00*/  FSEL R237, R22, -INF , !P5 ;  /* 0xff80000016ed7808 */ /* 0x000fe40006800000 */
[----:B------:R-:W-:Y:S01]  /*9e10*/  FSEL R239, R176, -INF , !P2 ;  /* 0xff800000b0ef7808 */ /* 0x000fe20005000000 */
[----:B------:R-:W-:Y:S01]  /*9e20*/  IMAD.WIDE.U32 R18, R3, -0x2daee0ad, RZ ;  /* 0xd2511f5303127825 */ /* 0x000fe200078e00ff */
[C---:B------:R-:W-:Y:S02]  /*9e30*/  ISETP.GE.AND P5, PT, R2.reuse, R221, PT ;  /* 0x000000dd0200720c */ /* 0x040fe40003fa6270 */
[----:B------:R-:W-:Y:S02]  /*9e40*/  ISETP.GE.AND P2, PT, R2, R220, PT ;  /* 0x000000dc0200720c */ /* 0x000fe40003f46270 */
[----:B------:R-:W-:Y:S02]  /*9e50*/  FSEL R199, R20, -INF , !P4 ;  /* 0xff80000014c77808 */ /* 0x000fe40006000000 */
[----:B------:R-:W-:-:S02]  /*9e60*/  ISETP.GE.AND P4, PT, R0, R222, PT ;  /* 0x000000de0000720c */ /* 0x000fc40003f86270 */
[C---:B------:R-:W-:Y:S02]  /*9e70*/  ISETP.LT.OR P5, PT, R2.reuse, R217, P5 ;  /* 0x000000d90200720c */ /* 0x040fe40002fa1670 */
[----:B------:R-:W-:Y:S02]  /*9e80*/  ISETP.LT.OR P2, PT, R2, R216, P2 ;  /* 0x000000d80200720c */ /* 0x000fe40001741670 */
[----:B------:R-:W-:Y:S02]  /*9e90*/  LOP3.LUT R2, R19, UR13, R6, 0x96, !PT ;  /* 0x0000000d13027c12 */ /* 0x000fe4000f8e9606 */
[----:B------:R-:W-:Y:S02]  /*9ea0*/  ISETP.LT.OR P4, PT, R0, R218, P4 ;  /* 0x000000da0000720c */ /* 0x000fe40002781670 */
[----:B------:R-:W-:Y:S01]  /*9eb0*/  LOP3.LUT R3, R185, UR14, R34, 0x96, !PT ;  /* 0x0000000eb9037c12 */ /* 0x000fe2000f8e9622 */
[----:B------:R-:W-:Y:S01]  /*9ec0*/  IMAD.WIDE.U32 R4, R2, -0x326172a9, RZ ;  /* 0xcd9e8d5702047825 */ /* 0x000fe200078e00ff */
[----:B------:R-:W-:-:S02]  /*9ed0*/  FSEL R238, R23, -INF , !P4 ;  /* 0xff80000017ee7808 */ /* 0x000fc40006000000 */
[----:B------:R-:W-:Y:S01]  /*9ee0*/  FSEL R244, R178, -INF , !P1 ;  /* 0xff800000b2f47808 */ /* 0x000fe20004800000 */
[----:B------:R-:W-:Y:S01]  /*9ef0*/  IMAD.WIDE.U32 R6, R3, -0x2daee0ad, RZ ;  /* 0xd2511f5303067825 */ /* 0x000fe200078e00ff */
[C---:B------:R-:W-:Y:S02]  /*9f00*/  ISETP.GE.AND P4, PT, R0.reuse, R221, PT ;  /* 0x000000dd0000720c */ /* 0x040fe40003f86270 */
[----:B------:R-:W-:Y:S02]  /*9f10*/  ISETP.GE.AND P1, PT, R0, R220, PT ;  /* 0x000000dc0000720c */ /* 0x000fe40003f26270 */
[----:B------:R-:W-:Y:S02]  /*9f20*/  FMNMX.FTZ R3, R188, R8, !PT ;  /* 0x00000008bc037209 */ /* 0x000fe40007810000 */
[C---:B------:R-:W-:Y:S02]  /*9f30*/  ISETP.LT.OR P4, PT, R0.reuse, R217, P4 ;  /* 0x000000d90000720c */ /* 0x040fe40002781670 */
[----:B------:R-:W-:-:S02]  /*9f40*/  ISETP.LT.OR P1, PT, R0, R216, P1 ;  /* 0x000000d80000720c */ /* 0x000fc40000f21670 */
[----:B------:R-:W-:Y:S02]  /*9f50*/  LOP3.LUT R2, R5, UR12, R184, 0x96, !PT ;  /* 0x0000000c05027c12 */ /* 0x000fe4000f8e96b8 */
[----:B------:R-:W-:Y:S02]  /*9f60*/  LOP3.LUT R0, R7, UR11, R18, 0x96, !PT ;  /* 0x0000000b07007c12 */ /* 0x000fe4000f8e9612 */
[----:B------:R-:W-:Y:S01]  /*9f70*/  FMNMX.FTZ R5, R11, R3, !PT ;  /* 0x000000030b057209 */ /* 0x000fe20007810000 */
[----:B------:R-:W-:-:S04]  /*9f80*/  IMAD.WIDE.U32 R2, R2, -0x2daee0ad, RZ ;  /* 0xd2511f5302027825 */ /* 0x000fc800078e00ff */
[----:B------:R-:W-:Y:S01]  /*9f90*/  IMAD.WIDE.U32 R182, R0, -0x326172a9, RZ ;  /* 0xcd9e8d5700b67825 */ /* 0x000fe200078e00ff */
[----:B------:R-:W-:-:S03]  /*9fa0*/  FMNMX.FTZ R0, R10, R5, !PT ;  /* 0x000000050a007209 */ /* 0x000fc60007810000 */
[----:B------:R-:W-:Y:S01]  /*9fb0*/  IMAD.MOV.U32 R231, RZ, RZ, R15 ;  /* 0x000000ffffe77224 */ /* 0x000fe200078e000f */
[----:B------:R-:W-:Y:S02]  /*9fc0*/  LOP3.LUT R15, R3, UR9, R6, 0x96, !PT ;  /* 0x00000009030f7c12 */ /* 0x000fe4000f8e9606 */
[----:B------:R-:W-:Y:S02]  /*9fd0*/  FMNMX.FTZ R3, R12, R0, !PT ;  /* 0x000000000c037209 */ /* 0x000fe40007810000 */
[----:B------:R-:W-:Y:S02]  /*9fe0*/  FMNMX.FTZ R0, R189, R9, !PT ;  /* 0x00000009bd007209 */ /* 0x000fe40007810000 */
[----:B------:R-:W-:Y:S02]  /*9ff0*/  LOP3.LUT R4, R183, UR10, R4, 0x96, !PT ;  /* 0x0000000ab7047c12 */ /* 0x000fe4000f8e9604 */
[----:B------:R-:W-:Y:S02]  /*a000*/  FMNMX.FTZ R0, R17, R0, !PT ;  /* 0x0000000011007209 */ /* 0x000fe40007810000 */
[----:B------:R-:W-:Y:S01]  /*a010*/  FMNMX.FTZ R3, R225, R3, !PT ;  /* 0x00000003e1037209 */ /* 0x000fe20007810000 */
[----:B------:R-:W-:Y:S01]  /*a020*/  IMAD.WIDE.U32 R184, R4, -0x2daee0ad, RZ ;  /* 0xd2511f5304b87825 */ /* 0x000fe200078e00ff */
[----:B------:R-:W-:-:S02]  /*a030*/  FMNMX.FTZ R0, R14, R0, !PT ;  /* 0x000000000e007209 */ /* 0x000fc40007810000 */
[----:B------:R-:W-:Y:S02]  /*a040*/  FMNMX.FTZ R3, R224, R3, !PT ;  /* 0x00000003e0037209 */ /* 0x000fe40007810000 */
[----:B------:R-:W-:Y:S02]  /*a050*/  LOP3.LUT R4, R185, UR7, R2, 0x96, !PT ;  /* 0x00000007b9047c12 */ /* 0x000fe4000f8e9602 */
[----:B------:R-:W-:Y:S02]  /*a060*/  FMNMX.FTZ R0, R13, R0, !PT ;  /* 0x000000000d007209 */ /* 0x000fe40007810000 */
[----:B------:R-:W-:Y:S02]  /*a070*/  FMNMX.FTZ R2, R199, R3, !PT ;  /* 0x00000003c7027209 */ /* 0x000fe40007810000 */
[----:B------:R-:W-:Y:S02]  /*a080*/  FMNMX.FTZ R5, R232, R0, !PT ;  /* 0x00000000e8057209 */ /* 0x000fe40007810000 */
[----:B------:R-:W-:Y:S01]  /*a090*/  FMNMX.FTZ R0, R198, R2, !PT ;  /* 0x00000002c6007209 */ /* 0x000fe20007810000 */
[----:B------:R-:W-:-:S04]  /*a0a0*/  IMAD.WIDE.U32 R2, R4, -0x326172a9, RZ ;  /* 0xcd9e8d5704027825 */ /* 0x000fc800078e00ff */
[----:B------:R-:W1:Y:S01]  /*a0b0*/  SHFL.BFLY PT, R7, R0, 0x2, 0x1f ;  /* 0x0c401f0000077f89 */ /* 0x000e6200000e0000 */
[----:B------:R-:W-:-:S04]  /*a0c0*/  LOP3.LUT R4, R2, 0xffff, RZ, 0xc0, !PT ;  /* 0x0000ffff02047812 */ /* 0x000fc800078ec0ff */
[----:B------:R-:W-:Y:S02]  /*a0d0*/  SHF.R.U32.HI R6, RZ, 0x8, R4 ;  /* 0x00000008ff067819 */ /* 0x000fe40000011604 */
[----:B------:R-:W-:-:S04]  /*a0e0*/  LOP3.LUT R4, R2, 0xff, RZ, 0xc0, !PT ;  /* 0x000000ff02047812 */ /* 0x000fc800078ec0ff */
[----:B------:R-:W-:Y:S02]  /*a0f0*/  PRMT R32, R4, 0x5410, R6 ;  /* 0x0000541004207816 */ /* 0x000fe40000000006 */
[--C-:B------:R-:W-:Y:S01]  /*a100*/  SHF.R.U32.HI R4, RZ, 0x10, R2.reuse ;  /* 0x00000010ff047819 */ /* 0x100fe20000011602 */
[----:B------:R-:W-:Y:S01]  /*a110*/  IMAD.WIDE.U32 R180, R15, -0x326172a9, RZ ;  /* 0xcd9e8d570fb47825 */ /* 0x000fe200078e00ff */
[----:B------:R-:W-:Y:S02]  /*a120*/  SHF.R.U32.HI R2, RZ, 0x18, R2 ;  /* 0x00000018ff027819 */ /* 0x000fe40000011602 */
[----:B------:R-:W-:-:S04]  /*a130*/  LOP3.LUT R4, R4, 0xff, RZ, 0xc0, !PT ;  /* 0x000000ff04047812 */ /* 0x000fc800078ec0ff */
[----:B------:R-:W-:Y:S02]  /*a140*/  PRMT R21, R4, 0x5410, R2 ;  /* 0x0000541004157816 */ /* 0x000fe40000000002 */
[----:B------:R-:W-:Y:S02]  /*a150*/  LOP3.LUT R2, R3, UR18, R180, 0x96, !PT ;  /* 0x0000001203027c12 */ /* 0x000fe4000f8e96b4 */
[----:B-1----:R-:W-:Y:S02]  /*a160*/  FMNMX.FTZ R3, R0, R7, !PT ;  /* 0x0000000700037209 */ /* 0x002fe40007810000 */
[----:B------:R-:W-:-:S04]  /*a170*/  FMNMX.FTZ R0, R191, R28, !PT ;  /* 0x0000001cbf007209 */ /* 0x000fc80007810000 */
[----:B------:R-:W-:-:S04]  /*a180*/  FMNMX.FTZ R4, R29, R0, !PT ;  /* 0x000000001d047209 */ /* 0x000fc80007810000 */
[----:B------:R-:W-:Y:S02]  /*a190*/  FMNMX.FTZ R4, R24, R4, !PT ;  /* 0x0000000418047209 */ /* 0x000fe40007810000 */
[----:B------:R-:W-:Y:S02]  /*a1a0*/  FMNMX.FTZ R5, R234, R5, !PT ;  /* 0x00000005ea057209 */ /* 0x000fe40007810000 */
[----:B------:R-:W-:Y:S02]  /*a1b0*/  FMNMX.FTZ R4, R25, R4, !PT ;  /* 0x0000000419047209 */ /* 0x000fe40007810000 */
[----:B------:R-:W-:Y:S02]  /*a1c0*/  FMNMX.FTZ R0, R190, R30, !PT ;  /* 0x0000001ebe007209 */ /* 0x000fe40007810000 */
[----:B------:R-:W-:Y:S02]  /*a1d0*/  FSEL R180, R177, -INF , !P6 ;  /* 0xff800000b1b47808 */ /* 0x000fe40007000000 */
[----:B------:R-:W-:-:S02]  /*a1e0*/  FMNMX.FTZ R4, R239, R4, !PT ;  /* 0x00000004ef047209 */ /* 0x000fc40007810000 */
[----:B------:R-:W-:Y:S02]  /*a1f0*/  FMNMX.FTZ R5, R237, R5, !PT ;  /* 0x00000005ed057209 */ /* 0x000fe40007810000 */
[----:B------:R-:W-:Y:S02]  /*a200*/  FMNMX.FTZ R0, R31, R0, !PT ;  /* 0x000000001f007209 */ /* 0x000fe40007810000 */
[----:B------:R-:W-:Y:S02]  /*a210*/  FSEL R185, R136, -INF , !P5 ;  /* 0xff80000088b97808 */ /* 0x000fe40006800000 */
[----:B------:R-:W-:Y:S02]  /*a220*/  FMNMX.FTZ R4, R180, R4, !PT ;  /* 0x00000004b4047209 */ /* 0x000fe40007810000 */
[----:B------:R-:W-:Y:S02]  /*a230*/  FMNMX.FTZ R5, R238, R5, !PT ;  /* 0x00000005ee057209 */ /* 0x000fe40007810000 */
[----:B------:R-:W-:-:S02]  /*a240*/  FMNMX.FTZ R0, R27, R0, !PT ;  /* 0x000000001b007209 */ /* 0x000fc40007810000 */
[----:B------:R-:W-:Y:S02]  /*a250*/  FSEL R183, R137, -INF , !P4 ;  /* 0xff80000089b77808 */ /* 0x000fe40006000000 */
[----:B------:R-:W-:Y:S01]  /*a260*/  FMNMX.FTZ R4, R185, R4, !PT ;  /* 0x00000004b9047209 */ /* 0x000fe20007810000 */
[----:B------:R-:W1:Y:S01]  /*a270*/  SHFL.BFLY PT, R6, R5, 0x2, 0x1f ;  /* 0x0c401f0005067f89 */ /* 0x000e6200000e0000 */
[----:B------:R-:W-:Y:S02]  /*a280*/  FMNMX.FTZ R0, R26, R0, !PT ;  /* 0x000000001a007209 */ /* 0x000fe40007810000 */
[----:B------:R-:W-:Y:S02]  /*a290*/  FMNMX.FTZ R4, R183, R4, !PT ;  /* 0x00000004b7047209 */ /* 0x000fe40007810000 */
[----:B------:R-:W-:Y:S02]  /*a2a0*/  FSEL R197, R179, -INF , !P3 ;  /* 0xff800000b3c57808 */ /* 0x000fe40005800000 */
[----:B------:R-:W-:Y:S01]  /*a2b0*/  FMNMX.FTZ R0, R244, R0, !PT ;  /* 0x00000000f4007209 */ /* 0x000fe20007810000 */
[----:B------:R-:W2:Y:S01]  /*a2c0*/  SHFL.BFLY PT, R15, R4, 0x2, 0x1f ;  /* 0x0c401f00040f7f89 */ /* 0x000ea200000e0000 */
[----:B------:R-:W-:-:S02]  /*a2d0*/  FSEL R196, R138, -INF , !P2 ;  /* 0xff8000008ac47808 */ /* 0x000fc40005000000 */
[----:B------:R-:W-:Y:S02]  /*a2e0*/  FMNMX.FTZ R0, R197, R0, !PT ;  /* 0x00000000c5007209 */ /* 0x000fe40007810000 */
[----:B------:R-:W-:Y:S02]  /*a2f0*/  FSEL R187, R139, -INF , !P1 ;  /* 0xff8000008bbb7808 */ /* 0x000fe40004800000 */
[----:B------:R-:W-:-:S04]  /*a300*/  FMNMX.FTZ R0, R196, R0, !PT ;  /* 0x00000000c4007209 */ /* 0x000fc80007810000 */
[----:B------:R-:W-:Y:S01]  /*a310*/  FMNMX.FTZ R0, R187, R0, !PT ;  /* 0x00000000bb007209 */ /* 0x000fe20007810000 */
[----:B------:R-:W-:-:S04]  /*a320*/  IMAD.MOV.U32 R186, RZ, RZ, R16 ;  /* 0x000000ffffba7224 */ /* 0x000fc800078e0010 */
[----:B------:R-:W3:Y:S01]  /*a330*/  SHFL.BFLY PT, R16, R0, 0x2, 0x1f ;  /* 0x0c401f0000107f89 */ /* 0x000ee200000e0000 */
[----:B-1----:R-:W-:Y:S02]  /*a340*/  FMNMX.FTZ R5, R5, R6, !PT ;  /* 0x0000000605057209 */ /* 0x002fe40007810000 */
[C---:B------:R-:W-:Y:S01]  /*a350*/  LOP3.LUT R6, R2.reuse, 0xffff, RZ, 0xc0, !PT ;  /* 0x0000ffff02067812 */ /* 0x040fe200078ec0ff */
[----:B------:R-:W1:Y:S03]  /*a360*/  SHFL.BFLY PT, R136, R3, 0x1, 0x1f ;  /* 0x0c201f0003887f89 */ /* 0x000e6600000e0000 */
[----:B------:R-:W-:Y:S01]  /*a370*/  SHF.R.U32.HI R7, RZ, 0x8, R6 ;  /* 0x00000008ff077819 */ /* 0x000fe20000011606 */
[----:B------:R-:W4:Y:S01]  /*a380*/  SHFL.BFLY PT, R135, R5, 0x1, 0x1f ;  /* 0x0c201f0005877f89 */ /* 0x000f2200000e0000 */
[----:B------:R-:W-:Y:S02]  /*a390*/  LOP3.LUT R6, R2, 0xff, RZ, 0xc0, !PT ;  /* 0x000000ff02067812 */ /* 0x000fe400078ec0ff */
[----:B--2---:R-:W-:Y:S01]  /*a3a0*/  FMNMX.FTZ R4, R4, R15, !PT ;  /* 0x0000000f04047209 */ /* 0x004fe20007810000 */
[----:B------:R-:W-:Y:S01]  /*a3b0*/  IMAD.WIDE.U32 R18, R231, -0x326172a9, RZ ;  /* 0xcd9e8d57e7127825 */ /* 0x000fe200078e00ff */
[----:B------:R-:W-:-:S02]  /*a3c0*/  PRMT R20, R6, 0x5410, R7 ;  /* 0x0000541006147816 */ /* 0x000fc40000000007 */
[--C-:B------:R-:W-:Y:S01]  /*a3d0*/  SHF.R.U32.HI R6, RZ, 0x10, R2.reuse ;  /* 0x00000010ff067819 */ /* 0x100fe20000011602 */
[----:B------:R-:W2:Y:S01]  /*a3e0*/  SHFL.BFLY PT, R134, R4, 0x1, 0x1f ;  /* 0x0c201f0004867f89 */ /* 0x000ea200000e0000 */
[----:B------:R-:W-:Y:S02]  /*a3f0*/  SHF.R.U32.HI R7, RZ, 0x18, R2 ;  /* 0x00000018ff077819 */ /* 0x000fe40000011602 */
[----:B------:R-:W-:Y:S02]  /*a400*/  LOP3.LUT R2, R6, 0xff, RZ, 0xc0, !PT ;  /* 0x000000ff06027812 */ /* 0x000fe400078ec0ff */
[----:B------:R-:W-:Y:S02]  /*a410*/  LOP3.LUT R6, R19, R186, RZ, 0x3c, !PT ;  /* 0x000000ba13067212 */ /* 0x000fe400078e3cff */
[----:B------:R-:W-:Y:S02]  /*a420*/  PRMT R19, R2, 0x5410, R7 ;  /* 0x0000541002137816 */ /* 0x000fe40000000007 */
[----:B---3--:R-:W-:Y:S01]  /*a430*/  FMNMX.FTZ R0, R16, R0, !PT ;  /* 0x0000000010007209 */ /* 0x008fe20007810000 */
[----:B------:R-:W-:Y:S01]  /*a440*/  IMAD.WIDE.U32 R6, R6, -0x2daee0ad, RZ ;  /* 0xd2511f5306067825 */ /* 0x000fe200078e00ff */
[----:B-1----:R-:W-:-:S03]  /*a450*/  FMNMX.FTZ R136, R3, R136, !PT ;  /* 0x0000008803887209 */ /* 0x002fc60007810000 */
[----:B------:R-:W1:Y:S01]  /*a460*/  SHFL.BFLY PT, R137, R0, 0x1, 0x1f ;  /* 0x0c201f0000897f89 */ /* 0x000e6200000e0000 */
[----:B------:R-:W-:Y:S02]  /*a470*/  LOP3.LUT R2, R7, UR15, R226, 0x96, !PT ;  /* 0x0000000f07027c12 */ /* 0x000fe4000f8e96e2 */
[----:B----4-:R-:W-:Y:S01]  /*a480*/  FMNMX.FTZ R135, R5, R135, !PT ;  /* 0x0000008705877209 */ /* 0x010fe20007810000 */
[----:B------:R-:W-:Y:S02]  /*a490*/  FMUL.FTZ R5, R136, c[0x0][0x23c] ;  /* 0x00008f0088057a20 */ /* 0x000fe40000410000 */
[----:B------:R-:W-:Y:S01]  /*a4a0*/  IMAD.WIDE.U32 R2, R2, -0x326172a9, RZ ;  /* 0xcd9e8d5702027825 */ /* 0x000fe200078e00ff */
[----:B------:R-:W-:Y:S02]  /*a4b0*/  FSETP.NEU.FTZ.AND P1, PT, R136, -INF , PT ;  /* 0xff8000008800780b */ /* 0x000fe40003f3d000 */
[----:B------:R-:W-:Y:S01]  /*a4c0*/  LOP3.LUT R18, R35, UR16, R18, 0x96, !PT ;  /* 0x0000001023127c12 */ /* 0x000fe2000f8e9612 */
[----:B------:R-:W-:Y:S01]  /*a4d0*/  FMUL.FTZ R16, R135, c[0x0][0x23c] ;  /* 0x00008f0087107a20 */ /* 0x000fe20000410000 */
[----:B------:R-:W-:-:S02]  /*a4e0*/  LOP3.LUT R7, R3, UR14, R34, 0x96, !PT ;  /* 0x0000000e03077c12 */ /* 0x000fc4000f8e9622 */
[----:B--2---:R-:W-:Y:S02]  /*a4f0*/  FMNMX.FTZ R134, R4, R134, !PT ;  /* 0x0000008604867209 */ /* 0x004fe40007810000 */
[----:B------:R-:W-:Y:S02]  /*a500*/  FSEL R3, R5, RZ, P1 ;  /* 0x000000ff05037208 */ /* 0x000fe40000800000 */
[----:B------:R-:W-:Y:S02]  /*a510*/  FSEL R4, R136, RZ, P1 ;  /* 0x000000ff88047208 */ /* 0x000fe40000800000 */
[----:B------:R-:W-:Y:S01]  /*a520*/  FSETP.NEU.FTZ.AND P1, PT, R135, -INF , PT ;  /* 0xff8000008700780b */ /* 0x000fe20003f3d000 */
[----:B------:R-:W-:-:S03]  /*a530*/  IMAD.WIDE.U32 R22, R18, -0x2daee0ad, RZ ;  /* 0xd2511f5312167825 */ /* 0x000fc600078e00ff */
[----:B------:R-:W-:Y:S01]  /*a540*/  FSEL R16, R16, RZ, P1 ;  /* 0x000000ff10107208 */ /* 0x000fe20000800000 */
[--C-:B------:R-:W-:Y:S01]  /*a550*/  FFMA.FTZ R10, R10, c[0x0][0x23c], -R3.reuse ;  /* 0x00008f000a0a7a23 */ /* 0x100fe20000010803 */
[----:B------:R-:W-:Y:S01]  /*a560*/  LOP3.LUT R6, R23, UR13, R6, 0x96, !PT ;  /* 0x0000000d17067c12 */ /* 0x000fe2000f8e9606 */
[----:B------:R-:W-:Y:S02]  /*a570*/  FFMA.FTZ R12, R12, c[0x0][0x23c], -R3 ;  /* 0x00008f000c0c7a23 */ /* 0x000fe40000010803 */
[--C-:B------:R-:W-:Y:S01]  /*a580*/  FFMA.FTZ R14, R14, c[0x0][0x23c], -R16.reuse ;  /* 0x00008f000e0e7a23 */ /* 0x100fe20000010810 */
[----:B-1----:R-:W-:Y:S02]  /*a590*/  FMNMX.FTZ R137, R0, R137, !PT ;  /* 0x0000008900897209 */ /* 0x002fe40007810000 */
[----:B------:R-:W-:Y:S01]  /*a5a0*/  FSEL R0, R135, RZ, P1 ;  /* 0x000000ff87007208 */ /* 0x000fe20000800000 */
[----:B------:R1:W-:Y:S01]  /*a5b0*/  MUFU.EX2 R227, R14 ;  /* 0x0000000e00e37308 */ /* 0x0003e20000000800 */
[----:B------:R-:W-:Y:S01]  /*a5c0*/  FSETP.NEU.FTZ.AND P2, PT, R134, -INF , PT ;  /* 0xff8000008600780b */ /* 0x000fe20003f5d000 */
[----:B------:R-:W-:-:S02]  /*a5d0*/  FFMA.FTZ R13, R13, c[0x0][0x23c], -R16 ;  /* 0x00008f000d0d7a23 */ /* 0x000fc40000010810 */
[----:B------:R-:W-:-:S04]  /*a5e0*/  FADD.FTZ R23, R189, -R0 ;  /* 0x80000000bd177221 */ /* 0x000fc80000010000 */
[----:B------:R2:W-:Y:S01]  /*a5f0*/  MUFU.EX2 R236, R10 ;  /* 0x0000000a00ec7308 */ /* 0x0005e20000000800 */
[----:B------:R-:W-:Y:S01]  /*a600*/  FSEL R0, R134, RZ, P2 ;  /* 0x000000ff86007208 */ /* 0x000fe20001000000 */
[----:B------:R-:W-:-:S06]  /*a610*/  FFMA.FTZ R8, R8, c[0x0][0x23c], -R3 ;  /* 0x00008f0008087a23 */ /* 0x000fcc0000010803 */
[----:B------:R3:W4:Y:S01]  /*a620*/  MUFU.EX2 R235, R12 ;  /* 0x0000000c00eb7308 */ /* 0x0007220000000800 */
[----:B-1----:R-:W-:Y:S01]  /*a630*/  IMAD.WIDE.U32 R14, R6, -0x326172a9, RZ ;  /* 0xcd9e8d57060e7825 */ /* 0x002fe200078e00ff */
[----:B------:R-:W-:-:S03]  /*a640*/  FSETP.NEU.FTZ.AND P1, PT, R137, -INF , PT ;  /* 0xff8000008900780b */ /* 0x000fc60003f3d000 */
[----:B------:R-:W-:Y:S01]  /*a650*/  FFMA.FTZ R11, R11, c[0x0][0x23c], -R3 ;  /* 0x00008f000b0b7a23 */ /* 0x000fe20000010803 */
[----:B------:R-:W-:Y:S02]  /*a660*/  LOP3.LUT R2, R15, UR12, R2, 0x96, !PT ;  /* 0x0000000c0f027c12 */ /* 0x000fe4000f8e9602 */
[----:B------:R-:W1:Y:S01]  /*a670*/  MUFU.EX2 R226, R13 ;  /* 0x0000000d00e27308 */ /* 0x000e620000000800 */
[----:B------:R-:W-:Y:S02]  /*a680*/  FADD.FTZ R18, R188, -R4 ;  /* 0x80000004bc127221 */ /* 0x000fe40000010000 */
[----:B------:R-:W-:-:S04]  /*a690*/  IMAD.WIDE.U32 R4, R7, -0x2daee0ad, RZ ;  /* 0xd2511f5307047825 */ /* 0x000fc800078e00ff */
[----:B------:R-:W-:Y:S01]  /*a6a0*/  FADD.FTZ R15, R191, -R0 ;  /* 0x80000000bf0f7221 */ /* 0x000fe20000010000 */
[----:B------:R-:W-:Y:S01]  /*a6b0*/  MUFU.EX2 R133, R8 ;  /* 0x0000000800857308 */ /* 0x000fe20000000800 */
[----:B------:R-:W-:Y:S01]  /*a6c0*/  IMAD.MOV.U32 R246, RZ, RZ, R241 ;  /* 0x000000fffff67224 */ /* 0x000fe200078e00f1 */
[----:B------:R-:W-:Y:S01]  /*a6d0*/  FSEL R0, R137, RZ, P1 ;  /* 0x000000ff89007208 */ /* 0x000fe20000800000 */
[----:B------:R-:W-:Y:S01]  /*a6e0*/  IMAD.WIDE.U32 R6, R2, -0x2daee0ad, RZ ;  /* 0xd2511f5302067825 */ /* 0x000fe200078e00ff */
[----:B------:R-:W-:-:S03]  /*a6f0*/  LOP3.LUT R5, R5, UR11, R22, 0x96, !PT ;  /* 0x0000000b05057c12 */ /* 0x000fc6000f8e9616 */
[--C-:B------:R-:W-:Y:S01]  /*a700*/  FFMA.FTZ R9, R9, c[0x0][0x23c], -R16.reuse ;  /* 0x00008f0009097a23 */ /* 0x100fe20000010810 */
[----:B------:R5:W1:Y:S01]  /*a710*/  MUFU.EX2 R233, R11 ;  /* 0x0000000b00e97308 */ /* 0x000a620000000800 */
[----:B------:R-:W-:Y:S01]  /*a720*/  FFMA.FTZ R2, R17, c[0x0][0x23c], -R16 ;  /* 0x00008f0011027a23 */ /* 0x000fe20000010810 */
[----:B--2---:R-:W-:Y:S01]  /*a730*/  HSET2.LE.AND R10, R32, R246, PT ;  /* 0x000000f6200a7233 */ /* 0x004fe20003803000 */
[----:B---3--:R-:W-:Y:S01]  /*a740*/  FADD.FTZ R12, R190, -R0 ;  /* 0x80000000be0c7221 */ /* 0x008fe20000010000 */
[----:B----4-:R-:W-:Y:S01]  /*a750*/  F2FP.BF16.PACK_AB R0, R235, R236 ;  /* 0x000000eceb00723e */ /* 0x010fe200000010ff */
[----:B------:R-:W-:-:S03]  /*a760*/  IMAD.WIDE.U32 R32, R5, -0x326172a9, RZ ;  /* 0xcd9e8d5705207825 */ /* 0x000fc600078e00ff */
[----:B------:R2:W-:Y:S01]  /*a770*/  MUFU.EX2 R132, R9 ;  /* 0x0000000900847308 */ /* 0x0005e20000000800 */
[----:B------:R-:W-:-:S07]  /*a780*/  LOP3.LUT R10, R10, R0, RZ, 0xc0, !PT ;  /* 0x000000000a0a7212 */ /* 0x000fce00078ec0ff */
[----:B------:R3:W4:Y:S01]  /*a790*/  MUFU.EX2 R186, R2 ;  /* 0x0000000200ba7308 */ /* 0x0007220000000800 */
[--C-:B-----5:R-:W-:Y:S01]  /*a7a0*/  HSET2.LE.AND R11, R21, R246.reuse, PT ;  /* 0x000000f6150b7233 */ /* 0x120fe20003803000 */
[----:B-1----:R-:W-:Y:S01]  /*a7b0*/  F2FP.BF16.PACK_AB R0, R226, R227 ;  /* 0x000000e3e200723e */ /* 0x002fe200000010ff */
[----:B------:R-:W-:-:S03]  /*a7c0*/  HSET2.LE.AND R8, R20, R246, PT ;  /* 0x000000f614087233 */ /* 0x000fc60003803000 */
[----:B------:R-:W-:Y:S01]  /*a7d0*/  LOP3.LUT R11, R11, R0, RZ, 0xc0, !PT ;  /* 0x000000000b0b7212 */ /* 0x000fe200078ec0ff */
[----:B--2---:R-:W-:Y:S01]  /*a7e0*/  HSET2.LE.AND R9, R19, R246, PT ;  /* 0x000000f613097233 */ /* 0x004fe20003803000 */
[----:B------:R-:W-:Y:S01]  /*a7f0*/  F2FP.BF16.PACK_AB R0, R233, R133 ;  /* 0x00000085e900723e */ /* 0x000fe200000010ff */
[----:B------:R-:W-:Y:S01]  /*a800*/  FMUL.FTZ R19, R134, c[0x0][0x23c] ;  /* 0x00008f0086137a20 */ /* 0x000fe20000410000 */
[----:B---3--:R-:W-:Y:S02]  /*a810*/  LOP3.LUT R2, R33, UR10, R14, 0x96, !PT ;  /* 0x0000000a21027c12 */ /* 0x008fe4000f8e960e */
[----:B------:R-:W-:-:S03]  /*a820*/  LOP3.LUT R8, R8, R0, RZ, 0xc0, !PT ;  /* 0x0000000008087212 */ /* 0x000fc600078ec0ff */
[----:B------:R-:W-:Y:S01]  /*a830*/  IMAD.WIDE.U32 R34, R2, -0x2daee0ad, RZ ;  /* 0xd2511f5302227825 */ /* 0x000fe200078e00ff */
[----:B----4-:R-:W-:Y:S02]  /*a840*/  F2FP.BF16.PACK_AB R0, R186, R132 ;  /* 0x00000084ba00723e */ /* 0x010fe400000010ff */
[----:B------:R-:W-:Y:S02]  /*a850*/  FSEL R19, R19, RZ, P2 ;  /* 0x000000ff13137208 */ /* 0x000fe40001000000 */
[----:B------:R-:W-:Y:S02]  /*a860*/  LOP3.LUT R7, R7, UR9, R4, 0x96, !PT ;  /* 0x0000000907077c12 */ /* 0x000fe4000f8e9604 */
[----:B------:R-:W-:Y:S02]  /*a870*/  LOP3.LUT R4, R35, UR7, R6, 0x96, !PT ;  /* 0x0000000723047c12 */ /* 0x000fe4000f8e9606 */
[----:B------:R-:W-:Y:S01]  /*a880*/  LOP3.LUT R9, R9, R0, RZ, 0xc0, !PT ;  /* 0x0000000009097212 */ /* 0x000fe200078ec0ff */
[----:B------:R-:W-:-:S02]  /*a890*/  FFMA.FTZ R0, R24, c[0x0][0x23c], -R19 ;  /* 0x00008f0018007a23 */ /* 0x000fc40000010813 */
[----:B------:R-:W-:Y:S02]  /*a8a0*/  IMAD.WIDE.U32 R4, R4, -0x326172a9, RZ ;  /* 0xcd9e8d5704047825 */ /* 0x000fe400078e00ff */
[----:B------:R1:W-:Y:S02]  /*a8b0*/  MUFU.EX2 R179, R0 ;  /* 0x0000000000b37308 */ /* 0x0003e40000000800 */
[----:B------:R-:W-:Y:S01]  /*a8c0*/  FMUL.FTZ R20, R137, c[0x0][0x23c] ;  /* 0x00008f0089147a20 */ /* 0x000fe20000410000 */
[----:B------:R-:W-:Y:S02]  /*a8d0*/  SHF.R.U32.HI R2, RZ, 0x10, R4 ;  /* 0x00000010ff027819 */ /* 0x000fe40000011604 */
[----:B------:R-:W-:Y:S02]  /*a8e0*/  LOP3.LUT R6, R4, 0xff, RZ, 0xc0, !PT ;  /* 0x000000ff04067812 */ /* 0x000fe400078ec0ff */
[----:B------:R-:W-:Y:S02]  /*a8f0*/  LOP3.LUT R2, R2, 0xff, RZ, 0xc0, !PT ;  /* 0x000000ff02027812 */ /* 0x000fe400078ec0ff */
[----:B------:R-:W-:Y:S01]  /*a900*/  FSEL R20, R20, RZ, P1 ;  /* 0x000000ff14147208 */ /* 0x000fe20000800000 */
[----:B-1----:R-:W-:-:S04]  /*a910*/  FFMA.FTZ R0, R25, c[0x0][0x23c], -R19 ;  /* 0x00008f0019007a23 */ /* 0x002fc80000010813 */
[----:B------:R1:W2:Y:S01]  /*a920*/  MUFU.EX2 R178, R0 ;  /* 0x0000000000b27308 */ /* 0x0002a20000000800 */
[----:B------:R-:W-:Y:S01]  /*a930*/  IMAD.WIDE.U32 R24, R7, -0x326172a9, RZ ;  /* 0xcd9e8d5707187825 */ /* 0x000fe200078e00ff */
[----:B-1----:R-:W-:Y:S02]  /*a940*/  LOP3.LUT R0, R4, 0xffff, RZ, 0xc0, !PT ;  /* 0x0000ffff04007812 */ /* 0x002fe400078ec0ff */
[----:B------:R-:W-:-:S04]  /*a950*/  SHF.R.U32.HI R4, RZ, 0x18, R4 ;  /* 0x00000018ff047819 */ /* 0x000fc80000011604 */
[----:B------:R-:W-:Y:S01]  /*a960*/  PRMT R7, R2, 0x5410, R4 ;  /* 0x0000541002077816 */ /* 0x000fe20000000004 */
[--C-:B------:R-:W-:Y:S02]  /*a970*/  FFMA.FTZ R4, R27, c[0x0][0x23c], -R20.reuse ;  /* 0x00008f001b047a23 */ /* 0x100fe40000010814 */
[----:B------:R-:W-:Y:S02]  /*a980*/  FFMA.FTZ R2, R26, c[0x0][0x23c], -R20 ;  /* 0x00008f001a027a23 */ /* 0x000fe40000010814 */
[----:B------:R-:W-:Y:S01]  /*a990*/  MUFU.EX2 R176, R4 ;  /* 0x0000000400b07308 */ /* 0x000fe20000000800 */
[----:B------:R-:W-:-:S07]  /*a9a0*/  SHF.R.U32.HI R0, RZ, 0x8, R0 ;  /* 0x00000008ff007819 */ /* 0x000fce0000011600 */
[----:B------:R-:W1:Y:S01]  /*a9b0*/  MUFU.EX2 R177, R2 ;  /* 0x0000000200b17308 */ /* 0x000e620000000800 */
[----:B------:R-:W-:Y:S02]  /*a9c0*/  PRMT R6, R6, 0x5410, R0 ;  /* 0x0000541006067816 */ /* 0x000fe40000000000 */
[----:B--2---:R-:W-:-:S03]  /*a9d0*/  F2FP.BF16.PACK_AB R0, R178, R179 ;  /* 0x000000b3b200723e */ /* 0x004fc600000010ff */
[--C-:B------:R-:W-:Y:S02]  /*a9e0*/  HSET2.LE.AND R6, R6, R246.reuse, PT ;  /* 0x000000f606067233 */ /* 0x100fe40003803000 */
[----:B------:R-:W-:-:S03]  /*a9f0*/  HSET2.LE.AND R7, R7, R246, PT ;  /* 0x000000f607077233 */ /* 0x000fc60003803000 */
[----:B------:R-:W-:Y:S02]  /*aa00*/  LOP3.LUT R6, R6, R0, RZ, 0xc0, !PT ;  /* 0x0000000006067212 */ /* 0x000fe400078ec0ff */
[----:B------:R-:W-:Y:S02]  /*aa10*/  LOP3.LUT R0, R5, UR18, R24, 0x96, !PT ;  /* 0x0000001205007c12 */ /* 0x000fe4000f8e9618 */
[----:B-1----:R-:W-:-:S04]  /*aa20*/  F2FP.BF16.PACK_AB R2, R177, R176 ;  /* 0x000000b0b102723e */ /* 0x002fc800000010ff */
[----:B------:R-:W-:Y:S02]  /*aa30*/  LOP3.LUT R7, R7, R2, RZ, 0xc0, !PT ;  /* 0x0000000207077212 */ /* 0x000fe400078ec0ff */
[C---:B------:R-:W-:Y:S02]  /*aa40*/  LOP3.LUT R2, R0.reuse, 0xffff, RZ, 0xc0, !PT ;  /* 0x0000ffff00027812 */ /* 0x040fe400078ec0ff */
[----:B------:R-:W-:Y:S02]  /*aa50*/  LOP3.LUT R4, R0, 0xff, RZ, 0xc0, !PT ;  /* 0x000000ff00047812 */ /* 0x000fe400078ec0ff */
[----:B------:R-:W-:Y:S01]  /*aa60*/  SHF.R.U32.HI R2, RZ, 0x8, R2 ;  /* 0x00000008ff027819 */ /* 0x000fe20000011602 */
[----:B------:R-:W-:-:S03]  /*aa70*/  FFMA.FTZ R5, R28, c[0x0][0x23c], -R19 ;  /* 0x00008f001c057a23 */ /* 0x000fc60000010813 */
[----:B------:R-:W-:Y:S01]  /*aa80*/  PRMT R4, R4, 0x5410, R2 ;  /* 0x0000541004047816 */ /* 0x000fe20000000002 */
[----:B------:R-:W-:Y:S01]  /*aa90*/  FFMA.FTZ R2, R29, c[0x0][0x23c], -R19 ;  /* 0x00008f001d027a23 */ /* 0x000fe20000010813 */
[----:B------:R1:W-:Y:S08]  /*aaa0*/  MUFU.EX2 R22, R5 ;  /* 0x0000000500167308 */ /* 0x0003f00000000800 */
[----:B------:R-:W2:Y:S01]  /*aab0*/  MUFU.EX2 R139, R2 ;  /* 0x00000002008b7308 */ /* 0x000ea20000000800 */
[----:B------:R-:W-:Y:S01]  /*aac0*/  HSET2.LE.AND R4, R4, R246, PT ;  /* 0x000000f604047233 */ /* 0x000fe20003803000 */
[----:B-1----:R-:W-:-:S02]  /*aad0*/  SHF.R.U32.HI R5, RZ, 0x10, R0 ;  /* 0x00000010ff057819 */ /* 0x002fc40000011600 */
[----:B------:R-:W-:Y:S02]  /*aae0*/  SHF.R.U32.HI R0, RZ, 0x18, R0 ;  /* 0x00000018ff007819 */ /* 0x000fe40000011600 */
[----:B------:R-:W-:Y:S02]  /*aaf0*/  LOP3.LUT R5, R5, 0xff, RZ, 0xc0, !PT ;  /* 0x000000ff05057812 */ /* 0x000fe400078ec0ff */
[----:B--2---:R-:W-:Y:S02]  /*ab00*/  F2FP.BF16.PACK_AB R2, R139, R22 ;  /* 0x000000168b02723e */ /* 0x004fe400000010ff */
[----:B------:R-:W-:Y:S01]  /*ab10*/  PRMT R5, R5, 0x5410, R0 ;  /* 0x0000541005057816 */ /* 0x000fe20000000000 */
[--C-:B------:R-:W-:Y:S01]  /*ab20*/  FFMA.FTZ R0, R31, c[0x0][0x23c], -R20.reuse ;  /* 0x00008f001f007a23 */ /* 0x100fe20000010814 */
[----:B------:R-:W-:Y:S01]  /*ab30*/  LOP3.LUT R4, R4, R2, RZ, 0xc0, !PT ;  /* 0x0000000204047212 */ /* 0x000fe200078ec0ff */
[----:B------:R-:W-:Y:S02]  /*ab40*/  FFMA.FTZ R2, R30, c[0x0][0x23c], -R20 ;  /* 0x00008f001e027a23 */ /* 0x000fe40000010814 */
[----:B------:R-:W-:Y:S08]  /*ab50*/  MUFU.EX2 R138, R0 ;  /* 0x00000000008a7308 */ /* 0x000ff00000000800 */
[----:B------:R-:W1:Y:S01]  /*ab60*/  MUFU.EX2 R31, R2 ;  /* 0x00000002001f7308 */ /* 0x000e620000000800 */
[----:B------:R-:W-:Y:S01]  /*ab70*/  HSET2.LE.AND R5, R5, R246, PT ;  /* 0x000000f605057233 */ /* 0x000fe20003803000 */
[----:B------:R-:W-:-:S06]  /*ab80*/  FMUL.FTZ R12, R12, c[0x0][0x23c] ;  /* 0x00008f000c0c7a20 */ /* 0x000fcc0000410000 */
[----:B------:R2:W-:Y:S01]  /*ab90*/  MUFU.EX2 R21, R12 ;  /* 0x0000000c00157308 */ /* 0x0005e20000000800 */
[----:B-1----:R-:W-:-:S04]  /*aba0*/  F2FP.BF16.PACK_AB R0, R138, R31 ;  /* 0x0000001f8a00723e */ /* 0x002fc800000010ff */
[----:B------:R-:W-:Y:S01]  /*abb0*/  LOP3.LUT R5, R5, R0, RZ, 0xc0, !PT ;  /* 0x0000000005057212 */ /* 0x000fe200078ec0ff */
[----:B------:R-:W-:Y:S02]  /*abc0*/  FMUL.FTZ R0, R15, c[0x0][0x23c] ;  /* 0x00008f000f007a20 */ /* 0x000fe40000410000 */
[----:B--2---:R-:W1:Y:S01]  /*abd0*/  LDSM.16.MT88.4 R12, [R201+0xa000] ;  /* 0x00a00000c90c783b */ /* 0x004e620000004200 */
[----:B------:R-:W-:Y:S02]  /*abe0*/  FMUL.FTZ R18, R18, c[0x0][0x23c] ;  /* 0x00008f0012127a20 */ /* 0x000fe40000410000 */
[----:B------:R-:W-:Y:S01]  /*abf0*/  FMUL.FTZ R17, R23, c[0x0][0x23c] ;  /* 0x00008f0017117a20 */ /* 0x000fe20000410000 */
[----:B------:R-:W2:Y:S08]  /*ac00*/  MUFU.EX2 R0, R0 ;  /* 0x0000000000007308 */ /* 0x000eb00000000800 */
[----:B------:R-:W3:Y:S08]  /*ac10*/  MUFU.EX2 R18, R18 ;  /* 0x0000001200127308 */ /* 0x000ef00000000800 */
[----:B------:R-:W4:Y:S01]  /*ac20*/  MUFU.EX2 R17, R17 ;  /* 0x0000001100117308 */ /* 0x000f220000000800 */
[----:B--2---:R-:W-:-:S02]  /*ac30*/  FMUL.FTZ R144, R144, R0 ;  /* 0x0000000090907220 */ /* 0x004fc40000410000 */
[----:B------:R-:W-:Y:S02]  /*ac40*/  FMUL.FTZ R145, R145, R0 ;  /* 0x0000000091917220 */ /* 0x000fe40000410000 */
[-C--:B------:R-:W-:Y:S02]  /*ac50*/  FMUL.FTZ R146, R146, R21.reuse ;  /* 0x0000001592927220 */ /* 0x080fe40000410000 */
[----:B------:R-:W-:Y:S02]  /*ac60*/  FMUL.FTZ R147, R147, R21 ;  /* 0x0000001593937220 */ /* 0x000fe40000410000 */
[-C--:B---3--:R-:W-:Y:S02]  /*ac70*/  FMUL.FTZ R140, R140, R18.reuse ;  /* 0x000000128c8c7220 */ /* 0x088fe40000410000 */
[-C--:B------:R-:W-:Y:S02]  /*ac80*/  FMUL.FTZ R141, R141, R18.reuse ;  /* 0x000000128d8d7220 */ /* 0x080fe40000410000 */
[----:B------:R-:W-:-:S02]  /*ac90*/  FMUL.FTZ R152, R152, R18 ;  /* 0x0000001298987220 */ /* 0x000fc40000410000 */
[----:B------:R-:W-:Y:S02]  /*aca0*/  FMUL.FTZ R153, R153, R18 ;  /* 0x0000001299997220 */ /* 0x000fe40000410000 */
[-C--:B----4-:R-:W-:Y:S02]  /*acb0*/  FMUL.FTZ R142, R142, R17.reuse ;  /* 0x000000118e8e7220 */ /* 0x090fe40000410000 */
[-C--:B------:R-:W-:Y:S02]  /*acc0*/  FMUL.FTZ R143, R143, R17.reuse ;  /* 0x000000118f8f7220 */ /* 0x080fe40000410000 */
        /* <DEDUP_REMOVED lines=160> */
[----:B------:R-:W-:Y:S01]  /*b6d0*/  IMAD.MOV.U32 R83, RZ, RZ, R27 ;  /* 0x000000ffff537224 */ /* 0x000fe200078e001b */
[----:B------:R-:W-:Y:S01]  /*b6e0*/  LOP3.LUT R2, R181, UR8, R182, 0x96, !PT ;  /* 0x00000008b5027c12 */ /* 0x000fe2000f8e96b6 */
[-C--:B------:R-:W-:Y:S02]  /*b6f0*/  FMUL.FTZ R116, R116, R18.reuse ;  /* 0x0000001274747220 */ /* 0x080fe40000410000 */
[----:B------:R-:W-:Y:S02]  /*b700*/  FMUL.FTZ R117, R117, R18 ;  /* 0x0000001275757220 */ /* 0x000fe40000410000 */
[-C--:B------:R-:W-:Y:S02]  /*b710*/  FMUL.FTZ R118, R118, R17.reuse ;  /* 0x0000001176767220 */ /* 0x080fe40000410000 */
[----:B------:R-:W-:-:S02]  /*b720*/  FMUL.FTZ R119, R119, R17 ;  /* 0x0000001177777220 */ /* 0x000fc40000410000 */
[-C--:B------:R-:W-:Y:S02]  /*b730*/  FMUL.FTZ R128, R128, R18.reuse ;  /* 0x0000001280807220 */ /* 0x080fe40000410000 */
[----:B------:R-:W-:Y:S01]  /*b740*/  FMUL.FTZ R129, R129, R18 ;  /* 0x0000001281817220 */ /* 0x000fe20000410000 */
[C---:B-1----:R-:W-:Y:S08]  /*b750*/  HMMA.16816.F32.BF16 R120, R4.reuse, R12, R120 ;  /* 0x0000000c0478723c */ /* 0x042ff00000041878 */
[----:B------:R-:W-:Y:S07]  /*b760*/  HMMA.16816.F32.BF16 R68, R4, R14, R124 ;  /* 0x0000000e0444723c */ /* 0x000fee000004187c */
[----:B------:R-:W-:Y:S01]  /*b770*/  LOP3.LUT R7, R25, UR8, R32, 0x96, !PT ;  /* 0x0000000819077c12 */ /* 0x000fe2000f8e9620 */
[----:B------:R-:W-:-:S02]  /*b780*/  FFMA.FTZ R32, R26, R0, R22 ;  /* 0x000000001a207223 */ /* 0x000fc40000010016 */
[----:B------:R-:W-:-:S04]  /*b790*/  FFMA.FTZ R0, R225, c[0x0][0x23c], -R3 ;  /* 0x00008f00e1007a23 */ /* 0x000fc80000010803 */
[----:B------:R1:W-:Y:S01]  /*b7a0*/  MUFU.EX2 R27, R0 ;  /* 0x00000000001b7308 */ /* 0x0003e20000000800 */
[-C--:B------:R-:W-:Y:S02]  /*b7b0*/  FMUL.FTZ R130, R130, R17.reuse ;  /* 0x0000001182827220 */ /* 0x080fe40000410000 */
[-C--:B------:R-:W-:Y:S02]  /*b7c0*/  FMUL.FTZ R131, R131, R17.reuse ;  /* 0x0000001183837220 */ /* 0x080fe40000410000 */
[----:B------:R-:W-:Y:S02]  /*b7d0*/  FFMA.FTZ R33, R28, R17, R132 ;  /* 0x000000111c217223 */ /* 0x000fe40000010084 */
[--C-:B------:R-:W-:Y:S02]  /*b7e0*/  FFMA.FTZ R5, R198, c[0x0][0x23c], -R3.reuse ;  /* 0x00008f00c6057a23 */ /* 0x100fe40000010803 */
[----:B-1----:R-:W-:-:S04]  /*b7f0*/  FFMA.FTZ R0, R224, c[0x0][0x23c], -R3 ;  /* 0x00008f00e0007a23 */ /* 0x002fc80000010803 */
[----:B------:R1:W-:Y:S01]  /*b800*/  MUFU.EX2 R28, R0 ;  /* 0x00000000001c7308 */ /* 0x0003e20000000800 */
[----:B------:R-:W-:Y:S01]  /*b810*/  IMAD.MOV.U32 R67, RZ, RZ, R172 ;  /* 0x000000ffff437224 */ /* 0x000fe200078e00ac */
[----:B------:R-:W-:Y:S01]  /*b820*/  HMMA.16816.F32.BF16 R116, R8, R12, R116 ;  /* 0x0000000c0874723c */ /* 0x000fe20000041874 */
[----:B------:R-:W-:Y:S02]  /*b830*/  IMAD.MOV.U32 R66, RZ, RZ, R173 ;  /* 0x000000ffff427224 */ /* 0x000fe400078e00ad */
[----:B------:R-:W-:Y:S02]  /*b840*/  IMAD.MOV.U32 R65, RZ, RZ, R174 ;  /* 0x000000ffff417224 */ /* 0x000fe400078e00ae */
[----:B------:R-:W-:-:S03]  /*b850*/  IMAD.MOV.U32 R64, RZ, RZ, R175 ;  /* 0x000000ffff407224 */ /* 0x000fc600078e00af */
[----:B------:R-:W-:Y:S01]  /*b860*/  HMMA.16816.F32.BF16 R172, R8, R14, R128 ;  /* 0x0000000e08ac723c */ /* 0x000fe20000041880 */
[----:B-1----:R-:W-:Y:S02]  /*b870*/  FFMA.FTZ R0, R199, c[0x0][0x23c], -R3 ;  /* 0x00008f00c7007a23 */ /* 0x002fe40000010803 */
[----:B------:R-:W-:-:S05]  /*b880*/  IMAD.WIDE.U32 R2, R2, -0x2daee0ad, RZ ;  /* 0xd2511f5302027825 */ /* 0x000fca00078e00ff */
[----:B------:R-:W-:Y:S02]  /*b890*/  LOP3.LUT R4, R3, UR17, R184, 0x96, !PT ;  /* 0x0000001103047c12 */ /* 0x000fe4000f8e96b8 */
[C---:B------:R-:W-:Y:S02]  /*b8a0*/  LOP3.LUT R6, R2.reuse, 0xffff, RZ, 0xc0, !PT ;  /* 0x0000ffff02067812 */ /* 0x040fe400078ec0ff */
[----:B------:R-:W-:Y:S02]  /*b8b0*/  LOP3.LUT R10, R2, 0xff, RZ, 0xc0, !PT ;  /* 0x000000ff020a7812 */ /* 0x000fe400078ec0ff */
[--C-:B------:R-:W-:Y:S02]  /*b8c0*/  SHF.R.U32.HI R9, RZ, 0x10, R2.reuse ;  /* 0x00000010ff097819 */ /* 0x100fe40000011602 */
[----:B------:R-:W-:Y:S01]  /*b8d0*/  SHF.R.U32.HI R8, RZ, 0x18, R2 ;  /* 0x00000018ff087819 */ /* 0x000fe20000011602 */
[----:B------:R-:W-:Y:S01]  /*b8e0*/  IMAD.WIDE.U32 R2, R7, -0x2daee0ad, RZ ;  /* 0xd2511f5307027825 */ /* 0x000fe200078e00ff */
[----:B------:R1:W-:Y:S04]  /*b8f0*/  MUFU.EX2 R29, R0 ;  /* 0x00000000001d7308 */ /* 0x0003e80000000800 */
[----:B------:R-:W-:-:S02]  /*b900*/  LOP3.LUT R7, R2, 0xffff, RZ, 0xc0, !PT ;  /* 0x0000ffff02077812 */ /* 0x000fc400078ec0ff */
[----:B------:R-:W-:Y:S02]  /*b910*/  LOP3.LUT R13, R2, 0xff, RZ, 0xc0, !PT ;  /* 0x000000ff020d7812 */ /* 0x000fe400078ec0ff */
[--C-:B------:R-:W-:Y:S02]  /*b920*/  SHF.R.U32.HI R12, RZ, 0x10, R2.reuse ;  /* 0x00000010ff0c7819 */ /* 0x100fe40000011602 */
[----:B------:R-:W-:Y:S02]  /*b930*/  SHF.R.U32.HI R11, RZ, 0x18, R2 ;  /* 0x00000018ff0b7819 */ /* 0x000fe40000011602 */
[----:B------:R-:W-:Y:S01]  /*b940*/  SHF.R.U32.HI R2, RZ, 0x8, R6 ;  /* 0x00000008ff027819 */ /* 0x000fe20000011606 */
[----:B------:R2:W3:Y:S01]  /*b950*/  MUFU.EX2 R30, R5 ;  /* 0x00000005001e7308 */ /* 0x0004e20000000800 */
[----:B-1----:R-:W-:Y:S02]  /*b960*/  FFMA.FTZ R0, R232, c[0x0][0x23c], -R16 ;  /* 0x00008f00e8007a23 */ /* 0x002fe40000010810 */
[----:B------:R-:W-:Y:S01]  /*b970*/  PRMT R14, R10, 0x5410, R2 ;  /* 0x000054100a0e7816 */ /* 0x000fe20000000002 */
[----:B------:R-:W-:-:S04]  /*b980*/  FFMA.FTZ R2, R238, c[0x0][0x23c], -R16 ;  /* 0x00008f00ee027a23 */ /* 0x000fc80000010810 */
[----:B------:R1:W-:Y:S01]  /*b990*/  MUFU.EX2 R24, R0 ;  /* 0x0000000000187308 */ /* 0x0003e20000000800 */
[----:B--2---:R-:W-:-:S07]  /*b9a0*/  FFMA.FTZ R5, R234, c[0x0][0x23c], -R16 ;  /* 0x00008f00ea057a23 */ /* 0x004fce0000010810 */
[----:B------:R2:W-:Y:S01]  /*b9b0*/  MUFU.EX2 R23, R2 ;  /* 0x0000000200177308 */ /* 0x0005e20000000800 */
[----:B-1----:R-:W-:-:S07]  /*b9c0*/  LOP3.LUT R0, R3, UR17, R34, 0x96, !PT ;  /* 0x0000001103007c12 */ /* 0x002fce000f8e9622 */
[----:B------:R1:W-:Y:S01]  /*b9d0*/  MUFU.EX2 R25, R5 ;  /* 0x0000000500197308 */ /* 0x0003e20000000800 */
[----:B------:R-:W-:Y:S02]  /*b9e0*/  FFMA.FTZ R3, R237, c[0x0][0x23c], -R16 ;  /* 0x00008f00ed037a23 */ /* 0x000fe40000010810 */
[----:B--2---:R-:W-:-:S05]  /*b9f0*/  FFMA.FTZ R2, R239, c[0x0][0x23c], -R19 ;  /* 0x00008f00ef027a23 */ /* 0x004fca0000010813 */
[----:B------:R2:W4:Y:S01]  /*ba00*/  MUFU.EX2 R26, R3 ;  /* 0x00000003001a7308 */ /* 0x0005220000000800 */
[----:B-1----:R-:W-:-:S07]  /*ba10*/  LOP3.LUT R5, R9, 0xff, RZ, 0xc0, !PT ;  /* 0x000000ff09057812 */ /* 0x002fce00078ec0ff */
[----:B------:R1:W-:Y:S01]  /*ba20*/  MUFU.EX2 R22, R2 ;  /* 0x0000000200167308 */ /* 0x0003e20000000800 */
[----:B------:R-:W-:Y:S02]  /*ba30*/  PRMT R8, R5, 0x5410, R8 ;  /* 0x0000541005087816 */ /* 0x000fe40000000008 */
[----:B------:R-:W-:Y:S02]  /*ba40*/  SHF.R.U32.HI R5, RZ, 0x8, R7 ;  /* 0x00000008ff057819 */ /* 0x000fe40000011607 */
[----:B--2---:R-:W-:Y:S02]  /*ba50*/  LOP3.LUT R3, R12, 0xff, RZ, 0xc0, !PT ;  /* 0x000000ff0c037812 */ /* 0x004fe400078ec0ff */
[----:B------:R-:W-:Y:S02]  /*ba60*/  PRMT R13, R13, 0x5410, R5 ;  /* 0x000054100d0d7816 */ /* 0x000fe40000000005 */
[----:B------:R-:W-:Y:S02]  /*ba70*/  PRMT R11, R3, 0x5410, R11 ;  /* 0x00005410030b7816 */ /* 0x000fe4000000000b */
[----:B-1----:R-:W-:-:S02]  /*ba80*/  SHF.R.U32.HI R2, RZ, 0x10, R4 ;  /* 0x00000010ff027819 */ /* 0x002fc40000011604 */
[----:B------:R-:W-:Y:S02]  /*ba90*/  LOP3.LUT R3, R4, 0xffff, RZ, 0xc0, !PT ;  /* 0x0000ffff04037812 */ /* 0x000fe400078ec0ff */
[----:B------:R-:W-:Y:S02]  /*baa0*/  SHF.R.U32.HI R5, RZ, 0x18, R4 ;  /* 0x00000018ff057819 */ /* 0x000fe40000011604 */
[----:B------:R-:W-:Y:S02]  /*bab0*/  LOP3.LUT R2, R2, 0xff, RZ, 0xc0, !PT ;  /* 0x000000ff02027812 */ /* 0x000fe400078ec0ff */
[----:B------:R-:W-:Y:S02]  /*bac0*/  LOP3.LUT R6, R4, 0xff, RZ, 0xc0, !PT ;  /* 0x000000ff04067812 */ /* 0x000fe400078ec0ff */
[----:B------:R-:W-:Y:S01]  /*bad0*/  SHF.R.U32.HI R4, RZ, 0x8, R3 ;  /* 0x00000008ff047819 */ /* 0x000fe20000011603 */
[----:B------:R-:W-:Y:S01]  /*bae0*/  FFMA.FTZ R3, R180, c[0x0][0x23c], -R19 ;  /* 0x00008f00b4037a23 */ /* 0x000fe20000010813 */
[----:B------:R-:W-:-:S02]  /*baf0*/  PRMT R5, R2, 0x5410, R5 ;  /* 0x0000541002057816 */ /* 0x000fc40000000005 */
[----:B------:R-:W-:Y:S01]  /*bb00*/  LOP3.LUT R2, R0, 0xffff, RZ, 0xc0, !PT ;  /* 0x0000ffff00027812 */ /* 0x000fe200078ec0ff */
[----:B------:R-:W-:Y:S02]  /*bb10*/  FFMA.FTZ R35, R252, R18, R133 ;  /* 0x00000012fc237223 */ /* 0x000fe40000010085 */
[----:B------:R1:W2:Y:S01]  /*bb20*/  MUFU.EX2 R18, R3 ;  /* 0x0000000300127308 */ /* 0x0002a20000000800 */
[----:B------:R-:W-:Y:S01]  /*bb30*/  PRMT R6, R6, 0x5410, R4 ;  /* 0x0000541006067816 */ /* 0x000fe20000000004 */
[----:B------:R-:W-:Y:S01]  /*bb40*/  FFMA.FTZ R4, R185, c[0x0][0x23c], -R19 ;  /* 0x00008f00b9047a23 */ /* 0x000fe20000010813 */
[----:B-1----:R-:W-:Y:S02]  /*bb50*/  SHF.R.U32.HI R3, RZ, 0x8, R2 ;  /* 0x00000008ff037819 */ /* 0x002fe40000011602 */
[----:B------:R-:W-:-:S04]  /*bb60*/  LOP3.LUT R2, R0, 0xff, RZ, 0xc0, !PT ;  /* 0x000000ff00027812 */ /* 0x000fc800078ec0ff */
[----:B------:R-:W-:Y:S02]  /*bb70*/  PRMT R7, R2, 0x5410, R3 ;  /* 0x0000541002077816 */ /* 0x000fe40000000003 */
[--C-:B------:R-:W-:Y:S02]  /*bb80*/  SHF.R.U32.HI R2, RZ, 0x10, R0.reuse ;  /* 0x00000010ff027819 */ /* 0x100fe40000011600 */
[----:B------:R-:W-:Y:S02]  /*bb90*/  SHF.R.U32.HI R3, RZ, 0x18, R0 ;  /* 0x00000018ff037819 */ /* 0x000fe40000011600 */
[----:B------:R-:W-:Y:S01]  /*bba0*/  LOP3.LUT R0, R2, 0xff, RZ, 0xc0, !PT ;  /* 0x000000ff02007812 */ /* 0x000fe200078ec0ff */
[----:B------:R1:W-:Y:S01]  /*bbb0*/  MUFU.EX2 R17, R4 ;  /* 0x0000000400117308 */ /* 0x0003e20000000800 */
[--C-:B------:R-:W-:Y:S02]  /*bbc0*/  FFMA.FTZ R2, R244, c[0x0][0x23c], -R20.reuse ;  /* 0x00008f00f4027a23 */ /* 0x100fe40000010814 */
[----:B------:R-:W-:Y:S01]  /*bbd0*/  PRMT R10, R0, 0x5410, R3 ;  /* 0x00005410000a7816 */ /* 0x000fe20000000003 */
[----:B------:R-:W-:Y:S01]  /*bbe0*/  FFMA.FTZ R3, R197, c[0x0][0x23c], -R20 ;  /* 0x00008f00c5037a23 */ /* 0x000fe20000010814 */
[----:B------:R-:W-:Y:S01]  /*bbf0*/  MOV R80, R51 ;  /* 0x0000003300507202 */ /* 0x000fe20000000f00 */
[----:B------:R-:W-:Y:S01]  /*bc00*/  IMAD.MOV.U32 R81, RZ, RZ, R50 ;  /* 0x000000ffff517224 */ /* 0x000fe200078e0032 */
[----:B------:R-:W-:Y:S01]  /*bc10*/  HSET2.LE.AND R0, R14, R246, PT ;  /* 0x000000f60e007233 */ /* 0x000fe20003803000 */
[----:B------:R-:W-:-:S02]  /*bc20*/  IMAD.MOV.U32 R82, RZ, RZ, R49 ;  /* 0x000000ffff527224 */ /* 0x000fc400078e0031 */
[----:B------:R-:W-:Y:S02]  /*bc30*/  IMAD.MOV.U32 R96, RZ, RZ, R171 ;  /* 0x000000ffff607224 */ /* 0x000fe400078e00ab */
[----:B------:R-:W-:Y:S02]  /*bc40*/  IMAD.MOV.U32 R97, RZ, RZ, R170 ;  /* 0x000000ffff617224 */ /* 0x000fe400078e00aa */
[----:B------:R-:W-:Y:S02]  /*bc50*/  IMAD.MOV.U32 R98, RZ, RZ, R169 ;  /* 0x000000ffff627224 */ /* 0x000fe400078e00a9 */
[----:B-1----:R-:W-:Y:S02]  /*bc60*/  FFMA.FTZ R4, R183, c[0x0][0x23c], -R19 ;  /* 0x00008f00b7047a23 */ /* 0x002fe40000010813 */
[----:B------:R-:W-:Y:S02]  /*bc70*/  FFMA.FTZ R19, R83, R21, R31 ;  /* 0x0000001553137223 */ /* 0x000fe4000001001f */
[----:B------:R-:W-:-:S02]  /*bc80*/  IMAD.MOV.U32 R83, RZ, RZ, R48 ;  /* 0x000000ffff537224 */ /* 0x000fc400078e0030 */
[----:B------:R-:W-:Y:S01]  /*bc90*/  IMAD.MOV.U32 R99, RZ, RZ, R168 ;  /* 0x000000ffff637224 */ /* 0x000fe200078e00a8 */
[----:B------:R-:W-:Y:S01]  /*bca0*/  LDSM.16.MT88.4 R48, [R206+0xa800] ;  /* 0x00a80000ce30783b */ /* 0x000fe20000004200 */
[----:B------:R-:W-:Y:S02]  /*bcb0*/  IMAD.MOV.U32 R112, RZ, RZ, R155 ;  /* 0x000000ffff707224 */ /* 0x000fe400078e009b */
[----:B------:R-:W-:Y:S01]  /*bcc0*/  IMAD.MOV.U32 R113, RZ, RZ, R154 ;  /* 0x000000ffff717224 */ /* 0x000fe200078e009a */
[----:B------:R-:W-:Y:S01]  /*bcd0*/  LDSM.16.MT88.4 R168, [R203+0xa800] ;  /* 0x00a80000cba8783b */ /* 0x000fe20000004200 */
[----:B------:R-:W-:Y:S02]  /*bce0*/  IMAD.MOV.U32 R114, RZ, RZ, R153 ;  /* 0x000000ffff727224 */ /* 0x000fe400078e0099 */
[----:B------:R-:W-:Y:S01]  /*bcf0*/  IMAD.MOV.U32 R115, RZ, RZ, R152 ;  /* 0x000000ffff737224 */ /* 0x000fe200078e0098 */
[----:B------:R3:W-:Y:S01]  /*bd00*/  MUFU.EX2 R15, R2 ;  /* 0x00000002000f7308 */ /* 0x0007e20000000800 */
[----:B------:R-:W1:Y:S07]  /*bd10*/  LDSM.16.MT88.4 R152, [R201+0xa800] ;  /* 0x00a80000c998783b */ /* 0x000e6e0000004200 */
[----:B------:R5:W1:Y:S01]  /*bd20*/  MUFU.EX2 R14, R3 ;  /* 0x00000003000e7308 */ /* 0x000a620000000800 */
[----:B------:R-:W-:-:S07]  /*bd30*/  FFMA.FTZ R9, R187, c[0x0][0x23c], -R20 ;  /* 0x00008f00bb097a23 */ /* 0x000fce0000010814 */
[----:B------:R2:W1:Y:S01]  /*bd40*/  MUFU.EX2 R16, R4 ;  /* 0x0000000400107308 */ /* 0x0004620000000800 */
[----:B---3--:R-:W-:Y:S01]  /*bd50*/  F2FP.BF16.PACK_AB R2, R30, R29 ;  /* 0x0000001d1e02723e */ /* 0x008fe200000010ff */
[----:B------:R-:W-:-:S03]  /*bd60*/  HSET2.LE.AND R5, R5, R246, PT ;  /* 0x000000f605057233 */ /* 0x000fc60003803000 */
[----:B------:R-:W-:Y:S01]  /*bd70*/  LOP3.LUT R130, R0, R2, RZ, 0xc0, !PT ;  /* 0x0000000200827212 */ /* 0x000fe200078ec0ff */
[--C-:B-----5:R-:W-:Y:S01]  /*bd80*/  HSET2.LE.AND R3, R6, R246.reuse, PT ;  /* 0x000000f606037233 */ /* 0x120fe20003803000 */
[----:B--2---:R-:W-:Y:S01]  /*bd90*/  FFMA.FTZ R4, R196, c[0x0][0x23c], -R20 ;  /* 0x00008f00c4047a23 */ /* 0x004fe20000010814 */
[----:B------:R-:W-:-:S03]  /*bda0*/  HSET2.LE.AND R0, R8, R246, PT ;  /* 0x000000f608007233 */ /* 0x000fc60003803000 */
[----:B------:R2:W-:Y:S01]  /*bdb0*/  MUFU.EX2 R12, R4 ;  /* 0x00000004000c7308 */ /* 0x0005e20000000800 */
[----:B----4-:R-:W-:Y:S01]  /*bdc0*/  F2FP.BF16.PACK_AB R2, R23, R26 ;  /* 0x0000001a1702723e */ /* 0x010fe200000010ff */
[--C-:B------:R-:W-:Y:S01]  /*bdd0*/  HSET2.LE.AND R7, R7, R246.reuse, PT ;  /* 0x000000f607077233 */ /* 0x100fe20003803000 */
[----:B------:R-:W-:Y:S02]  /*bde0*/  F2FP.BF16.PACK_AB R6, R25, R24 ;  /* 0x000000181906723e */ /* 0x000fe400000010ff */
[----:B------:R-:W-:Y:S02]  /*bdf0*/  F2FP.BF16.PACK_AB R8, R18, R22 ;  /* 0x000000161208723e */ /* 0x000fe400000010ff */
[----:B------:R-:W-:Y:S01]  /*be00*/  LOP3.LUT R131, R0, R2, RZ, 0xc0, !PT ;  /* 0x0000000200837212 */ /* 0x000fe200078ec0ff */
[----:B------:R-:W-:Y:S01]  /*be10*/  HSET2.LE.AND R0, R10, R246, PT ;  /* 0x000000f60a007233 */ /* 0x000fe20003803000 */
[----:B--2---:R-:W-:-:S04]  /*be20*/  F2FP.BF16.PACK_AB R4, R28, R27 ;  /* 0x0000001b1c04723e */ /* 0x004fc800000010ff */
[----:B------:R-:W-:Y:S02]  /*be30*/  LOP3.LUT R128, R3, R4, RZ, 0xc0, !PT ;  /* 0x0000000403807212 */ /* 0x000fe400078ec0ff */
[----:B------:R-:W2:Y:S01]  /*be40*/  MUFU.EX2 R3, R9 ;  /* 0x0000000900037308 */ /* 0x000ea20000000800 */
[----:B------:R-:W-:Y:S02]  /*be50*/  LOP3.LUT R129, R5, R6, RZ, 0xc0, !PT ;  /* 0x0000000605817212 */ /* 0x000fe400078ec0ff */
[----:B------:R-:W-:Y:S02]  /*be60*/  LOP3.LUT R124, R7, R8, RZ, 0xc0, !PT ;  /* 0x00000008077c7212 */ /* 0x000fe400078ec0ff */
[----:B-1----:R-:W-:Y:S01]  /*be70*/  F2FP.BF16.PACK_AB R2, R14, R15 ;  /* 0x0000000f0e02723e */ /* 0x002fe200000010ff */
[----:B------:R-:W1:Y:S03]  /*be80*/  LDSM.16.MT88.4 R4, [R205+0xb800] ;  /* 0x00b80000cd04783b */ /* 0x000e660000004200 */
[----:B------:R-:W-:Y:S01]  /*be90*/  LOP3.LUT R125, R0, R2, RZ, 0xc0, !PT ;  /* 0x00000002007d7212 */ /* 0x000fe200078ec0ff */
[----:B------:R-:W-:Y:S01]  /*bea0*/  HSET2.LE.AND R0, R13, R246, PT ;  /* 0x000000f60d007233 */ /* 0x000fe20003803000 */
[----:B------:R-:W-:-:S04]  /*beb0*/  F2FP.BF16.PACK_AB R2, R16, R17 ;  /* 0x000000111002723e */ /* 0x000fc800000010ff */
[----:B------:R-:W-:Y:S01]  /*bec0*/  LOP3.LUT R126, R0, R2, RZ, 0xc0, !PT ;  /* 0x00000002007e7212 */ /* 0x000fe200078ec0ff */
[----:B------:R-:W-:Y:S01]  /*bed0*/  HSET2.LE.AND R0, R11, R246, PT ;  /* 0x000000f60b007233 */ /* 0x000fe20003803000 */
[----:B--2---:R-:W-:-:S04]  /*bee0*/  F2FP.BF16.PACK_AB R2, R3, R12 ;  /* 0x0000000c0302723e */ /* 0x004fc800000010ff */
[----:B------:R-:W-:Y:S01]  /*bef0*/  LOP3.LUT R127, R0, R2, RZ, 0xc0, !PT ;  /* 0x00000002007f7212 */ /* 0x000fe200078ec0ff */
[-C--:B------:R-:W-:Y:S01]  /*bf00*/  HMMA.16816.F32.BF16 R140, R128, R152.reuse, R140 ;  /* 0x00000098808c723c */ /* 0x080fe2000004188c */
[----:B------:R-:W-:Y:S02]  /*bf10*/  IMAD.MOV.U32 R180, RZ, RZ, R67 ;  /* 0x000000ffffb47224 */ /* 0x000fe400078e0043 */
[----:B------:R-:W-:Y:S02]  /*bf20*/  IMAD.MOV.U32 R181, RZ, RZ, R66 ;  /* 0x000000ffffb57224 */ /* 0x000fe400078e0042 */
[----:B------:R-:W-:Y:S02]  /*bf30*/  IMAD.MOV.U32 R182, RZ, RZ, R65 ;  /* 0x000000ffffb67224 */ /* 0x000fe400078e0041 */
[----:B------:R-:W-:Y:S01]  /*bf40*/  IMAD.MOV.U32 R183, RZ, RZ, R64 ;  /* 0x000000ffffb77224 */ /* 0x000fe200078e0040 */
[C---:B------:R-:W-:Y:S01]  /*bf50*/  HMMA.16816.F32.BF16 R144, R124.reuse, R152, R144 ;  /* 0x000000987c90723c */ /* 0x040fe20000041890 */
[----:B------:R-:W2:Y:S07]  /*bf60*/  LDSM.16.MT88.4 R64, [R205+0xa800] ;  /* 0x00a80000cd40783b */ /* 0x000eae0000004200 */
[----:B------:R-:W-:Y:S08]  /*bf70*/  HMMA.16816.F32.BF16 R148, R124, R154, R148 ;  /* 0x0000009a7c94723c */ /* 0x000ff00000041894 */
[-C--:B------:R-:W-:Y:S08]  /*bf80*/  HMMA.16816.F32.BF16 R156, R128, R168.reuse, R156 ;  /* 0x000000a8809c723c */ /* 0x080ff0000004189c */
[C---:B------:R-:W-:Y:S08]  /*bf90*/  HMMA.16816.F32.BF16 R160, R124.reuse, R168, R160 ;  /* 0x000000a87ca0723c */ /* 0x040ff000000418a0 */
[----:B------:R-:W-:Y:S08]  /*bfa0*/  HMMA.16816.F32.BF16 R164, R124, R170, R164 ;  /* 0x000000aa7ca4723c */ /* 0x000ff000000418a4 */
[-C--:B------:R-:W-:Y:S08]  /*bfb0*/  HMMA.16816.F32.BF16 R36, R128, R48.reuse, R36 ;  /* 0x000000308024723c */ /* 0x080ff00000041824 */
[C---:B------:R-:W-:Y:S08]  /*bfc0*/  HMMA.16816.F32.BF16 R40, R124.reuse, R48, R40 ;  /* 0x000000307c28723c */ /* 0x040ff00000041828 */
[----:B------:R-:W-:Y:S08]  /*bfd0*/  HMMA.16816.F32.BF16 R44, R124, R50, R44 ;  /* 0x000000327c2c723c */ /* 0x000ff0000004182c */
[C---:B------:R-:W-:Y:S01]  /*bfe0*/  HMMA.16816.F32.BF16 R152, R128.reuse, R154, R112 ;  /* 0x0000009a8098723c */ /* 0x040fe20000041870 */
[----:B------:R-:W-:Y:S07]  /*bff0*/  LDSM.16.MT88.4 R112, [R206+0xb800] ;  /* 0x00b80000ce70783b */ /* 0x000fee0000004200 */
[C---:B------:R-:W-:Y:S01]  /*c000*/  HMMA.16816.F32.BF16 R168, R128.reuse, R170, R96 ;  /* 0x000000aa80a8723c */ /* 0x040fe20000041860 */
[----:B------:R-:W-:Y:S07]  /*c010*/  LDSM.16.MT88.4 R96, [R203+0xb800] ;  /* 0x00b80000cb60783b */ /* 0x000fee0000004200 */
[----:B------:R-:W-:Y:S01]  /*c020*/  HMMA.16816.F32.BF16 R48, R128, R50, R80 ;  /* 0x000000328030723c */ /* 0x000fe20000041850 */
[----:B------:R-:W3:Y:S01]  /*c030*/  LDSM.16.MT88.4 R80, [R201+0xb800] ;  /* 0x00b80000c950783b */ /* 0x000ee20000004200 */
[----:B------:R-:W-:-:S02]  /*c040*/  FADD.FTZ R0, R233, R35 ;  /* 0x00000023e9007221 */ /* 0x000fc40000010000 */
[----:B------:R-:W-:Y:S02]  /*c050*/  FADD.FTZ R2, R186, R33 ;  /* 0x00000021ba027221 */ /* 0x000fe40000010000 */
[----:B------:R-:W-:Y:S02]  /*c060*/  FADD.FTZ R8, R138, R19 ;  /* 0x000000138a087221 */ /* 0x000fe40000010000 */
[----:B-1----:R-:W-:Y:S01]  /*c070*/  HMMA.16816.F32.BF16 R120, R124, R4, R120 ;  /* 0x000000047c78723c */ /* 0x002fe20000041878 */
[----:B------:R-:W-:-:S07]  /*c080*/  FADD.FTZ R2, R227, R2 ;  /* 0x00000002e3027221 */ /* 0x000fce0000010000 */
[----:B------:R-:W-:Y:S07]  /*c090*/  HMMA.16816.F32.BF16 R116, R128, R4, R116 ;  /* 0x000000048074723c */ /* 0x000fee0000041874 */
        /* <DEDUP_REMOVED lines=15> */
[----:B--2---:R-:W-:Y:S01]  /*c190*/  HMMA.16816.F32.BF16 R56, R124, R64, R56 ;  /* 0x000000407c38723c */ /* 0x004fe20000041838 */
[----:B------:R-:W-:-:S02]  /*c1a0*/  FADD.FTZ R2, R26, R4 ;  /* 0x000000041a027221 */ /* 0x000fc40000010000 */
[----:B------:R-:W-:Y:S02]  /*c1b0*/  FADD.FTZ R0, R17, R0 ;  /* 0x0000000011007221 */ /* 0x000fe40000010000 */
[----:B------:R-:W-:-:S03]  /*c1c0*/  FADD.FTZ R246, R3, R14 ;  /* 0x0000000e03f67221 */ /* 0x000fc60000010000 */
[C---:B------:R-:W-:Y:S08]  /*c1d0*/  HMMA.16816.F32.BF16 R60, R124.reuse, R66, R60 ;  /* 0x000000427c3c723c */ /* 0x040ff0000004183c */
[C---:B---3--:R-:W-:Y:S01]  /*c1e0*/  HMMA.16816.F32.BF16 R72, R124.reuse, R80, R72 ;  /* 0x000000507c48723c */ /* 0x048fe20000041848 */
[----:B------:R1:W-:Y:S07]  /*c1f0*/  STL [R1+0x20], R246 ;  /* 0x000020f601007387 */ /* 0x0003ee0000100800 */
[C---:B------:R-:W-:Y:S08]  /*c200*/  HMMA.16816.F32.BF16 R76, R124.reuse, R82, R76 ;  /* 0x000000527c4c723c */ /* 0x040ff0000004184c */
[C---:B------:R-:W-:Y:S08]  /*c210*/  HMMA.16816.F32.BF16 R88, R124.reuse, R96, R88 ;  /* 0x000000607c58723c */ /* 0x040ff00000041858 */
[C---:B------:R-:W-:Y:S08]  /*c220*/  HMMA.16816.F32.BF16 R92, R124.reuse, R98, R92 ;  /* 0x000000627c5c723c */ /* 0x040ff0000004185c */
[C---:B------:R-:W-:Y:S08]  /*c230*/  HMMA.16816.F32.BF16 R104, R124.reuse, R112, R104 ;  /* 0x000000707c68723c */ /* 0x040ff00000041868 */
[C---:B------:R-:W-:Y:S08]  /*c240*/  HMMA.16816.F32.BF16 R108, R124.reuse, R114, R108 ;  /* 0x000000727c6c723c */ /* 0x040ff0000004186c */
[----:B------:R-:W-:Y:S08]  /*c250*/  HMMA.16816.F32.BF16 R124, R124, R6, R68 ;  /* 0x000000067c7c723c */ /* 0x000ff00000041844 */
[----:B------:R-:W-:Y:S07]  /*c260*/  HMMA.16816.F32.BF16 R68, R128, R80, R248 ;  /* 0x000000508044723c */ /* 0x000fee00000418f8 */
[----:B------:R-:W-:-:S02]  /*c270*/  FADD.FTZ R251, R23, R2 ;  /* 0x0000000217fb7221 */ /* 0x000fc40000010000 */
[----:B------:R-:W-:-:S03]  /*c280*/  FADD.FTZ R250, R16, R0 ;  /* 0x0000000010fa7221 */ /* 0x000fc60000010000 */
[----:B------:R1:W-:Y:S04]  /*c290*/  STL [R1+0x18], R251 ;  /* 0x000018fb01007387 */ /* 0x0003e80000100800 */
[----:B------:R1:W-:Y:S01]  /*c2a0*/  STL [R1+0x1c], R250 ;  /* 0x00001cfa01007387 */ /* 0x0003e20000100800 */
[----:B------:R-:W-:Y:S01]  /*c2b0*/  FADD.FTZ R252, R27, R252 ;  /* 0x000000fc1bfc7221 */ /* 0x000fe20000010000 */
[----:B------:R-:W-:Y:S03]  /*c2c0*/  HMMA.16816.F32.BF16 R52, R128, R64, R52 ;  /* 0x000000408034723c */ /* 0x000fe60000041834 */
[----:B------:R-:W-:-:S04]  /*c2d0*/  FADD.FTZ R252, R28, R252 ;  /* 0x000000fc1cfc7221 */ /* 0x000fc80000010000 */
[----:B------:R-:W-:Y:S01]  /*c2e0*/  FADD.FTZ R252, R29, R252 ;  /* 0x000000fc1dfc7221 */ /* 0x000fe20000010000 */
[----:B------:R-:W-:Y:S03]  /*c2f0*/  HMMA.16816.F32.BF16 R84, R128, R96, R84 ;  /* 0x000000608054723c */ /* 0x000fe60000041854 */
[----:B------:R-:W-:-:S05]  /*c300*/  FADD.FTZ R252, R30, R252 ;  /* 0x000000fc1efc7221 */ /* 0x000fca0000010000 */
        /* <DEDUP_REMOVED lines=8> */
[----:B------:R-:W-:Y:S01]  /*c390*/  UIADD3 UR4, UR30, -0x2, URZ ;  /* 0xfffffffe1e047890 */ /* 0x000fe2000fffe03f */
[----:B------:R-:W-:-:S04]  /*c3a0*/  DEPBAR.LE SB0, 0x0 ;  /* 0x000080000000791a */ /* 0x000fc80000000000 */
[----:B------:R-:W-:Y:S01]  /*c3b0*/  UIADD3 UR25, UR30, -0x4, URZ ;  /* 0xfffffffc1e197890 */ /* 0x000fe2000fffe03f */
[----:B------:R-:W-:Y:S01]  /*c3c0*/  IMAD.U32 R0, RZ, RZ, UR4 ;  /* 0x00000004ff007e24 */ /* 0x000fe2000f8e00ff */
[----:B------:R-:W-:-:S04]  /*c3d0*/  UIADD3 UR4, UP0, -UR31, 0x80, URZ ;  /* 0x000000801f047890 */ /* 0x000fc8000ff1e13f */
[----:B------:R-:W-:Y:S02]  /*c3e0*/  UIADD3.X UR34, URZ, ~UR32, URZ, UP0, !UPT ;  /* 0x800000203f227290 */ /* 0x000fe400087fe43f */
[----:B------:R-:W-:Y:S01]  /*c3f0*/  UISETP.GT.AND UP0, UPT, UR25, UR19, UPT ;  /* 0x000000131900728c */ /* 0x000fe2000bf04270 */
[----:B------:R-:W-:Y:S01]  /*c400*/  BAR.SYNC.DEFER_BLOCKING 0x0 ;  /* 0x0000000000007b1d */ /* 0x000fe20000010000 */
[----:B--2---:R-:W-:-:S04]  /*c410*/  IMAD.MOV.U32 R2, RZ, RZ, R132 ;  /* 0x000000ffff027224 */ /* 0x004fc800078e0084 */
[----:B------:R-:W-:-:S05]  /*c420*/  IMAD R0, R0, UR23, R2 ;  /* 0x0000001700007c24 */ /* 0x000fca000f8e0202 */
        /* <DEDUP_REMOVED lines=20> */
[----:B------:R-:W-:Y:S04]  /*c570*/  LDSM.16.M88.4 R24, [R200+0x8800] ;  /* 0x00880000c818783b */ /* 0x000fe80000000200 */
[----:B------:R-:W3:Y:S04]  /*c580*/  LDSM.16.M88.4 R12, [R202] ;  /* 0x00000000ca0c783b */ /* 0x000ee80000000200 */
[----:B------:R-:W-:Y:S04]  /*c590*/  LDSM.16.M88.4 R8, [R204+0x2000] ;  /* 0x00200000cc08783b */ /* 0x000fe80000000200 */
[----:B--2---:R-:W2:Y:S04]  /*c5a0*/  LDSM.16.M88.4 R4, [R202+0x2000] ;  /* 0x00200000ca04783b */ /* 0x004ea80000000200 */
[----:B------:R-:W4:Y:S04]  /*c5b0*/  LDSM.16.M88.4 R16, [R214] ;  /* 0x00000000d610783b */ /* 0x000f280000000200 */
[----:B------:R-:W5:Y:S04]  /*c5c0*/  LDSM.16.M88.4 R20, [R211] ;  /* 0x00000000d314783b */ /* 0x000f680000000200 */
[----:B------:R-:W0:Y:S01]  /*c5d0*/  LDGDEPBAR ;  /* 0x00000000000079af */ /* 0x000e220000000000 */
[-C--:B---3--:R-:W-:Y:S08]  /*c5e0*/  HMMA.16816.F32.BF16 R32, R12, R28.reuse, RZ ;  /* 0x0000001c0c20723c */ /* 0x088ff000000418ff */
[C---:B--2---:R-:W-:Y:S08]  /*c5f0*/  HMMA.16816.F32.BF16 R184, R4.reuse, R28, RZ ;  /* 0x0000001c04b8723c */ /* 0x044ff000000418ff */
[C---:B------:R-:W-:Y:S08]  /*c600*/  HMMA.16816.F32.BF16 R176, R4.reuse, R24, RZ ;  /* 0x0000001804b0723c */ /* 0x040ff000000418ff */
[C---:B------:R-:W-:Y:S08]  /*c610*/  HMMA.16816.F32.BF16 R180, R4.reuse, R30, RZ ;  /* 0x0000001e04b4723c */ /* 0x040ff000000418ff */
[----:B------:R-:W-:Y:S01]  /*c620*/  HMMA.16816.F32.BF16 R172, R4, R26, RZ ;  /* 0x0000001a04ac723c */ /* 0x000fe200000418ff */
[----:B------:R-:W2:Y:S07]  /*c630*/  LDSM.16.M88.4 R4, [R204] ;  /* 0x00000000cc04783b */ /* 0x000eae0000000200 */
[C---:B------:R-:W-:Y:S08]  /*c640*/  HMMA.16816.F32.BF16 R188, R12.reuse, R30, RZ ;  /* 0x0000001e0cbc723c */ /* 0x040ff000000418ff */
[C---:B------:R-:W-:Y:S08]  /*c650*/  HMMA.16816.F32.BF16 R28, R12.reuse, R24, RZ ;  /* 0x000000180c1c723c */ /* 0x040ff000000418ff */
[----:B------:R-:W-:Y:S08]  /*c660*/  HMMA.16816.F32.BF16 R12, R12, R26, RZ ;  /* 0x0000001a0c0c723c */ /* 0x000ff000000418ff */
[C---:B----4-:R-:W-:Y:S08]  /*c670*/  HMMA.16816.F32.BF16 R192, R8.reuse, R16, R176 ;  /* 0x0000001008c0723c */ /* 0x050ff000000418b0 */
[C---:B------:R-:W-:Y:S08]  /*c680*/  HMMA.16816.F32.BF16 R176, R8.reuse, R18, R172 ;  /* 0x0000001208b0723c */ /* 0x040ff000000418ac */
[C---:B-----5:R-:W-:Y:S08]  /*c690*/  HMMA.16816.F32.BF16 R184, R8.reuse, R20, R184 ;  /* 0x0000001408b8723c */ /* 0x060ff000000418b8 */
[----:B------:R-:W-:Y:S01]  /*c6a0*/  HMMA.16816.F32.BF16 R180, R8, R22, R180 ;  /* 0x0000001608b4723c */ /* 0x000fe200000418b4 */
[----:B------:R-:W-:Y:S07]  /*c6b0*/  LDSM.16.M88.4 R8, [R210] ;  /* 0x00000000d208783b */ /* 0x000fee0000000200 */
[C---:B--2---:R-:W-:Y:S08]  /*c6c0*/  HMMA.16816.F32.BF16 R172, R4.reuse, R20, R32 ;  /* 0x0000001404ac723c */ /* 0x044ff00000041820 */
[C---:B------:R-:W-:Y:S08]  /*c6d0*/  HMMA.16816.F32.BF16 R24, R4.reuse, R22, R188 ;  /* 0x000000160418723c */ /* 0x040ff000000418bc */
[C---:B------:R-:W-:Y:S08]  /*c6e0*/  HMMA.16816.F32.BF16 R32, R4.reuse, R16, R28 ;  /* 0x000000100420723c */ /* 0x040ff0000004181c */
[----:B------:R-:W-:Y:S01]  /*c6f0*/  HMMA.16816.F32.BF16 R20, R4, R18, R12 ;  /* 0x000000120414723c */ /* 0x000fe2000004180c */
[----:B------:R-:W2:Y:S04]  /*c700*/  LDSM.16.M88.4 R16, [R208+0x8000] ;  /* 0x00800000d010783b */ /* 0x000ea80000000200 */
[----:B------:R-:W3:Y:S04]  /*c710*/  LDSM.16.M88.4 R4, [R210+0x2000] ;  /* 0x00200000d204783b */ /* 0x000ee80000000200 */
[----:B------:R-:W4:Y:S01]  /*c720*/  LDSM.16.M88.4 R12, [R208+0x8800] ;  /* 0x00880000d00c783b */ /* 0x000f220000000200 */
[----:B--2---:R-:W-:Y:S08]  /*c730*/  HMMA.16816.F32.BF16 R28, R8, R18, R24 ;  /* 0x00000012081c723c */ /* 0x004ff00000041818 */
[C---:B---3--:R-:W-:Y:S08]  /*c740*/  HMMA.16816.F32.BF16 R184, R4.reuse, R16, R184 ;  /* 0x0000001004b8723c */ /* 0x048ff000000418b8 */
[C---:B----4-:R-:W-:Y:S08]  /*c750*/  HMMA.16816.F32.BF16 R188, R4.reuse, R12, R192 ;  /* 0x0000000c04bc723c */ /* 0x050ff000000418c0 */
[C---:B------:R-:W-:Y:S08]  /*c760*/  HMMA.16816.F32.BF16 R180, R4.reuse, R18, R180 ;  /* 0x0000001204b4723c */ /* 0x040ff000000418b4 */
[----:B------:R-:W-:Y:S01]  /*c770*/  HMMA.16816.F32.BF16 R176, R4, R14, R176 ;  /* 0x0000000e04b0723c */ /* 0x000fe200000418b0 */
[----:B------:R-:W-:Y:S07]  /*c780*/  LDSM.16.M88.4 R4, [R209+0x2000] ;  /* 0x00200000d104783b */ /* 0x000fee0000000200 */
[C---:B------:R-:W-:Y:S01]  /*c790*/  HMMA.16816.F32.BF16 R172, R8.reuse, R16, R172 ;  /* 0x0000001008ac723c */ /* 0x040fe200000418ac */
[----:B------:R-:W2:Y:S07]  /*c7a0*/  LDSM.16.M88.4 R16, [R207] ;  /* 0x00000000cf10783b */ /* 0x000eae0000000200 */
[C---:B------:R-:W-:Y:S08]  /*c7b0*/  HMMA.16816.F32.BF16 R24, R8.reuse, R12, R32 ;  /* 0x0000000c0818723c */ /* 0x040ff00000041820 */
[----:B------:R-:W-:Y:S01]  /*c7c0*/  HMMA.16816.F32.BF16 R20, R8, R14, R20 ;  /* 0x0000000e0814723c */ /* 0x000fe20000041814 */
[----:B------:R-:W3:Y:S04]  /*c7d0*/  LDSM.16.M88.4 R12, [R207+0x800] ;  /* 0x00080000cf0c783b */ /* 0x000ee80000000200 */
[----:B------:R-:W4:Y:S03]  /*c7e0*/  LDSM.16.M88.4 R8, [R209] ;  /* 0x00000000d108783b */ /* 0x000f260000000200 */
[C---:B--2---:R-:W-:Y:S08]  /*c7f0*/  HMMA.16816.F32.BF16 R184, R4.reuse, R16, R184 ;  /* 0x0000001004b8723c */ /* 0x044ff000000418b8 */
[C---:B------:R-:W-:Y:S08]  /*c800*/  HMMA.16816.F32.BF16 R32, R4.reuse, R18, R180 ;  /* 0x000000120420723c */ /* 0x040ff000000418b4 */
[C---:B---3--:R-:W-:Y:S08]  /*c810*/  HMMA.16816.F32.BF16 R188, R4.reuse, R12, R188 ;  /* 0x0000000c04bc723c */ /* 0x048ff000000418bc */
[----:B------:R-:W-:Y:S01]  /*c820*/  HMMA.16816.F32.BF16 R176, R4, R14, R176 ;  /* 0x0000000e04b0723c */ /* 0x000fe200000418b0 */
[----:B------:R-:W-:Y:S07]  /*c830*/  LDSM.16.M88.4 R4, [R202+0x6000] ;  /* 0x00600000ca04783b */ /* 0x000fee0000000200 */
[C---:B----4-:R-:W-:Y:S08]  /*c840*/  HMMA.16816.F32.BF16 R172, R8.reuse, R16, R172 ;  /* 0x0000001008ac723c */ /* 0x050ff000000418ac */
[C---:B------:R-:W-:Y:S01]  /*c850*/  HMMA.16816.F32.BF16 R28, R8.reuse, R18, R28 ;  /* 0x00000012081c723c */ /* 0x040fe2000004181c */
[----:B------:R-:W2:Y:S07]  /*c860*/  LDSM.16.M88.4 R16, [R200+0x9000] ;  /* 0x00900000c810783b */ /* 0x000eae0000000200 */
[C---:B------:R-:W-:Y:S08]  /*c870*/  HMMA.16816.F32.BF16 R24, R8.reuse, R12, R24 ;  /* 0x0000000c0818723c */ /* 0x040ff00000041818 */
[----:B------:R-:W-:Y:S01]  /*c880*/  HMMA.16816.F32.BF16 R20, R8, R14, R20 ;  /* 0x0000000e0814723c */ /* 0x000fe20000041814 */
[----:B------:R-:W3:Y:S04]  /*c890*/  LDSM.16.M88.4 R12, [R200+0x9800] ;  /* 0x00980000c80c783b */ /* 0x000ee80000000200 */
[----:B------:R-:W4:Y:S03]  /*c8a0*/  LDSM.16.M88.4 R8, [R202+0x4000] ;  /* 0x00400000ca08783b */ /* 0x000f260000000200 */
[C---:B--2---:R-:W-:Y:S08]  /*c8b0*/  HMMA.16816.F32.BF16 R180, R4.reuse, R16, R184 ;  /* 0x0000001004b4723c */ /* 0x044ff000000418b8 */
[C---:B------:R-:W-:Y:S08]  /*c8c0*/  HMMA.16816.F32.BF16 R32, R4.reuse, R18, R32 ;  /* 0x000000120420723c */ /* 0x040ff00000041820 */
[C---:B---3--:R-:W-:Y:S08]  /*c8d0*/  HMMA.16816.F32.BF16 R184, R4.reuse, R12, R188 ;  /* 0x0000000c04b8723c */ /* 0x048ff000000418bc */
[----:B------:R-:W-:Y:S01]  /*c8e0*/  HMMA.16816.F32.BF16 R176, R4, R14, R176 ;  /* 0x0000000e04b0723c */ /* 0x000fe200000418b0 */
[----:B------:R-:W-:Y:S07]  /*c8f0*/  LDSM.16.M88.4 R4, [R204+0x6000] ;  /* 0x00600000cc04783b */ /* 0x000fee0000000200 */
[C---:B----4-:R-:W-:Y:S08]  /*c900*/  HMMA.16816.F32.BF16 R172, R8.reuse, R16, R172 ;  /* 0x0000001008ac723c */ /* 0x050ff000000418ac */
[C---:B------:R-:W-:Y:S01]  /*c910*/  HMMA.16816.F32.BF16 R28, R8.reuse, R18, R28 ;  /* 0x00000012081c723c */ /* 0x040fe2000004181c */
[----:B------:R-:W2:Y:S07]  /*c920*/  LDSM.16.M88.4 R16, [R213] ;  /* 0x00000000d510783b */ /* 0x000eae0000000200 */
[C---:B------:R-:W-:Y:S08]  /*c930*/  HMMA.16816.F32.BF16 R24, R8.reuse, R12, R24 ;  /* 0x0000000c0818723c */ /* 0x040ff00000041818 */
[----:B------:R-:W-:Y:S01]  /*c940*/  HMMA.16816.F32.BF16 R20, R8, R14, R20 ;  /* 0x0000000e0814723c */ /* 0x000fe20000041814 */
[----:B------:R-:W3:Y:S04]  /*c950*/  LDSM.16.M88.4 R12, [R212] ;  /* 0x00000000d40c783b */ /* 0x000ee80000000200 */
        /* <DEDUP_REMOVED lines=15> */
[----:B---3--:R-:W-:Y:S08]  /*ca50*/  HMMA.16816.F32.BF16 R184, R4, R12, R184 ;  /* 0x0000000c04b8723c */ /* 0x008ff000000418b8 */
[C---:B----4-:R-:W-:Y:S08]  /*ca60*/  HMMA.16816.F32.BF16 R172, R8.reuse, R16, R172 ;  /* 0x0000001008ac723c */ /* 0x050ff000000418ac */
[C---:B------:R-:W-:Y:S01]  /*ca70*/  HMMA.16816.F32.BF16 R32, R8.reuse, R18, R28 ;  /* 0x000000120820723c */ /* 0x040fe2000004181c */
[----:B------:R-:W-:Y:S07]  /*ca80*/  LDSM.16.M88.4 R16, [R207+0x1000] ;  /* 0x00100000cf10783b */ /* 0x000fee0000000200 */
[C---:B------:R-:W-:Y:S08]  /*ca90*/  HMMA.16816.F32.BF16 R24, R8.reuse, R12, R24 ;  /* 0x0000000c0818723c */ /* 0x040ff00000041818 */
[-C--:B------:R-:W-:Y:S01]  /*caa0*/  HMMA.16816.F32.BF16 R20, R8, R14.reuse, R20 ;  /* 0x0000000e0814723c */ /* 0x080fe20000041814 */
[----:B------:R-:W2:Y:S07]  /*cab0*/  LDSM.16.M88.4 R8, [R209+0x4000] ;  /* 0x00400000d108783b */ /* 0x000eae0000000200 */
[----:B------:R-:W-:Y:S01]  /*cac0*/  HMMA.16816.F32.BF16 R176, R4, R14, R176 ;  /* 0x0000000e04b0723c */ /* 0x000fe200000418b0 */
[----:B------:R-:W3:Y:S04]  /*cad0*/  LDSM.16.M88.4 R4, [R209+0x6000] ;  /* 0x00600000d104783b */ /* 0x000ee80000000200 */
[----:B------:R-:W4:Y:S01]  /*cae0*/  LDSM.16.M88.4 R12, [R207+0x1800] ;  /* 0x00180000cf0c783b */ /* 0x000f220000000200 */
[----:B------:R-:W-:-:S04]  /*caf0*/  DEPBAR.LE SB0, 0x0 ;  /* 0x000080000000791a */ /* 0x000fc80000000000 */
[-C--:B--2---:R-:W-:Y:S08]  /*cb00*/  HMMA.16816.F32.BF16 R28, R8, R16.reuse, R172 ;  /* 0x00000010081c723c */ /* 0x084ff000000418ac */
[C---:B---3--:R-:W-:Y:S08]  /*cb10*/  HMMA.16816.F32.BF16 R180, R4.reuse, R16, R180 ;  /* 0x0000001004b4723c */ /* 0x048ff000000418b4 */
[C---:B------:R-:W-:Y:S08]  /*cb20*/  HMMA.16816.F32.BF16 R188, R4.reuse, R18, R188 ;  /* 0x0000001204bc723c */ /* 0x040ff000000418bc */
[C---:B----4-:R-:W-:Y:S08]  /*cb30*/  HMMA.16816.F32.BF16 R184, R4.reuse, R12, R184 ;  /* 0x0000000c04b8723c */ /* 0x050ff000000418b8 */
[----:B------:R-:W-:Y:S08]  /*cb40*/  HMMA.16816.F32.BF16 R176, R4, R14, R176 ;  /* 0x0000000e04b0723c */ /* 0x000ff000000418b0 */
[C---:B------:R-:W-:Y:S08]  /*cb50*/  HMMA.16816.F32.BF16 R32, R8.reuse, R18, R32 ;  /* 0x000000120820723c */ /* 0x040ff00000041820 */
[C---:B------:R-:W-:Y:S08]  /*cb60*/  HMMA.16816.F32.BF16 R172, R8.reuse, R12, R24 ;  /* 0x0000000c08ac723c */ /* 0x040ff00000041818 */
[----:B------:R-:W-:Y:S01]  /*cb70*/  HMMA.16816.F32.BF16 R20, R8, R14, R20 ;  /* 0x0000000e0814723c */ /* 0x000fe20000041814 */
[----:B------:R-:W-:Y:S06]  /*cb80*/  BAR.SYNC.DEFER_BLOCKING 0x0 ;  /* 0x0000000000007b1d */ /* 0x000fec0000010000 */
[----:B------:R-:W-:Y:S05]  /*cb90*/  @!P0 BRA `(.L_x_1862) ;  /* 0x000001a000008947 */ /* 0x000fea0003800000 */
[----:B-1----:R-:W2:Y:S04]  /*cba0*/  LDL.64 R224, [R1+0x50] ;  /* 0x0000500001e07983 */ /* 0x002ea80000100a00 */
        /* <DEDUP_REMOVED lines=25> */
.L_x_1862:
[----:B-1----:R-:W2:Y:S04]  /*cd40*/  LDL R6, [R1+0x64] ;  /* 0x0000640001067983 */ /* 0x002ea80000100800 */
[----:B------:R-:W3:Y:S04]  /*cd50*/  LDL.64 R2, [R1+0x68] ;  /* 0x0000680001027983 */ /* 0x000ee80000100a00 */
[----:B------:R-:W4:Y:S04]  /*cd60*/  LDL.64 R8, [R1+0x10] ;  /* 0x0000100001087983 */ /* 0x000f280000100a00 */
[----:B------:R-:W5:Y:S04]  /*cd70*/  LDL R7, [R1+0x8c] ;  /* 0x00008c0001077983 */ /* 0x000f680000100800 */
[----:B------:R-:W4:Y:S04]  /*cd80*/  LDL.64 R4, [R1+0x28] ;  /* 0x0000280001047983 */ /* 0x000f280000100a00 */
[----:B------:R-:W1:Y:S01]  /*cd90*/  S2R R10, SR_TID.X ;  /* 0x00000000000a7919 */ /* 0x000e620000002100 */
[----:B------:R-:W-:-:S02]  /*cda0*/  IMAD.U32 R0, RZ, RZ, UR25 ;  /* 0x00000019ff007e24 */ /* 0x000fc4000f8e00ff */
[----:B-1----:R-:W-:-:S05]  /*cdb0*/  IMAD.SHL.U32 R10, R10, 0x2, RZ ;  /* 0x000000020a0a7824 */ /* 0x002fca00078e00ff */
[----:B------:R-:W-:-:S05]  /*cdc0*/  LOP3.LUT R10, R10, 0x6, RZ, 0xc0, !PT ;  /* 0x000000060a0a7812 */ /* 0x000fca00078ec0ff */
[----:B------:R-:W-:-:S05]  /*cdd0*/  IMAD R0, R0, 0x20, R10 ;  /* 0x0000002000007824 */ /* 0x000fca00078e020a */
[C---:B------:R-:W-:Y:S02]  /*cde0*/  ISETP.GE.AND P6, PT, R0.reuse, R223, PT ;  /* 0x000000df0000720c */ /* 0x040fe40003fc6270 */
[C---:B------:R-:W-:Y:S02]  /*cdf0*/  ISETP.GE.AND P3, PT, R0.reuse, R222, PT ;  /* 0x000000de0000720c */ /* 0x040fe40003f66270 */
[C---:B------:R-:W-:Y:S02]  /*ce00*/  ISETP.LT.OR P6, PT, R0.reuse, R219, P6 ;  /* 0x000000db0000720c */ /* 0x040fe400037c1670 */
[C---:B------:R-:W-:Y:S01]  /*ce10*/  ISETP.LT.OR P3, PT, R0.reuse, R218, P3 ;  /* 0x000000da0000720c */ /* 0x040fe20001f61670 */
[----:B--2---:R-:W-:Y:S02]  /*ce20*/  IMAD.MOV.U32 R16, RZ, RZ, R6 ;  /* 0x000000ffff107224 */ /* 0x004fe400078e0006 */
[----:B---3--:R-:W-:Y:S01]  /*ce30*/  IMAD.MOV.U32 R6, RZ, RZ, R2 ;  /* 0x000000ffff067224 */ /* 0x008fe200078e0002 */
[----:B------:R-:W-:-:S04]  /*ce40*/  IADD3 R2, R0, 0x1, RZ ;  /* 0x0000000100027810 */ /* 0x000fc80007ffe0ff */
        /* <DEDUP_REMOVED lines=8> */
[----:B------:R-:W-:Y:S01]  /*ced0*/  IADD3 R2, R0, 0x8, RZ ;  /* 0x0000000800027810 */ /* 0x000fe20007ffe0ff */
[----:B----4-:R-:W-:Y:S01]  /*cee0*/  IMAD.MOV.U32 R228, RZ, RZ, R8 ;  /* 0x000000ffffe47224 */ /* 0x010fe200078e0008 */
[----:B------:R-:W-:Y:S01]  /*cef0*/  FSEL R8, R28, -INF , !P6 ;  /* 0xff8000001c087808 */ /* 0x000fe20007000000 */
[----:B-----5:R-:W-:Y:S01]  /*cf00*/  IMAD.MOV.U32 R15, RZ, RZ, R7 ;  /* 0x000000ffff0f7224 */ /* 0x020fe200078e0007 */
[----:B------:R-:W-:Y:S02]  /*cf10*/  FSEL R12, R29, -INF , !P5 ;  /* 0xff8000001d0c7808 */ /* 0x000fe40006800000 */
[----:B------:R-:W-:Y:S01]  /*cf20*/  FSEL R17, R31, -INF , !P2 ;  /* 0xff8000001f117808 */ /* 0x000fe20005000000 */
[----:B------:R-:W-:Y:S01]  /*cf30*/  IMAD.MOV.U32 R7, RZ, RZ, R3 ;  /* 0x000000ffff077224 */ /* 0x000fe200078e0003 */
[----:B------:R-:W-:-:S02]  /*cf40*/  ISETP.GE.AND P6, PT, R0, R221, PT ;  /* 0x000000dd0000720c */ /* 0x000fc40003fc6270 */
[----:B------:R-:W-:Y:S02]  /*cf50*/  ISETP.GE.AND P2, PT, R0, R220, PT ;  /* 0x000000dc0000720c */ /* 0x000fe40003f46270 */
[----:B------:R-:W-:Y:S02]  /*cf60*/  ISETP.GE.AND P5, PT, R2, R223, PT ;  /* 0x000000df0200720c */ /* 0x000fe40003fa6270 */
[C---:B------:R-:W-:Y:S01]  /*cf70*/  IADD3 R3, R0.reuse, 0x9, RZ ;  /* 0x0000000900037810 */ /* 0x040fe20007ffe0ff */
[----:B------:R-:W-:Y:S01]  /*cf80*/  IMAD.MOV.U32 R229, RZ, RZ, R9 ;  /* 0x000000ffffe57224 */ /* 0x000fe200078e0009 */
[C---:B------:R-:W-:Y:S02]  /*cf90*/  ISETP.LT.OR P6, PT, R0.reuse, R217, P6 ;  /* 0x000000d90000720c */ /* 0x040fe400037c1670 */
[----:B------:R-:W-:Y:S02]  /*cfa0*/  ISETP.LT.OR P2, PT, R0, R216, P2 ;  /* 0x000000d80000720c */ /* 0x000fe40001741670 */
[----:B------:R-:W-:-:S02]  /*cfb0*/  ISETP.LT.OR P5, PT, R2, R219, P5 ;  /* 0x000000db0200720c */ /* 0x000fc40002fa1670 */
[----:B------:R-:W-:Y:S02]  /*cfc0*/  FSEL R9, R30, -INF , !P3 ;  /* 0xff8000001e097808 */ /* 0x000fe40005800000 */
[----:B------:R-:W-:Y:S02]  /*cfd0*/  ISETP.GE.AND P3, PT, R3, R223, PT ;  /* 0x000000df0300720c */ /* 0x000fe40003f66270 */
        /* <DEDUP_REMOVED lines=8> */
[----:B------:R-:W-:Y:S02]  /*d060*/  ISETP.LT.OR P3, PT, R3, R219, P3 ;  /* 0x000000db0300720c */ /* 0x000fe40001f61670 */
[----:B------:R-:W-:-:S02]  /*d070*/  ISETP.LT.OR P6, PT, R2, R218, P6 ;  /* 0x000000da0200720c */ /* 0x000fc400037c1670 */
[C---:B------:R-:W-:Y:S02]  /*d080*/  ISETP.LT.OR P2, PT, R2.reuse, R217, P2 ;  /* 0x000000d90200720c */ /* 0x040fe40001741670 */
[----:B------:R-:W-:Y:S02]  /*d090*/  ISETP.LT.OR P1, PT, R2, R216, P1 ;  /* 0x000000d80200720c */ /* 0x000fe40000f21670 */
[----:B------:R-:W-:Y:S02]  /*d0a0*/  ISETP.LT.OR P5, PT, R3, R218, P5 ;  /* 0x000000da0300720c */ /* 0x000fe40002fa1670 */
[----:B------:R-:W-:Y:S02]  /*d0b0*/  FSEL R31, R183, -INF , !P4 ;  /* 0xff800000b71f7808 */ /* 0x000fe40006000000 */
[----:B------:R-:W-:Y:S02]  /*d0c0*/  FSEL R11, R33, -INF , !P3 ;  /* 0xff800000210b7808 */ /* 0x000fe40005800000 */
[----:B------:R-:W-:-:S02]  /*d0d0*/  IADD3 R2, R0, 0x10, RZ ;  /* 0x0000001000027810 */ /* 0x000fc40007ffe0ff */
[C---:B------:R-:W-:Y:S02]  /*d0e0*/  ISETP.GE.AND P4, PT, R3.reuse, R221, PT ;  /* 0x000000dd0300720c */ /* 0x040fe40003f86270 */
        /* <DEDUP_REMOVED lines=8> */
[----:B------:R-:W-:Y:S02]  /*d170*/  ISETP.GE.AND P1, PT, R2, R220, PT ;  /* 0x000000dc0200720c */ /* 0x000fe40003f26270 */
[C---:B------:R-:W-:Y:S02]  /*d180*/  ISETP.LT.OR P4, PT, R3.reuse, R217, P4 ;  /* 0x000000d90300720c */ /* 0x040fe40002781670 */
[----:B------:R-:W-:-:S02]  /*d190*/  ISETP.LT.OR P3, PT, R3, R216, P3 ;  /* 0x000000d80300720c */ /* 0x000fc40001f61670 */
        /* <DEDUP_REMOVED lines=77> */
[----:B------:R-:W-:Y:S01]  /*d670*/  IMAD.WIDE.U32 R2, R5, -0x326172a9, RZ ;  /* 0xcd9e8d5705027825 */ /* 0x000fe200078e00ff */
[----:B------:R-:W-:-:S03]  /*d680*/  FMNMX.FTZ R5, R233, R0, !PT ;  /* 0x00000000e9057209 */ /* 0x000fc60007810000 */
[----:B------:R-:W-:Y:S01]  /*d690*/  IMAD.MOV.U32 R132, RZ, RZ, R15 ;  /* 0x000000ffff847224 */ /* 0x000fe200078e000f */
[----:B------:R-:W-:Y:S01]  /*d6a0*/  LOP3.LUT R0, R2, 0xffff, RZ, 0xc0, !PT ;  /* 0x0000ffff02007812 */ /* 0x000fe200078ec0ff */
[----:B------:R-:W1:Y:S01]  /*d6b0*/  SHFL.BFLY PT, R15, R4, 0x2, 0x1f ;  /* 0x0c401f00040f7f89 */ /* 0x000e6200000e0000 */
[----:B------:R-:W-:Y:S02]  /*d6c0*/  FMNMX.FTZ R7, R236, R5, !PT ;  /* 0x00000005ec077209 */ /* 0x000fe40007810000 */
[----:B------:R-:W-:Y:S02]  /*d6d0*/  SHF.R.U32.HI R6, RZ, 0x8, R0 ;  /* 0x00000008ff067819 */ /* 0x000fe40000011600 */
[----:B------:R-:W-:Y:S02]  /*d6e0*/  FMNMX.FTZ R0, R237, R7, !PT ;  /* 0x00000007ed007209 */ /* 0x000fe40007810000 */
[----:B------:R-:W-:-:S03]  /*d6f0*/  LOP3.LUT R5, R2, 0xff, RZ, 0xc0, !PT ;  /* 0x000000ff02057812 */ /* 0x000fc600078ec0ff */
[----:B------:R-:W2:Y:S01]  /*d700*/  SHFL.BFLY PT, R7, R0, 0x2, 0x1f ;  /* 0x0c401f0000077f89 */ /* 0x000ea200000e0000 */
[----:B------:R-:W-:Y:S02]  /*d710*/  PRMT R33, R5, 0x5410, R6 ;  /* 0x0000541005217816 */ /* 0x000fe40000000006 */
[--C-:B------:R-:W-:Y:S01]  /*d720*/  SHF.R.U32.HI R5, RZ, 0x10, R2.reuse ;  /* 0x00000010ff057819 */ /* 0x100fe20000011602 */
[----:B------:R-:W-:Y:S01]  /*d730*/  IMAD.WIDE.U32 R138, R16, -0x326172a9, RZ ;  /* 0xcd9e8d57108a7825 */ /* 0x000fe200078e00ff */
[----:B------:R-:W-:Y:S02]  /*d740*/  SHF.R.U32.HI R2, RZ, 0x18, R2 ;  /* 0x00000018ff027819 */ /* 0x000fe40000011602 */
[----:B------:R-:W-:-:S04]  /*d750*/  LOP3.LUT R5, R5, 0xff, RZ, 0xc0, !PT ;  /* 0x000000ff05057812 */ /* 0x000fc800078ec0ff */
[----:B------:R-:W-:Y:S02]  /*d760*/  PRMT R32, R5, 0x5410, R2 ;  /* 0x0000541005207816 */ /* 0x000fe40000000002 */
[----:B------:R-:W-:Y:S02]  /*d770*/  LOP3.LUT R2, R3, UR18, R138, 0x96, !PT ;  /* 0x0000001203027c12 */ /* 0x000fe4000f8e968a */
[----:B------:R-:W-:Y:S02]  /*d780*/  FMNMX.FTZ R3, R134, R28, !PT ;  /* 0x0000001c86037209 */ /* 0x000fe40007810000 */
[----:B-1----:R-:W-:Y:S02]  /*d790*/  FMNMX.FTZ R6, R4, R15, !PT ;  /* 0x0000000f04067209 */ /* 0x002fe40007810000 */
[----:B------:R-:W-:Y:S02]  /*d7a0*/  FMNMX.FTZ R4, R29, R3, !PT ;  /* 0x000000031d047209 */ /* 0x000fe40007810000 */
[----:B------:R-:W-:-:S02]  /*d7b0*/  FMNMX.FTZ R3, R137, R30, !PT ;  /* 0x0000001e89037209 */ /* 0x000fc40007810000 */
[----:B------:R-:W-:Y:S02]  /*d7c0*/  FMNMX.FTZ R5, R24, R4, !PT ;  /* 0x0000000418057209 */ /* 0x000fe40007810000 */
[----:B------:R-:W-:Y:S02]  /*d7d0*/  FMNMX.FTZ R3, R31, R3, !PT ;  /* 0x000000031f037209 */ /* 0x000fe40007810000 */
[----:B--2---:R-:W-:Y:S02]  /*d7e0*/  FMNMX.FTZ R4, R0, R7, !PT ;  /* 0x0000000700047209 */ /* 0x004fe40007810000 */
[----:B------:R-:W-:Y:S02]  /*d7f0*/  FMNMX.FTZ R0, R27, R3, !PT ;  /* 0x000000031b007209 */ /* 0x000fe40007810000 */
[----:B------:R-:W-:Y:S02]  /*d800*/  FMNMX.FTZ R3, R25, R5, !PT ;  /* 0x0000000519037209 */ /* 0x000fe40007810000 */
[----:B------:R-:W-:-:S02]  /*d810*/  FMNMX.FTZ R0, R26, R0, !PT ;  /* 0x000000001a007209 */ /* 0x000fc40007810000 */
[----:B------:R-:W-:Y:S02]  /*d820*/  FSEL R185, R185, -INF , !P6 ;  /* 0xff800000b9b97808 */ /* 0x000fe40007000000 */
[----:B------:R-:W-:Y:S02]  /*d830*/  FMNMX.FTZ R3, R238, R3, !PT ;  /* 0x00000003ee037209 */ /* 0x000fe40007810000 */
[----:B------:R-:W-:Y:S02]  /*d840*/  FSEL R194, R187, -INF , !P3 ;  /* 0xff800000bbc27808 */ /* 0x000fe40005800000 */
[----:B------:R-:W-:Y:S02]  /*d850*/  FMNMX.FTZ R0, R239, R0, !PT ;  /* 0x00000000ef007209 */ /* 0x000fe40007810000 */
[----:B------:R-:W-:Y:S02]  /*d860*/  FSEL R186, R176, -INF , !P5 ;  /* 0xff800000b0ba7808 */ /* 0x000fe40006800000 */
[----:B------:R-:W-:-:S02]  /*d870*/  FMNMX.FTZ R3, R185, R3, !PT ;  /* 0x00000003b9037209 */ /* 0x000fc40007810000 */
[----:B------:R-:W-:Y:S02]  /*d880*/  FSEL R193, R178, -INF , !P2 ;  /* 0xff800000b2c17808 */ /* 0x000fe40005000000 */
[----:B------:R-:W-:Y:S02]  /*d890*/  FMNMX.FTZ R0, R194, R0, !PT ;  /* 0x00000000c2007209 */ /* 0x000fe40007810000 */
[----:B------:R-:W-:Y:S02]  /*d8a0*/  FSEL R184, R177, -INF , !P4 ;  /* 0xff800000b1b87808 */ /* 0x000fe40006000000 */
[----:B------:R-:W-:Y:S02]  /*d8b0*/  FMNMX.FTZ R3, R186, R3, !PT ;  /* 0x00000003ba037209 */ /* 0x000fe40007810000 */
[----:B------:R-:W-:Y:S02]  /*d8c0*/  FSEL R192, R179, -INF , !P1 ;  /* 0xff800000b3c07808 */ /* 0x000fe40004800000 */
[----:B------:R-:W-:-:S02]  /*d8d0*/  FMNMX.FTZ R0, R193, R0, !PT ;  /* 0x00000000c1007209 */ /* 0x000fc40007810000 */
[----:B------:R-:W-:Y:S02]  /*d8e0*/  FMNMX.FTZ R3, R184, R3, !PT ;  /* 0x00000003b8037209 */ /* 0x000fe40007810000 */
[----:B------:R-:W-:Y:S01]  /*d8f0*/  FMNMX.FTZ R0, R192, R0, !PT ;  /* 0x00000000c0007209 */ /* 0x000fe20007810000 */
[----:B------:R-:W1:Y:S04]  /*d900*/  SHFL.BFLY PT, R19, R6, 0x1, 0x1f ;  /* 0x0c201f0006137f89 */ /* 0x000e6800000e0000 */
[----:B------:R-:W2:Y:S04]  /*d910*/  SHFL.BFLY PT, R16, R3, 0x2, 0x1f ;  /* 0x0c401f0003107f89 */ /* 0x000ea800000e0000 */
[----:B------:R-:W3:Y:S01]  /*d920*/  SHFL.BFLY PT, R18, R0, 0x2, 0x1f ;  /* 0x0c401f0000127f89 */ /* 0x000ee200000e0000 */
[----:B------:R-:W-:-:S03]  /*d930*/  LOP3.LUT R5, R2, 0xffff, RZ, 0xc0, !PT ;  /* 0x0000ffff02057812 */ /* 0x000fc600078ec0ff */
[----:B------:R-:W4:Y:S01]  /*d940*/  SHFL.BFLY PT, R20, R4, 0x1, 0x1f ;  /* 0x0c201f0004147f89 */ /* 0x000f2200000e0000 */
[----:B------:R-:W-:Y:S01]  /*d950*/  SHF.R.U32.HI R7, RZ, 0x8, R5 ;  /* 0x00000008ff077819 */ /* 0x000fe20000011605 */
[----:B------:R-:W-:Y:S01]  /*d960*/  IMAD.WIDE.U32 R132, R132, -0x326172a9, RZ ;  /* 0xcd9e8d5784847825 */ /* 0x000fe200078e00ff */
[----:B------:R-:W-:-:S04]  /*d970*/  LOP3.LUT R5, R2, 0xff, RZ, 0xc0, !PT ;  /* 0x000000ff02057812 */ /* 0x000fc800078ec0ff */
[----:B------:R-:W-:Y:S02]  /*d980*/  PRMT R23, R5, 0x5410, R7 ;  /* 0x0000541005177816 */ /* 0x000fe40000000007 */
[--C-:B------:R-:W-:Y:S02]  /*d990*/  SHF.R.U32.HI R5, RZ, 0x10, R2.reuse ;  /* 0x00000010ff057819 */ /* 0x100fe40000011602 */
[----:B------:R-:W-:Y:S02]  /*d9a0*/  LOP3.LUT R7, R133, R225, RZ, 0x3c, !PT ;  /* 0x000000e185077212 */ /* 0x000fe400078e3cff */
[----:B------:R-:W-:Y:S02]  /*d9b0*/  SHF.R.U32.HI R15, RZ, 0x18, R2 ;  /* 0x00000018ff0f7819 */ /* 0x000fe40000011602 */
[----:B------:R-:W-:Y:S02]  /*d9c0*/  LOP3.LUT R2, R5, 0xff, RZ, 0xc0, !PT ;  /* 0x000000ff05027812 */ /* 0x000fe400078ec0ff */
[----:B-1----:R-:W-:Y:S01]  /*d9d0*/  FMNMX.FTZ R191, R6, R19, !PT ;  /* 0x0000001306bf7209 */ /* 0x002fe20007810000 */
[----:B------:R-:W-:Y:S01]  /*d9e0*/  IMAD.WIDE.U32 R6, R7, -0x2daee0ad, RZ ;  /* 0xd2511f5307067825 */ /* 0x000fe200078e00ff */
[----:B--2---:R-:W-:-:S02]  /*d9f0*/  FMNMX.FTZ R5, R3, R16, !PT ;  /* 0x0000001003057209 */ /* 0x004fc40007810000 */
[----:B---3--:R-:W-:Y:S02]  /*da00*/  FMNMX.FTZ R0, R0, R18, !PT ;  /* 0x0000001200007209 */ /* 0x008fe40007810000 */
[----:B------:R-:W-:Y:S02]  /*da10*/  PRMT R22, R2, 0x5410, R15 ;  /* 0x0000541002167816 */ /* 0x000fe4000000000f */
[----:B------:R-:W1:Y:S01]  /*da20*/  SHFL.BFLY PT, R15, R5, 0x1, 0x1f ;  /* 0x0c201f00050f7f89 */ /* 0x000e6200000e0000 */
[----:B------:R-:W-:-:S03]  /*da30*/  LOP3.LUT R2, R7, UR15, R228, 0x96, !PT ;  /* 0x0000000f07027c12 */ /* 0x000fc6000f8e96e4 */
[----:B------:R-:W2:Y:S01]  /*da40*/  SHFL.BFLY PT, R7, R0, 0x1, 0x1f ;  /* 0x0c201f0000077f89 */ /* 0x000ea200000e0000 */
[----:B----4-:R-:W-:Y:S01]  /*da50*/  FMNMX.FTZ R190, R4, R20, !PT ;  /* 0x0000001404be7209 */ /* 0x010fe20007810000 */
[----:B------:R-:W-:Y:S01]  /*da60*/  IMAD.WIDE.U32 R2, R2, -0x326172a9, RZ ;  /* 0xcd9e8d5702027825 */ /* 0x000fe200078e00ff */
[----:B------:R-:W-:-:S03]  /*da70*/  FSETP.NEU.FTZ.AND P1, PT, R191, -INF , PT ;  /* 0xff800000bf00780b */ /* 0x000fc60003f3d000 */
[----:B------:R-:W-:Y:S01]  /*da80*/  FMUL.FTZ R4, R191, c[0x0][0x23c] ;  /* 0x00008f00bf047a20 */ /* 0x000fe20000410000 */
[----:B------:R-:W-:Y:S01]  /*da90*/  LOP3.LUT R18, R3, UR14, R34, 0x96, !PT ;  /* 0x0000000e03127c12 */ /* 0x000fe2000f8e9622 */
[----:B------:R-:W-:Y:S01]  /*daa0*/  FMUL.FTZ R16, R190, c[0x0][0x23c] ;  /* 0x00008f00be107a20 */ /* 0x000fe20000410000 */
[----:B------:R-:W-:Y:S02]  /*dab0*/  LOP3.LUT R21, R35, UR16, R132, 0x96, !PT ;  /* 0x0000001023157c12 */ /* 0x000fe4000f8e9684 */
[----:B------:R-:W-:Y:S01]  /*dac0*/  FSEL R3, R4, RZ, P1 ;  /* 0x000000ff04037208 */ /* 0x000fe20000800000 */
[----:B------:R-:W3:Y:S01]  /*dad0*/  LDC.U8 R229, c[0x0][0x2d8] ;  /* 0x0000b600ffe57b82 */ /* 0x000ee20000000000 */
[----:B------:R-:W-:Y:S02]  /*dae0*/  FSEL R4, R191, RZ, P1 ;  /* 0x000000ffbf047208 */ /* 0x000fe40000800000 */
[----:B------:R-:W-:Y:S01]  /*daf0*/  FSETP.NEU.FTZ.AND P1, PT, R190, -INF , PT ;  /* 0xff800000be00780b */ /* 0x000fe20003f3d000 */
[----:B------:R-:W-:-:S04]  /*db00*/  IMAD.WIDE.U32 R20, R21, -0x2daee0ad, RZ ;  /* 0xd2511f5315147825 */ /* 0x000fc800078e00ff */
[----:B------:R-:W3:Y:S01]  /*db10*/  LDC.U8 R228, c[0x0][0x2d8] ;  /* 0x0000b600ffe47b82 */ /* 0x000ee20000000000 */
[----:B------:R-:W-:Y:S01]  /*db20*/  FSEL R16, R16, RZ, P1 ;  /* 0x000000ff10107208 */ /* 0x000fe20000800000 */
[--C-:B------:R-:W-:Y:S01]  /*db30*/  FFMA.FTZ R10, R10, c[0x0][0x23c], -R3.reuse ;  /* 0x00008f000a0a7a23 */ /* 0x100fe20000010803 */
[----:B------:R-:W-:Y:S01]  /*db40*/  LOP3.LUT R6, R21, UR13, R6, 0x96, !PT ;  /* 0x0000000d15067c12 */ /* 0x000fe2000f8e9606 */
[----:B------:R-:W-:Y:S01]  /*db50*/  FFMA.FTZ R11, R11, c[0x0][0x23c], -R3 ;  /* 0x00008f000b0b7a23 */ /* 0x000fe20000010803 */
[----:B-1----:R-:W-:Y:S01]  /*db60*/  FMNMX.FTZ R189, R5, R15, !PT ;  /* 0x0000000f05bd7209 */ /* 0x002fe20007810000 */
[--C-:B------:R-:W-:Y:S01]  /*db70*/  FFMA.FTZ R14, R14, c[0x0][0x23c], -R16.reuse ;  /* 0x00008f000e0e7a23 */ /* 0x100fe20000010810 */
[----:B--2---:R-:W-:Y:S02]  /*db80*/  FMNMX.FTZ R188, R0, R7, !PT ;  /* 0x0000000700bc7209 */ /* 0x004fe40007810000 */
        /* <DEDUP_REMOVED lines=8> */
[----:B------:R4:W5:Y:S01]  /*dc10*/  MUFU.EX2 R234, R11 ;  /* 0x0000000b00ea7308 */ /* 0x0009620000000800 */
[----:B-1----:R-:W-:Y:S01]  /*dc20*/  IMAD.WIDE.U32 R14, R6, -0x326172a9, RZ ;  /* 0xcd9e8d57060e7825 */ /* 0x002fe200078e00ff */
[----:B------:R-:W-:-:S03]  /*dc30*/  FSETP.NEU.FTZ.AND P1, PT, R188, -INF , PT ;  /* 0xff800000bc00780b */ /* 0x000fc60003f3d000 */
[----:B------:R-:W-:Y:S01]  /*dc40*/  FFMA.FTZ R12, R12, c[0x0][0x23c], -R3 ;  /* 0x00008f000c0c7a23 */ /* 0x000fe20000010803 */
[----:B------:R-:W-:Y:S02]  /*dc50*/  LOP3.LUT R2, R15, UR12, R2, 0x96, !PT ;  /* 0x0000000c0f027c12 */ /* 0x000fe4000f8e9602 */
[----:B------:R-:W1:Y:S01]  /*dc60*/  MUFU.EX2 R225, R13 ;  /* 0x0000000d00e17308 */ /* 0x000e620000000800 */
[----:B------:R-:W-:Y:S02]  /*dc70*/  FADD.FTZ R132, R136, -R4 ;  /* 0x8000000488847221 */ /* 0x000fe40000010000 */
[----:B------:R-:W-:Y:S01]  /*dc80*/  IMAD.WIDE.U32 R4, R18, -0x2daee0ad, RZ ;  /* 0xd2511f5312047825 */ /* 0x000fe200078e00ff */
[----:B---3--:R-:W-:-:S03]  /*dc90*/  PRMT R228, R228, 0x7054, R229 ;  /* 0x00007054e4e47816 */ /* 0x008fc600000000e5 */
[----:B------:R-:W-:Y:S01]  /*dca0*/  FADD.FTZ R15, R134, -R0 ;  /* 0x80000000860f7221 */ /* 0x000fe20000010000 */
[----:B------:R-:W-:Y:S01]  /*dcb0*/  MUFU.EX2 R138, R8 ;  /* 0x00000008008a7308 */ /* 0x000fe20000000800 */
[----:B------:R-:W-:Y:S01]  /*dcc0*/  IMAD.WIDE.U32 R6, R2, -0x2daee0ad, RZ ;  /* 0xd2511f5302067825 */ /* 0x000fe200078e00ff */
[----:B------:R-:W-:-:S03]  /*dcd0*/  FSEL R0, R188, RZ, P1 ;  /* 0x000000ffbc007208 */ /* 0x000fc60000800000 */
[--C-:B------:R-:W-:Y:S02]  /*dce0*/  FFMA.FTZ R9, R9, c[0x0][0x23c], -R16.reuse ;  /* 0x00008f0009097a23 */ /* 0x100fe40000010810 */
[----:B------:R-:W-:Y:S01]  /*dcf0*/  FFMA.FTZ R2, R17, c[0x0][0x23c], -R16 ;  /* 0x00008f0011027a23 */ /* 0x000fe20000010810 */
[----:B------:R3:W1:Y:S01]  /*dd00*/  MUFU.EX2 R232, R12 ;  /* 0x0000000c00e87308 */ /* 0x0006620000000800 */
[----:B------:R-:W-:Y:S01]  /*dd10*/  LOP3.LUT R5, R5, UR11, R20, 0x96, !PT ;  /* 0x0000000b05057c12 */ /* 0x000fe2000f8e9614 */
[--C-:B--2---:R-:W-:Y:S02]  /*dd20*/  HSET2.LE.AND R10, R33, R228.reuse, PT ;  /* 0x000000e4210a7233 */ /* 0x104fe40003803000 */
[----:B----4-:R-:W-:-:S04]  /*dd30*/  HSET2.LE.AND R11, R32, R228, PT ;  /* 0x000000e4200b7233 */ /* 0x010fc80003803000 */
[----:B------:R-:W-:Y:S01]  /*dd40*/  MUFU.EX2 R133, R9 ;  /* 0x0000000900857308 */ /* 0x000fe20000000800 */
[----:B------:R-:W-:-:S04]  /*dd50*/  IMAD.WIDE.U32 R32, R5, -0x326172a9, RZ ;  /* 0xcd9e8d5705207825 */ /* 0x000fc800078e00ff */
[----:B---3--:R-:W-:-:S03]  /*dd60*/  FADD.FTZ R12, R137, -R0 ;  /* 0x80000000890c7221 */ /* 0x008fc60000010000 */
[----:B------:R2:W3:Y:S01]  /*dd70*/  MUFU.EX2 R187, R2 ;  /* 0x0000000200bb7308 */ /* 0x0004e20000000800 */
[----:B-----5:R-:W-:-:S04]  /*dd80*/  F2FP.BF16.PACK_AB R0, R234, R235 ;  /* 0x000000ebea00723e */ /* 0x020fc800000010ff */
[----:B------:R-:W-:Y:S02]  /*dd90*/  LOP3.LUT R10, R10, R0, RZ, 0xc0, !PT ;  /* 0x000000000a0a7212 */ /* 0x000fe400078ec0ff */
[----:B-1----:R-:W-:Y:S01]  /*dda0*/  F2FP.BF16.PACK_AB R0, R225, R226 ;  /* 0x000000e2e100723e */ /* 0x002fe200000010ff */
[--C-:B------:R-:W-:Y:S01]  /*ddb0*/  HSET2.LE.AND R8, R23, R228.reuse, PT ;  /* 0x000000e417087233 */ /* 0x100fe20003803000 */
[----:B------:R-:W-:Y:S02]  /*ddc0*/  FMUL.FTZ R19, R189, c[0x0][0x23c] ;  /* 0x00008f00bd137a20 */ /* 0x000fe40000410000 */
[----:B------:R-:W-:Y:S02]  /*ddd0*/  LOP3.LUT R11, R11, R0, RZ, 0xc0, !PT ;  /* 0x000000000b0b7212 */ /* 0x000fe400078ec0ff */
[----:B------:R-:W-:Y:S02]  /*dde0*/  F2FP.BF16.PACK_AB R0, R232, R138 ;  /* 0x0000008ae800723e */ /* 0x000fe400000010ff */
[----:B--2---:R-:W-:Y:S01]  /*ddf0*/  LOP3.LUT R2, R33, UR10, R14, 0x96, !PT ;  /* 0x0000000a21027c12 */ /* 0x004fe2000f8e960e */
[----:B------:R-:W-:Y:S01]  /*de00*/  HSET2.LE.AND R9, R22, R228, PT ;  /* 0x000000e416097233 */ /* 0x000fe20003803000 */
[----:B------:R-:W-:-:S03]  /*de10*/  LOP3.LUT R8, R8, R0, RZ, 0xc0, !PT ;  /* 0x0000000008087212 */ /* 0x000fc600078ec0ff */
[----:B------:R-:W-:Y:S01]  /*de20*/  IMAD.WIDE.U32 R34, R2, -0x2daee0ad, RZ ;  /* 0xd2511f5302227825 */ /* 0x000fe200078e00ff */
[----:B---3--:R-:W-:Y:S02]  /*de30*/  F2FP.BF16.PACK_AB R0, R187, R133 ;  /* 0x00000085bb00723e */ /* 0x008fe400000010ff */
        /* <DEDUP_REMOVED lines=21> */
[----:B------:R-:W-:Y:S01]  /*df90*/  SHF.R.U32.HI R0, RZ, 0x8, R0 ;  /* 0x00000008ff007819 */ /* 0x000fe20000011600 */
[----:B------:R-:W-:-:S06]  /*dfa0*/  IMAD.MOV.U32 R24, RZ, RZ, R228 ;  /* 0x000000ffff187224 */ /* 0x000fcc00078e00e4 */
        /* <DEDUP_REMOVED lines=29> */
[----:B------:R-:W-:-:S02]  /*e180*/  FMUL.FTZ R12, R12, c[0x0][0x23c] ;  /* 0x00008f000c0c7a20 */ /* 0x000fc40000410000 */
[----:B------:R-:W-:-:S04]  /*e190*/  FMUL.FTZ R17, R21, c[0x0][0x23c] ;  /* 0x00008f0015117a20 */ /* 0x000fc80000410000 */
[----:B------:R2:W-:Y:S01]  /*e1a0*/  MUFU.EX2 R21, R12 ;  /* 0x0000000c00157308 */ /* 0x0005e20000000800 */
[----:B-1----:R-:W-:-:S04]  /*e1b0*/  F2FP.BF16.PACK_AB R0, R134, R31 ;  /* 0x0000001f8600723e */ /* 0x002fc800000010ff */
[----:B------:R-:W-:Y:S01]  /*e1c0*/  LOP3.LUT R5, R5, R0, RZ, 0xc0, !PT ;  /* 0x0000000005057212 */ /* 0x000fe200078ec0ff */
[----:B------:R-:W-:Y:S02]  /*e1d0*/  FMUL.FTZ R0, R15, c[0x0][0x23c] ;  /* 0x00008f000f007a20 */ /* 0x000fe40000410000 */
[----:B--2---:R-:W1:Y:S01]  /*e1e0*/  LDSM.16.MT88.4 R12, [R201+0xa000] ;  /* 0x00a00000c90c783b */ /* 0x004e620000004200 */
        /* <DEDUP_REMOVED lines=173> */
[-C--:B------:R-:W-:Y:S01]  /*ecc0*/  FFMA.FTZ R33, R27, R17.reuse, R133 ;  /* 0x000000111b217223 */ /* 0x080fe20000010085 */
        /* <DEDUP_REMOVED lines=14> */
[----:B------:R-:W-:Y:S02]  /*edb0*/  FMUL.FTZ R131, R131, R17 ;  /* 0x0000001183837220 */ /* 0x000fe40000410000 */
[--C-:B------:R-:W-:Y:S01]  /*edc0*/  FFMA.FTZ R5, R195, c[0x0][0x23c], -R3.reuse ;  /* 0x00008f00c3057a23 */ /* 0x100fe20000010803 */
[----:B------:R-:W-:Y:S01]  /*edd0*/  HMMA.16816.F32.BF16 R116, R8, R12, R116 ;  /* 0x0000000c0874723c */ /* 0x000fe20000041874 */
[----:B------:R-:W-:Y:S02]  /*ede0*/  IMAD.MOV.U32 R67, RZ, RZ, R172 ;  /* 0x000000ffff437224 */ /* 0x000fe400078e00ac */
[----:B-1----:R-:W-:-:S04]  /*edf0*/  FFMA.FTZ R0, R199, c[0x0][0x23c], -R3 ;  /* 0x00008f00c7007a23 */ /* 0x002fc80000010803 */
[----:B------:R1:W-:Y:S01]  /*ee00*/  MUFU.EX2 R28, R0 ;  /* 0x00000000001c7308 */ /* 0x0003e20000000800 */
[----:B------:R-:W-:Y:S02]  /*ee10*/  IMAD.MOV.U32 R66, RZ, RZ, R173 ;  /* 0x000000ffff427224 */ /* 0x000fe400078e00ad */
[----:B------:R-:W-:Y:S02]  /*ee20*/  IMAD.MOV.U32 R65, RZ, RZ, R174 ;  /* 0x000000ffff417224 */ /* 0x000fe400078e00ae */
[----:B------:R-:W-:Y:S02]  /*ee30*/  IMAD.MOV.U32 R64, RZ, RZ, R175 ;  /* 0x000000ffff407224 */ /* 0x000fe400078e00af */
        /* <DEDUP_REMOVED lines=13> */
[----:B------:R-:W-:Y:S01]  /*ef10*/  SHF.R.U32.HI R10, RZ, 0x18, R2 ;  /* 0x00000018ff0a7819 */ /* 0x000fe20000011602 */
[----:B------:R-:W-:Y:S01]  /*ef20*/  IMAD.MOV.U32 R199, RZ, RZ, R24 ;  /* 0x000000ffffc77224 */ /* 0x000fe200078e0018 */
[----:B------:R-:W-:Y:S01]  /*ef30*/  SHF.R.U32.HI R2, RZ, 0x8, R7 ;  /* 0x00000008ff027819 */ /* 0x000fe20000011607 */
[----:B-1----:R-:W-:Y:S01]  /*ef40*/  FFMA.FTZ R0, R227, c[0x0][0x23c], -R16 ;  /* 0x00008f00e3007a23 */ /* 0x002fe20000010810 */
[----:B------:R1:W2:Y:S02]  /*ef50*/  MUFU.EX2 R30, R5 ;  /* 0x00000005001e7308 */ /* 0x0002a40000000800 */
[----:B------:R-:W-:Y:S01]  /*ef60*/  PRMT R12, R12, 0x5410, R2 ;  /* 0x000054100c0c7816 */ /* 0x000fe20000000002 */
[----:B------:R-:W-:-:S05]  /*ef70*/  FFMA.FTZ R2, R237, c[0x0][0x23c], -R16 ;  /* 0x00008f00ed027a23 */ /* 0x000fca0000010810 */
[----:B------:R3:W-:Y:S01]  /*ef80*/  MUFU.EX2 R24, R0 ;  /* 0x0000000000187308 */ /* 0x0007e20000000800 */
[----:B-1----:R-:W-:-:S07]  /*ef90*/  FFMA.FTZ R5, R233, c[0x0][0x23c], -R16 ;  /* 0x00008f00e9057a23 */ /* 0x002fce0000010810 */
[----:B------:R1:W-:Y:S01]  /*efa0*/  MUFU.EX2 R23, R2 ;  /* 0x0000000200177308 */ /* 0x0003e20000000800 */
[----:B---3--:R-:W-:Y:S01]  /*efb0*/  LOP3.LUT R0, R3, UR17, R34, 0x96, !PT ;  /* 0x0000001103007c12 */ /* 0x008fe2000f8e9622 */
[----:B------:R-:W-:-:S06]  /*efc0*/  FFMA.FTZ R3, R236, c[0x0][0x23c], -R16 ;  /* 0x00008f00ec037a23 */ /* 0x000fcc0000010810 */
[----:B------:R3:W-:Y:S08]  /*efd0*/  MUFU.EX2 R25, R5 ;  /* 0x0000000500197308 */ /* 0x0007f00000000800 */
[----:B------:R4:W-:Y:S01]  /*efe0*/  MUFU.EX2 R26, R3 ;  /* 0x00000003001a7308 */ /* 0x0009e20000000800 */
[----:B-1----:R-:W-:Y:S02]  /*eff0*/  LOP3.LUT R2, R11, 0xff, RZ, 0xc0, !PT ;  /* 0x000000ff0b027812 */ /* 0x002fe400078ec0ff */
[----:B---3--:R-:W-:-:S04]  /*f000*/  LOP3.LUT R5, R9, 0xff, RZ, 0xc0, !PT ;  /* 0x000000ff09057812 */ /* 0x008fc800078ec0ff */
[----:B------:R-:W-:Y:S02]  /*f010*/  PRMT R8, R5, 0x5410, R8 ;  /* 0x0000541005087816 */ /* 0x000fe40000000008 */
[----:B----4-:R-:W-:Y:S01]  /*f020*/  SHF.R.U32.HI R3, RZ, 0x8, R6 ;  /* 0x00000008ff037819 */ /* 0x010fe20000011606 */
[----:B------:R-:W-:-:S03]  /*f030*/  FFMA.FTZ R5, R238, c[0x0][0x23c], -R19 ;  /* 0x00008f00ee057a23 */ /* 0x000fc60000010813 */
[----:B------:R-:W-:Y:S02]  /*f040*/  PRMT R11, R13, 0x5410, R3 ;  /* 0x000054100d0b7816 */ /* 0x000fe40000000003 */
[----:B------:R-:W-:Y:S02]  /*f050*/  PRMT R13, R2, 0x5410, R10 ;  /* 0x00005410020d7816 */ /* 0x000fe4000000000a */
[----:B------:R-:W-:Y:S01]  /*f060*/  SHF.R.U32.HI R2, RZ, 0x10, R4 ;  /* 0x00000010ff027819 */ /* 0x000fe20000011604 */
[----:B------:R1:W-:Y:S01]  /*f070*/  MUFU.EX2 R22, R5 ;  /* 0x0000000500167308 */ /* 0x0003e20000000800 */
[----:B------:R-:W-:Y:S02]  /*f080*/  LOP3.LUT R3, R4, 0xffff, RZ, 0xc0, !PT ;  /* 0x0000ffff04037812 */ /* 0x000fe400078ec0ff */
[----:B------:R-:W-:Y:S02]  /*f090*/  LOP3.LUT R2, R2, 0xff, RZ, 0xc0, !PT ;  /* 0x000000ff02027812 */ /* 0x000fe400078ec0ff */
[----:B------:R-:W-:Y:S01]  /*f0a0*/  LOP3.LUT R6, R4, 0xff, RZ, 0xc0, !PT ;  /* 0x000000ff04067812 */ /* 0x000fe200078ec0ff */
[----:B------:R-:W-:Y:S01]  /*f0b0*/  FFMA.FTZ R35, R252, R18, R138 ;  /* 0x00000012fc237223 */ /* 0x000fe2000001008a */
[----:B-1----:R-:W-:-:S02]  /*f0c0*/  SHF.R.U32.HI R5, RZ, 0x18, R4 ;  /* 0x00000018ff057819 */ /* 0x002fc40000011604 */
[----:B------:R-:W-:Y:S01]  /*f0d0*/  SHF.R.U32.HI R4, RZ, 0x8, R3 ;  /* 0x00000008ff047819 */ /* 0x000fe20000011603 */
[----:B------:R-:W-:Y:S01]  /*f0e0*/  FFMA.FTZ R3, R185, c[0x0][0x23c], -R19 ;  /* 0x00008f00b9037a23 */ /* 0x000fe20000010813 */
[----:B------:R-:W-:Y:S02]  /*f0f0*/  PRMT R5, R2, 0x5410, R5 ;  /* 0x0000541002057816 */ /* 0x000fe40000000005 */
[----:B------:R-:W-:Y:S01]  /*f100*/  LOP3.LUT R2, R0, 0xffff, RZ, 0xc0, !PT ;  /* 0x0000ffff00027812 */ /* 0x000fe200078ec0ff */
[----:B------:R1:W3:Y:S01]  /*f110*/  MUFU.EX2 R18, R3 ;  /* 0x0000000300127308 */ /* 0x0002e20000000800 */
[----:B------:R-:W-:Y:S01]  /*f120*/  PRMT R6, R6, 0x5410, R4 ;  /* 0x0000541006067816 */ /* 0x000fe20000000004 */
[----:B------:R-:W-:Y:S01]  /*f130*/  FFMA.FTZ R4, R186, c[0x0][0x23c], -R19 ;  /* 0x00008f00ba047a23 */ /* 0x000fe20000010813 */
[----:B-1----:R-:W-:Y:S02]  /*f140*/  SHF.R.U32.HI R3, RZ, 0x8, R2 ;  /* 0x00000008ff037819 */ /* 0x002fe40000011602 */
[----:B------:R-:W-:-:S04]  /*f150*/  LOP3.LUT R2, R0, 0xff, RZ, 0xc0, !PT ;  /* 0x000000ff00027812 */ /* 0x000fc800078ec0ff */
[----:B------:R-:W-:Y:S02]  /*f160*/  PRMT R7, R2, 0x5410, R3 ;  /* 0x0000541002077816 */ /* 0x000fe40000000003 */
[--C-:B------:R-:W-:Y:S01]  /*f170*/  SHF.R.U32.HI R2, RZ, 0x10, R0.reuse ;  /* 0x00000010ff027819 */ /* 0x100fe20000011600 */
[----:B------:R1:W-:Y:S01]  /*f180*/  MUFU.EX2 R17, R4 ;  /* 0x0000000400117308 */ /* 0x0003e20000000800 */
[----:B------:R-:W-:Y:S02]  /*f190*/  SHF.R.U32.HI R3, RZ, 0x18, R0 ;  /* 0x00000018ff037819 */ /* 0x000fe40000011600 */
[----:B------:R-:W-:Y:S01]  /*f1a0*/  LOP3.LUT R0, R2, 0xff, RZ, 0xc0, !PT ;  /* 0x000000ff02007812 */ /* 0x000fe200078ec0ff */
[----:B------:R-:W-:-:S03]  /*f1b0*/  FFMA.FTZ R2, R239, c[0x0][0x23c], -R20 ;  /* 0x00008f00ef027a23 */ /* 0x000fc60000010814 */
[----:B------:R-:W-:Y:S01]  /*f1c0*/  PRMT R9, R0, 0x5410, R3 ;  /* 0x0000541000097816 */ /* 0x000fe20000000003 */
[----:B------:R2:W-:Y:S01]  /*f1d0*/  MUFU.EX2 R15, R2 ;  /* 0x00000002000f7308 */ /* 0x0005e20000000800 */
[----:B------:R-:W-:Y:S01]  /*f1e0*/  FFMA.FTZ R3, R194, c[0x0][0x23c], -R20 ;  /* 0x00008f00c2037a23 */ /* 0x000fe20000010814 */
[----:B------:R-:W-:Y:S01]  /*f1f0*/  HSET2.LE.AND R0, R12, R199, PT ;  /* 0x000000c70c007233 */ /* 0x000fe20003803000 */
[----:B-1----:R-:W-:-:S05]  /*f200*/  FFMA.FTZ R4, R184, c[0x0][0x23c], -R19 ;  /* 0x00008f00b8047a23 */ /* 0x002fca0000010813 */
[----:B------:R1:W-:Y:S01]  /*f210*/  MUFU.EX2 R16, R4 ;  /* 0x0000000400107308 */ /* 0x0003e20000000800 */
[----:B--2---:R-:W-:Y:S01]  /*f220*/  F2FP.BF16.PACK_AB R2, R30, R29 ;  /* 0x0000001d1e02723e */ /* 0x004fe200000010ff */
[----:B------:R-:W-:-:S06]  /*f230*/  HSET2.LE.AND R5, R5, R199, PT ;  /* 0x000000c705057233 */ /* 0x000fcc0003803000 */
[----:B------:R2:W4:Y:S01]  /*f240*/  MUFU.EX2 R14, R3 ;  /* 0x00000003000e7308 */ /* 0x0005220000000800 */
[----:B------:R-:W-:Y:S01]  /*f250*/  LOP3.LUT R130, R0, R2, RZ, 0xc0, !PT ;  /* 0x0000000200827212 */ /* 0x000fe200078ec0ff */
[--C-:B------:R-:W-:Y:S01]  /*f260*/  HSET2.LE.AND R0, R8, R199.reuse, PT ;  /* 0x000000c708007233 */ /* 0x100fe20003803000 */
[----:B-1----:R-:W-:Y:S01]  /*f270*/  FFMA.FTZ R4, R193, c[0x0][0x23c], -R20 ;  /* 0x00008f00c1047a23 */ /* 0x002fe20000010814 */
[----:B------:R-:W-:Y:S01]  /*f280*/  HSET2.LE.AND R7, R7, R199, PT ;  /* 0x000000c707077233 */ /* 0x000fe20003803000 */
[----:B---3--:R-:W-:-:S03]  /*f290*/  F2FP.BF16.PACK_AB R8, R18, R22 ;  /* 0x000000161208723e */ /* 0x008fc600000010ff */
[----:B------:R1:W-:Y:S01]  /*f2a0*/  MUFU.EX2 R12, R4 ;  /* 0x00000004000c7308 */ /* 0x0003e20000000800 */
[----:B--2---:R-:W-:Y:S01]  /*f2b0*/  HSET2.LE.AND R3, R6, R199, PT ;  /* 0x000000c706037233 */ /* 0x004fe20003803000 */
[----:B------:R-:W-:Y:S02]  /*f2c0*/  F2FP.BF16.PACK_AB R6, R25, R24 ;  /* 0x000000181906723e */ /* 0x000fe400000010ff */
[----:B------:R-:W-:Y:S02]  /*f2d0*/  LOP3.LUT R124, R7, R8, RZ, 0xc0, !PT ;  /* 0x00000008077c7212 */ /* 0x000fe400078ec0ff */
[----:B------:R-:W-:Y:S02]  /*f2e0*/  LOP3.LUT R129, R5, R6, RZ, 0xc0, !PT ;  /* 0x0000000605817212 */ /* 0x000fe400078ec0ff */
[----:B-1----:R-:W-:Y:S01]  /*f2f0*/  F2FP.BF16.PACK_AB R4, R28, R27 ;  /* 0x0000001b1c04723e */ /* 0x002fe200000010ff */
[----:B------:R-:W-:Y:S01]  /*f300*/  IMAD.MOV.U32 R80, RZ, RZ, R51 ;  /* 0x000000ffff507224 */ /* 0x000fe200078e0033 */
[----:B------:R-:W-:-:S02]  /*f310*/  MOV R97, R169 ;  /* 0x000000a900617202 */ /* 0x000fc40000000f00 */
[----:B------:R-:W-:Y:S01]  /*f320*/  LOP3.LUT R128, R3, R4, RZ, 0xc0, !PT ;  /* 0x0000000403807212 */ /* 0x000fe200078ec0ff */
[----:B------:R-:W-:Y:S01]  /*f330*/  IMAD.MOV.U32 R81, RZ, RZ, R50 ;  /* 0x000000ffff517224 */ /* 0x000fe200078e0032 */
[----:B------:R-:W1:Y:S01]  /*f340*/  LDSM.16.MT88.4 R4, [R205+0xb800] ;  /* 0x00b80000cd04783b */ /* 0x000e620000004200 */
[----:B------:R-:W-:Y:S02]  /*f350*/  IMAD.MOV.U32 R82, RZ, RZ, R49 ;  /* 0x000000ffff527224 */ /* 0x000fe400078e0031 */
[----:B------:R-:W-:Y:S02]  /*f360*/  IMAD.MOV.U32 R83, RZ, RZ, R48 ;  /* 0x000000ffff537224 */ /* 0x000fe400078e0030 */
[----:B------:R-:W-:Y:S01]  /*f370*/  IMAD.MOV.U32 R96, RZ, RZ, R170 ;  /* 0x000000ffff607224 */ /* 0x000fe200078e00aa */
[----:B------:R-:W-:Y:S01]  /*f380*/  LDSM.16.MT88.4 R48, [R206+0xa800] ;  /* 0x00a80000ce30783b */ /* 0x000fe20000004200 */
[----:B------:R-:W-:Y:S02]  /*f390*/  IMAD.MOV.U32 R98, RZ, RZ, R168 ;  /* 0x000000ffff627224 */ /* 0x000fe400078e00a8 */
[----:B------:R-:W-:Y:S01]  /*f3a0*/  IMAD.MOV.U32 R99, RZ, RZ, R155 ;  /* 0x000000ffff637224 */ /* 0x000fe200078e009b */
[----:B------:R-:W-:Y:S01]  /*f3b0*/  LDSM.16.MT88.4 R168, [R203+0xa800] ;  /* 0x00a80000cba8783b */ /* 0x000fe20000004200 */
[----:B------:R-:W-:-:S02]  /*f3c0*/  IMAD.MOV.U32 R112, RZ, RZ, R154 ;  /* 0x000000ffff707224 */ /* 0x000fc400078e009a */
[----:B------:R-:W-:Y:S02]  /*f3d0*/  IMAD.MOV.U32 R113, RZ, RZ, R153 ;  /* 0x000000ffff717224 */ /* 0x000fe400078e0099 */
[----:B------:R-:W-:Y:S02]  /*f3e0*/  IMAD.MOV.U32 R114, RZ, RZ, R152 ;  /* 0x000000ffff727224 */ /* 0x000fe400078e0098 */
[----:B------:R-:W2:Y:S01]  /*f3f0*/  LDSM.16.MT88.4 R152, [R201+0xa800] ;  /* 0x00a80000c998783b */ /* 0x000ea20000004200 */
[----:B------:R-:W-:Y:S01]  /*f400*/  FFMA.FTZ R10, R192, c[0x0][0x23c], -R20 ;  /* 0x00008f00c00a7a23 */ /* 0x000fe20000010814 */
[----:B------:R-:W-:-:S03]  /*f410*/  F2FP.BF16.PACK_AB R2, R23, R26 ;  /* 0x0000001a1702723e */ /* 0x000fc600000010ff */
[----:B------:R-:W3:Y:S01]  /*f420*/  MUFU.EX2 R3, R10 ;  /* 0x0000000a00037308 */ /* 0x000ee20000000800 */
[----:B------:R-:W-:Y:S01]  /*f430*/  LOP3.LUT R131, R0, R2, RZ, 0xc0, !PT ;  /* 0x0000000200837212 */ /* 0x000fe200078ec0ff */
[----:B------:R-:W-:Y:S01]  /*f440*/  HSET2.LE.AND R0, R9, R199, PT ;  /* 0x000000c709007233 */ /* 0x000fe20003803000 */
[----:B----4-:R-:W-:Y:S01]  /*f450*/  F2FP.BF16.PACK_AB R2, R14, R15 ;  /* 0x0000000f0e02723e */ /* 0x010fe200000010ff */
[----:B------:R-:W-:-:S03]  /*f460*/  IMAD.MOV.U32 R236, RZ, RZ, R67 ;  /* 0x000000ffffec7224 */ /* 0x000fc600078e0043 */
[----:B------:R-:W-:Y:S01]  /*f470*/  LOP3.LUT R125, R0, R2, RZ, 0xc0, !PT ;  /* 0x00000002007d7212 */ /* 0x000fe200078ec0ff */
[--C-:B------:R-:W-:Y:S01]  /*f480*/  HSET2.LE.AND R0, R11, R199.reuse, PT ;  /* 0x000000c70b007233 */ /* 0x100fe20003803000 */
[----:B------:R-:W-:Y:S01]  /*f490*/  IMAD.MOV.U32 R237, RZ, RZ, R66 ;  /* 0x000000ffffed7224 */ /* 0x000fe200078e0042 */
[----:B------:R-:W-:Y:S01]  /*f4a0*/  F2FP.BF16.PACK_AB R2, R16, R17 ;  /* 0x000000111002723e */ /* 0x000fe200000010ff */
[----:B------:R-:W-:Y:S02]  /*f4b0*/  IMAD.MOV.U32 R238, RZ, RZ, R65 ;  /* 0x000000ffffee7224 */ /* 0x000fe400078e0041 */
[----:B------:R-:W-:Y:S02]  /*f4c0*/  IMAD.MOV.U32 R239, RZ, RZ, R64 ;  /* 0x000000ffffef7224 */ /* 0x000fe400078e0040 */
[----:B------:R-:W4:Y:S01]  /*f4d0*/  LDSM.16.MT88.4 R64, [R205+0xa800] ;  /* 0x00a80000cd40783b */ /* 0x000f220000004200 */
[----:B------:R-:W-:Y:S01]  /*f4e0*/  LOP3.LUT R126, R0, R2, RZ, 0xc0, !PT ;  /* 0x00000002007e7212 */ /* 0x000fe200078ec0ff */
[----:B------:R-:W-:Y:S01]  /*f4f0*/  HSET2.LE.AND R0, R13, R199, PT ;  /* 0x000000c70d007233 */ /* 0x000fe20003803000 */
[----:B---3--:R-:W-:Y:S01]  /*f500*/  F2FP.BF16.PACK_AB R2, R3, R12 ;  /* 0x0000000c0302723e */ /* 0x008fe200000010ff */
[----:B------:R-:W-:-:S03]  /*f510*/  IMAD.MOV.U32 R115, RZ, RZ, R132 ;  /* 0x000000ffff737224 */ /* 0x000fc600078e0084 */
[----:B------:R-:W-:Y:S01]  /*f520*/  LOP3.LUT R127, R0, R2, RZ, 0xc0, !PT ;  /* 0x00000002007f7212 */ /* 0x000fe200078ec0ff */
[----:B------:R-:W-:Y:S01]  /*f530*/  FFMA.FTZ R19, R246, R21, R31 ;  /* 0x00000015f6137223 */ /* 0x000fe2000001001f */
[----:B-1----:R-:W-:Y:S01]  /*f540*/  HMMA.16816.F32.BF16 R116, R128, R4, R116 ;  /* 0x000000048074723c */ /* 0x002fe20000041874 */
[----:B------:R-:W-:Y:S02]  /*f550*/  FADD.FTZ R0, R232, R35 ;  /* 0x00000023e8007221 */ /* 0x000fe40000010000 */
[----:B------:R-:W-:Y:S02]  /*f560*/  FADD.FTZ R2, R187, R33 ;  /* 0x00000021bb027221 */ /* 0x000fe40000010000 */
[----:B------:R-:W-:-:S03]  /*f570*/  FADD.FTZ R8, R134, R19 ;  /* 0x0000001386087221 */ /* 0x000fc60000010000 */
[----:B------:R-:W-:Y:S01]  /*f580*/  HMMA.16816.F32.BF16 R120, R124, R4, R120 ;  /* 0x000000047c78723c */ /* 0x000fe20000041878 */
[----:B------:R-:W-:-:S06]  /*f590*/  FADD.FTZ R2, R226, R2 ;  /* 0x00000002e2027221 */ /* 0x000fcc0000010000 */
[----:B------:R-:W-:Y:S01]  /*f5a0*/  FADD.FTZ R5, R135, R32 ;  /* 0x0000002087057221 */ /* 0x000fe20000010000 */
[----:B--2---:R-:W-:Y:S01]  /*f5b0*/  HMMA.16816.F32.BF16 R140, R128, R152, R140 ;  /* 0x00000098808c723c */ /* 0x004fe2000004188c */
[----:B------:R-:W-:Y:S02]  /*f5c0*/  FADD.FTZ R4, R235, R0 ;  /* 0x00000000eb047221 */ /* 0x000fe40000010000 */
[----:B------:R-:W-:-:S05]  /*f5d0*/  FADD.FTZ R0, R183, R5 ;  /* 0x00000005b7007221 */ /* 0x000fca0000010000 */
[----:B------:R-:W-:Y:S01]  /*f5e0*/  HMMA.16816.F32.BF16 R144, R124, R152, R144 ;  /* 0x000000987c90723c */ /* 0x000fe20000041890 */
[----:B------:R-:W-:Y:S02]  /*f5f0*/  FADD.FTZ R5, R136, R8 ;  /* 0x0000000888057221 */ /* 0x000fe40000010000 */
[----:B------:R-:W-:-:S05]  /*f600*/  FADD.FTZ R252, R234, R4 ;  /* 0x00000004eafc7221 */ /* 0x000fca0000010000 */
[----:B------:R-:W-:Y:S01]  /*f610*/  HMMA.16816.F32.BF16 R148, R124, R154, R148 ;  /* 0x0000009a7c94723c */ /* 0x000fe20000041894 */
[----:B------:R-:W-:-:S07]  /*f620*/  FADD.FTZ R4, R225, R2 ;  /* 0x00000002e1047221 */ /* 0x000fce0000010000 */
[----:B------:R-:W-:Y:S01]  /*f630*/  HMMA.16816.F32.BF16 R156, R128, R168, R156 ;  /* 0x000000a8809c723c */ /* 0x000fe2000004189c */
[----:B------:R-:W-:-:S07]  /*f640*/  FADD.FTZ R2, R181, R0 ;  /* 0x00000000b5027221 */ /* 0x000fce0000010000 */
[C---:B------:R-:W-:Y:S08]  /*f650*/  HMMA.16816.F32.BF16 R160, R124.reuse, R168, R160 ;  /* 0x000000a87ca0723c */ /* 0x040ff000000418a0 */
[----:B------:R-:W-:Y:S08]  /*f660*/  HMMA.16816.F32.BF16 R164, R124, R170, R164 ;  /* 0x000000aa7ca4723c */ /* 0x000ff000000418a4 */
[-C--:B------:R-:W-:Y:S08]  /*f670*/  HMMA.16816.F32.BF16 R36, R128, R48.reuse, R36 ;  /* 0x000000308024723c */ /* 0x080ff00000041824 */
[C---:B------:R-:W-:Y:S08]  /*f680*/  HMMA.16816.F32.BF16 R40, R124.reuse, R48, R40 ;  /* 0x000000307c28723c */ /* 0x040ff00000041828 */
[----:B------:R-:W-:Y:S01]  /*f690*/  HMMA.16816.F32.BF16 R44, R124, R50, R44 ;  /* 0x000000327c2c723c */ /* 0x000fe2000004182c */
[----:B------:R-:W-:-:S07]  /*f6a0*/  FADD.FTZ R0, R137, R5 ;  /* 0x0000000589007221 */ /* 0x000fce0000010000 */
[C---:B------:R-:W-:Y:S01]  /*f6b0*/  HMMA.16816.F32.BF16 R152, R128.reuse, R154, R112 ;  /* 0x0000009a8098723c */ /* 0x040fe20000041870 */
[----:B------:R-:W-:Y:S07]  /*f6c0*/  LDSM.16.MT88.4 R112, [R206+0xb800] ;  /* 0x00b80000ce70783b */ /* 0x000fee0000004200 */
[C---:B------:R-:W-:Y:S01]  /*f6d0*/  HMMA.16816.F32.BF16 R168, R128.reuse, R170, R96 ;  /* 0x000000aa80a8723c */ /* 0x040fe20000041860 */
[----:B------:R-:W-:Y:S07]  /*f6e0*/  LDSM.16.MT88.4 R96, [R203+0xb800] ;  /* 0x00b80000cb60783b */ /* 0x000fee0000004200 */
[----:B------:R-:W-:Y:S01]  /*f6f0*/  HMMA.16816.F32.BF16 R48, R128, R50, R80 ;  /* 0x000000328030723c */ /* 0x000fe20000041850 */
[----:B------:R-:W1:Y:S01]  /*f700*/  LDSM.16.MT88.4 R80, [R201+0xb800] ;  /* 0x00b80000c950783b */ /* 0x000e620000004200 */
        /* <DEDUP_REMOVED lines=9> */
[----:B----4-:R-:W-:Y:S01]  /*f7a0*/  HMMA.16816.F32.BF16 R52, R128, R64, R52 ;  /* 0x000000408034723c */ /* 0x010fe20000041834 */
[----:B------:R-:W-:Y:S02]  /*f7b0*/  FADD.FTZ R246, R23, R2 ;  /* 0x0000000217f67221 */ /* 0x000fe40000010000 */
[----:B------:R-:W-:-:S05]  /*f7c0*/  FADD.FTZ R198, R16, R0 ;  /* 0x0000000010c67221 */ /* 0x000fca0000010000 */
[C---:B------:R-:W-:Y:S01]  /*f7d0*/  HMMA.16816.F32.BF16 R56, R124.reuse, R64, R56 ;  /* 0x000000407c38723c */ /* 0x040fe20000041838 */
[----:B------:R2:W-:Y:S07]  /*f7e0*/  STL [R1+0x18], R246 ;  /* 0x000018f601007387 */ /* 0x0005ee0000100800 */
[-C--:B------:R-:W-:Y:S01]  /*f7f0*/  HMMA.16816.F32.BF16 R60, R124, R66.reuse, R60 ;  /* 0x000000427c3c723c */ /* 0x080fe2000004183c */
[----:B------:R2:W-:Y:S07]  /*f800*/  STL [R1+0x1c], R198 ;  /* 0x00001cc601007387 */ /* 0x0005ee0000100800 */
[----:B------:R-:W-:Y:S07]  /*f810*/  HMMA.16816.F32.BF16 R64, R128, R66, R236 ;  /* 0x000000428040723c */ /* 0x000fee00000418ec */
[----:B------:R-:W-:-:S05]  /*f820*/  FADD.FTZ R239, R3, R14 ;  /* 0x0000000e03ef7221 */ /* 0x000fca0000010000 */
[----:B------:R2:W-:Y:S01]  /*f830*/  STL [R1+0x20], R239 ;  /* 0x000020ef01007387 */ /* 0x0005e20000100800 */
[----:B------:R-:W-:Y:S01]  /*f840*/  FADD.FTZ R252, R27, R252 ;  /* 0x000000fc1bfc7221 */ /* 0x000fe20000010000 */
[----:B-1----:R-:W-:Y:S03]  /*f850*/  HMMA.16816.F32.BF16 R72, R124, R80, R72 ;  /* 0x000000507c48723c */ /* 0x002fe60000041848 */
[----:B------:R-:W-:-:S05]  /*f860*/  FADD.FTZ R252, R28, R252 ;  /* 0x000000fc1cfc7221 */ /* 0x000fca0000010000 */
[----:B------:R-:W-:Y:S01]  /*f870*/  HMMA.16816.F32.BF16 R76, R124, R82, R76 ;  /* 0x000000527c4c723c */ /* 0x000fe2000004184c */
[----:B------:R-:W-:-:S07]  /*f880*/  FADD.FTZ R252, R29, R252 ;  /* 0x000000fc1dfc7221 */ /* 0x000fce0000010000 */
[----:B------:R-:W-:Y:S01]  /*f890*/  HMMA.16816.F32.BF16 R88, R124, R96, R88 ;  /* 0x000000607c58723c */ /* 0x000fe20000041858 */
[----:B------:R-:W-:-:S07]  /*f8a0*/  FADD.FTZ R252, R30, R252 ;  /* 0x000000fc1efc7221 */ /* 0x000fce0000010000 */
[----:B------:R-:W-:Y:S01]  /*f8b0*/  HMMA.16816.F32.BF16 R92, R124, R98, R92 ;  /* 0x000000627c5c723c */ /* 0x000fe2000004185c */
[----:B------:R-:W-:-:S07]  /*f8c0*/  IMAD.MOV.U32 R135, RZ, RZ, R190 ;  /* 0x000000ffff877224 */ /* 0x000fce00078e00be */
[----:B------:R-:W-:Y:S01]  /*f8d0*/  HMMA.16816.F32.BF16 R104, R124, R112, R104 ;  /* 0x000000707c68723c */ /* 0x000fe20000041868 */
[----:B------:R-:W-:-:S07]  /*f8e0*/  IMAD.MOV.U32 R136, RZ, RZ, R191 ;  /* 0x000000ffff887224 */ /* 0x000fce00078e00bf */
[----:B------:R-:W-:Y:S01]  /*f8f0*/  HMMA.16816.F32.BF16 R108, R124, R114, R108 ;  /* 0x000000727c6c723c */ /* 0x000fe2000004186c */
[----:B------:R-:W-:-:S07]  /*f900*/  IMAD.MOV.U32 R137, RZ, RZ, R188 ;  /* 0x000000ffff897224 */ /* 0x000fce00078e00bc */
[----:B------:R-:W-:Y:S01]  /*f910*/  HMMA.16816.F32.BF16 R124, R124, R6, R68 ;  /* 0x000000067c7c723c */ /* 0x000fe20000041844 */
[----:B------:R-:W-:-:S07]  /*f920*/  IMAD.MOV.U32 R134, RZ, RZ, R189 ;  /* 0x000000ffff867224 */ /* 0x000fce00078e00bd */
        /* <DEDUP_REMOVED lines=8> */
[----:B--2---:R-:W2:Y:S01]  /*f9b0*/  LDL.64 R138, [R1+0x78] ;  /* 0x00007800018a7983 */ /* 0x004ea20000100a00 */
[----:B------:R-:W-:Y:S01]  /*f9c0*/  UIADD3 UR4, UR30, -0x2, URZ ;  /* 0xfffffffe1e047890 */ /* 0x000fe2000fffe03f */
[----:B------:R-:W-:-:S04]  /*f9d0*/  DEPBAR.LE SB0, 0x0 ;  /* 0x000080000000791a */ /* 0x000fc80000000000 */
[----:B------:R-:W-:Y:S01]  /*f9e0*/  BAR.SYNC.DEFER_BLOCKING 0x0 ;  /* 0x0000000000007b1d */ /* 0x000fe20000010000 */
[----:B------:R-:W-:Y:S01]  /*f9f0*/  IMAD.U32 R0, RZ, RZ, UR4 ;  /* 0x00000004ff007e24 */ /* 0x000fe2000f8e00ff */
[----:B------:R-:W-:Y:S01]  /*fa00*/  IADD3 R4, P1, R196, -UR31, RZ ;  /* 0x8000001fc4047c10 */ /* 0x000fe2000ff3e0ff */
[----:B------:R-:W-:-:S03]  /*fa10*/  UIADD3 UR25, UR30, -0x5, URZ ;  /* 0xfffffffb1e197890 */ /* 0x000fc6000fffe03f */
[----:B------:R-:W-:Y:S01]  /*fa20*/  ULDC UR4, c[0x0][0x1a0] ;  /* 0x0000680000047ab9 */ /* 0x000fe20000000800 */
[----:B------:R-:W-:Y:S01]  /*fa30*/  IADD3.X R5, R197, ~UR32, RZ, P1, !PT ;  /* 0x80000020c5057c10 */ /* 0x000fe20008ffe4ff */
[----:B------:R-:W-:Y:S02]  /*fa40*/  USHF.L.U32 UR4, UR4, 0x6, URZ ;  /* 0x0000000604047899 */ /* 0x000fe4000800063f */
[----:B------:R-:W-:Y:S02]  /*fa50*/  UISETP.GT.AND UP0, UPT, UR25, UR19, UPT ;  /* 0x000000131900728c */ /* 0x000fe4000bf04270 */
[----:B------:R-:W-:Y:S01]  /*fa60*/  UIADD3 UR4, -UR4, 0x80, URZ ;  /* 0x0000008004047890 */ /* 0x000fe2000fffe13f */
        /* <DEDUP_REMOVED lines=10> */
[C---:B------:R-:W-:Y:S02]  /*fb10*/  IADD3.X R9, R245.reuse, ~UR32, RZ, P3, !PT ;  /* 0x80000020f5097c10 */ /* 0x040fe40009ffe4ff */
        /* <DEDUP_REMOVED lines=9> */
[----:B------:R-:W4:Y:S04]  /*fbb0*/  LDSM.16.M88.4 R12, [R202+0x2000] ;  /* 0x00200000ca0c783b */ /* 0x000f280000000200 */
[----:B------:R-:W5:Y:S04]  /*fbc0*/  LDSM.16.M88.4 R28, [R200+0x8800] ;  /* 0x00880000c81c783b */ /* 0x000f680000000200 */
[----:B------:R-:W3:Y:S04]  /*fbd0*/  LDSM.16.M88.4 R16, [R202] ;  /* 0x00000000ca10783b */ /* 0x000ee80000000200 */
[----:B------:R-:W-:Y:S04]  /*fbe0*/  LDSM.16.M88.4 R20, [R214] ;  /* 0x00000000d614783b */ /* 0x000fe80000000200 */
[----:B--2---:R-:W2:Y:S04]  /*fbf0*/  LDSM.16.M88.4 R4, [R204+0x2000] ;  /* 0x00200000cc04783b */ /* 0x004ea80000000200 */
[----:B-1----:R-:W1:Y:S04]  /*fc00*/  LDSM.16.M88.4 R8, [R204] ;  /* 0x00000000cc08783b */ /* 0x002e680000000200 */
[----:B------:R-:W1:Y:S04]  /*fc10*/  LDSM.16.M88.4 R24, [R211] ;  /* 0x00000000d318783b */ /* 0x000e680000000200 */
[----:B------:R-:W0:Y:S01]  /*fc20*/  LDGDEPBAR ;  /* 0x00000000000079af */ /* 0x000e220000000000 */
[C---:B----4-:R-:W-:Y:S08]  /*fc30*/  HMMA.16816.F32.BF16 R180, R12.reuse, R32, RZ ;  /* 0x000000200cb4723c */ /* 0x050ff000000418ff */
[C---:B-----5:R-:W-:Y:S08]  /*fc40*/  HMMA.16816.F32.BF16 R172, R12.reuse, R28, RZ ;  /* 0x0000001c0cac723c */ /* 0x060ff000000418ff */
[C---:B------:R-:W-:Y:S08]  /*fc50*/  HMMA.16816.F32.BF16 R176, R12.reuse, R34, RZ ;  /* 0x000000220cb0723c */ /* 0x040ff000000418ff */
[----:B------:R-:W-:Y:S08]  /*fc60*/  HMMA.16816.F32.BF16 R136, R12, R30, RZ ;  /* 0x0000001e0c88723c */ /* 0x000ff000000418ff */
[C---:B---3--:R-:W-:Y:S08]  /*fc70*/  HMMA.16816.F32.BF16 R132, R16.reuse, R32, RZ ;  /* 0x000000201084723c */ /* 0x048ff000000418ff */
[C---:B------:R-:W-:Y:S08]  /*fc80*/  HMMA.16816.F32.BF16 R184, R16.reuse, R34, RZ ;  /* 0x0000002210b8723c */ /* 0x040ff000000418ff */
[C---:B------:R-:W-:Y:S08]  /*fc90*/  HMMA.16816.F32.BF16 R12, R16.reuse, R28, RZ ;  /* 0x0000001c100c723c */ /* 0x040ff000000418ff */
[----:B------:R-:W-:Y:S08]  /*fca0*/  HMMA.16816.F32.BF16 R16, R16, R30, RZ ;  /* 0x0000001e1010723c */ /* 0x000ff000000418ff */
[C---:B--2---:R-:W-:Y:S08]  /*fcb0*/  HMMA.16816.F32.BF16 R28, R4.reuse, R20, R172 ;  /* 0x00000014041c723c */ /* 0x044ff000000418ac */
[----:B------:R-:W-:Y:S08]  /*fcc0*/  HMMA.16816.F32.BF16 R136, R4, R22, R136 ;  /* 0x000000160488723c */ /* 0x000ff00000041888 */
[----:B-1----:R-:W-:Y:S01]  /*fcd0*/  HMMA.16816.F32.BF16 R32, R8, R20, R12 ;  /* 0x000000140820723c */ /* 0x002fe2000004180c */
[----:B------:R-:W-:Y:S07]  /*fce0*/  LDSM.16.M88.4 R12, [R208+0x8800] ;  /* 0x00880000d00c783b */ /* 0x000fee0000000200 */
[C---:B------:R-:W-:Y:S08]  /*fcf0*/  HMMA.16816.F32.BF16 R180, R4.reuse, R24, R180 ;  /* 0x0000001804b4723c */ /* 0x040ff000000418b4 */
[----:B------:R-:W-:Y:S01]  /*fd00*/  HMMA.16816.F32.BF16 R172, R4, R26, R176 ;  /* 0x0000001a04ac723c */ /* 0x000fe200000418b0 */
[----:B------:R-:W1:Y:S07]  /*fd10*/  LDSM.16.M88.4 R4, [R210+0x2000] ;  /* 0x00200000d204783b */ /* 0x000e6e0000000200 */
[C---:B------:R-:W-:Y:S01]  /*fd20*/  HMMA.16816.F32.BF16 R20, R8.reuse, R22, R16 ;  /* 0x000000160814723c */ /* 0x040fe20000041810 */
[----:B------:R-:W2:Y:S07]  /*fd30*/  LDSM.16.M88.4 R16, [R208+0x8000] ;  /* 0x00800000d010783b */ /* 0x000eae0000000200 */
[C---:B------:R-:W-:Y:S08]  /*fd40*/  HMMA.16816.F32.BF16 R132, R8.reuse, R24, R132 ;  /* 0x000000180884723c */ /* 0x040ff00000041884 */
[----:B------:R-:W-:Y:S01]  /*fd50*/  HMMA.16816.F32.BF16 R24, R8, R26, R184 ;  /* 0x0000001a0818723c */ /* 0x000fe200000418b8 */
[----:B------:R-:W3:Y:S07]  /*fd60*/  LDSM.16.M88.4 R8, [R210] ;  /* 0x00000000d208783b */ /* 0x000eee0000000200 */
[C---:B-1----:R-:W-:Y:S08]  /*fd70*/  HMMA.16816.F32.BF16 R136, R4.reuse, R14, R136 ;  /* 0x0000000e0488723c */ /* 0x042ff00000041888 */
[C---:B--2---:R-:W-:Y:S08]  /*fd80*/  HMMA.16816.F32.BF16 R176, R4.reuse, R16, R180 ;  /* 0x0000001004b0723c */ /* 0x044ff000000418b4 */
[----:B------:R-:W-:Y:S08]  /*fd90*/  HMMA.16816.F32.BF16 R180, R4, R12, R28 ;  /* 0x0000000c04b4723c */ /* 0x000ff0000004181c */
[-C--:B---3--:R-:W-:Y:S08]  /*fda0*/  HMMA.16816.F32.BF16 R28, R8, R18.reuse, R24 ;  /* 0x00000012081c723c */ /* 0x088ff00000041818 */
        /* <DEDUP_REMOVED lines=55> */
[----:B------:R-:W3:Y:S01]  /*10120*/  LDSM.16.M88.4 R8, [R209+0x4000] ;  /* 0x00400000d108783b */ /* 0x000ee20000000200 */
[----:B------:R-:W-:-:S04]  /*10130*/  DEPBAR.LE SB0, 0x0 ;  /* 0x000080000000791a */ /* 0x000fc80000000000 */
[C---:B-1----:R-:W-:Y:S08]  /*10140*/  HMMA.16816.F32.BF16 R184, R4.reuse, R18, R172 ;  /* 0x0000001204b8723c */ /* 0x042ff000000418ac */
[C---:B------:R-:W-:Y:S08]  /*10150*/  HMMA.16816.F32.BF16 R176, R4.reuse, R16, R176 ;  /* 0x0000001004b0723c */ /* 0x040ff000000418b0 */
[----:B--2---:R-:W-:Y:S08]  /*10160*/  HMMA.16816.F32.BF16 R172, R4, R14, R132 ;  /* 0x0000000e04ac723c */ /* 0x004ff00000041884 */
[C---:B---3--:R-:W-:Y:S08]  /*10170*/  HMMA.16816.F32.BF16 R132, R8.reuse, R16, R32 ;  /* 0x000000100884723c */ /* 0x048ff00000041820 */
[----:B------:R-:W-:Y:S08]  /*10180*/  HMMA.16816.F32.BF16 R32, R8, R18, R28 ;  /* 0x000000120820723c */ /* 0x000ff0000004181c */
[-C--:B------:R-:W-:Y:S08]  /*10190*/  HMMA.16816.F32.BF16 R180, R4, R12.reuse, R136 ;  /* 0x0000000c04b4723c */ /* 0x080ff00000041888 */
        /* <DEDUP_REMOVED lines=30> */
.L_x_1863:
[----:B-1----:R-:W2:Y:S04]  /*10380*/  LDL R2, [R1+0x8c] ;  /* 0x00008c0001027983 */ /* 0x002ea80000100800 */
[----:B------:R-:W3:Y:S04]  /*10390*/  LDL R3, [R1+0x64] ;  /* 0x0000640001037983 */ /* 0x000ee80000100800 */
[----:B------:R-:W4:Y:S04]  /*103a0*/  LDL.LU.64 R16, [R1+0x10] ;  /* 0x0000100001107983 */ /* 0x000f280000300a00 */
[----:B------:R-:W5:Y:S04]  /*103b0*/  LDL.LU.64 R12, [R1+0x68] ;  /* 0x00006800010c7983 */ /* 0x000f680000300a00 */
[----:B------:R-:W5:Y:S01]  /*103c0*/  LDL.LU.64 R10, [R1+0x28] ;  /* 0x00002800010a7983 */ /* 0x000f620000300a00 */
[----:B------:R-:W-:-:S03]  /*103d0*/  IMAD.U32 R0, RZ, RZ, UR29 ;  /* 0x0000001dff007e24 */ /* 0x000fc6000f8e00ff */
[----:B------:R-:W1:Y:S02]  /*103e0*/  S2R R5, SR_TID.X ;  /* 0x0000000000057919 */ /* 0x000e640000002100 */
[----:B-1----:R-:W-:-:S05]  /*103f0*/  IMAD.SHL.U32 R5, R5, 0x2, RZ ;  /* 0x0000000205057824 */ /* 0x002fca00078e00ff */
[----:B------:R-:W-:Y:S01]  /*10400*/  LOP3.LUT R5, R5, 0x6, RZ, 0xc0, !PT ;  /* 0x0000000605057812 */ /* 0x000fe200078ec0ff */
[----:B--2---:R-:W-:-:S04]  /*10410*/  IMAD.WIDE.U32 R6, R2, -0x326172a9, RZ ;  /* 0xcd9e8d5702067825 */ /* 0x004fc800078e00ff */
[----:B------:R-:W-:Y:S01]  /*10420*/  IMAD.U32 R2, RZ, RZ, UR25 ;  /* 0x00000019ff027e24 */ /* 0x000fe2000f8e00ff */
[----:B---3--:R-:W-:Y:S02]  /*10430*/  LOP3.LUT R3, R7, R3, RZ, 0x3c, !PT ;  /* 0x0000000307037212 */ /* 0x008fe400078e3cff */
[----:B----4-:R-:W-:Y:S01]  /*10440*/  LOP3.LUT R4, R17, UR25, R0, 0x96, !PT ;  /* 0x0000001911047c12 */ /* 0x010fe2000f8e9600 */
[----:B------:R-:W-:Y:S02]  /*10450*/  IMAD R0, R2, 0x20, R5 ;  /* 0x0000002002007824 */ /* 0x000fe400078e0205 */
[----:B------:R-:W-:-:S03]  /*10460*/  IMAD.WIDE.U32 R8, R3, -0x2daee0ad, RZ ;  /* 0xd2511f5303087825 */ /* 0x000fc600078e00ff */
[C---:B------:R-:W-:Y:S01]  /*10470*/  ISETP.GE.AND P4, PT, R0.reuse, R223, PT ;  /* 0x000000df0000720c */ /* 0x040fe20003f86270 */
[----:B-----5:R-:W-:Y:S01]  /*10480*/  IMAD.MOV.U32 R26, RZ, RZ, R12 ;  /* 0x000000ffff1a7224 */ /* 0x020fe200078e000c */
[C---:B------:R-:W-:Y:S01]  /*10490*/  IADD3 R2, R0.reuse, 0x1, RZ ;  /* 0x0000000100027810 */ /* 0x040fe20007ffe0ff */
[----:B------:R-:W-:Y:S01]  /*104a0*/  IMAD.MOV.U32 R139, RZ, RZ, R11 ;  /* 0x000000ffff8b7224 */ /* 0x000fe200078e000b */
[C---:B------:R-:W-:Y:S01]  /*104b0*/  ISETP.LT.OR P4, PT, R0.reuse, R219, P4 ;  /* 0x000000db0000720c */ /* 0x040fe20002781670 */
[----:B------:R-:W-:Y:S01]  /*104c0*/  IMAD.MOV.U32 R138, RZ, RZ, R10 ;  /* 0x000000ffff8a7224 */ /* 0x000fe200078e000a */
[----:B------:R-:W-:Y:S01]  /*104d0*/  IADD3 R3, R0, 0x8, RZ ;  /* 0x0000000800037810 */ /* 0x000fe20007ffe0ff */
[----:B------:R-:W-:Y:S01]  /*104e0*/  IMAD.WIDE.U32 R136, R4, -0x326172a9, RZ ;  /* 0xcd9e8d5704887825 */ /* 0x000fe200078e00ff */
[----:B------:R-:W-:Y:S02]  /*104f0*/  LOP3.LUT R7, R9, UR15, R16, 0x96, !PT ;  /* 0x0000000f09077c12 */ /* 0x000fe4000f8e9610 */
[----:B------:R-:W-:Y:S01]  /*10500*/  FSEL R9, R132, -INF , !P4 ;  /* 0xff80000084097808 */ /* 0x000fe20006000000 */
[----:B------:R-:W-:Y:S01]  /*10510*/  IMAD.MOV.U32 R27, RZ, RZ, R13 ;  /* 0x000000ffff1b7224 */ /* 0x000fe200078e000d */
[C---:B------:R-:W-:Y:S01]  /*10520*/  ISETP.GE.AND P3, PT, R2.reuse, R223, PT ;  /* 0x000000df0200720c */ /* 0x040fe20003f66270 */
[----:B------:R-:W-:Y:S01]  /*10530*/  IMAD.MOV.U32 R192, RZ, RZ, R26 ;  /* 0x000000ffffc07224 */ /* 0x000fe200078e001a */
[C---:B------:R-:W-:Y:S01]  /*10540*/  ISETP.GE.AND P0, PT, R2.reuse, R222, PT ;  /* 0x000000de0200720c */ /* 0x040fe20003f06270 */
[----:B------:R-:W-:Y:S01]  /*10550*/  IMAD.MOV.U32 R193, RZ, RZ, R27 ;  /* 0x000000ffffc17224 */ /* 0x000fe200078e001b */
[----:B------:R-:W-:-:S02]  /*10560*/  ISETP.GE.AND P2, PT, R2, R221, PT ;  /* 0x000000dd0200720c */ /* 0x000fc40003f46270 */
[----:B------:R-:W-:Y:S02]  /*10570*/  ISETP.GE.AND P6, PT, R2, R220, PT ;  /* 0x000000dc0200720c */ /* 0x000fe40003fc6270 */
[----:B------:R-:W-:Y:S02]  /*10580*/  ISETP.GE.AND P4, PT, R3, R223, PT ;  /* 0x000000df0300720c */ /* 0x000fe40003f86270 */
[----:B------:R-:W-:Y:S02]  /*10590*/  ISETP.GE.AND P1, PT, R0, R222, PT ;  /* 0x000000de0000720c */ /* 0x000fe40003f26270 */
[C---:B------:R-:W-:Y:S02]  /*105a0*/  ISETP.LT.OR P3, PT, R2.reuse, R219, P3 ;  /* 0x000000db0200720c */ /* 0x040fe40001f61670 */
[C---:B------:R-:W-:Y:S02]  /*105b0*/  ISETP.LT.OR P0, PT, R2.reuse, R218, P0 ;  /* 0x000000da0200720c */ /* 0x040fe40000701670 */
[----:B------:R-:W-:-:S02]  /*105c0*/  ISETP.LT.OR P2, PT, R2, R217, P2 ;  /* 0x000000d90200720c */ /* 0x000fc40001741670 */
[----:B------:R-:W-:Y:S02]  /*105d0*/  ISETP.LT.OR P6, PT, R2, R216, P6 ;  /* 0x000000d80200720c */ /* 0x000fe400037c1670 */
[----:B------:R-:W-:Y:S02]  /*105e0*/  ISETP.LT.OR P4, PT, R3, R219, P4 ;  /* 0x000000db0300720c */ /* 0x000fe40002781670 */
[C---:B------:R-:W-:Y:S02]  /*105f0*/  IADD3 R2, R0.reuse, 0x9, RZ ;  /* 0x0000000900027810 */ /* 0x040fe40007ffe0ff */
[----:B------:R-:W-:Y:S02]  /*10600*/  ISETP.LT.OR P1, PT, R0, R218, P1 ;  /* 0x000000da0000720c */ /* 0x000fe40000f21670 */
[----:B------:R-:W-:Y:S02]  /*10610*/  FSEL R17, R135, -INF , !P0 ;  /* 0xff80000087117808 */ /* 0x000fe40004000000 */
[----:B------:R-:W-:-:S02]  /*10620*/  FSEL R12, R32, -INF , !P4 ;  /* 0xff800000200c7808 */ /* 0x000fc40006000000 */
[----:B------:R-:W-:Y:S02]  /*10630*/  ISETP.GE.AND P0, PT, R2, R222, PT ;  /* 0x000000de0200720c */ /* 0x000fe40003f06270 */
[----:B------:R-:W-:Y:S02]  /*10640*/  ISETP.GE.AND P4, PT, R0, R220, PT ;  /* 0x000000dc0000720c */ /* 0x000fe40003f86270 */
[----:B------:R-:W-:Y:S02]  /*10650*/  FSEL R11, R133, -INF , !P3 ;  /* 0xff800000850b7808 */ /* 0x000fe40005800000 */
[----:B------:R-:W-:Y:S02]  /*10660*/  ISETP.GE.AND P3, PT, R2, R223, PT ;  /* 0x000000df0200720c */ /* 0x000fe40003f66270 */
[----:B------:R-:W-:Y:S02]  /*10670*/  FSEL R10, R134, -INF , !P1 ;  /* 0xff800000860a7808 */ /* 0x000fe40004800000 */
[----:B------:R-:W-:-:S02]  /*10680*/  ISETP.GE.AND P1, PT, R3, R222, PT ;  /* 0x000000de0300720c */ /* 0x000fc40003f26270 */
[----:B------:R-:W-:Y:S02]  /*10690*/  ISETP.LT.OR P0, PT, R2, R218, P0 ;  /* 0x000000da0200720c */ /* 0x000fe40000701670 */
[C---:B------:R-:W-:Y:S02]  /*106a0*/  ISETP.LT.OR P4, PT, R0.reuse, R216, P4 ;  /* 0x000000d80000720c */ /* 0x040fe40002781670 */
[C---:B------:R-:W-:Y:S02]  /*106b0*/  IADD3 R5, R0.reuse, 0x10, RZ ;  /* 0x0000001000057810 */ /* 0x040fe40007ffe0ff */
[----:B------:R-:W-:Y:S02]  /*106c0*/  IADD3 R4, R0, 0x11, RZ ;  /* 0x0000001100047810 */ /* 0x000fe40007ffe0ff */
[----:B------:R-:W-:Y:S02]  /*106d0*/  ISETP.LT.OR P3, PT, R2, R219, P3 ;  /* 0x000000db0200720c */ /* 0x000fe40001f61670 */
[----:B------:R-:W-:-:S02]  /*106e0*/  ISETP.LT.OR P1, PT, R3, R218, P1 ;  /* 0x000000da0300720c */ /* 0x000fc40000f21670 */
[----:B------:R-:W-:Y:S02]  /*106f0*/  FSEL R24, R35, -INF , !P0 ;  /* 0xff80000023187808 */ /* 0x000fe40004000000 */
[----:B------:R-:W-:Y:S02]  /*10700*/  FSEL R32, R178, -INF , !P4 ;  /* 0xff800000b2207808 */ /* 0x000fe40006000000 */
[-C--:B------:R-:W-:Y:S02]  /*10710*/  ISETP.GE.AND P0, PT, R5, R223.reuse, PT ;  /* 0x000000df0500720c */ /* 0x080fe40003f06270 */
[----:B------:R-:W-:Y:S02]  /*10720*/  ISETP.GE.AND P4, PT, R4, R223, PT ;  /* 0x000000df0400720c */ /* 0x000fe40003f86270 */
[----:B------:R-:W-:Y:S02]  /*10730*/  FSEL R13, R33, -INF , !P3 ;  /* 0xff800000210d7808 */ /* 0x000fe40005800000 */
[----:B------:R-:W-:-:S02]  /*10740*/  ISETP.GE.AND P3, PT, R0, R221, PT ;  /* 0x000000dd0000720c */ /* 0x000fc40003f66270 */
[----:B------:R-:W-:Y:S02]  /*10750*/  FSEL R18, R34, -INF , !P1 ;  /* 0xff80000022127808 */ /* 0x000fe40004800000 */
[----:B------:R-:W-:Y:S02]  /*10760*/  ISETP.GE.AND P1, PT, R3, R221, PT ;  /* 0x000000dd0300720c */ /* 0x000fe40003f26270 */
[-C--:B------:R-:W-:Y:S02]  /*10770*/  ISETP.LT.OR P0, PT, R5, R219.reuse, P0 ;  /* 0x000000db0500720c */ /* 0x080fe40000701670 */
[----:B------:R-:W-:Y:S02]  /*10780*/  ISETP.LT.OR P4, PT, R4, R219, P4 ;  /* 0x000000db0400720c */ /* 0x000fe40002781670 */
[----:B------:R-:W-:Y:S02]  /*10790*/  ISETP.LT.OR P3, PT, R0, R217, P3 ;  /* 0x000000d90000720c */ /* 0x000fe40001f61670 */
[----:B------:R-:W-:-:S02]  /*107a0*/  FSEL R232, R28, -INF , !P0 ;  /* 0xff8000001ce87808 */ /* 0x000fc40004000000 */
[----:B------:R-:W-:Y:S02]  /*107b0*/  FSEL R231, R29, -INF , !P4 ;  /* 0xff8000001de77808 */ /* 0x000fe40006000000 */
[----:B------:R-:W-:Y:S02]  /*107c0*/  ISETP.LT.OR P1, PT, R3, R217, P1 ;  /* 0x000000d90300720c */ /* 0x000fe40000f21670 */
[----:B------:R-:W-:Y:S02]  /*107d0*/  FSEL R25, R177, -INF , !P2 ;  /* 0xff800000b1197808 */ /* 0x000fe40005000000 */
[CC--:B------:R-:W-:Y:S02]  /*107e0*/  ISETP.GE.AND P0, PT, R2.reuse, R221.reuse, PT ;  /* 0x000000dd0200720c */ /* 0x0c0fe40003f06270 */
[----:B------:R-:W-:Y:S02]  /*107f0*/  ISETP.GE.AND P4, PT, R2, R220, PT ;  /* 0x000000dc0200720c */ /* 0x000fe40003f86270 */
[----:B------:R-:W-:-:S02]  /*10800*/  ISETP.GE.AND P2, PT, R5, R221, PT ;  /* 0x000000dd0500720c */ /* 0x000fc40003f46270 */
[----:B------:R-:W-:Y:S02]  /*10810*/  FSEL R19, R176, -INF , !P3 ;  /* 0xff800000b0137808 */ /* 0x000fe40005800000 */
[C---:B------:R-:W-:Y:S02]  /*10820*/  ISETP.GE.AND P3, PT, R5.reuse, R222, PT ;  /* 0x000000de0500720c */ /* 0x040fe40003f66270 */
[----:B------:R-:W-:Y:S02]  /*10830*/  FSEL R26, R184, -INF , !P1 ;  /* 0xff800000b81a7808 */ /* 0x000fe40004800000 */
[CC--:B------:R-:W-:Y:S02]  /*10840*/  ISETP.LT.OR P0, PT, R2.reuse, R217.reuse, P0 ;  /* 0x000000d90200720c */ /* 0x0c0fe40000701670 */
[----:B------:R-:W-:Y:S02]  /*10850*/  ISETP.LT.OR P4, PT, R2, R216, P4 ;  /* 0x000000d80200720c */ /* 0x000fe40002781670 */
[----:B------:R-:W-:-:S02]  /*10860*/  ISETP.LT.OR P1, PT, R5, R217, P2 ;  /* 0x000000d90500720c */ /* 0x000fc40001721670 */
[----:B------:R-:W-:Y:S02]  /*10870*/  IADD3 R2, R0, 0x18, RZ ;  /* 0x0000001800027810 */ /* 0x000fe40007ffe0ff */
[----:B------:R-:W-:Y:S02]  /*10880*/  ISETP.LT.OR P3, PT, R5, R218, P3 ;  /* 0x000000da0500720c */ /* 0x000fe40001f61670 */
[----:B------:R-:W-:Y:S02]  /*10890*/  FSEL R235, R180, -INF , !P1 ;  /* 0xff800000b4eb7808 */ /* 0x000fe40004800000 */
[-C--:B------:R-:W-:Y:S02]  /*108a0*/  ISETP.GE.AND P1, PT, R2, R222.reuse, PT ;  /* 0x000000de0200720c */ /* 0x080fe40003f26270 */
[----:B------:R-:W-:Y:S02]  /*108b0*/  FSEL R234, R30, -INF , !P3 ;  /* 0xff8000001eea7808 */ /* 0x000fe40005800000 */
[----:B------:R-:W-:-:S02]  /*108c0*/  ISETP.GE.AND P3, PT, R4, R222, PT ;  /* 0x000000de0400720c */ /* 0x000fc40003f66270 */
[----:B------:R-:W-:Y:S02]  /*108d0*/  IADD3 R0, R0, 0x19, RZ ;  /* 0x0000001900007810 */ /* 0x000fe40007ffe0ff */
[----:B------:R-:W-:Y:S02]  /*108e0*/  FSEL R27, R185, -INF , !P0 ;  /* 0xff800000b91b7808 */ /* 0x000fe40004000000 */
[CC--:B------:R-:W-:Y:S02]  /*108f0*/  ISETP.GE.AND P0, PT, R2.reuse, R223.reuse, PT ;  /* 0x000000df0200720c */ /* 0x0c0fe40003f06270 */
[-C--:B------:R-:W-:Y:S02]  /*10900*/  ISETP.LT.OR P1, PT, R2, R218.reuse, P1 ;  /* 0x000000da0200720c */ /* 0x080fe40000f21670 */
[----:B------:R-:W-:Y:S02]  /*10910*/  ISETP.LT.OR P3, PT, R4, R218, P3 ;  /* 0x000000da0400720c */ /* 0x000fe40001f61670 */
[----:B------:R-:W-:-:S02]  /*10920*/  ISETP.GE.AND P2, PT, R0, R223, PT ;  /* 0x000000df0000720c */ /* 0x000fc40003f46270 */
[-C--:B------:R-:W-:Y:S02]  /*10930*/  ISETP.LT.OR P0, PT, R2, R219.reuse, P0 ;  /* 0x000000db0200720c */ /* 0x080fe40000701670 */
[----:B------:R-:W-:Y:S02]  /*10940*/  FSEL R228, R22, -INF , !P1 ;  /* 0xff80000016e47808 */ /* 0x000fe40004800000 */
[C---:B------:R-:W-:Y:S02]  /*10950*/  ISETP.GE.AND P1, PT, R0.reuse, R222, PT ;  /* 0x000000de0000720c */ /* 0x040fe40003f26270 */
[----:B------:R-:W-:Y:S02]  /*10960*/  ISETP.GE.AND P5, PT, R3, R220, PT ;  /* 0x000000dc0300720c */ /* 0x000fe40003fa6270 */
[----:B------:R-:W-:Y:S02]  /*10970*/  FSEL R233, R31, -INF , !P3 ;  /* 0xff8000001fe97808 */ /* 0x000fe40005800000 */
[----:B------:R-:W-:-:S02]  /*10980*/  ISETP.LT.OR P2, PT, R0, R219, P2 ;  /* 0x000000db0000720c */ /* 0x000fc40001741670 */
[-C--:B------:R-:W-:Y:S02]  /*10990*/  ISETP.GE.AND P3, PT, R4, R221.reuse, PT ;  /* 0x000000dd0400720c */ /* 0x080fe40003f66270 */
[----:B------:R-:W-:Y:S02]  /*109a0*/  FSEL R224, R20, -INF , !P0 ;  /* 0xff80000014e07808 */ /* 0x000fe40004000000 */
[----:B------:R-:W-:Y:S02]  /*109b0*/  ISETP.GE.AND P0, PT, R2, R221, PT ;  /* 0x000000dd0200720c */ /* 0x000fe40003f06270 */
[----:B------:R-:W-:Y:S02]  /*109c0*/  ISETP.LT.OR P1, PT, R0, R218, P1 ;  /* 0x000000da0000720c */ /* 0x000fe40000f21670 */
[----:B------:R-:W-:Y:S01]  /*109d0*/  ISETP.LT.OR P5, PT, R3, R216, P5 ;  /* 0x000000d80300720c */ /* 0x000fe20002fa1670 */
[----:B------:R-:W-:Y:S01]  /*109e0*/  IMAD R3, R247, -0x326172a9, RZ ;  /* 0xcd9e8d57f7037824 */ /* 0x000fe200078e02ff */
[----:B------:R-:W-:-:S02]  /*109f0*/  FSEL R33, R21, -INF , !P2 ;  /* 0xff80000015217808 */ /* 0x000fc40005000000 */
[CC--:B------:R-:W-:Y:S02]  /*10a00*/  ISETP.LT.OR P3, PT, R4.reuse, R217.reuse, P3 ;  /* 0x000000d90400720c */ /* 0x0c0fe40001f61670 */
[-C--:B------:R-:W-:Y:S02]  /*10a10*/  ISETP.GE.AND P2, PT, R4, R220.reuse, PT ;  /* 0x000000dc0400720c */ /* 0x080fe40003f46270 */
[C---:B------:R-:W-:Y:S02]  /*10a20*/  ISETP.LT.OR P0, PT, R2.reuse, R217, P0 ;  /* 0x000000d90200720c */ /* 0x040fe40000701670 */
[----:B------:R-:W-:Y:S02]  /*10a30*/  FSEL R230, R23, -INF , !P1 ;  /* 0xff80000017e67808 */ /* 0x000fe40004800000 */
[----:B------:R-:W-:Y:S02]  /*10a40*/  ISETP.GE.AND P1, PT, R2, R220, PT ;  /* 0x000000dc0200720c */ /* 0x000fe40003f26270 */
[----:B------:R-:W-:-:S02]  /*10a50*/  FSEL R237, R181, -INF , !P3 ;  /* 0xff800000b5ed7808 */ /* 0x000fc40005800000 */
[----:B------:R-:W-:Y:S02]  /*10a60*/  ISETP.LT.OR P2, PT, R4, R216, P2 ;  /* 0x000000d80400720c */ /* 0x000fe40001741670 */
[----:B------:R-:W-:Y:S02]  /*10a70*/  ISETP.GE.AND P3, PT, R5, R220, PT ;  /* 0x000000dc0500720c */ /* 0x000fe40003f66270 */
[----:B------:R-:W-:Y:S02]  /*10a80*/  LOP3.LUT R3, R137, UR16, R3, 0x96, !PT ;  /* 0x0000001089037c12 */ /* 0x000fe4000f8e9603 */
[----:B------:R-:W-:Y:S02]  /*10a90*/  FSEL R236, R172, -INF , !P0 ;  /* 0xff800000acec7808 */ /* 0x000fe40004000000 */
[----:B------:R-:W-:Y:S01]  /*10aa0*/  LOP3.LUT R4, R139, UR14, R136, 0x96, !PT ;  /* 0x0000000e8b047c12 */ /* 0x000fe2000f8e9688 */
[----:B------:R-:W-:Y:S01]  /*10ab0*/  IMAD.WIDE.U32 R20, R3, -0x2daee0ad, RZ ;  /* 0xd2511f5303147825 */ /* 0x000fe200078e00ff */
[----:B------:R-:W-:-:S02]  /*10ac0*/  ISETP.GE.AND P0, PT, R0, R221, PT ;  /* 0x000000dd0000720c */ /* 0x000fc40003f06270 */
[-C--:B------:R-:W-:Y:S02]  /*10ad0*/  ISETP.LT.OR P1, PT, R2, R216.reuse, P1 ;  /* 0x000000d80200720c */ /* 0x080fe40000f21670 */
[----:B------:R-:W-:Y:S02]  /*10ae0*/  FMNMX.FTZ R2, R191, R9, !PT ;  /* 0x00000009bf027209 */ /* 0x000fe40007810000 */
[----:B------:R-:W-:Y:S01]  /*10af0*/  ISETP.LT.OR P3, PT, R5, R216, P3 ;  /* 0x000000d80500720c */ /* 0x000fe20001f61670 */
[----:B------:R-:W-:Y:S01]  /*10b00*/  IMAD.WIDE.U32 R4, R4, -0x2daee0ad, RZ ;  /* 0xd2511f5304047825 */ /* 0x000fe200078e00ff */
[----:B------:R-:W-:Y:S02]  /*10b10*/  ISETP.LT.OR P0, PT, R0, R217, P0 ;  /* 0x000000d90000720c */ /* 0x000fe40000701670 */
[----:B------:R-:W-:Y:S02]  /*10b20*/  LOP3.LUT R15, R137, UR16, R6, 0x96, !PT ;  /* 0x00000010890f7c12 */ /* 0x000fe4000f8e9606 */
[----:B------:R-:W-:Y:S01]  /*10b30*/  FMNMX.FTZ R6, R11, R2, !PT ;  /* 0x000000020b067209 */ /* 0x000fe20007810000 */
[----:B------:R-:W-:Y:S01]  /*10b40*/  IMAD.WIDE.U32 R2, R7, -0x326172a9, RZ ;  /* 0xcd9e8d5707027825 */ /* 0x000fe200078e00ff */
[----:B------:R-:W-:-:S02]  /*10b50*/  FSEL R238, R173, -INF , !P0 ;  /* 0xff800000adee7808 */ /* 0x000fc40004000000 */
[----:B------:R-:W-:Y:S01]  /*10b60*/  ISETP.GE.AND P0, PT, R0, R220, PT ;  /* 0x000000dc0000720c */ /* 0x000fe20003f06270 */
[----:B------:R-:W-:Y:S01]  /*10b70*/  IMAD.WIDE.U32 R22, R15, -0x2daee0ad, RZ ;  /* 0xd2511f530f167825 */ /* 0x000fe200078e00ff */
[----:B------:R-:W-:Y:S02]  /*10b80*/  LOP3.LUT R7, R5, UR11, R20, 0x96, !PT ;  /* 0x0000000b05077c12 */ /* 0x000fe4000f8e9614 */
[----:B------:R-:W-:Y:S02]  /*10b90*/  FMNMX.FTZ R5, R12, R6, !PT ;  /* 0x000000060c057209 */ /* 0x000fe40007810000 */
[----:B------:R-:W-:Y:S01]  /*10ba0*/  ISETP.LT.OR P0, PT, R0, R216, P0 ;  /* 0x000000d80000720c */ /* 0x000fe20000701670 */
[----:B------:R-:W-:Y:S01]  /*10bb0*/  IMAD.WIDE.U32 R180, R7, -0x326172a9, RZ ;  /* 0xcd9e8d5707b47825 */ /* 0x000fe200078e00ff */
[----:B------:R-:W-:Y:S02]  /*10bc0*/  FMNMX.FTZ R0, R13, R5, !PT ;  /* 0x000000050d007209 */ /* 0x000fe40007810000 */
[----:B------:R-:W-:-:S02]  /*10bd0*/  LOP3.LUT R14, R21, UR13, R192, 0x96, !PT ;  /* 0x0000000d150e7c12 */ /* 0x000fc4000f8e96c0 */
[----:B------:R-:W-:Y:S02]  /*10be0*/  FMNMX.FTZ R0, R232, R0, !PT ;  /* 0x00000000e8007209 */ /* 0x000fe40007810000 */
[----:B------:R-:W-:Y:S01]  /*10bf0*/  LOP3.LUT R6, R3, UR14, R136, 0x96, !PT ;  /* 0x0000000e03067c12 */ /* 0x000fe2000f8e9688 */
[----:B------:R-:W-:Y:S01]  /*10c00*/  IMAD.WIDE.U32 R20, R14, -0x326172a9, RZ ;  /* 0xcd9e8d570e147825 */ /* 0x000fe200078e00ff */
[----:B------:R-:W-:Y:S02]  /*10c10*/  FMNMX.FTZ R0, R231, R0, !PT ;  /* 0x00000000e7007209 */ /* 0x000fe40007810000 */
[----:B------:R-:W-:Y:S01]  /*10c20*/  LOP3.LUT R8, R23, UR13, R8, 0x96, !PT ;  /* 0x0000000d17087c12 */ /* 0x000fe2000f8e9608 */
[----:B------:R-:W-:Y:S01]  /*10c30*/  IMAD.WIDE.U32 R6, R6, -0x2daee0ad, RZ ;  /* 0xd2511f5306067825 */ /* 0x000fe200078e00ff */
[----:B------:R-:W-:Y:S02]  /*10c40*/  LOP3.LUT R14, R21, UR12, R138, 0x96, !PT ;  /* 0x0000000c150e7c12 */ /* 0x000fe4000f8e968a */
[----:B------:R-:W-:-:S02]  /*10c50*/  FMNMX.FTZ R0, R224, R0, !PT ;  /* 0x00000000e0007209 */ /* 0x000fc40007810000 */
[----:B------:R-:W-:Y:S01]  /*10c60*/  LOP3.LUT R3, R181, UR10, R20, 0x96, !PT ;  /* 0x0000000ab5037c12 */ /* 0x000fe2000f8e9614 */
[----:B------:R-:W-:Y:S01]  /*10c70*/  IMAD.WIDE.U32 R14, R14, -0x2daee0ad, RZ ;  /* 0xd2511f530e0e7825 */ /* 0x000fe200078e00ff */
[----:B------:R-:W-:Y:S02]  /*10c80*/  FMNMX.FTZ R0, R33, R0, !PT ;  /* 0x0000000021007209 */ /* 0x000fe40007810000 */
[----:B------:R-:W-:Y:S01]  /*10c90*/  LOP3.LUT R21, R7, UR11, R22, 0x96, !PT ;  /* 0x0000000b07157c12 */ /* 0x000fe2000f8e9616 */
[----:B------:R-:W-:Y:S01]  /*10ca0*/  IMAD.WIDE.U32 R184, R3, -0x2daee0ad, RZ ;  /* 0xd2511f5303b87825 */ /* 0x000fe200078e00ff */
[----:B------:R-:W-:Y:S02]  /*10cb0*/  LOP3.LUT R15, R15, UR9, R4, 0x96, !PT ;  /* 0x000000090f0f7c12 */ /* 0x000fe4000f8e9604 */
[----:B------:R-:W-:Y:S01]  /*10cc0*/  FMNMX.FTZ R3, R190, R10, !PT ;  /* 0x0000000abe037209 */ /* 0x000fe20007810000 */
[----:B------:R-:W-:Y:S01]  /*10cd0*/  IMAD.WIDE.U32 R22, R8, -0x326172a9, RZ ;  /* 0xcd9e8d5708167825 */ /* 0x000fe200078e00ff */
[----:B------:R-:W-:Y:S01]  /*10ce0*/  FMNMX.FTZ R4, R189, R19, !PT ;  /* 0x00000013bd047209 */ /* 0x000fe20007810000 */
[----:B------:R-:W1:Y:S01]  /*10cf0*/  SHFL.BFLY PT, R8, R0, 0x2, 0x1f ;  /* 0x0c401f0000087f89 */ /* 0x000e6200000e0000 */
[----:B------:R-:W-:Y:S01]  /*10d00*/  FMNMX.FTZ R3, R17, R3, !PT ;  /* 0x0000000311037209 */ /* 0x000fe20007810000 */
[----:B------:R-:W-:Y:S01]  /*10d10*/  IMAD.WIDE.U32 R242, R15, -0x326172a9, RZ ;  /* 0xcd9e8d570ff27825 */ /* 0x000fe200078e00ff */
[----:B------:R-:W-:-:S02]  /*10d20*/  LOP3.LUT R14, R185, UR7, R14, 0x96, !PT ;  /* 0x00000007b90e7c12 */ /* 0x000fc4000f8e960e */
[----:B------:R-:W-:Y:S01]  /*10d30*/  FMNMX.FTZ R4, R25, R4, !PT ;  /* 0x0000000419047209 */ /* 0x000fe20007810000 */
[----:B------:R-:W-:Y:S01]  /*10d40*/  IMAD.WIDE.U32 R132, R21, -0x326172a9, RZ ;  /* 0xcd9e8d5715847825 */ /* 0x000fe200078e00ff */
[----:B------:R-:W-:Y:S02]  /*10d50*/  FMNMX.FTZ R5, R18, R3, !PT ;  /* 0x0000000312057209 */ /* 0x000fe40007810000 */
[----:B------:R-:W-:Y:S01]  /*10d60*/  LOP3.LUT R20, R23, UR12, R2, 0x96, !PT ;  /* 0x0000000c17147c12 */ /* 0x000fe2000f8e9602 */
[----:B------:R-:W-:Y:S01]  /*10d70*/  IMAD.WIDE.U32 R2, R14, -0x326172a9, RZ ;  /* 0xcd9e8d570e027825 */ /* 0x000fe200078e00ff */
[----:B------:R-:W-:Y:S02]  /*10d80*/  FMNMX.FTZ R4, R26, R4, !PT ;  /* 0x000000041a047209 */ /* 0x000fe40007810000 */
[----:B------:R-:W-:Y:S02]  /*10d90*/  FMNMX.FTZ R7, R24, R5, !PT ;  /* 0x0000000518077209 */ /* 0x000fe40007810000 */
[----:B------:R-:W-:-:S02]  /*10da0*/  FMNMX.FTZ R5, R27, R4, !PT ;  /* 0x000000041b057209 */ /* 0x000fc40007810000 */
[----:B------:R-:W-:Y:S02]  /*10db0*/  LOP3.LUT R4, R2, 0xffff, RZ, 0xc0, !PT ;  /* 0x0000ffff02047812 */ /* 0x000fe400078ec0ff */
[----:B------:R-:W-:Y:S02]  /*10dc0*/  FMNMX.FTZ R135, R234, R7, !PT ;  /* 0x00000007ea877209 */ /* 0x000fe40007810000 */
[----:B------:R-:W-:Y:S02]  /*10dd0*/  FMNMX.FTZ R7, R235, R5, !PT ;  /* 0x00000005eb077209 */ /* 0x000fe40007810000 */
[----:B------:R-:W-:Y:S02]  /*10de0*/  SHF.R.U32.HI R5, RZ, 0x8, R4 ;  /* 0x00000008ff057819 */ /* 0x000fe40000011604 */
[----:B------:R-:W-:Y:S02]  /*10df0*/  LOP3.LUT R4, R2, 0xff, RZ, 0xc0, !PT ;  /* 0x000000ff02047812 */ /* 0x000fe400078ec0ff */
[----:B------:R-:W-:-:S02]  /*10e00*/  FMNMX.FTZ R7, R237, R7, !PT ;  /* 0x00000007ed077209 */ /* 0x000fc40007810000 */
[----:B------:R-:W-:Y:S02]  /*10e10*/  PRMT R31, R4, 0x5410, R5 ;  /* 0x00005410041f7816 */ /* 0x000fe40000000005 */
[----:B-1----:R-:W-:Y:S02]  /*10e20*/  FMNMX.FTZ R0, R0, R8, !PT ;  /* 0x0000000800007209 */ /* 0x002fe40007810000 */
[----:B------:R-:W-:Y:S02]  /*10e30*/  FMNMX.FTZ R4, R236, R7, !PT ;  /* 0x00000007ec047209 */ /* 0x000fe40007810000 */
[--C-:B------:R-:W-:Y:S01]  /*10e40*/  SHF.R.U32.HI R5, RZ, 0x10, R2.reuse ;  /* 0x00000010ff057819 */ /* 0x100fe20000011602 */
[----:B------:R-:W1:Y:S01]  /*10e50*/  SHFL.BFLY PT, R136, R0, 0x1, 0x1f ;  /* 0x0c201f0000887f89 */ /* 0x000e6200000e0000 */
[----:B------:R-:W-:Y:S02]  /*10e60*/  FMNMX.FTZ R4, R238, R4, !PT ;  /* 0x00000004ee047209 */ /* 0x000fe40007810000 */
[----:B------:R-:W-:-:S02]  /*10e70*/  SHF.R.U32.HI R15, RZ, 0x18, R2 ;  /* 0x00000018ff0f7819 */ /* 0x000fc40000011602 */
[----:B------:R-:W-:Y:S01]  /*10e80*/  LOP3.LUT R2, R3, UR18, R242, 0x96, !PT ;  /* 0x0000001203027c12 */ /* 0x000fe2000f8e96f2 */
[----:B------:R-:W2:Y:S01]  /*10e90*/  SHFL.BFLY PT, R134, R4, 0x2, 0x1f ;  /* 0x0c401f0004867f89 */ /* 0x000ea200000e0000 */
[----:B------:R-:W-:Y:S02]  /*10ea0*/  LOP3.LUT R8, R5, 0xff, RZ, 0xc0, !PT ;  /* 0x000000ff05087812 */ /* 0x000fe400078ec0ff */
[--C-:B------:R-:W-:Y:S02]  /*10eb0*/  SHF.R.U32.HI R5, RZ, 0x10, R2.reuse ;  /* 0x00000010ff057819 */ /* 0x100fe40000011602 */
[C---:B------:R-:W-:Y:S02]  /*10ec0*/  LOP3.LUT R3, R2.reuse, 0xffff, RZ, 0xc0, !PT ;  /* 0x0000ffff02037812 */ /* 0x040fe400078ec0ff */
[----:B------:R-:W-:Y:S02]  /*10ed0*/  LOP3.LUT R14, R2, 0xff, RZ, 0xc0, !PT ;  /* 0x000000ff020e7812 */ /* 0x000fe400078ec0ff */
[----:B------:R-:W-:-:S02]  /*10ee0*/  SHF.R.U32.HI R7, RZ, 0x18, R2 ;  /* 0x00000018ff077819 */ /* 0x000fc40000011602 */
[----:B------:R-:W-:Y:S02]  /*10ef0*/  FMNMX.FTZ R135, R233, R135, !PT ;  /* 0x00000087e9877209 */ /* 0x000fe40007810000 */
[----:B------:R-:W-:Y:S02]  /*10f00*/  LOP3.LUT R2, R5, 0xff, RZ, 0xc0, !PT ;  /* 0x000000ff05027812 */ /* 0x000fe400078ec0ff */
[----:B------:R-:W-:Y:S02]  /*10f10*/  SHF.R.U32.HI R3, RZ, 0x8, R3 ;  /* 0x00000008ff037819 */ /* 0x000fe40000011603 */
[----:B------:R-:W-:Y:S02]  /*10f20*/  LOP3.LUT R5, R133, UR10, R22, 0x96, !PT ;  /* 0x0000000a85057c12 */ /* 0x000fe4000f8e9616 */
[----:B------:R-:W-:Y:S02]  /*10f30*/  FMNMX.FTZ R135, R228, R135, !PT ;  /* 0x00000087e4877209 */ /* 0x000fe40007810000 */
[----:B------:R-:W-:Y:S01]  /*10f40*/  PRMT R29, R14, 0x5410, R3 ;  /* 0x000054100e1d7816 */ /* 0x000fe20000000003 */
[----:B------:R-:W-:Y:S01]  /*10f50*/  IMAD.WIDE.U32 R34, R5, -0x2daee0ad, RZ ;  /* 0xd2511f5305227825 */ /* 0x000fe200078e00ff */
[----:B------:R-:W-:-:S02]  /*10f60*/  PRMT R30, R2, 0x5410, R7 ;  /* 0x00005410021e7816 */ /* 0x000fc40000000007 */
[----:B------:R-:W-:Y:S01]  /*10f70*/  FMNMX.FTZ R135, R230, R135, !PT ;  /* 0x00000087e6877209 */ /* 0x000fe20007810000 */
[----:B------:R-:W-:Y:S01]  /*10f80*/  IMAD.WIDE.U32 R2, R20, -0x2daee0ad, RZ ;  /* 0xd2511f5314027825 */ /* 0x000fe200078e00ff */
[----:B-1----:R-:W-:Y:S02]  /*10f90*/  FMNMX.FTZ R136, R0, R136, !PT ;  /* 0x0000008800887209 */ /* 0x002fe40007810000 */
[----:B------:R-:W-:Y:S01]  /*10fa0*/  FMNMX.FTZ R0, R188, R32, !PT ;  /* 0x00000020bc007209 */ /* 0x000fe20007810000 */
[----:B------:R-:W1:Y:S01]  /*10fb0*/  SHFL.BFLY PT, R16, R135, 0x2, 0x1f ;  /* 0x0c401f0087107f89 */ /* 0x000e6200000e0000 */
[----:B------:R-:W-:Y:S02]  /*10fc0*/  LOP3.LUT R5, R35, UR7, R2, 0x96, !PT ;  /* 0x0000000723057c12 */ /* 0x000fe4000f8e9602 */
[----:B------:R-:W-:Y:S02]  /*10fd0*/  FSEL R2, R179, -INF , !P6 ;  /* 0xff800000b3027808 */ /* 0x000fe40007000000 */
[----:B------:R-:W-:-:S02]  /*10fe0*/  LOP3.LUT R20, R3, UR9, R6, 0x96, !PT ;  /* 0x0000000903147c12 */ /* 0x000fc4000f8e9606 */
[----:B--2---:R-:W-:Y:S01]  /*10ff0*/  FMNMX.FTZ R134, R4, R134, !PT ;  /* 0x0000008604867209 */ /* 0x004fe20007810000 */
[----:B------:R-:W-:Y:S01]  /*11000*/  IMAD.WIDE.U32 R4, R5, -0x326172a9, RZ ;  /* 0xcd9e8d5705047825 */ /* 0x000fe200078e00ff */
[----:B------:R-:W-:Y:S02]  /*11010*/  FSEL R6, R186, -INF , !P5 ;  /* 0xff800000ba067808 */ /* 0x000fe40006800000 */
[----:B------:R-:W-:Y:S01]  /*11020*/  FMNMX.FTZ R0, R2, R0, !PT ;  /* 0x0000000002007209 */ /* 0x000fe20007810000 */
[----:B------:R-:W-:Y:S01]  /*11030*/  IMAD.WIDE.U32 R240, R20, -0x326172a9, RZ ;  /* 0xcd9e8d5714f07825 */ /* 0x000fe200078e00ff */
[----:B------:R-:W-:Y:S02]  /*11040*/  FSEL R7, R187, -INF , !P4 ;  /* 0xff800000bb077808 */ /* 0x000fe40006000000 */
[----:B------:R-:W-:Y:S02]  /*11050*/  FMNMX.FTZ R3, R6, R0, !PT ;  /* 0x0000000006037209 */ /* 0x000fe40007810000 */
[----:B------:R-:W-:-:S02]  /*11060*/  LOP3.LUT R0, R4, 0xffff, RZ, 0xc0, !PT ;  /* 0x0000ffff04007812 */ /* 0x000fc400078ec0ff */
[----:B------:R-:W-:Y:S02]  /*11070*/  PRMT R28, R8, 0x5410, R15 ;  /* 0x00005410081c7816 */ /* 0x000fe4000000000f */
[----:B------:R-:W-:Y:S02]  /*11080*/  FSEL R182, R182, -INF , !P3 ;  /* 0xff800000b6b67808 */ /* 0x000fe40005800000 */
[----:B------:R-:W-:Y:S02]  /*11090*/  FMNMX.FTZ R8, R7, R3, !PT ;  /* 0x0000000307087209 */ /* 0x000fe40007810000 */
[----:B------:R-:W-:Y:S02]  /*110a0*/  SHF.R.U32.HI R3, RZ, 0x8, R0 ;  /* 0x00000008ff037819 */ /* 0x000fe40000011600 */
[----:B------:R-:W-:Y:S02]  /*110b0*/  LOP3.LUT R0, R4, 0xff, RZ, 0xc0, !PT ;  /* 0x000000ff04007812 */ /* 0x000fe400078ec0ff */
[----:B------:R-:W-:-:S02]  /*110c0*/  FSEL R183, R183, -INF , !P2 ;  /* 0xff800000b7b77808 */ /* 0x000fc40005000000 */
[----:B------:R-:W-:Y:S02]  /*110d0*/  FMNMX.FTZ R8, R182, R8, !PT ;  /* 0x00000008b6087209 */ /* 0x000fe40007810000 */
[----:B------:R-:W-:Y:S01]  /*110e0*/  PRMT R23, R0, 0x5410, R3 ;  /* 0x0000541000177816 */ /* 0x000fe20000000003 */
[----:B------:R-:W-:Y:S01]  /*110f0*/  FMUL.FTZ R3, R136, c[0x0][0x23c] ;  /* 0x00008f0088037a20 */ /* 0x000fe20000410000 */
[----:B------:R-:W-:Y:S02]  /*11100*/  FSEL R181, R174, -INF , !P1 ;  /* 0xff800000aeb57808 */ /* 0x000fe40004800000 */
[----:B------:R-:W-:Y:S02]  /*11110*/  FMNMX.FTZ R0, R183, R8, !PT ;  /* 0x00000008b7007209 */ /* 0x000fe40007810000 */
[----:B------:R-:W-:Y:S02]  /*11120*/  FSEL R185, R175, -INF , !P0 ;  /* 0xff800000afb97808 */ /* 0x000fe40004000000 */
[----:B------:R-:W-:-:S02]  /*11130*/  FMNMX.FTZ R137, R181, R0, !PT ;  /* 0x00000000b5897209 */ /* 0x000fc40007810000 */
[----:B-1----:R-:W-:Y:S02]  /*11140*/  FMNMX.FTZ R135, R135, R16, !PT ;  /* 0x0000001087877209 */ /* 0x002fe40007810000 */
[----:B------:R-:W-:Y:S02]  /*11150*/  FMNMX.FTZ R137, R185, R137, !PT ;  /* 0x00000089b9897209 */ /* 0x000fe40007810000 */
[----:B------:R-:W-:Y:S01]  /*11160*/  FSETP.NEU.FTZ.AND P1, PT, R136, -INF , PT ;  /* 0xff8000008800780b */ /* 0x000fe20003f3d000 */
[----:B------:R-:W1:Y:S01]  /*11170*/  SHFL.BFLY PT, R15, R135, 0x1, 0x1f ;  /* 0x0c201f00870f7f89 */ /* 0x000e6200000e0000 */
[----:B------:R-:W-:Y:S02]  /*11180*/  SHF.R.U32.HI R0, RZ, 0x10, R4 ;  /* 0x00000010ff007819 */ /* 0x000fe40000011604 */
[----:B------:R-:W-:Y:S01]  /*11190*/  FSEL R3, R3, RZ, P1 ;  /* 0x000000ff03037208 */ /* 0x000fe20000800000 */
[----:B------:R-:W2:Y:S01]  /*111a0*/  SHFL.BFLY PT, R14, R137, 0x2, 0x1f ;  /* 0x0c401f00890e7f89 */ /* 0x000ea200000e0000 */
[----:B------:R-:W-:-:S02]  /*111b0*/  LOP3.LUT R8, R0, 0xff, RZ, 0xc0, !PT ;  /* 0x000000ff00087812 */ /* 0x000fc400078ec0ff */
[----:B------:R-:W-:Y:S01]  /*111c0*/  SHF.R.U32.HI R0, RZ, 0x18, R4 ;  /* 0x00000018ff007819 */ /* 0x000fe20000011604 */
[--C-:B------:R-:W-:Y:S01]  /*111d0*/  FFMA.FTZ R9, R9, c[0x0][0x23c], -R3.reuse ;  /* 0x00008f0009097a23 */ /* 0x100fe20000010803 */
[----:B------:R-:W-:Y:S01]  /*111e0*/  LOP3.LUT R4, R5, UR18, R240, 0x96, !PT ;  /* 0x0000001205047c12 */ /* 0x000fe2000f8e96f0 */
[--C-:B------:R-:W-:Y:S01]  /*111f0*/  FFMA.FTZ R13, R13, c[0x0][0x23c], -R3.reuse ;  /* 0x00008f000d0d7a23 */ /* 0x100fe20000010803 */
[----:B------:R-:W-:Y:S01]  /*11200*/  PRMT R22, R8, 0x5410, R0 ;  /* 0x0000541008167816 */ /* 0x000fe20000000000 */
[----:B------:R3:W-:Y:S01]  /*11210*/  MUFU.EX2 R229, R9 ;  /* 0x0000000900e57308 */ /* 0x0007e20000000800 */
[----:B------:R-:W-:Y:S01]  /*11220*/  LOP3.LUT R0, R4, 0xffff, RZ, 0xc0, !PT ;  /* 0x0000ffff04007812 */ /* 0x000fe200078ec0ff */
[--C-:B------:R-:W-:Y:S02]  /*11230*/  FFMA.FTZ R12, R12, c[0x0][0x23c], -R3.reuse ;  /* 0x00008f000c0c7a23 */ /* 0x100fe40000010803 */
[----:B------:R-:W-:Y:S01]  /*11240*/  FFMA.FTZ R11, R11, c[0x0][0x23c], -R3 ;  /* 0x00008f000b0b7a23 */ /* 0x000fe20000010803 */
[----:B------:R-:W-:-:S02]  /*11250*/  SHF.R.U32.HI R5, RZ, 0x8, R0 ;  /* 0x00000008ff057819 */ /* 0x000fc40000011600 */
[----:B------:R-:W-:Y:S01]  /*11260*/  LOP3.LUT R0, R4, 0xff, RZ, 0xc0, !PT ;  /* 0x000000ff04007812 */ /* 0x000fe200078ec0ff */
[----:B------:R-:W-:Y:S01]  /*11270*/  MUFU.EX2 R226, R13 ;  /* 0x0000000d00e27308 */ /* 0x000fe20000000800 */
[----:B-1----:R-:W-:Y:S01]  /*11280*/  FMNMX.FTZ R135, R135, R15, !PT ;  /* 0x0000000f87877209 */ /* 0x002fe20007810000 */
[----:B---3--:R-:W1:Y:S01]  /*11290*/  SHFL.BFLY PT, R9, R134, 0x1, 0x1f ;  /* 0x0c201f0086097f89 */ /* 0x008e6200000e0000 */
[----:B--2---:R-:W-:-:S03]  /*112a0*/  FMNMX.FTZ R137, R14, R137, !PT ;  /* 0x000000890e897209 */ /* 0x004fc60007810000 */
[C---:B------:R-:W-:Y:S01]  /*112b0*/  FMUL.FTZ R16, R135.reuse, c[0x0][0x23c] ;  /* 0x00008f0087107a20 */ /* 0x040fe20000410000 */
[----:B------:R-:W-:Y:S01]  /*112c0*/  FSETP.NEU.FTZ.AND P2, PT, R135, -INF , PT ;  /* 0xff8000008700780b */ /* 0x000fe20003f5d000 */
[----:B------:R-:W-:Y:S01]  /*112d0*/  MUFU.EX2 R227, R12 ;  /* 0x0000000c00e37308 */ /* 0x000fe20000000800 */
[----:B------:R-:W-:Y:S01]  /*112e0*/  PRMT R14, R0, 0x5410, R5 ;  /* 0x00005410000e7816 */ /* 0x000fe20000000005 */
[----:B------:R-:W2:Y:S01]  /*112f0*/  SHFL.BFLY PT, R8, R137, 0x1, 0x1f ;  /* 0x0c201f0089087f89 */ /* 0x000ea200000e0000 */
[----:B------:R-:W-:Y:S02]  /*11300*/  FSEL R16, R16, RZ, P2 ;  /* 0x000000ff10107208 */ /* 0x000fe40001000000 */
[--C-:B------:R-:W-:Y:S02]  /*11310*/  SHF.R.U32.HI R5, RZ, 0x10, R4.reuse ;  /* 0x00000010ff057819 */ /* 0x100fe40000011604 */
[----:B------:R-:W-:Y:S01]  /*11320*/  SHF.R.U32.HI R4, RZ, 0x18, R4 ;  /* 0x00000018ff047819 */ /* 0x000fe20000011604 */
[--C-:B------:R-:W-:Y:S01]  /*11330*/  FFMA.FTZ R0, R17, c[0x0][0x23c], -R16.reuse ;  /* 0x00008f0011007a23 */ /* 0x100fe20000010810 */
[----:B------:R3:W-:Y:S01]  /*11340*/  MUFU.EX2 R225, R11 ;  /* 0x0000000b00e17308 */ /* 0x0007e20000000800 */
[----:B------:R-:W-:-:S07]  /*11350*/  FFMA.FTZ R10, R10, c[0x0][0x23c], -R16 ;  /* 0x00008f000a0a7a23 */ /* 0x000fce0000010810 */
[----:B------:R4:W-:Y:S01]  /*11360*/  MUFU.EX2 R194, R0 ;  /* 0x0000000000c27308 */ /* 0x0009e20000000800 */
[----:B-1----:R-:W-:Y:S01]  /*11370*/  FMNMX.FTZ R134, R134, R9, !PT ;  /* 0x0000000986867209 */ /* 0x002fe20007810000 */
[----:B------:R-:W-:-:S03]  /*11380*/  HSET2.LE.AND R9, R30, R199, PT ;  /* 0x000000c71e097233 */ /* 0x000fc60003803000 */
[C---:B------:R-:W-:Y:S01]  /*11390*/  FSETP.NEU.FTZ.AND P0, PT, R134.reuse, -INF , PT ;  /* 0xff8000008600780b */ /* 0x040fe20003f1d000 */
[----:B------:R-:W-:Y:S01]  /*113a0*/  FMUL.FTZ R17, R134, c[0x0][0x23c] ;  /* 0x00008f0086117a20 */ /* 0x000fe20000410000 */
[----:B--2---:R-:W-:Y:S01]  /*113b0*/  FMNMX.FTZ R137, R137, R8, !PT ;  /* 0x0000000889897209 */ /* 0x004fe20007810000 */
[----:B------:R1:W-:Y:S01]  /*113c0*/  MUFU.EX2 R195, R10 ;  /* 0x0000000a00c37308 */ /* 0x0003e20000000800 */
[--C-:B---3--:R-:W-:Y:S02]  /*113d0*/  HSET2.LE.AND R11, R28, R199.reuse, PT ;  /* 0x000000c71c0b7233 */ /* 0x108fe40003803000 */
[----:B------:R-:W-:Y:S01]  /*113e0*/  FSEL R17, R17, RZ, P0 ;  /* 0x000000ff11117208 */ /* 0x000fe20000000000 */
[--C-:B------:R-:W-:Y:S01]  /*113f0*/  HSET2.LE.AND R8, R29, R199.reuse, PT ;  /* 0x000000c71d087233 */ /* 0x100fe20003803000 */
[----:B----4-:R-:W-:Y:S01]  /*11400*/  LOP3.LUT R0, R5, 0xff, RZ, 0xc0, !PT ;  /* 0x000000ff05007812 */ /* 0x010fe200078ec0ff */
[----:B------:R-:W-:Y:S02]  /*11410*/  FFMA.FTZ R5, R18, c[0x0][0x23c], -R16 ;  /* 0x00008f0012057a23 */ /* 0x000fe40000010810 */
[----:B------:R-:W-:Y:S01]  /*11420*/  FMUL.FTZ R18, R137, c[0x0][0x23c] ;  /* 0x00008f0089127a20 */ /* 0x000fe20000410000 */
[----:B------:R-:W-:Y:S01]  /*11430*/  PRMT R13, R0, 0x5410, R4 ;  /* 0x00005410000d7816 */ /* 0x000fe20000000004 */
[----:B------:R-:W-:Y:S01]  /*11440*/  FFMA.FTZ R0, R24, c[0x0][0x23c], -R16 ;  /* 0x00008f0018007a23 */ /* 0x000fe20000010810 */
[----:B------:R-:W-:Y:S01]  /*11450*/  FSEL R4, R135, RZ, P2 ;  /* 0x000000ff87047208 */ /* 0x000fe20001000000 */
[----:B------:R2:W-:Y:S01]  /*11460*/  MUFU.EX2 R193, R5 ;  /* 0x0000000500c17308 */ /* 0x0005e20000000800 */
[----:B-1----:R-:W-:-:S03]  /*11470*/  HSET2.LE.AND R10, R31, R199, PT ;  /* 0x000000c71f0a7233 */ /* 0x002fc60003803000 */
[----:B------:R-:W-:Y:S01]  /*11480*/  FADD.FTZ R21, R190, -R4 ;  /* 0x80000004be157221 */ /* 0x000fe20000010000 */
[----:B------:R-:W-:Y:S02]  /*11490*/  FSEL R4, R134, RZ, P0 ;  /* 0x000000ff86047208 */ /* 0x000fe40000000000 */
[----:B------:R-:W-:Y:S01]  /*114a0*/  FSETP.NEU.FTZ.AND P0, PT, R137, -INF , PT ;  /* 0xff8000008900780b */ /* 0x000fe20003f1d000 */
[----:B------:R1:W-:Y:S01]  /*114b0*/  MUFU.EX2 R192, R0 ;  /* 0x0000000000c07308 */ /* 0x0003e20000000800 */
[----:B------:R-:W-:Y:S02]  /*114c0*/  FMUL.FTZ R21, R21, c[0x0][0x23c] ;  /* 0x00008f0015157a20 */ /* 0x000fe40000410000 */
[----:B------:R-:W-:Y:S01]  /*114d0*/  FADD.FTZ R20, R189, -R4 ;  /* 0x80000004bd147221 */ /* 0x000fe20000010000 */
[----:B------:R-:W-:Y:S01]  /*114e0*/  FSEL R18, R18, RZ, P0 ;  /* 0x000000ff12127208 */ /* 0x000fe20000000000 */
[----:B------:R-:W-:Y:S02]  /*114f0*/  FFMA.FTZ R4, R26, c[0x0][0x23c], -R17 ;  /* 0x00008f001a047a23 */ /* 0x000fe40000010811 */
[----:B------:R-:W-:Y:S01]  /*11500*/  FMUL.FTZ R20, R20, c[0x0][0x23c] ;  /* 0x00008f0014147a20 */ /* 0x000fe20000410000 */
[----:B--2---:R-:W-:Y:S01]  /*11510*/  FSEL R5, R136, RZ, P1 ;  /* 0x000000ff88057208 */ /* 0x004fe20000800000 */
[----:B------:R2:W-:Y:S01]  /*11520*/  MUFU.EX2 R187, R4 ;  /* 0x0000000400bb7308 */ /* 0x0005e20000000800 */
[----:B------:R-:W-:-:S02]  /*11530*/  FFMA.FTZ R2, R2, c[0x0][0x23c], -R18 ;  /* 0x00008f0002027a23 */ /* 0x000fc40000010812 */
[--C-:B------:R-:W-:Y:S02]  /*11540*/  FFMA.FTZ R6, R6, c[0x0][0x23c], -R18.reuse ;  /* 0x00008f0006067a23 */ /* 0x100fe40000010812 */
[----:B------:R-:W-:Y:S01]  /*11550*/  FADD.FTZ R12, R191, -R5 ;  /* 0x80000005bf0c7221 */ /* 0x000fe20000010000 */
[----:B------:R-:W-:Y:S01]  /*11560*/  HSET2.LE.AND R5, R13, R199, PT ;  /* 0x000000c70d057233 */ /* 0x000fe20003803000 */
[----:B-1----:R-:W-:Y:S01]  /*11570*/  FFMA.FTZ R0, R19, c[0x0][0x23c], -R17 ;  /* 0x00008f0013007a23 */ /* 0x002fe20000010811 */
[----:B------:R-:W-:Y:S01]  /*11580*/  MUFU.EX2 R138, R2 ;  /* 0x00000002008a7308 */ /* 0x000fe20000000800 */
[----:B------:R-:W-:Y:S02]  /*11590*/  FMUL.FTZ R12, R12, c[0x0][0x23c] ;  /* 0x00008f000c0c7a20 */ /* 0x000fe40000410000 */
[----:B------:R-:W-:Y:S02]  /*115a0*/  FFMA.FTZ R7, R7, c[0x0][0x23c], -R18 ;  /* 0x00008f0007077a23 */ /* 0x000fe40000010812 */
[----:B------:R-:W-:-:S03]  /*115b0*/  IMAD.MOV.U32 R191, RZ, RZ, R198 ;  /* 0x000000ffffbf7224 */ /* 0x000fc600078e00c6 */
[----:B------:R1:W-:Y:S01]  /*115c0*/  MUFU.EX2 R190, R0 ;  /* 0x0000000000be7308 */ /* 0x0003e20000000800 */
[----:B--2---:R-:W-:-:S07]  /*115d0*/  FFMA.FTZ R4, R27, c[0x0][0x23c], -R17 ;  /* 0x00008f001b047a23 */ /* 0x004fce0000010811 */
[----:B------:R2:W-:Y:S01]  /*115e0*/  MUFU.EX2 R186, R4 ;  /* 0x0000000400ba7308 */ /* 0x0005e20000000800 */
[----:B-1----:R-:W-:-:S07]  /*115f0*/  FFMA.FTZ R0, R25, c[0x0][0x23c], -R17 ;  /* 0x00008f0019007a23 */ /* 0x002fce0000010811 */
[----:B------:R-:W1:Y:S01]  /*11600*/  MUFU.EX2 R26, R12 ;  /* 0x0000000c001a7308 */ /* 0x000e620000000800 */
[----:B--2---:R-:W-:-:S07]  /*11610*/  FFMA.FTZ R4, R32, c[0x0][0x23c], -R18 ;  /* 0x00008f0020047a23 */ /* 0x004fce0000010812 */
[----:B------:R2:W3:Y:S08]  /*11620*/  MUFU.EX2 R189, R0 ;  /* 0x0000000000bd7308 */ /* 0x0004f00000000800 */
[----:B------:R4:W-:Y:S01]  /*11630*/  MUFU.EX2 R139, R4 ;  /* 0x00000004008b7308 */ /* 0x0009e20000000800 */
[-C--:B-1----:R-:W-:Y:S02]  /*11640*/  FMUL.FTZ R140, R140, R26.reuse ;  /* 0x0000001a8c8c7220 */ /* 0x082fe40000410000 */
[----:B------:R-:W-:-:S02]  /*11650*/  FMUL.FTZ R141, R141, R26 ;  /* 0x0000001a8d8d7220 */ /* 0x000fc40000410000 */
[-C--:B------:R-:W-:Y:S02]  /*11660*/  FMUL.FTZ R152, R152, R26.reuse ;  /* 0x0000001a98987220 */ /* 0x080fe40000410000 */
[-C--:B------:R-:W-:Y:S01]  /*11670*/  FMUL.FTZ R153, R153, R26.reuse ;  /* 0x0000001a99997220 */ /* 0x080fe20000410000 */
[----:B--2---:R-:W-:Y:S01]  /*11680*/  FSEL R0, R137, RZ, P0 ;  /* 0x000000ff89007208 */ /* 0x004fe20000000000 */
[----:B------:R1:W-:Y:S01]  /*11690*/  MUFU.EX2 R133, R6 ;  /* 0x0000000600857308 */ /* 0x0003e20000000800 */
[-C--:B------:R-:W-:Y:S02]  /*116a0*/  FMUL.FTZ R156, R156, R26.reuse ;  /* 0x0000001a9c9c7220 */ /* 0x080fe40000410000 */
[----:B------:R-:W-:Y:S02]  /*116b0*/  FMUL.FTZ R157, R157, R26 ;  /* 0x0000001a9d9d7220 */ /* 0x000fe40000410000 */
[----:B------:R-:W-:Y:S01]  /*116c0*/  FADD.FTZ R19, R188, -R0 ;  /* 0x80000000bc137221 */ /* 0x000fe20000010000 */
[----:B------:R-:W-:Y:S01]  /*116d0*/  F2FP.BF16.PACK_AB R0, R226, R227 ;  /* 0x000000e3e200723e */ /* 0x000fe200000010ff */
[----:B----4-:R-:W-:Y:S01]  /*116e0*/  HSET2.LE.AND R4, R14, R199, PT ;  /* 0x000000c70e047233 */ /* 0x010fe20003803000 */
[----:B------:R2:W-:Y:S01]  /*116f0*/  MUFU.EX2 R35, R7 ;  /* 0x0000000700237308 */ /* 0x0005e20000000800 */
[----:B------:R-:W4:Y:S01]  /*11700*/  LDSM.16.MT88.4 R12, [R201+0xa000] ;  /* 0x00a00000c90c783b */ /* 0x000f220000004200 */
[----:B------:R-:W-:Y:S01]  /*11710*/  LOP3.LUT R10, R10, R0, RZ, 0xc0, !PT ;  /* 0x000000000a0a7212 */ /* 0x000fe200078ec0ff */
[----:B------:R-:W-:Y:S01]  /*11720*/  FMUL.FTZ R19, R19, c[0x0][0x23c] ;  /* 0x00008f0013137a20 */ /* 0x000fe20000410000 */
[----:B------:R-:W-:Y:S01]  /*11730*/  F2FP.BF16.PACK_AB R0, R192, R193 ;  /* 0x000000c1c000723e */ /* 0x000fe200000010ff */
[----:B------:R-:W-:-:S02]  /*11740*/  FMUL.FTZ R168, R168, R26 ;  /* 0x0000001aa8a87220 */ /* 0x000fc40000410000 */
[----:B------:R-:W-:Y:S01]  /*11750*/  FMUL.FTZ R169, R169, R26 ;  /* 0x0000001aa9a97220 */ /* 0x000fe20000410000 */
[----:B------:R-:W-:Y:S01]  /*11760*/  LOP3.LUT R11, R11, R0, RZ, 0xc0, !PT ;  /* 0x000000000b0b7212 */ /* 0x000fe200078ec0ff */
[----:B------:R-:W5:Y:S01]  /*11770*/  MUFU.EX2 R25, R21 ;  /* 0x0000001500197308 */ /* 0x000f620000000800 */
[----:B------:R-:W-:Y:S01]  /*11780*/  F2FP.BF16.PACK_AB R0, R225, R229 ;  /* 0x000000e5e100723e */ /* 0x000fe200000010ff */
[--C-:B-1----:R-:W-:Y:S01]  /*11790*/  HSET2.LE.AND R6, R23, R199.reuse, PT ;  /* 0x000000c717067233 */ /* 0x102fe20003803000 */
[----:B------:R-:W-:Y:S02]  /*117a0*/  FMUL.FTZ R36, R36, R26 ;  /* 0x0000001a24247220 */ /* 0x000fe40000410000 */
[----:B------:R-:W-:Y:S01]  /*117b0*/  LOP3.LUT R8, R8, R0, RZ, 0xc0, !PT ;  /* 0x0000000008087212 */ /* 0x000fe200078ec0ff */
[-C--:B------:R-:W-:Y:S01]  /*117c0*/  FMUL.FTZ R37, R37, R26.reuse ;  /* 0x0000001a25257220 */ /* 0x080fe20000410000 */
[----:B------:R-:W-:Y:S01]  /*117d0*/  F2FP.BF16.PACK_AB R0, R194, R195 ;  /* 0x000000c3c200723e */ /* 0x000fe200000010ff */
[----:B------:R-:W1:Y:S01]  /*117e0*/  MUFU.EX2 R24, R20 ;  /* 0x0000001400187308 */ /* 0x000e620000000800 */
[----:B--2---:R-:W-:Y:S01]  /*117f0*/  HSET2.LE.AND R7, R22, R199, PT ;  /* 0x000000c716077233 */ /* 0x004fe20003803000 */
[----:B------:R-:W-:Y:S01]  /*11800*/  FMUL.FTZ R48, R48, R26 ;  /* 0x0000001a30307220 */ /* 0x000fe20000410000 */
[----:B------:R-:W-:Y:S01]  /*11810*/  LOP3.LUT R9, R9, R0, RZ, 0xc0, !PT ;  /* 0x0000000009097212 */ /* 0x000fe200078ec0ff */
[----:B------:R-:W-:Y:S01]  /*11820*/  FMUL.FTZ R49, R49, R26 ;  /* 0x0000001a31317220 */ /* 0x000fe20000410000 */
[----:B---3--:R-:W-:Y:S01]  /*11830*/  F2FP.BF16.PACK_AB R0, R189, R190 ;  /* 0x000000bebd00723e */ /* 0x008fe200000010ff */
[----:B------:R-:W-:-:S02]  /*11840*/  FMUL.FTZ R52, R52, R26 ;  /* 0x0000001a34347220 */ /* 0x000fc40000410000 */
[----:B------:R-:W2:Y:S01]  /*11850*/  MUFU.EX2 R19, R19 ;  /* 0x0000001300137308 */ /* 0x000ea20000000800 */
[----:B------:R-:W-:Y:S01]  /*11860*/  LOP3.LUT R4, R4, R0, RZ, 0xc0, !PT ;  /* 0x0000000004047212 */ /* 0x000fe200078ec0ff */
[----:B-----5:R-:W-:Y:S01]  /*11870*/  FMUL.FTZ R142, R142, R25 ;  /* 0x000000198e8e7220 */ /* 0x020fe20000410000 */
[----:B------:R-:W-:Y:S01]  /*11880*/  F2FP.BF16.PACK_AB R0, R138, R139 ;  /* 0x0000008b8a00723e */ /* 0x000fe200000010ff */
[-C--:B------:R-:W-:Y:S02]  /*11890*/  FMUL.FTZ R143, R143, R25.reuse ;  /* 0x000000198f8f7220 */ /* 0x080fe40000410000 */
[----:B------:R-:W-:Y:S01]  /*118a0*/  FMUL.FTZ R154, R154, R25 ;  /* 0x000000199a9a7220 */ /* 0x000fe20000410000 */
[----:B------:R-:W-:Y:S01]  /*118b0*/  LOP3.LUT R5, R5, R0, RZ, 0xc0, !PT ;  /* 0x0000000005057212 */ /* 0x000fe200078ec0ff */
[-C--:B-1----:R-:W-:Y:S01]  /*118c0*/  FMUL.FTZ R144, R144, R24.reuse ;  /* 0x0000001890907220 */ /* 0x082fe20000410000 */
[----:B------:R-:W-:Y:S01]  /*118d0*/  F2FP.BF16.PACK_AB R0, R186, R187 ;  /* 0x000000bbba00723e */ /* 0x000fe200000010ff */
[----:B------:R-:W-:-:S02]  /*118e0*/  FMUL.FTZ R145, R145, R24 ;  /* 0x0000001891917220 */ /* 0x000fc40000410000 */
[----:B------:R-:W-:Y:S01]  /*118f0*/  FMUL.FTZ R148, R148, R24 ;  /* 0x0000001894947220 */ /* 0x000fe20000410000 */
[----:B------:R-:W-:Y:S01]  /*11900*/  LOP3.LUT R6, R6, R0, RZ, 0xc0, !PT ;  /* 0x0000000006067212 */ /* 0x000fe200078ec0ff */
[----:B------:R-:W-:Y:S01]  /*11910*/  FMUL.FTZ R149, R149, R24 ;  /* 0x0000001895957220 */ /* 0x000fe20000410000 */
[----:B------:R-:W-:Y:S01]  /*11920*/  F2FP.BF16.PACK_AB R0, R35, R133 ;  /* 0x000000852300723e */ /* 0x000fe200000010ff */
[-C--:B--2---:R-:W-:Y:S01]  /*11930*/  FMUL.FTZ R146, R146, R19.reuse ;  /* 0x0000001392927220 */ /* 0x084fe20000410000 */
[----:B----4-:R-:W-:Y:S01]  /*11940*/  HMMA.16816.F32.BF16 R140, R8, R12, R140 ;  /* 0x0000000c088c723c */ /* 0x010fe2000004188c */
[-C--:B------:R-:W-:Y:S01]  /*11950*/  FMUL.FTZ R147, R147, R19.reuse ;  /* 0x0000001393937220 */ /* 0x080fe20000410000 */
[----:B------:R-:W-:Y:S01]  /*11960*/  LOP3.LUT R7, R7, R0, RZ, 0xc0, !PT ;  /* 0x0000000007077212 */ /* 0x000fe200078ec0ff */
[-C--:B------:R-:W-:Y:S02]  /*11970*/  FMUL.FTZ R150, R150, R19.reuse ;  /* 0x0000001396967220 */ /* 0x080fe40000410000 */
[----:B------:R-:W-:-:S02]  /*11980*/  FMUL.FTZ R151, R151, R19 ;  /* 0x0000001397977220 */ /* 0x000fc40000410000 */
[-C--:B------:R-:W-:Y:S02]  /*11990*/  FMUL.FTZ R155, R155, R25.reuse ;  /* 0x000000199b9b7220 */ /* 0x080fe40000410000 */
        /* <DEDUP_REMOVED lines=11> */
[----:B------:R-:W1:Y:S01]  /*11a50*/  LDSM.16.MT88.4 R12, [R203+0xa000] ;  /* 0x00a00000cb0c783b */ /* 0x000e620000004200 */
        /* <DEDUP_REMOVED lines=16> */
[----:B------:R-:W-:Y:S02]  /*11b60*/  IMAD.MOV.U32 R21, RZ, RZ, R173 ;  /* 0x000000ffff157224 */ /* 0x000fe400078e00ad */
[----:B------:R-:W-:Y:S02]  /*11b70*/  IMAD.MOV.U32 R20, RZ, RZ, R174 ;  /* 0x000000ffff147224 */ /* 0x000fe400078e00ae */
[----:B------:R-:W-:Y:S02]  /*11b80*/  FMUL.FTZ R53, R53, R26 ;  /* 0x0000001a35357220 */ /* 0x000fe40000410000 */
        /* <DEDUP_REMOVED lines=12> */
[----:B------:R-:W-:Y:S02]  /*11c50*/  FMUL.FTZ R63, R63, R19 ;  /* 0x000000133f3f7220 */ /* 0x000fe40000410000 */
[-C--:B------:R-:W-:Y:S02]  /*11c60*/  FMUL.FTZ R64, R64, R26.reuse ;  /* 0x0000001a40407220 */ /* 0x080fe40000410000 */
[----:B------:R-:W-:Y:S02]  /*11c70*/  FMUL.FTZ R65, R65, R26 ;  /* 0x0000001a41417220 */ /* 0x000fe40000410000 */
[-C--:B------:R-:W-:Y:S01]  /*11c80*/  FMUL.FTZ R66, R66, R25.reuse ;  /* 0x0000001942427220 */ /* 0x080fe20000410000 */
[----:B------:R-:W-:Y:S01]  /*11c90*/  HMMA.16816.F32.BF16 R28, R8, R14, R168 ;  /* 0x0000000e081c723c */ /* 0x000fe200000418a8 */
[----:B------:R-:W1:Y:S01]  /*11ca0*/  LDSM.16.MT88.4 R12, [R206+0xa000] ;  /* 0x00a00000ce0c783b */ /* 0x000e620000004200 */
[----:B------:R-:W-:-:S02]  /*11cb0*/  FMUL.FTZ R67, R67, R25 ;  /* 0x0000001943437220 */ /* 0x000fc40000410000 */
[-C--:B------:R-:W-:Y:S02]  /*11cc0*/  FMUL.FTZ R68, R68, R26.reuse ;  /* 0x0000001a44447220 */ /* 0x080fe40000410000 */
[----:B------:R-:W-:Y:S02]  /*11cd0*/  FMUL.FTZ R69, R69, R26 ;  /* 0x0000001a45457220 */ /* 0x000fe40000410000 */
[----:B------:R-:W-:Y:S02]  /*11ce0*/  IMAD.MOV.U32 R169, RZ, RZ, R21 ;  /* 0x000000ffffa97224 */ /* 0x000fe400078e0015 */
[----:B------:R-:W-:Y:S02]  /*11cf0*/  IMAD.MOV.U32 R170, RZ, RZ, R20 ;  /* 0x000000ffffaa7224 */ /* 0x000fe400078e0014 */
[-C--:B------:R-:W-:Y:S02]  /*11d00*/  FMUL.FTZ R70, R70, R25.reuse ;  /* 0x0000001946467220 */ /* 0x080fe40000410000 */
[----:B------:R-:W-:-:S02]  /*11d10*/  FMUL.FTZ R71, R71, R25 ;  /* 0x0000001947477220 */ /* 0x000fc40000410000 */
[-C--:B------:R-:W-:Y:S02]  /*11d20*/  FMUL.FTZ R72, R72, R24.reuse ;  /* 0x0000001848487220 */ /* 0x080fe40000410000 */
[----:B------:R-:W-:Y:S02]  /*11d30*/  FMUL.FTZ R73, R73, R24 ;  /* 0x0000001849497220 */ /* 0x000fe40000410000 */
[-C--:B------:R-:W-:Y:S02]  /*11d40*/  FMUL.FTZ R74, R74, R19.reuse ;  /* 0x000000134a4a7220 */ /* 0x080fe40000410000 */
[----:B------:R-:W-:Y:S02]  /*11d50*/  FMUL.FTZ R75, R75, R19 ;  /* 0x000000134b4b7220 */ /* 0x000fe40000410000 */
[----:B------:R-:W-:Y:S01]  /*11d60*/  IMAD.MOV.U32 R155, RZ, RZ, R28 ;  /* 0x000000ffff9b7224 */ /* 0x000fe200078e001c */
[----:B------:R-:W-:Y:S01]  /*11d70*/  MOV R153, R30 ;  /* 0x0000001e00997202 */ /* 0x000fe20000000f00 */
[----:B------:R-:W-:-:S02]  /*11d80*/  IMAD.MOV.U32 R154, RZ, RZ, R29 ;  /* 0x000000ffff9a7224 */ /* 0x000fc400078e001d */
[----:B------:R-:W-:Y:S02]  /*11d90*/  IMAD.MOV.U32 R152, RZ, RZ, R31 ;  /* 0x000000ffff987224 */ /* 0x000fe400078e001f */
[-C--:B------:R-:W-:Y:S02]  /*11da0*/  FMUL.FTZ R76, R76, R24.reuse ;  /* 0x000000184c4c7220 */ /* 0x080fe40000410000 */
[----:B------:R-:W-:Y:S02]  /*11db0*/  FMUL.FTZ R77, R77, R24 ;  /* 0x000000184d4d7220 */ /* 0x000fe40000410000 */
[-C--:B------:R-:W-:Y:S02]  /*11dc0*/  FMUL.FTZ R78, R78, R19.reuse ;  /* 0x000000134e4e7220 */ /* 0x080fe40000410000 */
[----:B------:R-:W-:Y:S02]  /*11dd0*/  FMUL.FTZ R79, R79, R19 ;  /* 0x000000134f4f7220 */ /* 0x000fe40000410000 */
[----:B------:R-:W-:-:S02]  /*11de0*/  FMUL.FTZ R80, R80, R26 ;  /* 0x0000001a50507220 */ /* 0x000fc40000410000 */
[-C--:B------:R-:W-:Y:S01]  /*11df0*/  FMUL.FTZ R81, R81, R26.reuse ;  /* 0x0000001a51517220 */ /* 0x080fe20000410000 */
[-C--:B-1----:R-:W-:Y:S01]  /*11e00*/  HMMA.16816.F32.BF16 R36, R8, R12.reuse, R36 ;  /* 0x0000000c0824723c */ /* 0x082fe20000041824 */
[-C--:B------:R-:W-:Y:S02]  /*11e10*/  FMUL.FTZ R82, R82, R25.reuse ;  /* 0x0000001952527220 */ /* 0x080fe40000410000 */
[----:B------:R-:W-:Y:S02]  /*11e20*/  FMUL.FTZ R83, R83, R25 ;  /* 0x0000001953537220 */ /* 0x000fe40000410000 */
[----:B------:R-:W-:Y:S02]  /*11e30*/  IMAD.MOV.U32 R188, RZ, RZ, R246 ;  /* 0x000000ffffbc7224 */ /* 0x000fe400078e00f6 */
        /* <DEDUP_REMOVED lines=11> */
[----:B------:R-:W-:Y:S01]  /*11ef0*/  HMMA.16816.F32.BF16 R20, R8, R14, R48 ;  /* 0x0000000e0814723c */ /* 0x000fe20000041830 */
[----:B------:R-:W1:Y:S01]  /*11f00*/  LDSM.16.MT88.4 R12, [R205+0xa000] ;  /* 0x00a00000cd0c783b */ /* 0x000e620000004200 */
        /* <DEDUP_REMOVED lines=15> */
[-C--:B------:R-:W-:Y:S02]  /*12000*/  FMUL.FTZ R108, R108, R24.reuse ;  /* 0x000000186c6c7220 */ /* 0x080fe40000410000 */
[----:B------:R-:W-:-:S02]  /*12010*/  FMUL.FTZ R109, R109, R24 ;  /* 0x000000186d6d7220 */ /* 0x000fc40000410000 */
[-C--:B------:R-:W-:Y:S02]  /*12020*/  FMUL.FTZ R110, R110, R19.reuse ;  /* 0x000000136e6e7220 */ /* 0x080fe40000410000 */
[----:B------:R-:W-:Y:S02]  /*12030*/  FMUL.FTZ R111, R111, R19 ;  /* 0x000000136f6f7220 */ /* 0x000fe40000410000 */
[-C--:B------:R-:W-:Y:S01]  /*12040*/  FMUL.FTZ R112, R112, R26.reuse ;  /* 0x0000001a70707220 */ /* 0x080fe20000410000 */
[----:B-1----:R-:W-:Y:S01]  /*12050*/  HMMA.16816.F32.BF16 R28, R8, R12, R52 ;  /* 0x0000000c081c723c */ /* 0x002fe20000041834 */
        /* <DEDUP_REMOVED lines=13> */
[----:B------:R-:W-:Y:S01]  /*12130*/  FMUL.FTZ R122, R122, R19 ;  /* 0x000000137a7a7220 */ /* 0x000fe20000410000 */
[----:B------:R-:W-:Y:S01]  /*12140*/  HMMA.16816.F32.BF16 R248, R8, R14, R64 ;  /* 0x0000000e08f8723c */ /* 0x000fe20000041840 */
[----:B------:R-:W1:Y:S01]  /*12150*/  LDSM.16.MT88.4 R12, [R201+0xb000] ;  /* 0x00b00000c90c783b */ /* 0x000e620000004200 */
[----:B------:R-:W-:Y:S01]  /*12160*/  IMAD.MOV.U32 R21, RZ, RZ, R29 ;  /* 0x000000ffff157224 */ /* 0x000fe200078e001d */
[----:B------:R-:W-:Y:S01]  /*12170*/  MOV R2, R31 ;  /* 0x0000001f00027202 */ /* 0x000fe20000000f00 */
[----:B------:R-:W-:Y:S02]  /*12180*/  IMAD.MOV.U32 R20, RZ, RZ, R30 ;  /* 0x000000ffff147224 */ /* 0x000fe400078e001e */
[----:B------:R-:W-:-:S02]  /*12190*/  IMAD.MOV.U32 R0, RZ, RZ, R28 ;  /* 0x000000ffff007224 */ /* 0x000fc400078e001c */
[----:B------:R-:W-:Y:S02]  /*121a0*/  IMAD.MOV.U32 R65, RZ, RZ, R21 ;  /* 0x000000ffff417224 */ /* 0x000fe400078e0015 */
[----:B------:R-:W-:Y:S02]  /*121b0*/  IMAD.MOV.U32 R66, RZ, RZ, R20 ;  /* 0x000000ffff427224 */ /* 0x000fe400078e0014 */
[----:B------:R-:W2:Y:S01]  /*121c0*/  LDSM.16.MT88.4 R20, [R206+0xb000] ;  /* 0x00b00000ce14783b */ /* 0x000ea20000004200 */
[----:B------:R-:W-:Y:S02]  /*121d0*/  IMAD.MOV.U32 R64, RZ, RZ, R0 ;  /* 0x000000ffff407224 */ /* 0x000fe400078e0000 */
[----:B------:R-:W-:Y:S02]  /*121e0*/  FFMA.FTZ R0, R232, c[0x0][0x23c], -R3 ;  /* 0x00008f00e8007a23 */ /* 0x000fe40000010803 */
[----:B------:R-:W-:Y:S01]  /*121f0*/  IMAD.MOV.U32 R67, RZ, RZ, R2 ;  /* 0x000000ffff437224 */ /* 0x000fe200078e0002 */
[----:B------:R-:W-:Y:S01]  /*12200*/  LOP3.LUT R2, R243, UR8, R180, 0x96, !PT ;  /* 0x00000008f3027c12 */ /* 0x000fe2000f8e96b4 */
[----:B------:R3:W-:Y:S01]  /*12210*/  MUFU.EX2 R28, R0 ;  /* 0x00000000001c7308 */ /* 0x0007e20000000800 */
        /* <DEDUP_REMOVED lines=8> */
[----:B---3--:R-:W-:Y:S02]  /*122a0*/  FFMA.FTZ R0, R231, c[0x0][0x23c], -R3 ;  /* 0x00008f00e7007a23 */ /* 0x008fe40000010803 */
[----:B------:R-:W-:Y:S02]  /*122b0*/  FMUL.FTZ R117, R117, R26 ;  /* 0x0000001a75757220 */ /* 0x000fe40000410000 */
[----:B------:R3:W4:Y:S01]  /*122c0*/  MUFU.EX2 R31, R0 ;  /* 0x00000000001f7308 */ /* 0x0007220000000800 */
[----:B-1----:R-:W-:Y:S01]  /*122d0*/  HMMA.16816.F32.BF16 R68, R8, R12, R68 ;  /* 0x0000000c0844723c */ /* 0x002fe20000041844 */
[-C--:B------:R-:W-:Y:S02]  /*122e0*/  FMUL.FTZ R118, R118, R25.reuse ;  /* 0x0000001976767220 */ /* 0x080fe40000410000 */
[----:B------:R-:W-:-:S02]  /*122f0*/  FMUL.FTZ R119, R119, R25 ;  /* 0x0000001977777220 */ /* 0x000fc40000410000 */
[-C--:B------:R-:W-:Y:S02]  /*12300*/  FMUL.FTZ R128, R128, R26.reuse ;  /* 0x0000001a80807220 */ /* 0x080fe40000410000 */
[----:B------:R-:W-:Y:S01]  /*12310*/  FMUL.FTZ R129, R129, R26 ;  /* 0x0000001a81817220 */ /* 0x000fe20000410000 */
[C---:B------:R-:W-:Y:S01]  /*12320*/  HMMA.16816.F32.BF16 R72, R4.reuse, R12, R72 ;  /* 0x0000000c0448723c */ /* 0x040fe20000041848 */
[-C--:B------:R-:W-:Y:S02]  /*12330*/  FMUL.FTZ R130, R130, R25.reuse ;  /* 0x0000001982827220 */ /* 0x080fe40000410000 */
[----:B------:R-:W-:Y:S02]  /*12340*/  FMUL.FTZ R131, R131, R25 ;  /* 0x0000001983837220 */ /* 0x000fe40000410000 */
[----:B------:R-:W-:Y:S02]  /*12350*/  IMAD.MOV.U32 R240, RZ, RZ, R64 ;  /* 0x000000fffff07224 */ /* 0x000fe400078e0040 */
[----:B---3--:R-:W-:Y:S01]  /*12360*/  FFMA.FTZ R0, R224, c[0x0][0x23c], -R3 ;  /* 0x00008f00e0007a23 */ /* 0x008fe20000010803 */
[----:B------:R-:W-:Y:S01]  /*12370*/  HMMA.16816.F32.BF16 R76, R4, R14, R76 ;  /* 0x0000000e044c723c */ /* 0x000fe2000004184c */
[----:B------:R-:W-:-:S02]  /*12380*/  IMAD.MOV.U32 R242, RZ, RZ, R66 ;  /* 0x000000fffff27224 */ /* 0x000fc400078e0042 */
[----:B------:R1:W-:Y:S01]  /*12390*/  MUFU.EX2 R32, R0 ;  /* 0x0000000000207308 */ /* 0x0003e20000000800 */
[----:B------:R-:W-:Y:S02]  /*123a0*/  IMAD.MOV.U32 R243, RZ, RZ, R67 ;  /* 0x000000fffff37224 */ /* 0x000fe400078e0043 */
[----:B------:R-:W-:Y:S02]  /*123b0*/  IMAD.MOV.U32 R64, RZ, RZ, R51 ;  /* 0x000000ffff407224 */ /* 0x000fe400078e0033 */
[----:B------:R-:W-:Y:S01]  /*123c0*/  HMMA.16816.F32.BF16 R244, R8, R14, R80 ;  /* 0x0000000e08f4723c */ /* 0x000fe20000041850 */
[----:B------:R-:W3:Y:S01]  /*123d0*/  LDSM.16.MT88.4 R12, [R203+0xb000] ;  /* 0x00b00000cb0c783b */ /* 0x000ee20000004200 */
[----:B------:R-:W-:Y:S02]  /*123e0*/  IMAD.MOV.U32 R66, RZ, RZ, R49 ;  /* 0x000000ffff427224 */ /* 0x000fe400078e0031 */
[----:B------:R-:W-:-:S03]  /*123f0*/  IMAD.MOV.U32 R67, RZ, RZ, R48 ;  /* 0x000000ffff437224 */ /* 0x000fc600078e0030 */
[----:B------:R-:W-:Y:S01]  /*12400*/  IMAD.MOV.U32 R83, RZ, RZ, R199 ;  /* 0x000000ffff537224 */ /* 0x000fe200078e00c7 */
[-C--:B--2---:R-:W-:Y:S01]  /*12410*/  HMMA.16816.F32.BF16 R108, R4, R22.reuse, R108 ;  /* 0x00000016046c723c */ /* 0x084fe2000004186c */
[----:B------:R-:W-:Y:S02]  /*12420*/  IMAD.MOV.U32 R80, RZ, RZ, R155 ;  /* 0x000000ffff507224 */ /* 0x000fe400078e009b */
[----:B-1----:R-:W-:Y:S02]  /*12430*/  FFMA.FTZ R0, R33, c[0x0][0x23c], -R3 ;  /* 0x00008f0021007a23 */ /* 0x002fe40000010803 */
[----:B------:R-:W-:Y:S02]  /*12440*/  IMAD.WIDE.U32 R2, R2, -0x2daee0ad, RZ ;  /* 0xd2511f5302027825 */ /* 0x000fe400078e00ff */
[----:B------:R1:W2:Y:S01]  /*12450*/  MUFU.EX2 R33, R0 ;  /* 0x0000000000217308 */ /* 0x0002a20000000800 */
[----:B------:R-:W-:Y:S01]  /*12460*/  HMMA.16816.F32.BF16 R176, R8, R22, R112 ;  /* 0x0000001608b0723c */ /* 0x000fe20000041870 */
[----:B------:R-:W-:Y:S01]  /*12470*/  IMAD.MOV.U32 R81, RZ, RZ, R154 ;  /* 0x000000ffff517224 */ /* 0x000fe200078e009a */
[----:B------:R-:W-:Y:S01]  /*12480*/  LDSM.16.MT88.4 R112, [R206+0xb800] ;  /* 0x00b80000ce70783b */ /* 0x000fe20000004200 */
[----:B------:R-:W-:-:S05]  /*12490*/  IMAD.MOV.U32 R82, RZ, RZ, R153 ;  /* 0x000000ffff527224 */ /* 0x000fca00078e0099 */
[----:B------:R-:W-:Y:S01]  /*124a0*/  HMMA.16816.F32.BF16 R104, R4, R20, R104 ;  /* 0x000000140468723c */ /* 0x000fe20000041868 */
[----:B-1----:R-:W-:-:S07]  /*124b0*/  FFMA.FTZ R0, R234, c[0x0][0x23c], -R16 ;  /* 0x00008f00ea007a23 */ /* 0x002fce0000010810 */
[C---:B------:R-:W-:Y:S01]  /*124c0*/  HMMA.16816.F32.BF16 R100, R8.reuse, R20, R100 ;  /* 0x000000140864723c */ /* 0x040fe20000041864 */
[----:B------:R1:W-:Y:S07]  /*124d0*/  MUFU.EX2 R23, R0 ;  /* 0x0000000000177308 */ /* 0x0003ee0000000800 */
[-C--:B---3--:R-:W-:Y:S08]  /*124e0*/  HMMA.16816.F32.BF16 R84, R8, R12.reuse, R84 ;  /* 0x0000000c0854723c */ /* 0x088ff00000041854 */
[----:B------:R-:W-:Y:S01]  /*124f0*/  HMMA.16816.F32.BF16 R88, R4, R12, R88 ;  /* 0x0000000c0458723c */ /* 0x000fe20000041858 */
[----:B-1----:R-:W-:-:S04]  /*12500*/  FFMA.FTZ R0, R233, c[0x0][0x23c], -R16 ;  /* 0x00008f00e9007a23 */ /* 0x002fc80000010810 */
[----:B------:R1:W-:Y:S03]  /*12510*/  MUFU.EX2 R27, R0 ;  /* 0x00000000001b7308 */ /* 0x0003e60000000800 */
[-C--:B------:R-:W-:Y:S08]  /*12520*/  HMMA.16816.F32.BF16 R92, R4, R14.reuse, R92 ;  /* 0x0000000e045c723c */ /* 0x080ff0000004185c */
[----:B------:R-:W-:Y:S01]  /*12530*/  HMMA.16816.F32.BF16 R196, R8, R14, R96 ;  /* 0x0000000e08c4723c */ /* 0x000fe20000041860 */
[----:B------:R-:W3:Y:S01]  /*12540*/  LDSM.16.MT88.4 R12, [R205+0xb000] ;  /* 0x00b00000cd0c783b */ /* 0x000ee20000004200 */
[----:B-1----:R-:W-:-:S05]  /*12550*/  FFMA.FTZ R0, R228, c[0x0][0x23c], -R16 ;  /* 0x00008f00e4007a23 */ /* 0x002fca0000010810 */
[----:B------:R-:W-:Y:S01]  /*12560*/  IMAD.MOV.U32 R96, RZ, RZ, R168 ;  /* 0x000000ffff607224 */ /* 0x000fe200078e00a8 */
[----:B------:R1:W-:Y:S01]  /*12570*/  MUFU.EX2 R30, R0 ;  /* 0x00000000001e7308 */ /* 0x0003e20000000800 */
[----:B------:R-:W-:Y:S02]  /*12580*/  IMAD.MOV.U32 R97, RZ, RZ, R169 ;  /* 0x000000ffff617224 */ /* 0x000fe400078e00a9 */
[----:B------:R-:W-:Y:S02]  /*12590*/  IMAD.MOV.U32 R98, RZ, RZ, R170 ;  /* 0x000000ffff627224 */ /* 0x000fe400078e00aa */
[----:B------:R-:W-:Y:S02]  /*125a0*/  IMAD.MOV.U32 R99, RZ, RZ, R171 ;  /* 0x000000ffff637224 */ /* 0x000fe400078e00ab */
[----:B------:R-:W5:Y:S01]  /*125b0*/  LDSM.16.MT88.4 R168, [R203+0xa800] ;  /* 0x00a80000cba8783b */ /* 0x000f620000004200 */
[----:B-1----:R-:W-:-:S04]  /*125c0*/  FFMA.FTZ R0, R230, c[0x0][0x23c], -R16 ;  /* 0x00008f00e6007a23 */ /* 0x002fc80000010810 */
[----:B------:R1:W1:Y:S01]  /*125d0*/  MUFU.EX2 R29, R0 ;  /* 0x00000000001d7308 */ /* 0x0002620000000800 */
[C---:B---3--:R-:W-:Y:S08]  /*125e0*/  HMMA.16816.F32.BF16 R120, R4.reuse, R12, R120 ;  /* 0x0000000c0478723c */ /* 0x048ff00000041878 */
[----:B------:R-:W-:Y:S07]  /*125f0*/  HMMA.16816.F32.BF16 R52, R4, R14, R124 ;  /* 0x0000000e0434723c */ /* 0x000fee000004187c */
[----:B------:R-:W-:Y:S01]  /*12600*/  LOP3.LUT R6, R3, UR17, R184, 0x96, !PT ;  /* 0x0000001103067c12 */ /* 0x000fe2000f8e96b8 */
[----:B------:R-:W-:Y:S01]  /*12610*/  HMMA.16816.F32.BF16 R116, R8, R12, R116 ;  /* 0x0000000c0874723c */ /* 0x000fe20000041874 */
[----:B------:R-:W-:-:S02]  /*12620*/  LOP3.LUT R3, R2, 0xffff, RZ, 0xc0, !PT ;  /* 0x0000ffff02037812 */ /* 0x000fc400078ec0ff */
[----:B------:R-:W-:Y:S01]  /*12630*/  LOP3.LUT R4, R241, UR8, R132, 0x96, !PT ;  /* 0x00000008f1047c12 */ /* 0x000fe2000f8e9684 */
[----:B------:R-:W-:Y:S01]  /*12640*/  IMAD.MOV.U32 R241, RZ, RZ, R65 ;  /* 0x000000fffff17224 */ /* 0x000fe200078e0041 */
[----:B------:R-:W-:Y:S02]  /*12650*/  SHF.R.U32.HI R3, RZ, 0x8, R3 ;  /* 0x00000008ff037819 */ /* 0x000fe40000011603 */
[----:B------:R-:W-:Y:S01]  /*12660*/  MOV R65, R50 ;  /* 0x0000003200417202 */ /* 0x000fe20000000f00 */
[----:B------:R-:W-:Y:S01]  /*12670*/  HMMA.16816.F32.BF16 R172, R8, R14, R128 ;  /* 0x0000000e08ac723c */ /* 0x000fe20000041880 */
[----:B------:R-:W-:Y:S01]  /*12680*/  IMAD.WIDE.U32 R4, R4, -0x2daee0ad, RZ ;  /* 0xd2511f5304047825 */ /* 0x000fe200078e00ff */
[----:B------:R-:W3:Y:S04]  /*12690*/  LDSM.16.MT88.4 R48, [R206+0xa800] ;  /* 0x00a80000ce30783b */ /* 0x000ee80000004200 */
[----:B-1----:R-:W-:-:S02]  /*126a0*/  LOP3.LUT R0, R5, UR17, R34, 0x96, !PT ;  /* 0x0000001105007c12 */ /* 0x002fc4000f8e9622 */
[----:B------:R-:W-:Y:S02]  /*126b0*/  LOP3.LUT R11, R2, 0xff, RZ, 0xc0, !PT ;  /* 0x000000ff020b7812 */ /* 0x000fe400078ec0ff */
[--C-:B------:R-:W-:Y:S02]  /*126c0*/  SHF.R.U32.HI R8, RZ, 0x10, R2.reuse ;  /* 0x00000010ff087819 */ /* 0x100fe40000011602 */
[----:B------:R-:W-:Y:S01]  /*126d0*/  SHF.R.U32.HI R9, RZ, 0x18, R2 ;  /* 0x00000018ff097819 */ /* 0x000fe20000011602 */
[----:B------:R-:W-:Y:S01]  /*126e0*/  FFMA.FTZ R2, R235, c[0x0][0x23c], -R17 ;  /* 0x00008f00eb027a23 */ /* 0x000fe20000010811 */
[----:B------:R-:W-:Y:S01]  /*126f0*/  PRMT R14, R11, 0x5410, R3 ;  /* 0x000054100b0e7816 */ /* 0x000fe20000000003 */
[----:B------:R-:W-:Y:S01]  /*12700*/  FFMA.FTZ R3, R237, c[0x0][0x23c], -R17 ;  /* 0x00008f00ed037a23 */ /* 0x000fe20000010811 */
[----:B------:R-:W-:Y:S01]  /*12710*/  LOP3.LUT R7, R4, 0xffff, RZ, 0xc0, !PT ;  /* 0x0000ffff04077812 */ /* 0x000fe200078ec0ff */
[----:B------:R1:W-:Y:S01]  /*12720*/  MUFU.EX2 R22, R2 ;  /* 0x0000000200167308 */ /* 0x0003e20000000800 */
[----:B------:R-:W-:-:S02]  /*12730*/  LOP3.LUT R5, R8, 0xff, RZ, 0xc0, !PT ;  /* 0x000000ff08057812 */ /* 0x000fc400078ec0ff */
[----:B------:R-:W-:Y:S02]  /*12740*/  LOP3.LUT R12, R4, 0xff, RZ, 0xc0, !PT ;  /* 0x000000ff040c7812 */ /* 0x000fe400078ec0ff */
[--C-:B------:R-:W-:Y:S02]  /*12750*/  SHF.R.U32.HI R8, RZ, 0x10, R4.reuse ;  /* 0x00000010ff087819 */ /* 0x100fe40000011604 */
[----:B------:R-:W-:Y:S01]  /*12760*/  SHF.R.U32.HI R10, RZ, 0x18, R4 ;  /* 0x00000018ff0a7819 */ /* 0x000fe20000011604 */
[----:B------:R2:W2:Y:S01]  /*12770*/  MUFU.EX2 R21, R3 ;  /* 0x0000000300157308 */ /* 0x0004a20000000800 */
[----:B------:R-:W-:Y:S02]  /*12780*/  LOP3.LUT R4, R6, 0xff, RZ, 0xc0, !PT ;  /* 0x000000ff06047812 */ /* 0x000fe400078ec0ff */
[----:B------:R-:W-:Y:S02]  /*12790*/  PRMT R13, R5, 0x5410, R9 ;  /* 0x00005410050d7816 */ /* 0x000fe40000000009 */
[----:B------:R-:W-:-:S02]  /*127a0*/  SHF.R.U32.HI R7, RZ, 0x8, R7 ;  /* 0x00000008ff077819 */ /* 0x000fc40000011607 */
[----:B------:R-:W-:Y:S02]  /*127b0*/  LOP3.LUT R5, R8, 0xff, RZ, 0xc0, !PT ;  /* 0x000000ff08057812 */ /* 0x000fe400078ec0ff */
[----:B-1----:R-:W-:Y:S02]  /*127c0*/  LOP3.LUT R2, R6, 0xffff, RZ, 0xc0, !PT ;  /* 0x0000ffff06027812 */ /* 0x002fe400078ec0ff */
[----:B------:R-:W-:Y:S02]  /*127d0*/  SHF.R.U32.HI R8, RZ, 0x18, R6 ;  /* 0x00000018ff087819 */ /* 0x000fe40000011606 */
[----:B------:R-:W-:Y:S02]  /*127e0*/  SHF.R.U32.HI R2, RZ, 0x8, R2 ;  /* 0x00000008ff027819 */ /* 0x000fe40000011602 */
[----:B------:R-:W-:Y:S01]  /*127f0*/  PRMT R9, R12, 0x5410, R7 ;  /* 0x000054100c097816 */ /* 0x000fe20000000007 */
[--C-:B--2---:R-:W-:Y:S01]  /*12800*/  FFMA.FTZ R3, R236, c[0x0][0x23c], -R17.reuse ;  /* 0x00008f00ec037a23 */ /* 0x104fe20000010811 */
[----:B------:R-:W-:Y:S01]  /*12810*/  PRMT R11, R4, 0x5410, R2 ;  /* 0x00005410040b7816 */ /* 0x000fe20000000002 */
[----:B------:R-:W-:Y:S01]  /*12820*/  FFMA.FTZ R4, R238, c[0x0][0x23c], -R17 ;  /* 0x00008f00ee047a23 */ /* 0x000fe20000010811 */
[C---:B------:R-:W-:Y:S01]  /*12830*/  LOP3.LUT R2, R0.reuse, 0xffff, RZ, 0xc0, !PT ;  /* 0x0000ffff00027812 */ /* 0x040fe200078ec0ff */
[----:B------:R1:W-:Y:S01]  /*12840*/  MUFU.EX2 R20, R3 ;  /* 0x0000000300147308 */ /* 0x0003e20000000800 */
[----:B------:R-:W-:Y:S01]  /*12850*/  PRMT R10, R5, 0x5410, R10 ;  /* 0x00005410050a7816 */ /* 0x000fe2000000000a */
[----:B------:R-:W-:Y:S01]  /*12860*/  HSET2.LE.AND R9, R9, R83, PT ;  /* 0x0000005309097233 */ /* 0x000fe20003803000 */
[----:B------:R-:W-:-:S02]  /*12870*/  LOP3.LUT R7, R0, 0xff, RZ, 0xc0, !PT ;  /* 0x000000ff00077812 */ /* 0x000fc400078ec0ff */
[----:B------:R-:W-:Y:S01]  /*12880*/  SHF.R.U32.HI R5, RZ, 0x18, R0 ;  /* 0x00000018ff057819 */ /* 0x000fe20000011600 */
[----:B------:R-:W-:Y:S01]  /*12890*/  HSET2.LE.AND R10, R10, R83, PT ;  /* 0x000000530a0a7233 */ /* 0x000fe20003803000 */
[----:B------:R-:W-:Y:S01]  /*128a0*/  SHF.R.U32.HI R2, RZ, 0x8, R2 ;  /* 0x00000008ff027819 */ /* 0x000fe20000011602 */
[----:B------:R2:W-:Y:S03]  /*128b0*/  MUFU.EX2 R16, R4 ;  /* 0x0000000400107308 */ /* 0x0005e60000000800 */
[----:B------:R-:W-:Y:S02]  /*128c0*/  PRMT R7, R7, 0x5410, R2 ;  /* 0x0000541007077816 */ /* 0x000fe40000000002 */
[----:B-1----:R-:W-:-:S03]  /*128d0*/  SHF.R.U32.HI R3, RZ, 0x10, R6 ;  /* 0x00000010ff037819 */ /* 0x002fc60000011606 */
[----:B------:R-:W-:Y:S01]  /*128e0*/  HSET2.LE.AND R7, R7, R83, PT ;  /* 0x0000005307077233 */ /* 0x000fe20003803000 */
[----:B------:R-:W-:-:S04]  /*128f0*/  SHF.R.U32.HI R6, RZ, 0x10, R0 ;  /* 0x00000010ff067819 */ /* 0x000fc80000011600 */
[----:B------:R-:W-:Y:S01]  /*12900*/  LOP3.LUT R0, R6, 0xff, RZ, 0xc0, !PT ;  /* 0x000000ff06007812 */ /* 0x000fe200078ec0ff */
[--C-:B------:R-:W-:Y:S01]  /*12910*/  HSET2.LE.AND R6, R13, R83.reuse, PT ;  /* 0x000000530d067233 */ /* 0x100fe20003803000 */
[----:B--2---:R-:W-:Y:S01]  /*12920*/  LOP3.LUT R4, R3, 0xff, RZ, 0xc0, !PT ;  /* 0x000000ff03047812 */ /* 0x004fe200078ec0ff */
[--C-:B------:R-:W-:Y:S01]  /*12930*/  FFMA.FTZ R3, R182, c[0x0][0x23c], -R18.reuse ;  /* 0x00008f00b6037a23 */ /* 0x100fe20000010812 */
[----:B------:R-:W-:Y:S01]  /*12940*/  PRMT R2, R0, 0x5410, R5 ;  /* 0x0000541000027816 */ /* 0x000fe20000000005 */
[----:B------:R-:W-:Y:S01]  /*12950*/  FFMA.FTZ R0, R183, c[0x0][0x23c], -R18 ;  /* 0x00008f00b7007a23 */ /* 0x000fe20000010812 */
[----:B------:R-:W-:Y:S01]  /*12960*/  PRMT R4, R4, 0x5410, R8 ;  /* 0x0000541004047816 */ /* 0x000fe20000000008 */
[----:B------:R1:W-:Y:S01]  /*12970*/  MUFU.EX2 R15, R3 ;  /* 0x00000003000f7308 */ /* 0x0003e20000000800 */
[--C-:B------:R-:W-:Y:S02]  /*12980*/  HSET2.LE.AND R5, R14, R83.reuse, PT ;  /* 0x000000530e057233 */ /* 0x100fe40003803000 */
[----:B------:R-:W-:Y:S01]  /*12990*/  HSET2.LE.AND R8, R2, R83, PT ;  /* 0x0000005302087233 */ /* 0x000fe20003803000 */
[----:B----4-:R-:W-:-:S04]  /*129a0*/  F2FP.BF16.PACK_AB R2, R31, R28 ;  /* 0x0000001c1f02723e */ /* 0x010fc800000010ff */
[----:B------:R2:W4:Y:S01]  /*129b0*/  MUFU.EX2 R13, R0 ;  /* 0x00000000000d7308 */ /* 0x0005220000000800 */
[----:B-1----:R-:W-:Y:S01]  /*129c0*/  HSET2.LE.AND R3, R4, R83, PT ;  /* 0x0000005304037233 */ /* 0x002fe20003803000 */
[----:B------:R-:W-:-:S06]  /*129d0*/  FFMA.FTZ R4, R181, c[0x0][0x23c], -R18 ;  /* 0x00008f00b5047a23 */ /* 0x000fcc0000010812 */
[----:B------:R1:W-:Y:S01]  /*129e0*/  MUFU.EX2 R12, R4 ;  /* 0x00000004000c7308 */ /* 0x0003e20000000800 */
[----:B--2---:R-:W-:Y:S01]  /*129f0*/  HSET2.LE.AND R0, R11, R83, PT ;  /* 0x000000530b007233 */ /* 0x004fe20003803000 */
[----:B------:R-:W-:Y:S02]  /*12a00*/  IMAD.MOV.U32 R83, RZ, RZ, R152 ;  /* 0x000000ffff537224 */ /* 0x000fe400078e0098 */
[----:B------:R-:W2:Y:S01]  /*12a10*/  LDSM.16.MT88.4 R152, [R201+0xa800] ;  /* 0x00a80000c998783b */ /* 0x000ea20000004200 */
[----:B------:R-:W-:Y:S01]  /*12a20*/  FFMA.FTZ R11, R185, c[0x0][0x23c], -R18 ;  /* 0x00008f00b90b7a23 */ /* 0x000fe20000010812 */
[----:B------:R-:W-:Y:S02]  /*12a30*/  LOP3.LUT R128, R0, R2, RZ, 0xc0, !PT ;  /* 0x0000000200807212 */ /* 0x000fe400078ec0ff */
[----:B------:R-:W-:Y:S02]  /*12a40*/  F2FP.BF16.PACK_AB R0, R33, R32 ;  /* 0x000000202100723e */ /* 0x000fe400000010ff */
[----:B------:R-:W-:-:S02]  /*12a50*/  F2FP.BF16.PACK_AB R2, R29, R30 ;  /* 0x0000001e1d02723e */ /* 0x000fc400000010ff */
[----:B------:R-:W-:Y:S02]  /*12a60*/  LOP3.LUT R130, R5, R0, RZ, 0xc0, !PT ;  /* 0x0000000005827212 */ /* 0x000fe400078ec0ff */
[----:B-1----:R-:W-:Y:S02]  /*12a70*/  F2FP.BF16.PACK_AB R4, R27, R23 ;  /* 0x000000171b04723e */ /* 0x002fe400000010ff */
[----:B------:R-:W-:Y:S02]  /*12a80*/  F2FP.BF16.PACK_AB R0, R21, R22 ;  /* 0x000000161500723e */ /* 0x000fe400000010ff */
[----:B------:R-:W-:Y:S01]  /*12a90*/  LOP3.LUT R129, R3, R4, RZ, 0xc0, !PT ;  /* 0x0000000403817212 */ /* 0x000fe200078ec0ff */
[----:B------:R-:W-:Y:S01]  /*12aa0*/  FFMA.FTZ R3, R191, R24, R190 ;  /* 0x00000018bf037223 */ /* 0x000fe200000100be */
[----:B------:R-:W-:Y:S02]  /*12ab0*/  LOP3.LUT R131, R6, R2, RZ, 0xc0, !PT ;  /* 0x0000000206837212 */ /* 0x000fe400078ec0ff */
[----:B------:R-:W-:Y:S01]  /*12ac0*/  LOP3.LUT R124, R7, R0, RZ, 0xc0, !PT ;  /* 0x00000000077c7212 */ /* 0x000fe200078ec0ff */
[----:B------:R-:W1:Y:S01]  /*12ad0*/  MUFU.EX2 R2, R11 ;  /* 0x0000000b00027308 */ /* 0x000e620000000800 */
[----:B------:R-:W2:Y:S01]  /*12ae0*/  LDSM.16.MT88.4 R4, [R205+0xb800] ;  /* 0x00b80000cd04783b */ /* 0x000ea20000004200 */
[----:B----4-:R-:W-:-:S02]  /*12af0*/  F2FP.BF16.PACK_AB R0, R13, R15 ;  /* 0x0000000f0d00723e */ /* 0x010fc400000010ff */
[----:B-----5:R-:W-:Y:S02]  /*12b00*/  HMMA.16816.F32.BF16 R156, R128, R168, R156 ;  /* 0x000000a8809c723c */ /* 0x020fe4000004189c */
[----:B------:R-:W-:Y:S01]  /*12b10*/  LOP3.LUT R125, R8, R0, RZ, 0xc0, !PT ;  /* 0x00000000087d7212 */ /* 0x000fe200078ec0ff */
[----:B------:R-:W-:Y:S01]  /*12b20*/  FADD.FTZ R8, R189, R3 ;  /* 0x00000003bd087221 */ /* 0x000fe20000010000 */
[----:B------:R-:W-:-:S04]  /*12b30*/  F2FP.BF16.PACK_AB R0, R16, R20 ;  /* 0x000000141000723e */ /* 0x000fc800000010ff */
[----:B------:R-:W-:Y:S01]  /*12b40*/  LOP3.LUT R126, R9, R0, RZ, 0xc0, !PT ;  /* 0x00000000097e7212 */ /* 0x000fe200078ec0ff */
[----:B---3--:R-:W-:Y:S01]  /*12b50*/  HMMA.16816.F32.BF16 R36, R128, R48, R36 ;  /* 0x000000308024723c */ /* 0x008fe20000041824 */
[----:B-1----:R-:W-:-:S04]  /*12b60*/  F2FP.BF16.PACK_AB R0, R2, R12 ;  /* 0x0000000c0200723e */ /* 0x002fc800000010ff */
[----:B------:R-:W-:-:S03]  /*12b70*/  LOP3.LUT R127, R10, R0, RZ, 0xc0, !PT ;  /* 0x000000000a7f7212 */ /* 0x000fc600078ec0ff */
[----:B--2---:R-:W-:Y:S01]  /*12b80*/  HMMA.16816.F32.BF16 R140, R128, R152, R140 ;  /* 0x00000098808c723c */ /* 0x004fe2000004188c */
[----:B------:R-:W-:Y:S02]  /*12b90*/  FFMA.FTZ R10, R252, R26, R229 ;  /* 0x0000001afc0a7223 */ /* 0x000fe400000100e5 */
[----:B------:R-:W-:Y:S02]  /*12ba0*/  FFMA.FTZ R0, R239, R19, R139 ;  /* 0x00000013ef007223 */ /* 0x000fe4000001008b */
[----:B------:R-:W-:-:S03]  /*12bb0*/  FADD.FTZ R10, R225, R10 ;  /* 0x0000000ae10a7221 */ /* 0x000fc60000010000 */
[C---:B------:R-:W-:Y:S08]  /*12bc0*/  HMMA.16816.F32.BF16 R144, R124.reuse, R152, R144 ;  /* 0x000000987c90723c */ /* 0x040ff00000041890 */
[C---:B------:R-:W-:Y:S08]  /*12bd0*/  HMMA.16816.F32.BF16 R148, R124.reuse, R154, R148 ;  /* 0x0000009a7c94723c */ /* 0x040ff00000041894 */
[C---:B------:R-:W-:Y:S08]  /*12be0*/  HMMA.16816.F32.BF16 R160, R124.reuse, R168, R160 ;  /* 0x000000a87ca0723c */ /* 0x040ff000000418a0 */
[C---:B------:R-:W-:Y:S08]  /*12bf0*/  HMMA.16816.F32.BF16 R164, R124.reuse, R170, R164 ;  /* 0x000000aa7ca4723c */ /* 0x040ff000000418a4 */
[C---:B------:R-:W-:Y:S08]  /*12c00*/  HMMA.16816.F32.BF16 R40, R124.reuse, R48, R40 ;  /* 0x000000307c28723c */ /* 0x040ff00000041828 */
[----:B------:R-:W-:Y:S08]  /*12c10*/  HMMA.16816.F32.BF16 R44, R124, R50, R44 ;  /* 0x000000327c2c723c */ /* 0x000ff0000004182c */
[C---:B------:R-:W-:Y:S01]  /*12c20*/  HMMA.16816.F32.BF16 R152, R128.reuse, R154, R96 ;  /* 0x0000009a8098723c */ /* 0x040fe20000041860 */
[----:B------:R-:W1:Y:S07]  /*12c30*/  LDSM.16.MT88.4 R96, [R203+0xb800] ;  /* 0x00b80000cb60783b */ /* 0x000e6e0000004200 */
[C---:B------:R-:W-:Y:S01]  /*12c40*/  HMMA.16816.F32.BF16 R168, R128.reuse, R170, R80 ;  /* 0x000000aa80a8723c */ /* 0x040fe20000041850 */
[----:B------:R-:W2:Y:S07]  /*12c50*/  LDSM.16.MT88.4 R80, [R201+0xb800] ;  /* 0x00b80000c950783b */ /* 0x000eae0000004200 */
[----:B------:R-:W-:Y:S01]  /*12c60*/  HMMA.16816.F32.BF16 R48, R128, R50, R64 ;  /* 0x000000328030723c */ /* 0x000fe20000041840 */
[----:B------:R-:W3:Y:S07]  /*12c70*/  LDSM.16.MT88.4 R64, [R205+0xa800] ;  /* 0x00a80000cd40783b */ /* 0x000eee0000004200 */
[-C--:B------:R-:W-:Y:S08]  /*12c80*/  HMMA.16816.F32.BF16 R120, R124, R4.reuse, R120 ;  /* 0x000000047c78723c */ /* 0x080ff00000041878 */
[----:B------:R-:W-:Y:S07]  /*12c90*/  HMMA.16816.F32.BF16 R116, R128, R4, R116 ;  /* 0x000000048074723c */ /* 0x000fee0000041874 */
[----:B------:R-:W-:Y:S01]  /*12ca0*/  FFMA.FTZ R4, R188, R25, R195 ;  /* 0x00000019bc047223 */ /* 0x000fe200000100c3 */
[----:B------:R-:W-:Y:S01]  /*12cb0*/  HMMA.16816.F32.BF16 R104, R124, R112, R104 ;  /* 0x000000707c68723c */ /* 0x000fe20000041868 */
[----:B------:R-:W-:-:S02]  /*12cc0*/  FADD.FTZ R5, R138, R0 ;  /* 0x000000008a057221 */ /* 0x000fc40000010000 */
[----:B------:R-:W-:Y:S02]  /*12cd0*/  FADD.FTZ R9, R194, R4 ;  /* 0x00000004c2097221 */ /* 0x000fe40000010000 */
[----:B------:R-:W-:Y:S02]  /*12ce0*/  FADD.FTZ R4, R227, R10 ;  /* 0x0000000ae3047221 */ /* 0x000fe40000010000 */
[----:B------:R-:W-:Y:S01]  /*12cf0*/  FADD.FTZ R3, R193, R9 ;  /* 0x00000009c1037221 */ /* 0x000fe20000010000 */
[----:B-1----:R-:W-:Y:S01]  /*12d00*/  HMMA.16816.F32.BF16 R88, R124, R96, R88 ;  /* 0x000000607c58723c */ /* 0x002fe20000041858 */
[----:B------:R-:W-:Y:S02]  /*12d10*/  FADD.FTZ R0, R187, R8 ;  /* 0x00000008bb007221 */ /* 0x000fe40000010000 */
[----:B------:R-:W-:Y:S02]  /*12d20*/  FADD.FTZ R5, R133, R5 ;  /* 0x0000000585057221 */ /* 0x000fe40000010000 */
[----:B------:R-:W-:-:S02]  /*12d30*/  FADD.FTZ R252, R226, R4 ;  /* 0x00000004e2fc7221 */ /* 0x000fc40000010000 */
[----:B------:R-:W-:Y:S01]  /*12d40*/  FADD.FTZ R4, R192, R3 ;  /* 0x00000003c0047221 */ /* 0x000fe20000010000 */
[C---:B--2---:R-:W-:Y:S01]  /*12d50*/  HMMA.16816.F32.BF16 R72, R124.reuse, R80, R72 ;  /* 0x000000507c48723c */ /* 0x044fe20000041848 */
[----:B------:R-:W-:Y:S02]  /*12d60*/  FADD.FTZ R3, R186, R0 ;  /* 0x00000000ba037221 */ /* 0x000fe40000010000 */
[----:B------:R-:W-:Y:S02]  /*12d70*/  FADD.FTZ R0, R35, R5 ;  /* 0x0000000523007221 */ /* 0x000fe40000010000 */
[----:B------:R-:W-:Y:S02]  /*12d80*/  FADD.FTZ R4, R23, R4 ;  /* 0x0000000417047221 */ /* 0x000fe40000010000 */
[----:B------:R-:W-:Y:S01]  /*12d90*/  FADD.FTZ R0, R15, R0 ;  /* 0x000000000f007221 */ /* 0x000fe20000010000 */
[----:B---3--:R-:W-:Y:S01]  /*12da0*/  HMMA.16816.F32.BF16 R56, R124, R64, R56 ;  /* 0x000000407c38723c */ /* 0x008fe20000041838 */
        /* <DEDUP_REMOVED lines=11> */
[----:B------:R-:W-:Y:S01]  /*12e60*/  FADD.FTZ R3, R16, R3 ;  /* 0x0000000310037221 */ /* 0x000fe20000010000 */
[----:B------:R1:W-:Y:S01]  /*12e70*/  STL [R1+0x18], R4 ;  /* 0x0000180401007387 */ /* 0x0003e20000100800 */
[----:B------:R-:W-:-:S03]  /*12e80*/  FADD.FTZ R252, R28, R252 ;  /* 0x000000fc1cfc7221 */ /* 0x000fc60000010000 */
[----:B------:R-:W-:Y:S01]  /*12e90*/  HMMA.16816.F32.BF16 R92, R124, R98, R92 ;  /* 0x000000627c5c723c */ /* 0x000fe2000004185c */
[----:B------:R1:W-:Y:S01]  /*12ea0*/  STL [R1+0x20], R0 ;  /* 0x0000200001007387 */ /* 0x0003e20000100800 */
[----:B------:R-:W-:-:S03]  /*12eb0*/  FADD.FTZ R252, R31, R252 ;  /* 0x000000fc1ffc7221 */ /* 0x000fc60000010000 */
[----:B------:R1:W-:Y:S01]  /*12ec0*/  STL [R1+0x1c], R3 ;  /* 0x00001c0301007387 */ /* 0x0003e20000100800 */
[----:B------:R-:W-:Y:S02]  /*12ed0*/  FADD.FTZ R252, R32, R252 ;  /* 0x000000fc20fc7221 */ /* 0x000fe40000010000 */
[----:B------:R-:W-:Y:S02]  /*12ee0*/  HMMA.16816.F32.BF16 R108, R124, R114, R108 ;  /* 0x000000727c6c723c */ /* 0x000fe4000004186c */
[----:B------:R-:W-:-:S06]  /*12ef0*/  FADD.FTZ R252, R33, R252 ;  /* 0x000000fc21fc7221 */ /* 0x000fcc0000010000 */
        /* <DEDUP_REMOVED lines=10> */
.L_x_1859:
[----:B-12---:R-:W-:-:S06]  /*12fa0*/  UISETP.GT.AND UP0, UPT, UR25, UR19, UPT ;  /* 0x000000131900728c */ /* 0x006fcc000bf04270 */
[----:B------:R-:W-:-:S13]  /*12fb0*/  PLOP3.LUT P0, PT, PT, PT, UP0, 0x80, 0x0 ;  /* 0x000000000000781c */ /* 0x000fda0003f0f008 */
[----:B------:R-:W-:Y:S05]  /*12fc0*/  @!P0 BRA `(.L_x_1864) ;  /* 0x0000355000008947 */ /* 0x000fea0003800000 */
[----:B------:R-:W2:Y:S01]  /*12fd0*/  LDL.LU R9, [R1+0x8c] ;  /* 0x00008c0001097983 */ /* 0x000ea20000300800 */
[----:B------:R-:W1:Y:S01]  /*12fe0*/  LDC.U8 R0, c[0x0][0x2d8] ;  /* 0x0000b600ff007b82 */ /* 0x000e620000000000 */
[----:B------:R-:W-:Y:S01]  /*12ff0*/  UMOV UR30, 0x4 ;  /* 0x00000004001e7882 */ /* 0x000fe20000000000 */
[----:B------:R-:W-:Y:S01]  /*13000*/  MOV R132, R135 ;  /* 0x0000008700847202 */ /* 0x000fe20000000f00 */
[----:B------:R-:W3:Y:S01]  /*13010*/  LDL.LU R2, [R1+0x64] ;  /* 0x0000640001027983 */ /* 0x000ee20000300800 */
[----:B------:R-:W-:Y:S01]  /*13020*/  ULDC.64 UR4, c[0x0][0x1a0] ;  /* 0x0000680000047ab9 */ /* 0x000fe20000000a00 */
[----:B------:R-:W-:Y:S01]  /*13030*/  MOV R3, R136 ;  /* 0x0000008800037202 */ /* 0x000fe20000000f00 */
[----:B------:R-:W-:Y:S01]  /*13040*/  USHF.L.U64.HI UR5, UR4, UR30, UR5 ;  /* 0x0000001e04057299 */ /* 0x000fe20008010205 */
[----:B------:R-:W4:Y:S01]  /*13050*/  LDL.LU R8, [R1+0x90] ;  /* 0x0000900001087983 */ /* 0x000f220000300800 */
[----:B------:R-:W-:Y:S01]  /*13060*/  USHF.L.U32 UR4, UR4, 0x4, URZ ;  /* 0x0000000404047899 */ /* 0x000fe2000800063f */
[----:B------:R-:W-:-:S02]  /*13070*/  MOV R138, R137 ;  /* 0x00000089008a7202 */ /* 0x000fc40000000f00 */
[----:B------:R-:W5:Y:S01]  /*13080*/  LDL.LU.64 R6, [R1+0x80] ;  /* 0x0000800001067983 */ /* 0x000f620000300a00 */
[----:B------:R-:W-:Y:S01]  /*13090*/  MOV R133, R134 ;  /* 0x0000008600857202 */ /* 0x000fe20000000f00 */
[----:B------:R-:W-:Y:S02]  /*130a0*/  USHF.L.U64.HI UR31, UR4, 0x1, UR5 ;  /* 0x00000001041f7899 */ /* 0x000fe40008010205 */
[----:B------:R-:W5:Y:S01]  /*130b0*/  LDL.LU.64 R4, [R1+0x78] ;  /* 0x0000780001047983 */ /* 0x000f620000300a00 */
[----:B------:R-:W-:-:S03]  /*130c0*/  USHF.L.U32 UR32, UR4, 0x1, URZ ;  /* 0x0000000104207899 */ /* 0x000fc6000800063f */
[----:B------:R-:W2:Y:S01]  /*130d0*/  LDL.LU R10, [R1+0x60] ;  /* 0x00006000010a7983 */ /* 0x000ea20000300800 */
[----:B-1----:R-:W-:Y:S01]  /*130e0*/  PRMT R0, R0, 0x7054, R0 ;  /* 0x0000705400007816 */ /* 0x002fe20000000000 */
[----:B--2---:R-:W-:-:S04]  /*130f0*/  IMAD.WIDE.U32 R12, R10, -0x326172a9, RZ ;  /* 0xcd9e8d570a0c7825 */ /* 0x004fc800078e00ff */
[----:B------:R-:W-:Y:S01]  /*13100*/  IMAD.WIDE.U32 R10, R9, -0x326172a9, RZ ;  /* 0xcd9e8d57090a7825 */ /* 0x000fe200078e00ff */
[-C--:B---3--:R-:W-:Y:S01]  /*13110*/  LOP3.LUT R0, R13, R2.reuse, RZ, 0x3c, !PT ;  /* 0x000000020d007212 */ /* 0x088fe200078e3cff */
[----:B------:R4:W-:Y:S03]  /*13120*/  STL.64 [R1+0x30], R12 ;  /* 0x0000300c01007387 */ /* 0x0009e60000100a00 */
[----:B------:R-:W-:Y:S01]  /*13130*/  LOP3.LUT R2, R11, R2, RZ, 0x3c, !PT ;  /* 0x000000020b027212 */ /* 0x000fe200078e3cff */
[----:B------:R1:W-:Y:S01]  /*13140*/  STL.64 [R1+0x28], R10 ;  /* 0x0000280a01007387 */ /* 0x0003e20000100a00 */
[----:B-----5:R-:W-:Y:S01]  /*13150*/  MOV R5, R7 ;  /* 0x0000000700057202 */ /* 0x020fe20000000f00 */
[----:B----4-:R-:W-:-:S04]  /*13160*/  IMAD.WIDE.U32 R12, R8, -0x2daee0ad, RZ ;  /* 0xd2511f53080c7825 */ /* 0x010fc800078e00ff */
[----:B-1----:R-:W-:Y:S01]  /*13170*/  IMAD.WIDE.U32 R10, R0, -0x2daee0ad, RZ ;  /* 0xd2511f53000a7825 */ /* 0x002fe200078e00ff */
[----:B------:R1:W-:Y:S03]  /*13180*/  STL.64 [R1], R12 ;  /* 0x0000000c01007387 */ /* 0x0003e60000100a00 */
[----:B------:R-:W-:Y:S01]  /*13190*/  IMAD.WIDE.U32 R8, R2, -0x2daee0ad, RZ ;  /* 0xd2511f5302087825 */ /* 0x000fe200078e00ff */
[----:B------:R1:W-:Y:S04]  /*131a0*/  STL.64 [R1+0x10], R10 ;  /* 0x0000100a01007387 */ /* 0x0003e80000100a00 */
[----:B------:R1:W-:Y:S04]  /*131b0*/  STL.64 [R1+0x38], R4 ;  /* 0x0000380401007387 */ /* 0x0003e80000100a00 */
[----:B------:R1:W-:Y:S01]  /*131c0*/  STL.64 [R1+0x8], R8 ;  /* 0x0000080801007387 */ /* 0x0003e20000100a00 */
[----:B------:R-:W-:Y:S05]  /*131d0*/  BRA `(.L_x_1865) ;  /* 0x000001b000007947 */ /* 0x000fea0003800000 */
.L_x_1867:
        /* <DEDUP_REMOVED lines=27> */
.L_x_1865:
[----:B-1----:R-:W2:Y:S01]  /*13390*/  LDL.64 R4, [R1+0x38] ;  /* 0x0000380001047983 */ /* 0x002ea20000100a00 */
        /* <DEDUP_REMOVED lines=32> */
[----:B------:R-:W-:Y:S05]  /*135a0*/  LDSM.16.M88.4 R192, [R210+0x2000] ;  /* 0x00200000d2c0783b */ /* 0x000fea0000000200 */
[----:B------:R-:W-:Y:S01]  /*135b0*/  LDSM.16.M88.4 R196, [R208+0x8800] ;  /* 0x00880000d0c4783b */ /* 0x000fe20000000200 */
[C---:B--2---:R-:W-:Y:S08]  /*135c0*/  HMMA.16816.F32.BF16 R8, R28.reuse, R16, RZ ;  /* 0x000000101c08723c */ /* 0x044ff000000418ff */
[-C--:B------:R-:W-:Y:S08]  /*135d0*/  HMMA.16816.F32.BF16 R12, R28, R18.reuse, RZ ;  /* 0x000000121c0c723c */ /* 0x080ff000000418ff */
[C---:B------:R-:W-:Y:S08]  /*135e0*/  HMMA.16816.F32.BF16 R16, R32.reuse, R18, RZ ;  /* 0x000000122010723c */ /* 0x040ff000000418ff */
[-C--:B---3--:R-:W-:Y:S08]  /*135f0*/  HMMA.16816.F32.BF16 R20, R32, R172.reuse, RZ ;  /* 0x000000ac2014723c */ /* 0x088ff000000418ff */
[C---:B------:R-:W-:Y:S08]  /*13600*/  HMMA.16816.F32.BF16 R24, R28.reuse, R172, RZ ;  /* 0x000000ac1c18723c */ /* 0x040ff000000418ff */
[-C--:B------:R-:W-:Y:S08]  /*13610*/  HMMA.16816.F32.BF16 R28, R28, R174.reuse, RZ ;  /* 0x000000ae1c1c723c */ /* 0x080ff000000418ff */
[----:B------:R-:W-:Y:S01]  /*13620*/  HMMA.16816.F32.BF16 R32, R32, R174, RZ ;  /* 0x000000ae2020723c */ /* 0x000fe200000418ff */
[----:B------:R-:W-:Y:S07]  /*13630*/  LDSM.16.M88.4 R172, [R210] ;  /* 0x00000000d2ac783b */ /* 0x000fee0000000200 */
[-C--:B----4-:R-:W-:Y:S08]  /*13640*/  HMMA.16816.F32.BF16 R4, R176, R180.reuse, R4 ;  /* 0x000000b4b004723c */ /* 0x090ff00000041804 */
[C---:B-----5:R-:W-:Y:S08]  /*13650*/  HMMA.16816.F32.BF16 R8, R184.reuse, R180, R8 ;  /* 0x000000b4b808723c */ /* 0x060ff00000041808 */
[-C--:B------:R-:W-:Y:S08]  /*13660*/  HMMA.16816.F32.BF16 R12, R184, R182.reuse, R12 ;  /* 0x000000b6b80c723c */ /* 0x080ff0000004180c */
[C---:B------:R-:W-:Y:S01]  /*13670*/  HMMA.16816.F32.BF16 R16, R176.reuse, R182, R16 ;  /* 0x000000b6b010723c */ /* 0x040fe20000041810 */
[----:B------:R-:W1:Y:S07]  /*13680*/  LDSM.16.M88.4 R180, [R208+0x8000] ;  /* 0x00800000d0b4783b */ /* 0x000e6e0000000200 */
[-C--:B------:R-:W-:Y:S08]  /*13690*/  HMMA.16816.F32.BF16 R20, R176, R188.reuse, R20 ;  /* 0x000000bcb014723c */ /* 0x080ff00000041814 */
[C---:B------:R-:W-:Y:S08]  /*136a0*/  HMMA.16816.F32.BF16 R24, R184.reuse, R188, R24 ;  /* 0x000000bcb818723c */ /* 0x040ff00000041818 */
[-C--:B------:R-:W-:Y:S01]  /*136b0*/  HMMA.16816.F32.BF16 R28, R184, R190.reuse, R28 ;  /* 0x000000beb81c723c */ /* 0x080fe2000004181c */
[----:B------:R-:W-:Y:S07]  /*136c0*/  LDSM.16.M88.4 R184, [R209+0x2000] ;  /* 0x00200000d1b8783b */ /* 0x000fee0000000200 */
[----:B------:R-:W-:Y:S01]  /*136d0*/  HMMA.16816.F32.BF16 R32, R176, R190, R32 ;  /* 0x000000beb020723c */ /* 0x000fe20000041820 */
[----:B------:R-:W-:Y:S05]  /*136e0*/  LDSM.16.M88.4 R176, [R209] ;  /* 0x00000000d1b0783b */ /* 0x000fea0000000200 */
[----:B------:R-:W-:Y:S02]  /*136f0*/  LDSM.16.M88.4 R188, [R207+0x800] ;  /* 0x00080000cfbc783b */ /* 0x000fe40000000200 */
[-C--:B-1----:R-:W-:Y:S08]  /*13700*/  HMMA.16816.F32.BF16 R4, R172, R180.reuse, R4 ;  /* 0x000000b4ac04723c */ /* 0x082ff00000041804 */
[C---:B------:R-:W-:Y:S08]  /*13710*/  HMMA.16816.F32.BF16 R8, R192.reuse, R180, R8 ;  /* 0x000000b4c008723c */ /* 0x040ff00000041808 */
[-C--:B------:R-:W-:Y:S08]  /*13720*/  HMMA.16816.F32.BF16 R12, R192, R182.reuse, R12 ;  /* 0x000000b6c00c723c */ /* 0x080ff0000004180c */
[C---:B------:R-:W-:Y:S01]  /*13730*/  HMMA.16816.F32.BF16 R16, R172.reuse, R182, R16 ;  /* 0x000000b6ac10723c */ /* 0x040fe20000041810 */
[----:B------:R-:W1:Y:S07]  /*13740*/  LDSM.16.M88.4 R180, [R207] ;  /* 0x00000000cfb4783b */ /* 0x000e6e0000000200 */
[-C--:B------:R-:W-:Y:S08]  /*13750*/  HMMA.16816.F32.BF16 R20, R172, R196.reuse, R20 ;  /* 0x000000c4ac14723c */ /* 0x080ff00000041814 */
[C---:B------:R-:W-:Y:S08]  /*13760*/  HMMA.16816.F32.BF16 R24, R192.reuse, R196, R24 ;  /* 0x000000c4c018723c */ /* 0x040ff00000041818 */
[-C--:B------:R-:W-:Y:S01]  /*13770*/  HMMA.16816.F32.BF16 R28, R192, R198.reuse, R28 ;  /* 0x000000c6c01c723c */ /* 0x080fe2000004181c */
[----:B------:R-:W-:Y:S07]  /*13780*/  LDSM.16.M88.4 R192, [R202+0x6000] ;  /* 0x00600000cac0783b */ /* 0x000fee0000000200 */
[----:B------:R-:W-:Y:S01]  /*13790*/  HMMA.16816.F32.BF16 R32, R172, R198, R32 ;  /* 0x000000c6ac20723c */ /* 0x000fe20000041820 */
[----:B------:R-:W-:Y:S05]  /*137a0*/  LDSM.16.M88.4 R172, [R202+0x4000] ;  /* 0x00400000caac783b */ /* 0x000fea0000000200 */
[----:B------:R-:W-:Y:S02]  /*137b0*/  LDSM.16.M88.4 R196, [R200+0x9800] ;  /* 0x00980000c8c4783b */ /* 0x000fe40000000200 */
[-C--:B-1----:R-:W-:Y:S08]  /*137c0*/  HMMA.16816.F32.BF16 R4, R176, R180.reuse, R4 ;  /* 0x000000b4b004723c */ /* 0x082ff00000041804 */
[C---:B------:R-:W-:Y:S08]  /*137d0*/  HMMA.16816.F32.BF16 R8, R184.reuse, R180, R8 ;  /* 0x000000b4b808723c */ /* 0x040ff00000041808 */
        /* <DEDUP_REMOVED lines=8> */
[----:B------:R-:W-:Y:S05]  /*13860*/  LDSM.16.M88.4 R176, [R204+0x4000] ;  /* 0x00400000ccb0783b */ /* 0x000fea0000000200 */
[----:B------:R-:W-:Y:S02]  /*13870*/  LDSM.16.M88.4 R188, [R212] ;  /* 0x00000000d4bc783b */ /* 0x000fe40000000200 */
        /* <DEDUP_REMOVED lines=28> */
[----:B------:R-:W1:Y:S01]  /*13a40*/  LDSM.16.M88.4 R180, [R207+0x1000] ;  /* 0x00100000cfb4783b */ /* 0x000e620000000200 */
[----:B------:R-:W-:Y:S04]  /*13a50*/  DEPBAR.LE SB0, 0x0 ;  /* 0x000080000000791a */ /* 0x000fe80000000000 */
[----:B------:R-:W-:Y:S02]  /*13a60*/  BAR.SYNC.DEFER_BLOCKING 0x0 ;  /* 0x0000000000007b1d */ /* 0x000fe40000010000 */
        /* <DEDUP_REMOVED lines=13> */
.L_x_1866:
[----:B------:R-:W2:Y:S01]  /*13b40*/  LDL.64 R186, [R1] ;  /* 0x0000000001ba7983 */ /* 0x000ea20000100a00 */
[----:B------:R-:W-:Y:S01]  /*13b50*/  IMAD.U32 R0, RZ, RZ, UR30 ;  /* 0x0000001eff007e24 */ /* 0x000fe2000f8e00ff */
[----:B------:R-:W-:Y:S02]  /*13b60*/  UISETP.GT.AND UP0, UPT, UR30, UR19, UPT ;  /* 0x000000131e00728c */ /* 0x000fe4000bf04270 */
[----:B------:R-:W-:Y:S02]  /*13b70*/  UMOV UR25, UR30 ;  /* 0x0000001e00197c82 */ /* 0x000fe40008000000 */
[----:B------:R-:W3:Y:S06]  /*13b80*/  LDL.64 R178, [R1+0x10] ;  /* 0x0000100001b27983 */ /* 0x000eec0000100a00 */
[----:B------:R-:W4:Y:S06]  /*13b90*/  LDL.64 R184, [R1+0x30] ;  /* 0x0000300001b87983 */ /* 0x000f2c0000100a00 */
[----:B------:R-:W5:Y:S06]  /*13ba0*/  LDL.64 R176, [R1+0x8] ;  /* 0x0000080001b07983 */ /* 0x000f6c0000100a00 */
[----:B------:R-:W2:Y:S06]  /*13bb0*/  LDL.64 R182, [R1+0x28] ;  /* 0x0000280001b67983 */ /* 0x000eac0000100a00 */
[----:B------:R-:W1:Y:S02]  /*13bc0*/  S2R R2, SR_TID.X ;  /* 0x0000000000027919 */ /* 0x000e640000002100 */
[----:B-1----:R-:W-:Y:S05]  /*13bd0*/  IMAD.SHL.U32 R2, R2, 0x2, RZ ;  /* 0x0000000202027824 */ /* 0x002fea00078e00ff */
[----:B------:R-:W-:Y:S05]  /*13be0*/  LOP3.LUT R2, R2, 0x6, RZ, 0xc0, !PT ;  /* 0x0000000602027812 */ /* 0x000fea00078ec0ff */
[----:B------:R-:W-:Y:S05]  /*13bf0*/  IMAD R0, R0, 0x20, R2 ;  /* 0x0000002000007824 */ /* 0x000fea00078e0202 */
[C---:B------:R-:W-:Y:S02]  /*13c00*/  ISETP.GE.AND P3, PT, R0.reuse, R219, PT ;  /* 0x000000db0000720c */ /* 0x040fe40003f66270 */
[C---:B------:R-:W-:Y:S02]  /*13c10*/  IADD3 R136, R0.reuse, 0x1, RZ ;  /* 0x0000000100887810 */ /* 0x040fe40007ffe0ff */
[C---:B------:R-:W-:Y:S02]  /*13c20*/  IADD3 R135, R0.reuse, 0x8, RZ ;  /* 0x0000000800877810 */ /* 0x040fe40007ffe0ff */
[C---:B------:R-:W-:Y:S02]  /*13c30*/  ISETP.GE.OR P3, PT, R0.reuse, R223, !P3 ;  /* 0x000000df0000720c */ /* 0x040fe40005f66670 */
[-C--:B------:R-:W-:Y:S02]  /*13c40*/  ISETP.GE.AND P1, PT, R0, R218.reuse, PT ;  /* 0x000000da0000720c */ /* 0x080fe40003f26270 */
[-C--:B------:R-:W-:Y:S02]  /*13c50*/  ISETP.GE.AND P2, PT, R136, R219.reuse, PT ;  /* 0x000000db8800720c */ /* 0x080fe40003f46270 */
[----:B------:R-:W-:Y:S02]  /*13c60*/  FSEL R172, R4, -INF , !P3 ;  /* 0xff80000004ac7808 */ /* 0x000fe40005800000 */
[C---:B------:R-:W-:Y:S02]  /*13c70*/  ISETP.GE.AND P3, PT, R135.reuse, R219, PT ;  /* 0x000000db8700720c */ /* 0x040fe40003f66270 */
[----:B------:R-:W-:Y:S02]  /*13c80*/  IADD3 R134, R0, 0x9, RZ ;  /* 0x0000000900867810 */ /* 0x000fe40007ffe0ff */
[----:B------:R-:W-:Y:S02]  /*13c90*/  ISETP.GE.AND P0, PT, R136, R218, PT ;  /* 0x000000da8800720c */ /* 0x000fe40003f06270 */
[-C--:B------:R-:W-:Y:S02]  /*13ca0*/  ISETP.GE.OR P1, PT, R0, R222.reuse, !P1 ;  /* 0x000000de0000720c */ /* 0x080fe40004f26670 */
[CC--:B------:R-:W-:Y:S02]  /*13cb0*/  ISETP.GE.OR P2, PT, R136.reuse, R223.reuse, !P2 ;  /* 0x000000df8800720c */ /* 0x0c0fe40005746670 */
[----:B------:R-:W-:Y:S02]  /*13cc0*/  ISETP.GE.OR P3, PT, R135, R223, !P3 ;  /* 0x000000df8700720c */ /* 0x000fe40005f66670 */
[----:B------:R-:W-:Y:S02]  /*13cd0*/  ISETP.GE.OR P0, PT, R136, R222, !P0 ;  /* 0x000000de8800720c */ /* 0x000fe40004706670 */
[----:B------:R-:W-:Y:S02]  /*13ce0*/  FSEL R174, R6, -INF , !P1 ;  /* 0xff80000006ae7808 */ /* 0x000fe40004800000 */
[----:B------:R-:W-:Y:S02]  /*13cf0*/  FSEL R173, R5, -INF , !P2 ;  /* 0xff80000005ad7808 */ /* 0x000fe40005000000 */
[----:B------:R-:W-:Y:S02]  /*13d00*/  ISETP.GE.AND P2, PT, R134, R219, PT ;  /* 0x000000db8600720c */ /* 0x000fe40003f46270 */
[----:B------:R-:W-:Y:S02]  /*13d10*/  ISETP.GE.AND P1, PT, R135, R218, PT ;  /* 0x000000da8700720c */ /* 0x000fe40003f26270 */
[----:B------:R-:W-:Y:S02]  /*13d20*/  FSEL R137, R16, -INF , !P3 ;  /* 0xff80000010897808 */ /* 0x000fe40005800000 */
[----:B------:R-:W-:Y:S02]  /*13d30*/  IADD3 R5, R0, 0x10, RZ ;  /* 0x0000001000057810 */ /* 0x000fe40007ffe0ff */
[----:B------:R-:W-:Y:S02]  /*13d40*/  FMNMX.FTZ R16, R172, R3, !PT ;  /* 0x00000003ac107209 */ /* 0x000fe40007810000 */
[----:B------:R-:W-:Y:S02]  /*13d50*/  FSEL R175, R7, -INF , !P0 ;  /* 0xff80000007af7808 */ /* 0x000fe40004000000 */
[----:B------:R-:W-:Y:S02]  /*13d60*/  FMNMX.FTZ R7, R174, R132, !PT ;  /* 0x00000084ae077209 */ /* 0x000fe40007810000 */
[C---:B------:R-:W-:Y:S02]  /*13d70*/  ISETP.GE.AND P0, PT, R134.reuse, R218, PT ;  /* 0x000000da8600720c */ /* 0x040fe40003f06270 */
[----:B------:R-:W-:Y:S02]  /*13d80*/  ISETP.GE.OR P2, PT, R134, R223, !P2 ;  /* 0x000000df8600720c */ /* 0x000fe40005746670 */
[----:B------:R-:W-:Y:S02]  /*13d90*/  ISETP.GE.OR P1, PT, R135, R222, !P1 ;  /* 0x000000de8700720c */ /* 0x000fe40004f26670 */
[----:B------:R-:W-:Y:S02]  /*13da0*/  ISETP.GE.AND P6, PT, R5, R219, PT ;  /* 0x000000db0500720c */ /* 0x000fe40003fc6270 */
[----:B------:R-:W-:Y:S02]  /*13db0*/  IADD3 R4, R0, 0x11, RZ ;  /* 0x0000001100047810 */ /* 0x000fe40007ffe0ff */
[----:B------:R-:W-:Y:S02]  /*13dc0*/  FMNMX.FTZ R16, R173, R16, !PT ;  /* 0x00000010ad107209 */ /* 0x000fe40007810000 */
[----:B------:R-:W-:Y:S02]  /*13dd0*/  ISETP.GE.OR P0, PT, R134, R222, !P0 ;  /* 0x000000de8600720c */ /* 0x000fe40004706670 */
[----:B------:R-:W-:Y:S02]  /*13de0*/  FMNMX.FTZ R7, R175, R7, !PT ;  /* 0x00000007af077209 */ /* 0x000fe40007810000 */
[----:B------:R-:W-:Y:S02]  /*13df0*/  FSEL R17, R17, -INF , !P2 ;  /* 0xff80000011117808 */ /* 0x000fe40005000000 */
[C---:B------:R-:W-:Y:S02]  /*13e00*/  ISETP.GE.AND P2, PT, R5.reuse, R218, PT ;  /* 0x000000da0500720c */ /* 0x040fe40003f46270 */
[----:B------:R-:W-:Y:S02]  /*13e10*/  FSEL R18, R18, -INF , !P1 ;  /* 0xff80000012127808 */ /* 0x000fe40004800000 */
[----:B------:R-:W-:Y:S02]  /*13e20*/  IADD3 R2, R0, 0x18, RZ ;  /* 0x0000001800027810 */ /* 0x000fe40007ffe0ff */
[----:B------:R-:W-:Y:S02]  /*13e30*/  ISETP.GE.OR P6, PT, R5, R223, !P6 ;  /* 0x000000df0500720c */ /* 0x000fe400077c6670 */
[C---:B------:R-:W-:Y:S02]  /*13e40*/  ISETP.GE.AND P5, PT, R4.reuse, R219, PT ;  /* 0x000000db0400720c */ /* 0x040fe40003fa6270 */
[----:B------:R-:W-:Y:S02]  /*13e50*/  FMNMX.FTZ R16, R137, R16, !PT ;  /* 0x0000001089107209 */ /* 0x000fe40007810000 */
[----:B------:R-:W-:Y:S02]  /*13e60*/  FSEL R19, R19, -INF , !P0 ;  /* 0xff80000013137808 */ /* 0x000fe40004000000 */
[----:B------:R-:W-:Y:S02]  /*13e70*/  ISETP.GE.OR P2, PT, R5, R222, !P2 ;  /* 0x000000de0500720c */ /* 0x000fe40005746670 */
[----:B------:R-:W-:Y:S02]  /*13e80*/  ISETP.GE.AND P1, PT, R4, R218, PT ;  /* 0x000000da0400720c */ /* 0x000fe40003f26270 */
[----:B------:R-:W-:Y:S02]  /*13e90*/  FMNMX.FTZ R7, R18, R7, !PT ;  /* 0x0000000712077209 */ /* 0x000fe40007810000 */
[----:B------:R-:W-:Y:S02]  /*13ea0*/  ISETP.GE.AND P4, PT, R2, R219, PT ;  /* 0x000000db0200720c */ /* 0x000fe40003f86270 */
[----:B------:R-:W-:Y:S02]  /*13eb0*/  IADD3 R6, R0, 0x19, RZ ;  /* 0x0000001900067810 */ /* 0x000fe40007ffe0ff */
[----:B------:R-:W-:Y:S02]  /*13ec0*/  ISETP.GE.OR P5, PT, R4, R223, !P5 ;  /* 0x000000df0400720c */ /* 0x000fe40006fa6670 */
[----:B------:R-:W-:Y:S02]  /*13ed0*/  FSEL R232, R20, -INF , !P6 ;  /* 0xff80000014e87808 */ /* 0x000fe40007000000 */
[----:B------:R-:W-:Y:S02]  /*13ee0*/  FMNMX.FTZ R16, R17, R16, !PT ;  /* 0x0000001011107209 */ /* 0x000fe40007810000 */
[----:B------:R-:W-:Y:S02]  /*13ef0*/  ISETP.GE.AND P0, PT, R2, R218, PT ;  /* 0x000000da0200720c */ /* 0x000fe40003f06270 */
[----:B------:R-:W-:Y:S02]  /*13f00*/  FSEL R196, R22, -INF , !P2 ;  /* 0xff80000016c47808 */ /* 0x000fe40005000000 */
[----:B------:R-:W-:Y:S02]  /*13f10*/  ISETP.GE.OR P1, PT, R4, R222, !P1 ;  /* 0x000000de0400720c */ /* 0x000fe40004f26670 */
[----:B------:R-:W-:Y:S02]  /*13f20*/  FMNMX.FTZ R7, R19, R7, !PT ;  /* 0x0000000713077209 */ /* 0x000fe40007810000 */
[----:B------:R-:W-:Y:S02]  /*13f30*/  ISETP.GE.OR P4, PT, R2, R223, !P4 ;  /* 0x000000df0200720c */ /* 0x000fe40006786670 */
[----:B------:R-:W-:Y:S02]  /*13f40*/  FSEL R198, R21, -INF , !P5 ;  /* 0xff80000015c67808 */ /* 0x000fe40006800000 */
[----:B------:R-:W-:Y:S02]  /*13f50*/  ISETP.GE.AND P3, PT, R6, R219, PT ;  /* 0x000000db0600720c */ /* 0x000fe40003f66270 */
[----:B------:R-:W-:Y:S02]  /*13f60*/  FMNMX.FTZ R16, R232, R16, !PT ;  /* 0x00000010e8107209 */ /* 0x000fe40007810000 */
[----:B------:R-:W-:Y:S02]  /*13f70*/  FSEL R195, R23, -INF , !P1 ;  /* 0xff80000017c37808 */ /* 0x000fe40004800000 */
[----:B------:R-:W-:Y:S02]  /*13f80*/  ISETP.GE.OR P0, PT, R2, R222, !P0 ;  /* 0x000000de0200720c */ /* 0x000fe40004706670 */
[----:B------:R-:W-:Y:S02]  /*13f90*/  ISETP.GE.AND P1, PT, R6, R218, PT ;  /* 0x000000da0600720c */ /* 0x000fe40003f26270 */
[----:B------:R-:W-:Y:S02]  /*13fa0*/  FMNMX.FTZ R7, R196, R7, !PT ;  /* 0x00000007c4077209 */ /* 0x000fe40007810000 */
[----:B------:R-:W-:Y:S02]  /*13fb0*/  ISETP.GE.OR P3, PT, R6, R223, !P3 ;  /* 0x000000df0600720c */ /* 0x000fe40005f66670 */
[----:B------:R-:W-:Y:S02]  /*13fc0*/  FSEL R193, R32, -INF , !P4 ;  /* 0xff80000020c17808 */ /* 0x000fe40006000000 */
[----:B------:R-:W-:Y:S02]  /*13fd0*/  FMNMX.FTZ R16, R198, R16, !PT ;  /* 0x00000010c6107209 */ /* 0x000fe40007810000 */
[----:B------:R-:W-:Y:S02]  /*13fe0*/  FSEL R191, R34, -INF , !P0 ;  /* 0xff80000022bf7808 */ /* 0x000fe40004000000 */
[----:B------:R-:W-:Y:S02]  /*13ff0*/  ISETP.GE.OR P1, PT, R6, R222, !P1 ;  /* 0x000000de0600720c */ /* 0x000fe40004f26670 */
[----:B------:R-:W-:Y:S02]  /*14000*/  FMNMX.FTZ R7, R195, R7, !PT ;  /* 0x00000007c3077209 */ /* 0x000fe40007810000 */
[----:B------:R-:W-:Y:S02]  /*14010*/  FSEL R192, R33, -INF , !P3 ;  /* 0xff80000021c07808 */ /* 0x000fe40005800000 */
[----:B------:R-:W-:Y:S02]  /*14020*/  FMNMX.FTZ R16, R193, R16, !PT ;  /* 0x00000010c1107209 */ /* 0x000fe40007810000 */
[----:B------:R-:W-:Y:S02]  /*14030*/  FSEL R190, R35, -INF , !P1 ;  /* 0xff80000023be7808 */ /* 0x000fe40004800000 */
[----:B------:R-:W-:Y:S02]  /*14040*/  FMNMX.FTZ R7, R191, R7, !PT ;  /* 0x00000007bf077209 */ /* 0x000fe40007810000 */
[----:B------:R-:W-:Y:S02]  /*14050*/  FMNMX.FTZ R16, R192, R16, !PT ;  /* 0x00000010c0107209 */ /* 0x000fe40007810000 */
[C---:B------:R-:W-:Y:S02]  /*14060*/  ISETP.GE.AND P0, PT, R0.reuse, R216, PT ;  /* 0x000000d80000720c */ /* 0x040fe40003f06270 */
[----:B------:R-:W-:Y:S01]  /*14070*/  ISETP.GE.AND P4, PT, R0, R217, PT ;  /* 0x000000d90000720c */ /* 0x000fe20003f86270 */
[----:B------:R-:W1:Y:S01]  /*14080*/  SHFL.BFLY PT, R20, R16, 0x2, 0x1f ;  /* 0x0c401f0010147f89 */ /* 0x000e6200000e0000 */
[----:B------:R-:W-:Y:S02]  /*14090*/  FMNMX.FTZ R7, R190, R7, !PT ;  /* 0x00000007be077209 */ /* 0x000fe40007810000 */
[C---:B------:R-:W-:Y:S02]  /*140a0*/  ISETP.GE.OR P0, PT, R0.reuse, R220, !P0 ;  /* 0x000000dc0000720c */ /* 0x040fe40004706670 */
[----:B------:R-:W-:Y:S02]  /*140b0*/  ISETP.GE.OR P4, PT, R0, R221, !P4 ;  /* 0x000000dd0000720c */ /* 0x000fe40006786670 */
[C---:B------:R-:W-:Y:S01]  /*140c0*/  ISETP.GE.AND P5, PT, R136.reuse, R216, PT ;  /* 0x000000d88800720c */ /* 0x040fe20003fa6270 */
[----:B------:R-:W1:Y:S01]  /*140d0*/  SHFL.BFLY PT, R0, R7, 0x2, 0x1f ;  /* 0x0c401f0007007f89 */ /* 0x000e6200000e0000 */
[CC--:B------:R-:W-:Y:S02]  /*140e0*/  ISETP.GE.AND P1, PT, R135.reuse, R217.reuse, PT ;  /* 0x000000d98700720c */ /* 0x0c0fe40003f26270 */
[C---:B------:R-:W-:Y:S02]  /*140f0*/  ISETP.GE.OR P5, PT, R136.reuse, R220, !P5 ;  /* 0x000000dc8800720c */ /* 0x040fe40006fa6670 */
[C---:B------:R-:W-:Y:S02]  /*14100*/  ISETP.GE.AND P2, PT, R136.reuse, R217, PT ;  /* 0x000000d98800720c */ /* 0x040fe40003f46270 */
[CC--:B------:R-:W-:Y:S02]  /*14110*/  ISETP.GE.OR P1, PT, R135.reuse, R221.reuse, !P1 ;  /* 0x000000dd8700720c */ /* 0x0c0fe40004f26670 */
[----:B------:R-:W-:Y:S02]  /*14120*/  ISETP.GE.AND P3, PT, R135, R216, PT ;  /* 0x000000d88700720c */ /* 0x000fe40003f66270 */
[----:B------:R-:W-:Y:S02]  /*14130*/  FSEL R23, R11, -INF , !P5 ;  /* 0xff8000000b177808 */ /* 0x000fe40006800000 */
[----:B------:R-:W-:Y:S02]  /*14140*/  ISETP.GE.OR P2, PT, R136, R221, !P2 ;  /* 0x000000dd8800720c */ /* 0x000fe40005746670 */
[----:B------:R-:W-:Y:S02]  /*14150*/  FSEL R32, R12, -INF , !P1 ;  /* 0xff8000000c207808 */ /* 0x000fe40004800000 */
[----:B-1----:R-:W-:Y:S02]  /*14160*/  FMNMX.FTZ R136, R16, R20, !PT ;  /* 0x0000001410887209 */ /* 0x002fe40007810000 */
[----:B------:R-:W-:Y:S02]  /*14170*/  FSEL R20, R8, -INF , !P4 ;  /* 0xff80000008147808 */ /* 0x000fe40006000000 */
[C---:B------:R-:W-:Y:S01]  /*14180*/  ISETP.GE.AND P5, PT, R4.reuse, R217, PT ;  /* 0x000000d90400720c */ /* 0x040fe20003fa6270 */
[----:B------:R-:W-:Y:S01]  /*14190*/  SHFL.BFLY PT, R8, R136, 0x1, 0x1f ;  /* 0x0c201f0088087f89 */ /* 0x000fe200000e0000 */
[----:B------:R-:W-:Y:S02]  /*141a0*/  ISETP.GE.AND P1, PT, R4, R216, PT ;  /* 0x000000d80400720c */ /* 0x000fe40003f26270 */
[----:B------:R-:W-:Y:S02]  /*141b0*/  ISETP.GE.OR P3, PT, R135, R220, !P3 ;  /* 0x000000dc8700720c */ /* 0x000fe40005f66670 */
[----:B------:R-:W-:Y:S02]  /*141c0*/  FMNMX.FTZ R135, R7, R0, !PT ;  /* 0x0000000007877209 */ /* 0x000fe40007810000 */
[----:B------:R-:W-:Y:S02]  /*141d0*/  FSEL R21, R9, -INF , !P2 ;  /* 0xff80000009157808 */ /* 0x000fe40005000000 */
[----:B------:R-:W-:Y:S02]  /*141e0*/  FMNMX.FTZ R0, R20, R133, !PT ;  /* 0x0000008514007209 */ /* 0x000fe40007810000 */
[----:B------:R-:W-:Y:S02]  /*141f0*/  ISETP.GE.AND P6, PT, R134, R217, PT ;  /* 0x000000d98600720c */ /* 0x000fe40003fc6270 */
[C---:B------:R-:W-:Y:S02]  /*14200*/  ISETP.GE.OR P5, PT, R4.reuse, R221, !P5 ;  /* 0x000000dd0400720c */ /* 0x040fe40006fa6670 */
[----:B------:R-:W-:Y:S02]  /*14210*/  ISETP.GE.OR P1, PT, R4, R220, !P1 ;  /* 0x000000dc0400720c */ /* 0x000fe40004f26670 */
[----:B------:R-:W1:Y:S01]  /*14220*/  SHFL.BFLY PT, R4, R135, 0x1, 0x1f ;  /* 0x0c201f0087047f89 */ /* 0x000e6200000e0000 */
[----:B------:R-:W-:Y:S02]  /*14230*/  FSEL R22, R10, -INF , !P0 ;  /* 0xff8000000a167808 */ /* 0x000fe40004000000 */
[----:B------:R-:W-:Y:S02]  /*14240*/  FMNMX.FTZ R0, R21, R0, !PT ;  /* 0x0000000015007209 */ /* 0x000fe40007810000 */
[C---:B------:R-:W-:Y:S02]  /*14250*/  ISETP.GE.AND P0, PT, R5.reuse, R217, PT ;  /* 0x000000d90500720c */ /* 0x040fe40003f06270 */
[-C--:B------:R-:W-:Y:S02]  /*14260*/  ISETP.GE.OR P6, PT, R134, R221.reuse, !P6 ;  /* 0x000000dd8600720c */ /* 0x080fe400077c6670 */
[----:B------:R-:W-:Y:S02]  /*14270*/  ISETP.GE.OR P0, PT, R5, R221, !P0 ;  /* 0x000000dd0500720c */ /* 0x000fe40004706670 */
[----:B------:R-:W-:Y:S02]  /*14280*/  FSEL R33, R13, -INF , !P6 ;  /* 0xff8000000d217808 */ /* 0x000fe40007000000 */
[----:B------:R-:W-:Y:S02]  /*14290*/  FMNMX.FTZ R0, R32, R0, !PT ;  /* 0x0000000020007209 */ /* 0x000fe40007810000 */
[----:B------:R-:W-:Y:S02]  /*142a0*/  FSEL R230, R24, -INF , !P0 ;  /* 0xff80000018e67808 */ /* 0x000fe40004000000 */
[C---:B------:R-:W-:Y:S02]  /*142b0*/  ISETP.GE.AND P6, PT, R2.reuse, R217, PT ;  /* 0x000000d90200720c */ /* 0x040fe40003fc6270 */
[C---:B------:R-:W-:Y:S02]  /*142c0*/  ISETP.GE.AND P0, PT, R2.reuse, R216, PT ;  /* 0x000000d80200720c */ /* 0x040fe40003f06270 */
[----:B------:R-:W-:Y:S02]  /*142d0*/  FMNMX.FTZ R0, R33, R0, !PT ;  /* 0x0000000021007209 */ /* 0x000fe40007810000 */
[C---:B------:R-:W-:Y:S02]  /*142e0*/  ISETP.GE.OR P6, PT, R2.reuse, R221, !P6 ;  /* 0x000000dd0200720c */ /* 0x040fe400077c6670 */
[----:B------:R-:W-:Y:S02]  /*142f0*/  ISETP.GE.OR P0, PT, R2, R220, !P0 ;  /* 0x000000dc0200720c */ /* 0x000fe40004706670 */
[----:B------:R-:W-:Y:S02]  /*14300*/  FMNMX.FTZ R2, R230, R0, !PT ;  /* 0x00000000e6027209 */ /* 0x000fe40007810000 */
[----:B------:R-:W-:Y:S02]  /*14310*/  FMNMX.FTZ R0, R22, R138, !PT ;  /* 0x0000008a16007209 */ /* 0x000fe40007810000 */
[----:B------:R-:W-:Y:S02]  /*14320*/  ISETP.GE.AND P4, PT, R134, R216, PT ;  /* 0x000000d88600720c */ /* 0x000fe40003f86270 */
[----:B------:R-:W-:Y:S02]  /*14330*/  FSEL R238, R25, -INF , !P5 ;  /* 0xff80000019ee7808 */ /* 0x000fe40006800000 */
[----:B------:R-:W-:Y:S02]  /*14340*/  ISETP.GE.AND P5, PT, R6, R217, PT ;  /* 0x000000d90600720c */ /* 0x000fe40003fa6270 */
[----:B------:R-:W-:Y:S02]  /*14350*/  FMNMX.FTZ R0, R23, R0, !PT ;  /* 0x0000000017007209 */ /* 0x000fe40007810000 */
[C---:B------:R-:W-:Y:S02]  /*14360*/  ISETP.GE.AND P2, PT, R5.reuse, R216, PT ;  /* 0x000000d80500720c */ /* 0x040fe40003f46270 */
[----:B------:R-:W-:Y:S02]  /*14370*/  FSEL R24, R14, -INF , !P3 ;  /* 0xff8000000e187808 */ /* 0x000fe40005800000 */
[----:B------:R-:W-:Y:S02]  /*14380*/  ISETP.GE.OR P4, PT, R134, R220, !P4 ;  /* 0x000000dc8600720c */ /* 0x000fe40006786670 */
[----:B------:R-:W-:Y:S02]  /*14390*/  ISETP.GE.OR P5, PT, R6, R221, !P5 ;  /* 0x000000dd0600720c */ /* 0x000fe40006fa6670 */
[----:B------:R-:W-:Y:S02]  /*143a0*/  FSEL R236, R28, -INF , !P6 ;  /* 0xff8000001cec7808 */ /* 0x000fe40007000000 */
[----:B------:R-:W-:Y:S01]  /*143b0*/  FMNMX.FTZ R2, R238, R2, !PT ;  /* 0x00000002ee027209 */ /* 0x000fe20007810000 */
[----:B------:R-:W2:Y:S01]  /*143c0*/  LDC.U8 R28, c[0x0][0x2d8] ;  /* 0x0000b600ff1c7b82 */ /* 0x000ea20000000000 */
[----:B------:R-:W-:Y:S02]  /*143d0*/  ISETP.GE.OR P2, PT, R5, R220, !P2 ;  /* 0x000000dc0500720c */ /* 0x000fe40005746670 */
[----:B------:R-:W-:Y:S02]  /*143e0*/  FSEL R25, R15, -INF , !P4 ;  /* 0xff8000000f197808 */ /* 0x000fe40006000000 */
[----:B------:R-:W-:Y:S02]  /*143f0*/  FMNMX.FTZ R0, R24, R0, !PT ;  /* 0x0000000018007209 */ /* 0x000fe40007810000 */
[----:B------:R-:W-:Y:S02]  /*14400*/  FSEL R235, R29, -INF , !P5 ;  /* 0xff8000001deb7808 */ /* 0x000fe40006800000 */
[----:B------:R-:W-:Y:S01]  /*14410*/  FMNMX.FTZ R2, R236, R2, !PT ;  /* 0x00000002ec027209 */ /* 0x000fe20007810000 */
[----:B------:R-:W2:Y:S01]  /*14420*/  LDC.U8 R29, c[0x0][0x2d8] ;  /* 0x0000b600ff1d7b82 */ /* 0x000ea20000000000 */
[----:B-1----:R-:W-:Y:S02]  /*14430*/  FMNMX.FTZ R135, R135, R4, !PT ;  /* 0x0000000487877209 */ /* 0x002fe40007810000 */
[----:B------:R-:W-:Y:S02]  /*14440*/  FMNMX.FTZ R0, R25, R0, !PT ;  /* 0x0000000019007209 */ /* 0x000fe40007810000 */
[----:B------:R-:W-:Y:S01]  /*14450*/  FSEL R234, R26, -INF , !P2 ;  /* 0xff8000001aea7808 */ /* 0x000fe20005000000 */
[----:B------:R-:W-:Y:S01]  /*14460*/  FMUL.FTZ R180, R135, c[0x0][0x23c] ;  /* 0x00008f0087b47a20 */ /* 0x000fe20000410000 */
[----:B------:R-:W-:Y:S01]  /*14470*/  FMNMX.FTZ R4, R235, R2, !PT ;  /* 0x00000002eb047209 */ /* 0x000fe20007810000 */
[----:B------:R-:W-:Y:S01]  /*14480*/  IMAD.U32 R2, RZ, RZ, UR29 ;  /* 0x0000001dff027e24 */ /* 0x000fe2000f8e00ff */
[----:B------:R-:W-:Y:S02]  /*14490*/  ISETP.GE.AND P4, PT, R6, R216, PT ;  /* 0x000000d80600720c */ /* 0x000fe40003f86270 */
[----:B------:R-:W-:Y:S01]  /*144a0*/  FSEL R233, R27, -INF , !P1 ;  /* 0xff8000001be97808 */ /* 0x000fe20004800000 */
[----:B------:R-:W1:Y:S01]  /*144b0*/  SHFL.BFLY PT, R134, R4, 0x2, 0x1f ;  /* 0x0c401f0004867f89 */ /* 0x000e6200000e0000 */
[----:B------:R-:W-:Y:S02]  /*144c0*/  FSETP.NEU.FTZ.AND P2, PT, R135, -INF , PT ;  /* 0xff8000008700780b */ /* 0x000fe40003f5d000 */
[----:B------:R-:W-:Y:S02]  /*144d0*/  FMNMX.FTZ R0, R234, R0, !PT ;  /* 0x00000000ea007209 */ /* 0x000fe40007810000 */
[----:B------:R-:W-:Y:S02]  /*144e0*/  ISETP.GE.OR P4, PT, R6, R220, !P4 ;  /* 0x000000dc0600720c */ /* 0x000fe40006786670 */
[----:B------:R-:W-:Y:S02]  /*144f0*/  FSEL R242, R30, -INF , !P0 ;  /* 0xff8000001ef27808 */ /* 0x000fe40004000000 */
[----:B------:R-:W-:Y:S02]  /*14500*/  FSEL R180, R180, RZ, P2 ;  /* 0x000000ffb4b47208 */ /* 0x000fe40001000000 */
[----:B------:R-:W-:Y:S02]  /*14510*/  FMNMX.FTZ R0, R233, R0, !PT ;  /* 0x00000000e9007209 */ /* 0x000fe40007810000 */
[----:B------:R-:W-:Y:S01]  /*14520*/  FSEL R139, R31, -INF , !P4 ;  /* 0xff8000001f8b7808 */ /* 0x000fe20006000000 */
[--C-:B------:R-:W-:Y:S01]  /*14530*/  FFMA.FTZ R18, R18, c[0x0][0x23c], -R180.reuse ;  /* 0x00008f0012127a23 */ /* 0x100fe200000108b4 */
[----:B------:R-:W-:Y:S01]  /*14540*/  FMNMX.FTZ R0, R242, R0, !PT ;  /* 0x00000000f2007209 */ /* 0x000fe20007810000 */
[----:B------:R-:W-:Y:S01]  /*14550*/  FFMA.FTZ R19, R19, c[0x0][0x23c], -R180 ;  /* 0x00008f0013137a23 */ /* 0x000fe200000108b4 */
[----:B--2---:R-:W-:Y:S01]  /*14560*/  LOP3.LUT R2, R187, UR30, R2, 0x96, !PT ;  /* 0x0000001ebb027c12 */ /* 0x004fe2000f8e9602 */
[----:B------:R-:W-:Y:S01]  /*14570*/  MUFU.EX2 R248, R18 ;  /* 0x0000001200f87308 */ /* 0x000fe20000000800 */
[----:B---3--:R-:W-:Y:S01]  /*14580*/  LOP3.LUT R6, R179, UR15, R186, 0x96, !PT ;  /* 0x0000000fb3067c12 */ /* 0x008fe2000f8e96ba */
[----:B------:R-:W-:Y:S01]  /*14590*/  FFMA.FTZ R174, R174, c[0x0][0x23c], -R180 ;  /* 0x00008f00aeae7a23 */ /* 0x000fe200000108b4 */
[----:B------:R-:W-:Y:S01]  /*145a0*/  FMNMX.FTZ R0, R139, R0, !PT ;  /* 0x000000008b007209 */ /* 0x000fe20007810000 */
[----:B------:R-:W-:Y:S01]  /*145b0*/  IMAD.WIDE.U32 R12, R2, -0x326172a9, RZ ;  /* 0xcd9e8d57020c7825 */ /* 0x000fe200078e00ff */
[----:B-----5:R-:W-:Y:S02]  /*145c0*/  LOP3.LUT R5, R177, UR15, R186, 0x96, !PT ;  /* 0x0000000fb1057c12 */ /* 0x020fe4000f8e96ba */
[----:B------:R-:W-:Y:S01]  /*145d0*/  FMNMX.FTZ R136, R136, R8, !PT ;  /* 0x0000000888887209 */ /* 0x000fe20007810000 */
[----:B------:R-:W2:Y:S01]  /*145e0*/  SHFL.BFLY PT, R2, R0, 0x2, 0x1f ;  /* 0x0c401f0000027f89 */ /* 0x000ea200000e0000 */
[----:B------:R-:W-:Y:S01]  /*145f0*/  IMAD.WIDE.U32 R6, R6, -0x326172a9, RZ ;  /* 0xcd9e8d5706067825 */ /* 0x000fe200078e00ff */
[----:B------:R3:W-:Y:S01]  /*14600*/  MUFU.EX2 R247, R19 ;  /* 0x0000001300f77308 */ /* 0x0007e20000000800 */
[----:B----4-:R-:W-:Y:S02]  /*14610*/  LOP3.LUT R9, R13, UR16, R184, 0x96, !PT ;  /* 0x000000100d097c12 */ /* 0x010fe4000f8e96b8 */
[----:B-1----:R-:W-:Y:S01]  /*14620*/  FMNMX.FTZ R134, R4, R134, !PT ;  /* 0x0000008604867209 */ /* 0x002fe20007810000 */
[----:B------:R-:W-:Y:S01]  /*14630*/  IMAD.WIDE.U32 R4, R5, -0x326172a9, RZ ;  /* 0xcd9e8d5705047825 */ /* 0x000fe200078e00ff */
[----:B------:R-:W-:Y:S02]  /*14640*/  LOP3.LUT R8, R7, UR14, R12, 0x96, !PT ;  /* 0x0000000e07087c12 */ /* 0x000fe4000f8e960c */
[----:B------:R-:W-:Y:S01]  /*14650*/  LOP3.LUT R7, R13, UR16, R182, 0x96, !PT ;  /* 0x000000100d077c12 */ /* 0x000fe2000f8e96b6 */
[----:B------:R-:W-:Y:S01]  /*14660*/  IMAD.WIDE.U32 R14, R9, -0x2daee0ad, RZ ;  /* 0xd2511f53090e7825 */ /* 0x000fe200078e00ff */
[----:B------:R-:W-:Y:S01]  /*14670*/  LOP3.LUT R12, R5, UR14, R12, 0x96, !PT ;  /* 0x0000000e050c7c12 */ /* 0x000fe2000f8e960c */
[----:B------:R-:W1:Y:S01]  /*14680*/  SHFL.BFLY PT, R16, R134, 0x1, 0x1f ;  /* 0x0c201f0086107f89 */ /* 0x000e6200000e0000 */
[----:B------:R-:W-:Y:S01]  /*14690*/  FSETP.NEU.FTZ.AND P3, PT, R136, -INF , PT ;  /* 0xff8000008800780b */ /* 0x000fe20003f7d000 */
[----:B------:R-:W-:Y:S01]  /*146a0*/  IMAD.WIDE.U32 R8, R8, -0x2daee0ad, RZ ;  /* 0xd2511f5308087825 */ /* 0x000fe200078e00ff */
[----:B------:R-:W-:Y:S01]  /*146b0*/  LOP3.LUT R5, R15, UR13, R178, 0x96, !PT ;  /* 0x0000000d0f057c12 */ /* 0x000fe2000f8e96b2 */
[----:B------:R-:W-:Y:S01]  /*146c0*/  MUFU.EX2 R227, R174 ;  /* 0x000000ae00e37308 */ /* 0x000fe20000000800 */
[----:B------:R-:W-:Y:S01]  /*146d0*/  PRMT R28, R28, 0x7054, R29 ;  /* 0x000070541c1c7816 */ /* 0x000fe2000000001d */
[----:B------:R-:W-:Y:S01]  /*146e0*/  FMUL.FTZ R181, R136, c[0x0][0x23c] ;  /* 0x00008f0088b57a20 */ /* 0x000fe20000410000 */
[----:B------:R-:W-:Y:S01]  /*146f0*/  LOP3.LUT R14, R9, UR11, R14, 0x96, !PT ;  /* 0x0000000b090e7c12 */ /* 0x000fe2000f8e960e */
[----:B------:R-:W-:Y:S03]  /*14700*/  IMAD.WIDE.U32 R10, R7, -0x2daee0ad, RZ ;  /* 0xd2511f53070a7825 */ /* 0x000fe600078e00ff */
[----:B------:R-:W-:Y:S01]  /*14710*/  FSEL R181, R181, RZ, P3 ;  /* 0x000000ffb5b57208 */ /* 0x000fe20001800000 */
[----:B------:R-:W-:Y:S01]  /*14720*/  IMAD.WIDE.U32 R14, R14, -0x326172a9, RZ ;  /* 0xcd9e8d570e0e7825 */ /* 0x000fe200078e00ff */
[----:B------:R-:W-:Y:S02]  /*14730*/  LOP3.LUT R7, R11, UR13, R176, 0x96, !PT ;  /* 0x0000000d0b077c12 */ /* 0x000fe4000f8e96b0 */
[----:B--2---:R-:W-:Y:S01]  /*14740*/  FMNMX.FTZ R0, R0, R2, !PT ;  /* 0x0000000200007209 */ /* 0x004fe20007810000 */
[----:B---3--:R-:W-:Y:S04]  /*14750*/  IMAD.WIDE.U32 R18, R5, -0x326172a9, RZ ;  /* 0xcd9e8d5705127825 */ /* 0x008fe800078e00ff */
[--C-:B------:R-:W-:Y:S01]  /*14760*/  FFMA.FTZ R137, R137, c[0x0][0x23c], -R181.reuse ;  /* 0x00008f0089897a23 */ /* 0x100fe200000108b5 */
[----:B------:R-:W-:Y:S01]  /*14770*/  LOP3.LUT R5, R19, UR12, R6, 0x96, !PT ;  /* 0x0000000c13057c12 */ /* 0x000fe2000f8e9606 */
[----:B------:R-:W-:Y:S01]  /*14780*/  IMAD.WIDE.U32 R26, R7, -0x326172a9, RZ ;  /* 0xcd9e8d57071a7825 */ /* 0x000fe200078e00ff */
[----:B------:R-:W-:Y:S01]  /*14790*/  LOP3.LUT R18, R15, UR10, R18, 0x96, !PT ;  /* 0x0000000a0f127c12 */ /* 0x000fe2000f8e9612 */
[----:B------:R-:W2:Y:S01]  /*147a0*/  SHFL.BFLY PT, R2, R0, 0x1, 0x1f ;  /* 0x0c201f0000027f89 */ /* 0x000ea200000e0000 */
[----:B------:R2:W-:Y:S01]  /*147b0*/  MUFU.EX2 R250, R137 ;  /* 0x0000008900fa7308 */ /* 0x0005e20000000800 */
[--C-:B------:R-:W-:Y:S01]  /*147c0*/  FFMA.FTZ R17, R17, c[0x0][0x23c], -R181.reuse ;  /* 0x00008f0011117a23 */ /* 0x100fe200000108b5 */
[----:B------:R-:W-:Y:S01]  /*147d0*/  LOP3.LUT R6, R27, UR12, R4, 0x96, !PT ;  /* 0x0000000c1b067c12 */ /* 0x000fe2000f8e9604 */
[----:B------:R-:W-:Y:S01]  /*147e0*/  IMAD.WIDE.U32 R18, R18, -0x2daee0ad, RZ ;  /* 0xd2511f5312127825 */ /* 0x000fe200078e00ff */
[----:B-1----:R-:W-:Y:S03]  /*147f0*/  FMNMX.FTZ R134, R134, R16, !PT ;  /* 0x0000001086867209 */ /* 0x002fe60007810000 */
[----:B------:R-:W-:Y:S01]  /*14800*/  IMAD.WIDE.U32 R4, R5, -0x2daee0ad, RZ ;  /* 0xd2511f5305047825 */ /* 0x000fe200078e00ff */
[----:B------:R-:W-:Y:S02]  /*14810*/  FSETP.NEU.FTZ.AND P1, PT, R134, -INF , PT ;  /* 0xff8000008600780b */ /* 0x000fe40003f3d000 */
[----:B------:R1:W-:Y:S01]  /*14820*/  MUFU.EX2 R249, R17 ;  /* 0x0000001100f97308 */ /* 0x0003e20000000800 */
[----:B------:R-:W-:Y:S01]  /*14830*/  IMAD.WIDE.U32 R12, R12, -0x2daee0ad, RZ ;  /* 0xd2511f530c0c7825 */ /* 0x000fe200078e00ff */
[----:B------:R-:W-:Y:S02]  /*14840*/  LOP3.LUT R7, R19, UR7, R4, 0x96, !PT ;  /* 0x0000000713077c12 */ /* 0x000fe4000f8e9604 */
[----:B------:R-:W-:Y:S01]  /*14850*/  LOP3.LUT R8, R5, UR9, R8, 0x96, !PT ;  /* 0x0000000905087c12 */ /* 0x000fe2000f8e9608 */
[----:B------:R-:W-:Y:S01]  /*14860*/  IMAD.WIDE.U32 R4, R6, -0x2daee0ad, RZ ;  /* 0xd2511f5306047825 */ /* 0x000fe200078e00ff */
[----:B------:R-:W-:Y:S03]  /*14870*/  LOP3.LUT R10, R13, UR11, R10, 0x96, !PT ;  /* 0x0000000b0d0a7c12 */ /* 0x000fe6000f8e960a */
[----:B------:R-:W-:Y:S01]  /*14880*/  FFMA.FTZ R6, R175, c[0x0][0x23c], -R180 ;  /* 0x00008f00af067a23 */ /* 0x000fe200000108b4 */
[----:B------:R-:W-:Y:S01]  /*14890*/  LOP3.LUT R12, R5, UR9, R12, 0x96, !PT ;  /* 0x00000009050c7c12 */ /* 0x000fe2000f8e960c */
[----:B------:R-:W-:Y:S02]  /*148a0*/  IMAD.WIDE.U32 R10, R10, -0x326172a9, RZ ;  /* 0xcd9e8d570a0a7825 */ /* 0x000fe400078e00ff */
[----:B------:R3:W-:Y:S01]  /*148b0*/  MUFU.EX2 R245, R6 ;  /* 0x0000000600f57308 */ /* 0x0007e20000000800 */
[----:B--2---:R-:W-:Y:S01]  /*148c0*/  FMNMX.FTZ R137, R0, R2, !PT ;  /* 0x0000000200897209 */ /* 0x004fe20007810000 */
[----:B------:R-:W-:Y:S01]  /*148d0*/  FMUL.FTZ R182, R134, c[0x0][0x23c] ;  /* 0x00008f0086b67a20 */ /* 0x000fe20000410000 */
[----:B------:R-:W-:Y:S01]  /*148e0*/  LOP3.LUT R16, R11, UR10, R26, 0x96, !PT ;  /* 0x0000000a0b107c12 */ /* 0x000fe2000f8e961a */
[----:B------:R-:W-:Y:S01]  /*148f0*/  IMAD.WIDE.U32 R8, R8, -0x326172a9, RZ ;  /* 0xcd9e8d5708087825 */ /* 0x000fe200078e00ff */
[C---:B------:R-:W-:Y:S02]  /*14900*/  FSETP.NEU.FTZ.AND P0, PT, R137.reuse, -INF , PT ;  /* 0xff8000008900780b */ /* 0x040fe40003f1d000 */
[----:B------:R-:W-:Y:S01]  /*14910*/  FSEL R182, R182, RZ, P1 ;  /* 0x000000ffb6b67208 */ /* 0x000fe20000800000 */
[----:B------:R-:W-:Y:S01]  /*14920*/  FMUL.FTZ R183, R137, c[0x0][0x23c] ;  /* 0x00008f0089b77a20 */ /* 0x000fe20000410000 */
[----:B------:R-:W-:Y:S01]  /*14930*/  LOP3.LUT R19, R9, UR8, R14, 0x96, !PT ;  /* 0x0000000809137c12 */ /* 0x000fe2000f8e960e */
[----:B------:R-:W-:Y:S03]  /*14940*/  IMAD.WIDE.U32 R12, R12, -0x326172a9, RZ ;  /* 0xcd9e8d570c0c7825 */ /* 0x000fe600078e00ff */
[----:B------:R-:W-:Y:S01]  /*14950*/  FSEL R183, R183, RZ, P0 ;  /* 0x000000ffb7b77208 */ /* 0x000fe20000000000 */
[----:B-1----:R-:W-:Y:S01]  /*14960*/  IMAD.WIDE.U32 R16, R16, -0x2daee0ad, RZ ;  /* 0xd2511f5310107825 */ /* 0x002fe200078e00ff */
[----:B------:R-:W-:Y:S03]  /*14970*/  LOP3.LUT R13, R13, UR8, R10, 0x96, !PT ;  /* 0x000000080d0d7c12 */ /* 0x000fe6000f8e960a */
[----:B------:R-:W-:Y:S01]  /*14980*/  FFMA.FTZ R0, R21, c[0x0][0x23c], -R182 ;  /* 0x00008f0015007a23 */ /* 0x000fe200000108b6 */
[----:B------:R-:W-:Y:S01]  /*14990*/  LOP3.LUT R4, R17, UR7, R4, 0x96, !PT ;  /* 0x0000000711047c12 */ /* 0x000fe2000f8e9604 */
[----:B------:R-:W-:Y:S02]  /*149a0*/  FFMA.FTZ R20, R20, c[0x0][0x23c], -R182 ;  /* 0x00008f0014147a23 */ /* 0x000fe400000108b6 */
[----:B------:R1:W-:Y:S01]  /*149b0*/  MUFU.EX2 R243, R0 ;  /* 0x0000000000f37308 */ /* 0x0003e20000000800 */
[--C-:B------:R-:W-:Y:S02]  /*149c0*/  FFMA.FTZ R172, R172, c[0x0][0x23c], -R181.reuse ;  /* 0x00008f00acac7a23 */ /* 0x100fe400000108b5 */
[----:B---3--:R-:W-:Y:S04]  /*149d0*/  IMAD.WIDE.U32 R6, R7, -0x326172a9, RZ ;  /* 0xcd9e8d5707067825 */ /* 0x008fe800078e00ff */
[----:B------:R-:W-:Y:S01]  /*149e0*/  IMAD.WIDE.U32 R4, R4, -0x326172a9, RZ ;  /* 0xcd9e8d5704047825 */ /* 0x000fe200078e00ff */
[C---:B------:R-:W-:Y:S02]  /*149f0*/  LOP3.LUT R9, R6.reuse, 0xffff, RZ, 0xc0, !PT ;  /* 0x0000ffff06097812 */ /* 0x040fe400078ec0ff */
[--C-:B------:R-:W-:Y:S01]  /*14a00*/  SHF.R.U32.HI R14, RZ, 0x10, R6.reuse ;  /* 0x00000010ff0e7819 */ /* 0x100fe20000011606 */
[----:B------:R-:W-:Y:S01]  /*14a10*/  MUFU.EX2 R244, R20 ;  /* 0x0000001400f47308 */ /* 0x000fe20000000800 */
[----:B------:R-:W-:Y:S01]  /*14a20*/  LOP3.LUT R15, R6, 0xff, RZ, 0xc0, !PT ;  /* 0x000000ff060f7812 */ /* 0x000fe200078ec0ff */
[----:B------:R-:W-:Y:S01]  /*14a30*/  FFMA.FTZ R173, R173, c[0x0][0x23c], -R181 ;  /* 0x00008f00adad7a23 */ /* 0x000fe200000108b5 */
[----:B------:R-:W-:Y:S01]  /*14a40*/  SHF.R.U32.HI R17, RZ, 0x18, R6 ;  /* 0x00000018ff117819 */ /* 0x000fe20000011606 */
[----:B------:R-:W-:Y:S01]  /*14a50*/  FFMA.FTZ R6, R22, c[0x0][0x23c], -R183 ;  /* 0x00008f0016067a23 */ /* 0x000fe200000108b7 */
[----:B------:R-:W-:Y:S02]  /*14a60*/  LOP3.LUT R8, R7, UR18, R8, 0x96, !PT ;  /* 0x0000001207087c12 */ /* 0x000fe4000f8e9608 */
[--C-:B------:R-:W-:Y:S02]  /*14a70*/  SHF.R.U32.HI R7, RZ, 0x10, R4.reuse ;  /* 0x00000010ff077819 */ /* 0x100fe40000011604 */
[C---:B------:R-:W-:Y:S01]  /*14a80*/  LOP3.LUT R2, R4.reuse, 0xffff, RZ, 0xc0, !PT ;  /* 0x0000ffff04027812 */ /* 0x040fe200078ec0ff */
[----:B------:R2:W-:Y:S01]  /*14a90*/  MUFU.EX2 R241, R6 ;  /* 0x0000000600f17308 */ /* 0x0005e20000000800 */
[----:B------:R-:W-:Y:S02]  /*14aa0*/  SHF.R.U32.HI R10, RZ, 0x18, R4 ;  /* 0x00000018ff0a7819 */ /* 0x000fe40000011604 */
[----:B-1----:R-:W-:Y:S02]  /*14ab0*/  LOP3.LUT R0, R5, UR18, R12, 0x96, !PT ;  /* 0x0000001205007c12 */ /* 0x002fe4000f8e960c */
[----:B------:R-:W-:Y:S02]  /*14ac0*/  SHF.R.U32.HI R5, RZ, 0x8, R9 ;  /* 0x00000008ff057819 */ /* 0x000fe40000011609 */
[----:B------:R-:W-:Y:S02]  /*14ad0*/  LOP3.LUT R11, R4, 0xff, RZ, 0xc0, !PT ;  /* 0x000000ff040b7812 */ /* 0x000fe400078ec0ff */
[----:B------:R-:W-:Y:S01]  /*14ae0*/  PRMT R174, R15, 0x5410, R5 ;  /* 0x000054100fae7816 */ /* 0x000fe20000000005 */
[----:B------:R-:W-:Y:S01]  /*14af0*/  IMAD.WIDE.U32 R4, R19, -0x2daee0ad, RZ ;  /* 0xd2511f5313047825 */ /* 0x000fe200078e00ff */
[----:B------:R-:W-:Y:S01]  /*14b00*/  LOP3.LUT R9, R14, 0xff, RZ, 0xc0, !PT ;  /* 0x000000ff0e097812 */ /* 0x000fe200078ec0ff */
[----:B------:R1:W-:Y:S01]  /*14b10*/  MUFU.EX2 R228, R172 ;  /* 0x000000ac00e47308 */ /* 0x0003e20000000800 */
[----:B------:R-:W-:Y:S01]  /*14b20*/  SHF.R.U32.HI R12, RZ, 0x18, R8 ;  /* 0x00000018ff0c7819 */ /* 0x000fe20000011608 */
[--C-:B------:R-:W-:Y:S01]  /*14b30*/  HSET2.LE.AND R174, R174, R28.reuse, PT ;  /* 0x0000001caeae7233 */ /* 0x100fe20003803000 */
[C---:B------:R-:W-:Y:S02]  /*14b40*/  LOP3.LUT R14, R4.reuse, 0xffff, RZ, 0xc0, !PT ;  /* 0x0000ffff040e7812 */ /* 0x040fe400078ec0ff */
[----:B------:R-:W-:Y:S02]  /*14b50*/  LOP3.LUT R15, R4, 0xff, RZ, 0xc0, !PT ;  /* 0x000000ff040f7812 */ /* 0x000fe400078ec0ff */
[--C-:B------:R-:W-:Y:S02]  /*14b60*/  SHF.R.U32.HI R197, RZ, 0x18, R4.reuse ;  /* 0x00000018ffc57819 */ /* 0x100fe40000011604 */
[----:B------:R-:W-:Y:S01]  /*14b70*/  SHF.R.U32.HI R194, RZ, 0x10, R4 ;  /* 0x00000010ffc27819 */ /* 0x000fe20000011604 */
[----:B------:R-:W-:Y:S01]  /*14b80*/  MUFU.EX2 R246, R173 ;  /* 0x000000ad00f67308 */ /* 0x000fe20000000800 */
[----:B------:R-:W-:Y:S02]  /*14b90*/  LOP3.LUT R4, R8, 0xffff, RZ, 0xc0, !PT ;  /* 0x0000ffff08047812 */ /* 0x000fe400078ec0ff */
[----:B--2---:R-:W-:Y:S02]  /*14ba0*/  SHF.R.U32.HI R6, RZ, 0x8, R2 ;  /* 0x00000008ff067819 */ /* 0x004fe40000011602 */
[----:B------:R-:W-:Y:S01]  /*14bb0*/  LOP3.LUT R2, R7, 0xff, RZ, 0xc0, !PT ;  /* 0x000000ff07027812 */ /* 0x000fe200078ec0ff */
[----:B------:R-:W-:Y:S01]  /*14bc0*/  FFMA.FTZ R7, R23, c[0x0][0x23c], -R183 ;  /* 0x00008f0017077a23 */ /* 0x000fe200000108b7 */
[----:B------:R-:W-:Y:S01]  /*14bd0*/  PRMT R20, R11, 0x5410, R6 ;  /* 0x000054100b147816 */ /* 0x000fe20000000006 */
[----:B------:R-:W-:Y:S01]  /*14be0*/  FFMA.FTZ R6, R33, c[0x0][0x23c], -R182 ;  /* 0x00008f0021067a23 */ /* 0x000fe200000108b6 */
[----:B------:R-:W-:Y:S01]  /*14bf0*/  PRMT R19, R2, 0x5410, R10 ;  /* 0x0000541002137816 */ /* 0x000fe2000000000a */
[----:B------:R-:W-:Y:S01]  /*14c00*/  FFMA.FTZ R2, R32, c[0x0][0x23c], -R182 ;  /* 0x00008f0020027a23 */ /* 0x000fe200000108b6 */
[----:B------:R2:W3:Y:S01]  /*14c10*/  MUFU.EX2 R240, R7 ;  /* 0x0000000700f07308 */ /* 0x0004e20000000800 */
[----:B------:R-:W-:Y:S01]  /*14c20*/  LOP3.LUT R184, R5, UR17, R18, 0x96, !PT ;  /* 0x0000001105b87c12 */ /* 0x000fe2000f8e9612 */
[----:B------:R-:W-:Y:S01]  /*14c30*/  IMAD.WIDE.U32 R10, R13, -0x2daee0ad, RZ ;  /* 0xd2511f530d0a7825 */ /* 0x000fe200078e00ff */
[----:B------:R-:W-:Y:S02]  /*14c40*/  LOP3.LUT R13, R8, 0xff, RZ, 0xc0, !PT ;  /* 0x000000ff080d7812 */ /* 0x000fe400078ec0ff */
[----:B------:R-:W-:Y:S02]  /*14c50*/  SHF.R.U32.HI R5, RZ, 0x8, R4 ;  /* 0x00000008ff057819 */ /* 0x000fe40000011604 */
[----:B------:R-:W-:Y:S02]  /*14c60*/  PRMT R17, R9, 0x5410, R17 ;  /* 0x0000541009117816 */ /* 0x000fe40000000011 */
[----:B------:R-:W-:Y:S01]  /*14c70*/  PRMT R13, R13, 0x5410, R5 ;  /* 0x000054100d0d7816 */ /* 0x000fe20000000005 */
[----:B------:R4:W-:Y:S01]  /*14c80*/  MUFU.EX2 R239, R2 ;  /* 0x0000000200ef7308 */ /* 0x0009e20000000800 */
[----:B------:R-:W-:Y:S01]  /*14c90*/  FFMA.FTZ R5, R24, c[0x0][0x23c], -R183 ;  /* 0x00008f0018057a23 */ /* 0x000fe200000108b7 */
[----:B------:R-:W-:Y:S01]  /*14ca0*/  SHF.R.U32.HI R9, RZ, 0x10, R8 ;  /* 0x00000010ff097819 */ /* 0x000fe20000011608 */
[--C-:B------:R-:W-:Y:S01]  /*14cb0*/  HSET2.LE.AND R175, R17, R28.reuse, PT ;  /* 0x0000001c11af7233 */ /* 0x100fe20003803000 */
[----:B------:R-:W-:Y:S01]  /*14cc0*/  LOP3.LUT R185, R11, UR17, R16, 0x96, !PT ;  /* 0x000000110bb97c12 */ /* 0x000fe2000f8e9610 */
[--C-:B-1----:R-:W-:Y:S01]  /*14cd0*/  HSET2.LE.AND R172, R13, R28.reuse, PT ;  /* 0x0000001c0dac7233 */ /* 0x102fe20003803000 */
[----:B------:R-:W-:Y:S02]  /*14ce0*/  LOP3.LUT R8, R9, 0xff, RZ, 0xc0, !PT ;  /* 0x000000ff09087812 */ /* 0x000fe400078ec0ff */
[----:B------:R-:W-:Y:S02]  /*14cf0*/  LOP3.LUT R186, R10, 0xffff, RZ, 0xc0, !PT ;  /* 0x0000ffff0aba7812 */ /* 0x000fe400078ec0ff */
[----:B------:R1:W-:Y:S01]  /*14d00*/  MUFU.EX2 R231, R5 ;  /* 0x0000000500e77308 */ /* 0x0003e20000000800 */
[----:B------:R-:W-:Y:S02]  /*14d10*/  PRMT R8, R8, 0x5410, R12 ;  /* 0x0000541008087816 */ /* 0x000fe4000000000c */
[----:B------:R-:W-:Y:S02]  /*14d20*/  LOP3.LUT R187, R10, 0xff, RZ, 0xc0, !PT ;  /* 0x000000ff0abb7812 */ /* 0x000fe400078ec0ff */
[----:B--2---:R-:W-:Y:S01]  /*14d30*/  LOP3.LUT R7, R0, 0xff, RZ, 0xc0, !PT ;  /* 0x000000ff00077812 */ /* 0x004fe200078ec0ff */
[--C-:B------:R-:W-:Y:S01]  /*14d40*/  HSET2.LE.AND R173, R8, R28.reuse, PT ;  /* 0x0000001c08ad7233 */ /* 0x100fe20003803000 */
[----:B---3--:R-:W-:Y:S02]  /*14d50*/  F2FP.BF16.PACK_AB R8, R240, R241 ;  /* 0x000000f1f008723e */ /* 0x008fe400000010ff */
[--C-:B------:R-:W-:Y:S01]  /*14d60*/  SHF.R.U32.HI R189, RZ, 0x10, R10.reuse ;  /* 0x00000010ffbd7819 */ /* 0x100fe2000001160a */
[----:B------:R2:W3:Y:S01]  /*14d70*/  MUFU.EX2 R237, R6 ;  /* 0x0000000600ed7308 */ /* 0x0004e20000000800 */
[----:B------:R-:W-:Y:S02]  /*14d80*/  SHF.R.U32.HI R188, RZ, 0x18, R10 ;  /* 0x00000018ffbc7819 */ /* 0x000fe4000001160a */
[----:B----4-:R-:W-:Y:S04]  /*14d90*/  LOP3.LUT R2, R0, 0xffff, RZ, 0xc0, !PT ;  /* 0x0000ffff00027812 */ /* 0x010fe800078ec0ff */
[----:B------:R-:W-:Y:S02]  /*14da0*/  SHF.R.U32.HI R4, RZ, 0x8, R2 ;  /* 0x00000008ff047819 */ /* 0x000fe40000011602 */
[----:B------:R-:W-:Y:S02]  /*14db0*/  SHF.R.U32.HI R2, RZ, 0x10, R0 ;  /* 0x00000010ff027819 */ /* 0x000fe40000011600 */
[----:B------:R-:W-:Y:S02]  /*14dc0*/  PRMT R176, R7, 0x5410, R4 ;  /* 0x0000541007b07816 */ /* 0x000fe40000000004 */
[----:B------:R-:W-:Y:S02]  /*14dd0*/  LOP3.LUT R4, R2, 0xff, RZ, 0xc0, !PT ;  /* 0x000000ff02047812 */ /* 0x000fe400078ec0ff */
[----:B------:R-:W-:Y:S01]  /*14de0*/  FSEL R2, R136, RZ, P3 ;  /* 0x000000ff88027208 */ /* 0x000fe20001800000 */
[--C-:B------:R-:W-:Y:S01]  /*14df0*/  HSET2.LE.AND R176, R176, R28.reuse, PT ;  /* 0x0000001cb0b07233 */ /* 0x100fe20003803000 */
[----:B------:R-:W-:Y:S03]  /*14e00*/  SHF.R.U32.HI R7, RZ, 0x8, R14 ;  /* 0x00000008ff077819 */ /* 0x000fe6000001160e */
[----:B-1----:R-:W-:Y:S01]  /*14e10*/  FADD.FTZ R5, -R2, R3 ;  /* 0x0000000302057221 */ /* 0x002fe20000010100 */
[----:B------:R-:W-:Y:S01]  /*14e20*/  FSEL R2, R134, RZ, P1 ;  /* 0x000000ff86027208 */ /* 0x000fe20000800000 */
[----:B------:R-:W-:Y:S01]  /*14e30*/  FFMA.FTZ R3, R25, c[0x0][0x23c], -R183 ;  /* 0x00008f0019037a23 */ /* 0x000fe200000108b7 */
[----:B--2---:R-:W-:Y:S02]  /*14e40*/  SHF.R.U32.HI R6, RZ, 0x18, R0 ;  /* 0x00000018ff067819 */ /* 0x004fe40000011600 */
[----:B------:R-:W-:Y:S01]  /*14e50*/  FSEL R0, R135, RZ, P2 ;  /* 0x000000ff87007208 */ /* 0x000fe20001000000 */
[----:B------:R1:W2:Y:S01]  /*14e60*/  MUFU.EX2 R229, R3 ;  /* 0x0000000300e57308 */ /* 0x0002a20000000800 */
[----:B------:R-:W-:Y:S02]  /*14e70*/  PRMT R177, R4, 0x5410, R6 ;  /* 0x0000541004b17816 */ /* 0x000fe40000000006 */
[----:B------:R-:W-:Y:S01]  /*14e80*/  F2FP.BF16.PACK_AB R6, R249, R250 ;  /* 0x000000faf906723e */ /* 0x000fe200000010ff */
[----:B------:R-:W-:Y:S01]  /*14e90*/  FADD.FTZ R4, -R0, R132 ;  /* 0x0000008400047221 */ /* 0x000fe20000010100 */
[----:B------:R-:W-:Y:S01]  /*14ea0*/  FSEL R0, R137, RZ, P0 ;  /* 0x000000ff89007208 */ /* 0x000fe20000000000 */
[--C-:B------:R-:W-:Y:S01]  /*14eb0*/  HSET2.LE.AND R177, R177, R28.reuse, PT ;  /* 0x0000001cb1b17233 */ /* 0x100fe20003803000 */
[----:B------:R-:W-:Y:S02]  /*14ec0*/  LOP3.LUT R174, R174, R6, RZ, 0xc0, !PT ;  /* 0x00000006aeae7212 */ /* 0x000fe400078ec0ff */
[----:B------:R-:W-:Y:S02]  /*14ed0*/  F2FP.BF16.PACK_AB R6, R245, R227 ;  /* 0x000000e3f506723e */ /* 0x000fe400000010ff */
[----:B------:R-:W-:Y:S02]  /*14ee0*/  PRMT R251, R15, 0x5410, R7 ;  /* 0x000054100ffb7816 */ /* 0x000fe40000000007 */
[----:B------:R-:W-:Y:S02]  /*14ef0*/  F2FP.BF16.PACK_AB R7, R247, R248 ;  /* 0x000000f8f707723e */ /* 0x000fe400000010ff */
[----:B------:R-:W-:Y:S01]  /*14f00*/  LOP3.LUT R173, R173, R6, RZ, 0xc0, !PT ;  /* 0x00000006adad7212 */ /* 0x000fe200078ec0ff */
[--C-:B------:R-:W-:Y:S01]  /*14f10*/  HSET2.LE.AND R6, R19, R28.reuse, PT ;  /* 0x0000001c13067233 */ /* 0x100fe20003803000 */
[----:B------:R-:W-:Y:S02]  /*14f20*/  LOP3.LUT R175, R175, R7, RZ, 0xc0, !PT ;  /* 0x00000007afaf7212 */ /* 0x000fe400078ec0ff */
[----:B------:R-:W-:Y:S02]  /*14f30*/  F2FP.BF16.PACK_AB R7, R243, R244 ;  /* 0x000000f4f307723e */ /* 0x000fe400000010ff */
[----:B---3--:R-:W-:Y:S02]  /*14f40*/  F2FP.BF16.PACK_AB R178, R237, R239 ;  /* 0x000000efedb2723e */ /* 0x008fe400000010ff */
[----:B------:R-:W-:Y:S01]  /*14f50*/  LOP3.LUT R176, R176, R7, RZ, 0xc0, !PT ;  /* 0x00000007b0b07212 */ /* 0x000fe200078ec0ff */
[----:B-1----:R-:W-:Y:S01]  /*14f60*/  FADD.FTZ R3, -R2, R133 ;  /* 0x0000008502037221 */ /* 0x002fe20000010100 */
[----:B--2---:R-:W-:Y:S01]  /*14f70*/  F2FP.BF16.PACK_AB R179, R229, R231 ;  /* 0x000000e7e5b3723e */ /* 0x004fe200000010ff */
[----:B------:R-:W-:Y:S01]  /*14f80*/  FADD.FTZ R2, -R0, R138 ;  /* 0x0000008a00027221 */ /* 0x000fe20000010100 */
[----:B------:R-:W-:Y:S02]  /*14f90*/  F2FP.BF16.PACK_AB R0, R246, R228 ;  /* 0x000000e4f600723e */ /* 0x000fe400000010ff */
[----:B------:R-:W-:Y:S02]  /*14fa0*/  LOP3.LUT R179, R6, R179, RZ, 0xc0, !PT ;  /* 0x000000b306b37212 */ /* 0x000fe400078ec0ff */
[----:B------:R-:W-:Y:S01]  /*14fb0*/  LOP3.LUT R172, R172, R0, RZ, 0xc0, !PT ;  /* 0x00000000acac7212 */ /* 0x000fe200078ec0ff */
[----:B------:R-:W-:Y:S01]  /*14fc0*/  FMUL.FTZ R0, R5, c[0x0][0x23c] ;  /* 0x00008f0005007a20 */ /* 0x000fe20000410000 */
[----:B------:R-:W-:Y:S01]  /*14fd0*/  HSET2.LE.AND R5, R20, R28, PT ;  /* 0x0000001c14057233 */ /* 0x000fe20003803000 */
[----:B------:R-:W-:Y:S01]  /*14fe0*/  LOP3.LUT R177, R177, R8, RZ, 0xc0, !PT ;  /* 0x00000008b1b17212 */ /* 0x000fe200078ec0ff */
[----:B------:R-:W1:Y:S01]  /*14ff0*/  LDSM.16.MT88.4 R20, [R201+0xa000] ;  /* 0x00a00000c914783b */ /* 0x000e620000004200 */
[----:B------:R2:W3:Y:S01]  /*15000*/  MUFU.EX2 R132, R0 ;  /* 0x0000000000847308 */ /* 0x0004e20000000800 */
[----:B------:R-:W-:Y:S02]  /*15010*/  LOP3.LUT R138, R194, 0xff, RZ, 0xc0, !PT ;  /* 0x000000ffc28a7812 */ /* 0x000fe400078ec0ff */
[----:B------:R-:W-:Y:S02]  /*15020*/  LOP3.LUT R178, R5, R178, RZ, 0xc0, !PT ;  /* 0x000000b205b27212 */ /* 0x000fe400078ec0ff */
[----:B------:R-:W-:Y:S01]  /*15030*/  PLOP3.LUT P0, PT, PT, PT, UP0, 0x80, 0x0 ;  /* 0x000000000000781c */ /* 0x000fe20003f0f008 */
[----:B--2---:R-:W-:Y:S02]  /*15040*/  FMUL.FTZ R0, R4, c[0x0][0x23c] ;  /* 0x00008f0004007a20 */ /* 0x004fe40000410000 */
[C---:B---3--:R-:W-:Y:S02]  /*15050*/  FMUL.FTZ R4, R132.reuse, R140 ;  /* 0x0000008c84047220 */ /* 0x048fe40000410000 */
        /* <DEDUP_REMOVED lines=13> */
[----:B--2---:R-:W-:Y:S02]  /*15130*/  FMUL.FTZ R0, R3, c[0x0][0x23c] ;  /* 0x00008f0003007a20 */ /* 0x004fe40000410000 */
[C---:B---3--:R-:W-:Y:S02]  /*15140*/  FMUL.FTZ R6, R133.reuse, R142 ;  /* 0x0000008e85067220 */ /* 0x048fe40000410000 */
[----:B------:R2:W3:Y:S01]  /*15150*/  MUFU.EX2 R3, R0 ;  /* 0x0000000000037308 */ /* 0x0004e20000000800 */
[C---:B------:R-:W-:Y:S02]  /*15160*/  FMUL.FTZ R7, R133.reuse, R143 ;  /* 0x0000008f85077220 */ /* 0x040fe40000410000 */
[----:B------:R-:W4:Y:S01]  /*15170*/  LDSM.16.MT88.4 R140, [R203+0xa000] ;  /* 0x00a00000cb8c783b */ /* 0x000f220000004200 */
[C---:B------:R-:W-:Y:S02]  /*15180*/  FMUL.FTZ R18, R133.reuse, R154 ;  /* 0x0000009a85127220 */ /* 0x040fe40000410000 */
[C---:B------:R-:W-:Y:S02]  /*15190*/  FMUL.FTZ R19, R133.reuse, R155 ;  /* 0x0000009b85137220 */ /* 0x040fe40000410000 */
[-C--:B-1----:R-:W-:Y:S01]  /*151a0*/  HMMA.16816.F32.BF16 R4, R172, R20.reuse, R4 ;  /* 0x00000014ac04723c */ /* 0x082fe20000041804 */
[C---:B------:R-:W-:Y:S02]  /*151b0*/  FMUL.FTZ R34, R133.reuse, R170 ;  /* 0x000000aa85227220 */ /* 0x040fe40000410000 */
[C---:B------:R-:W-:Y:S01]  /*151c0*/  FMUL.FTZ R35, R133.reuse, R171 ;  /* 0x000000ab85237220 */ /* 0x040fe20000410000 */
[----:B------:R-:W-:Y:S01]  /*151d0*/  LDSM.16.MT88.4 R152, [R201+0xa800] ;  /* 0x00a80000c998783b */ /* 0x000fe20000004200 */
[C---:B------:R-:W-:Y:S02]  /*151e0*/  FMUL.FTZ R38, R133.reuse, R38 ;  /* 0x0000002685267220 */ /* 0x040fe40000410000 */
[C---:B------:R-:W-:Y:S02]  /*151f0*/  FMUL.FTZ R39, R133.reuse, R39 ;  /* 0x0000002785277220 */ /* 0x040fe40000410000 */
[C---:B------:R-:W-:Y:S03]  /*15200*/  FMUL.FTZ R50, R133.reuse, R50 ;  /* 0x0000003285327220 */ /* 0x040fe60000410000 */
[C---:B------:R-:W-:Y:S01]  /*15210*/  FMUL.FTZ R51, R133.reuse, R51 ;  /* 0x0000003385337220 */ /* 0x040fe20000410000 */
[----:B------:R-:W-:Y:S01]  /*15220*/  LDSM.16.MT88.4 R168, [R203+0xa800] ;  /* 0x00a80000cba8783b */ /* 0x000fe20000004200 */
[----:B------:R-:W-:Y:S02]  /*15230*/  FMUL.FTZ R54, R133, R54 ;  /* 0x0000003685367220 */ /* 0x000fe40000410000 */
[----:B--2---:R-:W-:Y:S01]  /*15240*/  FMUL.FTZ R0, R2, c[0x0][0x23c] ;  /* 0x00008f0002007a20 */ /* 0x004fe20000410000 */
[----:B------:R-:W-:Y:S01]  /*15250*/  SHF.R.U32.HI R2, RZ, 0x8, R186 ;  /* 0x00000008ff027819 */ /* 0x000fe200000116ba */
[C---:B---3--:R-:W-:Y:S02]  /*15260*/  FMUL.FTZ R8, R3.reuse, R144 ;  /* 0x0000009003087220 */ /* 0x048fe40000410000 */
[C---:B------:R-:W-:Y:S02]  /*15270*/  FMUL.FTZ R9, R3.reuse, R145 ;  /* 0x0000009103097220 */ /* 0x040fe40000410000 */
[----:B------:R-:W1:Y:S01]  /*15280*/  MUFU.EX2 R0, R0 ;  /* 0x0000000000007308 */ /* 0x000e620000000800 */
        /* <DEDUP_REMOVED lines=9> */
[----:B------:R-:W-:Y:S02]  /*15320*/  FMUL.FTZ R55, R133, R55 ;  /* 0x0000003785377220 */ /* 0x000fe40000410000 */
[C---:B------:R-:W-:Y:S02]  /*15330*/  FMUL.FTZ R56, R3.reuse, R56 ;  /* 0x0000003803387220 */ /* 0x040fe40000410000 */
[----:B------:R-:W-:Y:S02]  /*15340*/  FMUL.FTZ R57, R3, R57 ;  /* 0x0000003903397220 */ /* 0x000fe40000410000 */
[C---:B-1----:R-:W-:Y:S02]  /*15350*/  FMUL.FTZ R10, R0.reuse, R146 ;  /* 0x00000092000a7220 */ /* 0x042fe40000410000 */
[C---:B------:R-:W-:Y:S02]  /*15360*/  FMUL.FTZ R11, R0.reuse, R147 ;  /* 0x00000093000b7220 */ /* 0x040fe40000410000 */
[----:B------:R-:W-:Y:S01]  /*15370*/  LDSM.16.MT88.4 R144, [R206+0xb000] ;  /* 0x00b00000ce90783b */ /* 0x000fe20000004200 */
[C---:B------:R-:W-:Y:S02]  /*15380*/  FMUL.FTZ R14, R0.reuse, R150 ;  /* 0x00000096000e7220 */ /* 0x040fe40000410000 */
[----:B------:R-:W-:Y:S01]  /*15390*/  FMUL.FTZ R15, R0, R151 ;  /* 0x00000097000f7220 */ /* 0x000fe20000410000 */
[----:B------:R-:W-:Y:S01]  /*153a0*/  PRMT R151, R138, 0x5410, R197 ;  /* 0x000054108a977816 */ /* 0x000fe200000000c5 */
[C---:B------:R-:W-:Y:S01]  /*153b0*/  HMMA.16816.F32.BF16 R8, R176.reuse, R20, R8 ;  /* 0x00000014b008723c */ /* 0x040fe20000041808 */
[C---:B------:R-:W-:Y:S02]  /*153c0*/  FMUL.FTZ R26, R0.reuse, R162 ;  /* 0x000000a2001a7220 */ /* 0x040fe40000410000 */
[C---:B------:R-:W-:Y:S02]  /*153d0*/  FMUL.FTZ R27, R0.reuse, R163 ;  /* 0x000000a3001b7220 */ /* 0x040fe40000410000 */
[----:B------:R-:W-:Y:S02]  /*153e0*/  FMUL.FTZ R30, R0, R166 ;  /* 0x000000a6001e7220 */ /* 0x000fe40000410000 */
[C---:B------:R-:W-:Y:S01]  /*153f0*/  FMUL.FTZ R20, R132.reuse, R156 ;  /* 0x0000009c84147220 */ /* 0x040fe20000410000 */
[-C--:B------:R-:W-:Y:S01]  /*15400*/  HMMA.16816.F32.BF16 R12, R176, R22.reuse, R12 ;  /* 0x00000016b00c723c */ /* 0x080fe2000004180c */
[----:B------:R-:W-:Y:S03]  /*15410*/  FMUL.FTZ R21, R132, R157 ;  /* 0x0000009d84157220 */ /* 0x000fe60000410000 */
[----:B------:R-:W-:Y:S01]  /*15420*/  PRMT R157, R187, 0x5410, R2 ;  /* 0x00005410bb9d7816 */ /* 0x000fe20000000002 */
[C---:B------:R-:W-:Y:S01]  /*15430*/  FMUL.FTZ R31, R0.reuse, R167 ;  /* 0x000000a7001f7220 */ /* 0x040fe20000410000 */
[----:B------:R-:W-:Y:S01]  /*15440*/  LOP3.LUT R2, R189, 0xff, RZ, 0xc0, !PT ;  /* 0x000000ffbd027812 */ /* 0x000fe200078ec0ff */
[C---:B------:R-:W-:Y:S01]  /*15450*/  FMUL.FTZ R42, R0.reuse, R42 ;  /* 0x0000002a002a7220 */ /* 0x040fe20000410000 */
[C---:B------:R-:W-:Y:S01]  /*15460*/  HMMA.16816.F32.BF16 R16, R172.reuse, R22, R16 ;  /* 0x00000016ac10723c */ /* 0x040fe20000041810 */
[C---:B------:R-:W-:Y:S03]  /*15470*/  FMUL.FTZ R43, R0.reuse, R43 ;  /* 0x0000002b002b7220 */ /* 0x040fe60000410000 */
[----:B------:R-:W-:Y:S01]  /*15480*/  FMUL.FTZ R46, R0, R46 ;  /* 0x0000002e002e7220 */ /* 0x000fe20000410000 */
[----:B------:R-:W-:Y:S01]  /*15490*/  PRMT R156, R2, 0x5410, R188 ;  /* 0x00005410029c7816 */ /* 0x000fe200000000bc */
[----:B------:R-:W-:Y:S01]  /*154a0*/  FMUL.FTZ R47, R0, R47 ;  /* 0x0000002f002f7220 */ /* 0x000fe20000410000 */
[----:B------:R-:W-:Y:S01]  /*154b0*/  LOP3.LUT R2, R184, 0xffff, RZ, 0xc0, !PT ;  /* 0x0000ffffb8027812 */ /* 0x000fe200078ec0ff */
[C---:B------:R-:W-:Y:S02]  /*154c0*/  FMUL.FTZ R23, R133.reuse, R159 ;  /* 0x0000009f85177220 */ /* 0x040fe40000410000 */
[----:B------:R-:W2:Y:S02]  /*154d0*/  LDL.LU R159, [R1+0x18] ;  /* 0x00001800019f7983 */ /* 0x000ea40000300800 */
[----:B------:R-:W-:Y:S01]  /*154e0*/  FMUL.FTZ R22, R133, R158 ;  /* 0x0000009e85167220 */ /* 0x000fe20000410000 */
[----:B------:R-:W-:Y:S01]  /*154f0*/  SHF.R.U32.HI R138, RZ, 0x8, R2 ;  /* 0x00000008ff8a7819 */ /* 0x000fe20000011602 */
[----:B------:R-:W-:Y:S02]  /*15500*/  IMAD.MOV.U32 R158, RZ, RZ, R28 ;  /* 0x000000ffff9e7224 */ /* 0x000fe400078e001c */
[C---:B------:R-:W-:Y:S02]  /*15510*/  FMUL.FTZ R28, R3.reuse, R164 ;  /* 0x000000a4031c7220 */ /* 0x040fe40000410000 */
[C---:B------:R-:W-:Y:S01]  /*15520*/  FMUL.FTZ R58, R0.reuse, R58 ;  /* 0x0000003a003a7220 */ /* 0x040fe20000410000 */
[-C--:B----4-:R-:W-:Y:S01]  /*15530*/  HMMA.16816.F32.BF16 R20, R172, R140.reuse, R20 ;  /* 0x0000008cac14723c */ /* 0x090fe20000041814 */
[C---:B------:R-:W-:Y:S02]  /*15540*/  FMUL.FTZ R59, R0.reuse, R59 ;  /* 0x0000003b003b7220 */ /* 0x040fe40000410000 */
[C---:B------:R-:W-:Y:S02]  /*15550*/  FMUL.FTZ R60, R3.reuse, R60 ;  /* 0x0000003c033c7220 */ /* 0x040fe40000410000 */
[----:B------:R-:W-:Y:S02]  /*15560*/  FMUL.FTZ R61, R3, R61 ;  /* 0x0000003d033d7220 */ /* 0x000fe40000410000 */
[C---:B------:R-:W-:Y:S01]  /*15570*/  FMUL.FTZ R62, R0.reuse, R62 ;  /* 0x0000003e003e7220 */ /* 0x040fe20000410000 */
[C---:B------:R-:W-:Y:S01]  /*15580*/  HMMA.16816.F32.BF16 R24, R176.reuse, R140, R24 ;  /* 0x0000008cb018723c */ /* 0x040fe20000041818 */
[----:B------:R-:W-:Y:S03]  /*15590*/  FMUL.FTZ R63, R0, R63 ;  /* 0x0000003f003f7220 */ /* 0x000fe60000410000 */
[----:B------:R-:W-:Y:S02]  /*155a0*/  FMUL.FTZ R65, R132, R65 ;  /* 0x0000004184417220 */ /* 0x000fe40000410000 */
        /* <DEDUP_REMOVED lines=24> */
[----:B------:R-:W-:Y:S01]  /*15730*/  FMUL.FTZ R95, R0, R95 ;  /* 0x0000005f005f7220 */ /* 0x000fe20000410000 */
[-C--:B-1----:R-:W-:Y:S01]  /*15740*/  HMMA.16816.F32.BF16 R36, R172, R140.reuse, R36 ;  /* 0x0000008cac24723c */ /* 0x082fe20000041824 */
[C---:B------:R-:W-:Y:S02]  /*15750*/  FMUL.FTZ R96, R132.reuse, R96 ;  /* 0x0000006084607220 */ /* 0x040fe40000410000 */
[----:B------:R-:W-:Y:S02]  /*15760*/  FMUL.FTZ R97, R132, R97 ;  /* 0x0000006184617220 */ /* 0x000fe40000410000 */
[C---:B------:R-:W-:Y:S02]  /*15770*/  FMUL.FTZ R98, R133.reuse, R98 ;  /* 0x0000006285627220 */ /* 0x040fe40000410000 */
[----:B------:R-:W-:Y:S01]  /*15780*/  FMUL.FTZ R99, R133, R99 ;  /* 0x0000006385637220 */ /* 0x000fe20000410000 */
        /* <DEDUP_REMOVED lines=29> */
[C---:B------:R-:W-:Y:S02]  /*15960*/  FMUL.FTZ R100, R132.reuse, R100 ;  /* 0x0000006484647220 */ /* 0x040fe40000410000 */
        /* <DEDUP_REMOVED lines=19> */
[----:B------:R-:W-:Y:S01]  /*15aa0*/  FFMA.FTZ R228, R132, R252, R228 ;  /* 0x000000fc84e47223 */ /* 0x000fe200000100e4 */
[-C--:B-1----:R-:W-:Y:S08]  /*15ab0*/  HMMA.16816.F32.BF16 R68, R172, R140.reuse, R68 ;  /* 0x0000008cac44723c */ /* 0x082ff00000041844 */
[C---:B------:R-:W-:Y:S07]  /*15ac0*/  HMMA.16816.F32.BF16 R72, R176.reuse, R140, R72 ;  /* 0x0000008cb048723c */ /* 0x040fee0000041848 */
[--C-:B------:R-:W-:Y:S01]  /*15ad0*/  SHF.R.U32.HI R141, RZ, 0x10, R184.reuse ;  /* 0x00000010ff8d7819 */ /* 0x100fe200000116b8 */
[-C--:B------:R-:W-:Y:S01]  /*15ae0*/  HMMA.16816.F32.BF16 R76, R176, R142.reuse, R76 ;  /* 0x0000008eb04c723c */ /* 0x080fe2000004184c */
[----:B------:R-:W-:Y:S03]  /*15af0*/  LOP3.LUT R140, R184, 0xff, RZ, 0xc0, !PT ;  /* 0x000000ffb88c7812 */ /* 0x000fe600078ec0ff */
[----:B------:R-:W-:Y:S02]  /*15b00*/  SHF.R.U32.HI R184, RZ, 0x18, R184 ;  /* 0x00000018ffb87819 */ /* 0x000fe400000116b8 */
[----:B------:R-:W-:Y:S02]  /*15b10*/  LOP3.LUT R2, R141, 0xff, RZ, 0xc0, !PT ;  /* 0x000000ff8d027812 */ /* 0x000fe400078ec0ff */
[C---:B------:R-:W-:Y:S01]  /*15b20*/  HMMA.16816.F32.BF16 R80, R172.reuse, R142, R80 ;  /* 0x0000008eac50723c */ /* 0x040fe20000041850 */
[----:B------:R-:W-:Y:S02]  /*15b30*/  PRMT R150, R140, 0x5410, R138 ;  /* 0x000054108c967816 */ /* 0x000fe4000000008a */
[----:B------:R-:W1:Y:S01]  /*15b40*/  LDSM.16.MT88.4 R140, [R203+0xb000] ;  /* 0x00b00000cb8c783b */ /* 0x000e620000004200 */
[----:B------:R-:W-:Y:S01]  /*15b50*/  PRMT R149, R2, 0x5410, R184 ;  /* 0x0000541002957816 */ /* 0x000fe200000000b8 */
[--C-:B------:R-:W-:Y:S02]  /*15b60*/  FFMA.FTZ R2, R193, c[0x0][0x23c], -R181.reuse ;  /* 0x00008f00c1027a23 */ /* 0x100fe400000108b5 */
[----:B------:R-:W-:Y:S02]  /*15b70*/  FFMA.FTZ R138, R196, c[0x0][0x23c], -R180 ;  /* 0x00008f00c48a7a23 */ /* 0x000fe400000108b4 */
[----:B------:R3:W-:Y:S10]  /*15b80*/  MUFU.EX2 R224, R2 ;  /* 0x0000000200e07308 */ /* 0x0007f40000000800 */
[----:B------:R4:W-:Y:S01]  /*15b90*/  MUFU.EX2 R196, R138 ;  /* 0x0000008a00c47308 */ /* 0x0009e20000000800 */
[----:B---3--:R-:W-:Y:S09]  /*15ba0*/  FFMA.FTZ R2, R192, c[0x0][0x23c], -R181 ;  /* 0x00008f00c0027a23 */ /* 0x008ff200000108b5 */
[----:B------:R3:W-:Y:S01]  /*15bb0*/  MUFU.EX2 R226, R2 ;  /* 0x0000000200e27308 */ /* 0x0007e20000000800 */
[-C--:B-1----:R-:W-:Y:S01]  /*15bc0*/  HMMA.16816.F32.BF16 R84, R172, R140.reuse, R84 ;  /* 0x0000008cac54723c */ /* 0x082fe20000041854 */
[----:B----4-:R-:W-:Y:S02]  /*15bd0*/  FFMA.FTZ R138, R230, c[0x0][0x23c], -R182 ;  /* 0x00008f00e68a7a23 */ /* 0x010fe400000108b6 */
[----:B------:R-:W4:Y:S06]  /*15be0*/  LDL.LU R230, [R1+0x1c] ;  /* 0x00001c0001e67983 */ /* 0x000f2c0000300800 */
[----:B------:R1:W-:Y:S01]  /*15bf0*/  MUFU.EX2 R194, R138 ;  /* 0x0000008a00c27308 */ /* 0x0003e20000000800 */
[C---:B------:R-:W-:Y:S07]  /*15c00*/  HMMA.16816.F32.BF16 R88, R176.reuse, R140, R88 ;  /* 0x0000008cb058723c */ /* 0x040fee0000041858 */
[----:B------:R-:W-:Y:S01]  /*15c10*/  LOP3.LUT R141, R185, 0xff, RZ, 0xc0, !PT ;  /* 0x000000ffb98d7812 */ /* 0x000fe200078ec0ff */
[-C--:B------:R-:W-:Y:S01]  /*15c20*/  HMMA.16816.F32.BF16 R92, R176, R142.reuse, R92 ;  /* 0x0000008eb05c723c */ /* 0x080fe2000004185c */
[----:B---3--:R-:W-:Y:S07]  /*15c30*/  FFMA.FTZ R2, R191, c[0x0][0x23c], -R180 ;  /* 0x00008f00bf027a23 */ /* 0x008fee00000108b4 */
[C---:B------:R-:W-:Y:S01]  /*15c40*/  HMMA.16816.F32.BF16 R96, R172.reuse, R142, R96 ;  /* 0x0000008eac60723c */ /* 0x040fe20000041860 */
[----:B------:R3:W-:Y:S03]  /*15c50*/  MUFU.EX2 R199, R2 ;  /* 0x0000000200c77308 */ /* 0x0007e60000000800 */
[----:B-1----:R-:W-:Y:S02]  /*15c60*/  FFMA.FTZ R138, R236, c[0x0][0x23c], -R182 ;  /* 0x00008f00ec8a7a23 */ /* 0x002fe400000108b6 */
[----:B--2---:R-:W-:Y:S02]  /*15c70*/  FFMA.FTZ R227, R133, R159, R227 ;  /* 0x0000009f85e37223 */ /* 0x004fe400000100e3 */
[-C--:B------:R-:W-:Y:S03]  /*15c80*/  HMMA.16816.F32.BF16 R100, R172, R144.reuse, R100 ;  /* 0x00000090ac64723c */ /* 0x080fe60000041864 */
[----:B------:R1:W-:Y:S05]  /*15c90*/  MUFU.EX2 R191, R138 ;  /* 0x0000008a00bf7308 */ /* 0x0003ea0000000800 */
[C---:B------:R-:W-:Y:S08]  /*15ca0*/  HMMA.16816.F32.BF16 R104, R176.reuse, R144, R104 ;  /* 0x00000090b068723c */ /* 0x040ff00000041868 */
[-C--:B------:R-:W-:Y:S01]  /*15cb0*/  HMMA.16816.F32.BF16 R108, R176, R146.reuse, R108 ;  /* 0x00000092b06c723c */ /* 0x080fe2000004186c */
[--C-:B---3--:R-:W-:Y:S03]  /*15cc0*/  FFMA.FTZ R2, R190, c[0x0][0x23c], -R180.reuse ;  /* 0x00008f00be027a23 */ /* 0x108fe600000108b4 */
[----:B------:R-:W-:Y:S01]  /*15cd0*/  FFMA.FTZ R180, R195, c[0x0][0x23c], -R180 ;  /* 0x00008f00c3b47a23 */ /* 0x000fe200000108b4 */
[----:B------:R2:W-:Y:S03]  /*15ce0*/  MUFU.EX2 R225, R2 ;  /* 0x0000000200e17308 */ /* 0x0005e60000000800 */
[C---:B------:R-:W-:Y:S01]  /*15cf0*/  HMMA.16816.F32.BF16 R112, R172.reuse, R146, R112 ;  /* 0x00000092ac70723c */ /* 0x040fe20000041870 */
[----:B-1----:R-:W-:Y:S06]  /*15d00*/  SHF.R.U32.HI R138, RZ, 0x18, R185 ;  /* 0x00000018ff8a7819 */ /* 0x002fec00000116b9 */
[----:B------:R1:W3:Y:S01]  /*15d10*/  MUFU.EX2 R195, R180 ;  /* 0x000000b400c37308 */ /* 0x0002e20000000800 */
[--C-:B--2---:R-:W-:Y:S04]  /*15d20*/  FFMA.FTZ R2, R232, c[0x0][0x23c], -R181.reuse ;  /* 0x00008f00e8027a23 */ /* 0x104fe800000108b5 */
[----:B------:R-:W-:Y:S05]  /*15d30*/  FFMA.FTZ R181, R198, c[0x0][0x23c], -R181 ;  /* 0x00008f00c6b57a23 */ /* 0x000fea00000108b5 */
[----:B------:R2:W-:Y:S01]  /*15d40*/  MUFU.EX2 R198, R2 ;  /* 0x0000000200c67308 */ /* 0x0005e20000000800 */
[--C-:B-1----:R-:W-:Y:S01]  /*15d50*/  HSET2.LE.AND R180, R150, R158.reuse, PT ;  /* 0x0000009e96b47233 */ /* 0x102fe20003803000 */
[----:B---3--:R-:W-:Y:S08]  /*15d60*/  F2FP.BF16.PACK_AB R132, R195, R196 ;  /* 0x000000c4c384723e */ /* 0x008ff000000010ff */
[----:B------:R1:W-:Y:S01]  /*15d70*/  MUFU.EX2 R197, R181 ;  /* 0x000000b500c57308 */ /* 0x0003e20000000800 */
[----:B--2---:R-:W-:Y:S04]  /*15d80*/  LOP3.LUT R2, R185, 0xffff, RZ, 0xc0, !PT ;  /* 0x0000ffffb9027812 */ /* 0x004fe800078ec0ff */
[----:B------:R-:W-:Y:S01]  /*15d90*/  SHF.R.U32.HI R140, RZ, 0x8, R2 ;  /* 0x00000008ff8c7819 */ /* 0x000fe20000011602 */
[--C-:B------:R-:W-:Y:S02]  /*15da0*/  FFMA.FTZ R2, R238, c[0x0][0x23c], -R182.reuse ;  /* 0x00008f00ee027a23 */ /* 0x100fe400000108b6 */
[----:B------:R-:W-:Y:S01]  /*15db0*/  FFMA.FTZ R182, R235, c[0x0][0x23c], -R182 ;  /* 0x00008f00ebb67a23 */ /* 0x000fe200000108b6 */
[----:B------:R-:W-:Y:S01]  /*15dc0*/  PRMT R148, R141, 0x5410, R140 ;  /* 0x000054108d947816 */ /* 0x000fe2000000008c */
[----:B------:R2:W3:Y:S01]  /*15dd0*/  MUFU.EX2 R193, R2 ;  /* 0x0000000200c17308 */ /* 0x0004e20000000800 */
[----:B------:R-:W5:Y:S01]  /*15de0*/  LDSM.16.MT88.4 R140, [R205+0xb000] ;  /* 0x00b00000cd8c783b */ /* 0x000f620000004200 */
[--C-:B-1----:R-:W-:Y:S05]  /*15df0*/  HSET2.LE.AND R181, R149, R158.reuse, PT ;  /* 0x0000009e95b57233 */ /* 0x102fea0003803000 */
[----:B------:R-:W-:Y:S03]  /*15e00*/  LOP3.LUT R181, R181, R132, RZ, 0xc0, !PT ;  /* 0x00000084b5b57212 */ /* 0x000fe600078ec0ff */
[----:B------:R1:W1:Y:S01]  /*15e10*/  MUFU.EX2 R189, R182 ;  /* 0x000000b600bd7308 */ /* 0x0002620000000800 */
[--C-:B--2---:R-:W-:Y:S01]  /*15e20*/  FFMA.FTZ R2, R234, c[0x0][0x23c], -R183.reuse ;  /* 0x00008f00ea027a23 */ /* 0x104fe200000108b7 */
[----:B---3--:R-:W-:Y:S08]  /*15e30*/  F2FP.BF16.PACK_AB R133, R193, R194 ;  /* 0x000000c2c185723e */ /* 0x008ff000000010ff */
[----:B------:R2:W-:Y:S01]  /*15e40*/  MUFU.EX2 R190, R2 ;  /* 0x0000000200be7308 */ /* 0x0005e20000000800 */
[--C-:B-1----:R-:W-:Y:S01]  /*15e50*/  HSET2.LE.AND R182, R251, R158.reuse, PT ;  /* 0x0000009efbb67233 */ /* 0x102fe20003803000 */
[----:B------:R-:W-:Y:S01]  /*15e60*/  F2FP.BF16.PACK_AB R132, R189, R191 ;  /* 0x000000bfbd84723e */ /* 0x000fe200000010ff */
[-C--:B-----5:R-:W-:Y:S08]  /*15e70*/  HMMA.16816.F32.BF16 R116, R172, R140.reuse, R116 ;  /* 0x0000008cac74723c */ /* 0x0a0ff00000041874 */
[C---:B------:R-:W-:Y:S01]  /*15e80*/  HMMA.16816.F32.BF16 R120, R176.reuse, R140, R120 ;  /* 0x0000008cb078723c */ /* 0x040fe20000041878 */
[----:B--2---:R-:W-:Y:S07]  /*15e90*/  FFMA.FTZ R2, R233, c[0x0][0x23c], -R183 ;  /* 0x00008f00e9027a23 */ /* 0x004fee00000108b7 */
[-C--:B------:R-:W-:Y:S01]  /*15ea0*/  HMMA.16816.F32.BF16 R124, R176, R142.reuse, R124 ;  /* 0x0000008eb07c723c */ /* 0x080fe2000004187c */
[----:B------:R1:W-:Y:S01]  /*15eb0*/  MUFU.EX2 R192, R2 ;  /* 0x0000000200c07308 */ /* 0x0003e20000000800 */
[----:B------:R-:W2:Y:S06]  /*15ec0*/  LDSM.16.MT88.4 R176, [R206+0xa800] ;  /* 0x00a80000ceb0783b */ /* 0x000eac0000004200 */
[----:B------:R-:W-:Y:S07]  /*15ed0*/  HMMA.16816.F32.BF16 R128, R172, R142, R128 ;  /* 0x0000008eac80723c */ /* 0x000fee0000041880 */
[--C-:B------:R-:W-:Y:S02]  /*15ee0*/  HSET2.LE.AND R172, R148, R158.reuse, PT ;  /* 0x0000009e94ac7233 */ /* 0x100fe40003803000 */
[--C-:B------:R-:W-:Y:S03]  /*15ef0*/  HSET2.LE.AND R174, R157, R158.reuse, PT ;  /* 0x0000009e9dae7233 */ /* 0x100fe60003803000 */
[--C-:B------:R-:W-:Y:S01]  /*15f00*/  HSET2.LE.AND R175, R156, R158.reuse, PT ;  /* 0x0000009e9caf7233 */ /* 0x100fe20003803000 */
[----:B------:R-:W-:Y:S02]  /*15f10*/  LOP3.LUT R172, R172, R133, RZ, 0xc0, !PT ;  /* 0x00000085acac7212 */ /* 0x000fe400078ec0ff */
[----:B------:R-:W-:Y:S01]  /*15f20*/  LOP3.LUT R174, R174, R132, RZ, 0xc0, !PT ;  /* 0x00000084aeae7212 */ /* 0x000fe200078ec0ff */
[----:B------:R-:W-:Y:S01]  /*15f30*/  IMAD.MOV.U32 R132, RZ, RZ, R135 ;  /* 0x000000ffff847224 */ /* 0x000fe200078e0087 */
[----:B-1----:R-:W-:Y:S02]  /*15f40*/  SHF.R.U32.HI R2, RZ, 0x10, R185 ;  /* 0x00000010ff027819 */ /* 0x002fe400000116b9 */
[----:B------:R-:W1:Y:S02]  /*15f50*/  LDSM.16.MT88.4 R184, [R205+0xa800] ;  /* 0x00a80000cdb8783b */ /* 0x000e640000004200 */
[----:B------:R-:W-:Y:S04]  /*15f60*/  LOP3.LUT R2, R2, 0xff, RZ, 0xc0, !PT ;  /* 0x000000ff02027812 */ /* 0x000fe800078ec0ff */
[----:B------:R-:W-:Y:S01]  /*15f70*/  PRMT R138, R2, 0x5410, R138 ;  /* 0x00005410028a7816 */ /* 0x000fe2000000008a */
[--C-:B------:R-:W-:Y:S02]  /*15f80*/  FFMA.FTZ R2, R242, c[0x0][0x23c], -R183.reuse ;  /* 0x00008f00f2027a23 */ /* 0x100fe400000108b7 */
[----:B------:R-:W-:Y:S02]  /*15f90*/  FFMA.FTZ R183, R139, c[0x0][0x23c], -R183 ;  /* 0x00008f008bb77a23 */ /* 0x000fe400000108b7 */
[--C-:B------:R-:W-:Y:S01]  /*15fa0*/  HSET2.LE.AND R173, R138, R158.reuse, PT ;  /* 0x0000009e8aad7233 */ /* 0x100fe20003803000 */
[----:B------:R3:W-:Y:S01]  /*15fb0*/  MUFU.EX2 R188, R2 ;  /* 0x0000000200bc7308 */ /* 0x0007e20000000800 */
[----:B------:R-:W5:Y:S09]  /*15fc0*/  LDL.LU R138, [R1+0x20] ;  /* 0x00002000018a7983 */ /* 0x000f720000300800 */
[----:B------:R1:W1:Y:S01]  /*15fd0*/  MUFU.EX2 R139, R183 ;  /* 0x000000b7008b7308 */ /* 0x0002620000000800 */
[----:B---3--:R-:W-:Y:S04]  /*15fe0*/  F2FP.BF16.PACK_AB R2, R226, R224 ;  /* 0x000000e0e202723e */ /* 0x008fe800000010ff */
[----:B------:R-:W-:Y:S02]  /*15ff0*/  LOP3.LUT R182, R182, R2, RZ, 0xc0, !PT ;  /* 0x00000002b6b67212 */ /* 0x000fe400078ec0ff */
[----:B------:R-:W-:Y:S01]  /*16000*/  F2FP.BF16.PACK_AB R2, R225, R199 ;  /* 0x000000c7e102723e */ /* 0x000fe200000010ff */
[----:B-1----:R-:W-:Y:S01]  /*16010*/  HSET2.LE.AND R183, R151, R158, PT ;  /* 0x0000009e97b77233 */ /* 0x002fe20003803000 */
[----:B------:R-:W-:Y:S04]  /*16020*/  F2FP.BF16.PACK_AB R133, R139, R188 ;  /* 0x000000bc8b85723e */ /* 0x000fe800000010ff */
[----:B------:R-:W-:Y:S02]  /*16030*/  LOP3.LUT R183, R183, R2, RZ, 0xc0, !PT ;  /* 0x00000002b7b77212 */ /* 0x000fe400078ec0ff */
[----:B------:R-:W-:Y:S02]  /*16040*/  F2FP.BF16.PACK_AB R2, R197, R198 ;  /* 0x000000c6c502723e */ /* 0x000fe400000010ff */
[----:B------:R-:W-:Y:S01]  /*16050*/  LOP3.LUT R175, R175, R133, RZ, 0xc0, !PT ;  /* 0x00000085afaf7212 */ /* 0x000fe200078ec0ff */
[----:B------:R-:W-:Y:S01]  /*16060*/  IMAD.MOV.U32 R133, RZ, RZ, R134 ;  /* 0x000000ffff857224 */ /* 0x000fe200078e0086 */
[----:B------:R-:W-:Y:S02]  /*16070*/  LOP3.LUT R180, R180, R2, RZ, 0xc0, !PT ;  /* 0x00000002b4b47212 */ /* 0x000fe400078ec0ff */
[----:B------:R-:W-:Y:S04]  /*16080*/  F2FP.BF16.PACK_AB R2, R192, R190 ;  /* 0x000000bec002723e */ /* 0x000fe800000010ff */
[----:B------:R-:W-:Y:S01]  /*16090*/  LOP3.LUT R173, R173, R2, RZ, 0xc0, !PT ;  /* 0x00000002adad7212 */ /* 0x000fe200078ec0ff */
[-C--:B------:R-:W-:Y:S01]  /*160a0*/  HMMA.16816.F32.BF16 R140, R180, R152.reuse, R4 ;  /* 0x00000098b48c723c */ /* 0x080fe20000041804 */
[----:B------:R-:W1:Y:S01]  /*160b0*/  LDSM.16.MT88.4 R4, [R201+0xb800] ;  /* 0x00b80000c904783b */ /* 0x000e620000004200 */
[----:B------:R-:W-:Y:S06]  /*160c0*/  FADD.FTZ R2, R246, R228 ;  /* 0x000000e4f6027221 */ /* 0x000fec0000010000 */
[C---:B------:R-:W-:Y:S01]  /*160d0*/  HMMA.16816.F32.BF16 R144, R172.reuse, R152, R8 ;  /* 0x00000098ac90723c */ /* 0x040fe20000041808 */
[----:B------:R-:W3:Y:S07]  /*160e0*/  LDSM.16.MT88.4 R8, [R203+0xb800] ;  /* 0x00b80000cb08783b */ /* 0x000eee0000004200 */
[-C--:B------:R-:W-:Y:S01]  /*160f0*/  HMMA.16816.F32.BF16 R148, R172, R154.reuse, R12 ;  /* 0x0000009aac94723c */ /* 0x080fe2000004180c */
[----:B------:R-:W1:Y:S07]  /*16100*/  LDSM.16.MT88.4 R12, [R206+0xb800] ;  /* 0x00b80000ce0c783b */ /* 0x000e6e0000004200 */
[C---:B------:R-:W-:Y:S01]  /*16110*/  HMMA.16816.F32.BF16 R152, R180.reuse, R154, R16 ;  /* 0x0000009ab498723c */ /* 0x040fe20000041810 */
[----:B------:R-:W1:Y:S07]  /*16120*/  LDSM.16.MT88.4 R16, [R205+0xb800] ;  /* 0x00b80000cd10783b */ /* 0x000e6e0000004200 */
[-C--:B------:R-:W-:Y:S08]  /*16130*/  HMMA.16816.F32.BF16 R156, R180, R168.reuse, R20 ;  /* 0x000000a8b49c723c */ /* 0x080ff00000041814 */
[C---:B------:R-:W-:Y:S01]  /*16140*/  HMMA.16816.F32.BF16 R160, R172.reuse, R168, R24 ;  /* 0x000000a8aca0723c */ /* 0x040fe20000041818 */
[----:B----4-:R-:W-:Y:S07]  /*16150*/  FFMA.FTZ R3, R3, R230, R244 ;  /* 0x000000e603037223 */ /* 0x010fee00000100f4 */
        /* <DEDUP_REMOVED lines=14> */
[----:B------:R-:W-:Y:S04]  /*16240*/  FADD.FTZ R3, R250, R2 ;  /* 0x00000002fa037221 */ /* 0x000fe80000010000 */
[----:B------:R-:W-:Y:S03]  /*16250*/  FADD.FTZ R3, R249, R3 ;  /* 0x00000003f9037221 */ /* 0x000fe60000010000 */
[C---:B------:R-:W-:Y:S01]  /*16260*/  HMMA.16816.F32.BF16 R80, R180.reuse, R6, R80 ;  /* 0x00000006b450723c */ /* 0x040fe20000041850 */
[----:B------:R-:W-:Y:S06]  /*16270*/  FADD.FTZ R3, R198, R3 ;  /* 0x00000003c6037221 */ /* 0x000fec0000010000 */
[----:B------:R-:W-:Y:S01]  /*16280*/  FADD.FTZ R6, R245, R227 ;  /* 0x000000e3f5067221 */ /* 0x000fe20000010000 */
[-C--:B---3--:R-:W-:Y:S04]  /*16290*/  HMMA.16816.F32.BF16 R84, R180, R8.reuse, R84 ;  /* 0x00000008b454723c */ /* 0x088fe80000041854 */
[----:B------:R-:W-:Y:S04]  /*162a0*/  FADD.FTZ R2, R248, R6 ;  /* 0x00000006f8027221 */ /* 0x000fe80000010000 */
[C---:B------:R-:W-:Y:S01]  /*162b0*/  HMMA.16816.F32.BF16 R88, R172.reuse, R8, R88 ;  /* 0x00000008ac58723c */ /* 0x040fe20000041858 */
[----:B------:R-:W-:Y:S04]  /*162c0*/  FADD.FTZ R2, R247, R2 ;  /* 0x00000002f7027221 */ /* 0x000fe80000010000 */
[----:B------:R-:W-:Y:S03]  /*162d0*/  FADD.FTZ R2, R196, R2 ;  /* 0x00000002c4027221 */ /* 0x000fe60000010000 */
        /* <DEDUP_REMOVED lines=10> */
[----:B-----5:R-:W-:Y:S03]  /*16380*/  FFMA.FTZ R0, R0, R138, R241 ;  /* 0x0000008a00007223 */ /* 0x020fe600000100f1 */
[----:B------:R-:W-:Y:S02]  /*16390*/  IMAD.MOV.U32 R138, RZ, RZ, R137 ;  /* 0x000000ffff8a7224 */ /* 0x000fe400078e0089 */
        /* <DEDUP_REMOVED lines=19> */
[----:B------:R2:W-:Y:S01]  /*164d0*/  STL [R1+0x1c], R2 ;  /* 0x00001c0201007387 */ /* 0x0005e20000100800 */
[----:B------:R-:W-:Y:S03]  /*164e0*/  FADD.FTZ R252, R226, R4 ;  /* 0x00000004e2fc7221 */ /* 0x000fe60000010000 */
[----:B------:R2:W-:Y:S01]  /*164f0*/  STL [R1+0x20], R0 ;  /* 0x0000200001007387 */ /* 0x0005e20000100800 */
[----:B-1----:R-:W-:Y:S01]  /*16500*/  IMAD.MOV.U32 R3, RZ, RZ, R136 ;  /* 0x000000ffff037224 */ /* 0x002fe200078e0088 */
[----:B--2---:R-:W-:-:S05]  /*16510*/  @P0 BRA `(.L_x_1865) ;  /* 0xffffce7000000947 */ /* 0x004fca000383ffff */
.L_x_1864:
[----:B------:R-:W2:Y:S04]  /*16520*/  LDL.LU R4, [R1+0x18] ;  /* 0x0000180001047983 */ /* 0x000ea80000300800 */
[----:B------:R-:W1:Y:S04]  /*16530*/  SHFL.BFLY PT, R0, R252, 0x2, 0x1f ;  /* 0x0c401f00fc007f89 */ /* 0x000e6800000e0000 */
[----:B------:R-:W3:Y:S01]  /*16540*/  S2R R174, SR_TID.X ;  /* 0x0000000000ae7919 */ /* 0x000ee20000002100 */
[----:B------:R-:W4:Y:S01]  /*16550*/  S2UR UR7, SR_CTAID.Y ;  /* 0x00000000000779c3 */ /* 0x000f220000002600 */
[----:B------:R-:W-:-:S02]  /*16560*/  UISETP.NE.AND UP4, UPT, UR24, -0x1, UPT ;  /* 0xffffffff1800788c */ /* 0x000fc4000bf85270 */
[----:B------:R-:W5:Y:S01]  /*16570*/  LDL.LU R7, [R1+0x1c] ;  /* 0x00001c0001077983 */ /* 0x000f620000300800 */
[----:B------:R-:W-:-:S03]  /*16580*/  ULDC.64 UR4, c[0x0][0x1e8] ;  /* 0x00007a0000047ab9 */ /* 0x000fc60000000a00 */
[----:B------:R-:W5:Y:S01]  /*16590*/  LDL.LU R6, [R1+0x20] ;  /* 0x0000200001067983 */ /* 0x000f620000300800 */
[----:B------:R-:W-:Y:S01]  /*165a0*/  ULDC.U8 UR11, c[0x0][0x329] ;  /* 0x0000ca40000b7ab9 */ /* 0x000fe20000000000 */
[----:B------:R-:W-:Y:S01]  /*165b0*/  BSSY B0, `(.L_x_1868) ;  /* 0x00001b3000007945 */ /* 0x000fe20003800000 */
[----:B------:R-:W-:Y:S02]  /*165c0*/  UISETP.NE.AND UP3, UPT, UR11, URZ, UPT ;  /* 0x0000003f0b00728c */ /* 0x000fe4000bf65270 */
[----:B------:R-:W-:Y:S02]  /*165d0*/  ULDC.U8 UR10, c[0x0][0x328] ;  /* 0x0000ca00000a7ab9 */ /* 0x000fe40000000000 */
[----:B------:R-:W-:Y:S02]  /*165e0*/  @UP4 UIMAD.WIDE.U32 UR14, UR24, UR4, URZ ;  /* 0x00000004180e42a5 */ /* 0x000fe4000f8e003f */
[----:B------:R-:W-:Y:S02]  /*165f0*/  UISETP.NE.AND UP2, UPT, UR10, URZ, UPT ;  /* 0x0000003f0a00728c */ /* 0x000fe4000bf45270 */
[----:B------:R-:W-:Y:S01]  /*16600*/  @UP4 UIMAD UR8, UR24, UR5, UR15 ;  /* 0x00000005180842a4 */ /* 0x000fe2000f8e020f */
[----:B-1----:R-:W-:Y:S01]  /*16610*/  FADD.FTZ R252, R0, R252 ;  /* 0x000000fc00fc7221 */ /* 0x002fe20000010000 */
[----:B------:R-:W-:Y:S01]  /*16620*/  UISETP.EQ.AND UP2, UPT, UR11, URZ, UP2 ;  /* 0x0000003f0b00728c */ /* 0x000fe20009742270 */
[----:B------:R-:W1:Y:S01]  /*16630*/  S2UR UR11, SR_CTAID.Z ;  /* 0x00000000000b79c3 */ /* 0x000e620000002700 */
[----:B------:R-:W-:Y:S01]  /*16640*/  @!UP3 UISETP.NE.AND UP1, UPT, UR10, URZ, UPT ;  /* 0x0000003f0a00b28c */ /* 0x000fe2000bf25270 */
[----:B---3--:R-:W-:Y:S01]  /*16650*/  SHF.R.S32.HI R175, RZ, 0x1f, R174 ;  /* 0x0000001fffaf7819 */ /* 0x008fe200000114ae */
[----:B------:R-:W3:Y:S01]  /*16660*/  SHFL.BFLY PT, R5, R252, 0x1, 0x1f ;  /* 0x0c201f00fc057f89 */ /* 0x000ee200000e0000 */
[----:B----4-:R-:W-:-:S02]  /*16670*/  @!UP4 USHF.R.S32.HI UR12, URZ, 0x1f, UR7 ;  /* 0x0000001f3f0cc899 */ /* 0x010fc40008011407 */
[----:B------:R-:W-:Y:S01]  /*16680*/  LEA.HI R173, R175, R174, RZ, 0x2 ;  /* 0x000000aeafad7211 */ /* 0x000fe200078f10ff */
[----:B------:R-:W-:Y:S01]  /*16690*/  ULDC.64 UR4, c[0x0][0x1e0] ;  /* 0x0000780000047ab9 */ /* 0x000fe20000000a00 */
[----:B------:R-:W4:Y:S01]  /*166a0*/  S2UR UR10, SR_CTAID.X ;  /* 0x00000000000a79c3 */ /* 0x000f220000002500 */
[----:B------:R-:W-:Y:S01]  /*166b0*/  @!UP4 UIMAD UR12, UR12, UR4, URZ ;  /* 0x000000040c0cc2a4 */ /* 0x000fe2000f8e023f */
[----:B------:R-:W-:Y:S01]  /*166c0*/  SHF.R.S32.HI R25, RZ, 0x2, R173 ;  /* 0x00000002ff197819 */ /* 0x000fe200000114ad */
[----:B------:R-:W-:Y:S02]  /*166d0*/  ULDC UR9, c[0x0][0x214] ;  /* 0x0000850000097ab9 */ /* 0x000fe40000000800 */
[----:B------:R-:W-:Y:S02]  /*166e0*/  @!UP4 UIMAD UR12, UR7, UR5, UR12 ;  /* 0x00000005070cc2a4 */ /* 0x000fe4000f8e020c */
[----:B------:R-:W-:Y:S02]  /*166f0*/  @UP3 ULDC UR15, c[0x0][0x210] ;  /* 0x00008400000f3ab9 */ /* 0x000fe40000000800 */
[----:B------:R-:W-:-:S02]  /*16700*/  ULDC UR5, c[0x0][0x234] ;  /* 0x00008d0000057ab9 */ /* 0x000fc40000000800 */
[----:B------:R-:W-:Y:S02]  /*16710*/  @UP3 UIMAD UR15, UR15, UR9, URZ ;  /* 0x000000090f0f32a4 */ /* 0x000fe4000f8e023f */
[----:B------:R-:W-:Y:S02]  /*16720*/  UISETP.NE.OR UP0, UPT, UR24, -0x1, !UP2 ;  /* 0xffffffff1800788c */ /* 0x000fe4000d705670 */
[----:B------:R-:W-:Y:S02]  /*16730*/  @!UP3 USEL UR15, UR9, UR5, !UP1 ;  /* 0x00000005090fb287 */ /* 0x000fe4000c800000 */
[----:B------:R-:W-:Y:S01]  /*16740*/  @!UP4 UIMAD.WIDE.U32 UR18, UR7, UR4, URZ ;  /* 0x000000040712c2a5 */ /* 0x000fe2000f8e003f */
[----:B---3--:R-:W-:Y:S01]  /*16750*/  FADD.FTZ R252, R252, R5 ;  /* 0x00000005fcfc7221 */ /* 0x008fe20000010000 */
[----:B------:R-:W-:Y:S01]  /*16760*/  SHF.R.S32.HI R5, RZ, 0x1f, R173 ;  /* 0x0000001fff057819 */ /* 0x000fe200000114ad */
[----:B------:R-:W-:Y:S02]  /*16770*/  ULDC UR4, c[0x0][0x1c0] ;  /* 0x0000700000047ab9 */ /* 0x000fe40000000800 */
[----:B------:R-:W-:Y:S01]  /*16780*/  @UP3 UMOV UR13, 0x1 ;  /* 0x00000001000d3882 */ /* 0x000fe20000000000 */
[----:B------:R-:W-:Y:S01]  /*16790*/  FSETP.NE.FTZ.AND P6, PT, R252, RZ, PT ;  /* 0x000000fffc00720b */ /* 0x000fe20003fd5000 */
[----:B------:R-:W-:Y:S01]  /*167a0*/  @!UP3 UIMAD UR13, UR15, UR4, URZ ;  /* 0x000000040f0db2a4 */ /* 0x000fe2000f8e023f */
[----:B------:R-:W-:Y:S01]  /*167b0*/  LEA.HI R5, R5, R25, RZ, 0x3 ;  /* 0x0000001905057211 */ /* 0x000fe200078f18ff */
[----:B------:R-:W-:-:S02]  /*167c0*/  @UP3 ULDC UR16, c[0x0][0x210] ;  /* 0x0000840000103ab9 */ /* 0x000fc40000000800 */
[----:B------:R-:W-:Y:S01]  /*167d0*/  UIMAD UR4, UR7, UR13, URZ ;  /* 0x0000000d070472a4 */ /* 0x000fe2000f8e023f */
[----:B------:R-:W-:Y:S01]  /*167e0*/  LOP3.LUT R5, R5, 0xfffffff8, RZ, 0xc0, !PT ;  /* 0xfffffff805057812 */ /* 0x000fe200078ec0ff */
[----:B------:R-:W-:Y:S02]  /*167f0*/  @!UP3 UMOV UR16, 0x1 ;  /* 0x000000010010b882 */ /* 0x000fe40000000000 */
[----:B------:R-:W-:Y:S01]  /*16800*/  @!UP0 UIMAD UR24, UR7, UR9, URZ ;  /* 0x00000009071882a4 */ /* 0x000fe2000f8e023f */
[----:B------:R-:W-:Y:S01]  /*16810*/  IADD3 R25, R25, -R5, RZ ;  /* 0x8000000519197210 */ /* 0x000fe20007ffe0ff */
[----:B----4-:R-:W-:Y:S02]  /*16820*/  UIMAD UR10, UR10, UR16, URZ ;  /* 0x000000100a0a72a4 */ /* 0x010fe4000f8e023f */
[----:B------:R-:W-:Y:S02]  /*16830*/  USEL UR4, UR4, URZ, !UP2 ;  /* 0x0000003f04047287 */ /* 0x000fe4000d000000 */
[----:B------:R-:W-:-:S02]  /*16840*/  USHF.L.U32 UR10, UR10, 0x7, URZ ;  /* 0x000000070a0a7899 */ /* 0x000fc4000800063f */
[----:B-1----:R-:W-:Y:S02]  /*16850*/  UIMAD UR15, UR11, UR15, UR4 ;  /* 0x0000000f0b0f72a4 */ /* 0x002fe4000f8e0204 */
[----:B------:R-:W-:Y:S02]  /*16860*/  @!UP2 UMOV UR20, URZ ;  /* 0x0000003f0014ac82 */ /* 0x000fe40008000000 */
[----:B------:R-:W-:Y:S02]  /*16870*/  @UP2 UMOV UR20, UR24 ;  /* 0x0000001800142c82 */ /* 0x000fe40008000000 */
[----:B------:R-:W-:Y:S02]  /*16880*/  @!UP2 UMOV UR21, URZ ;  /* 0x0000003f0015ac82 */ /* 0x000fe40008000000 */
[----:B------:R-:W-:Y:S02]  /*16890*/  USHF.R.S32.HI UR4, URZ, 0x1f, UR10 ;  /* 0x0000001f3f047899 */ /* 0x000fe4000801140a */
[----:B------:R-:W-:-:S02]  /*168a0*/  @UP2 USHF.R.S32.HI UR21, URZ, 0x1f, UR24 ;  /* 0x0000001f3f152899 */ /* 0x000fc40008011418 */
[----:B------:R-:W-:Y:S02]  /*168b0*/  USHF.R.S32.HI UR5, URZ, 0x1f, UR15 ;  /* 0x0000001f3f057899 */ /* 0x000fe4000801140f */
[----:B------:R-:W-:Y:S02]  /*168c0*/  UIADD3 UR10, UP1, UP0, UR10, UR20, UR15 ;  /* 0x000000140a0a7290 */ /* 0x000fe4000f83e00f */
[----:B------:R-:W-:Y:S02]  /*168d0*/  @!UP4 UIADD3 UR8, UR19, UR12, URZ ;  /* 0x0000000c1308c290 */ /* 0x000fe4000fffe03f */
[----:B------:R-:W-:Y:S02]  /*168e0*/  UIADD3.X UR4, UR4, UR21, UR5, UP1, UP0 ;  /* 0x0000001504047290 */ /* 0x000fe40008fe0405 */
[----:B------:R-:W-:Y:S01]  /*168f0*/  @!UP4 UMOV UR14, UR18 ;  /* 0x00000012000ecc82 */ /* 0x000fe20008000000 */
[----:B--2---:R-:W1:Y:S02]  /*16900*/  SHFL.BFLY PT, R2, R4, 0x2, 0x1f ;  /* 0x0c401f0004027f89 */ /* 0x004e6400000e0000 */
[----:B-1----:R-:W-:-:S02]  /*16910*/  FADD.FTZ R0, R2, R4 ;  /* 0x0000000402007221 */ /* 0x002fc40000010000 */
[----:B-----5:R-:W1:Y:S04]  /*16920*/  SHFL.BFLY PT, R2, R7, 0x2, 0x1f ;  /* 0x0c401f0007027f89 */ /* 0x020e6800000e0000 */
[----:B------:R-:W2:Y:S04]  /*16930*/  SHFL.BFLY PT, R4, R6, 0x2, 0x1f ;  /* 0x0c401f0006047f89 */ /* 0x000ea800000e0000 */
[----:B------:R-:W3:Y:S01]  /*16940*/  SHFL.BFLY PT, R3, R0, 0x1, 0x1f ;  /* 0x0c201f0000037f89 */ /* 0x000ee200000e0000 */
[----:B-1----:R-:W-:Y:S02]  /*16950*/  FADD.FTZ R2, R2, R7 ;  /* 0x0000000702027221 */ /* 0x002fe40000010000 */
[----:B--2---:R-:W-:-:S03]  /*16960*/  FADD.FTZ R4, R4, R6 ;  /* 0x0000000604047221 */ /* 0x004fc60000010000 */
[----:B------:R-:W1:Y:S01]  /*16970*/  SHFL.BFLY PT, R6, R2, 0x1, 0x1f ;  /* 0x0c201f0002067f89 */ /* 0x000e6200000e0000 */
[----:B---3--:R-:W-:Y:S01]  /*16980*/  FADD.FTZ R132, R0, R3 ;  /* 0x0000000300847221 */ /* 0x008fe20000010000 */
[----:B------:R-:W-:Y:S02]  /*16990*/  MOV R0, 0x3f800000 ;  /* 0x3f80000000007802 */ /* 0x000fe40000000f00 */
[----:B------:R-:W2:Y:S01]  /*169a0*/  SHFL.BFLY PT, R7, R4, 0x1, 0x1f ;  /* 0x0c201f0004077f89 */ /* 0x000ea200000e0000 */
[----:B------:R-:W-:Y:S02]  /*169b0*/  MOV R3, 0x3f800000 ;  /* 0x3f80000000037802 */ /* 0x000fe40000000f00 */
[----:B------:R-:W-:Y:S01]  /*169c0*/  FSETP.NE.FTZ.AND P5, PT, R132, RZ, PT ;  /* 0x000000ff8400720b */ /* 0x000fe20003fb5000 */
[----:B------:R-:W3:-:S12]  /*169d0*/  @P6 MUFU.RCP R0, R252 ;  /* 0x000000fc00006308 */ /* 0x000ed80000001000 */
[----:B------:R-:W4:Y:S01]  /*169e0*/  @P5 MUFU.RCP R3, R132 ;  /* 0x0000008400035308 */ /* 0x000f220000001000 */
[----:B-1----:R-:W-:Y:S01]  /*169f0*/  FADD.FTZ R138, R2, R6 ;  /* 0x00000006028a7221 */ /* 0x002fe20000010000 */
[----:B------:R-:W-:Y:S01]  /*16a00*/  MOV R2, 0x3f800000 ;  /* 0x3f80000000027802 */ /* 0x000fe20000000f00 */
[----:B---3--:R-:W-:Y:S02]  /*16a10*/  FMUL.FTZ R0, R0, c[0x0][0x2dc] ;  /* 0x0000b70000007a20 */ /* 0x008fe40000410000 */
[----:B--2---:R-:W-:Y:S01]  /*16a20*/  FADD.FTZ R133, R4, R7 ;  /* 0x0000000704857221 */ /* 0x004fe20000010000 */
[----:B------:R-:W-:Y:S01]  /*16a30*/  FSETP.NE.FTZ.AND P4, PT, R138, RZ, PT ;  /* 0x000000ff8a00720b */ /* 0x000fe20003f95000 */
[C---:B------:R-:W-:Y:S02]  /*16a40*/  FMUL.FTZ R5, R0.reuse, R141 ;  /* 0x0000008d00057220 */ /* 0x040fe40000410000 */
[C---:B------:R-:W-:Y:S01]  /*16a50*/  FMUL.FTZ R10, R0.reuse, R157 ;  /* 0x0000009d000a7220 */ /* 0x040fe20000410000 */
[----:B------:R-:W-:Y:S01]  /*16a60*/  FSETP.NE.FTZ.AND P3, PT, R133, RZ, PT ;  /* 0x000000ff8500720b */ /* 0x000fe20003f75000 */
[----:B------:R-:W-:-:S02]  /*16a70*/  FMUL.FTZ R13, R0, R169 ;  /* 0x000000a9000d7220 */ /* 0x000fc40000410000 */
[C---:B------:R-:W-:Y:S01]  /*16a80*/  FMUL.FTZ R140, R0.reuse, R140 ;  /* 0x0000008c008c7220 */ /* 0x040fe20000410000 */
[----:B------:R-:W-:Y:S01]  /*16a90*/  R2P PR, R25, 0x6 ;  /* 0x0000000619007804 */ /* 0x000fe20000000000 */
[C---:B------:R-:W-:Y:S02]  /*16aa0*/  FMUL.FTZ R152, R0.reuse, R152 ;  /* 0x0000009800987220 */ /* 0x040fe40000410000 */
[C---:B------:R-:W-:Y:S01]  /*16ab0*/  FMUL.FTZ R153, R0.reuse, R153 ;  /* 0x0000009900997220 */ /* 0x040fe20000410000 */
[----:B------:R-:W-:Y:S01]  /*16ac0*/  F2FP.BF16.PACK_AB R5, R5, R140 ;  /* 0x0000008c0505723e */ /* 0x000fe200000010ff */
[C---:B------:R-:W-:Y:S01]  /*16ad0*/  FMUL.FTZ R156, R0.reuse, R156 ;  /* 0x0000009c009c7220 */ /* 0x040fe20000410000 */
[----:B------:R-:W1:Y:S01]  /*16ae0*/  @P4 MUFU.RCP R2, R138 ;  /* 0x0000008a00024308 */ /* 0x000e620000001000 */
[C---:B------:R-:W-:Y:S02]  /*16af0*/  FMUL.FTZ R168, R0.reuse, R168 ;  /* 0x000000a800a87220 */ /* 0x040fe40000410000 */
        /* <DEDUP_REMOVED lines=30> */
[----:B----4-:R-:W-:Y:S02]  /*16ce0*/  FMUL.FTZ R3, R3, c[0x0][0x2dc] ;  /* 0x0000b70003037a20 */ /* 0x010fe40000410000 */
[----:B-1----:R-:W-:Y:S02]  /*16cf0*/  FMUL.FTZ R2, R2, c[0x0][0x2dc] ;  /* 0x0000b70002027a20 */ /* 0x002fe40000410000 */
[----:B------:R-:W-:Y:S01]  /*16d00*/  FMUL.FTZ R31, R3, R66 ;  /* 0x00000042031f7220 */ /* 0x000fe20000410000 */
[----:B------:R-:W1:Y:S01]  /*16d10*/  @P3 MUFU.RCP R0, R133 ;  /* 0x0000008500003308 */ /* 0x000e620000001000 */
        /* <DEDUP_REMOVED lines=10> */
[----:B-1----:R-:W-:Y:S02]  /*16dc0*/  FMUL.FTZ R0, R0, c[0x0][0x2dc] ;  /* 0x0000b70000007a20 */ /* 0x002fe40000410000 */
[----:B------:R-:W-:Y:S01]  /*16dd0*/  FMUL.FTZ R164, R2, R164 ;  /* 0x000000a402a47220 */ /* 0x000fe20000410000 */
[----:B------:R-:W-:Y:S01]  /*16de0*/  F2FP.BF16.PACK_AB R14, R14, R160 ;  /* 0x000000a00e0e723e */ /* 0x000fe200000010ff */
[C---:B------:R-:W-:Y:S02]  /*16df0*/  FMUL.FTZ R22, R2.reuse, R165 ;  /* 0x000000a502167220 */ /* 0x040fe40000410000 */
[C---:B------:R-:W-:Y:S02]  /*16e00*/  FMUL.FTZ R16, R2.reuse, R40 ;  /* 0x0000002802107220 */ /* 0x040fe40000410000 */
[----:B------:R-:W-:Y:S01]  /*16e10*/  FMUL.FTZ R23, R2, R44 ;  /* 0x0000002c02177220 */ /* 0x000fe20000410000 */
        /* <DEDUP_REMOVED lines=36> */
[----:B------:R-:W-:Y:S02]  /*17060*/  FMUL.FTZ R30, R3, R67 ;  /* 0x00000043031e7220 */ /* 0x000fe40000410000 */
[----:B------:R-:W-:Y:S01]  /*17070*/  FMUL.FTZ R64, R0, R47 ;  /* 0x0000002f00407220 */ /* 0x000fe20000410000 */
[----:B------:R-:W-:Y:S01]  /*17080*/  F2FP.BF16.PACK_AB R56, R56, R2 ;  /* 0x000000023838723e */ /* 0x000fe200000010ff */
[C---:B------:R-:W-:Y:S01]  /*17090*/  FMUL.FTZ R146, R0.reuse, R146 ;  /* 0x0000009200927220 */ /* 0x040fe20000410000 */
[----:B------:R-:W-:Y:S01]  /*170a0*/  F2FP.BF16.PACK_AB R47, R85, R84 ;  /* 0x00000054552f723e */ /* 0x000fe200000010ff */
[C---:B------:R-:W-:Y:S01]  /*170b0*/  FMUL.FTZ R7, R0.reuse, R147 ;  /* 0x0000009300077220 */ /* 0x040fe20000410000 */
[----:B------:R-:W-:Y:S01]  /*170c0*/  LEA.HI R84, R175, R174, RZ, 0x5 ;  /* 0x000000aeaf547211 */ /* 0x000fe200078f28ff */
[C---:B------:R-:W-:Y:S01]  /*170d0*/  FMUL.FTZ R150, R0.reuse, R150 ;  /* 0x0000009600967220 */ /* 0x040fe20000410000 */
[C---:B------:R-:W-:Y:S01]  /*170e0*/  SHF.L.U32 R2, R25.reuse, 0x6, RZ ;  /* 0x0000000619027819 */ /* 0x040fe200000006ff */
[C---:B------:R-:W-:Y:S01]  /*170f0*/  FMUL.FTZ R11, R0.reuse, R151 ;  /* 0x00000097000b7220 */ /* 0x040fe20000410000 */
[----:B------:R-:W-:Y:S01]  /*17100*/  SHF.R.S32.HI R23, RZ, 0x5, R84 ;  /* 0x00000005ff177819 */ /* 0x000fe20000011454 */
[----:B------:R-:W-:Y:S01]  /*17110*/  FMUL.FTZ R162, R0, R162 ;  /* 0x000000a200a27220 */ /* 0x000fe20000410000 */
[----:B------:R-:W-:Y:S01]  /*17120*/  LOP3.LUT R2, R2, 0x1c0, RZ, 0xc0, !PT ;  /* 0x000001c002027812 */ /* 0x000fe200078ec0ff */
[C---:B------:R-:W-:Y:S01]  /*17130*/  FMUL.FTZ R15, R0.reuse, R163 ;  /* 0x000000a3000f7220 */ /* 0x040fe20000410000 */
[----:B------:R-:W-:Y:S01]  /*17140*/  LOP3.LUT R25, R25, 0x1, RZ, 0xc0, !PT ;  /* 0x0000000119197812 */ /* 0x000fe200078ec0ff */
[----:B------:R-:W-:Y:S01]  /*17150*/  FMUL.FTZ R166, R0, R166 ;  /* 0x000000a600a67220 */ /* 0x000fe20000410000 */
[----:B------:R-:W-:Y:S01]  /*17160*/  LEA.HI R2, R2, R2, RZ, 0x1d ;  /* 0x0000000202027211 */ /* 0x000fe200078fe8ff */
        /* <DEDUP_REMOVED lines=41> */
[----:B------:R-:W-:Y:S01]  /*17400*/  LOP3.LUT R0, R173, 0x3ffffffc, RZ, 0xc0, !PT ;  /* 0x3ffffffcad007812 */ /* 0x000fe200078ec0ff */
[C---:B------:R-:W-:Y:S01]  /*17410*/  FMUL.FTZ R142, R3.reuse, R142 ;  /* 0x0000008e038e7220 */ /* 0x040fe20000410000 */
[----:B------:R-:W-:Y:S01]  /*17420*/  F2FP.BF16.PACK_AB R28, R28, R122 ;  /* 0x0000007a1c1c723e */ /* 0x000fe200000010ff */
[C---:B------:R-:W-:Y:S01]  /*17430*/  FMUL.FTZ R4, R3.reuse, R143 ;  /* 0x0000008f03047220 */ /* 0x040fe20000410000 */
[----:B------:R-:W-:Y:S01]  /*17440*/  IADD3 R0, -R0, R174, RZ ;  /* 0x000000ae00007210 */ /* 0x000fe20007ffe1ff */
[----:B------:R-:W-:Y:S01]  /*17450*/  FMUL.FTZ R54, R3, R54 ;  /* 0x0000003603367220 */ /* 0x000fe20000410000 */
[----:B------:R-:W-:Y:S01]  /*17460*/  F2FP.BF16.PACK_AB R67, R67, R126 ;  /* 0x0000007e4343723e */ /* 0x000fe200000010ff */
[----:B------:R-:W-:Y:S01]  /*17470*/  FMUL.FTZ R55, R3, R55 ;  /* 0x0000003703377220 */ /* 0x000fe20000410000 */
[----:B------:R-:W-:Y:S01]  /*17480*/  LEA R0, R23, R0, 0x9 ;  /* 0x0000000017007211 */ /* 0x000fe200078e48ff */
        /* <DEDUP_REMOVED lines=8> */
[----:B------:R-:W-:Y:S01]  /*17510*/  FMUL.FTZ R170, R3, R170 ;  /* 0x000000aa03aa7220 */ /* 0x000fe20000410000 */
[----:B------:R-:W-:Y:S01]  /*17520*/  F2FP.BF16.PACK_AB R55, R69, R68 ;  /* 0x000000444537723e */ /* 0x000fe200000010ff */
[C---:B------:R-:W-:Y:S01]  /*17530*/  FMUL.FTZ R12, R3.reuse, R171 ;  /* 0x000000ab030c7220 */ /* 0x040fe20000410000 */
[C---:B------:R-:W-:Y:S01]  /*17540*/  IADD3 R2, R0.reuse, -0x10, RZ ;  /* 0xfffffff000027810 */ /* 0x040fe20007ffe0ff */
[C---:B------:R-:W-:Y:S01]  /*17550*/  FMUL.FTZ R38, R3.reuse, R38 ;  /* 0x0000002603267220 */ /* 0x040fe20000410000 */
[----:B------:R-:W-:Y:S01]  /*17560*/  @P0 IADD3 R2, R0, 0x10, RZ ;  /* 0x0000001000020810 */ /* 0x000fe20007ffe0ff */
        /* <DEDUP_REMOVED lines=11> */
[----:B------:R-:W-:Y:S01]  /*17620*/  F2FP.BF16.PACK_AB R12, R12, R170 ;  /* 0x000000aa0c0c723e */ /* 0x000fe200000010ff */
[C---:B------:R-:W-:Y:S01]  /*17630*/  FMUL.FTZ R83, R3.reuse, R83 ;  /* 0x0000005303537220 */ /* 0x040fe20000410000 */
[----:B------:R-:W-:Y:S01]  /*17640*/  STS [R2+0x400], R6 ;  /* 0x0004000602007388 */ /* 0x000fe20000000800 */
        /* <DEDUP_REMOVED lines=23> */
[----:B------:R-:W-:-:S02]  /*177c0*/  F2FP.BF16.PACK_AB R3, R153, R152 ;  /* 0x000000989903723e */ /* 0x000fc400000010ff */
[----:B------:R-:W-:Y:S02]  /*177d0*/  F2FP.BF16.PACK_AB R34, R34, R114 ;  /* 0x000000722222723e */ /* 0x000fe400000010ff */
[----:B------:R-:W-:Y:S01]  /*177e0*/  F2FP.BF16.PACK_AB R30, R119, R118 ;  /* 0x00000076771e723e */ /* 0x000fe200000010ff */
[----:B------:R1:W-:Y:S01]  /*177f0*/  STS [R2], R3 ;  /* 0x0000000302007388 */ /* 0x0003e20000000800 */
[----:B------:R-:W-:-:S03]  /*17800*/  F2FP.BF16.PACK_AB R26, R131, R130 ;  /* 0x00000082831a723e */ /* 0x000fc600000010ff */
[----:B------:R-:W-:Y:S04]  /*17810*/  STS [R0+0x2000], R66 ;  /* 0x0020004200007388 */ /* 0x000fe80000000800 */
[----:B------:R2:W-:Y:S04]  /*17820*/  STS [R0+0x2400], R7 ;  /* 0x0024000700007388 */ /* 0x0005e80000000800 */
[----:B------:R3:W-:Y:S04]  /*17830*/  STS [R2+0x2000], R8 ;  /* 0x0020000802007388 */ /* 0x0007e80000000800 */
[----:B------:R-:W-:Y:S01]  /*17840*/  STS [R2+0x2400], R11 ;  /* 0x0024000b02007388 */ /* 0x000fe20000000800 */
[----:B-1----:R-:W-:-:S04]  /*17850*/  SEL R3, R68, 0xffffffe0, !P1 ;  /* 0xffffffe044037807 */ /* 0x002fc80004800000 */
[C---:B------:R-:W-:Y:S02]  /*17860*/  IADD3 R4, R0.reuse, R3, RZ ;  /* 0x0000000300047210 */ /* 0x040fe40007ffe0ff */
[-C--:B------:R-:W-:Y:S02]  /*17870*/  IADD3 R3, R3, R2.reuse, RZ ;  /* 0x0000000203037210 */ /* 0x080fe40007ffe0ff */
[-C--:B--2---:R-:W-:Y:S01]  /*17880*/  IADD3 R7, R0, R5.reuse, RZ ;  /* 0x0000000500077210 */ /* 0x084fe20007ffe0ff */
[----:B------:R-:W-:Y:S01]  /*17890*/  STS [R4], R10 ;  /* 0x0000000a04007388 */ /* 0x000fe20000000800 */
[-C--:B------:R-:W-:Y:S02]  /*178a0*/  IADD3 R6, R4, R5.reuse, RZ ;  /* 0x0000000504067210 */ /* 0x080fe40007ffe0ff */
[----:B---3--:R-:W-:Y:S01]  /*178b0*/  IADD3 R8, R5, R2, RZ ;  /* 0x0000000205087210 */ /* 0x008fe20007ffe0ff */
[----:B------:R1:W-:Y:S01]  /*178c0*/  STS [R4+0x400], R9 ;  /* 0x0004000904007388 */ /* 0x0003e20000000800 */
[----:B------:R-:W-:-:S03]  /*178d0*/  IADD3 R5, R3, R5, RZ ;  /* 0x0000000503057210 */ /* 0x000fc60007ffe0ff */
[----:B------:R2:W-:Y:S04]  /*178e0*/  STS [R3], R13 ;  /* 0x0000000d03007388 */ /* 0x0005e80000000800 */
[----:B------:R3:W-:Y:S04]  /*178f0*/  STS [R3+0x400], R12 ;  /* 0x0004000c03007388 */ /* 0x0007e80000000800 */
[----:B------:R4:W-:Y:S04]  /*17900*/  STS [R4+0x2000], R14 ;  /* 0x0020000e04007388 */ /* 0x0009e80000000800 */
[----:B------:R-:W-:Y:S04]  /*17910*/  STS [R4+0x2400], R15 ;  /* 0x0024000f04007388 */ /* 0x000fe80000000800 */
[----:B------:R-:W-:Y:S04]  /*17920*/  STS [R3+0x2000], R22 ;  /* 0x0020001603007388 */ /* 0x000fe80000000800 */
[----:B------:R-:W-:Y:S01]  /*17930*/  STS [R3+0x2400], R21 ;  /* 0x0024001503007388 */ /* 0x000fe20000000800 */
[----:B-1----:R-:W-:-:S03]  /*17940*/  MOV R9, 0x7f800000 ;  /* 0x7f80000000097802 */ /* 0x002fc60000000f00 */
[----:B------:R-:W-:Y:S01]  /*17950*/  STS [R7], R20 ;  /* 0x0000001407007388 */ /* 0x000fe20000000800 */
[----:B--2---:R-:W-:-:S03]  /*17960*/  MOV R13, 0x7f800000 ;  /* 0x7f800000000d7802 */ /* 0x004fc60000000f00 */
[----:B------:R-:W-:Y:S01]  /*17970*/  STS [R7+0x400], R19 ;  /* 0x0004001307007388 */ /* 0x000fe20000000800 */
[----:B---3--:R-:W-:-:S03]  /*17980*/  MOV R12, 0x7f800000 ;  /* 0x7f800000000c7802 */ /* 0x008fc60000000f00 */
[----:B------:R-:W-:Y:S01]  /*17990*/  STS [R8], R17 ;  /* 0x0000001108007388 */ /* 0x000fe20000000800 */
[----:B----4-:R-:W-:-:S03]  /*179a0*/  MOV R14, 0x7f800000 ;  /* 0x7f800000000e7802 */ /* 0x010fc60000000f00 */
        /* <DEDUP_REMOVED lines=115> */
.L_x_1869:
[----:B--234-:R-:W-:Y:S05]  /*180e0*/  BSYNC B0 ;  /* 0x0000000000007941 */ /* 0x01cfea0003800000 */
.L_x_1868:
[----:B------:R-:W2:Y:S04]  /*180f0*/  LDL.LU.64 R12, [R1+0x70] ;  /* 0x00007000010c7983 */ /* 0x000ea80000300a00 */
        /* <DEDUP_REMOVED lines=23> */
.L_x_1871:
[----:B-1----:R-:W-:Y:S05]  /*18270*/  BSYNC B0 ;  /* 0x0000000000007941 */ /* 0x002fea0003800000 */
.L_x_1870:
        /* <DEDUP_REMOVED lines=16> */
.L_x_1873:
[----:B------:R-:W-:Y:S05]  /*18380*/  BSYNC B0 ;  /* 0x0000000000007941 */ /* 0x000fea0003800000 */
.L_x_1872:
        /* <DEDUP_REMOVED lines=16> */
.L_x_1875:
[----:B------:R-:W-:Y:S05]  /*18490*/  BSYNC B0 ;  /* 0x0000000000007941 */ /* 0x000fea0003800000 */
.L_x_1874:
        /* <DEDUP_REMOVED lines=16> */
.L_x_1877:
[----:B------:R-:W-:Y:S05]  /*185a0*/  BSYNC B0 ;  /* 0x0000000000007941 */ /* 0x000fea0003800000 */
.L_x_1876:
        /* <DEDUP_REMOVED lines=16> */
.L_x_1879:
[----:B------:R-:W-:Y:S05]  /*186b0*/  BSYNC B0 ;  /* 0x0000000000007941 */ /* 0x000fea0003800000 */
.L_x_1878:
        /* <DEDUP_REMOVED lines=16> */
.L_x_1881:
[----:B------:R-:W-:Y:S05]  /*187c0*/  BSYNC B0 ;  /* 0x0000000000007941 */ /* 0x000fea0003800000 */
.L_x_1880:
        /* <DEDUP_REMOVED lines=16> */
.L_x_1883:
[----:B------:R-:W-:Y:S05]  /*188d0*/  BSYNC B0 ;  /* 0x0000000000007941 */ /* 0x000fea0003800000 */
.L_x_1882:
        /* <DEDUP_REMOVED lines=16> */
.L_x_1884:
        /* <DEDUP_REMOVED lines=10> */
.L_x_2404:


//--------------------- .text._ZN5flash16flash_fwd_kernelI23Flash_fwd_kernel_traitsILi128ELi128ELi32ELi4ELb0ELb0EN7cutlass10bfloat16_tE19Flash_kernel_traitsILi128ELi128ELi32ELi4ES3_EELb0ELb0ELb1ELb0ELb0ELb1ELb1ELb0EEEvNS_16Flash_fwd_paramsE --------------------------
	.section	.text._ZN5flash16flash_fwd_kernelI23Flash_fwd_kernel_traitsILi128ELi128ELi32ELi4ELb0ELb0EN7cutlass10bfloat16_tE19Flash_kernel_traitsILi128ELi128ELi32ELi4ES3_EELb0ELb0ELb1ELb0ELb0ELb1ELb1ELb0EEEvNS_16Flash_fwd_paramsE,"ax",@progbits
	.sectioninfo	@"SHI_REGISTERS=255"
	.align	128
        .global         _ZN5flash16flash_fwd_kernelI23Flash_fwd_kernel_traitsILi128ELi128ELi32ELi4ELb0ELb0EN7cutlass10bfloat16_tE19Flash_kernel_traitsILi128ELi128ELi32ELi4ES3_EELb0ELb0ELb1ELb0ELb0ELb1ELb1ELb0EEEvNS_16Flash_fwd_paramsE
        .type           _ZN5flash16flash_fwd_kernelI23Flash_fwd_kernel_traitsILi128ELi128ELi32ELi4ELb0ELb0EN7cutlass10bfloat16_tE19Flash_kernel_traitsILi128ELi128ELi32ELi4ES3_EELb0ELb0ELb1ELb0ELb0ELb1ELb1ELb0EEEvNS_16Flash_fwd_paramsE,@function
        .size           _ZN5flash16flash_fwd_kernelI23Flash_fwd_kernel_traitsILi128ELi128ELi32ELi4ELb0ELb0EN7cutlass10bfloat16_tE19Flash_kernel_traitsILi128ELi128ELi32ELi4ES3_EELb0ELb0ELb1ELb0ELb0ELb1ELb1ELb0EEEvNS_16Flash_fwd_paramsE,(.L_x_2405 - _ZN5flash16flash_fwd_kernelI23Flash_fwd_kernel_traitsILi128ELi128ELi32ELi4ELb0ELb0EN7cutlass10bfloat16_tE19Flash_kernel_traitsILi128ELi128ELi32ELi4ES3_EELb0ELb0ELb1ELb0ELb0ELb1ELb1ELb0EEEvNS_16Flash_fwd_paramsE)
        .other          _ZN5flash16flash_fwd_kernelI23Flash_fwd_kernel_traitsILi128ELi128ELi32ELi4ELb0ELb0EN7cutlass10bfloat16_tE19Flash_kernel_traitsILi128ELi128ELi32ELi4ES3_EELb0ELb0ELb1ELb0ELb0ELb1ELb1ELb0EEEvNS_16Flash_fwd_paramsE,@"STO_CUDA_ENTRY STV_DEFAULT"
_ZN5flash16flash_fwd_kernelI23Flash_fwd_kernel_traitsILi128ELi128ELi32ELi4ELb0ELb0EN7cutlass10bfloat16_tE19Flash_kernel_traitsILi128ELi128ELi32ELi4ES3_EELb0ELb0ELb1ELb0ELb0ELb1ELb1ELb0EEEvNS_16Flash_fwd_paramsE:
.text._ZN5flash16flash_fwd_kernelI23Flash_fwd_kernel_traitsILi128ELi128ELi32ELi4ELb0ELb0EN7cutlass10bfloat16_tE19Flash_kernel_traitsILi128ELi128ELi32ELi4ES3_EELb0ELb0ELb1ELb0ELb0ELb1ELb1ELb0EEEvNS_16Flash_fwd_paramsE:
        /* <DEDUP_REMOVED lines=56> */
.L_x_1885:
[----:B------:R-:W-:Y:S02]  /*0380*/  ULDC UR6, c[0x0][0x218] ;  /* 0x0000860000067ab9 */ /* 0x000fe40000000800 */
.L_x_1886:
        /* <DEDUP_REMOVED lines=116> */
.L_x_1889:
[----:B------:R-:W-:Y:S05]  /*0ad0*/  BSYNC B0 ;  /* 0x0000000000007941 */ /* 0x000fea0003800000 */
.L_x_1888:
        /* <DEDUP_REMOVED lines=16> */
.L_x_1891:
[----:B------:R-:W-:Y:S05]  /*0be0*/  BSYNC B0 ;  /* 0x0000000000007941 */ /* 0x000fea0003800000 */
.L_x_1890:
        /* <DEDUP_REMOVED lines=16> */
.L_x_1893:
[----:B------:R-:W-:Y:S05]  /*0cf0*/  BSYNC B0 ;  /* 0x0000000000007941 */ /* 0x000fea0003800000 */
.L_x_1892:
        /* <DEDUP_REMOVED lines=16> */
.L_x_1895:
[----:B------:R-:W-:Y:S05]  /*0e00*/  BSYNC B0 ;  /* 0x0000000000007941 */ /* 0x000fea0003800000 */
.L_x_1894:
        /* <DEDUP_REMOVED lines=16> */
.L_x_1897:
[----:B------:R-:W-:Y:S05]  /*0f10*/  BSYNC B0 ;  /* 0x0000000000007941 */ /* 0x000fea0003800000 */
.L_x_1896:
        /* <DEDUP_REMOVED lines=16> */
.L_x_1899:
[----:B------:R-:W-:Y:S05]  /*1020*/  BSYNC B0 ;  /* 0x0000000000007941 */ /* 0x000fea0003800000 */
.L_x_1898:
        /* <DEDUP_REMOVED lines=16> */
.L_x_1901:
[----:B------:R-:W-:Y:S05]  /*1130*/  BSYNC B0 ;  /* 0x0000000000007941 */ /* 0x000fea0003800000 */
.L_x_1900:
        /* <DEDUP_REMOVED lines=16> */
.L_x_1903:
[----:B------:R-:W-:Y:S05]  /*1240*/  BSYNC B0 ;  /* 0x0000000000007941 */ /* 0x000fea0003800000 */
.L_x_1902:
        /* <DEDUP_REMOVED lines=67> */
.L_x_1887:
        /* <DEDUP_REMOVED lines=33> */
.L_x_1904:
        /* <DEDUP_REMOVED lines=46> */
.L_x_1905:
        /* <DEDUP_REMOVED lines=15> */
[C---:B------:R-:W-:Y:S01]  /*1c60*/  IMAD.SHL.U32 R0, R28.reuse, 0x40, RZ ;  /* 0x000000401c007824 */ /* 0x040fe200078e00ff */
        /* <DEDUP_REMOVED lines=100> */
[----:B------:R-:W-:Y:S01]  /*22b0*/  @!P2 IADD3 R5, P0, R32, 0x60, RZ ;  /* 0x000000602005a810 */ /* 0x000fe20007f1e0ff */
[----:B------:R4:W-:Y:S04]  /*22c0*/  @!P4 LDGSTS.E.BYPASS.LTC128B.128 [R227+0x2000], [R22.64] ;  /* 0x0200000016e3cfae */ /* 0x0009e8000b901d52 */
[----:B------:R4:W-:Y:S01]  /*22d0*/  @!P4 LDGSTS.E.BYPASS.LTC128B.128 [R227+0x6000], [R22.64+0x80] ;  /* 0x0600008016e3cfae */ /* 0x0009e2000b901d52 */
[----:B------:R-:W-:Y:S01]  /*22e0*/  ISETP.GE.AND P4, PT, R28, UR21, PT ;  /* 0x000000151c007c0c */ /* 0x000fe2000bf86270 */
        /* <DEDUP_REMOVED lines=57> */
[----:B------:R-:W-:Y:S01]  /*2680*/  STL.64 [R1+0x18], R30 ;  /* 0x0000181e01007387 */ /* 0x000fe20000100a00 */
[----:B------:R-:W-:Y:S01]  /*2690*/  UIADD3 UR21, UR15, 0x1, -UR16 ;  /* 0x000000010f157890 */ /* 0x000fe2000fffe810 */
        /* <DEDUP_REMOVED lines=28> */
[----:B------:R-:W-:Y:S01]  /*2860*/  ULDC UR10, c[0x0][0x2e4] ;  /* 0x0000b900000a7ab9 */ /* 0x000fe20000000800 */
[----:B------:R-:W-:Y:S01]  /*2870*/  IMAD.IADD R13, R0, 0x1, -R13 ;  /* 0x00000001000d7824 */ /* 0x000fe200078e0a0d */
[----:B------:R2:W-:Y:S01]  /*2880*/  @!P5 LDGSTS.E.BYPASS.LTC128B.128 [R227+0x8800], [R2.64] ;  /* 0x0880000002e3dfae */ /* 0x0005e2000b901d52 */
[----:B------:R-:W-:Y:S01]  /*2890*/  IMAD R0, R7, c[0x0][0x1b8], RZ ;  /* 0x00006e0007007a24 */ /* 0x000fe200078e02ff */
[----:B------:R-:W-:-:S02]  /*28a0*/  ULDC UR5, c[0x0][0x2e8] ;  /* 0x0000ba0000057ab9 */ /* 0x000fc40000000800 */
[----:B------:R2:W-:Y:S01]  /*28b0*/  @!P5 LDGSTS.E.BYPASS.LTC128B.128 [R227+0x9800], [R2.64+0x80] ;  /* 0x0980008002e3dfae */ /* 0x0005e2000b901d52 */
[----:B------:R-:W-:Y:S01]  /*28c0*/  IMAD R7, R20, c[0x0][0x1bc], R0 ;  /* 0x00006f0014077a24 */ /* 0x000fe200078e0200 */
[----:B------:R-:W-:Y:S01]  /*28d0*/  UIADD3 UR10, UR15, -UR10, -UR16 ;  /* 0x8000000a0f0a7290 */ /* 0x000fe2000fffe810 */
[----:B------:R-:W-:Y:S01]  /*28e0*/  IMAD.SHL.U32 R0, R13, 0x40, RZ ;  /* 0x000000400d007824 */ /* 0x000fe200078e00ff */
[----:B------:R-:W0:Y:S01]  /*28f0*/  LDGDEPBAR ;  /* 0x00000000000079af */ /* 0x000e220000000000 */
[----:B------:R-:W-:Y:S01]  /*2900*/  IMAD.IADD R7, R9, 0x1, R7 ;  /* 0x0000000109077824 */ /* 0x000fe200078e0207 */
[----:B------:R-:W-:Y:S02]  /*2910*/  UIADD3 UR5, UR21, UR5, URZ ;  /* 0x0000000515057290 */ /* 0x000fe4000fffe03f */
[----:B------:R-:W-:Y:S01]  /*2920*/  LOP3.LUT R0, R0, 0x1c0, RZ, 0xc0, !PT ;  /* 0x000001c000007812 */ /* 0x000fe200078ec0ff */
[----:B------:R3:W-:Y:S01]  /*2930*/  STL.64 [R1+0x30], R8 ;  /* 0x0000300801007387 */ /* 0x0007e20000100a00 */
[----:B-1----:R-:W-:-:S03]  /*2940*/  IMAD.SHL.U32 R5, R19, 0x40, RZ ;  /* 0x0000004013057824 */ /* 0x002fc600078e00ff */
[----:B------:R1:W-:Y:S02]  /*2950*/  STL.64 [R1+0x38], R6 ;  /* 0x0000380601007387 */ /* 0x0003e40000100a00 */
        /* <DEDUP_REMOVED lines=29> */
[----:B------:R1:W-:Y:S01]  /*2b30*/  @!P4 LDGSTS.E.BYPASS.LTC128B.128 [R227+0xa000], [R4.64] ;  /* 0x0a00000004e3cfae */ /* 0x0003e2000b901d52 */
[----:B------:R-:W-:-:S03]  /*2b40*/  R2P PR, R13, 0x6 ;  /* 0x000000060d007804 */ /* 0x000fc60000000000 */
[----:B------:R1:W-:Y:S02]  /*2b50*/  @!P4 LDGSTS.E.BYPASS.LTC128B.128 [R227+0xb000], [R4.64+0x80] ;  /* 0x0b00008004e3cfae */ /* 0x0003e4000b901d52 */
[----:B------:R-:W-:Y:S02]  /*2b60*/  SEL R3, R3, 0xfffffff0, !P1 ;  /* 0xfffffff003037807 */ /* 0x000fe40004800000 */
[----:B------:R-:W-:Y:S01]  /*2b70*/  @P3 STS.128 [R227+0xa800], RZ ;  /* 0x00a800ffe3003388 */ /* 0x000fe20000000c00 */
[----:B------:R-:W-:Y:S02]  /*2b80*/  SEL R0, R0, 0x20, P2 ;  /* 0x0000002000007807 */ /* 0x000fe40001000000 */
[----:B------:R-:W-:Y:S01]  /*2b90*/  R2P PR, R25, 0x6 ;  /* 0x0000000619007804 */ /* 0x000fe20000000000 */
[----:B------:R-:W-:Y:S01]  /*2ba0*/  @P3 STS.128 [R227+0xb800], RZ ;  /* 0x00b800ffe3003388 */ /* 0x000fe20000000c00 */
[--C-:B------:R-:W-:Y:S02]  /*2bb0*/  IMAD R216, R3, 0x2, R214.reuse ;  /* 0x0000000203d87824 */ /* 0x100fe400078e02d6 */
[C---:B------:R-:W-:Y:S01]  /*2bc0*/  IMAD R222, R0.reuse, 0x2, R214 ;  /* 0x0000000200de7824 */ /* 0x040fe200078e02d6 */
[----:B------:R-:W-:Y:S01]  /*2bd0*/  @!PT LDS RZ, [RZ] ;  /* 0x00000000fffff984 */ /* 0x000fe20000000800 */
[----:B------:R-:W-:Y:S01]  /*2be0*/  @!PT LDS RZ, [RZ] ;  /* 0x00000000fffff984 */ /* 0x000fe20000000800 */
[----:B------:R-:W-:Y:S01]  /*2bf0*/  @!PT LDS RZ, [RZ] ;  /* 0x00000000fffff984 */ /* 0x000fe20000000800 */
[----:B------:R1:W-:Y:S01]  /*2c00*/  @!P3 LDGSTS.E.BYPASS.LTC128B.128 [R227+0xa800], [R6.64] ;  /* 0x0a80000006e3bfae */ /* 0x0003e2000b901d52 */
[----:B------:R-:W-:-:S03]  /*2c10*/  IMAD R220, R0, 0x2, R216 ;  /* 0x0000000200dc7824 */ /* 0x000fc600078e02d8 */
[----:B------:R1:W-:Y:S04]  /*2c20*/  @!P3 LDGSTS.E.BYPASS.LTC128B.128 [R227+0xb800], [R6.64+0x80] ;  /* 0x0b80008006e3bfae */ /* 0x0003e8000b901d52 */
[----:B------:R-:W-:Y:S01]  /*2c30*/  LDSM.16.M88.4 R16, [R214] ;  /* 0x00000000d610783b */ /* 0x000fe20000000200 */
[----:B------:R-:W-:Y:S01]  /*2c40*/  @P1 IADD3 R223, R2, -0x20, RZ ;  /* 0xffffffe002df1810 */ /* 0x000fe20007ffe0ff */
[----:B------:R-:W-:Y:S02]  /*2c50*/  IMAD.MOV.U32 R2, RZ, RZ, 0x40 ;  /* 0x00000040ff027424 */ /* 0x000fe400078e00ff */
[----:B------:R-:W2:Y:S01]  /*2c60*/  LDSM.16.M88.4 R8, [R212+0x8000] ;  /* 0x00800000d408783b */ /* 0x000ea20000000200 */
[C---:B------:R-:W-:Y:S02]  /*2c70*/  IADD3 R226, R223.reuse, 0x800, RZ ;  /* 0x00000800dfe27810 */ /* 0x040fe40007ffe0ff */
[----:B------:R-:W-:Y:S01]  /*2c80*/  SEL R2, R2, 0xffffffc0, !P2 ;  /* 0xffffffc002027807 */ /* 0x000fe20005000000 */
[----:B------:R-:W3:Y:S01]  /*2c90*/  LDSM.16.M88.4 R24, [R212+0x8800] ;  /* 0x00880000d418783b */ /* 0x000ee20000000200 */
[----:B------:R-:W-:-:S02]  /*2ca0*/  IADD3 R225, R223, 0x1000, RZ ;  /* 0x00001000dfe17810 */ /* 0x000fc40007ffe0ff */
[----:B------:R-:W-:Y:S01]  /*2cb0*/  IADD3 R224, R223, 0x1800, RZ ;  /* 0x00001800dfe07810 */ /* 0x000fe20007ffe0ff */
[----:B----4-:R-:W-:Y:S01]  /*2cc0*/  LDSM.16.M88.4 R20, [R216] ;  /* 0x00000000d814783b */ /* 0x010fe20000000200 */
[----:B------:R-:W-:Y:S02]  /*2cd0*/  IMAD.IADD R221, R212, 0x1, R2 ;  /* 0x00000001d4dd7824 */ /* 0x000fe400078e0202 */
[----:B------:R-:W-:Y:S01]  /*2ce0*/  IMAD.IADD R219, R2, 0x1, R223 ;  /* 0x0000000102db7824 */ /* 0x000fe200078e02df */
[----:B------:R-:W-:Y:S04]  /*2cf0*/  LDSM.16.M88.4 R36, [R223] ;  /* 0x00000000df24783b */ /* 0x000fe80000000200 */
[----:B-----5:R-:W-:Y:S04]  /*2d00*/  LDSM.16.M88.4 R12, [R216+0x2000] ;  /* 0x00200000d80c783b */ /* 0x020fe80000000200 */
[----:B-1----:R-:W1:Y:S04]  /*2d10*/  LDSM.16.M88.4 R4, [R214+0x2000] ;  /* 0x00200000d604783b */ /* 0x002e680000000200 */
[----:B------:R-:W4:Y:S04]  /*2d20*/  LDSM.16.M88.4 R40, [R223+0x800] ;  /* 0x00080000df28783b */ /* 0x000f280000000200 */
[----:B------:R-:W-:Y:S04]  /*2d30*/  LDSM.16.M88.4 R48, [R221+0x8000] ;  /* 0x00800000dd30783b */ /* 0x000fe80000000200 */
[----:B------:R-:W5:Y:S04]  /*2d40*/  LDSM.16.M88.4 R32, [R222] ;  /* 0x00000000de20783b */ /* 0x000f680000000200 */
[----:B------:R-:W-:Y:S01]  /*2d50*/  LDSM.16.M88.4 R44, [R221+0x8800] ;  /* 0x00880000dd2c783b */ /* 0x000fe20000000200 */
[C---:B--2---:R-:W-:Y:S03]  /*2d60*/  HMMA.16816.F32.BF16 R28, R16.reuse, R8, RZ ;  /* 0x00000008101c723c */ /* 0x044fe600000418ff */
[----:B------:R-:W-:Y:S04]  /*2d70*/  LDSM.16.M88.4 R88, [R219] ;  /* 0x00000000db58783b */ /* 0x000fe80000000200 */
[----:B------:R-:W0:Y:S01]  /*2d80*/  LDGDEPBAR ;  /* 0x00000000000079af */ /* 0x000e220000000000 */
[C---:B------:R-:W-:Y:S08]  /*2d90*/  HMMA.16816.F32.BF16 R68, R16.reuse, R10, RZ ;  /* 0x0000000a1044723c */ /* 0x040ff000000418ff */
[----:B---3--:R-:W-:Y:S08]  /*2da0*/  HMMA.16816.F32.BF16 R72, R16, R24, RZ ;  /* 0x000000181048723c */ /* 0x008ff000000418ff */
[C---:B-1----:R-:W-:Y:S08]  /*2db0*/  HMMA.16816.F32.BF16 R64, R4.reuse, R8, RZ ;  /* 0x000000080440723c */ /* 0x042ff000000418ff */
[C---:B------:R-:W-:Y:S01]  /*2dc0*/  HMMA.16816.F32.BF16 R60, R4.reuse, R10, RZ ;  /* 0x0000000a043c723c */ /* 0x040fe200000418ff */
[----:B------:R-:W1:Y:S07]  /*2dd0*/  LDSM.16.M88.4 R8, [R222+0x2000] ;  /* 0x00200000de08783b */ /* 0x000e6e0000000200 */
[C---:B------:R-:W-:Y:S08]  /*2de0*/  HMMA.16816.F32.BF16 R56, R4.reuse, R24, RZ ;  /* 0x000000180438723c */ /* 0x040ff000000418ff */
[----:B------:R-:W-:Y:S08]  /*2df0*/  HMMA.16816.F32.BF16 R4, R4, R26, RZ ;  /* 0x0000001a0404723c */ /* 0x000ff000000418ff */
[----:B------:R-:W-:Y:S01]  /*2e00*/  HMMA.16816.F32.BF16 R52, R20, R36, R28 ;  /* 0x000000241434723c */ /* 0x000fe2000004181c */
[----:B------:R-:W2:Y:S07]  /*2e10*/  LDSM.16.M88.4 R28, [R220] ;  /* 0x00000000dc1c783b */ /* 0x000eae0000000200 */
[----:B------:R-:W-:Y:S01]  /*2e20*/  HMMA.16816.F32.BF16 R84, R16, R26, RZ ;  /* 0x0000001a1054723c */ /* 0x000fe200000418ff */
[----:B------:R-:W-:Y:S07]  /*2e30*/  LDSM.16.M88.4 R24, [R214+0x4000] ;  /* 0x00400000d618783b */ /* 0x000fee0000000200 */
[C---:B------:R-:W-:Y:S01]  /*2e40*/  HMMA.16816.F32.BF16 R80, R12.reuse, R36, R64 ;  /* 0x000000240c50723c */ /* 0x040fe20000041840 */
[----:B------:R-:W-:Y:S07]  /*2e50*/  LDSM.16.M88.4 R64, [R212+0x9000] ;  /* 0x00900000d440783b */ /* 0x000fee0000000200 */
[C---:B----4-:R-:W-:Y:S01]  /*2e60*/  HMMA.16816.F32.BF16 R76, R12.reuse, R40, R56 ;  /* 0x000000280c4c723c */ /* 0x050fe20000041838 */
[----:B------:R-:W-:Y:S07]  /*2e70*/  LDSM.16.M88.4 R56, [R219+0x800] ;  /* 0x00080000db38783b */ /* 0x000fee0000000200 */
[C---:B------:R-:W-:Y:S08]  /*2e80*/  HMMA.16816.F32.BF16 R60, R12.reuse, R38, R60 ;  /* 0x000000260c3c723c */ /* 0x040ff0000004183c */
[----:B------:R-:W-:Y:S01]  /*2e90*/  HMMA.16816.F32.BF16 R12, R12, R42, R4 ;  /* 0x0000002a0c0c723c */ /* 0x000fe20000041804 */
[----:B------:R-:W3:Y:S07]  /*2ea0*/  LDSM.16.M88.4 R4, [R220+0x2000] ;  /* 0x00200000dc04783b */ /* 0x000eee0000000200 */
[----:B-----5:R-:W-:Y:S08]  /*2eb0*/  HMMA.16816.F32.BF16 R16, R32, R48, R52 ;  /* 0x000000302010723c */ /* 0x020ff00000041834 */
[C---:B------:R-:W-:Y:S08]  /*2ec0*/  HMMA.16816.F32.BF16 R36, R20.reuse, R38, R68 ;  /* 0x000000261424723c */ /* 0x040ff00000041844 */
[C---:B------:R-:W-:Y:S08]  /*2ed0*/  HMMA.16816.F32.BF16 R52, R20.reuse, R40, R72 ;  /* 0x000000281434723c */ /* 0x040ff00000041848 */
[----:B------:R-:W-:Y:S08]  /*2ee0*/  HMMA.16816.F32.BF16 R40, R20, R42, R84 ;  /* 0x0000002a1428723c */ /* 0x000ff00000041854 */
[C---:B-1----:R-:W-:Y:S08]  /*2ef0*/  HMMA.16816.F32.BF16 R72, R8.reuse, R48, R80 ;  /* 0x000000300848723c */ /* 0x042ff00000041850 */
[C---:B------:R-:W-:Y:S08]  /*2f00*/  HMMA.16816.F32.BF16 R76, R8.reuse, R44, R76 ;  /* 0x0000002c084c723c */ /* 0x040ff0000004184c */
[C---:B------:R-:W-:Y:S08]  /*2f10*/  HMMA.16816.F32.BF16 R60, R8.reuse, R50, R60 ;  /* 0x00000032083c723c */ /* 0x040ff0000004183c */
[----:B------:R-:W-:Y:S01]  /*2f20*/  HMMA.16816.F32.BF16 R20, R8, R46, R12 ;  /* 0x0000002e0814723c */ /* 0x000fe2000004180c */
[----:B------:R-:W-:Y:S07]  /*2f30*/  LDSM.16.M88.4 R12, [R216+0x4000] ;  /* 0x00400000d80c783b */ /* 0x000fee0000000200 */
[----:B--2---:R-:W-:Y:S01]  /*2f40*/  HMMA.16816.F32.BF16 R8, R28, R88, R16 ;  /* 0x000000581c08723c */ /* 0x004fe20000041810 */
[----:B------:R-:W1:Y:S07]  /*2f50*/  LDSM.16.M88.4 R16, [R214+0x6000] ;  /* 0x00600000d610783b */ /* 0x000e6e0000000200 */
[C---:B------:R-:W-:Y:S08]  /*2f60*/  HMMA.16816.F32.BF16 R36, R32.reuse, R50, R36 ;  /* 0x000000322024723c */ /* 0x040ff00000041824 */
[C---:B------:R-:W-:Y:S01]  /*2f70*/  HMMA.16816.F32.BF16 R68, R32.reuse, R44, R52 ;  /* 0x0000002c2044723c */ /* 0x040fe20000041834 */
[----:B------:R-:W2:Y:S07]  /*2f80*/  LDSM.16.M88.4 R52, [R223+0x1000] ;  /* 0x00100000df34783b */ /* 0x000eae0000000200 */
[----:B------:R-:W-:Y:S01]  /*2f90*/  HMMA.16816.F32.BF16 R48, R32, R46, R40 ;  /* 0x0000002e2030723c */ /* 0x000fe20000041828 */
[----:B------:R-:W-:Y:S04]  /*2fa0*/  LDSM.16.M88.4 R44, [R221+0x9000] ;  /* 0x00900000dd2c783b */ /* 0x000fe80000000200 */
[----:B------:R-:W-:Y:S03]  /*2fb0*/  LDSM.16.M88.4 R32, [R212+0x9800] ;  /* 0x00980000d420783b */ /* 0x000fe60000000200 */
[C---:B---3--:R-:W-:Y:S08]  /*2fc0*/  HMMA.16816.F32.BF16 R40, R4.reuse, R88, R72 ;  /* 0x000000580428723c */ /* 0x048ff00000041848 */
[C---:B------:R-:W-:Y:S08]  /*2fd0*/  HMMA.16816.F32.BF16 R72, R4.reuse, R90, R60 ;  /* 0x0000005a0448723c */ /* 0x040ff0000004183c */
[C---:B------:R-:W-:Y:S08]  /*2fe0*/  HMMA.16816.F32.BF16 R76, R4.reuse, R56, R76 ;  /* 0x00000038044c723c */ /* 0x040ff0000004184c */
[----:B------:R-:W-:Y:S08]  /*2ff0*/  HMMA.16816.F32.BF16 R92, R4, R58, R20 ;  /* 0x0000003a045c723c */ /* 0x000ff00000041814 */
[----:B------:R-:W-:Y:S01]  /*3000*/  HMMA.16816.F32.BF16 R4, R24, R64, R8 ;  /* 0x000000401804723c */ /* 0x000fe20000041808 */
[----:B------:R-:W3:Y:S07]  /*3010*/  LDSM.16.M88.4 R8, [R216+0x6000] ;  /* 0x00600000d808783b */ /* 0x000eee0000000200 */
[----:B------:R-:W-:Y:S01]  /*3020*/  HMMA.16816.F32.BF16 R60, R28, R90, R36 ;  /* 0x0000005a1c3c723c */ /* 0x000fe20000041824 */
[----:B------:R-:W4:Y:S07]  /*3030*/  LDSM.16.M88.4 R36, [R222+0x4000] ;  /* 0x00400000de24783b */ /* 0x000f2e0000000200 */
[----:B-1----:R-:W-:Y:S08]  /*3040*/  HMMA.16816.F32.BF16 R20, R16, R64, R40 ;  /* 0x000000401014723c */ /* 0x002ff00000041828 */
[----:B--2---:R-:W-:Y:S01]  /*3050*/  HMMA.16816.F32.BF16 R40, R12, R52, R4 ;  /* 0x000000340c28723c */ /* 0x004fe20000041804 */
[----:B------:R-:W1:Y:S07]  /*3060*/  LDSM.16.M88.4 R4, [R222+0x6000] ;  /* 0x00600000de04783b */ /* 0x000e6e0000000200 */
[C---:B------:R-:W-:Y:S08]  /*3070*/  HMMA.16816.F32.BF16 R88, R28.reuse, R56, R68 ;  /* 0x000000381c58723c */ /* 0x040ff00000041844 */
[----:B------:R-:W-:Y:S01]  /*3080*/  HMMA.16816.F32.BF16 R84, R28, R58, R48 ;  /* 0x0000003a1c54723c */ /* 0x000fe20000041830 */
[----:B------:R-:W-:Y:S04]  /*3090*/  LDSM.16.M88.4 R48, [R219+0x1000] ;  /* 0x00100000db30783b */ /* 0x000fe80000000200 */
[----:B------:R-:W2:Y:S03]  /*30a0*/  LDSM.16.M88.4 R28, [R220+0x4000] ;  /* 0x00400000dc1c783b */ /* 0x000ea60000000200 */
[----:B------:R-:W-:Y:S08]  /*30b0*/  HMMA.16816.F32.BF16 R68, R24, R66, R60 ;  /* 0x000000421844723c */ /* 0x000ff0000004183c */
[----:B---3--:R-:W-:Y:S01]  /*30c0*/  HMMA.16816.F32.BF16 R60, R8, R52, R20 ;  /* 0x00000034083c723c */ /* 0x008fe20000041814 */
[----:B------:R-:W3:Y:S07]  /*30d0*/  LDSM.16.M88.4 R20, [R223+0x1800] ;  /* 0x00180000df14783b */ /* 0x000eee0000000200 */
[----:B----4-:R-:W-:Y:S01]  /*30e0*/  HMMA.16816.F32.BF16 R56, R36, R44, R40 ;  /* 0x0000002c2438723c */ /* 0x010fe20000041828 */
[----:B------:R-:W4:Y:S07]  /*30f0*/  LDSM.16.M88.4 R40, [R220+0x6000] ;  /* 0x00600000dc28783b */ /* 0x000f2e0000000200 */
[C---:B------:R-:W-:Y:S08]  /*3100*/  HMMA.16816.F32.BF16 R80, R16.reuse, R66, R72 ;  /* 0x000000421050723c */ /* 0x040ff00000041848 */
[C---:B------:R-:W-:Y:S08]  /*3110*/  HMMA.16816.F32.BF16 R76, R16.reuse, R32, R76 ;  /* 0x00000020104c723c */ /* 0x040ff0000004184c */
[----:B------:R-:W-:Y:S08]  /*3120*/  HMMA.16816.F32.BF16 R64, R16, R34, R92 ;  /* 0x000000221040723c */ /* 0x000ff0000004185c */
[----:B------:R-:W-:Y:S08]  /*3130*/  HMMA.16816.F32.BF16 R16, R24, R32, R88 ;  /* 0x000000201810723c */ /* 0x000ff00000041858 */
[----:B-1----:R-:W-:Y:S08]  /*3140*/  HMMA.16816.F32.BF16 R60, R4, R44, R60 ;  /* 0x0000002c043c723c */ /* 0x002ff0000004183c */
[----:B------:R-:W-:Y:S08]  /*3150*/  HMMA.16816.F32.BF16 R68, R12, R54, R68 ;  /* 0x000000360c44723c */ /* 0x000ff00000041844 */
[----:B--2---:R-:W-:Y:S08]  /*3160*/  HMMA.16816.F32.BF16 R72, R28, R48, R56 ;  /* 0x000000301c48723c */ /* 0x004ff00000041838 */
[----:B------:R-:W-:Y:S08]  /*3170*/  HMMA.16816.F32.BF16 R32, R24, R34, R84 ;  /* 0x000000221820723c */ /* 0x000ff00000041854 */
[----:B---3--:R-:W-:Y:S01]  /*3180*/  HMMA.16816.F32.BF16 R56, R12, R20, R16 ;  /* 0x000000140c38723c */ /* 0x008fe20000041810 */
[----:B------:R-:W1:Y:S07]  /*3190*/  LDSM.16.M88.4 R16, [R221+0x9800] ;  /* 0x00980000dd10783b */ /* 0x000e6e0000000200 */
[----:B----4-:R-:W-:Y:S01]  /*31a0*/  HMMA.16816.F32.BF16 R60, R40, R48, R60 ;  /* 0x00000030283c723c */ /* 0x010fe2000004183c */
[----:B------:R-:W-:-:S02]  /*31b0*/  FMUL.FTZ R72, R72, c[0x0][0x2ec] ;  /* 0x0000bb0048487a20 */ /* 0x000fc40000410000 */
[----:B------:R-:W-:-:S05]  /*31c0*/  FMUL.FTZ R2, R73, c[0x0][0x2ec] ;  /* 0x0000bb0049027a20 */ /* 0x000fca0000410000 */
[----:B------:R-:W-:Y:S08]  /*31d0*/  HMMA.16816.F32.BF16 R24, R36, R46, R68 ;  /* 0x0000002e2418723c */ /* 0x000ff00000041844 */
[C---:B------:R-:W-:Y:S01]  /*31e0*/  HMMA.16816.F32.BF16 R52, R8.reuse, R54, R80 ;  /* 0x000000360834723c */ /* 0x040fe20000041850 */
[----:B------:R-:W-:Y:S07]  /*31f0*/  MUFU.TANH R80, R72 ;  /* 0x0000004800507308 */ /* 0x000fee0000002400 */
[----:B------:R-:W-:Y:S01]  /*3200*/  HMMA.16816.F32.BF16 R76, R8, R20, R76 ;  /* 0x00000014084c723c */ /* 0x000fe2000004184c */
[----:B------:R2:W3:Y:S07]  /*3210*/  MUFU.TANH R72, R2 ;  /* 0x0000000200487308 */ /* 0x0004ee0000002400 */
[----:B------:R-:W-:Y:S01]  /*3220*/  HMMA.16816.F32.BF16 R68, R12, R22, R32 ;  /* 0x000000160c44723c */ /* 0x000fe20000041820 */
[----:B------:R-:W4:Y:S01]  /*3230*/  LDSM.16.M88.4 R12, [R219+0x1800] ;  /* 0x00180000db0c783b */ /* 0x000f220000000200 */
[----:B------:R-:W-:-:S06]  /*3240*/  DEPBAR.LE SB0, 0x0 ;  /* 0x000080000000791a */ /* 0x000fcc0000000000 */
[----:B------:R-:W-:Y:S01]  /*3250*/  HMMA.16816.F32.BF16 R64, R8, R22, R64 ;  /* 0x000000160840723c */ /* 0x000fe20000041840 */
[----:B--2---:R-:W-:-:S04]  /*3260*/  FMUL.FTZ R2, R74, c[0x0][0x2ec] ;  /* 0x0000bb004a027a20 */ /* 0x004fc80000410000 */
[----:B------:R2:W5:Y:S03]  /*3270*/  MUFU.TANH R101, R2 ;  /* 0x0000000200657308 */ /* 0x0005660000002400 */
[----:B------:R-:W-:Y:S08]  /*3280*/  HMMA.16816.F32.BF16 R32, R28, R50, R24 ;  /* 0x000000321c20723c */ /* 0x000ff00000041818 */
[----:B------:R-:W-:Y:S01]  /*3290*/  HMMA.16816.F32.BF16 R8, R4, R46, R52 ;  /* 0x0000002e0408723c */ /* 0x000fe20000041834 */
[----:B--2---:R-:W-:-:S07]  /*32a0*/  FMUL.FTZ R2, R75, c[0x0][0x2ec] ;  /* 0x0000bb004b027a20 */ /* 0x004fce0000410000 */
[-C--:B-1----:R-:W-:Y:S01]  /*32b0*/  HMMA.16816.F32.BF16 R24, R36, R16.reuse, R56 ;  /* 0x000000102418723c */ /* 0x082fe20000041838 */
[----:B------:R1:W2:Y:S07]  /*32c0*/  MUFU.TANH R73, R2 ;  /* 0x0000000200497308 */ /* 0x0002ae0000002400 */
[C---:B------:R-:W-:Y:S08]  /*32d0*/  HMMA.16816.F32.BF16 R20, R4.reuse, R16, R76 ;  /* 0x000000100414723c */ /* 0x040ff0000004184c */
[----:B------:R-:W-:Y:S01]  /*32e0*/  HMMA.16816.F32.BF16 R64, R4, R18, R64 ;  /* 0x000000120440723c */ /* 0x000fe20000041840 */
[----:B-1----:R-:W-:-:S04]  /*32f0*/  FMUL.FTZ R2, R60, c[0x0][0x2ec] ;  /* 0x0000bb003c027a20 */ /* 0x002fc80000410000 */
[----:B------:R1:W-:Y:S02]  /*3300*/  MUFU.TANH R54, R2 ;  /* 0x0000000200367308 */ /* 0x0003e40000002400 */
[----:B------:R-:W-:Y:S01]  /*3310*/  FMUL.FTZ R4, R32, c[0x0][0x2ec] ;  /* 0x0000bb0020047a20 */ /* 0x000fe20000410000 */
[----:B------:R-:W-:Y:S01]  /*3320*/  HMMA.16816.F32.BF16 R8, R40, R50, R8 ;  /* 0x000000322808723c */ /* 0x000fe20000041808 */
[----:B------:R-:W-:-:S04]  /*3330*/  IMAD.U32 R6, RZ, RZ, UR20 ;  /* 0x00000014ff067e24 */ /* 0x000fc8000f8e00ff */
[----:B------:R2:W-:Y:S03]  /*3340*/  MUFU.TANH R51, R4 ;  /* 0x0000000400337308 */ /* 0x0005e60000002400 */
[----:B----4-:R-:W-:Y:S01]  /*3350*/  HMMA.16816.F32.BF16 R44, R28, R12, R24 ;  /* 0x0000000c1c2c723c */ /* 0x010fe20000041818 */
[----:B-1----:R-:W-:-:S07]  /*3360*/  FMUL.FTZ R2, R61, c[0x0][0x2ec] ;  /* 0x0000bb003d027a20 */ /* 0x002fce0000410000 */
[----:B------:R-:W-:Y:S01]  /*3370*/  HMMA.16816.F32.BF16 R24, R40, R12, R20 ;  /* 0x0000000c2818723c */ /* 0x000fe20000041814 */
[----:B------:R1:W-:Y:S01]  /*3380*/  MUFU.TANH R55, R2 ;  /* 0x0000000200377308 */ /* 0x0003e20000002400 */
[----:B--2---:R-:W-:-:S06]  /*3390*/  FMUL.FTZ R4, R33, c[0x0][0x2ec] ;  /* 0x0000bb0021047a20 */ /* 0x004fcc0000410000 */
[----:B------:R-:W-:Y:S01]  /*33a0*/  FMUL.FTZ R7, R8, c[0x0][0x2ec] ;  /* 0x0000bb0008077a20 */ /* 0x000fe20000410000 */
[----:B------:R-:W-:Y:S01]  /*33b0*/  MUFU.TANH R50, R4 ;  /* 0x0000000400327308 */ /* 0x000fe20000002400 */
[----:B------:R-:W-:Y:S02]  /*33c0*/  FMUL.FTZ R12, R9, c[0x0][0x2ec] ;  /* 0x0000bb00090c7a20 */ /* 0x000fe40000410000 */
[----:B------:R-:W-:Y:S02]  /*33d0*/  FMUL.FTZ R13, R10, c[0x0][0x2ec] ;  /* 0x0000bb000a0d7a20 */ /* 0x000fe40000410000 */
[----:B------:R-:W-:Y:S02]  /*33e0*/  FMUL.FTZ R16, R11, c[0x0][0x2ec] ;  /* 0x0000bb000b107a20 */ /* 0x000fe40000410000 */
[----:B-1----:R-:W-:Y:S01]  /*33f0*/  FMUL.FTZ R2, R62, c[0x0][0x2ec] ;  /* 0x0000bb003e027a20 */ /* 0x002fe20000410000 */
[----:B------:R-:W-:Y:S08]  /*3400*/  MUFU.TANH R17, R7 ;  /* 0x0000000700117308 */ /* 0x000ff00000002400 */
[----:B------:R1:W2:Y:S08]  /*3410*/  MUFU.TANH R52, R2 ;  /* 0x0000000200347308 */ /* 0x0002b00000002400 */
[----:B------:R4:W-:Y:S01]  /*3420*/  MUFU.TANH R49, R12 ;  /* 0x0000000c00317308 */ /* 0x0009e20000002400 */
[----:B-1----:R-:W-:-:S07]  /*3430*/  FMUL.FTZ R2, R63, c[0x0][0x2ec] ;  /* 0x0000bb003f027a20 */ /* 0x002fce0000410000 */
[----:B------:R1:W-:Y:S01]  /*3440*/  MUFU.TANH R21, R13 ;  /* 0x0000000d00157308 */ /* 0x0003e20000002400 */
[----:B----4-:R-:W-:-:S07]  /*3450*/  FMUL.FTZ R12, R27, c[0x0][0x2ec] ;  /* 0x0000bb001b0c7a20 */ /* 0x010fce0000410000 */
[----:B------:R4:W-:Y:S01]  /*3460*/  MUFU.TANH R53, R2 ;  /* 0x0000000200357308 */ /* 0x0009e20000002400 */
[----:B-1----:R-:W-:-:S07]  /*3470*/  FMUL.FTZ R13, R26, c[0x0][0x2ec] ;  /* 0x0000bb001a0d7a20 */ /* 0x002fce0000410000 */
[----:B------:R-:W-:Y:S01]  /*3480*/  MUFU.TANH R48, R16 ;  /* 0x0000001000307308 */ /* 0x000fe20000002400 */
[----:B----4-:R-:W-:-:S07]  /*3490*/  LOP3.LUT R2, R99, 0xffffffe0, RZ, 0xc0, !PT ;  /* 0xffffffe063027812 */ /* 0x010fce00078ec0ff */
[----:B------:R-:W-:Y:S01]  /*34a0*/  MUFU.TANH R23, R13 ;  /* 0x0000000d00177308 */ /* 0x000fe20000002400 */
        /* <DEDUP_REMOVED lines=8> */
[----:B------:R1:W4:Y:S01]  /*3530*/  MUFU.TANH R22, R5 ;  /* 0x0000000500167308 */ /* 0x0003220000002400 */
[----:B------:R-:W-:-:S03]  /*3540*/  IMAD R4, R6, 0x20, R252 ;  /* 0x0000002006047824 */ /* 0x000fc600078e02fc */
[----:B------:R2:W-:Y:S02]  /*3550*/  STL [R1+0x5c], R102 ;  /* 0x00005c6601007387 */ /* 0x0005e40000100800 */
[----:B------:R-:W-:Y:S01]  /*3560*/  IADD3 R6, R4, 0x1, RZ ;  /* 0x0000000104067810 */ /* 0x000fe20007ffe0ff */
[----:B-1----:R-:W-:-:S04]  /*3570*/  FMUL.FTZ R5, R35, c[0x0][0x2ec] ;  /* 0x0000bb0023057a20 */ /* 0x002fc80000410000 */
[----:B------:R1:W-:Y:S02]  /*3580*/  MUFU.TANH R61, R5 ;  /* 0x00000005003d7308 */ /* 0x0003e40000002400 */
[----:B-1----:R-:W-:-:S05]  /*3590*/  LEA R5, R98, UR14, 0x4 ;  /* 0x0000000e62057c11 */ /* 0x002fca000f8e20ff */
[----:B------:R-:W-:-:S05]  /*35a0*/  IMAD.IADD R5, R102, 0x1, R5 ;  /* 0x0000000166057824 */ /* 0x000fca00078e0205 */
[C---:B------:R-:W-:Y:S02]  /*35b0*/  IADD3 R9, R5.reuse, UR10, RZ ;  /* 0x0000000a05097c10 */ /* 0x040fe4000fffe0ff */
[C---:B------:R-:W-:Y:S02]  /*35c0*/  IADD3 R10, R5.reuse, UR5, RZ ;  /* 0x00000005050a7c10 */ /* 0x040fe4000fffe0ff */
[C---:B------:R-:W-:Y:S02]  /*35d0*/  IADD3 R8, R5.reuse, 0x8, RZ ;  /* 0x0000000805087810 */ /* 0x040fe40007ffe0ff */
[C---:B------:R-:W-:Y:S02]  /*35e0*/  IADD3 R7, R5.reuse, 0x40, RZ ;  /* 0x0000004005077810 */ /* 0x040fe40007ffe0ff */
[----:B------:R-:W-:Y:S02]  /*35f0*/  IADD3 R5, R5, 0x48, RZ ;  /* 0x0000004805057810 */ /* 0x000fe40007ffe0ff */
[----:B------:R-:W-:-:S02]  /*3600*/  IMNMX R231, RZ, R9, !PT ;  /* 0x00000009ffe77217 */ /* 0x000fc40007800200 */
[----:B------:R-:W-:Y:S02]  /*3610*/  IMNMX R235, R10, UR15, PT ;  /* 0x0000000f0aeb7c17 */ /* 0x000fe4000b800200 */
[C---:B------:R-:W-:Y:S02]  /*3620*/  IADD3 R9, R8.reuse, UR10, RZ ;  /* 0x0000000a08097c10 */ /* 0x040fe4000fffe0ff */
[----:B------:R-:W-:Y:S02]  /*3630*/  IADD3 R8, R8, UR5, RZ ;  /* 0x0000000508087c10 */ /* 0x000fe4000fffe0ff */
[----:B------:R-:W-:Y:S02]  /*3640*/  IADD3 R10, R7, UR10, RZ ;  /* 0x0000000a070a7c10 */ /* 0x000fe4000fffe0ff */
[----:B------:R-:W-:Y:S02]  /*3650*/  IADD3 R11, R5, UR10, RZ ;  /* 0x0000000a050b7c10 */ /* 0x000fe4000fffe0ff */
[----:B------:R-:W-:-:S02]  /*3660*/  IMNMX R230, RZ, R9, !PT ;  /* 0x00000009ffe67217 */ /* 0x000fc40007800200 */
[----:B------:R-:W-:Y:S02]  /*3670*/  IMNMX R234, R8, UR15, PT ;  /* 0x0000000f08ea7c17 */ /* 0x000fe4000b800200 */
[----:B------:R-:W-:Y:S02]  /*3680*/  IMNMX R229, RZ, R10, !PT ;  /* 0x0000000affe57217 */ /* 0x000fe40007800200 */
[----:B------:R-:W-:Y:S02]  /*3690*/  IMNMX R228, RZ, R11, !PT ;  /* 0x0000000bffe47217 */ /* 0x000fe40007800200 */
[----:B------:R-:W-:Y:S01]  /*36a0*/  HMMA.16816.F32.BF16 R8, R36, R18, R68 ;  /* 0x000000122408723c */ /* 0x000fe20000041844 */
[----:B------:R-:W-:Y:S02]  /*36b0*/  IADD3 R7, R7, UR5, RZ ;  /* 0x0000000507077c10 */ /* 0x000fe4000fffe0ff */
[----:B------:R-:W-:Y:S02]  /*36c0*/  IADD3 R5, R5, UR5, RZ ;  /* 0x0000000505057c10 */ /* 0x000fe4000fffe0ff */
[----:B------:R-:W-:Y:S01]  /*36d0*/  IMNMX R233, R7, UR15, PT ;  /* 0x0000000f07e97c17 */ /* 0x000fe2000b800200 */
[----:B------:R-:W-:Y:S01]  /*36e0*/  FMUL.FTZ R7, R25, c[0x0][0x2ec] ;  /* 0x0000bb0019077a20 */ /* 0x000fe20000410000 */
[----:B------:R-:W-:Y:S01]  /*36f0*/  IMNMX R232, R5, UR15, PT ;  /* 0x0000000f05e87c17 */ /* 0x000fe2000b800200 */
[----:B------:R-:W-:Y:S01]  /*3700*/  FMUL.FTZ R5, R44, c[0x0][0x2ec] ;  /* 0x0000bb002c057a20 */ /* 0x000fe20000410000 */
[C---:B------:R-:W-:Y:S01]  /*3710*/  ISETP.GE.AND P0, PT, R6.reuse, R235, PT ;  /* 0x000000eb0600720c */ /* 0x040fe20003f06270 */
[----:B------:R-:W-:Y:S01]  /*3720*/  MUFU.TANH R25, R7 ;  /* 0x0000000700197308 */ /* 0x000fe20000002400 */
[----:B------:R-:W-:-:S02]  /*3730*/  ISETP.GE.AND P4, PT, R6, R234, PT ;  /* 0x000000ea0600720c */ /* 0x000fc40003f86270 */
[C---:B------:R-:W-:Y:S02]  /*3740*/  ISETP.GE.AND P5, PT, R6.reuse, R233, PT ;  /* 0x000000e90600720c */ /* 0x040fe40003fa6270 */
[----:B------:R-:W-:Y:S02]  /*3750*/  ISETP.GE.AND P2, PT, R6, R232, PT ;  /* 0x000000e80600720c */ /* 0x000fe40003f46270 */
[----:B------:R-:W-:Y:S01]  /*3760*/  ISETP.GE.AND P6, PT, R4, R235, PT ;  /* 0x000000eb0400720c */ /* 0x000fe20003fc6270 */
[----:B------:R1:W1:Y:S01]  /*3770*/  MUFU.TANH R44, R5 ;  /* 0x00000005002c7308 */ /* 0x0002620000002400 */
[C---:B------:R-:W-:Y:S02]  /*3780*/  ISETP.LT.OR P0, PT, R6.reuse, R231, P0 ;  /* 0x000000e70600720c */ /* 0x040fe40000701670 */
[C---:B------:R-:W-:Y:S02]  /*3790*/  ISETP.LT.OR P4, PT, R6.reuse, R230, P4 ;  /* 0x000000e60600720c */ /* 0x040fe40002781670 */
[C---:B------:R-:W-:Y:S01]  /*37a0*/  ISETP.LT.OR P5, PT, R6.reuse, R229, P5 ;  /* 0x000000e50600720c */ /* 0x040fe20002fa1670 */
[----:B------:R-:W-:Y:S01]  /*37b0*/  HMMA.16816.F32.BF16 R8, R28, R14, R8 ;  /* 0x0000000e1c08723c */ /* 0x000fe20000041808 */
[----:B------:R-:W-:Y:S01]  /*37c0*/  ISETP.LT.OR P2, PT, R6, R228, P2 ;  /* 0x000000e40600720c */ /* 0x000fe20001741670 */
[----:B------:R-:W-:Y:S01]  /*37d0*/  FMUL.FTZ R6, R45, c[0x0][0x2ec] ;  /* 0x0000bb002d067a20 */ /* 0x000fe20000410000 */
[----:B------:R-:W-:-:S02]  /*37e0*/  ISETP.LT.OR P6, PT, R4, R231, P6 ;  /* 0x000000e70400720c */ /* 0x000fc400037c1670 */
[----:B------:R-:W-:Y:S01]  /*37f0*/  ISETP.GE.AND P3, PT, R4, R234, PT ;  /* 0x000000ea0400720c */ /* 0x000fe20003f66270 */
[----:B------:R2:W-:Y:S01]  /*3800*/  MUFU.TANH R34, R6 ;  /* 0x0000000600227308 */ /* 0x0005e20000002400 */
[----:B---3--:R-:W-:Y:S02]  /*3810*/  FSEL R60, R72, -INF , !P0 ;  /* 0xff800000483c7808 */ /* 0x008fe40004000000 */
[C---:B------:R-:W-:Y:S02]  /*3820*/  ISETP.LT.OR P3, PT, R4.reuse, R230, P3 ;  /* 0x000000e60400720c */ /* 0x040fe40001f61670 */
[C---:B-1----:R-:W-:Y:S02]  /*3830*/  IADD3 R5, R4.reuse, 0x8, RZ ;  /* 0x0000000804057810 */ /* 0x042fe40007ffe0ff */
[----:B-----5:R-:W-:Y:S02]  /*3840*/  FSEL R101, R101, -INF , !P3 ;  /* 0xff80000065657808 */ /* 0x020fe40005800000 */
[----:B------:R-:W-:-:S02]  /*3850*/  ISETP.GE.AND P3, PT, R4, R232, PT ;  /* 0x000000e80400720c */ /* 0x000fc40003f66270 */
[----:B------:R-:W-:Y:S02]  /*3860*/  ISETP.GE.AND P1, PT, R5, R235, PT ;  /* 0x000000eb0500720c */ /* 0x000fe40003f26270 */
[----:B------:R-:W-:Y:S02]  /*3870*/  ISETP.LT.OR P3, PT, R4, R228, P3 ;  /* 0x000000e40400720c */ /* 0x000fe40001f61670 */
[----:B------:R-:W-:Y:S01]  /*3880*/  FSEL R62, R73, -INF , !P4 ;  /* 0xff800000493e7808 */ /* 0x000fe20006000000 */
[----:B--2---:R-:W-:Y:S01]  /*3890*/  FMUL.FTZ R6, R46, c[0x0][0x2ec] ;  /* 0x0000bb002e067a20 */ /* 0x004fe20000410000 */
[----:B------:R-:W-:Y:S01]  /*38a0*/  FSEL R46, R80, -INF , !P6 ;  /* 0xff800000502e7808 */ /* 0x000fe20007000000 */
[----:B------:R-:W-:Y:S01]  /*38b0*/  FMUL.FTZ R7, R10, c[0x0][0x2ec] ;  /* 0x0000bb000a077a20 */ /* 0x000fe20000410000 */
[----:B------:R-:W-:Y:S01]  /*38c0*/  ISETP.GE.AND P6, PT, R4, R233, PT ;  /* 0x000000e90400720c */ /* 0x000fe20003fc6270 */
[----:B------:R1:W2:Y:S01]  /*38d0*/  MUFU.TANH R33, R6 ;  /* 0x0000000600217308 */ /* 0x0002a20000002400 */
[----:B------:R-:W-:Y:S01]  /*38e0*/  FSEL R32, R52, -INF , !P3 ;  /* 0xff80000034207808 */ /* 0x000fe20005800000 */
[----:B------:R-:W-:Y:S01]  /*38f0*/  FMUL.FTZ R9, R9, c[0x0][0x2ec] ;  /* 0x0000bb0009097a20 */ /* 0x000fe20000410000 */
[----:B------:R-:W-:Y:S01]  /*3900*/  ISETP.LT.OR P6, PT, R4, R229, P6 ;  /* 0x000000e50400720c */ /* 0x000fe200037c1670 */
[----:B------:R-:W-:Y:S01]  /*3910*/  FMUL.FTZ R11, R11, c[0x0][0x2ec] ;  /* 0x0000bb000b0b7a20 */ /* 0x000fe20000410000 */
[----:B------:R-:W-:-:S02]  /*3920*/  ISETP.GE.AND P3, PT, R5, R233, PT ;  /* 0x000000e90500720c */ /* 0x000fc40003f66270 */
[----:B------:R-:W-:Y:S01]  /*3930*/  FSEL R20, R54, -INF , !P6 ;  /* 0xff80000036147808 */ /* 0x000fe20007000000 */
[----:B------:R-:W-:Y:S01]  /*3940*/  MUFU.TANH R7, R7 ;  /* 0x0000000700077308 */ /* 0x000fe20000002400 */
[----:B------:R-:W-:Y:S01]  /*3950*/  BAR.SYNC.DEFER_BLOCKING 0x0 ;  /* 0x0000000000007b1d */ /* 0x000fe20000010000 */
[C---:B------:R-:W-:Y:S02]  /*3960*/  ISETP.GE.AND P6, PT, R5.reuse, R234, PT ;  /* 0x000000ea0500720c */ /* 0x040fe40003fc6270 */
[C---:B------:R-:W-:Y:S02]  /*3970*/  ISETP.GE.AND P0, PT, R5.reuse, R232, PT ;  /* 0x000000e80500720c */ /* 0x040fe40003f06270 */
[----:B------:R-:W-:Y:S01]  /*3980*/  ISETP.LT.OR P6, PT, R5, R230, P6 ;  /* 0x000000e60500720c */ /* 0x000fe200037c1670 */
[----:B-1----:R-:W-:Y:S01]  /*3990*/  FMUL.FTZ R6, R47, c[0x0][0x2ec] ;  /* 0x0000bb002f067a20 */ /* 0x002fe20000410000 */
[C---:B------:R-:W-:Y:S02]  /*39a0*/  ISETP.LT.OR P1, PT, R5.reuse, R231, P1 ;  /* 0x000000e70500720c */ /* 0x040fe40000f21670 */
[----:B----4-:R-:W-:Y:S01]  /*39b0*/  FSEL R63, R22, -INF , !P6 ;  /* 0xff800000163f7808 */ /* 0x010fe20007000000 */
[----:B------:R1:W-:Y:S01]  /*39c0*/  MUFU.TANH R35, R6 ;  /* 0x0000000600237308 */ /* 0x0003e20000002400 */
[----:B------:R-:W-:-:S02]  /*39d0*/  ISETP.LT.OR P3, PT, R5, R229, P3 ;  /* 0x000000e50500720c */ /* 0x000fc40001f61670 */
[----:B------:R-:W-:Y:S02]  /*39e0*/  ISETP.LT.OR P0, PT, R5, R228, P0 ;  /* 0x000000e40500720c */ /* 0x000fe40000701670 */
[----:B------:R-:W-:Y:S02]  /*39f0*/  IADD3 R5, R4, 0x10, RZ ;  /* 0x0000001004057810 */ /* 0x000fe40007ffe0ff */
[----:B------:R-:W-:Y:S01]  /*3a00*/  FSEL R19, R53, -INF , !P2 ;  /* 0xff80000035137808 */ /* 0x000fe20005000000 */
[----:B------:R3:W-:Y:S01]  /*3a10*/  MUFU.TANH R22, R12 ;  /* 0x0000000c00167308 */ /* 0x0007e20000002400 */
[----:B------:R-:W-:Y:S02]  /*3a20*/  FSEL R47, R51, -INF , !P1 ;  /* 0xff800000332f7808 */ /* 0x000fe40004800000 */
[----:B------:R-:W-:Y:S02]  /*3a30*/  FSEL R16, R55, -INF , !P5 ;  /* 0xff80000037107808 */ /* 0x000fe40006800000 */
[----:B------:R-:W-:-:S02]  /*3a40*/  FSEL R17, R17, -INF , !P3 ;  /* 0xff80000011117808 */ /* 0x000fc40005800000 */
[----:B------:R-:W-:Y:S01]  /*3a50*/  FSEL R21, R21, -INF , !P0 ;  /* 0xff80000015157808 */ /* 0x000fe20004000000 */
[----:B-1----:R-:W-:Y:S01]  /*3a60*/  FMUL.FTZ R6, R24, c[0x0][0x2ec] ;  /* 0x0000bb0018067a20 */ /* 0x002fe20000410000 */
[C---:B------:R-:W-:Y:S02]  /*3a70*/  ISETP.GE.AND P5, PT, R5.reuse, R235, PT ;  /* 0x000000eb0500720c */ /* 0x040fe40003fa6270 */
[C---:B------:R-:W-:Y:S01]  /*3a80*/  ISETP.GE.AND P3, PT, R5.reuse, R234, PT ;  /* 0x000000ea0500720c */ /* 0x040fe20003f66270 */
[----:B------:R1:W4:Y:S01]  /*3a90*/  MUFU.TANH R18, R6 ;  /* 0x0000000600127308 */ /* 0x0003220000002400 */
[C---:B------:R-:W-:Y:S02]  /*3aa0*/  ISETP.GE.AND P0, PT, R5.reuse, R233, PT ;  /* 0x000000e90500720c */ /* 0x040fe40003f06270 */
[C---:B------:R-:W-:Y:S01]  /*3ab0*/  ISETP.LT.OR P5, PT, R5.reuse, R231, P5 ;  /* 0x000000e70500720c */ /* 0x040fe20002fa1670 */
[----:B---3--:R-:W-:Y:S01]  /*3ac0*/  HMMA.16816.F32.BF16 R12, R40, R14, R64 ;  /* 0x0000000e280c723c */ /* 0x008fe20000041840 */
[----:B------:R-:W-:-:S02]  /*3ad0*/  ISETP.LT.OR P3, PT, R5, R230, P3 ;  /* 0x000000e60500720c */ /* 0x000fc40001f61670 */
[----:B------:R-:W-:Y:S02]  /*3ae0*/  ISETP.LT.OR P0, PT, R5, R229, P0 ;  /* 0x000000e50500720c */ /* 0x000fe40000701670 */
[----:B------:R-:W-:Y:S02]  /*3af0*/  FSEL R128, R44, -INF , !P5 ;  /* 0xff8000002c807808 */ /* 0x000fe40006800000 */
[----:B--2---:R-:W-:Y:S02]  /*3b00*/  FSEL R132, R33, -INF , !P3 ;  /* 0xff80000021847808 */ /* 0x004fe40005800000 */
[----:B-1----:R-:W-:Y:S02]  /*3b10*/  IADD3 R6, R4, 0x9, RZ ;  /* 0x0000000904067810 */ /* 0x002fe40007ffe0ff */
[----:B----4-:R-:W-:Y:S02]  /*3b20*/  FSEL R18, R18, -INF , !P0 ;  /* 0xff80000012127808 */ /* 0x010fe40004000000 */
[----:B------:R-:W-:-:S02]  /*3b30*/  ISETP.GE.AND P4, PT, R6, R235, PT ;  /* 0x000000eb0600720c */ /* 0x000fc40003f86270 */
[C---:B------:R-:W-:Y:S02]  /*3b40*/  ISETP.GE.AND P2, PT, R6.reuse, R234, PT ;  /* 0x000000ea0600720c */ /* 0x040fe40003f46270 */
[C---:B------:R-:W-:Y:S02]  /*3b50*/  ISETP.LT.OR P4, PT, R6.reuse, R231, P4 ;  /* 0x000000e70600720c */ /* 0x040fe40002781670 */
[C---:B------:R-:W-:Y:S02]  /*3b60*/  ISETP.GE.AND P1, PT, R6.reuse, R233, PT ;  /* 0x000000e90600720c */ /* 0x040fe40003f26270 */
[----:B------:R-:W-:-:S03]  /*3b70*/  ISETP.GE.AND P6, PT, R6, R232, PT ;  /* 0x000000e80600720c */ /* 0x000fc60003fc6270 */
[----:B------:R-:W-:Y:S01]  /*3b80*/  FMUL.FTZ R12, R12, c[0x0][0x2ec] ;  /* 0x0000bb000c0c7a20 */ /* 0x000fe20000410000 */
[----:B------:R-:W-:Y:S01]  /*3b90*/  FSEL R45, R50, -INF , !P4 ;  /* 0xff800000322d7808 */ /* 0x000fe20006000000 */
[----:B------:R-:W-:Y:S01]  /*3ba0*/  FMUL.FTZ R13, R13, c[0x0][0x2ec] ;  /* 0x0000bb000d0d7a20 */ /* 0x000fe20000410000 */
[----:B------:R-:W-:Y:S01]  /*3bb0*/  ISETP.GE.AND P4, PT, R5, R232, PT ;  /* 0x000000e80500720c */ /* 0x000fe20003f86270 */
[----:B------:R-:W-:Y:S01]  /*3bc0*/  FMUL.FTZ R14, R14, c[0x0][0x2ec] ;  /* 0x0000bb000e0e7a20 */ /* 0x000fe20000410000 */
[C---:B------:R-:W-:Y:S01]  /*3bd0*/  ISETP.LT.OR P2, PT, R6.reuse, R230, P2 ;  /* 0x000000e60600720c */ /* 0x040fe20001741670 */
[----:B------:R-:W-:Y:S01]  /*3be0*/  FMUL.FTZ R15, R15, c[0x0][0x2ec] ;  /* 0x0000bb000f0f7a20 */ /* 0x000fe20000410000 */
[C---:B------:R-:W-:Y:S01]  /*3bf0*/  ISETP.LT.OR P1, PT, R6.reuse, R229, P1 ;  /* 0x000000e50600720c */ /* 0x040fe20000f21670 */
[----:B------:R-:W-:Y:S01]  /*3c00*/  MUFU.TANH R12, R12 ;  /* 0x0000000c000c7308 */ /* 0x000fe20000002400 */
[-C--:B------:R-:W-:Y:S01]  /*3c10*/  ISETP.LT.OR P6, PT, R6, R228.reuse, P6 ;  /* 0x000000e40600720c */ /* 0x080fe200037c1670 */
[----:B------:R-:W-:Y:S01]  /*3c20*/  FMUL.FTZ R6, R8, c[0x0][0x2ec] ;  /* 0x0000bb0008067a20 */ /* 0x000fe20000410000 */
[----:B------:R-:W-:-:S02]  /*3c30*/  ISETP.LT.OR P4, PT, R5, R228, P4 ;  /* 0x000000e40500720c */ /* 0x000fc40002781670 */
[----:B------:R-:W-:Y:S02]  /*3c40*/  IADD3 R5, R4, 0x18, RZ ;  /* 0x0000001804057810 */ /* 0x000fe40007ffe0ff */
[----:B------:R-:W-:Y:S01]  /*3c50*/  FSEL R61, R61, -INF , !P2 ;  /* 0xff8000003d3d7808 */ /* 0x000fe20005000000 */
[----:B------:R1:W2:Y:S01]  /*3c60*/  MUFU.TANH R24, R6 ;  /* 0x0000000600187308 */ /* 0x0002a20000002400 */
[C---:B------:R-:W-:Y:S02]  /*3c70*/  ISETP.GE.AND P0, PT, R5.reuse, R234, PT ;  /* 0x000000ea0500720c */ /* 0x040fe40003f06270 */
[----:B------:R-:W-:Y:S02]  /*3c80*/  FSEL R10, R48, -INF , !P6 ;  /* 0xff800000300a7808 */ /* 0x000fe40007000000 */
[----:B------:R-:W-:Y:S02]  /*3c90*/  ISETP.LT.OR P0, PT, R5, R230, P0 ;  /* 0x000000e60500720c */ /* 0x000fe40000701670 */
[----:B------:R-:W-:Y:S01]  /*3ca0*/  FSEL R23, R23, -INF , !P4 ;  /* 0xff80000017177808 */ /* 0x000fe20006000000 */
[----:B------:R3:W-:Y:S01]  /*3cb0*/  MUFU.TANH R8, R9 ;  /* 0x0000000900087308 */ /* 0x0007e20000002400 */
[----:B------:R-:W-:-:S02]  /*3cc0*/  FSEL R129, R7, -INF , !P0 ;  /* 0xff80000007817808 */ /* 0x000fc40004000000 */
[----:B------:R-:W-:Y:S02]  /*3cd0*/  PLOP3.LUT P0, PT, PT, PT, UP0, 0x80, 0x0 ;  /* 0x000000000000781c */ /* 0x000fe40003f0f008 */
[----:B------:R-:W-:Y:S02]  /*3ce0*/  ISETP.GE.AND P4, PT, R5, R233, PT ;  /* 0x000000e90500720c */ /* 0x000fe40003f86270 */
[C---:B-1----:R-:W-:Y:S01]  /*3cf0*/  IADD3 R6, R4.reuse, 0x11, RZ ;  /* 0x0000001104067810 */ /* 0x042fe20007ffe0ff */
[----:B------:R-:W-:Y:S01]  /*3d00*/  MUFU.TANH R13, R13 ;  /* 0x0000000d000d7308 */ /* 0x000fe20000002400 */
[----:B------:R-:W-:Y:S02]  /*3d10*/  IADD3 R4, R4, 0x19, RZ ;  /* 0x0000001904047810 */ /* 0x000fe40007ffe0ff */
[C---:B------:R-:W-:Y:S02]  /*3d20*/  ISETP.GE.AND P2, PT, R6.reuse, R235, PT ;  /* 0x000000eb0600720c */ /* 0x040fe40003f46270 */
[----:B------:R-:W-:-:S02]  /*3d30*/  ISETP.GE.AND P6, PT, R6, R234, PT ;  /* 0x000000ea0600720c */ /* 0x000fc40003fc6270 */
[C---:B------:R-:W-:Y:S01]  /*3d40*/  ISETP.GE.AND P5, PT, R6.reuse, R233, PT ;  /* 0x000000e90600720c */ /* 0x040fe20003fa6270 */
[----:B------:R-:W1:Y:S01]  /*3d50*/  MUFU.TANH R14, R14 ;  /* 0x0000000e000e7308 */ /* 0x000e620000002400 */
[C---:B------:R-:W-:Y:S02]  /*3d60*/  ISETP.GE.AND P3, PT, R6.reuse, R232, PT ;  /* 0x000000e80600720c */ /* 0x040fe40003f66270 */
[----:B---3--:R-:W-:Y:S02]  /*3d70*/  FSEL R9, R49, -INF , !P1 ;  /* 0xff80000031097808 */ /* 0x008fe40004800000 */
[----:B------:R-:W-:Y:S02]  /*3d80*/  ISETP.GE.AND P1, PT, R5, R235, PT ;  /* 0x000000eb0500720c */ /* 0x000fe40003f26270 */
[C---:B------:R-:W-:Y:S01]  /*3d90*/  ISETP.LT.OR P2, PT, R6.reuse, R231, P2 ;  /* 0x000000e70600720c */ /* 0x040fe20001741670 */
[----:B------:R-:W-:Y:S01]  /*3da0*/  MUFU.TANH R15, R15 ;  /* 0x0000000f000f7308 */ /* 0x000fe20000002400 */
[----:B------:R-:W-:-:S02]  /*3db0*/  ISETP.LT.OR P6, PT, R6, R230, P6 ;  /* 0x000000e60600720c */ /* 0x000fc400037c1670 */
[C---:B------:R-:W-:Y:S02]  /*3dc0*/  ISETP.LT.OR P5, PT, R6.reuse, R229, P5 ;  /* 0x000000e50600720c */ /* 0x040fe40002fa1670 */
[----:B------:R-:W-:Y:S02]  /*3dd0*/  ISETP.LT.OR P3, PT, R6, R228, P3 ;  /* 0x000000e40600720c */ /* 0x000fe40001f61670 */
[----:B------:R-:W-:Y:S01]  /*3de0*/  ISETP.LT.OR P1, PT, R5, R231, P1 ;  /* 0x000000e70500720c */ /* 0x000fe20000f21670 */
[----:B------:R3:W4:Y:S01]  /*3df0*/  MUFU.TANH R6, R11 ;  /* 0x0000000b00067308 */ /* 0x0007220000002400 */
[----:B------:R-:W-:Y:S02]  /*3e00*/  FSEL R103, R34, -INF , !P2 ;  /* 0xff80000022677808 */ /* 0x000fe40005000000 */
[----:B------:R-:W-:Y:S02]  /*3e10*/  FSEL R131, R35, -INF , !P6 ;  /* 0xff80000023837808 */ /* 0x000fe40007000000 */
[----:B------:R-:W-:-:S02]  /*3e20*/  FSEL R22, R22, -INF , !P3 ;  /* 0xff80000016167808 */ /* 0x000fc40005800000 */
[----:B--2---:R-:W-:Y:S02]  /*3e30*/  FSEL R102, R24, -INF , !P1 ;  /* 0xff80000018667808 */ /* 0x004fe40004800000 */
[-C--:B------:R-:W-:Y:S02]  /*3e40*/  ISETP.GE.AND P2, PT, R5, R232.reuse, PT ;  /* 0x000000e80500720c */ /* 0x080fe40003f46270 */
[C---:B------:R-:W-:Y:S02]  /*3e50*/  ISETP.GE.AND P6, PT, R4.reuse, R235, PT ;  /* 0x000000eb0400720c */ /* 0x040fe40003fc6270 */
[C---:B------:R-:W-:Y:S02]  /*3e60*/  ISETP.GE.AND P3, PT, R4.reuse, R233, PT ;  /* 0x000000e90400720c */ /* 0x040fe40003f66270 */
[----:B------:R-:W-:Y:S02]  /*3e70*/  ISETP.GE.AND P1, PT, R4, R232, PT ;  /* 0x000000e80400720c */ /* 0x000fe40003f26270 */
[----:B---3--:R-:W-:-:S02]  /*3e80*/  FSEL R11, R25, -INF , !P5 ;  /* 0xff800000190b7808 */ /* 0x008fc40006800000 */
[C---:B------:R-:W-:Y:S02]  /*3e90*/  ISETP.GE.AND P5, PT, R4.reuse, R234, PT ;  /* 0x000000ea0400720c */ /* 0x040fe40003fa6270 */
[C---:B------:R-:W-:Y:S02]  /*3ea0*/  ISETP.LT.OR P4, PT, R5.reuse, R229, P4 ;  /* 0x000000e50500720c */ /* 0x040fe40002781670 */
[----:B------:R-:W-:Y:S02]  /*3eb0*/  ISETP.LT.OR P2, PT, R5, R228, P2 ;  /* 0x000000e40500720c */ /* 0x000fe40001741670 */
[C---:B------:R-:W-:Y:S02]  /*3ec0*/  ISETP.LT.OR P6, PT, R4.reuse, R231, P6 ;  /* 0x000000e70400720c */ /* 0x040fe400037c1670 */
[C---:B------:R-:W-:Y:S02]  /*3ed0*/  ISETP.LT.OR P5, PT, R4.reuse, R230, P5 ;  /* 0x000000e60400720c */ /* 0x040fe40002fa1670 */
[----:B------:R-:W-:-:S02]  /*3ee0*/  ISETP.LT.OR P3, PT, R4, R229, P3 ;  /* 0x000000e50400720c */ /* 0x000fc40001f61670 */
[----:B------:R-:W-:Y:S02]  /*3ef0*/  ISETP.LT.OR P1, PT, R4, R228, P1 ;  /* 0x000000e40400720c */ /* 0x000fe40000f21670 */
[----:B------:R-:W-:Y:S02]  /*3f00*/  FSEL R12, R12, -INF , !P4 ;  /* 0xff8000000c0c7808 */ /* 0x000fe40006000000 */
[----:B-1----:R-:W-:Y:S02]  /*3f10*/  FSEL R14, R14, -INF , !P2 ;  /* 0xff8000000e0e7808 */ /* 0x002fe40005000000 */
[----:B------:R-:W-:Y:S02]  /*3f20*/  FSEL R100, R8, -INF , !P6 ;  /* 0xff80000008647808 */ /* 0x000fe40007000000 */
[----:B----4-:R-:W-:Y:S02]  /*3f30*/  FSEL R130, R6, -INF , !P5 ;  /* 0xff80000006827808 */ /* 0x010fe40006800000 */
[----:B------:R-:W-:-:S02]  /*3f40*/  FSEL R13, R13, -INF , !P3 ;  /* 0xff8000000d0d7808 */ /* 0x000fc40005800000 */
        /* <DEDUP_REMOVED lines=23> */
.L_x_1906:
        /* <DEDUP_REMOVED lines=40> */
[----:B------:R-:W-:-:S04]  /*4340*/  FFMA.FTZ R4, R20, c[0x0][0x23c], -R8 ;  /* 0x00008f0014047a23 */ /* 0x000fc80000010808 */
[----:B------:R2:W-:Y:S01]  /*4350*/  MUFU.EX2 R246, R4 ;  /* 0x0000000400f67308 */ /* 0x0005e20000000800 */
[----:B-1----:R-:W-:-:S04]  /*4360*/  FMNMX.FTZ R137, R5, R137, !PT ;  /* 0x0000008905897209 */ /* 0x002fc80007810000 */
[C---:B------:R-:W-:Y:S01]  /*4370*/  FSETP.NEU.FTZ.AND P1, PT, R137.reuse, -INF , PT ;  /* 0xff8000008900780b */ /* 0x040fe20003f3d000 */
[----:B------:R-:W-:-:S05]  /*4380*/  FMUL.FTZ R5, R137, c[0x0][0x23c] ;  /* 0x00008f0089057a20 */ /* 0x000fca0000410000 */
[----:B------:R-:W-:Y:S01]  /*4390*/  FSEL R2, R5, RZ, P1 ;  /* 0x000000ff05027208 */ /* 0x000fe20000800000 */
[----:B--2---:R-:W-:-:S04]  /*43a0*/  FFMA.FTZ R4, R16, c[0x0][0x23c], -R8 ;  /* 0x00008f0010047a23 */ /* 0x004fc80000010808 */
[--C-:B------:R-:W-:Y:S01]  /*43b0*/  FFMA.FTZ R0, R19, c[0x0][0x23c], -R2.reuse ;  /* 0x00008f0013007a23 */ /* 0x100fe20000010802 */
[----:B------:R1:W-:Y:S01]  /*43c0*/  MUFU.EX2 R245, R4 ;  /* 0x0000000400f57308 */ /* 0x0003e20000000800 */
[----:B------:R-:W-:Y:S02]  /*43d0*/  FFMA.FTZ R3, R32, c[0x0][0x23c], -R2 ;  /* 0x00008f0020037a23 */ /* 0x000fe40000010802 */
[----:B------:R-:W-:Y:S05]  /*43e0*/  LDSM.16.MT88.4 R32, [R218+0xa000] ;  /* 0x00a00000da20783b */ /* 0x000fea0000004200 */
[----:B------:R2:W-:Y:S08]  /*43f0*/  MUFU.EX2 R237, R0 ;  /* 0x0000000000ed7308 */ /* 0x0005f00000000800 */
[----:B------:R3:W4:Y:S01]  /*4400*/  MUFU.EX2 R239, R3 ;  /* 0x0000000300ef7308 */ /* 0x0007220000000800 */
[----:B-1----:R-:W-:-:S02]  /*4410*/  FFMA.FTZ R4, R17, c[0x0][0x23c], -R8 ;  /* 0x00008f0011047a23 */ /* 0x002fc40000010808 */
[----:B--2---:R-:W-:-:S05]  /*4420*/  FFMA.FTZ R0, R21, c[0x0][0x23c], -R2 ;  /* 0x00008f0015007a23 */ /* 0x004fca0000010802 */
[----:B------:R1:W-:Y:S01]  /*4430*/  MUFU.EX2 R244, R4 ;  /* 0x0000000400f47308 */ /* 0x0003e20000000800 */
[----:B---3--:R-:W-:-:S07]  /*4440*/  FMNMX.FTZ R3, R46, R60, !PT ;  /* 0x0000003c2e037209 */ /* 0x008fce0007810000 */
[----:B------:R2:W-:Y:S01]  /*4450*/  MUFU.EX2 R238, R0 ;  /* 0x0000000000ee7308 */ /* 0x0005e20000000800 */
[----:B----4-:R-:W-:Y:S02]  /*4460*/  F2FP.BF16.PACK_AB R5, R237, R239 ;  /* 0x000000efed05723e */ /* 0x010fe400000010ff */
[----:B------:R-:W-:-:S04]  /*4470*/  FMNMX.FTZ R3, R47, R3, !PT ;  /* 0x000000032f037209 */ /* 0x000fc80007810000 */
[----:B------:R-:W-:Y:S01]  /*4480*/  FMNMX.FTZ R3, R45, R3, !PT ;  /* 0x000000032d037209 */ /* 0x000fe20007810000 */
[--C-:B-1----:R-:W-:Y:S02]  /*4490*/  FFMA.FTZ R4, R9, c[0x0][0x23c], -R8.reuse ;  /* 0x00008f0009047a23 */ /* 0x102fe40000010808 */
[----:B------:R-:W-:Y:S01]  /*44a0*/  FFMA.FTZ R9, R11, c[0x0][0x23c], -R8 ;  /* 0x00008f000b097a23 */ /* 0x000fe20000010808 */
[----:B------:R-:W-:Y:S01]  /*44b0*/  FMNMX.FTZ R3, R128, R3, !PT ;  /* 0x0000000380037209 */ /* 0x000fe20007810000 */
[----:B------:R1:W3:Y:S03]  /*44c0*/  MUFU.EX2 R247, R4 ;  /* 0x0000000400f77308 */ /* 0x0002e60000000800 */
[----:B------:R-:W-:Y:S01]  /*44d0*/  FMNMX.FTZ R3, R103, R3, !PT ;  /* 0x0000000367037209 */ /* 0x000fe20007810000 */
[----:B--2---:R-:W-:-:S03]  /*44e0*/  FFMA.FTZ R0, R10, c[0x0][0x23c], -R2 ;  /* 0x00008f000a007a23 */ /* 0x004fc60000010802 */
[----:B------:R-:W-:Y:S01]  /*44f0*/  FMNMX.FTZ R3, R102, R3, !PT ;  /* 0x0000000366037209 */ /* 0x000fe20007810000 */
[----:B------:R2:W4:Y:S03]  /*4500*/  MUFU.EX2 R243, R0 ;  /* 0x0000000000f37308 */ /* 0x0005260000000800 */
[----:B------:R-:W-:-:S05]  /*4510*/  FMNMX.FTZ R3, R100, R3, !PT ;  /* 0x0000000364037209 */ /* 0x000fca0007810000 */
[----:B------:R-:W5:Y:S01]  /*4520*/  SHFL.BFLY PT, R10, R3, 0x2, 0x1f ;  /* 0x0c401f00030a7f89 */ /* 0x000f6200000e0000 */
[----:B------:R5:W-:Y:S01]  /*4530*/  MUFU.EX2 R242, R9 ;  /* 0x0000000900f27308 */ /* 0x000be20000000800 */
[----:B-1----:R-:W-:Y:S02]  /*4540*/  F2FP.BF16.PACK_AB R4, R245, R246 ;  /* 0x000000f6f504723e */ /* 0x002fe400000010ff */
[----:B---3--:R-:W-:Y:S01]  /*4550*/  F2FP.BF16.PACK_AB R6, R247, R244 ;  /* 0x000000f4f706723e */ /* 0x008fe200000010ff */
[--C-:B--2---:R-:W-:Y:S01]  /*4560*/  FFMA.FTZ R0, R18, c[0x0][0x23c], -R8.reuse ;  /* 0x00008f0012007a23 */ /* 0x104fe20000010808 */
[----:B----4-:R-:W-:Y:S01]  /*4570*/  F2FP.BF16.PACK_AB R7, R243, R238 ;  /* 0x000000eef307723e */ /* 0x010fe200000010ff */
[----:B------:R-:W-:Y:S02]  /*4580*/  LDSM.16.MT88.4 R16, [R218+0xa800] ;  /* 0x00a80000da10783b */ /* 0x000fe40000004200 */
[----:B------:R1:W2:Y:S04]  /*4590*/  MUFU.EX2 R240, R0 ;  /* 0x0000000000f07308 */ /* 0x0002a80000000800 */
[----:B------:R-:W-:Y:S01]  /*45a0*/  HMMA.16816.F32.BF16 R76, R4, R50, RZ ;  /* 0x00000032044c723c */ /* 0x000fe200000418ff */
[----:B-----5:R-:W-:-:S02]  /*45b0*/  FFMA.FTZ R9, R12, c[0x0][0x23c], -R8 ;  /* 0x00008f000c097a23 */ /* 0x020fc40000010808 */
[----:B------:R-:W-:Y:S02]  /*45c0*/  FFMA.FTZ R8, R13, c[0x0][0x23c], -R8 ;  /* 0x00008f000d087a23 */ /* 0x000fe40000010808 */
[----:B------:R-:W-:Y:S01]  /*45d0*/  MUFU.EX2 R241, R9 ;  /* 0x0000000900f17308 */ /* 0x000fe20000000800 */
[----:B------:R-:W-:Y:S02]  /*45e0*/  FMNMX.FTZ R3, R3, R10, !PT ;  /* 0x0000000a03037209 */ /* 0x000fe40007810000 */
[----:B------:R-:W-:Y:S01]  /*45f0*/  HMMA.16816.F32.BF16 R92, R4, R66, RZ ;  /* 0x00000042045c723c */ /* 0x000fe200000418ff */
[----:B-1----:R-:W-:-:S04]  /*4600*/  FMNMX.FTZ R0, R101, R62, !PT ;  /* 0x0000003e65007209 */ /* 0x002fc80007810000 */
[----:B------:R1:W3:Y:S01]  /*4610*/  MUFU.EX2 R249, R8 ;  /* 0x0000000800f97308 */ /* 0x0002e20000000800 */
[----:B------:R-:W4:Y:S01]  /*4620*/  SHFL.BFLY PT, R10, R3, 0x1, 0x1f ;  /* 0x0c201f00030a7f89 */ /* 0x000f2200000e0000 */
[----:B--2---:R-:W-:Y:S02]  /*4630*/  F2FP.BF16.PACK_AB R124, R242, R240 ;  /* 0x000000f0f27c723e */ /* 0x004fe400000010ff */
[----:B------:R-:W-:Y:S01]  /*4640*/  FMNMX.FTZ R0, R63, R0, !PT ;  /* 0x000000003f007209 */ /* 0x000fe20007810000 */
[----:B------:R-:W-:Y:S03]  /*4650*/  HMMA.16816.F32.BF16 R108, R4, R38, RZ ;  /* 0x00000026046c723c */ /* 0x000fe600000418ff */
[----:B------:R-:W-:-:S04]  /*4660*/  FMNMX.FTZ R0, R61, R0, !PT ;  /* 0x000000003d007209 */ /* 0x000fc80007810000 */
[----:B------:R-:W-:Y:S01]  /*4670*/  FMNMX.FTZ R0, R132, R0, !PT ;  /* 0x0000000084007209 */ /* 0x000fe20007810000 */
[C---:B------:R-:W-:Y:S03]  /*4680*/  HMMA.16816.F32.BF16 R148, R4.reuse, R24, RZ ;  /* 0x000000180494723c */ /* 0x040fe600000418ff */
[----:B------:R-:W-:Y:S01]  /*4690*/  FMNMX.FTZ R0, R131, R0, !PT ;  /* 0x0000000083007209 */ /* 0x000fe20007810000 */
[----:B-1----:R-:W-:Y:S01]  /*46a0*/  FFMA.FTZ R8, R23, c[0x0][0x23c], -R2 ;  /* 0x00008f0017087a23 */ /* 0x002fe20000010802 */
[----:B---3--:R-:W-:Y:S02]  /*46b0*/  F2FP.BF16.PACK_AB R126, R249, R241 ;  /* 0x000000f1f97e723e */ /* 0x008fe400000010ff */
[----:B------:R-:W-:Y:S01]  /*46c0*/  FMNMX.FTZ R0, R129, R0, !PT ;  /* 0x0000000081007209 */ /* 0x000fe20007810000 */
[----:B------:R1:W-:Y:S01]  /*46d0*/  MUFU.EX2 R210, R8 ;  /* 0x0000000800d27308 */ /* 0x0003e20000000800 */
[----:B------:R-:W-:Y:S02]  /*46e0*/  HMMA.16816.F32.BF16 R164, R4, R28, RZ ;  /* 0x0000001c04a4723c */ /* 0x000fe400000418ff */
[----:B------:R-:W-:-:S02]  /*46f0*/  FMNMX.FTZ R0, R130, R0, !PT ;  /* 0x0000000082007209 */ /* 0x000fc40007810000 */
[----:B----4-:R-:W-:-:S03]  /*4700*/  FMNMX.FTZ R136, R3, R10, !PT ;  /* 0x0000000a03887209 */ /* 0x010fc60007810000 */
[----:B------:R-:W2:Y:S01]  /*4710*/  SHFL.BFLY PT, R9, R0, 0x2, 0x1f ;  /* 0x0c401f0000097f89 */ /* 0x000ea200000e0000 */
[----:B------:R-:W-:Y:S01]  /*4720*/  FSETP.NEU.FTZ.AND P1, PT, R136, -INF , PT ;  /* 0xff8000008800780b */ /* 0x000fe20003f3d000 */
[C---:B------:R-:W-:Y:S01]  /*4730*/  HMMA.16816.F32.BF16 R40, R4.reuse, R32, RZ ;  /* 0x000000200428723c */ /* 0x040fe200000418ff */
[----:B-1----:R-:W-:Y:S02]  /*4740*/  FFMA.FTZ R8, R22, c[0x0][0x23c], -R2 ;  /* 0x00008f0016087a23 */ /* 0x002fe40000010802 */
[----:B------:R-:W-:Y:S05]  /*4750*/  LDSM.16.MT88.4 R20, [R217+0xb800] ;  /* 0x00b80000d914783b */ /* 0x000fea0000004200 */
[C---:B------:R-:W-:Y:S01]  /*4760*/  HMMA.16816.F32.BF16 R56, R4.reuse, R48, RZ ;  /* 0x000000300438723c */ /* 0x040fe200000418ff */
[----:B------:R1:W3:Y:S07]  /*4770*/  MUFU.EX2 R211, R8 ;  /* 0x0000000800d37308 */ /* 0x0002ee0000000800 */
[----:B------:R-:W-:Y:S01]  /*4780*/  HMMA.16816.F32.BF16 R72, R4, R64, RZ ;  /* 0x000000400448723c */ /* 0x000fe200000418ff */
[----:B--2---:R-:W-:-:S07]  /*4790*/  FMNMX.FTZ R0, R9, R0, !PT ;  /* 0x0000000009007209 */ /* 0x004fce0007810000 */
[C---:B------:R-:W-:Y:S01]  /*47a0*/  HMMA.16816.F32.BF16 R88, R4.reuse, R36, RZ ;  /* 0x000000240458723c */ /* 0x040fe200000418ff */
[--C-:B-1----:R-:W-:Y:S01]  /*47b0*/  FFMA.FTZ R8, R14, c[0x0][0x23c], -R2.reuse ;  /* 0x00008f000e087a23 */ /* 0x102fe20000010802 */
[----:B---3--:R-:W-:Y:S01]  /*47c0*/  F2FP.BF16.PACK_AB R125, R211, R210 ;  /* 0x000000d2d37d723e */ /* 0x008fe200000010ff */
[----:B------:R-:W-:Y:S02]  /*47d0*/  FFMA.FTZ R2, R15, c[0x0][0x23c], -R2 ;  /* 0x00008f000f027a23 */ /* 0x000fe40000010802 */
        /* <DEDUP_REMOVED lines=22> */
[----:B------:R-:W-:Y:S01]  /*4940*/  HMMA.16816.F32.BF16 R148, R124, R156, R148 ;  /* 0x0000009c7c94723c */ /* 0x000fe20000041894 */
[----:B-1----:R-:W-:-:S05]  /*4950*/  FMUL.FTZ R0, R135, c[0x0][0x23c] ;  /* 0x00008f0087007a20 */ /* 0x002fca0000410000 */
[----:B------:R-:W-:Y:S02]  /*4960*/  FSEL R0, R0, RZ, P1 ;  /* 0x000000ff00007208 */ /* 0x000fe40000800000 */
[----:B------:R-:W-:Y:S01]  /*4970*/  HMMA.16816.F32.BF16 R164, R124, R172, R164 ;  /* 0x000000ac7ca4723c */ /* 0x000fe200000418a4 */
[----:B--2---:R-:W-:-:S07]  /*4980*/  FFMA.FTZ R3, R45, c[0x0][0x23c], -R2 ;  /* 0x00008f002d037a23 */ /* 0x004fce0000010802 */
        /* <DEDUP_REMOVED lines=25> */
[----:B-1----:R-:W-:-:S06]  /*4b20*/  FFMA.FTZ R3, R103, c[0x0][0x23c], -R2 ;  /* 0x00008f0067037a23 */ /* 0x002fcc0000010802 */
[----:B---3--:R-:W-:Y:S02]  /*4b30*/  F2FP.BF16.PACK_AB R4, R206, R209 ;  /* 0x000000d1ce04723e */ /* 0x008fe400000010ff */
[----:B--2---:R-:W-:Y:S01]  /*4b40*/  F2FP.BF16.PACK_AB R6, R208, R207 ;  /* 0x000000cfd006723e */ /* 0x004fe200000010ff */
[----:B------:R1:W2:Y:S01]  /*4b50*/  MUFU.EX2 R200, R3 ;  /* 0x0000000300c87308 */ /* 0x0002a20000000800 */
[----:B----4-:R-:W-:Y:S02]  /*4b60*/  F2FP.BF16.PACK_AB R5, R204, R205 ;  /* 0x000000cdcc05723e */ /* 0x010fe400000010ff */
[----:B-----5:R-:W-:-:S07]  /*4b70*/  F2FP.BF16.PACK_AB R7, R203, R202 ;  /* 0x000000cacb07723e */ /* 0x020fce00000010ff */
[----:B------:R-:W-:Y:S01]  /*4b80*/  HMMA.16816.F32.BF16 R144, R4, R24, RZ ;  /* 0x000000180490723c */ /* 0x000fe200000418ff */
[--C-:B-1----:R-:W-:Y:S01]  /*4b90*/  FFMA.FTZ R3, R102, c[0x0][0x23c], -R2.reuse ;  /* 0x00008f0066037a23 */ /* 0x102fe20000010802 */
[----:B--2---:R-:W-:Y:S01]  /*4ba0*/  F2FP.BF16.PACK_AB R128, R200, R201 ;  /* 0x000000c9c880723e */ /* 0x004fe200000010ff */
        /* <DEDUP_REMOVED lines=9> */
[--C-:B--2---:R-:W-:Y:S02]  /*4c40*/  FFMA.FTZ R2, R132, c[0x0][0x23c], -R0.reuse ;  /* 0x00008f0084027a23 */ /* 0x104fe40000010800 */
        /* <DEDUP_REMOVED lines=100> */
[----:B------:R-:W-:Y:S04]  /*5290*/  LDSM.16.M88.4 R24, [R223] ;  /* 0x00000000df18783b */ /* 0x000fe80000000200 */
[----:B------:R-:W5:Y:S04]  /*52a0*/  LDSM.16.M88.4 R4, [R216+0x2000] ;  /* 0x00200000d804783b */ /* 0x000f680000000200 */
[----:B------:R-:W1:Y:S01]  /*52b0*/  LDSM.16.M88.4 R32, [R226] ;  /* 0x00000000e220783b */ /* 0x000e620000000200 */
[----:B--2---:R-:W-:-:S03]  /*52c0*/  IADD3 R2, R0, 0x1, RZ ;  /* 0x0000000100027810 */ /* 0x004fc60007ffe0ff */
[----:B------:R-:W2:Y:S01]  /*52d0*/  LDSM.16.M88.4 R12, [R214] ;  /* 0x00000000d60c783b */ /* 0x000ea20000000200 */
[----:B------:R-:W-:-:S03]  /*52e0*/  ISETP.GE.AND P0, PT, R2, R235, PT ;  /* 0x000000eb0200720c */ /* 0x000fc60003f06270 */
[----:B------:R-:W0:Y:S01]  /*52f0*/  LDGDEPBAR ;  /* 0x00000000000079af */ /* 0x000e220000000000 */
[C---:B------:R-:W-:Y:S02]  /*5300*/  ISETP.GE.AND P4, PT, R2.reuse, R234, PT ;  /* 0x000000ea0200720c */ /* 0x040fe40003f86270 */
[C---:B------:R-:W-:Y:S02]  /*5310*/  ISETP.GE.AND P2, PT, R2.reuse, R233, PT ;  /* 0x000000e90200720c */ /* 0x040fe40003f46270 */
[C---:B------:R-:W-:Y:S02]  /*5320*/  ISETP.GE.AND P6, PT, R2.reuse, R232, PT ;  /* 0x000000e80200720c */ /* 0x040fe40003fc6270 */
[C---:B------:R-:W-:Y:S02]  /*5330*/  ISETP.LT.OR P0, PT, R2.reuse, R231, P0 ;  /* 0x000000e70200720c */ /* 0x040fe40000701670 */
[C---:B------:R-:W-:Y:S02]  /*5340*/  ISETP.LT.OR P4, PT, R2.reuse, R230, P4 ;  /* 0x000000e60200720c */ /* 0x040fe40002781670 */
[----:B------:R-:W-:-:S02]  /*5350*/  ISETP.LT.OR P2, PT, R2, R229, P2 ;  /* 0x000000e50200720c */ /* 0x000fc40001741670 */
[----:B------:R-:W-:Y:S02]  /*5360*/  ISETP.LT.OR P6, PT, R2, R228, P6 ;  /* 0x000000e40200720c */ /* 0x000fe400037c1670 */
[----:B------:R-:W-:Y:S01]  /*5370*/  IADD3 R2, R0, 0x8, RZ ;  /* 0x0000000800027810 */ /* 0x000fe20007ffe0ff */
[C---:B---3--:R-:W-:Y:S08]  /*5380*/  HMMA.16816.F32.BF16 R184, R8.reuse, R16, RZ ;  /* 0x0000001008b8723c */ /* 0x048ff000000418ff */
[C---:B----4-:R-:W-:Y:S08]  /*5390*/  HMMA.16816.F32.BF16 R176, R8.reuse, R28, RZ ;  /* 0x0000001c08b0723c */ /* 0x050ff000000418ff */
[C---:B------:R-:W-:Y:S08]  /*53a0*/  HMMA.16816.F32.BF16 R180, R8.reuse, R18, RZ ;  /* 0x0000001208b4723c */ /* 0x040ff000000418ff */
[----:B------:R-:W-:Y:S01]  /*53b0*/  HMMA.16816.F32.BF16 R140, R8, R30, RZ ;  /* 0x0000001e088c723c */ /* 0x000fe200000418ff */
[----:B------:R-:W3:Y:S07]  /*53c0*/  LDSM.16.M88.4 R8, [R216] ;  /* 0x00000000d808783b */ /* 0x000eee0000000200 */
[C---:B-----5:R-:W-:Y:S08]  /*53d0*/  HMMA.16816.F32.BF16 R208, R4.reuse, R24, R184 ;  /* 0x0000001804d0723c */ /* 0x060ff000000418b8 */
[C---:B-1----:R-:W-:Y:S01]  /*53e0*/  HMMA.16816.F32.BF16 R192, R4.reuse, R32, R176 ;  /* 0x0000002004c0723c */ /* 0x042fe200000418b0 */
[----:B------:R-:W-:Y:S07]  /*53f0*/  LDSM.16.M88.4 R176, [R221+0x8000] ;  /* 0x00800000ddb0783b */ /* 0x000fee0000000200 */
[C---:B------:R-:W-:Y:S08]  /*5400*/  HMMA.16816.F32.BF16 R204, R4.reuse, R26, R180 ;  /* 0x0000001a04cc723c */ /* 0x040ff000000418b4 */
[----:B------:R-:W-:Y:S01]  /*5410*/  HMMA.16816.F32.BF16 R188, R4, R34, R140 ;  /* 0x0000002204bc723c */ /* 0x000fe2000004188c */
[----:B------:R-:W1:Y:S04]  /*5420*/  LDSM.16.M88.4 R4, [R222+0x2000] ;  /* 0x00200000de04783b */ /* 0x000e680000000200 */
[----:B------:R-:W4:Y:S03]  /*5430*/  LDSM.16.M88.4 R140, [R221+0x8800] ;  /* 0x00880000dd8c783b */ /* 0x000f260000000200 */
[C---:B--2---:R-:W-:Y:S08]  /*5440*/  HMMA.16816.F32.BF16 R184, R12.reuse, R16, RZ ;  /* 0x000000100cb8723c */ /* 0x044ff000000418ff */
[C---:B------:R-:W-:Y:S08]  /*5450*/  HMMA.16816.F32.BF16 R180, R12.reuse, R18, RZ ;  /* 0x000000120cb4723c */ /* 0x040ff000000418ff */
[C---:B------:R-:W-:Y:S08]  /*5460*/  HMMA.16816.F32.BF16 R16, R12.reuse, R28, RZ ;  /* 0x0000001c0c10723c */ /* 0x040ff000000418ff */
[----:B------:R-:W-:Y:S01]  /*5470*/  HMMA.16816.F32.BF16 R28, R12, R30, RZ ;  /* 0x0000001e0c1c723c */ /* 0x000fe200000418ff */
[----:B------:R-:W2:Y:S07]  /*5480*/  LDSM.16.M88.4 R12, [R222] ;  /* 0x00000000de0c783b */ /* 0x000eae0000000200 */
[C---:B---3--:R-:W-:Y:S08]  /*5490*/  HMMA.16816.F32.BF16 R200, R8.reuse, R24, R184 ;  /* 0x0000001808c8723c */ /* 0x048ff000000418b8 */
[C---:B------:R-:W-:Y:S01]  /*54a0*/  HMMA.16816.F32.BF16 R184, R8.reuse, R26, R180 ;  /* 0x0000001a08b8723c */ /* 0x040fe200000418b4 */
[----:B------:R-:W-:Y:S07]  /*54b0*/  LDSM.16.M88.4 R24, [R219+0x800] ;  /* 0x00080000db18783b */ /* 0x000fee0000000200 */
[C---:B------:R-:W-:Y:S01]  /*54c0*/  HMMA.16816.F32.BF16 R196, R8.reuse, R32, R16 ;  /* 0x0000002008c4723c */ /* 0x040fe20000041810 */
[----:B------:R-:W-:Y:S07]  /*54d0*/  LDSM.16.M88.4 R16, [R219] ;  /* 0x00000000db10783b */ /* 0x000fee0000000200 */
[----:B------:R-:W-:Y:S01]  /*54e0*/  HMMA.16816.F32.BF16 R180, R8, R34, R28 ;  /* 0x0000002208b4723c */ /* 0x000fe2000004181c */
[----:B------:R-:W3:Y:S07]  /*54f0*/  LDSM.16.M88.4 R8, [R220] ;  /* 0x00000000dc08783b */ /* 0x000eee0000000200 */
[C---:B-1----:R-:W-:Y:S08]  /*5500*/  HMMA.16816.F32.BF16 R32, R4.reuse, R176, R208 ;  /* 0x000000b00420723c */ /* 0x042ff000000418d0 */
[C---:B----4-:R-:W-:Y:S08]  /*5510*/  HMMA.16816.F32.BF16 R192, R4.reuse, R140, R192 ;  /* 0x0000008c04c0723c */ /* 0x050ff000000418c0 */
[C---:B------:R-:W-:Y:S08]  /*5520*/  HMMA.16816.F32.BF16 R28, R4.reuse, R178, R204 ;  /* 0x000000b2041c723c */ /* 0x040ff000000418cc */
[----:B------:R-:W-:Y:S01]  /*5530*/  HMMA.16816.F32.BF16 R188, R4, R142, R188 ;  /* 0x0000008e04bc723c */ /* 0x000fe200000418bc */
[----:B------:R-:W1:Y:S07]  /*5540*/  LDSM.16.M88.4 R4, [R220+0x2000] ;  /* 0x00200000dc04783b */ /* 0x000e6e0000000200 */
[C---:B--2---:R-:W-:Y:S08]  /*5550*/  HMMA.16816.F32.BF16 R208, R12.reuse, R176, R200 ;  /* 0x000000b00cd0723c */ /* 0x044ff000000418c8 */
[C---:B------:R-:W-:Y:S08]  /*5560*/  HMMA.16816.F32.BF16 R200, R12.reuse, R178, R184 ;  /* 0x000000b20cc8723c */ /* 0x040ff000000418b8 */
[C---:B------:R-:W-:Y:S08]  /*5570*/  HMMA.16816.F32.BF16 R196, R12.reuse, R140, R196 ;  /* 0x0000008c0cc4723c */ /* 0x040ff000000418c4 */
[----:B------:R-:W-:Y:S01]  /*5580*/  HMMA.16816.F32.BF16 R184, R12, R142, R180 ;  /* 0x0000008e0cb8723c */ /* 0x000fe200000418b4 */
[----:B------:R-:W-:Y:S07]  /*5590*/  LDSM.16.M88.4 R12, [R212+0x9000] ;  /* 0x00900000d40c783b */ /* 0x000fee0000000200 */
[----:B---3--:R-:W-:Y:S08]  /*55a0*/  HMMA.16816.F32.BF16 R208, R8, R16, R208 ;  /* 0x0000001008d0723c */ /* 0x008ff000000418d0 */
[C---:B-1----:R-:W-:Y:S08]  /*55b0*/  HMMA.16816.F32.BF16 R176, R4.reuse, R18, R28 ;  /* 0x0000001204b0723c */ /* 0x042ff0000004181c */
[C---:B------:R-:W-:Y:S01]  /*55c0*/  HMMA.16816.F32.BF16 R180, R4.reuse, R16, R32 ;  /* 0x0000001004b4723c */ /* 0x040fe20000041820 */
        /* <DEDUP_REMOVED lines=8> */
[----:B------:R-:W-:Y:S07]  /*5650*/  LDSM.16.M88.4 R24, [R224] ;  /* 0x00000000e018783b */ /* 0x000fee0000000200 */
[C---:B-1----:R-:W-:Y:S08]  /*5660*/  HMMA.16816.F32.BF16 R192, R4.reuse, R12, R180 ;  /* 0x0000000c04c0723c */ /* 0x042ff000000418b4 */
[C---:B------:R-:W-:Y:S08]  /*5670*/  HMMA.16816.F32.BF16 R188, R4.reuse, R14, R176 ;  /* 0x0000000e04bc723c */ /* 0x040ff000000418b0 */
[C---:B------:R-:W-:Y:S08]  /*5680*/  HMMA.16816.F32.BF16 R140, R4.reuse, R32, R140 ;  /* 0x00000020048c723c */ /* 0x040ff0000004188c */
[----:B------:R-:W-:Y:S01]  /*5690*/  HMMA.16816.F32.BF16 R8, R4, R34, R28 ;  /* 0x000000220408723c */ /* 0x000fe2000004181c */
[----:B------:R-:W1:Y:S04]  /*56a0*/  LDSM.16.M88.4 R4, [R216+0x6000] ;  /* 0x00600000d804783b */ /* 0x000e680000000200 */
[----:B------:R-:W-:Y:S03]  /*56b0*/  LDSM.16.M88.4 R28, [R225] ;  /* 0x00000000e11c783b */ /* 0x000fe60000000200 */
[C---:B--2---:R-:W-:Y:S08]  /*56c0*/  HMMA.16816.F32.BF16 R180, R16.reuse, R12, R208 ;  /* 0x0000000c10b4723c */ /* 0x044ff000000418d0 */
[C---:B------:R-:W-:Y:S01]  /*56d0*/  HMMA.16816.F32.BF16 R184, R16.reuse, R14, R200 ;  /* 0x0000000e10b8723c */ /* 0x040fe200000418c8 */
[----:B------:R-:W2:Y:S07]  /*56e0*/  LDSM.16.M88.4 R12, [R216+0x4000] ;  /* 0x00400000d80c783b */ /* 0x000eae0000000200 */
[C---:B------:R-:W-:Y:S08]  /*56f0*/  HMMA.16816.F32.BF16 R176, R16.reuse, R32, R204 ;  /* 0x0000002010b0723c */ /* 0x040ff000000418cc */
[----:B------:R-:W-:Y:S01]  /*5700*/  HMMA.16816.F32.BF16 R16, R16, R34, R196 ;  /* 0x000000221010723c */ /* 0x000fe200000418c4 */
[----:B------:R-:W-:Y:S07]  /*5710*/  LDSM.16.M88.4 R32, [R221+0x9000] ;  /* 0x00900000dd20783b */ /* 0x000fee0000000200 */
[C---:B-1----:R-:W-:Y:S01]  /*5720*/  HMMA.16816.F32.BF16 R204, R4.reuse, R26, R8 ;  /* 0x0000001a04cc723c */ /* 0x042fe20000041808 */
[----:B------:R-:W1:Y:S07]  /*5730*/  LDSM.16.M88.4 R8, [R222+0x4000] ;  /* 0x00400000de08783b */ /* 0x000e6e0000000200 */
[----:B------:R-:W-:Y:S08]  /*5740*/  HMMA.16816.F32.BF16 R208, R4, R24, R140 ;  /* 0x0000001804d0723c */ /* 0x000ff0000004188c */
[-C--:B--2---:R-:W-:Y:S08]  /*5750*/  HMMA.16816.F32.BF16 R140, R12, R28.reuse, R180 ;  /* 0x0000001c0c8c723c */ /* 0x084ff000000418b4 */
[C---:B------:R-:W-:Y:S08]  /*5760*/  HMMA.16816.F32.BF16 R196, R4.reuse, R28, R192 ;  /* 0x0000001c04c4723c */ /* 0x040ff000000418c0 */
[-C--:B------:R-:W-:Y:S01]  /*5770*/  HMMA.16816.F32.BF16 R200, R4, R30.reuse, R188 ;  /* 0x0000001e04c8723c */ /* 0x080fe200000418bc */
[----:B------:R-:W2:Y:S07]  /*5780*/  LDSM.16.M88.4 R4, [R222+0x6000] ;  /* 0x00600000de04783b */ /* 0x000eae0000000200 */
[C---:B------:R-:W-:Y:S01]  /*5790*/  HMMA.16816.F32.BF16 R192, R12.reuse, R30, R184 ;  /* 0x0000001e0cc0723c */ /* 0x040fe200000418b8 */
[----:B------:R-:W3:Y:S07]  /*57a0*/  LDSM.16.M88.4 R28, [R221+0x9800] ;  /* 0x00980000dd1c783b */ /* 0x000eee0000000200 */
[C---:B------:R-:W-:Y:S08]  /*57b0*/  HMMA.16816.F32.BF16 R188, R12.reuse, R24, R176 ;  /* 0x000000180cbc723c */ /* 0x040ff000000418b0 */
[----:B------:R-:W-:Y:S01]  /*57c0*/  HMMA.16816.F32.BF16 R184, R12, R26, R16 ;  /* 0x0000001a0cb8723c */ /* 0x000fe20000041810 */
[----:B------:R-:W-:Y:S04]  /*57d0*/  LDSM.16.M88.4 R24, [R219+0x1000] ;  /* 0x00100000db18783b */ /* 0x000fe80000000200 */
[----:B------:R-:W4:Y:S03]  /*57e0*/  LDSM.16.M88.4 R12, [R220+0x4000] ;  /* 0x00400000dc0c783b */ /* 0x000f260000000200 */
[-C--:B-1----:R-:W-:Y:S01]  /*57f0*/  HMMA.16816.F32.BF16 R140, R8, R32.reuse, R140 ;  /* 0x00000020088c723c */ /* 0x082fe2000004188c */
[----:B------:R-:W1:Y:S07]  /*5800*/  LDSM.16.M88.4 R16, [R220+0x6000] ;  /* 0x00600000dc10783b */ /* 0x000e6e0000000200 */
[----:B--2---:R-:W-:Y:S08]  /*5810*/  HMMA.16816.F32.BF16 R176, R4, R32, R196 ;  /* 0x0000002004b0723c */ /* 0x004ff000000418c4 */
[C---:B---3--:R-:W-:Y:S08]  /*5820*/  HMMA.16816.F32.BF16 R188, R8.reuse, R28, R188 ;  /* 0x0000001c08bc723c */ /* 0x048ff000000418bc */
[----:B------:R-:W-:Y:S08]  /*5830*/  HMMA.16816.F32.BF16 R184, R8, R30, R184 ;  /* 0x0000001e08b8723c */ /* 0x000ff000000418b8 */
[----:B----4-:R-:W-:Y:S08]  /*5840*/  HMMA.16816.F32.BF16 R180, R12, R24, R140 ;  /* 0x000000180cb4723c */ /* 0x010ff0000004188c */
[----:B------:R-:W-:Y:S01]  /*5850*/  HMMA.16816.F32.BF16 R140, R8, R34, R192 ;  /* 0x00000022088c723c */ /* 0x000fe200000418c0 */
[----:B------:R-:W2:Y:S01]  /*5860*/  LDSM.16.M88.4 R8, [R219+0x1800] ;  /* 0x00180000db08783b */ /* 0x000ea20000000200 */
[----:B------:R-:W-:-:S06]  /*5870*/  DEPBAR.LE SB0, 0x0 ;  /* 0x000080000000791a */ /* 0x000fcc0000000000 */
[----:B------:R-:W-:Y:S08]  /*5880*/  HMMA.16816.F32.BF16 R32, R4, R34, R200 ;  /* 0x000000220420723c */ /* 0x000ff000000418c8 */
[----:B-1----:R-:W-:Y:S01]  /*5890*/  HMMA.16816.F32.BF16 R176, R16, R24, R176 ;  /* 0x0000001810b0723c */ /* 0x002fe200000418b0 */
[----:B------:R-:W-:Y:S02]  /*58a0*/  FMUL.FTZ R180, R180, c[0x0][0x2ec] ;  /* 0x0000bb00b4b47a20 */ /* 0x000fe40000410000 */
[----:B------:R-:W-:-:S02]  /*58b0*/  FMUL.FTZ R182, R182, c[0x0][0x2ec] ;  /* 0x0000bb00b6b67a20 */ /* 0x000fc40000410000 */
[----:B------:R-:W-:Y:S01]  /*58c0*/  FMUL.FTZ R181, R181, c[0x0][0x2ec] ;  /* 0x0000bb00b5b57a20 */ /* 0x000fe20000410000 */
[----:B------:R-:W1:Y:S01]  /*58d0*/  MUFU.TANH R194, R180 ;  /* 0x000000b400c27308 */ /* 0x000e620000002400 */
[----:B------:R-:W-:Y:S01]  /*58e0*/  FMUL.FTZ R183, R183, c[0x0][0x2ec] ;  /* 0x0000bb00b7b77a20 */ /* 0x000fe20000410000 */
[-C--:B------:R-:W-:Y:S06]  /*58f0*/  HMMA.16816.F32.BF16 R140, R12, R26.reuse, R140 ;  /* 0x0000001a0c8c723c */ /* 0x080fec000004188c */
[----:B------:R-:W3:Y:S02]  /*5900*/  MUFU.TANH R193, R182 ;  /* 0x000000b600c17308 */ /* 0x000ee40000002400 */
[----:B------:R-:W-:Y:S06]  /*5910*/  HMMA.16816.F32.BF16 R24, R16, R26, R32 ;  /* 0x0000001a1018723c */ /* 0x000fec0000041820 */
[----:B------:R-:W-:Y:S02]  /*5920*/  MUFU.TANH R198, R181 ;  /* 0x000000b500c67308 */ /* 0x000fe40000002400 */
[----:B------:R-:W-:Y:S01]  /*5930*/  HMMA.16816.F32.BF16 R32, R4, R28, R208 ;  /* 0x0000001c0420723c */ /* 0x000fe200000418d0 */
        /* <DEDUP_REMOVED lines=8> */
[----:B------:R-:W4:Y:S01]  /*59c0*/  MUFU.TANH R22, R176 ;  /* 0x000000b000167308 */ /* 0x000f220000002400 */
[----:B------:R-:W-:-:S02]  /*59d0*/  FMUL.FTZ R143, R143, c[0x0][0x2ec] ;  /* 0x0000bb008f8f7a20 */ /* 0x000fc40000410000 */
[----:B------:R-:W-:Y:S02]  /*59e0*/  FMUL.FTZ R26, R26, c[0x0][0x2ec] ;  /* 0x0000bb001a1a7a20 */ /* 0x000fe40000410000 */
[----:B------:R-:W-:Y:S02]  /*59f0*/  FMUL.FTZ R24, R24, c[0x0][0x2ec] ;  /* 0x0000bb0018187a20 */ /* 0x000fe40000410000 */
[----:B------:R-:W-:Y:S01]  /*5a00*/  FMUL.FTZ R25, R25, c[0x0][0x2ec] ;  /* 0x0000bb0019197a20 */ /* 0x000fe20000410000 */
[----:B------:R-:W-:Y:S01]  /*5a10*/  MUFU.TANH R192, R177 ;  /* 0x000000b100c07308 */ /* 0x000fe20000002400 */
[----:B------:R-:W-:-:S07]  /*5a20*/  FMUL.FTZ R27, R27, c[0x0][0x2ec] ;  /* 0x0000bb001b1b7a20 */ /* 0x000fce0000410000 */
[----:B------:R-:W5:Y:S08]  /*5a30*/  MUFU.TANH R23, R178 ;  /* 0x000000b200177308 */ /* 0x000f700000002400 */
[----:B------:R1:W1:Y:S08]  /*5a40*/  MUFU.TANH R182, R179 ;  /* 0x000000b300b67308 */ /* 0x0002700000002400 */
[----:B------:R-:W2:Y:S08]  /*5a50*/  MUFU.TANH R181, R140 ;  /* 0x0000008c00b57308 */ /* 0x000eb00000002400 */
[----:B------:R-:W-:Y:S01]  /*5a60*/  MUFU.TANH R195, R141 ;  /* 0x0000008d00c37308 */ /* 0x000fe20000002400 */
[----:B-1----:R-:W-:Y:S07]  /*5a70*/  HMMA.16816.F32.BF16 R176, R4, R30, R204 ;  /* 0x0000001e04b0723c */ /* 0x002fee00000418cc */
[----:B------:R-:W-:Y:S01]  /*5a80*/  MUFU.TANH R183, R142 ;  /* 0x0000008e00b77308 */ /* 0x000fe20000002400 */
[----:B--2---:R-:W-:Y:S07]  /*5a90*/  HMMA.16816.F32.BF16 R4, R16, R8, R32 ;  /* 0x000000081004723c */ /* 0x004fee0000041820 */
[----:B------:R1:W-:Y:S01]  /*5aa0*/  MUFU.TANH R197, R143 ;  /* 0x0000008f00c57308 */ /* 0x0003e20000002400 */
[-C--:B------:R-:W-:Y:S07]  /*5ab0*/  HMMA.16816.F32.BF16 R28, R12, R10.reuse, R184 ;  /* 0x0000000a0c1c723c */ /* 0x080fee00000418b8 */
[----:B------:R-:W2:Y:S01]  /*5ac0*/  MUFU.TANH R3, R26 ;  /* 0x0000001a00037308 */ /* 0x000ea20000002400 */
[----:B------:R-:W-:Y:S07]  /*5ad0*/  HMMA.16816.F32.BF16 R16, R16, R10, R176 ;  /* 0x0000000a1010723c */ /* 0x000fee00000418b0 */
[----:B------:R2:W2:Y:S01]  /*5ae0*/  MUFU.TANH R139, R24 ;  /* 0x00000018008b7308 */ /* 0x0004a20000002400 */
[----:B-1----:R-:W-:Y:S01]  /*5af0*/  HMMA.16816.F32.BF16 R140, R12, R8, R188 ;  /* 0x000000080c8c723c */ /* 0x002fe200000418bc */
[----:B------:R-:W-:-:S02]  /*5b00*/  FMUL.FTZ R4, R4, c[0x0][0x2ec] ;  /* 0x0000bb0004047a20 */ /* 0x000fc40000410000 */
[----:B------:R-:W-:Y:S02]  /*5b10*/  FMUL.FTZ R6, R6, c[0x0][0x2ec] ;  /* 0x0000bb0006067a20 */ /* 0x000fe40000410000 */
[----:B------:R-:W-:Y:S02]  /*5b20*/  FMUL.FTZ R7, R7, c[0x0][0x2ec] ;  /* 0x0000bb0007077a20 */ /* 0x000fe40000410000 */
[----:B------:R-:W-:Y:S01]  /*5b30*/  FSEL R9, R194, -INF , !P1 ;  /* 0xff800000c2097808 */ /* 0x000fe20004800000 */
[----:B------:R1:W1:Y:S01]  /*5b40*/  MUFU.TANH R180, R25 ;  /* 0x0000001900b47308 */ /* 0x0002620000002400 */
[----:B------:R-:W-:Y:S01]  /*5b50*/  ISETP.GE.AND P1, PT, R0, R232, PT ;  /* 0x000000e80000720c */ /* 0x000fe20003f26270 */
[----:B------:R-:W-:Y:S01]  /*5b60*/  FMUL.FTZ R30, R30, c[0x0][0x2ec] ;  /* 0x0000bb001e1e7a20 */ /* 0x000fe20000410000 */
[----:B---3--:R-:W-:Y:S01]  /*5b70*/  FSEL R14, R193, -INF , !P5 ;  /* 0xff800000c10e7808 */ /* 0x008fe20006800000 */
[----:B------:R-:W-:Y:S01]  /*5b80*/  FMUL.FTZ R5, R5, c[0x0][0x2ec] ;  /* 0x0000bb0005057a20 */ /* 0x000fe20000410000 */
[----:B------:R-:W-:Y:S01]  /*5b90*/  ISETP.LT.OR P1, PT, R0, R228, P1 ;  /* 0x000000e40000720c */ /* 0x000fe20000f21670 */
[----:B------:R-:W-:Y:S01]  /*5ba0*/  FMUL.FTZ R28, R28, c[0x0][0x2ec] ;  /* 0x0000bb001c1c7a20 */ /* 0x000fe20000410000 */
[----:B----4-:R-:W-:Y:S01]  /*5bb0*/  FSEL R15, R22, -INF , !P3 ;  /* 0xff800000160f7808 */ /* 0x010fe20005800000 */
[----:B------:R3:W4:Y:S01]  /*5bc0*/  MUFU.TANH R132, R27 ;  /* 0x0000001b00847308 */ /* 0x0007220000002400 */
[----:B-----5:R-:W-:Y:S01]  /*5bd0*/  FSEL R23, R23, -INF , !P1 ;  /* 0xff80000017177808 */ /* 0x020fe20004800000 */
[----:B------:R-:W-:Y:S01]  /*5be0*/  FMUL.FTZ R29, R29, c[0x0][0x2ec] ;  /* 0x0000bb001d1d7a20 */ /* 0x000fe20000410000 */
[----:B--2---:R-:W-:Y:S01]  /*5bf0*/  FSEL R24, R198, -INF , !P0 ;  /* 0xff800000c6187808 */ /* 0x004fe20004000000 */
[----:B------:R-:W-:Y:S01]  /*5c00*/  FMUL.FTZ R31, R31, c[0x0][0x2ec] ;  /* 0x0000bb001f1f7a20 */ /* 0x000fe20000410000 */
[C---:B------:R-:W-:Y:S01]  /*5c10*/  ISETP.GE.AND P5, PT, R2.reuse, R235, PT ;  /* 0x000000eb0200720c */ /* 0x040fe20003fa6270 */
[----:B------:R-:W-:Y:S01]  /*5c20*/  FMUL.FTZ R17, R17, c[0x0][0x2ec] ;  /* 0x0000bb0011117a20 */ /* 0x000fe20000410000 */
[----:B------:R-:W-:Y:S01]  /*5c30*/  ISETP.GE.AND P3, PT, R2, R234, PT ;  /* 0x000000ea0200720c */ /* 0x000fe20003f66270 */
[----:B------:R-:W-:Y:S01]  /*5c40*/  FMUL.FTZ R142, R142, c[0x0][0x2ec] ;  /* 0x0000bb008e8e7a20 */ /* 0x000fe20000410000 */
[----:B------:R-:W-:Y:S01]  /*5c50*/  ISETP.GE.AND P1, PT, R2, R233, PT ;  /* 0x000000e90200720c */ /* 0x000fe20003f26270 */
[----:B------:R-:W-:Y:S01]  /*5c60*/  FMUL.FTZ R140, R140, c[0x0][0x2ec] ;  /* 0x0000bb008c8c7a20 */ /* 0x000fe20000410000 */
[C---:B------:R-:W-:Y:S01]  /*5c70*/  ISETP.GE.AND P0, PT, R2.reuse, R232, PT ;  /* 0x000000e80200720c */ /* 0x040fe20003f06270 */
[----:B------:R-:W-:Y:S01]  /*5c80*/  FMUL.FTZ R141, R141, c[0x0][0x2ec] ;  /* 0x0000bb008d8d7a20 */ /* 0x000fe20000410000 */
[C---:B------:R-:W-:Y:S01]  /*5c90*/  ISETP.LT.OR P5, PT, R2.reuse, R231, P5 ;  /* 0x000000e70200720c */ /* 0x040fe20002fa1670 */
[----:B------:R-:W-:Y:S01]  /*5ca0*/  MUFU.TANH R32, R4 ;  /* 0x0000000400207308 */ /* 0x000fe20000002400 */
[C---:B------:R-:W-:Y:S01]  /*5cb0*/  ISETP.LT.OR P3, PT, R2.reuse, R230, P3 ;  /* 0x000000e60200720c */ /* 0x040fe20001f61670 */
[----:B------:R-:W-:Y:S01]  /*5cc0*/  FMUL.FTZ R143, R143, c[0x0][0x2ec] ;  /* 0x0000bb008f8f7a20 */ /* 0x000fe20000410000 */
[----:B------:R-:W-:Y:S01]  /*5cd0*/  ISETP.LT.OR P1, PT, R2, R229, P1 ;  /* 0x000000e50200720c */ /* 0x000fe20000f21670 */
[----:B------:R-:W-:Y:S01]  /*5ce0*/  FMUL.FTZ R16, R16, c[0x0][0x2ec] ;  /* 0x0000bb0010107a20 */ /* 0x000fe20000410000 */
[----:B------:R-:W-:-:S02]  /*5cf0*/  ISETP.LT.OR P0, PT, R2, R228, P0 ;  /* 0x000000e40200720c */ /* 0x000fc40000701670 */
[----:B------:R-:W-:Y:S01]  /*5d00*/  IADD3 R2, R0, 0x9, RZ ;  /* 0x0000000900027810 */ /* 0x000fe20007ffe0ff */
[----:B------:R-:W2:Y:S01]  /*5d10*/  MUFU.TANH R138, R140 ;  /* 0x0000008c008a7308 */ /* 0x000ea20000002400 */
[----:B-1----:R-:W-:Y:S02]  /*5d20*/  FSEL R25, R196, -INF , !P4 ;  /* 0xff800000c4197808 */ /* 0x002fe40006000000 */
[----:B------:R-:W-:Y:S02]  /*5d30*/  FSEL R26, R192, -INF , !P2 ;  /* 0xff800000c01a7808 */ /* 0x000fe40005000000 */
[----:B---3--:R-:W-:Y:S02]  /*5d40*/  FSEL R27, R182, -INF , !P6 ;  /* 0xff800000b61b7808 */ /* 0x008fe40007000000 */
[----:B------:R-:W-:Y:S01]  /*5d50*/  FSEL R22, R181, -INF , !P5 ;  /* 0xff800000b5167808 */ /* 0x000fe20006800000 */
[----:B------:R-:W-:Y:S01]  /*5d60*/  MUFU.TANH R133, R141 ;  /* 0x0000008d00857308 */ /* 0x000fe20000002400 */
[----:B------:R-:W-:-:S02]  /*5d70*/  ISETP.GE.AND P4, PT, R2, R235, PT ;  /* 0x000000eb0200720c */ /* 0x000fc40003f86270 */
        /* <DEDUP_REMOVED lines=8> */
[----:B------:R3:W5:Y:S01]  /*5e00*/  MUFU.TANH R4, R6 ;  /* 0x0000000600047308 */ /* 0x0007620000002400 */
[----:B------:R-:W-:Y:S02]  /*5e10*/  FSEL R13, R3, -INF , !P0 ;  /* 0xff800000030d7808 */ /* 0x000fe40004000000 */
[C---:B------:R-:W-:Y:S02]  /*5e20*/  IADD3 R2, R0.reuse, 0x10, RZ ;  /* 0x0000001000027810 */ /* 0x040fe40007ffe0ff */
[----:B------:R-:W-:Y:S02]  /*5e30*/  IADD3 R3, R0, 0x11, RZ ;  /* 0x0000001100037810 */ /* 0x000fe40007ffe0ff */
[----:B------:R-:W-:Y:S01]  /*5e40*/  FSEL R8, R183, -INF , !P3 ;  /* 0xff800000b7087808 */ /* 0x000fe20005800000 */
[----:B------:R1:W-:Y:S01]  /*5e50*/  MUFU.TANH R184, R7 ;  /* 0x0000000700b87308 */ /* 0x0003e20000002400 */
[----:B------:R-:W-:-:S02]  /*5e60*/  FSEL R12, R139, -INF , !P1 ;  /* 0xff8000008b0c7808 */ /* 0x000fc40004800000 */
[C---:B------:R-:W-:Y:S02]  /*5e70*/  ISETP.GE.AND P3, PT, R2.reuse, R235, PT ;  /* 0x000000eb0200720c */ /* 0x040fe40003f66270 */
[C---:B------:R-:W-:Y:S02]  /*5e80*/  ISETP.GE.AND P1, PT, R2.reuse, R234, PT ;  /* 0x000000ea0200720c */ /* 0x040fe40003f26270 */
[C---:B------:R-:W-:Y:S01]  /*5e90*/  ISETP.GE.AND P0, PT, R2.reuse, R233, PT ;  /* 0x000000e90200720c */ /* 0x040fe20003f06270 */
[----:B------:R-:W2:Y:S01]  /*5ea0*/  MUFU.TANH R30, R30 ;  /* 0x0000001e001e7308 */ /* 0x000ea20000002400 */
[----:B---3--:R-:W-:Y:S02]  /*5eb0*/  FSEL R6, R195, -INF , !P4 ;  /* 0xff800000c3067808 */ /* 0x008fe40006000000 */
[C---:B------:R-:W-:Y:S02]  /*5ec0*/  ISETP.GE.AND P4, PT, R2.reuse, R232, PT ;  /* 0x000000e80200720c */ /* 0x040fe40003f86270 */
[----:B------:R-:W-:-:S02]  /*5ed0*/  ISETP.LT.OR P3, PT, R2, R231, P3 ;  /* 0x000000e70200720c */ /* 0x000fc40001f61670 */
[C---:B------:R-:W-:Y:S01]  /*5ee0*/  ISETP.LT.OR P1, PT, R2.reuse, R230, P1 ;  /* 0x000000e60200720c */ /* 0x040fe20000f21670 */
[----:B------:R-:W3:Y:S01]  /*5ef0*/  MUFU.TANH R140, R143 ;  /* 0x0000008f008c7308 */ /* 0x000ee20000002400 */
[----:B-1----:R-:W-:Y:S02]  /*5f00*/  FSEL R7, R197, -INF , !P2 ;  /* 0xff800000c5077808 */ /* 0x002fe40005000000 */
[C---:B------:R-:W-:Y:S02]  /*5f10*/  ISETP.GE.AND P2, PT, R3.reuse, R235, PT ;  /* 0x000000eb0300720c */ /* 0x040fe40003f46270 */
[C---:B------:R-:W-:Y:S02]  /*5f20*/  ISETP.LT.OR P0, PT, R2.reuse, R229, P0 ;  /* 0x000000e50200720c */ /* 0x040fe40000701670 */
[----:B------:R-:W-:Y:S01]  /*5f30*/  ISETP.LT.OR P4, PT, R2, R228, P4 ;  /* 0x000000e40200720c */ /* 0x000fe20002781670 */
[----:B------:R-:W1:Y:S01]  /*5f40*/  MUFU.TANH R5, R5 ;  /* 0x0000000500057308 */ /* 0x000e620000002400 */
[----:B------:R-:W-:-:S02]  /*5f50*/  ISETP.LT.OR P2, PT, R3, R231, P2 ;  /* 0x000000e70300720c */ /* 0x000fc40001741670 */
[----:B------:R-:W-:Y:S02]  /*5f60*/  IADD3 R2, R0, 0x18, RZ ;  /* 0x0000001800027810 */ /* 0x000fe40007ffe0ff */
[----:B------:R-:W-:Y:S02]  /*5f70*/  FSEL R11, R180, -INF , !P6 ;  /* 0xff800000b40b7808 */ /* 0x000fe40007000000 */
[----:B----4-:R-:W-:Y:S01]  /*5f80*/  FSEL R10, R132, -INF , !P5 ;  /* 0xff800000840a7808 */ /* 0x010fe20006800000 */
[----:B------:R-:W4:Y:S01]  /*5f90*/  MUFU.TANH R28, R28 ;  /* 0x0000001c001c7308 */ /* 0x000f220000002400 */
[----:B--2---:R-:W-:Y:S02]  /*5fa0*/  FSEL R138, R138, -INF , !P3 ;  /* 0xff8000008a8a7808 */ /* 0x004fe40005800000 */
[----:B------:R-:W-:Y:S02]  /*5fb0*/  FSEL R142, R142, -INF , !P1 ;  /* 0xff8000008e8e7808 */ /* 0x000fe40004800000 */
[----:B------:R-:W-:-:S02]  /*5fc0*/  FSEL R177, R32, -INF , !P0 ;  /* 0xff80000020b17808 */ /* 0x000fc40004000000 */
[----:B-----5:R-:W-:Y:S01]  /*5fd0*/  FSEL R179, R4, -INF , !P4 ;  /* 0xff80000004b37808 */ /* 0x020fe20006000000 */
[----:B------:R-:W-:Y:S01]  /*5fe0*/  MUFU.TANH R29, R29 ;  /* 0x0000001d001d7308 */ /* 0x000fe20000002400 */
[----:B------:R-:W-:Y:S02]  /*5ff0*/  FSEL R133, R133, -INF , !P2 ;  /* 0xff80000085857808 */ /* 0x000fe40005000000 */
[C---:B------:R-:W-:Y:S02]  /*6000*/  ISETP.GE.AND P6, PT, R3.reuse, R234, PT ;  /* 0x000000ea0300720c */ /* 0x040fe40003fc6270 */
[C---:B------:R-:W-:Y:S02]  /*6010*/  ISETP.GE.AND P5, PT, R3.reuse, R233, PT ;  /* 0x000000e90300720c */ /* 0x040fe40003fa6270 */
[----:B------:R-:W-:Y:S01]  /*6020*/  ISETP.GE.AND P3, PT, R3, R232, PT ;  /* 0x000000e80300720c */ /* 0x000fe20003f66270 */
[----:B------:R-:W-:Y:S01]  /*6030*/  MUFU.TANH R31, R31 ;  /* 0x0000001f001f7308 */ /* 0x000fe20000002400 */
[----:B------:R-:W-:-:S02]  /*6040*/  ISETP.GE.AND P1, PT, R2, R235, PT ;  /* 0x000000eb0200720c */ /* 0x000fc40003f26270 */
[C---:B------:R-:W-:Y:S02]  /*6050*/  ISETP.GE.AND P0, PT, R2.reuse, R234, PT ;  /* 0x000000ea0200720c */ /* 0x040fe40003f06270 */
[C---:B------:R-:W-:Y:S02]  /*6060*/  ISETP.GE.AND P4, PT, R2.reuse, R233, PT ;  /* 0x000000e90200720c */ /* 0x040fe40003f86270 */
[C---:B------:R-:W-:Y:S01]  /*6070*/  ISETP.GE.AND P2, PT, R2.reuse, R232, PT ;  /* 0x000000e80200720c */ /* 0x040fe20003f46270 */
[----:B------:R-:W2:Y:S01]  /*6080*/  MUFU.TANH R143, R16 ;  /* 0x00000010008f7308 */ /* 0x000ea20000002400 */
[C---:B------:R-:W-:Y:S02]  /*6090*/  ISETP.LT.OR P6, PT, R3.reuse, R230, P6 ;  /* 0x000000e60300720c */ /* 0x040fe400037c1670 */
[C---:B------:R-:W-:Y:S02]  /*60a0*/  ISETP.LT.OR P5, PT, R3.reuse, R229, P5 ;  /* 0x000000e50300720c */ /* 0x040fe40002fa1670 */
[----:B------:R-:W-:Y:S01]  /*60b0*/  ISETP.LT.OR P3, PT, R3, R228, P3 ;  /* 0x000000e40300720c */ /* 0x000fe20001f61670 */
[----:B------:R-:W-:Y:S01]  /*60c0*/  FMUL.FTZ R3, R19, c[0x0][0x2ec] ;  /* 0x0000bb0013037a20 */ /* 0x000fe20000410000 */
[C---:B------:R-:W-:Y:S01]  /*60d0*/  ISETP.LT.OR P1, PT, R2.reuse, R231, P1 ;  /* 0x000000e70200720c */ /* 0x040fe20000f21670 */
[----:B------:R-:W-:Y:S01]  /*60e0*/  MUFU.TANH R17, R17 ;  /* 0x0000001100117308 */ /* 0x000fe20000002400 */
[----:B------:R-:W-:-:S02]  /*60f0*/  ISETP.LT.OR P0, PT, R2, R230, P0 ;  /* 0x000000e60200720c */ /* 0x000fc40000701670 */
[C---:B------:R-:W-:Y:S02]  /*6100*/  ISETP.LT.OR P4, PT, R2.reuse, R229, P4 ;  /* 0x000000e50200720c */ /* 0x040fe40002781670 */
[----:B------:R-:W-:Y:S01]  /*6110*/  ISETP.LT.OR P2, PT, R2, R228, P2 ;  /* 0x000000e40200720c */ /* 0x000fe20001741670 */
[----:B------:R-:W-:Y:S01]  /*6120*/  FMUL.FTZ R2, R18, c[0x0][0x2ec] ;  /* 0x0000bb0012027a20 */ /* 0x000fe20000410000 */
[----:B------:R-:W-:Y:S01]  /*6130*/  FSEL R139, R30, -INF , !P0 ;  /* 0xff8000001e8b7808 */ /* 0x000fe20004000000 */
[----:B------:R-:W-:Y:S01]  /*6140*/  MUFU.TANH R3, R3 ;  /* 0x0000000300037308 */ /* 0x000fe20000002400 */
[----:B------:R-:W-:Y:S02]  /*6150*/  PLOP3.LUT P0, PT, PT, PT, UP0, 0x80, 0x0 ;  /* 0x000000000000781c */ /* 0x000fe40003f0f008 */
[----:B------:R-:W-:Y:S02]  /*6160*/  IADD3 R0, R0, 0x19, RZ ;  /* 0x0000001900007810 */ /* 0x000fe40007ffe0ff */
[----:B---3--:R-:W-:-:S02]  /*6170*/  FSEL R140, R140, -INF , !P6 ;  /* 0xff8000008c8c7808 */ /* 0x008fc40007000000 */
[----:B-1----:R-:W-:Y:S01]  /*6180*/  FSEL R176, R5, -INF , !P5 ;  /* 0xff80000005b07808 */ /* 0x002fe20006800000 */
[----:B------:R-:W1:Y:S01]  /*6190*/  MUFU.TANH R2, R2 ;  /* 0x0000000200027308 */ /* 0x000e620000002400 */
[----:B------:R-:W-:Y:S02]  /*61a0*/  FSEL R184, R184, -INF , !P3 ;  /* 0xff800000b8b87808 */ /* 0x000fe40005800000 */
[----:B----4-:R-:W-:Y:S01]  /*61b0*/  FSEL R19, R28, -INF , !P1 ;  /* 0xff8000001c137808 */ /* 0x010fe20004800000 */
[----:B------:R-:W-:Y:S01]  /*61c0*/  BAR.SYNC.DEFER_BLOCKING 0x0 ;  /* 0x0000000000007b1d */ /* 0x000fe20000010000 */
        /* <DEDUP_REMOVED lines=8> */
[----:B--2---:R-:W-:-:S02]  /*6250*/  FSEL R143, R143, -INF , !P4 ;  /* 0xff8000008f8f7808 */ /* 0x004fc40006000000 */
[----:B-1----:R-:W-:Y:S02]  /*6260*/  FSEL R186, R2, -INF , !P2 ;  /* 0xff80000002ba7808 */ /* 0x002fe40005000000 */
[----:B------:R-:W-:Y:S02]  /*6270*/  FSEL R132, R29, -INF , !P6 ;  /* 0xff8000001d847808 */ /* 0x000fe40007000000 */
[----:B------:R-:W-:Y:S02]  /*6280*/  FSEL R141, R31, -INF , !P5 ;  /* 0xff8000001f8d7808 */ /* 0x000fe40006800000 */
[----:B------:R-:W-:Y:S02]  /*6290*/  FSEL R178, R17, -INF , !P3 ;  /* 0xff80000011b27808 */ /* 0x000fe40005800000 */
[----:B------:R-:W-:Y:S01]  /*62a0*/  FSEL R185, R3, -INF , !P1 ;  /* 0xff80000003b97808 */ /* 0x000fe20004800000 */
        /* <DEDUP_REMOVED lines=27> */
.L_x_1908:
        /* <DEDUP_REMOVED lines=33> */
[----:B------:R-:W2:Y:S01]  /*6670*/  SHFL.BFLY PT, R18, R5, 0x2, 0x1f ;  /* 0x0c401f0005127f89 */ /* 0x000ea200000e0000 */
        /* <DEDUP_REMOVED lines=8> */
[----:B------:R-:W-:Y:S02]  /*6700*/  FMNMX.FTZ R4, R185, R0, !PT ;  /* 0x00000000b9047209 */ /* 0x000fe40007810000 */
[----:B--2---:R-:W-:Y:S01]  /*6710*/  FMNMX.FTZ R0, R5, R18, !PT ;  /* 0x0000001205007209 */ /* 0x004fe20007810000 */
[--C-:B------:R-:W-:Y:S02]  /*6720*/  FFMA.FTZ R9, R9, c[0x0][0x23c], -R3.reuse ;  /* 0x00008f0009097a23 */ /* 0x100fe40000010803 */
[----:B------:R-:W2:Y:S01]  /*6730*/  SHFL.BFLY PT, R16, R4, 0x2, 0x1f ;  /* 0x0c401f0004107f89 */ /* 0x000ea200000e0000 */
[--C-:B------:R-:W-:Y:S01]  /*6740*/  FFMA.FTZ R6, R6, c[0x0][0x23c], -R3.reuse ;  /* 0x00008f0006067a23 */ /* 0x100fe20000010803 */
[----:B------:R3:W-:Y:S01]  /*6750*/  MUFU.EX2 R182, R9 ;  /* 0x0000000900b67308 */ /* 0x0007e20000000800 */
[----:B------:R-:W-:-:S02]  /*6760*/  FFMA.FTZ R22, R22, c[0x0][0x23c], -R3 ;  /* 0x00008f0016167a23 */ /* 0x000fc40000010803 */
[----:B------:R-:W-:Y:S01]  /*6770*/  FFMA.FTZ R24, R24, c[0x0][0x23c], -R3 ;  /* 0x00008f0018187a23 */ /* 0x000fe20000010803 */
[----:B-1----:R-:W-:-:S04]  /*6780*/  FMNMX.FTZ R206, R2, R17, !PT ;  /* 0x0000001102ce7209 */ /* 0x002fc80007810000 */
[----:B------:R1:W-:Y:S01]  /*6790*/  MUFU.EX2 R32, R6 ;  /* 0x0000000600207308 */ /* 0x0003e20000000800 */
[C---:B------:R-:W-:Y:S01]  /*67a0*/  FSETP.NEU.FTZ.AND P3, PT, R206.reuse, -INF , PT ;  /* 0xff800000ce00780b */ /* 0x040fe20003f7d000 */
[----:B------:R-:W-:Y:S01]  /*67b0*/  FMUL.FTZ R2, R206, c[0x0][0x23c] ;  /* 0x00008f00ce027a20 */ /* 0x000fe20000410000 */
[----:B---3--:R-:W3:Y:S04]  /*67c0*/  SHFL.BFLY PT, R9, R0, 0x1, 0x1f ;  /* 0x0c201f0000097f89 */ /* 0x008ee800000e0000 */
[----:B------:R-:W-:Y:S01]  /*67d0*/  FSEL R2, R2, RZ, P3 ;  /* 0x000000ff02027208 */ /* 0x000fe20001800000 */
[----:B------:R-:W-:Y:S01]  /*67e0*/  MUFU.EX2 R188, R24 ;  /* 0x0000001800bc7308 */ /* 0x000fe20000000800 */
[----:B--2---:R-:W-:-:S03]  /*67f0*/  FMNMX.FTZ R4, R4, R16, !PT ;  /* 0x0000001004047209 */ /* 0x004fc60007810000 */
[--C-:B------:R-:W-:Y:S02]  /*6800*/  FFMA.FTZ R7, R7, c[0x0][0x23c], -R2.reuse ;  /* 0x00008f0007077a23 */ /* 0x100fe40000010802 */
[--C-:B------:R-:W-:Y:S02]  /*6810*/  FFMA.FTZ R14, R14, c[0x0][0x23c], -R2.reuse ;  /* 0x00008f000e0e7a23 */ /* 0x100fe40000010802 */
[----:B------:R-:W-:Y:S01]  /*6820*/  MUFU.EX2 R22, R22 ;  /* 0x0000001600167308 */ /* 0x000fe20000000800 */
[----:B------:R-:W2:Y:S01]  /*6830*/  SHFL.BFLY PT, R5, R4, 0x1, 0x1f ;  /* 0x0c201f0004057f89 */ /* 0x000ea200000e0000 */
[--C-:B------:R-:W-:Y:S02]  /*6840*/  FFMA.FTZ R25, R25, c[0x0][0x23c], -R2.reuse ;  /* 0x00008f0019197a23 */ /* 0x100fe40000010802 */
[----:B------:R-:W-:-:S04]  /*6850*/  FFMA.FTZ R8, R8, c[0x0][0x23c], -R2 ;  /* 0x00008f0008087a23 */ /* 0x000fc80000010802 */
[----:B------:R-:W-:Y:S01]  /*6860*/  MUFU.EX2 R28, R7 ;  /* 0x00000007001c7308 */ /* 0x000fe20000000800 */
[----:B---3--:R-:W-:-:S07]  /*6870*/  FMNMX.FTZ R205, R0, R9, !PT ;  /* 0x0000000900cd7209 */ /* 0x008fce0007810000 */
[----:B------:R-:W-:Y:S01]  /*6880*/  MUFU.EX2 R183, R14 ;  /* 0x0000000e00b77308 */ /* 0x000fe20000000800 */
[C---:B------:R-:W-:Y:S01]  /*6890*/  FSETP.NEU.FTZ.AND P2, PT, R205.reuse, -INF , PT ;  /* 0xff800000cd00780b */ /* 0x040fe20003f5d000 */
[----:B------:R-:W-:-:S03]  /*68a0*/  FMUL.FTZ R0, R205, c[0x0][0x23c] ;  /* 0x00008f00cd007a20 */ /* 0x000fc60000410000 */
[----:B-1----:R-:W-:Y:S02]  /*68b0*/  FSEL R6, R205, RZ, P2 ;  /* 0x000000ffcd067208 */ /* 0x002fe40001000000 */
[----:B------:R-:W-:Y:S01]  /*68c0*/  FSEL R0, R0, RZ, P2 ;  /* 0x000000ff00007208 */ /* 0x000fe20001000000 */
[----:B------:R-:W1:Y:S01]  /*68d0*/  MUFU.EX2 R187, R25 ;  /* 0x0000001900bb7308 */ /* 0x000e620000000800 */
[----:B--2---:R-:W-:-:S03]  /*68e0*/  FMNMX.FTZ R204, R4, R5, !PT ;  /* 0x0000000504cc7209 */ /* 0x004fc60007810000 */
[--C-:B------:R-:W-:Y:S01]  /*68f0*/  FFMA.FTZ R11, R11, c[0x0][0x23c], -R0.reuse ;  /* 0x00008f000b0b7a23 */ /* 0x100fe20000010800 */
[C---:B------:R-:W-:Y:S01]  /*6900*/  FSETP.NEU.FTZ.AND P1, PT, R204.reuse, -INF , PT ;  /* 0xff800000cc00780b */ /* 0x040fe20003f3d000 */
[----:B------:R-:W-:Y:S02]  /*6910*/  FMUL.FTZ R4, R204, c[0x0][0x23c] ;  /* 0x00008f00cc047a20 */ /* 0x000fe40000410000 */
[--C-:B------:R-:W-:Y:S01]  /*6920*/  FFMA.FTZ R12, R12, c[0x0][0x23c], -R0.reuse ;  /* 0x00008f000c0c7a23 */ /* 0x100fe20000010800 */
[----:B------:R-:W-:Y:S01]  /*6930*/  MUFU.EX2 R29, R11 ;  /* 0x0000000b001d7308 */ /* 0x000fe20000000800 */
[--C-:B------:R-:W-:Y:S02]  /*6940*/  FFMA.FTZ R15, R15, c[0x0][0x23c], -R0.reuse ;  /* 0x00008f000f0f7a23 */ /* 0x100fe40000010800 */
[----:B------:R-:W-:Y:S01]  /*6950*/  FFMA.FTZ R26, R26, c[0x0][0x23c], -R0 ;  /* 0x00008f001a1a7a23 */ /* 0x000fe20000010800 */
[----:B-1----:R-:W-:-:S04]  /*6960*/  F2FP.BF16.PACK_AB R9, R187, R183 ;  /* 0x000000b7bb09723e */ /* 0x002fc800000010ff */
[----:B------:R1:W-:Y:S08]  /*6970*/  MUFU.EX2 R181, R12 ;  /* 0x0000000c00b57308 */ /* 0x0003f00000000800 */
[----:B------:R2:W-:Y:S01]  /*6980*/  MUFU.EX2 R189, R15 ;  /* 0x0000000f00bd7308 */ /* 0x0005e20000000800 */
[----:B-1----:R-:W-:-:S07]  /*6990*/  FSEL R12, R4, RZ, P1 ;  /* 0x000000ff040c7208 */ /* 0x002fce0000800000 */
[----:B------:R1:W3:Y:S01]  /*69a0*/  MUFU.EX2 R18, R8 ;  /* 0x0000000800127308 */ /* 0x0002e20000000800 */
[----:B------:R-:W-:Y:S01]  /*69b0*/  FSEL R4, R207, RZ, P4 ;  /* 0x000000ffcf047208 */ /* 0x000fe20002000000 */
[----:B------:R-:W-:-:S04]  /*69c0*/  FFMA.FTZ R23, R23, c[0x0][0x23c], -R12 ;  /* 0x00008f0017177a23 */ /* 0x000fc8000001080c */
[----:B------:R-:W-:Y:S01]  /*69d0*/  FADD.FTZ R5, R136, -R4 ;  /* 0x8000000488057221 */ /* 0x000fe20000010000 */
[----:B------:R-:W-:Y:S01]  /*69e0*/  FSEL R4, R206, RZ, P3 ;  /* 0x000000ffce047208 */ /* 0x000fe20001800000 */
[----:B------:R4:W-:Y:S01]  /*69f0*/  MUFU.EX2 R247, R23 ;  /* 0x0000001700f77308 */ /* 0x0009e20000000800 */
[----:B------:R-:W-:Y:S01]  /*6a00*/  MOV R136, R28 ;  /* 0x0000001c00887202 */ /* 0x000fe20000000f00 */
[----:B------:R-:W-:Y:S02]  /*6a10*/  FMUL.FTZ R5, R5, c[0x0][0x23c] ;  /* 0x00008f0005057a20 */ /* 0x000fe40000410000 */
[----:B------:R-:W-:Y:S02]  /*6a20*/  FADD.FTZ R4, R135, -R4 ;  /* 0x8000000487047221 */ /* 0x000fe40000010000 */
[--C-:B------:R-:W-:Y:S02]  /*6a30*/  FFMA.FTZ R13, R13, c[0x0][0x23c], -R12.reuse ;  /* 0x00008f000d0d7a23 */ /* 0x100fe4000001080c */
[----:B--2---:R-:W-:Y:S01]  /*6a40*/  FMUL.FTZ R15, R4, c[0x0][0x23c] ;  /* 0x00008f00040f7a20 */ /* 0x004fe20000410000 */
[----:B------:R-:W-:Y:S01]  /*6a50*/  FSEL R4, R204, RZ, P1 ;  /* 0x000000ffcc047208 */ /* 0x000fe20000800000 */
[----:B------:R2:W5:Y:S01]  /*6a60*/  MUFU.EX2 R16, R5 ;  /* 0x0000000500107308 */ /* 0x0005620000000800 */
[--C-:B------:R-:W-:Y:S01]  /*6a70*/  FFMA.FTZ R27, R27, c[0x0][0x23c], -R12.reuse ;  /* 0x00008f001b1b7a23 */ /* 0x100fe2000001080c */
[----:B-1----:R-:W-:Y:S01]  /*6a80*/  F2FP.BF16.PACK_AB R8, R188, R182 ;  /* 0x000000b6bc08723e */ /* 0x002fe200000010ff */
[----:B------:R-:W-:Y:S01]  /*6a90*/  FFMA.FTZ R10, R10, c[0x0][0x23c], -R12 ;  /* 0x00008f000a0a7a23 */ /* 0x000fe2000001080c */
[----:B---3--:R-:W-:Y:S01]  /*6aa0*/  F2FP.BF16.PACK_AB R11, R136, R18 ;  /* 0x00000012880b723e */ /* 0x008fe200000010ff */
[----:B------:R-:W-:Y:S01]  /*6ab0*/  FADD.FTZ R4, R137, -R4 ;  /* 0x8000000489047221 */ /* 0x000fe20000010000 */
[----:B----4-:R-:W-:-:S02]  /*6ac0*/  MOV R23, R29 ;  /* 0x0000001d00177202 */ /* 0x010fc40000000f00 */
[----:B------:R-:W1:Y:S01]  /*6ad0*/  LDSM.16.MT88.4 R28, [R213+0xa000] ;  /* 0x00a00000d51c783b */ /* 0x000e620000004200 */
[----:B------:R-:W-:Y:S01]  /*6ae0*/  FMUL.FTZ R4, R4, c[0x0][0x23c] ;  /* 0x00008f0004047a20 */ /* 0x000fe20000410000 */
[----:B------:R-:W-:Y:S01]  /*6af0*/  MUFU.EX2 R190, R13 ;  /* 0x0000000d00be7308 */ /* 0x000fe20000000800 */
[----:B------:R-:W-:Y:S02]  /*6b00*/  MOV R137, R32 ;  /* 0x0000002000897202 */ /* 0x000fe40000000f00 */
[----:B------:R-:W-:Y:S01]  /*6b10*/  LDSM.16.MT88.4 R32, [R218+0xa000] ;  /* 0x00a00000da20783b */ /* 0x000fe20000004200 */
[----:B--2---:R-:W-:Y:S01]  /*6b20*/  FADD.FTZ R5, R134, -R6 ;  /* 0x8000000686057221 */ /* 0x004fe20000010000 */
[----:B------:R-:W-:-:S03]  /*6b30*/  F2FP.BF16.PACK_AB R6, R23, R181 ;  /* 0x000000b51706723e */ /* 0x000fc600000010ff */
[----:B------:R-:W-:Y:S01]  /*6b40*/  MUFU.EX2 R17, R26 ;  /* 0x0000001a00117308 */ /* 0x000fe20000000800 */
[-C--:B-----5:R-:W-:Y:S02]  /*6b50*/  FMUL.FTZ R144, R144, R16.reuse ;  /* 0x0000001090907220 */ /* 0x0a0fe40000410000 */
[----:B------:R-:W-:Y:S02]  /*6b60*/  FMUL.FTZ R5, R5, c[0x0][0x23c] ;  /* 0x00008f0005057a20 */ /* 0x000fe40000410000 */
[-C--:B------:R-:W-:Y:S02]  /*6b70*/  FMUL.FTZ R145, R145, R16.reuse ;  /* 0x0000001091917220 */ /* 0x080fe40000410000 */
[-C--:B------:R-:W-:Y:S01]  /*6b80*/  FMUL.FTZ R156, R156, R16.reuse ;  /* 0x000000109c9c7220 */ /* 0x080fe20000410000 */
[----:B------:R2:W-:Y:S01]  /*6b90*/  MUFU.EX2 R252, R27 ;  /* 0x0000001b00fc7308 */ /* 0x0005e20000000800 */
[-C--:B------:R-:W-:Y:S02]  /*6ba0*/  FMUL.FTZ R157, R157, R16.reuse ;  /* 0x000000109d9d7220 */ /* 0x080fe40000410000 */
[----:B------:R-:W-:-:S02]  /*6bb0*/  FMUL.FTZ R160, R160, R16 ;  /* 0x00000010a0a07220 */ /* 0x000fc40000410000 */
[-C--:B------:R-:W-:Y:S02]  /*6bc0*/  FMUL.FTZ R161, R161, R16.reuse ;  /* 0x00000010a1a17220 */ /* 0x080fe40000410000 */
[-C--:B------:R-:W-:Y:S01]  /*6bd0*/  FMUL.FTZ R172, R172, R16.reuse ;  /* 0x00000010acac7220 */ /* 0x080fe20000410000 */
[----:B------:R3:W4:Y:S01]  /*6be0*/  MUFU.EX2 R180, R10 ;  /* 0x0000000a00b47308 */ /* 0x0007220000000800 */
[-C--:B------:R-:W-:Y:S02]  /*6bf0*/  FMUL.FTZ R173, R173, R16.reuse ;  /* 0x00000010adad7220 */ /* 0x080fe40000410000 */
[-C--:B------:R-:W-:Y:S02]  /*6c00*/  FMUL.FTZ R36, R36, R16.reuse ;  /* 0x0000001024247220 */ /* 0x080fe40000410000 */
[-C--:B------:R-:W-:Y:S02]  /*6c10*/  FMUL.FTZ R37, R37, R16.reuse ;  /* 0x0000001025257220 */ /* 0x080fe40000410000 */
[-C--:B------:R-:W-:Y:S01]  /*6c20*/  FMUL.FTZ R48, R48, R16.reuse ;  /* 0x0000001030307220 */ /* 0x080fe20000410000 */
[----:B------:R-:W5:Y:S01]  /*6c30*/  MUFU.EX2 R15, R15 ;  /* 0x0000000f000f7308 */ /* 0x000f620000000800 */
[----:B--2---:R-:W2:Y:S01]  /*6c40*/  LDSM.16.MT88.4 R24, [R215+0xa000] ;  /* 0x00a00000d718783b */ /* 0x004ea20000004200 */
[----:B------:R-:W-:-:S02]  /*6c50*/  FMUL.FTZ R49, R49, R16 ;  /* 0x0000001031317220 */ /* 0x000fc40000410000 */
[-C--:B------:R-:W-:Y:S02]  /*6c60*/  FMUL.FTZ R52, R52, R16.reuse ;  /* 0x0000001034347220 */ /* 0x080fe40000410000 */
[----:B------:R-:W-:Y:S02]  /*6c70*/  FMUL.FTZ R53, R53, R16 ;  /* 0x0000001035357220 */ /* 0x000fe40000410000 */
[----:B------:R1:W1:Y:S01]  /*6c80*/  MUFU.EX2 R14, R5 ;  /* 0x00000005000e7308 */ /* 0x0002620000000800 */
[----:B---3--:R-:W-:Y:S01]  /*6c90*/  F2FP.BF16.PACK_AB R10, R137, R22 ;  /* 0x00000016890a723e */ /* 0x008fe200000010ff */
[----:B------:R-:W-:Y:S01]  /*6ca0*/  FMUL.FTZ R64, R64, R16 ;  /* 0x0000001040407220 */ /* 0x000fe20000410000 */
[----:B----4-:R-:W-:Y:S01]  /*6cb0*/  F2FP.BF16.PACK_AB R7, R180, R190 ;  /* 0x000000beb407723e */ /* 0x010fe200000010ff */
[-C--:B------:R-:W-:Y:S02]  /*6cc0*/  FMUL.FTZ R65, R65, R16.reuse ;  /* 0x0000001041417220 */ /* 0x080fe40000410000 */
[----:B------:R-:W-:-:S02]  /*6cd0*/  FMUL.FTZ R68, R68, R16 ;  /* 0x0000001044447220 */ /* 0x000fc40000410000 */
[----:B------:R3:W4:Y:S01]  /*6ce0*/  MUFU.EX2 R13, R4 ;  /* 0x00000004000d7308 */ /* 0x0007220000000800 */
[-C--:B-----5:R-:W-:Y:S02]  /*6cf0*/  FMUL.FTZ R146, R146, R15.reuse ;  /* 0x0000000f92927220 */ /* 0x0a0fe40000410000 */
[-C--:B------:R-:W-:Y:S02]  /*6d00*/  FMUL.FTZ R147, R147, R15.reuse ;  /* 0x0000000f93937220 */ /* 0x080fe40000410000 */
[-C--:B------:R-:W-:Y:S02]  /*6d10*/  FMUL.FTZ R158, R158, R15.reuse ;  /* 0x0000000f9e9e7220 */ /* 0x080fe40000410000 */
[----:B------:R-:W-:Y:S01]  /*6d20*/  FMUL.FTZ R159, R159, R15 ;  /* 0x0000000f9f9f7220 */ /* 0x000fe20000410000 */
[----:B-1----:R-:W-:Y:S01]  /*6d30*/  F2FP.BF16.PACK_AB R5, R252, R247 ;  /* 0x000000f7fc05723e */ /* 0x002fe200000010ff */
[-C--:B------:R-:W-:Y:S01]  /*6d40*/  FMUL.FTZ R148, R148, R14.reuse ;  /* 0x0000000e94947220 */ /* 0x080fe20000410000 */
[----:B------:R-:W-:Y:S01]  /*6d50*/  HMMA.16816.F32.BF16 R144, R8, R28, R144 ;  /* 0x0000001c0890723c */ /* 0x000fe20000041890 */
[----:B------:R-:W-:-:S02]  /*6d60*/  FMUL.FTZ R149, R149, R14 ;  /* 0x0000000e95957220 */ /* 0x000fc40000410000 */
[-C--:B------:R-:W-:Y:S02]  /*6d70*/  FMUL.FTZ R152, R152, R14.reuse ;  /* 0x0000000e98987220 */ /* 0x080fe40000410000 */
[----:B------:R-:W-:Y:S01]  /*6d80*/  FMUL.FTZ R153, R153, R14 ;  /* 0x0000000e99997220 */ /* 0x000fe20000410000 */
[----:B---3--:R-:W-:Y:S01]  /*6d90*/  F2FP.BF16.PACK_AB R4, R17, R189 ;  /* 0x000000bd1104723e */ /* 0x008fe200000010ff */
[-C--:B----4-:R-:W-:Y:S01]  /*6da0*/  FMUL.FTZ R150, R150, R13.reuse ;  /* 0x0000000d96967220 */ /* 0x090fe20000410000 */
        /* <DEDUP_REMOVED lines=20> */
[-C--:B--2---:R-:W-:Y:S01]  /*6ef0*/  HMMA.16816.F32.BF16 R160, R8, R24.reuse, R160 ;  /* 0x0000001808a0723c */ /* 0x084fe200000418a0 */
        /* <DEDUP_REMOVED lines=20> */
[C---:B------:R-:W-:Y:S01]  /*7040*/  HMMA.16816.F32.BF16 R236, R4.reuse, R32, R40 ;  /* 0x0000002004ec723c */ /* 0x040fe20000041828 */
[----:B------:R-:W-:Y:S01]  /*7050*/  LDSM.16.MT88.4 R40, [R217+0xb000] ;  /* 0x00b00000d928783b */ /* 0x000fe20000004200 */
[----:B------:R-:W-:Y:S01]  /*7060*/  FMUL.FTZ R61, R61, R14 ;  /* 0x0000000e3d3d7220 */ /* 0x000fe20000410000 */
[----:B------:R-:W-:Y:S01]  /*7070*/  MOV R173, R190 ;  /* 0x000000be00ad7202 */ /* 0x000fe20000000f00 */
[----:B------:R-:W-:Y:S01]  /*7080*/  FMUL.FTZ R72, R72, R14 ;  /* 0x0000000e48487220 */ /* 0x000fe20000410000 */
        /* <DEDUP_REMOVED lines=57> */
[----:B------:R-:W-:Y:S02]  /*7420*/  FMUL.FTZ R69, R69, R16 ;  /* 0x0000001045457220 */ /* 0x000fe40000410000 */
[-C--:B------:R-:W-:Y:S02]  /*7430*/  FMUL.FTZ R70, R70, R15.reuse ;  /* 0x0000000f46467220 */ /* 0x080fe40000410000 */
[----:B------:R-:W-:Y:S02]  /*7440*/  FMUL.FTZ R71, R71, R15 ;  /* 0x0000000f47477220 */ /* 0x000fe40000410000 */
[----:B------:R-:W-:Y:S01]  /*7450*/  FFMA.FTZ R4, R138, c[0x0][0x23c], -R3 ;  /* 0x00008f008a047a23 */ /* 0x000fe20000010803 */
[----:B------:R-:W-:Y:S01]  /*7460*/  MOV R6, R22 ;  /* 0x0000001600067202 */ /* 0x000fe20000000f00 */
[-C--:B------:R-:W-:Y:S01]  /*7470*/  FMUL.FTZ R80, R80, R16.reuse ;  /* 0x0000001050507220 */ /* 0x080fe20000410000 */
[----:B------:R-:W-:Y:S01]  /*7480*/  MOV R7, R157 ;  /* 0x0000009d00077202 */ /* 0x000fe20000000f00 */
[----:B------:R1:W-:Y:S01]  /*7490*/  MUFU.EX2 R244, R4 ;  /* 0x0000000400f47308 */ /* 0x0003e20000000800 */
[----:B------:R-:W-:Y:S01]  /*74a0*/  FMUL.FTZ R81, R81, R16 ;  /* 0x0000001051517220 */ /* 0x000fe20000410000 */
        /* <DEDUP_REMOVED lines=12> */
[----:B------:R-:W2:Y:S01]  /*7570*/  LDSM.16.MT88.4 R156, [R213+0xa800] ;  /* 0x00a80000d59c783b */ /* 0x000ea20000004200 */
[----:B------:R-:W-:-:S02]  /*7580*/  FMUL.FTZ R96, R96, R16 ;  /* 0x0000001060607220 */ /* 0x000fc40000410000 */
[----:B-1----:R-:W-:Y:S01]  /*7590*/  FFMA.FTZ R4, R133, c[0x0][0x23c], -R3 ;  /* 0x00008f0085047a23 */ /* 0x002fe20000010803 */
[C---:B------:R-:W-:Y:S01]  /*75a0*/  HMMA.16816.F32.BF16 R52, R8.reuse, R28, R52 ;  /* 0x0000001c0834723c */ /* 0x040fe20000041834 */
[-C--:B------:R-:W-:Y:S01]  /*75b0*/  FMUL.FTZ R97, R97, R16.reuse ;  /* 0x0000001061617220 */ /* 0x080fe20000410000 */
[----:B------:R-:W1:Y:S01]  /*75c0*/  LDSM.16.MT88.4 R48, [R218+0xa800] ;  /* 0x00a80000da30783b */ /* 0x000e620000004200 */
[----:B------:R3:W4:Y:S01]  /*75d0*/  MUFU.EX2 R245, R4 ;  /* 0x0000000400f57308 */ /* 0x0007220000000800 */
[-C--:B------:R-:W-:Y:S02]  /*75e0*/  FMUL.FTZ R98, R98, R15.reuse ;  /* 0x0000000f62627220 */ /* 0x080fe40000410000 */
[-C--:B------:R-:W-:Y:S02]  /*75f0*/  FMUL.FTZ R99, R99, R15.reuse ;  /* 0x0000000f63637220 */ /* 0x080fe40000410000 */
[-C--:B------:R-:W-:Y:S01]  /*7600*/  FMUL.FTZ R100, R100, R16.reuse ;  /* 0x0000001064647220 */ /* 0x080fe20000410000 */
[----:B------:R-:W-:Y:S01]  /*7610*/  HMMA.16816.F32.BF16 R180, R8, R30, R64 ;  /* 0x0000001e08b4723c */ /* 0x000fe20000041840 */
[----:B------:R-:W-:Y:S01]  /*7620*/  FMUL.FTZ R101, R101, R16 ;  /* 0x0000001065657220 */ /* 0x000fe20000410000 */
[----:B------:R-:W5:Y:S01]  /*7630*/  LDSM.16.MT88.4 R64, [R217+0xa800] ;  /* 0x00a80000d940783b */ /* 0x000f620000004200 */
[----:B------:R-:W-:-:S02]  /*7640*/  FMUL.FTZ R102, R102, R15 ;  /* 0x0000000f66667220 */ /* 0x000fc40000410000 */
[-C--:B------:R-:W-:Y:S02]  /*7650*/  FMUL.FTZ R103, R103, R15.reuse ;  /* 0x0000000f67677220 */ /* 0x080fe40000410000 */
[-C--:B------:R-:W-:Y:S01]  /*7660*/  FMUL.FTZ R112, R112, R16.reuse ;  /* 0x0000001070707220 */ /* 0x080fe20000410000 */
[C---:B------:R-:W-:Y:S01]  /*7670*/  HMMA.16816.F32.BF16 R68, R8.reuse, R24, R68 ;  /* 0x000000180844723c */ /* 0x040fe20000041844 */
[-C--:B------:R-:W-:Y:S02]  /*7680*/  FMUL.FTZ R113, R113, R16.reuse ;  /* 0x0000001071717220 */ /* 0x080fe40000410000 */
[--C-:B---3--:R-:W-:Y:S02]  /*7690*/  FFMA.FTZ R4, R19, c[0x0][0x23c], -R3.reuse ;  /* 0x00008f0013047a23 */ /* 0x108fe40000010803 */
[----:B------:R-:W-:Y:S02]  /*76a0*/  FFMA.FTZ R3, R132, c[0x0][0x23c], -R3 ;  /* 0x00008f0084037a23 */ /* 0x000fe40000010803 */
[-C--:B------:R-:W-:Y:S01]  /*76b0*/  FMUL.FTZ R114, R114, R15.reuse ;  /* 0x0000000f72727220 */ /* 0x080fe20000410000 */
[----:B------:R-:W-:Y:S01]  /*76c0*/  HMMA.16816.F32.BF16 R132, R8, R26, R80 ;  /* 0x0000001a0884723c */ /* 0x000fe20000041850 */
[----:B------:R3:W-:Y:S01]  /*76d0*/  MUFU.EX2 R187, R3 ;  /* 0x0000000300bb7308 */ /* 0x0007e20000000800 */
[----:B------:R-:W-:Y:S01]  /*76e0*/  FMUL.FTZ R115, R115, R15 ;  /* 0x0000000f73737220 */ /* 0x000fe20000410000 */
[----:B------:R-:W1:Y:S01]  /*76f0*/  LDSM.16.MT88.4 R80, [R213+0xb800] ;  /* 0x00b80000d550783b */ /* 0x000e620000004200 */
[----:B------:R-:W-:-:S02]  /*7700*/  FMUL.FTZ R116, R116, R16 ;  /* 0x0000001074747220 */ /* 0x000fc40000410000 */
[-C--:B------:R-:W-:Y:S02]  /*7710*/  FMUL.FTZ R117, R117, R16.reuse ;  /* 0x0000001075757220 */ /* 0x080fe40000410000 */
[-C--:B------:R-:W-:Y:S01]  /*7720*/  FMUL.FTZ R118, R118, R15.reuse ;  /* 0x0000000f76767220 */ /* 0x080fe20000410000 */
[C---:B------:R-:W-:Y:S01]  /*7730*/  HMMA.16816.F32.BF16 R84, R8.reuse, R44, R84 ;  /* 0x0000002c0854723c */ /* 0x040fe20000041854 */
[-C--:B------:R-:W-:Y:S01]  /*7740*/  FMUL.FTZ R119, R119, R15.reuse ;  /* 0x0000000f77777220 */ /* 0x080fe20000410000 */
[----:B------:R-:W-:Y:S01]  /*7750*/  MUFU.EX2 R246, R4 ;  /* 0x0000000400f67308 */ /* 0x000fe20000000800 */
[-C--:B------:R-:W-:Y:S02]  /*7760*/  FMUL.FTZ R128, R128, R16.reuse ;  /* 0x0000001080807220 */ /* 0x080fe40000410000 */
[----:B------:R-:W-:Y:S02]  /*7770*/  FMUL.FTZ R129, R129, R16 ;  /* 0x0000001081817220 */ /* 0x000fe40000410000 */
[-C--:B------:R-:W-:Y:S01]  /*7780*/  FMUL.FTZ R130, R130, R15.reuse ;  /* 0x0000000f82827220 */ /* 0x080fe20000410000 */
[----:B------:R-:W-:Y:S01]  /*7790*/  HMMA.16816.F32.BF16 R32, R8, R46, R96 ;  /* 0x0000002e0820723c */ /* 0x000fe20000041860 */
[----:B---3--:R-:W-:Y:S01]  /*77a0*/  FFMA.FTZ R3, R142, c[0x0][0x23c], -R2 ;  /* 0x00008f008e037a23 */ /* 0x008fe20000010802 */
[----:B------:R-:W3:Y:S01]  /*77b0*/  LDSM.16.MT88.4 R96, [R215+0xb800] ;  /* 0x00b80000d760783b */ /* 0x000ee20000004200 */
[----:B------:R-:W-:-:S02]  /*77c0*/  FMUL.FTZ R131, R131, R15 ;  /* 0x0000000f83837220 */ /* 0x000fc40000410000 */
[----:B------:R2:W-:Y:S03]  /*77d0*/  MUFU.EX2 R142, R3 ;  /* 0x00000003008e7308 */ /* 0x0005e60000000800 */
[C---:B------:R-:W-:Y:S08]  /*77e0*/  HMMA.16816.F32.BF16 R100, R8.reuse, R56, R100 ;  /* 0x000000380864723c */ /* 0x040ff00000041864 */
[----:B------:R-:W-:Y:S01]  /*77f0*/  HMMA.16816.F32.BF16 R28, R8, R58, R112 ;  /* 0x0000003a081c723c */ /* 0x000fe20000041870 */
[----:B------:R-:W1:Y:S01]  /*7800*/  LDSM.16.MT88.4 R112, [R218+0xb800] ;  /* 0x00b80000da70783b */ /* 0x000e620000004200 */
[----:B--2---:R-:W-:-:S06]  /*7810*/  FFMA.FTZ R3, R140, c[0x0][0x23c], -R2 ;  /* 0x00008f008c037a23 */ /* 0x004fcc0000010802 */
[C---:B------:R-:W-:Y:S01]  /*7820*/  HMMA.16816.F32.BF16 R116, R8.reuse, R40, R116 ;  /* 0x000000280874723c */ /* 0x040fe20000041874 */
[----:B------:R2:W2:Y:S07]  /*7830*/  MUFU.EX2 R140, R3 ;  /* 0x00000003008c7308 */ /* 0x0004ae0000000800 */
[----:B------:R-:W-:Y:S07]  /*7840*/  HMMA.16816.F32.BF16 R24, R8, R42, R128 ;  /* 0x0000002a0818723c */ /* 0x000fee0000041880 */
[----:B------:R-:W-:Y:S01]  /*7850*/  MOV R11, R7 ;  /* 0x00000007000b7202 */ /* 0x000fe20000000f00 */
[--C-:B--2---:R-:W-:Y:S01]  /*7860*/  FFMA.FTZ R3, R139, c[0x0][0x23c], -R2.reuse ;  /* 0x00008f008b037a23 */ /* 0x104fe20000010802 */
[----:B------:R-:W-:Y:S01]  /*7870*/  MOV R10, R124 ;  /* 0x0000007c000a7202 */ /* 0x000fe20000000f00 */
[----:B------:R-:W-:Y:S01]  /*7880*/  FFMA.FTZ R2, R141, c[0x0][0x23c], -R2 ;  /* 0x00008f008d027a23 */ /* 0x000fe20000010802 */
[----:B------:R-:W-:Y:S01]  /*7890*/  MOV R141, R172 ;  /* 0x000000ac008d7202 */ /* 0x000fe20000000f00 */
[----:B------:R2:W-:Y:S01]  /*78a0*/  MUFU.EX2 R139, R3 ;  /* 0x00000003008b7308 */ /* 0x0005e20000000800 */
[----:B----4-:R-:W-:-:S02]  /*78b0*/  F2FP.BF16.PACK_AB R128, R245, R244 ;  /* 0x000000f4f580723e */ /* 0x010fc400000010ff */
[----:B------:R-:W-:Y:S02]  /*78c0*/  F2FP.BF16.PACK_AB R129, R140, R142 ;  /* 0x0000008e8c81723e */ /* 0x000fe400000010ff */
[----:B------:R-:W-:-:S03]  /*78d0*/  F2FP.BF16.PACK_AB R130, R187, R246 ;  /* 0x000000f6bb82723e */ /* 0x000fc600000010ff */
[----:B------:R4:W1:Y:S01]  /*78e0*/  MUFU.EX2 R138, R2 ;  /* 0x00000002008a7308 */ /* 0x0008620000000800 */
[----:B--2---:R-:W-:-:S05]  /*78f0*/  MOV R3, R126 ;  /* 0x0000007e00037202 */ /* 0x004fca0000000f00 */
[----:B------:R-:W-:Y:S02]  /*7900*/  FFMA.FTZ R3, R250, R15, R3 ;  /* 0x0000000ffa037223 */ /* 0x000fe40000010003 */
[--C-:B----4-:R-:W-:Y:S01]  /*7910*/  FFMA.FTZ R2, R177, c[0x0][0x23c], -R0.reuse ;  /* 0x00008f00b1027a23 */ /* 0x110fe20000010800 */
[----:B------:R-:W-:Y:S01]  /*7920*/  MOV R177, R23 ;  /* 0x0000001700b17202 */ /* 0x000fe20000000f00 */
[----:B------:R-:W-:Y:S01]  /*7930*/  FADD.FTZ R3, R11, R3 ;  /* 0x000000030b037221 */ /* 0x000fe20000010000 */
[----:B-1----:R-:W-:Y:S01]  /*7940*/  F2FP.BF16.PACK_AB R131, R138, R139 ;  /* 0x0000008b8a83723e */ /* 0x002fe200000010ff */
[----:B------:R1:W-:Y:S06]  /*7950*/  MUFU.EX2 R23, R2 ;  /* 0x0000000200177308 */ /* 0x0003ec0000000800 */
[C---:B------:R-:W-:Y:S08]  /*7960*/  HMMA.16816.F32.BF16 R144, R128.reuse, R156, R144 ;  /* 0x0000009c8090723c */ /* 0x040ff00000041890 */
[----:B------:R-:W-:Y:S01]  /*7970*/  HMMA.16816.F32.BF16 R36, R128, R48, R36 ;  /* 0x000000308024723c */ /* 0x000fe20000041824 */
[----:B-1----:R-:W-:Y:S01]  /*7980*/  FFMA.FTZ R2, R176, c[0x0][0x23c], -R0 ;  /* 0x00008f00b0027a23 */ /* 0x002fe20000010800 */
[----:B------:R-:W-:-:S03]  /*7990*/  MOV R176, R136 ;  /* 0x0000008800b07202 */ /* 0x000fc60000000f00 */
[----:B------:R1:W2:Y:S03]  /*79a0*/  MUFU.EX2 R136, R2 ;  /* 0x0000000200887308 */ /* 0x0002a60000000800 */
[C---:B-----5:R-:W-:Y:S08]  /*79b0*/  HMMA.16816.F32.BF16 R52, R128.reuse, R64, R52 ;  /* 0x000000408034723c */ /* 0x060ff00000041834 */
[----:B------:R-:W-:Y:S01]  /*79c0*/  HMMA.16816.F32.BF16 R68, R128, R80, R68 ;  /* 0x000000508044723c */ /* 0x000fe20000041844 */
[--C-:B-1----:R-:W-:Y:S01]  /*79d0*/  FFMA.FTZ R2, R143, c[0x0][0x23c], -R0.reuse ;  /* 0x00008f008f027a23 */ /* 0x102fe20000010800 */
[----:B------:R-:W-:Y:S01]  /*79e0*/  MOV R143, R137 ;  /* 0x00000089008f7202 */ /* 0x000fe20000000f00 */
[----:B------:R-:W-:Y:S01]  /*79f0*/  FFMA.FTZ R0, R178, c[0x0][0x23c], -R0 ;  /* 0x00008f00b2007a23 */ /* 0x000fe20000010800 */
[----:B------:R-:W-:Y:S01]  /*7a00*/  MOV R178, R173 ;  /* 0x000000ad00b27202 */ /* 0x000fe20000000f00 */
[----:B------:R1:W-:Y:S01]  /*7a10*/  MUFU.EX2 R137, R2 ;  /* 0x0000000200897308 */ /* 0x0003e20000000800 */
[----:B--2---:R-:W-:-:S02]  /*7a20*/  F2FP.BF16.PACK_AB R124, R136, R23 ;  /* 0x00000017887c723e */ /* 0x004fc400000010ff */
[C---:B---3--:R-:W-:Y:S05]  /*7a30*/  HMMA.16816.F32.BF16 R84, R128.reuse, R96, R84 ;  /* 0x000000608054723c */ /* 0x048fea0000041854 */
[----:B------:R2:W3:Y:S03]  /*7a40*/  MUFU.EX2 R22, R0 ;  /* 0x0000000000167308 */ /* 0x0004e60000000800 */
[----:B------:R-:W-:Y:S01]  /*7a50*/  HMMA.16816.F32.BF16 R100, R128, R112, R100 ;  /* 0x000000708064723c */ /* 0x000fe20000041864 */
[--C-:B-1----:R-:W-:Y:S01]  /*7a60*/  FFMA.FTZ R2, R185, c[0x0][0x23c], -R12.reuse ;  /* 0x00008f00b9027a23 */ /* 0x102fe2000001080c */
[----:B------:R-:W-:Y:S01]  /*7a70*/  MOV R185, R17 ;  /* 0x0000001100b97202 */ /* 0x000fe20000000f00 */
[----:B--2---:R-:W-:Y:S01]  /*7a80*/  FFMA.FTZ R0, R179, c[0x0][0x23c], -R12 ;  /* 0x00008f00b3007a23 */ /* 0x004fe2000001080c */
[----:B------:R-:W-:-:S02]  /*7a90*/  MOV R179, R174 ;  /* 0x000000ae00b37202 */ /* 0x000fc40000000f00 */
[----:B------:R-:W1:Y:S01]  /*7aa0*/  LDSM.16.MT88.4 R172, [R215+0xa800] ;  /* 0x00a80000d7ac783b */ /* 0x000e620000004200 */
[----:B------:R2:W-:Y:S01]  /*7ab0*/  MUFU.EX2 R19, R0 ;  /* 0x0000000000137308 */ /* 0x0005e20000000800 */
[----:B---3--:R-:W-:Y:S01]  /*7ac0*/  F2FP.BF16.PACK_AB R126, R22, R137 ;  /* 0x00000089167e723e */ /* 0x008fe200000010ff */
[----:B--2---:R-:W-:Y:S01]  /*7ad0*/  FFMA.FTZ R0, R184, c[0x0][0x23c], -R12 ;  /* 0x00008f00b8007a23 */ /* 0x004fe2000001080c */
[----:B------:R-:W-:-:S05]  /*7ae0*/  MOV R184, R18 ;  /* 0x0000001200b87202 */ /* 0x000fca0000000f00 */
        /* <DEDUP_REMOVED lines=9> */
[----:B-1----:R-:W-:Y:S01]  /*7b80*/  HMMA.16816.F32.BF16 R160, R128, R172, R160 ;  /* 0x000000ac80a0723c */ /* 0x002fe200000418a0 */
[----:B------:R-:W-:-:S04]  /*7b90*/  FADD.FTZ R3, R139, R3 ;  /* 0x000000038b037221 */ /* 0x000fc80000010000 */
[----:B------:R-:W-:Y:S01]  /*7ba0*/  FADD.FTZ R250, R138, R3 ;  /* 0x000000038afa7221 */ /* 0x000fe20000010000 */
[----:B------:R1:W5:Y:S01]  /*7bb0*/  MUFU.EX2 R17, R0 ;  /* 0x0000000000117308 */ /* 0x0003620000000800 */
[----:B--2---:R-:W-:-:S05]  /*7bc0*/  MOV R2, R127 ;  /* 0x0000007f00027202 */ /* 0x004fca0000000f00 */
[----:B------:R-:W-:Y:S01]  /*7bd0*/  FFMA.FTZ R8, R251, R16, R2 ;  /* 0x00000010fb087223 */ /* 0x000fe20000010002 */
[----:B-1----:R-:W-:Y:S02]  /*7be0*/  MOV R0, R125 ;  /* 0x0000007d00007202 */ /* 0x002fe40000000f00 */
[----:B---3--:R-:W-:Y:S02]  /*7bf0*/  F2FP.BF16.PACK_AB R125, R18, R19 ;  /* 0x00000013127d723e */ /* 0x008fe400000010ff */
[----:B-----5:R-:W-:Y:S01]  /*7c00*/  F2FP.BF16.PACK_AB R127, R12, R17 ;  /* 0x000000110c7f723e */ /* 0x020fe200000010ff */
        /* <DEDUP_REMOVED lines=57> */
[----:B------:R-:W-:Y:S01]  /*7fa0*/  MOV R0, UR4 ;  /* 0x0000000400007c02 */ /* 0x000fe20008000f00 */
[----:B------:R-:W-:Y:S02]  /*7fb0*/  ULDC.64 UR4, c[0x0][0x1a0] ;  /* 0x0000680000047ab9 */ /* 0x000fe40000000a00 */
[----:B------:R-:W-:Y:S02]  /*7fc0*/  USHF.L.U32 UR10, UR4, 0x6, URZ ;  /* 0x00000006040a7899 */ /* 0x000fe4000800063f */
[----:B------:R-:W-:Y:S02]  /*7fd0*/  USHF.L.U64.HI UR14, UR4, UR14, UR5 ;  /* 0x0000000e040e7299 */ /* 0x000fe40008010205 */
[----:B------:R-:W-:Y:S02]  /*7fe0*/  UIADD3 UR20, UR8, -0x3, URZ ;  /* 0xfffffffd08147890 */ /* 0x000fe4000fffe03f */
[----:B------:R-:W-:-:S02]  /*7ff0*/  MOV R237, UR10 ;  /* 0x0000000a00ed7c02 */ /* 0x000fc40008000f00 */
[----:B------:R-:W-:Y:S01]  /*8000*/  UISETP.GT.AND UP0, UPT, UR20, UR9, UPT ;  /* 0x000000091400728c */ /* 0x000fe2000bf04270 */
[----:B------:R-:W-:Y:S01]  /*8010*/  BAR.SYNC.DEFER_BLOCKING 0x0 ;  /* 0x0000000000007b1d */ /* 0x000fe20000010000 */
[----:B--2---:R-:W-:-:S05]  /*8020*/  MOV R2, R238 ;  /* 0x000000ee00027202 */ /* 0x004fca0000000f00 */
[----:B------:R-:W-:Y:S01]  /*8030*/  IMAD R0, R0, UR17, R2 ;  /* 0x0000001100007c24 */ /* 0x000fe2000f8e0202 */
[----:B------:R-:W-:-:S04]  /*8040*/  MOV R2, UR14 ;  /* 0x0000000e00027c02 */ /* 0x000fc80008000f00 */
        /* <DEDUP_REMOVED lines=28> */
[C---:B------:R-:W-:Y:S01]  /*8210*/  HMMA.16816.F32.BF16 R184, R12.reuse, R22, RZ ;  /* 0x000000160cb8723c */ /* 0x040fe200000418ff */
[----:B------:R-:W-:Y:S07]  /*8220*/  LDSM.16.M88.4 R20, [R221+0x8800] ;  /* 0x00880000dd14783b */ /* 0x000fee0000000200 */
[----:B------:R-:W-:Y:S08]  /*8230*/  HMMA.16816.F32.BF16 R16, R12, R18, RZ ;  /* 0x000000120c10723c */ /* 0x000ff000000418ff */
[C---:B-----5:R-:W-:Y:S08]  /*8240*/  HMMA.16816.F32.BF16 R180, R4.reuse, R32, R140 ;  /* 0x0000002004b4723c */ /* 0x060ff0000004188c */
[C---:B-1----:R-:W-:Y:S08]  /*8250*/  HMMA.16816.F32.BF16 R140, R4.reuse, R28, R132 ;  /* 0x0000001c048c723c */ /* 0x042ff00000041884 */
[C---:B------:R-:W-:Y:S08]  /*8260*/  HMMA.16816.F32.BF16 R136, R4.reuse, R34, R136 ;  /* 0x000000220488723c */ /* 0x040ff00000041888 */
[----:B------:R-:W-:Y:S01]  /*8270*/  HMMA.16816.F32.BF16 R12, R4, R30, R24 ;  /* 0x0000001e040c723c */ /* 0x000fe20000041818 */
[----:B------:R-:W1:Y:S04]  /*8280*/  LDSM.16.M88.4 R4, [R222+0x2000] ;  /* 0x00200000de04783b */ /* 0x000e680000000200 */
[----:B------:R-:W3:Y:S03]  /*8290*/  LDSM.16.M88.4 R24, [R221+0x8000] ;  /* 0x00800000dd18783b */ /* 0x000ee60000000200 */
[C---:B--2---:R-:W-:Y:S08]  /*82a0*/  HMMA.16816.F32.BF16 R188, R8.reuse, R32, R188 ;  /* 0x0000002008bc723c */ /* 0x044ff000000418bc */
[C---:B------:R-:W-:Y:S08]  /*82b0*/  HMMA.16816.F32.BF16 R132, R8.reuse, R34, R184 ;  /* 0x000000220884723c */ /* 0x040ff000000418b8 */
[C---:B------:R-:W-:Y:S08]  /*82c0*/  HMMA.16816.F32.BF16 R196, R8.reuse, R28, R176 ;  /* 0x0000001c08c4723c */ /* 0x040ff000000418b0 */
[----:B------:R-:W-:Y:S01]  /*82d0*/  HMMA.16816.F32.BF16 R32, R8, R30, R16 ;  /* 0x0000001e0820723c */ /* 0x000fe20000041810 */
[----:B------:R-:W2:Y:S04]  /*82e0*/  LDSM.16.M88.4 R8, [R222] ;  /* 0x00000000de08783b */ /* 0x000ea80000000200 */
[----:B------:R-:W-:Y:S03]  /*82f0*/  LDSM.16.M88.4 R16, [R219] ;  /* 0x00000000db10783b */ /* 0x000fe60000000200 */
[C---:B-1----:R-:W-:Y:S08]  /*8300*/  HMMA.16816.F32.BF16 R184, R4.reuse, R20, R140 ;  /* 0x0000001404b8723c */ /* 0x042ff0000004188c */
[C---:B---3--:R-:W-:Y:S08]  /*8310*/  HMMA.16816.F32.BF16 R176, R4.reuse, R24, R180 ;  /* 0x0000001804b0723c */ /* 0x048ff000000418b4 */
[C---:B------:R-:W-:Y:S08]  /*8320*/  HMMA.16816.F32.BF16 R136, R4.reuse, R26, R136 ;  /* 0x0000001a0488723c */ /* 0x040ff00000041888 */
[----:B------:R-:W-:Y:S01]  /*8330*/  HMMA.16816.F32.BF16 R28, R4, R22, R12 ;  /* 0x00000016041c723c */ /* 0x000fe2000004180c */
[----:B------:R-:W1:Y:S04]  /*8340*/  LDSM.16.M88.4 R4, [R220+0x2000] ;  /* 0x00200000dc04783b */ /* 0x000e680000000200 */
[----:B------:R-:W3:Y:S03]  /*8350*/  LDSM.16.M88.4 R12, [R219+0x800] ;  /* 0x00080000db0c783b */ /* 0x000ee60000000200 */
[C---:B--2---:R-:W-:Y:S08]  /*8360*/  HMMA.16816.F32.BF16 R192, R8.reuse, R24, R188 ;  /* 0x0000001808c0723c */ /* 0x044ff000000418bc */
[C---:B------:R-:W-:Y:S01]  /*8370*/  HMMA.16816.F32.BF16 R188, R8.reuse, R26, R132 ;  /* 0x0000001a08bc723c */ /* 0x040fe20000041884 */
[----:B------:R-:W-:Y:S07]  /*8380*/  LDSM.16.M88.4 R132, [R212+0x9000] ;  /* 0x00900000d484783b */ /* 0x000fee0000000200 */
[C---:B------:R-:W-:Y:S08]  /*8390*/  HMMA.16816.F32.BF16 R180, R8.reuse, R20, R196 ;  /* 0x0000001408b4723c */ /* 0x040ff000000418c4 */
[----:B------:R-:W-:Y:S01]  /*83a0*/  HMMA.16816.F32.BF16 R24, R8, R22, R32 ;  /* 0x000000160818723c */ /* 0x000fe20000041820 */
[----:B------:R-:W2:Y:S04]  /*83b0*/  LDSM.16.M88.4 R8, [R220] ;  /* 0x00000000dc08783b */ /* 0x000ea80000000200 */
[----:B------:R-:W-:Y:S03]  /*83c0*/  LDSM.16.M88.4 R32, [R212+0x9800] ;  /* 0x00980000d420783b */ /* 0x000fe60000000200 */
[C---:B-1----:R-:W-:Y:S08]  /*83d0*/  HMMA.16816.F32.BF16 R140, R4.reuse, R18, R136 ;  /* 0x00000012048c723c */ /* 0x042ff00000041888 */
[C---:B------:R-:W-:Y:S08]  /*83e0*/  HMMA.16816.F32.BF16 R176, R4.reuse, R16, R176 ;  /* 0x0000001004b0723c */ /* 0x040ff000000418b0 */
[C---:B---3--:R-:W-:Y:S08]  /*83f0*/  HMMA.16816.F32.BF16 R136, R4.reuse, R12, R184 ;  /* 0x0000000c0488723c */ /* 0x048ff000000418b8 */
[----:B------:R-:W-:Y:S01]  /*8400*/  HMMA.16816.F32.BF16 R20, R4, R14, R28 ;  /* 0x0000000e0414723c */ /* 0x000fe2000004181c */
[----:B------:R-:W1:Y:S04]  /*8410*/  LDSM.16.M88.4 R4, [R214+0x6000] ;  /* 0x00600000d604783b */ /* 0x000e680000000200 */
[----:B------:R-:W-:Y:S03]  /*8420*/  LDSM.16.M88.4 R28, [R224] ;  /* 0x00000000e01c783b */ /* 0x000fe60000000200 */
        /* <DEDUP_REMOVED lines=16> */
[----:B------:R-:W-:Y:S04]  /*8530*/  LDSM.16.M88.4 R32, [R221+0x9000] ;  /* 0x00900000dd20783b */ /* 0x000fe80000000200 */
[----:B------:R-:W-:Y:S03]  /*8540*/  LDSM.16.M88.4 R8, [R220+0x4000] ;  /* 0x00400000dc08783b */ /* 0x000fe60000000200 */
[C---:B-1----:R-:W-:Y:S01]  /*8550*/  HMMA.16816.F32.BF16 R196, R4.reuse, R30, R16 ;  /* 0x0000001e04c4723c */ /* 0x042fe20000041810 */
[----:B------:R-:W1:Y:S07]  /*8560*/  LDSM.16.M88.4 R16, [R222+0x4000] ;  /* 0x00400000de10783b */ /* 0x000e6e0000000200 */
[C---:B------:R-:W-:Y:S08]  /*8570*/  HMMA.16816.F32.BF16 R184, R4.reuse, R24, R184 ;  /* 0x0000001804b8723c */ /* 0x040ff000000418b8 */
[C---:B------:R-:W-:Y:S08]  /*8580*/  HMMA.16816.F32.BF16 R188, R4.reuse, R26, R180 ;  /* 0x0000001a04bc723c */ /* 0x040ff000000418b4 */
[----:B------:R-:W-:Y:S08]  /*8590*/  HMMA.16816.F32.BF16 R192, R4, R28, R140 ;  /* 0x0000001c04c0723c */ /* 0x000ff0000004188c */
[C---:B---3--:R-:W-:Y:S01]  /*85a0*/  HMMA.16816.F32.BF16 R4, R20.reuse, R24, R12 ;  /* 0x000000181404723c */ /* 0x048fe2000004180c */
[----:B------:R-:W2:Y:S07]  /*85b0*/  LDSM.16.M88.4 R12, [R222+0x6000] ;  /* 0x00600000de0c783b */ /* 0x000eae0000000200 */
[C---:B------:R-:W-:Y:S01]  /*85c0*/  HMMA.16816.F32.BF16 R180, R20.reuse, R26, R176 ;  /* 0x0000001a14b4723c */ /* 0x040fe200000418b0 */
[----:B------:R-:W3:Y:S07]  /*85d0*/  LDSM.16.M88.4 R24, [R221+0x9800] ;  /* 0x00980000dd18783b */ /* 0x000eee0000000200 */
[C---:B------:R-:W-:Y:S08]  /*85e0*/  HMMA.16816.F32.BF16 R176, R20.reuse, R28, R132 ;  /* 0x0000001c14b0723c */ /* 0x040ff00000041884 */
[----:B------:R-:W-:Y:S01]  /*85f0*/  HMMA.16816.F32.BF16 R136, R20, R30, R136 ;  /* 0x0000001e1488723c */ /* 0x000fe20000041888 */
[----:B------:R-:W4:Y:S07]  /*8600*/  LDSM.16.M88.4 R20, [R219+0x1000] ;  /* 0x00100000db14783b */ /* 0x000f2e0000000200 */
[-C--:B-1----:R-:W-:Y:S01]  /*8610*/  HMMA.16816.F32.BF16 R28, R16, R32.reuse, R4 ;  /* 0x00000020101c723c */ /* 0x082fe20000041804 */
[----:B------:R-:W1:Y:S07]  /*8620*/  LDSM.16.M88.4 R4, [R220+0x6000] ;  /* 0x00600000dc04783b */ /* 0x000e6e0000000200 */
[----:B--2---:R-:W-:Y:S08]  /*8630*/  HMMA.16816.F32.BF16 R132, R12, R32, R184 ;  /* 0x000000200c84723c */ /* 0x004ff000000418b8 */
[----:B---3--:R-:W-:Y:S08]  /*8640*/  HMMA.16816.F32.BF16 R176, R16, R24, R176 ;  /* 0x0000001810b0723c */ /* 0x008ff000000418b0 */
[----:B----4-:R-:W-:Y:S08]  /*8650*/  HMMA.16816.F32.BF16 R140, R8, R20, R28 ;  /* 0x00000014088c723c */ /* 0x010ff0000004181c */
[-C--:B------:R-:W-:Y:S08]  /*8660*/  HMMA.16816.F32.BF16 R28, R16, R34.reuse, R180 ;  /* 0x00000022101c723c */ /* 0x080ff000000418b4 */
[----:B------:R-:W-:Y:S08]  /*8670*/  HMMA.16816.F32.BF16 R32, R12, R34, R188 ;  /* 0x000000220c20723c */ /* 0x000ff000000418bc */
[----:B------:R-:W-:Y:S01]  /*8680*/  HMMA.16816.F32.BF16 R180, R16, R26, R136 ;  /* 0x0000001a10b4723c */ /* 0x000fe20000041888 */
[----:B------:R-:W2:Y:S01]  /*8690*/  LDSM.16.M88.4 R16, [R219+0x1800] ;  /* 0x00180000db10783b */ /* 0x000ea20000000200 */
[----:B------:R-:W-:Y:S01]  /*86a0*/  FMUL.FTZ R142, R142, c[0x0][0x2ec] ;  /* 0x0000bb008e8e7a20 */ /* 0x000fe20000410000 */
[----:B------:R-:W-:-:S04]  /*86b0*/  DEPBAR.LE SB0, 0x0 ;  /* 0x000080000000791a */ /* 0x000fc80000000000 */
[----:B------:R-:W-:Y:S01]  /*86c0*/  FMUL.FTZ R141, R141, c[0x0][0x2ec] ;  /* 0x0000bb008d8d7a20 */ /* 0x000fe20000410000 */
[----:B------:R-:W-:Y:S01]  /*86d0*/  HMMA.16816.F32.BF16 R28, R8, R22, R28 ;  /* 0x00000016081c723c */ /* 0x000fe2000004181c */
[----:B------:R-:W3:Y:S01]  /*86e0*/  MUFU.TANH R184, R142 ;  /* 0x0000008e00b87308 */ /* 0x000ee20000002400 */
[----:B------:R-:W-:Y:S02]  /*86f0*/  FMUL.FTZ R140, R140, c[0x0][0x2ec] ;  /* 0x0000bb008c8c7a20 */ /* 0x000fe40000410000 */
[----:B------:R-:W-:-:S04]  /*8700*/  FMUL.FTZ R143, R143, c[0x0][0x2ec] ;  /* 0x0000bb008f8f7a20 */ /* 0x000fc80000410000 */
[C---:B-1----:R-:W-:Y:S01]  /*8710*/  HMMA.16816.F32.BF16 R132, R4.reuse, R20, R132 ;  /* 0x000000140484723c */ /* 0x042fe20000041884 */
[----:B------:R-:W1:Y:S07]  /*8720*/  MUFU.TANH R185, R141 ;  /* 0x0000008d00b97308 */ /* 0x000e6e0000002400 */
[----:B------:R-:W-:Y:S01]  /*8730*/  HMMA.16816.F32.BF16 R20, R4, R22, R32 ;  /* 0x000000160414723c */ /* 0x000fe20000041820 */
[----:B------:R-:W4:Y:S07]  /*8740*/  MUFU.TANH R186, R140 ;  /* 0x0000008c00ba7308 */ /* 0x000f2e0000002400 */
[----:B------:R-:W-:Y:S01]  /*8750*/  HMMA.16816.F32.BF16 R136, R12, R24, R192 ;  /* 0x000000180c88723c */ /* 0x000fe200000418c0 */
[----:B------:R-:W-:Y:S01]  /*8760*/  FMUL.FTZ R28, R28, c[0x0][0x2ec] ;  /* 0x0000bb001c1c7a20 */ /* 0x000fe20000410000 */
[----:B------:R-:W1:Y:S01]  /*8770*/  MUFU.TANH R143, R143 ;  /* 0x0000008f008f7308 */ /* 0x000e620000002400 */
[----:B------:R-:W-:-:S02]  /*8780*/  FMUL.FTZ R29, R29, c[0x0][0x2ec] ;  /* 0x0000bb001d1d7a20 */ /* 0x000fc40000410000 */
[----:B------:R-:W-:Y:S02]  /*8790*/  FMUL.FTZ R30, R30, c[0x0][0x2ec] ;  /* 0x0000bb001e1e7a20 */ /* 0x000fe40000410000 */
[----:B------:R-:W-:Y:S01]  /*87a0*/  FMUL.FTZ R31, R31, c[0x0][0x2ec] ;  /* 0x0000bb001f1f7a20 */ /* 0x000fe20000410000 */
[----:B------:R-:W-:Y:S01]  /*87b0*/  HMMA.16816.F32.BF16 R12, R12, R26, R196 ;  /* 0x0000001a0c0c723c */ /* 0x000fe200000418c4 */
        /* <DEDUP_REMOVED lines=9> */
[----:B------:R-:W-:-:S03]  /*8850*/  FMUL.FTZ R23, R23, c[0x0][0x2ec] ;  /* 0x0000bb0017177a20 */ /* 0x000fc60000410000 */
[----:B------:R-:W1:Y:S08]  /*8860*/  MUFU.TANH R134, R30 ;  /* 0x0000001e00867308 */ /* 0x000e700000002400 */
[----:B------:R2:W1:Y:S08]  /*8870*/  MUFU.TANH R142, R31 ;  /* 0x0000001f008e7308 */ /* 0x0004700000002400 */
[----:B------:R-:W1:Y:S01]  /*8880*/  MUFU.TANH R141, R133 ;  /* 0x00000085008d7308 */ /* 0x000e620000002400 */
[C---:B--2---:R-:W-:Y:S07]  /*8890*/  HMMA.16816.F32.BF16 R28, R8.reuse, R16, R176 ;  /* 0x00000010081c723c */ /* 0x044fee00000418b0 */
[----:B------:R-:W2:Y:S01]  /*88a0*/  MUFU.TANH R133, R20 ;  /* 0x0000001400857308 */ /* 0x000ea20000002400 */
[----:B------:R-:W-:Y:S07]  /*88b0*/  HMMA.16816.F32.BF16 R8, R8, R18, R180 ;  /* 0x000000120808723c */ /* 0x000fee00000418b4 */
[----:B------:R-:W1:Y:S08]  /*88c0*/  MUFU.TANH R176, R21 ;  /* 0x0000001500b07308 */ /* 0x000e700000002400 */
[----:B------:R-:W1:Y:S01]  /*88d0*/  MUFU.TANH R187, R22 ;  /* 0x0000001600bb7308 */ /* 0x000e620000002400 */
[----:B------:R-:W-:-:S07]  /*88e0*/  FMUL.FTZ R30, R30, c[0x0][0x2ec] ;  /* 0x0000bb001e1e7a20 */ /* 0x000fce0000410000 */
[----:B------:R5:W1:Y:S01]  /*88f0*/  MUFU.TANH R188, R23 ;  /* 0x0000001700bc7308 */ /* 0x000a620000002400 */
[----:B------:R-:W-:Y:S02]  /*8900*/  FMUL.FTZ R24, R28, c[0x0][0x2ec] ;  /* 0x0000bb001c187a20 */ /* 0x000fe40000410000 */
[----:B------:R-:W-:-:S05]  /*8910*/  FMUL.FTZ R8, R8, c[0x0][0x2ec] ;  /* 0x0000bb0008087a20 */ /* 0x000fca0000410000 */
[----:B------:R1:W1:Y:S01]  /*8920*/  MUFU.TANH R34, R30 ;  /* 0x0000001e00227308 */ /* 0x0002620000002400 */
[----:B------:R-:W-:Y:S02]  /*8930*/  FMUL.FTZ R9, R9, c[0x0][0x2ec] ;  /* 0x0000bb0009097a20 */ /* 0x000fe40000410000 */
[----:B------:R-:W-:Y:S02]  /*8940*/  FMUL.FTZ R10, R10, c[0x0][0x2ec] ;  /* 0x0000bb000a0a7a20 */ /* 0x000fe40000410000 */
[----:B------:R-:W-:Y:S01]  /*8950*/  FMUL.FTZ R11, R11, c[0x0][0x2ec] ;  /* 0x0000bb000b0b7a20 */ /* 0x000fe20000410000 */
[C---:B-----5:R-:W-:Y:S02]  /*8960*/  HMMA.16816.F32.BF16 R20, R4.reuse, R16, R136 ;  /* 0x000000100414723c */ /* 0x060fe40000041888 */
[----:B------:R2:W2:Y:S05]  /*8970*/  MUFU.TANH R140, R132 ;  /* 0x00000084008c7308 */ /* 0x0004aa0000002400 */
[----:B------:R-:W-:Y:S01]  /*8980*/  FMUL.FTZ R17, R29, c[0x0][0x2ec] ;  /* 0x0000bb001d117a20 */ /* 0x000fe20000410000 */
[----:B------:R-:W-:Y:S01]  /*8990*/  HMMA.16816.F32.BF16 R4, R4, R18, R12 ;  /* 0x000000120404723c */ /* 0x000fe2000004180c */
[----:B-1----:R-:W-:Y:S01]  /*89a0*/  FMUL.FTZ R30, R31, c[0x0][0x2ec] ;  /* 0x0000bb001f1e7a20 */ /* 0x002fe20000410000 */
[----:B------:R-:W1:Y:S08]  /*89b0*/  MUFU.TANH R35, R35 ;  /* 0x0000002300237308 */ /* 0x000e700000002400 */
[----:B------:R-:W1:Y:S06]  /*89c0*/  MUFU.TANH R135, R135 ;  /* 0x0000008700877308 */ /* 0x000e6c0000002400 */
[----:B------:R-:W-:-:S02]  /*89d0*/  FMUL.FTZ R20, R20, c[0x0][0x2ec] ;  /* 0x0000bb0014147a20 */ /* 0x000fc40000410000 */
[----:B------:R-:W-:Y:S01]  /*89e0*/  FMUL.FTZ R21, R21, c[0x0][0x2ec] ;  /* 0x0000bb0015157a20 */ /* 0x000fe20000410000 */
[----:B------:R-:W1:Y:S01]  /*89f0*/  MUFU.TANH R24, R24 ;  /* 0x0000001800187308 */ /* 0x000e620000002400 */
[----:B------:R-:W-:Y:S02]  /*8a00*/  FMUL.FTZ R23, R23, c[0x0][0x2ec] ;  /* 0x0000bb0017177a20 */ /* 0x000fe40000410000 */
[----:B------:R-:W-:Y:S02]  /*8a10*/  FMUL.FTZ R22, R22, c[0x0][0x2ec] ;  /* 0x0000bb0016167a20 */ /* 0x000fe40000410000 */
[----:B------:R-:W-:Y:S02]  /*8a20*/  FMUL.FTZ R4, R4, c[0x0][0x2ec] ;  /* 0x0000bb0004047a20 */ /* 0x000fe40000410000 */
[----:B------:R-:W-:Y:S01]  /*8a30*/  FMUL.FTZ R5, R5, c[0x0][0x2ec] ;  /* 0x0000bb0005057a20 */ /* 0x000fe20000410000 */
[----:B------:R1:W1:Y:S01]  /*8a40*/  MUFU.TANH R29, R20 ;  /* 0x00000014001d7308 */ /* 0x0002620000002400 */
[----:B------:R-:W-:-:S02]  /*8a50*/  FMUL.FTZ R6, R6, c[0x0][0x2ec] ;  /* 0x0000bb0006067a20 */ /* 0x000fc40000410000 */
[----:B------:R-:W-:-:S05]  /*8a60*/  FMUL.FTZ R7, R7, c[0x0][0x2ec] ;  /* 0x0000bb0007077a20 */ /* 0x000fca0000410000 */
[----:B------:R1:W1:Y:S08]  /*8a70*/  MUFU.TANH R28, R21 ;  /* 0x00000015001c7308 */ /* 0x0002700000002400 */
[----:B------:R1:W1:Y:S08]  /*8a80*/  MUFU.TANH R132, R23 ;  /* 0x0000001700847308 */ /* 0x0002700000002400 */
        /* <DEDUP_REMOVED lines=22> */
[----:B-1----:R-:W-:Y:S01]  /*8bf0*/  IMAD.U32 R4, RZ, RZ, UR22 ;  /* 0x00000016ff047e24 */ /* 0x002fe2000f8e00ff */
        /* <DEDUP_REMOVED lines=16> */
.L_x_1909:
[----:B--234-:R-:W2:Y:S01]  /*8d00*/  S2R R252, SR_TID.X ;  /* 0x0000000000fc7919 */ /* 0x01cea20000002100 */
[----:B------:R-:W-:-:S02]  /*8d10*/  MOV R0, UR20 ;  /* 0x0000001400007c02 */ /* 0x000fc40008000f00 */
[----:B--2---:R-:W-:-:S04]  /*8d20*/  SHF.L.U32 R252, R252, 0x1, RZ ;  /* 0x00000001fcfc7819 */ /* 0x004fc800000006ff */
[----:B------:R-:W-:-:S04]  /*8d30*/  LOP3.LUT R252, R252, 0x6, RZ, 0xc0, !PT ;  /* 0x00000006fcfc7812 */ /* 0x000fc800078ec0ff */
[----:B------:R-:W-:-:S04]  /*8d40*/  LEA R0, R0, R252, 0x5 ;  /* 0x000000fc00007211 */ /* 0x000fc800078e28ff */
[C---:B-1----:R-:W-:Y:S02]  /*8d50*/  IADD3 R7, R0.reuse, 0x1, RZ ;  /* 0x0000000100077810 */ /* 0x042fe40007ffe0ff */
[CC--:B------:R-:W-:Y:S02]  /*8d60*/  ISETP.GE.AND P1, PT, R0.reuse, R235.reuse, PT ;  /* 0x000000eb0000720c */ /* 0x0c0fe40003f26270 */
[C---:B------:R-:W-:Y:S02]  /*8d70*/  ISETP.GE.AND P3, PT, R7.reuse, R235, PT ;  /* 0x000000eb0700720c */ /* 0x040fe40003f66270 */
[CC--:B------:R-:W-:Y:S02]  /*8d80*/  ISETP.LT.OR P1, PT, R0.reuse, R231.reuse, P1 ;  /* 0x000000e70000720c */ /* 0x0c0fe40000f21670 */
[----:B------:R-:W-:Y:S02]  /*8d90*/  ISETP.LT.OR P3, PT, R7, R231, P3 ;  /* 0x000000e70700720c */ /* 0x000fe40001f61670 */
[----:B------:R-:W-:-:S02]  /*8da0*/  IADD3 R6, R0, 0x8, RZ ;  /* 0x0000000800067810 */ /* 0x000fc40007ffe0ff */
[C---:B------:R-:W-:Y:S02]  /*8db0*/  IADD3 R5, R0.reuse, 0x9, RZ ;  /* 0x0000000900057810 */ /* 0x040fe40007ffe0ff */
[C---:B------:R-:W-:Y:S02]  /*8dc0*/  IADD3 R4, R0.reuse, 0x10, RZ ;  /* 0x0000001000047810 */ /* 0x040fe40007ffe0ff */
[C---:B------:R-:W-:Y:S02]  /*8dd0*/  ISETP.GE.AND P6, PT, R0.reuse, R234, PT ;  /* 0x000000ea0000720c */ /* 0x040fe40003fc6270 */
[C---:B------:R-:W-:Y:S02]  /*8de0*/  ISETP.GE.AND P5, PT, R0.reuse, R233, PT ;  /* 0x000000e90000720c */ /* 0x040fe40003fa6270 */
[----:B------:R-:W-:Y:S02]  /*8df0*/  ISETP.GE.AND P4, PT, R0, R232, PT ;  /* 0x000000e80000720c */ /* 0x000fe40003f86270 */
[----:B------:R-:W-:-:S02]  /*8e00*/  FSEL R9, R186, -INF , !P1 ;  /* 0xff800000ba097808 */ /* 0x000fc40004800000 */
[----:B------:R-:W-:Y:S02]  /*8e10*/  FSEL R11, R185, -INF , !P3 ;  /* 0xff800000b90b7808 */ /* 0x000fe40005800000 */
[-C--:B------:R-:W-:Y:S02]  /*8e20*/  ISETP.GE.AND P2, PT, R6, R235.reuse, PT ;  /* 0x000000eb0600720c */ /* 0x080fe40003f46270 */
[-C--:B------:R-:W-:Y:S02]  /*8e30*/  ISETP.GE.AND P1, PT, R5, R235.reuse, PT ;  /* 0x000000eb0500720c */ /* 0x080fe40003f26270 */
[----:B------:R-:W-:Y:S02]  /*8e40*/  ISETP.GE.AND P3, PT, R4, R235, PT ;  /* 0x000000eb0400720c */ /* 0x000fe40003f66270 */
[C---:B------:R-:W-:Y:S02]  /*8e50*/  IADD3 R3, R0.reuse, 0x11, RZ ;  /* 0x0000001100037810 */ /* 0x040fe40007ffe0ff */
[----:B------:R-:W-:-:S02]  /*8e60*/  IADD3 R2, R0, 0x18, RZ ;  /* 0x0000001800027810 */ /* 0x000fc40007ffe0ff */
[C---:B------:R-:W-:Y:S02]  /*8e70*/  IADD3 R8, R0.reuse, 0x19, RZ ;  /* 0x0000001900087810 */ /* 0x040fe40007ffe0ff */
[C---:B------:R-:W-:Y:S02]  /*8e80*/  ISETP.LT.OR P6, PT, R0.reuse, R230, P6 ;  /* 0x000000e60000720c */ /* 0x040fe400037c1670 */
[C---:B------:R-:W-:Y:S02]  /*8e90*/  ISETP.LT.OR P5, PT, R0.reuse, R229, P5 ;  /* 0x000000e50000720c */ /* 0x040fe40002fa1670 */
[----:B------:R-:W-:Y:S02]  /*8ea0*/  ISETP.LT.OR P4, PT, R0, R228, P4 ;  /* 0x000000e40000720c */ /* 0x000fe40002781670 */
[-C--:B------:R-:W-:Y:S02]  /*8eb0*/  ISETP.LT.OR P2, PT, R6, R231.reuse, P2 ;  /* 0x000000e70600720c */ /* 0x080fe40001741670 */
[----:B------:R-:W-:-:S02]  /*8ec0*/  ISETP.LT.OR P1, PT, R5, R231, P1 ;  /* 0x000000e70500720c */ /* 0x000fc40000f21670 */
[----:B------:R-:W-:Y:S02]  /*8ed0*/  ISETP.LT.OR P3, PT, R4, R231, P3 ;  /* 0x000000e70400720c */ /* 0x000fe40001f61670 */
[----:B------:R-:W-:Y:S02]  /*8ee0*/  FMNMX.FTZ R0, R207, R9, !PT ;  /* 0x00000009cf007209 */ /* 0x000fe40007810000 */
[----:B------:R-:W-:Y:S02]  /*8ef0*/  FSEL R16, R33, -INF , !P2 ;  /* 0xff80000021107808 */ /* 0x000fe40005000000 */
[----:B------:R-:W-:Y:S02]  /*8f00*/  FSEL R15, R32, -INF , !P1 ;  /* 0xff800000200f7808 */ /* 0x000fe40004800000 */
[----:B------:R-:W-:Y:S02]  /*8f10*/  FSEL R178, R24, -INF , !P3 ;  /* 0xff80000018b27808 */ /* 0x000fe40005800000 */
[----:B------:R-:W-:-:S02]  /*8f20*/  FMNMX.FTZ R0, R11, R0, !PT ;  /* 0x000000000b007209 */ /* 0x000fc40007810000 */
[CC--:B------:R-:W-:Y:S02]  /*8f30*/  ISETP.GE.AND P2, PT, R3.reuse, R235.reuse, PT ;  /* 0x000000eb0300720c */ /* 0x0c0fe40003f46270 */
[-C--:B------:R-:W-:Y:S02]  /*8f40*/  ISETP.GE.AND P1, PT, R2, R235.reuse, PT ;  /* 0x000000eb0200720c */ /* 0x080fe40003f26270 */
[----:B------:R-:W-:Y:S02]  /*8f50*/  ISETP.GE.AND P3, PT, R8, R235, PT ;  /* 0x000000eb0800720c */ /* 0x000fe40003f66270 */
[----:B------:R-:W-:Y:S02]  /*8f60*/  FMNMX.FTZ R0, R16, R0, !PT ;  /* 0x0000000010007209 */ /* 0x000fe40007810000 */
[-C--:B------:R-:W-:Y:S02]  /*8f70*/  ISETP.LT.OR P2, PT, R3, R231.reuse, P2 ;  /* 0x000000e70300720c */ /* 0x080fe40001741670 */
[----:B------:R-:W-:-:S02]  /*8f80*/  ISETP.LT.OR P1, PT, R2, R231, P1 ;  /* 0x000000e70200720c */ /* 0x000fc40000f21670 */
[----:B------:R-:W-:Y:S02]  /*8f90*/  ISETP.LT.OR P3, PT, R8, R231, P3 ;  /* 0x000000e70800720c */ /* 0x000fe40001f61670 */
[----:B------:R-:W-:Y:S02]  /*8fa0*/  FMNMX.FTZ R0, R15, R0, !PT ;  /* 0x000000000f007209 */ /* 0x000fe40007810000 */
[----:B------:R-:W-:Y:S02]  /*8fb0*/  FSEL R177, R17, -INF , !P2 ;  /* 0xff80000011b17808 */ /* 0x000fe40005000000 */
[----:B------:R-:W-:Y:S02]  /*8fc0*/  FSEL R179, R13, -INF , !P1 ;  /* 0xff8000000db37808 */ /* 0x000fe40004800000 */
[----:B------:R-:W-:Y:S02]  /*8fd0*/  FSEL R181, R12, -INF , !P3 ;  /* 0xff8000000cb57808 */ /* 0x000fe40005800000 */
[----:B------:R-:W-:-:S02]  /*8fe0*/  ISETP.GE.AND P2, PT, R7, R234, PT ;  /* 0x000000ea0700720c */ /* 0x000fc40003f46270 */
[C---:B------:R-:W-:Y:S02]  /*8ff0*/  ISETP.GE.AND P1, PT, R7.reuse, R233, PT ;  /* 0x000000e90700720c */ /* 0x040fe40003f26270 */
[C---:B------:R-:W-:Y:S02]  /*9000*/  ISETP.GE.AND P3, PT, R7.reuse, R232, PT ;  /* 0x000000e80700720c */ /* 0x040fe40003f66270 */
[----:B------:R-:W-:Y:S02]  /*9010*/  FMNMX.FTZ R0, R178, R0, !PT ;  /* 0x00000000b2007209 */ /* 0x000fe40007810000 */
[C---:B------:R-:W-:Y:S02]  /*9020*/  ISETP.LT.OR P2, PT, R7.reuse, R230, P2 ;  /* 0x000000e60700720c */ /* 0x040fe40001741670 */
[C---:B------:R-:W-:Y:S02]  /*9030*/  ISETP.LT.OR P1, PT, R7.reuse, R229, P1 ;  /* 0x000000e50700720c */ /* 0x040fe40000f21670 */
[----:B------:R-:W-:-:S02]  /*9040*/  ISETP.LT.OR P3, PT, R7, R228, P3 ;  /* 0x000000e40700720c */ /* 0x000fc40001f61670 */
[----:B------:R-:W-:Y:S02]  /*9050*/  FSEL R7, R184, -INF , !P6 ;  /* 0xff800000b8077808 */ /* 0x000fe40007000000 */
[----:B------:R-:W-:Y:S02]  /*9060*/  ISETP.GE.AND P6, PT, R6, R234, PT ;  /* 0x000000ea0600720c */ /* 0x000fe40003fc6270 */
[----:B------:R-:W-:Y:S02]  /*9070*/  FMNMX.FTZ R0, R177, R0, !PT ;  /* 0x00000000b1007209 */ /* 0x000fe40007810000 */
[----:B------:R-:W-:Y:S02]  /*9080*/  FSEL R10, R140, -INF , !P5 ;  /* 0xff8000008c0a7808 */ /* 0x000fe40006800000 */
[----:B------:R-:W-:Y:S02]  /*9090*/  FSEL R14, R143, -INF , !P2 ;  /* 0xff8000008f0e7808 */ /* 0x000fe40005000000 */
[----:B------:R-:W-:-:S02]  /*90a0*/  FSEL R18, R141, -INF , !P1 ;  /* 0xff8000008d127808 */ /* 0x000fc40004800000 */
[----:B------:R-:W-:Y:S02]  /*90b0*/  FSEL R19, R135, -INF , !P3 ;  /* 0xff80000087137808 */ /* 0x000fe40005800000 */
[CC--:B------:R-:W-:Y:S02]  /*90c0*/  ISETP.GE.AND P5, PT, R6.reuse, R233.reuse, PT ;  /* 0x000000e90600720c */ /* 0x0c0fe40003fa6270 */
[C---:B------:R-:W-:Y:S02]  /*90d0*/  ISETP.GE.AND P2, PT, R5.reuse, R234, PT ;  /* 0x000000ea0500720c */ /* 0x040fe40003f46270 */
[C---:B------:R-:W-:Y:S02]  /*90e0*/  ISETP.GE.AND P1, PT, R5.reuse, R233, PT ;  /* 0x000000e90500720c */ /* 0x040fe40003f26270 */
[----:B------:R-:W-:Y:S02]  /*90f0*/  ISETP.GE.AND P3, PT, R5, R232, PT ;  /* 0x000000e80500720c */ /* 0x000fe40003f66270 */
[----:B------:R-:W-:-:S02]  /*9100*/  ISETP.LT.OR P6, PT, R6, R230, P6 ;  /* 0x000000e60600720c */ /* 0x000fc400037c1670 */
[----:B------:R-:W-:Y:S02]  /*9110*/  FMNMX.FTZ R136, R179, R0, !PT ;  /* 0x00000000b3887209 */ /* 0x000fe40007810000 */
[----:B------:R-:W-:Y:S02]  /*9120*/  FMNMX.FTZ R0, R206, R7, !PT ;  /* 0x00000007ce007209 */ /* 0x000fe40007810000 */
[-C--:B------:R-:W-:Y:S02]  /*9130*/  ISETP.LT.OR P5, PT, R6, R229.reuse, P5 ;  /* 0x000000e50600720c */ /* 0x080fe40002fa1670 */
[C---:B------:R-:W-:Y:S02]  /*9140*/  ISETP.LT.OR P2, PT, R5.reuse, R230, P2 ;  /* 0x000000e60500720c */ /* 0x040fe40001741670 */
[C---:B------:R-:W-:Y:S02]  /*9150*/  ISETP.LT.OR P1, PT, R5.reuse, R229, P1 ;  /* 0x000000e50500720c */ /* 0x040fe40000f21670 */
[----:B------:R-:W-:-:S02]  /*9160*/  ISETP.LT.OR P3, PT, R5, R228, P3 ;  /* 0x000000e40500720c */ /* 0x000fc40001f61670 */
[----:B------:R-:W-:Y:S02]  /*9170*/  FSEL R5, R134, -INF , !P6 ;  /* 0xff80000086057808 */ /* 0x000fe40007000000 */
[----:B------:R-:W-:Y:S02]  /*9180*/  ISETP.GE.AND P6, PT, R4, R234, PT ;  /* 0x000000ea0400720c */ /* 0x000fe40003fc6270 */
[----:B------:R-:W-:Y:S02]  /*9190*/  FMNMX.FTZ R0, R14, R0, !PT ;  /* 0x000000000e007209 */ /* 0x000fe40007810000 */
[----:B------:R-:W-:Y:S02]  /*91a0*/  FSEL R13, R35, -INF , !P4 ;  /* 0xff800000230d7808 */ /* 0x000fe40006000000 */
[----:B------:R-:W-:Y:S02]  /*91b0*/  ISETP.GE.AND P4, PT, R6, R232, PT ;  /* 0x000000e80600720c */ /* 0x000fe40003f86270 */
[----:B------:R-:W-:-:S02]  /*91c0*/  FMNMX.FTZ R136, R181, R136, !PT ;  /* 0x00000088b5887209 */ /* 0x000fc40007810000 */
[----:B------:R-:W-:Y:S02]  /*91d0*/  FSEL R17, R133, -INF , !P5 ;  /* 0xff80000085117808 */ /* 0x000fe40006800000 */
[----:B------:R-:W-:Y:S02]  /*91e0*/  ISETP.GE.AND P5, PT, R3, R234, PT ;  /* 0x000000ea0300720c */ /* 0x000fe40003fa6270 */
[----:B------:R-:W-:Y:S02]  /*91f0*/  ISETP.LT.OR P6, PT, R4, R230, P6 ;  /* 0x000000e60400720c */ /* 0x000fe400037c1670 */
[----:B------:R-:W-:Y:S02]  /*9200*/  FSEL R12, R142, -INF , !P2 ;  /* 0xff8000008e0c7808 */ /* 0x000fe40005000000 */
[----:B------:R-:W-:Y:S02]  /*9210*/  FMNMX.FTZ R135, R5, R0, !PT ;  /* 0x0000000005877209 */ /* 0x000fe40007810000 */
[----:B------:R-:W-:-:S02]  /*9220*/  ISETP.LT.OR P4, PT, R6, R228, P4 ;  /* 0x000000e40600720c */ /* 0x000fc40002781670 */
[----:B------:R-:W1:Y:S01]  /*9230*/  SHFL.BFLY PT, R6, R136, 0x2, 0x1f ;  /* 0x0c401f0088067f89 */ /* 0x000e6200000e0000 */
[----:B------:R-:W-:Y:S02]  /*9240*/  ISETP.LT.OR P5, PT, R3, R230, P5 ;  /* 0x000000e60300720c */ /* 0x000fe40002fa1670 */
[----:B------:R-:W-:Y:S02]  /*9250*/  ISETP.GE.AND P2, PT, R2, R234, PT ;  /* 0x000000ea0200720c */ /* 0x000fe40003f46270 */
[----:B------:R-:W-:Y:S02]  /*9260*/  FSEL R139, R34, -INF , !P6 ;  /* 0xff800000228b7808 */ /* 0x000fe40007000000 */
[----:B------:R-:W-:Y:S01]  /*9270*/  FMNMX.FTZ R135, R12, R135, !PT ;  /* 0x000000870c877209 */ /* 0x000fe20007810000 */
[----:B------:R-:W-:Y:S01]  /*9280*/  LDSM.16.MT88.4 R32, [R217+0xb000] ;  /* 0x00b00000d920783b */ /* 0x000fe20000004200 */
[----:B------:R-:W-:Y:S02]  /*9290*/  FSEL R138, R30, -INF , !P5 ;  /* 0xff8000001e8a7808 */ /* 0x000fe40006800000 */
[----:B------:R-:W-:-:S02]  /*92a0*/  ISETP.LT.OR P2, PT, R2, R230, P2 ;  /* 0x000000e60200720c */ /* 0x000fc40001741670 */
[C---:B------:R-:W-:Y:S02]  /*92b0*/  ISETP.GE.AND P5, PT, R8.reuse, R234, PT ;  /* 0x000000ea0800720c */ /* 0x040fe40003fa6270 */
[----:B------:R-:W-:Y:S02]  /*92c0*/  FMNMX.FTZ R135, R139, R135, !PT ;  /* 0x000000878b877209 */ /* 0x000fe40007810000 */
[----:B------:R-:W-:Y:S02]  /*92d0*/  FSEL R133, R21, -INF , !P2 ;  /* 0xff80000015857808 */ /* 0x000fe40005000000 */
[----:B------:R-:W-:Y:S02]  /*92e0*/  ISETP.LT.OR P5, PT, R8, R230, P5 ;  /* 0x000000e60800720c */ /* 0x000fe40002fa1670 */
[----:B------:R-:W-:Y:S02]  /*92f0*/  FMNMX.FTZ R135, R138, R135, !PT ;  /* 0x000000878a877209 */ /* 0x000fe40007810000 */
[----:B------:R-:W-:-:S02]  /*9300*/  FSEL R142, R20, -INF , !P5 ;  /* 0xff800000148e7808 */ /* 0x000fc40006800000 */
[----:B------:R-:W-:Y:S02]  /*9310*/  FMNMX.FTZ R135, R133, R135, !PT ;  /* 0x0000008785877209 */ /* 0x000fe40007810000 */
[----:B------:R-:W-:Y:S02]  /*9320*/  FMNMX.FTZ R0, R205, R10, !PT ;  /* 0x0000000acd007209 */ /* 0x000fe40007810000 */
[----:B------:R-:W-:Y:S02]  /*9330*/  FMNMX.FTZ R135, R142, R135, !PT ;  /* 0x000000878e877209 */ /* 0x000fe40007810000 */
[----:B------:R-:W-:Y:S02]  /*9340*/  ISETP.GE.AND P6, PT, R4, R233, PT ;  /* 0x000000e90400720c */ /* 0x000fe40003fc6270 */
[----:B------:R-:W-:Y:S01]  /*9350*/  FMNMX.FTZ R0, R18, R0, !PT ;  /* 0x0000000012007209 */ /* 0x000fe20007810000 */
[----:B------:R-:W2:Y:S01]  /*9360*/  SHFL.BFLY PT, R21, R135, 0x2, 0x1f ;  /* 0x0c401f0087157f89 */ /* 0x000ea200000e0000 */
[----:B------:R-:W-:-:S02]  /*9370*/  ISETP.LT.OR P6, PT, R4, R229, P6 ;  /* 0x000000e50400720c */ /* 0x000fc400037c1670 */
[----:B-1----:R-:W-:Y:S02]  /*9380*/  FMNMX.FTZ R136, R136, R6, !PT ;  /* 0x0000000688887209 */ /* 0x002fe40007810000 */
[----:B------:R-:W-:Y:S02]  /*9390*/  ISETP.GE.AND P5, PT, R3, R233, PT ;  /* 0x000000e90300720c */ /* 0x000fe40003fa6270 */
[----:B------:R-:W-:Y:S01]  /*93a0*/  FSEL R6, R176, -INF , !P1 ;  /* 0xff800000b0067808 */ /* 0x000fe20004800000 */
[----:B------:R-:W1:Y:S01]  /*93b0*/  SHFL.BFLY PT, R22, R136, 0x1, 0x1f ;  /* 0x0c201f0088167f89 */ /* 0x000e6200000e0000 */
[----:B------:R-:W-:Y:S02]  /*93c0*/  FMNMX.FTZ R0, R17, R0, !PT ;  /* 0x0000000011007209 */ /* 0x000fe40007810000 */
[----:B------:R-:W-:Y:S02]  /*93d0*/  ISETP.LT.OR P5, PT, R3, R229, P5 ;  /* 0x000000e50300720c */ /* 0x000fe40002fa1670 */
[----:B------:R-:W-:-:S02]  /*93e0*/  FSEL R141, R29, -INF , !P6 ;  /* 0xff8000001d8d7808 */ /* 0x000fc40007000000 */
[----:B------:R-:W-:Y:S02]  /*93f0*/  ISETP.GE.AND P1, PT, R3, R232, PT ;  /* 0x000000e80300720c */ /* 0x000fe40003f26270 */
[-C--:B------:R-:W-:Y:S02]  /*9400*/  ISETP.GE.AND P6, PT, R2, R233.reuse, PT ;  /* 0x000000e90200720c */ /* 0x080fe40003fc6270 */
[----:B------:R-:W-:Y:S02]  /*9410*/  FMNMX.FTZ R0, R6, R0, !PT ;  /* 0x0000000006007209 */ /* 0x000fe40007810000 */
[----:B------:R-:W-:Y:S02]  /*9420*/  FSEL R140, R28, -INF , !P5 ;  /* 0xff8000001c8c7808 */ /* 0x000fe40006800000 */
[----:B------:R-:W-:Y:S02]  /*9430*/  ISETP.GE.AND P2, PT, R4, R232, PT ;  /* 0x000000e80400720c */ /* 0x000fe40003f46270 */
[----:B------:R-:W-:-:S02]  /*9440*/  ISETP.GE.AND P5, PT, R8, R233, PT ;  /* 0x000000e90800720c */ /* 0x000fc40003fa6270 */
[----:B------:R-:W-:Y:S02]  /*9450*/  ISETP.LT.OR P6, PT, R2, R229, P6 ;  /* 0x000000e50200720c */ /* 0x000fe400037c1670 */
[----:B------:R-:W-:Y:S02]  /*9460*/  ISETP.LT.OR P1, PT, R3, R228, P1 ;  /* 0x000000e40300720c */ /* 0x000fe40000f21670 */
[----:B------:R-:W-:Y:S02]  /*9470*/  FMNMX.FTZ R0, R141, R0, !PT ;  /* 0x000000008d007209 */ /* 0x000fe40007810000 */
[----:B------:R-:W-:Y:S02]  /*9480*/  FMNMX.FTZ R3, R204, R13, !PT ;  /* 0x0000000dcc037209 */ /* 0x000fe40007810000 */
[----:B------:R-:W-:Y:S02]  /*9490*/  ISETP.LT.OR P2, PT, R4, R228, P2 ;  /* 0x000000e40400720c */ /* 0x000fe40001741670 */
[----:B------:R-:W-:-:S02]  /*94a0*/  ISETP.LT.OR P5, PT, R8, R229, P5 ;  /* 0x000000e50800720c */ /* 0x000fc40002fa1670 */
        /* <DEDUP_REMOVED lines=8> */
[----:B------:R-:W-:Y:S02]  /*9530*/  FMNMX.FTZ R134, R180, R0, !PT ;  /* 0x00000000b4867209 */ /* 0x000fe40007810000 */
[----:B------:R-:W-:Y:S02]  /*9540*/  ISETP.GE.AND P4, PT, R2, R232, PT ;  /* 0x000000e80200720c */ /* 0x000fe40003f86270 */
[----:B--2---:R-:W-:Y:S02]  /*9550*/  FMNMX.FTZ R135, R135, R21, !PT ;  /* 0x0000001587877209 */ /* 0x004fe40007810000 */
[----:B------:R-:W-:-:S02]  /*9560*/  FSEL R182, R31, -INF , !P2 ;  /* 0xff8000001fb67808 */ /* 0x000fc40005000000 */
[----:B------:R-:W-:Y:S01]  /*9570*/  FMNMX.FTZ R0, R20, R3, !PT ;  /* 0x0000000314007209 */ /* 0x000fe20007810000 */
[----:B------:R-:W2:Y:S01]  /*9580*/  SHFL.BFLY PT, R21, R135, 0x1, 0x1f ;  /* 0x0c201f0087157f89 */ /* 0x000ea200000e0000 */
[----:B------:R-:W-:Y:S02]  /*9590*/  ISETP.LT.OR P4, PT, R2, R228, P4 ;  /* 0x000000e40200720c */ /* 0x000fe40002781670 */
[----:B------:R-:W-:Y:S01]  /*95a0*/  ISETP.GE.AND P2, PT, R8, R232, PT ;  /* 0x000000e80800720c */ /* 0x000fe20003f46270 */
[----:B------:R-:W3:Y:S01]  /*95b0*/  SHFL.BFLY PT, R2, R134, 0x2, 0x1f ;  /* 0x0c401f0086027f89 */ /* 0x000ee200000e0000 */
[----:B------:R-:W-:Y:S02]  /*95c0*/  FSEL R183, R132, -INF , !P1 ;  /* 0xff80000084b77808 */ /* 0x000fe40004800000 */
[----:B------:R-:W-:Y:S01]  /*95d0*/  FMNMX.FTZ R0, R182, R0, !PT ;  /* 0x00000000b6007209 */ /* 0x000fe20007810000 */
[----:B------:R-:W-:Y:S01]  /*95e0*/  LDSM.16.MT88.4 R28, [R218+0xa000] ;  /* 0x00a00000da1c783b */ /* 0x000fe20000004200 */
[----:B------:R-:W-:-:S02]  /*95f0*/  ISETP.LT.OR P1, PT, R8, R228, P2 ;  /* 0x000000e40800720c */ /* 0x000fc40001721670 */
[----:B------:R-:W-:Y:S02]  /*9600*/  FSEL R192, R26, -INF , !P4 ;  /* 0xff8000001ac07808 */ /* 0x000fe40006000000 */
[----:B------:R-:W-:Y:S02]  /*9610*/  FMNMX.FTZ R0, R183, R0, !PT ;  /* 0x00000000b7007209 */ /* 0x000fe40007810000 */
[----:B------:R-:W-:Y:S02]  /*9620*/  FSEL R187, R27, -INF , !P1 ;  /* 0xff8000001bbb7808 */ /* 0x000fe40004800000 */
[----:B------:R-:W-:Y:S01]  /*9630*/  FMNMX.FTZ R0, R192, R0, !PT ;  /* 0x00000000c0007209 */ /* 0x000fe20007810000 */
[----:B------:R-:W-:Y:S01]  /*9640*/  LDSM.16.MT88.4 R24, [R213+0xa000] ;  /* 0x00a00000d518783b */ /* 0x000fe20000004200 */
[----:B-1----:R-:W-:Y:S02]  /*9650*/  FMNMX.FTZ R136, R136, R22, !PT ;  /* 0x0000001688887209 */ /* 0x002fe40007810000 */
[----:B------:R-:W-:-:S02]  /*9660*/  FMNMX.FTZ R0, R187, R0, !PT ;  /* 0x00000000bb007209 */ /* 0x000fc40007810000 */
[C---:B------:R-:W-:Y:S01]  /*9670*/  FSETP.NEU.FTZ.AND P4, PT, R136.reuse, -INF , PT ;  /* 0xff8000008800780b */ /* 0x040fe20003f9d000 */
[----:B------:R-:W-:Y:S01]  /*9680*/  FMUL.FTZ R3, R136, c[0x0][0x23c] ;  /* 0x00008f0088037a20 */ /* 0x000fe20000410000 */
[----:B--2---:R-:W-:Y:S01]  /*9690*/  FMNMX.FTZ R135, R135, R21, !PT ;  /* 0x0000001587877209 */ /* 0x004fe20007810000 */
[----:B------:R-:W1:Y:S01]  /*96a0*/  SHFL.BFLY PT, R137, R0, 0x2, 0x1f ;  /* 0x0c401f0000897f89 */ /* 0x000e6200000e0000 */
[----:B---3--:R-:W-:-:S03]  /*96b0*/  FMNMX.FTZ R134, R2, R134, !PT ;  /* 0x0000008602867209 */ /* 0x008fc60007810000 */
[C---:B------:R-:W-:Y:S01]  /*96c0*/  FMUL.FTZ R2, R135.reuse, c[0x0][0x23c] ;  /* 0x00008f0087027a20 */ /* 0x040fe20000410000 */
[----:B------:R-:W-:Y:S01]  /*96d0*/  FSETP.NEU.FTZ.AND P3, PT, R135, -INF , PT ;  /* 0xff8000008700780b */ /* 0x000fe20003f7d000 */
[----:B------:R-:W2:Y:S01]  /*96e0*/  SHFL.BFLY PT, R8, R134, 0x1, 0x1f ;  /* 0x0c201f0086087f89 */ /* 0x000ea200000e0000 */
[----:B------:R-:W-:Y:S02]  /*96f0*/  FSEL R3, R3, RZ, P4 ;  /* 0x000000ff03037208 */ /* 0x000fe40002000000 */
[----:B------:R-:W-:-:S03]  /*9700*/  FSEL R2, R2, RZ, P3 ;  /* 0x000000ff02027208 */ /* 0x000fc60001800000 */
[--C-:B------:R-:W-:Y:S02]  /*9710*/  FFMA.FTZ R15, R15, c[0x0][0x23c], -R3.reuse ;  /* 0x00008f000f0f7a23 */ /* 0x100fe40000010803 */
[--C-:B------:R-:W-:Y:S02]  /*9720*/  FFMA.FTZ R7, R7, c[0x0][0x23c], -R2.reuse ;  /* 0x00008f0007077a23 */ /* 0x100fe40000010802 */
[--C-:B------:R-:W-:Y:S01]  /*9730*/  FFMA.FTZ R12, R12, c[0x0][0x23c], -R2.reuse ;  /* 0x00008f000c0c7a23 */ /* 0x100fe20000010802 */
[----:B------:R-:W-:Y:S01]  /*9740*/  MUFU.EX2 R236, R15 ;  /* 0x0000000f00ec7308 */ /* 0x000fe20000000800 */
[--C-:B------:R-:W-:Y:S02]  /*9750*/  FFMA.FTZ R5, R5, c[0x0][0x23c], -R2.reuse ;  /* 0x00008f0005057a23 */ /* 0x100fe40000010802 */
[--C-:B------:R-:W-:Y:S02]  /*9760*/  FFMA.FTZ R16, R16, c[0x0][0x23c], -R3.reuse ;  /* 0x00008f0010107a23 */ /* 0x100fe40000010803 */
[----:B------:R-:W-:Y:S01]  /*9770*/  FFMA.FTZ R14, R14, c[0x0][0x23c], -R2 ;  /* 0x00008f000e0e7a23 */ /* 0x000fe20000010802 */
[----:B-1----:R-:W-:Y:S01]  /*9780*/  FMNMX.FTZ R137, R137, R0, !PT ;  /* 0x0000000089897209 */ /* 0x002fe20007810000 */
[--C-:B------:R-:W-:Y:S01]  /*9790*/  FFMA.FTZ R9, R9, c[0x0][0x23c], -R3.reuse ;  /* 0x00008f0009097a23 */ /* 0x100fe20000010803 */
[----:B------:R1:W-:Y:S01]  /*97a0*/  MUFU.EX2 R198, R7 ;  /* 0x0000000700c67308 */ /* 0x0003e20000000800 */
[----:B------:R-:W-:Y:S01]  /*97b0*/  FFMA.FTZ R11, R11, c[0x0][0x23c], -R3 ;  /* 0x00008f000b0b7a23 */ /* 0x000fe20000010803 */
[----:B--2---:R-:W-:-:S06]  /*97c0*/  FMNMX.FTZ R134, R134, R8, !PT ;  /* 0x0000000886867209 */ /* 0x004fcc0007810000 */
[----:B------:R-:W-:Y:S01]  /*97d0*/  MUFU.EX2 R200, R12 ;  /* 0x0000000c00c87308 */ /* 0x000fe20000000800 */
[C---:B------:R-:W-:Y:S01]  /*97e0*/  FSETP.NEU.FTZ.AND P2, PT, R134.reuse, -INF , PT ;  /* 0xff8000008600780b */ /* 0x040fe20003f5d000 */
[----:B------:R-:W-:-:S05]  /*97f0*/  FMUL.FTZ R0, R134, c[0x0][0x23c] ;  /* 0x00008f0086007a20 */ /* 0x000fca0000410000 */
[----:B------:R-:W-:Y:S01]  /*9800*/  FSEL R0, R0, RZ, P2 ;  /* 0x000000ff00007208 */ /* 0x000fe20001000000 */
[----:B-1----:R-:W1:Y:S01]  /*9810*/  SHFL.BFLY PT, R7, R137, 0x1, 0x1f ;  /* 0x0c201f0089077f89 */ /* 0x002e6200000e0000 */
[----:B------:R2:W-:Y:S03]  /*9820*/  MUFU.EX2 R199, R5 ;  /* 0x0000000500c77308 */ /* 0x0005e60000000800 */
[--C-:B------:R-:W-:Y:S02]  /*9830*/  FFMA.FTZ R6, R6, c[0x0][0x23c], -R0.reuse ;  /* 0x00008f0006067a23 */ /* 0x100fe40000010800 */
[--C-:B------:R-:W-:Y:S02]  /*9840*/  FFMA.FTZ R10, R10, c[0x0][0x23c], -R0.reuse ;  /* 0x00008f000a0a7a23 */ /* 0x100fe40000010800 */
[--C-:B------:R-:W-:Y:S01]  /*9850*/  FFMA.FTZ R18, R18, c[0x0][0x23c], -R0.reuse ;  /* 0x00008f0012127a23 */ /* 0x100fe20000010800 */
[----:B------:R3:W-:Y:S01]  /*9860*/  MUFU.EX2 R196, R6 ;  /* 0x0000000600c47308 */ /* 0x0007e20000000800 */
[----:B------:R-:W-:Y:S01]  /*9870*/  FFMA.FTZ R17, R17, c[0x0][0x23c], -R0 ;  /* 0x00008f0011117a23 */ /* 0x000fe20000010800 */
[----:B--2---:R-:W-:-:S06]  /*9880*/  FSEL R5, R136, RZ, P4 ;  /* 0x000000ff88057208 */ /* 0x004fcc0002000000 */
[----:B------:R-:W-:Y:S01]  /*9890*/  MUFU.EX2 R201, R16 ;  /* 0x0000001000c97308 */ /* 0x000fe20000000800 */
[----:B------:R-:W-:Y:S01]  /*98a0*/  FADD.FTZ R5, R207, -R5 ;  /* 0x80000005cf057221 */ /* 0x000fe20000010000 */
[----:B-1----:R-:W-:Y:S02]  /*98b0*/  FMNMX.FTZ R137, R137, R7, !PT ;  /* 0x0000000789897209 */ /* 0x002fe40007810000 */
[----:B---3--:R-:W-:Y:S01]  /*98c0*/  FSEL R6, R134, RZ, P2 ;  /* 0x000000ff86067208 */ /* 0x008fe20001000000 */
[----:B------:R-:W-:Y:S01]  /*98d0*/  FMUL.FTZ R5, R5, c[0x0][0x23c] ;  /* 0x00008f0005057a20 */ /* 0x000fe20000410000 */
[C---:B------:R-:W-:Y:S01]  /*98e0*/  FSETP.NEU.FTZ.AND P1, PT, R137.reuse, -INF , PT ;  /* 0xff8000008900780b */ /* 0x040fe20003f3d000 */
[----:B------:R-:W-:Y:S01]  /*98f0*/  FMUL.FTZ R12, R137, c[0x0][0x23c] ;  /* 0x00008f00890c7a20 */ /* 0x000fe20000410000 */
[----:B------:R-:W-:Y:S04]  /*9900*/  MUFU.EX2 R197, R14 ;  /* 0x0000000e00c57308 */ /* 0x000fe80000000800 */
[----:B------:R-:W-:-:S04]  /*9910*/  FSEL R12, R12, RZ, P1 ;  /* 0x000000ff0c0c7208 */ /* 0x000fc80000800000 */
[----:B------:R1:W2:Y:S01]  /*9920*/  MUFU.EX2 R16, R5 ;  /* 0x0000000500107308 */ /* 0x0002a20000000800 */
[--C-:B------:R-:W-:Y:S02]  /*9930*/  FFMA.FTZ R4, R4, c[0x0][0x23c], -R12.reuse ;  /* 0x00008f0004047a23 */ /* 0x100fe4000001080c */
[--C-:B------:R-:W-:Y:S02]  /*9940*/  FFMA.FTZ R20, R20, c[0x0][0x23c], -R12.reuse ;  /* 0x00008f0014147a23 */ /* 0x100fe4000001080c */
[--C-:B------:R-:W-:Y:S02]  /*9950*/  FFMA.FTZ R13, R13, c[0x0][0x23c], -R12.reuse ;  /* 0x00008f000d0d7a23 */ /* 0x100fe4000001080c */
[----:B------:R-:W-:Y:S01]  /*9960*/  FFMA.FTZ R19, R19, c[0x0][0x23c], -R12 ;  /* 0x00008f0013137a23 */ /* 0x000fe2000001080c */
[----:B------:R3:W-:Y:S08]  /*9970*/  MUFU.EX2 R185, R4 ;  /* 0x0000000400b97308 */ /* 0x0007f00000000800 */
[----:B------:R4:W5:Y:S01]  /*9980*/  MUFU.EX2 R132, R20 ;  /* 0x0000001400847308 */ /* 0x0009620000000800 */
[----:B-1----:R-:W-:-:S02]  /*9990*/  FADD.FTZ R5, R205, -R6 ;  /* 0x80000006cd057221 */ /* 0x002fc40000010000 */
[-C--:B--2---:R-:W-:Y:S02]  /*99a0*/  FMUL.FTZ R144, R144, R16.reuse ;  /* 0x0000001090907220 */ /* 0x084fe40000410000 */
[----:B------:R-:W-:Y:S02]  /*99b0*/  FMUL.FTZ R5, R5, c[0x0][0x23c] ;  /* 0x00008f0005057a20 */ /* 0x000fe40000410000 */
[-C--:B------:R-:W-:Y:S01]  /*99c0*/  FMUL.FTZ R145, R145, R16.reuse ;  /* 0x0000001091917220 */ /* 0x080fe20000410000 */
[----:B---3--:R-:W-:Y:S01]  /*99d0*/  FSEL R4, R135, RZ, P3 ;  /* 0x000000ff87047208 */ /* 0x008fe20001800000 */
[----:B------:R-:W-:Y:S01]  /*99e0*/  MUFU.EX2 R184, R13 ;  /* 0x0000000d00b87308 */ /* 0x000fe20000000800 */
[-C--:B------:R-:W-:Y:S02]  /*99f0*/  FMUL.FTZ R156, R156, R16.reuse ;  /* 0x000000109c9c7220 */ /* 0x080fe40000410000 */
[-C--:B------:R-:W-:Y:S02]  /*9a00*/  FMUL.FTZ R157, R157, R16.reuse ;  /* 0x000000109d9d7220 */ /* 0x080fe40000410000 */
[----:B------:R-:W-:Y:S01]  /*9a10*/  FADD.FTZ R4, R206, -R4 ;  /* 0x80000004ce047221 */ /* 0x000fe20000010000 */
[----:B----4-:R-:W1:Y:S02]  /*9a20*/  LDSM.16.MT88.4 R20, [R215+0xa000] ;  /* 0x00a00000d714783b */ /* 0x010e640000004200 */
[----:B------:R2:W-:Y:S01]  /*9a30*/  MUFU.EX2 R203, R9 ;  /* 0x0000000900cb7308 */ /* 0x0005e20000000800 */
[----:B------:R-:W-:Y:S01]  /*9a40*/  FMUL.FTZ R15, R4, c[0x0][0x23c] ;  /* 0x00008f00040f7a20 */ /* 0x000fe20000410000 */
[----:B------:R-:W-:Y:S01]  /*9a50*/  FSEL R4, R137, RZ, P1 ;  /* 0x000000ff89047208 */ /* 0x000fe20000800000 */
[-C--:B------:R-:W-:Y:S01]  /*9a60*/  FMUL.FTZ R172, R172, R16.reuse ;  /* 0x00000010acac7220 */ /* 0x080fe20000410000 */
[----:B-----5:R-:W-:Y:S01]  /*9a70*/  F2FP.BF16.PACK_AB R7, R132, R185 ;  /* 0x000000b98407723e */ /* 0x020fe200000010ff */
[----:B------:R-:W-:-:S02]  /*9a80*/  FMUL.FTZ R173, R173, R16 ;  /* 0x00000010adad7220 */ /* 0x000fc40000410000 */
[----:B------:R-:W-:Y:S01]  /*9a90*/  FADD.FTZ R4, R204, -R4 ;  /* 0x80000004cc047221 */ /* 0x000fe20000010000 */
[----:B------:R-:W3:Y:S01]  /*9aa0*/  MUFU.EX2 R202, R11 ;  /* 0x0000000b00ca7308 */ /* 0x000ee20000000800 */
[-C--:B------:R-:W-:Y:S02]  /*9ab0*/  FMUL.FTZ R160, R160, R16.reuse ;  /* 0x00000010a0a07220 */ /* 0x080fe40000410000 */
[----:B------:R-:W-:Y:S02]  /*9ac0*/  FMUL.FTZ R4, R4, c[0x0][0x23c] ;  /* 0x00008f0004047a20 */ /* 0x000fe40000410000 */
[-C--:B------:R-:W-:Y:S02]  /*9ad0*/  FMUL.FTZ R161, R161, R16.reuse ;  /* 0x00000010a1a17220 */ /* 0x080fe40000410000 */
[----:B------:R-:W-:Y:S01]  /*9ae0*/  FMUL.FTZ R36, R36, R16 ;  /* 0x0000001024247220 */ /* 0x000fe20000410000 */
[----:B------:R4:W-:Y:S01]  /*9af0*/  MUFU.EX2 R194, R10 ;  /* 0x0000000a00c27308 */ /* 0x0009e20000000800 */
[----:B--2---:R-:W-:Y:S01]  /*9b00*/  F2FP.BF16.PACK_AB R9, R197, R198 ;  /* 0x000000c6c509723e */ /* 0x004fe200000010ff */
[----:B------:R-:W-:-:S02]  /*9b10*/  FMUL.FTZ R37, R37, R16 ;  /* 0x0000001025257220 */ /* 0x000fc40000410000 */
[-C--:B------:R-:W-:Y:S02]  /*9b20*/  FMUL.FTZ R64, R64, R16.reuse ;  /* 0x0000001040407220 */ /* 0x080fe40000410000 */
[-C--:B------:R-:W-:Y:S02]  /*9b30*/  FMUL.FTZ R65, R65, R16.reuse ;  /* 0x0000001041417220 */ /* 0x080fe40000410000 */
[----:B------:R-:W-:Y:S01]  /*9b40*/  MUFU.EX2 R193, R18 ;  /* 0x0000001200c17308 */ /* 0x000fe20000000800 */
[----:B---3--:R-:W-:Y:S01]  /*9b50*/  F2FP.BF16.PACK_AB R8, R202, R203 ;  /* 0x000000cbca08723e */ /* 0x008fe200000010ff */
[-C--:B------:R-:W-:Y:S01]  /*9b60*/  FMUL.FTZ R80, R80, R16.reuse ;  /* 0x0000001050507220 */ /* 0x080fe20000410000 */
[----:B------:R-:W-:Y:S01]  /*9b70*/  F2FP.BF16.PACK_AB R11, R200, R199 ;  /* 0x000000c7c80b723e */ /* 0x000fe200000010ff */
[-C--:B------:R-:W-:Y:S02]  /*9b80*/  FMUL.FTZ R81, R81, R16.reuse ;  /* 0x0000001051517220 */ /* 0x080fe40000410000 */
[----:B------:R-:W-:-:S02]  /*9b90*/  FMUL.FTZ R68, R68, R16 ;  /* 0x0000001044447220 */ /* 0x000fc40000410000 */
[----:B------:R-:W2:Y:S01]  /*9ba0*/  MUFU.EX2 R195, R17 ;  /* 0x0000001100c37308 */ /* 0x000ea20000000800 */
[----:B----4-:R-:W-:Y:S01]  /*9bb0*/  F2FP.BF16.PACK_AB R10, R236, R201 ;  /* 0x000000c9ec0a723e */ /* 0x010fe200000010ff */
[-C--:B------:R-:W-:Y:S02]  /*9bc0*/  FMUL.FTZ R69, R69, R16.reuse ;  /* 0x0000001045457220 */ /* 0x080fe40000410000 */
[-C--:B------:R-:W-:Y:S02]  /*9bd0*/  FMUL.FTZ R52, R52, R16.reuse ;  /* 0x0000001034347220 */ /* 0x080fe40000410000 */
[-C--:B------:R-:W-:Y:S02]  /*9be0*/  FMUL.FTZ R53, R53, R16.reuse ;  /* 0x0000001035357220 */ /* 0x080fe40000410000 */
[----:B------:R-:W-:Y:S01]  /*9bf0*/  MUFU.EX2 R186, R19 ;  /* 0x0000001300ba7308 */ /* 0x000fe20000000800 */
[-C--:B------:R-:W-:Y:S02]  /*9c00*/  FMUL.FTZ R96, R96, R16.reuse ;  /* 0x0000001060607220 */ /* 0x080fe40000410000 */
[----:B------:R-:W-:-:S02]  /*9c10*/  FMUL.FTZ R97, R97, R16 ;  /* 0x0000001061617220 */ /* 0x000fc40000410000 */
[-C--:B------:R-:W-:Y:S02]  /*9c20*/  FMUL.FTZ R48, R48, R16.reuse ;  /* 0x0000001030307220 */ /* 0x080fe40000410000 */
[-C--:B------:R-:W-:Y:S01]  /*9c30*/  FMUL.FTZ R49, R49, R16.reuse ;  /* 0x0000001031317220 */ /* 0x080fe20000410000 */
[----:B------:R-:W3:Y:S01]  /*9c40*/  MUFU.EX2 R15, R15 ;  /* 0x0000000f000f7308 */ /* 0x000ee20000000800 */
[----:B--2---:R-:W-:Y:S01]  /*9c50*/  F2FP.BF16.PACK_AB R6, R196, R195 ;  /* 0x000000c3c406723e */ /* 0x004fe200000010ff */
[-C--:B------:R-:W-:Y:S02]  /*9c60*/  FMUL.FTZ R116, R116, R16.reuse ;  /* 0x0000001074747220 */ /* 0x080fe40000410000 */
[-C--:B------:R-:W-:Y:S02]  /*9c70*/  FMUL.FTZ R117, R117, R16.reuse ;  /* 0x0000001075757220 */ /* 0x080fe40000410000 */
[-C--:B------:R-:W-:Y:S02]  /*9c80*/  FMUL.FTZ R128, R128, R16.reuse ;  /* 0x0000001080807220 */ /* 0x080fe40000410000 */
[----:B------:R2:W4:Y:S01]  /*9c90*/  MUFU.EX2 R14, R5 ;  /* 0x00000005000e7308 */ /* 0x0005220000000800 */
[----:B------:R-:W-:-:S02]  /*9ca0*/  FMUL.FTZ R129, R129, R16 ;  /* 0x0000001081817220 */ /* 0x000fc40000410000 */
[-C--:B------:R-:W-:Y:S02]  /*9cb0*/  FMUL.FTZ R84, R84, R16.reuse ;  /* 0x0000001054547220 */ /* 0x080fe40000410000 */
[-C--:B------:R-:W-:Y:S02]  /*9cc0*/  FMUL.FTZ R85, R85, R16.reuse ;  /* 0x0000001055557220 */ /* 0x080fe40000410000 */
[----:B------:R-:W-:Y:S01]  /*9cd0*/  FMUL.FTZ R100, R100, R16 ;  /* 0x0000001064647220 */ /* 0x000fe20000410000 */
[----:B------:R5:W1:Y:S01]  /*9ce0*/  MUFU.EX2 R13, R4 ;  /* 0x00000004000d7308 */ /* 0x000a620000000800 */
[-C--:B---3--:R-:W-:Y:S02]  /*9cf0*/  FMUL.FTZ R146, R146, R15.reuse ;  /* 0x0000000f92927220 */ /* 0x088fe40000410000 */
[-C--:B------:R-:W-:Y:S02]  /*9d00*/  FMUL.FTZ R147, R147, R15.reuse ;  /* 0x0000000f93937220 */ /* 0x080fe40000410000 */
[----:B------:R-:W-:-:S02]  /*9d10*/  FMUL.FTZ R158, R158, R15 ;  /* 0x0000000f9e9e7220 */ /* 0x000fc40000410000 */
[----:B------:R-:W-:Y:S01]  /*9d20*/  FMUL.FTZ R159, R159, R15 ;  /* 0x0000000f9f9f7220 */ /* 0x000fe20000410000 */
[----:B--2---:R-:W-:Y:S01]  /*9d30*/  F2FP.BF16.PACK_AB R5, R186, R184 ;  /* 0x000000b8ba05723e */ /* 0x004fe200000010ff */
[-C--:B----4-:R-:W-:Y:S01]  /*9d40*/  FMUL.FTZ R148, R148, R14.reuse ;  /* 0x0000000e94947220 */ /* 0x090fe20000410000 */
[C---:B------:R-:W-:Y:S01]  /*9d50*/  HMMA.16816.F32.BF16 R144, R8.reuse, R24, R144 ;  /* 0x000000180890723c */ /* 0x040fe20000041890 */
        /* <DEDUP_REMOVED lines=136> */
[-C--:B------:R-:W-:Y:S01]  /*a5e0*/  FMUL.FTZ R114, R114, R15.reuse ;  /* 0x0000000f72727220 */ /* 0x080fe20000410000 */
[----:B------:R-:W-:Y:S01]  /*a5f0*/  MOV R6, R158 ;  /* 0x0000009e00067202 */ /* 0x000fe20000000f00 */
[----:B------:R-:W-:Y:S01]  /*a600*/  FMUL.FTZ R115, R115, R15 ;  /* 0x0000000f73737220 */ /* 0x000fe20000410000 */
[----:B------:R-:W-:Y:S02]  /*a610*/  MOV R7, R157 ;  /* 0x0000009d00077202 */ /* 0x000fe40000000f00 */
[----:B------:R-:W-:Y:S01]  /*a620*/  MOV R64, R189 ;  /* 0x000000bd00407202 */ /* 0x000fe20000000f00 */
[----:B------:R-:W-:Y:S01]  /*a630*/  HMMA.16816.F32.BF16 R68, R8, R24, R68 ;  /* 0x000000180844723c */ /* 0x000fe20000041844 */
[----:B------:R-:W-:-:S02]  /*a640*/  MOV R65, R188 ;  /* 0x000000bc00417202 */ /* 0x000fc40000000f00 */
[----:B------:R-:W-:Y:S02]  /*a650*/  MOV R67, R28 ;  /* 0x0000001c00437202 */ /* 0x000fe40000000f00 */
[----:B------:R-:W-:-:S03]  /*a660*/  MOV R66, R29 ;  /* 0x0000001d00427202 */ /* 0x000fc60000000f00 */
[C---:B------:R-:W-:Y:S01]  /*a670*/  HMMA.16816.F32.BF16 R188, R8.reuse, R26, R80 ;  /* 0x0000001a08bc723c */ /* 0x040fe20000041850 */
[----:B------:R1:W-:Y:S06]  /*a680*/  MUFU.EX2 R26, R4 ;  /* 0x00000004001a7308 */ /* 0x0003ec0000000800 */
[----:B------:R-:W-:Y:S01]  /*a690*/  MOV R80, R176 ;  /* 0x000000b000507202 */ /* 0x000fe20000000f00 */
[----:B------:R-:W-:Y:S01]  /*a6a0*/  HMMA.16816.F32.BF16 R52, R8, R20, R52 ;  /* 0x000000140834723c */ /* 0x000fe20000041834 */
[----:B------:R-:W-:Y:S02]  /*a6b0*/  MOV R81, R175 ;  /* 0x000000af00517202 */ /* 0x000fe40000000f00 */
[----:B------:R-:W-:-:S02]  /*a6c0*/  MOV R82, R174 ;  /* 0x000000ae00527202 */ /* 0x000fc40000000f00 */
[----:B------:R-:W-:-:S03]  /*a6d0*/  MOV R83, R173 ;  /* 0x000000ad00537202 */ /* 0x000fc60000000f00 */
[C---:B------:R-:W-:Y:S01]  /*a6e0*/  HMMA.16816.F32.BF16 R240, R8.reuse, R30, R48 ;  /* 0x0000001e08f0723c */ /* 0x040fe20000041830 */
[--C-:B-1----:R-:W-:Y:S01]  /*a6f0*/  FFMA.FTZ R4, R177, c[0x0][0x23c], -R3.reuse ;  /* 0x00008f00b1047a23 */ /* 0x102fe20000010803 */
[----:B------:R-:W-:Y:S03]  /*a700*/  LDSM.16.MT88.4 R48, [R218+0xa800] ;  /* 0x00a80000da30783b */ /* 0x000fe60000004200 */
[----:B------:R1:W2:Y:S03]  /*a710*/  MUFU.EX2 R28, R4 ;  /* 0x00000004001c7308 */ /* 0x0002a60000000800 */
[C---:B------:R-:W-:Y:S08]  /*a720*/  HMMA.16816.F32.BF16 R116, R8.reuse, R32, R116 ;  /* 0x000000200874723c */ /* 0x040ff00000041874 */
[----:B------:R-:W-:Y:S01]  /*a730*/  HMMA.16816.F32.BF16 R32, R8, R34, R128 ;  /* 0x000000220820723c */ /* 0x000fe20000041880 */
[----:B-1----:R-:W-:-:S02]  /*a740*/  FFMA.FTZ R4, R179, c[0x0][0x23c], -R3 ;  /* 0x00008f00b3047a23 */ /* 0x002fc40000010803 */
[----:B------:R-:W-:-:S05]  /*a750*/  FFMA.FTZ R3, R181, c[0x0][0x23c], -R3 ;  /* 0x00008f00b5037a23 */ /* 0x000fca0000010803 */
[----:B------:R-:W-:Y:S01]  /*a760*/  HMMA.16816.F32.BF16 R176, R8, R38, R96 ;  /* 0x0000002608b0723c */ /* 0x000fe20000041860 */
[----:B------:R1:W-:Y:S01]  /*a770*/  MUFU.EX2 R29, R4 ;  /* 0x00000004001d7308 */ /* 0x0003e20000000800 */
[----:B--2---:R-:W-:-:S05]  /*a780*/  F2FP.BF16.PACK_AB R128, R28, R26 ;  /* 0x0000001a1c80723e */ /* 0x004fca00000010ff */
[----:B------:R-:W-:Y:S01]  /*a790*/  MOV R98, R18 ;  /* 0x0000001200627202 */ /* 0x000fe20000000f00 */
[C---:B------:R-:W-:Y:S01]  /*a7a0*/  HMMA.16816.F32.BF16 R84, R8.reuse, R36, R84 ;  /* 0x000000240854723c */ /* 0x040fe20000041854 */
[----:B------:R2:W3:Y:S01]  /*a7b0*/  MUFU.EX2 R27, R3 ;  /* 0x00000003001b7308 */ /* 0x0004e20000000800 */
[----:B------:R-:W-:Y:S02]  /*a7c0*/  MOV R99, R17 ;  /* 0x0000001100637202 */ /* 0x000fe40000000f00 */
[----:B------:R-:W-:Y:S02]  /*a7d0*/  MOV R96, R156 ;  /* 0x0000009c00607202 */ /* 0x000fe40000000f00 */
[----:B------:R-:W-:Y:S01]  /*a7e0*/  LDSM.16.MT88.4 R156, [R213+0xa800] ;  /* 0x00a80000d59c783b */ /* 0x000fe20000004200 */
[----:B------:R-:W-:Y:S01]  /*a7f0*/  MOV R97, R19 ;  /* 0x0000001300617202 */ /* 0x000fe20000000f00 */
[----:B------:R-:W-:Y:S01]  /*a800*/  HMMA.16816.F32.BF16 R100, R8, R40, R100 ;  /* 0x000000280864723c */ /* 0x000fe20000041864 */
[----:B-1----:R-:W-:-:S02]  /*a810*/  MOV R4, R172 ;  /* 0x000000ac00047202 */ /* 0x002fc40000000f00 */
[----:B------:R-:W1:Y:S01]  /*a820*/  LDSM.16.MT88.4 R172, [R215+0xa800] ;  /* 0x00a80000d7ac783b */ /* 0x000e620000004200 */
[----:B--2---:R-:W-:Y:S01]  /*a830*/  FFMA.FTZ R3, R139, c[0x0][0x23c], -R2 ;  /* 0x00008f008b037a23 */ /* 0x004fe20000010802 */
[----:B---3--:R-:W-:-:S03]  /*a840*/  F2FP.BF16.PACK_AB R130, R27, R29 ;  /* 0x0000001d1b82723e */ /* 0x008fc600000010ff */
[----:B------:R2:W-:Y:S02]  /*a850*/  MUFU.EX2 R22, R3 ;  /* 0x0000000300167308 */ /* 0x0005e40000000800 */
[----:B--2---:R-:W-:-:S06]  /*a860*/  FFMA.FTZ R3, R138, c[0x0][0x23c], -R2 ;  /* 0x00008f008a037a23 */ /* 0x004fcc0000010802 */
[----:B------:R2:W3:Y:S02]  /*a870*/  MUFU.EX2 R24, R3 ;  /* 0x0000000300187308 */ /* 0x0004e40000000800 */
[--C-:B--2---:R-:W-:Y:S01]  /*a880*/  FFMA.FTZ R3, R133, c[0x0][0x23c], -R2.reuse ;  /* 0x00008f0085037a23 */ /* 0x104fe20000010802 */
[----:B---3--:R-:W-:Y:S01]  /*a890*/  F2FP.BF16.PACK_AB R129, R24, R22 ;  /* 0x000000161881723e */ /* 0x008fe200000010ff */
[----:B------:R-:W-:-:S04]  /*a8a0*/  FFMA.FTZ R2, R142, c[0x0][0x23c], -R2 ;  /* 0x00008f008e027a23 */ /* 0x000fc80000010802 */
[----:B------:R-:W-:Y:S08]  /*a8b0*/  MUFU.EX2 R25, R3 ;  /* 0x0000000300197308 */ /* 0x000ff00000000800 */
[----:B------:R2:W3:Y:S02]  /*a8c0*/  MUFU.EX2 R23, R2 ;  /* 0x0000000200177308 */ /* 0x0004e40000000800 */
[----:B--2---:R-:W-:Y:S01]  /*a8d0*/  FFMA.FTZ R2, R141, c[0x0][0x23c], -R0 ;  /* 0x00008f008d027a23 */ /* 0x004fe20000010800 */
[----:B---3--:R-:W-:-:S05]  /*a8e0*/  F2FP.BF16.PACK_AB R131, R23, R25 ;  /* 0x000000191783723e */ /* 0x008fca00000010ff */
[----:B------:R2:W-:Y:S02]  /*a8f0*/  MUFU.EX2 R20, R2 ;  /* 0x0000000200147308 */ /* 0x0005e40000000800 */
[C---:B-1----:R-:W-:Y:S08]  /*a900*/  HMMA.16816.F32.BF16 R160, R128.reuse, R172, R160 ;  /* 0x000000ac80a0723c */ /* 0x042ff000000418a0 */
[----:B------:R-:W-:Y:S01]  /*a910*/  HMMA.16816.F32.BF16 R144, R128, R156, R144 ;  /* 0x0000009c8090723c */ /* 0x000fe20000041890 */
[----:B--2---:R-:W-:-:S04]  /*a920*/  FFMA.FTZ R2, R140, c[0x0][0x23c], -R0 ;  /* 0x00008f008c027a23 */ /* 0x004fc80000010800 */
[----:B------:R1:W2:Y:S03]  /*a930*/  MUFU.EX2 R21, R2 ;  /* 0x0000000200157308 */ /* 0x0002a60000000800 */
[----:B------:R-:W-:Y:S01]  /*a940*/  HMMA.16816.F32.BF16 R36, R128, R48, R80 ;  /* 0x000000308024723c */ /* 0x000fe20000041850 */
[----:B------:R-:W3:Y:S01]  /*a950*/  LDSM.16.MT88.4 R80, [R213+0xb800] ;  /* 0x00b80000d550783b */ /* 0x000ee20000004200 */
[--C-:B-1----:R-:W-:Y:S01]  /*a960*/  FFMA.FTZ R2, R143, c[0x0][0x23c], -R0.reuse ;  /* 0x00008f008f027a23 */ /* 0x102fe20000010800 */
[----:B--2---:R-:W-:Y:S01]  /*a970*/  F2FP.BF16.PACK_AB R124, R21, R20 ;  /* 0x00000014157c723e */ /* 0x004fe200000010ff */
[----:B------:R-:W-:-:S04]  /*a980*/  FFMA.FTZ R0, R180, c[0x0][0x23c], -R0 ;  /* 0x00008f00b4007a23 */ /* 0x000fc80000010800 */
[----:B------:R-:W-:Y:S01]  /*a990*/  HMMA.16816.F32.BF16 R140, R8, R42, R112 ;  /* 0x0000002a088c723c */ /* 0x000fe20000041870 */
[----:B------:R-:W-:Y:S01]  /*a9a0*/  MUFU.EX2 R19, R2 ;  /* 0x0000000200137308 */ /* 0x000fe20000000800 */
[----:B------:R-:W1:Y:S05]  /*a9b0*/  LDSM.16.MT88.4 R112, [R218+0xb800] ;  /* 0x00b80000da70783b */ /* 0x000e6a0000004200 */
[----:B------:R-:W-:Y:S02]  /*a9c0*/  FFMA.FTZ R11, R251, R16, R203 ;  /* 0x00000010fb0b7223 */ /* 0x000fe400000100cb */
[----:B------:R2:W4:Y:S01]  /*a9d0*/  MUFU.EX2 R18, R0 ;  /* 0x0000000000127308 */ /* 0x0005220000000800 */
[----:B------:R-:W-:-:S02]  /*a9e0*/  FFMA.FTZ R8, R250, R15, R198 ;  /* 0x0000000ffa087223 */ /* 0x000fc400000100c6 */
        /* <DEDUP_REMOVED lines=74> */
[----:B------:R-:W-:Y:S01]  /*ae90*/  UIADD3 UR4, UR8, -0x2, URZ ;  /* 0xfffffffe08047890 */ /* 0x000fe2000fffe03f */
[----:B------:R-:W-:Y:S01]  /*aea0*/  MOV R2, R238 ;  /* 0x000000ee00027202 */ /* 0x000fe20000000f00 */
[----:B------:R-:W-:-:S04]  /*aeb0*/  DEPBAR.LE SB0, 0x0 ;  /* 0x000080000000791a */ /* 0x000fc80000000000 */
[----:B------:R-:W-:Y:S01]  /*aec0*/  MOV R0, UR4 ;  /* 0x0000000400007c02 */ /* 0x000fe20008000f00 */
[----:B------:R-:W-:Y:S02]  /*aed0*/  UIADD3 UR5, UP0, -UR10, 0x80, URZ ;  /* 0x000000800a057890 */ /* 0x000fe4000ff1e13f */
[----:B------:R-:W-:Y:S02]  /*aee0*/  UIADD3 UR20, UR8, -0x4, URZ ;  /* 0xfffffffc08147890 */ /* 0x000fe4000fffe03f */
[----:B------:R-:W-:Y:S01]  /*aef0*/  IMAD R0, R0, UR17, R2 ;  /* 0x0000001100007c24 */ /* 0x000fe2000f8e0202 */
[----:B------:R-:W-:Y:S02]  /*af00*/  UIADD3.X UR4, URZ, ~UR14, URZ, UP0, !UPT ;  /* 0x8000000e3f047290 */ /* 0x000fe400087fe43f */
[----:B------:R-:W-:Y:S02]  /*af10*/  UISETP.GT.AND UP0, UPT, UR20, UR9, UPT ;  /* 0x000000091400728c */ /* 0x000fe4000bf04270 */
[----:B------:R-:W-:-:S04]  /*af20*/  LEA R0, R0, c[0x0][0x170], 0x1 ;  /* 0x00005c0000007a11 */ /* 0x000fc800078e08ff */
[----:B------:R-:W-:Y:S02]  /*af30*/  IADD3 R2, -R237, UR17, R0 ;  /* 0x00000011ed027c10 */ /* 0x000fe4000fffe100 */
[----:B------:R-:W-:Y:S01]  /*af40*/  IADD3 R0, R0, -UR10, RZ ;  /* 0x8000000a00007c10 */ /* 0x000fe2000fffe0ff */
[----:B------:R-:W-:Y:S01]  /*af50*/  BAR.SYNC.DEFER_BLOCKING 0x0 ;  /* 0x0000000000007b1d */ /* 0x000fe20000010000 */
[----:B------:R-:W-:Y:S02]  /*af60*/  IADD3 R236, P1, R2, -UR10, RZ ;  /* 0x8000000a02ec7c10 */ /* 0x000fe4000ff3e0ff */
[C---:B------:R-:W-:Y:S02]  /*af70*/  IADD3 R238, P3, R0.reuse, -UR10, RZ ;  /* 0x8000000a00ee7c10 */ /* 0x040fe4000ff7e0ff */
[----:B------:R-:W-:Y:S02]  /*af80*/  IADD3 R4, P2, R0, UR5, RZ ;  /* 0x0000000500047c10 */ /* 0x000fe4000ff5e0ff */
[----:B------:R-:W-:-:S02]  /*af90*/  IADD3 R2, P0, R2, UR5, RZ ;  /* 0x0000000502027c10 */ /* 0x000fc4000ff1e0ff */
[C---:B------:R-:W-:Y:S02]  /*afa0*/  IADD3.X R239, R209.reuse, ~UR14, RZ, P3, !PT ;  /* 0x8000000ed1ef7c10 */ /* 0x040fe40009ffe4ff */
[----:B------:R-:W-:Y:S02]  /*afb0*/  IADD3.X R5, R209, UR4, RZ, P2, !PT ;  /* 0x00000004d1057c10 */ /* 0x000fe400097fe4ff */
[C---:B------:R-:W-:Y:S02]  /*afc0*/  IADD3.X R237, R211.reuse, ~UR14, RZ, P1, !PT ;  /* 0x8000000ed3ed7c10 */ /* 0x040fe40008ffe4ff */
[----:B------:R-:W-:Y:S02]  /*afd0*/  IADD3.X R3, R211, UR4, RZ, P0, !PT ;  /* 0x00000004d3037c10 */ /* 0x000fe400087fe4ff */
[----:B------:R-:W-:Y:S01]  /*afe0*/  PLOP3.LUT P0, PT, PT, PT, UP0, 0x80, 0x0 ;  /* 0x000000000000781c */ /* 0x000fe20003f0f008 */
        /* <DEDUP_REMOVED lines=8> */
[----:B------:R-:W3:Y:S04]  /*b070*/  LDSM.16.M88.4 R8, [R214+0x2000] ;  /* 0x00200000d608783b */ /* 0x000ee80000000200 */
[----:B------:R-:W4:Y:S04]  /*b080*/  LDSM.16.M88.4 R16, [R212+0x8800] ;  /* 0x00880000d410783b */ /* 0x000f280000000200 */
[----:B------:R-:W5:Y:S04]  /*b090*/  LDSM.16.M88.4 R12, [R214] ;  /* 0x00000000d60c783b */ /* 0x000f680000000200 */
[----:B------:R-:W-:Y:S04]  /*b0a0*/  LDSM.16.M88.4 R32, [R223] ;  /* 0x00000000df20783b */ /* 0x000fe80000000200 */
[----:B--2---:R-:W2:Y:S04]  /*b0b0*/  LDSM.16.M88.4 R4, [R216+0x2000] ;  /* 0x00200000d804783b */ /* 0x004ea80000000200 */
        /* <DEDUP_REMOVED lines=8> */
[C---:B------:R-:W-:Y:S08]  /*b140*/  HMMA.16816.F32.BF16 R196, R12.reuse, R20, RZ ;  /* 0x000000140cc4723c */ /* 0x040ff000000418ff */
[C---:B------:R-:W-:Y:S01]  /*b150*/  HMMA.16816.F32.BF16 R192, R12.reuse, R22, RZ ;  /* 0x000000160cc0723c */ /* 0x040fe200000418ff */
[----:B------:R-:W-:Y:S07]  /*b160*/  LDSM.16.M88.4 R20, [R221+0x8800] ;  /* 0x00880000dd14783b */ /* 0x000fee0000000200 */
[----:B------:R-:W-:Y:S08]  /*b170*/  HMMA.16816.F32.BF16 R16, R12, R18, RZ ;  /* 0x000000120c10723c */ /* 0x000ff000000418ff */
[C---:B--2---:R-:W-:Y:S08]  /*b180*/  HMMA.16816.F32.BF16 R188, R4.reuse, R32, R180 ;  /* 0x0000002004bc723c */ /* 0x044ff000000418b4 */
[C---:B-1----:R-:W-:Y:S08]  /*b190*/  HMMA.16816.F32.BF16 R180, R4.reuse, R28, R140 ;  /* 0x0000001c04b4723c */ /* 0x042ff0000004188c */
[C---:B------:R-:W-:Y:S08]  /*b1a0*/  HMMA.16816.F32.BF16 R176, R4.reuse, R34, R176 ;  /* 0x0000002204b0723c */ /* 0x040ff000000418b0 */
[----:B------:R-:W-:Y:S01]  /*b1b0*/  HMMA.16816.F32.BF16 R12, R4, R30, R24 ;  /* 0x0000001e040c723c */ /* 0x000fe20000041818 */
[----:B------:R-:W1:Y:S04]  /*b1c0*/  LDSM.16.M88.4 R4, [R222+0x2000] ;  /* 0x00200000de04783b */ /* 0x000e680000000200 */
[----:B------:R-:W2:Y:S03]  /*b1d0*/  LDSM.16.M88.4 R24, [R221+0x8000] ;  /* 0x00800000dd18783b */ /* 0x000ea60000000200 */
[C---:B---3--:R-:W-:Y:S08]  /*b1e0*/  HMMA.16816.F32.BF16 R196, R8.reuse, R32, R196 ;  /* 0x0000002008c4723c */ /* 0x048ff000000418c4 */
[C---:B------:R-:W-:Y:S08]  /*b1f0*/  HMMA.16816.F32.BF16 R140, R8.reuse, R34, R192 ;  /* 0x00000022088c723c */ /* 0x040ff000000418c0 */
[C---:B------:R-:W-:Y:S08]  /*b200*/  HMMA.16816.F32.BF16 R204, R8.reuse, R28, R184 ;  /* 0x0000001c08cc723c */ /* 0x040ff000000418b8 */
[----:B------:R-:W-:Y:S01]  /*b210*/  HMMA.16816.F32.BF16 R32, R8, R30, R16 ;  /* 0x0000001e0820723c */ /* 0x000fe20000041810 */
[----:B------:R-:W3:Y:S04]  /*b220*/  LDSM.16.M88.4 R8, [R222] ;  /* 0x00000000de08783b */ /* 0x000ee80000000200 */
[----:B------:R-:W-:Y:S03]  /*b230*/  LDSM.16.M88.4 R16, [R219] ;  /* 0x00000000db10783b */ /* 0x000fe60000000200 */
[C---:B-1----:R-:W-:Y:S08]  /*b240*/  HMMA.16816.F32.BF16 R192, R4.reuse, R20, R180 ;  /* 0x0000001404c0723c */ /* 0x042ff000000418b4 */
[C---:B--2---:R-:W-:Y:S08]  /*b250*/  HMMA.16816.F32.BF16 R184, R4.reuse, R24, R188 ;  /* 0x0000001804b8723c */ /* 0x044ff000000418bc */
[C---:B------:R-:W-:Y:S08]  /*b260*/  HMMA.16816.F32.BF16 R176, R4.reuse, R26, R176 ;  /* 0x0000001a04b0723c */ /* 0x040ff000000418b0 */
[----:B------:R-:W-:Y:S01]  /*b270*/  HMMA.16816.F32.BF16 R28, R4, R22, R12 ;  /* 0x00000016041c723c */ /* 0x000fe2000004180c */
[----:B------:R-:W1:Y:S04]  /*b280*/  LDSM.16.M88.4 R4, [R220+0x2000] ;  /* 0x00200000dc04783b */ /* 0x000e680000000200 */
[----:B------:R-:W2:Y:S03]  /*b290*/  LDSM.16.M88.4 R12, [R219+0x800] ;  /* 0x00080000db0c783b */ /* 0x000ea60000000200 */
[C---:B---3--:R-:W-:Y:S08]  /*b2a0*/  HMMA.16816.F32.BF16 R200, R8.reuse, R24, R196 ;  /* 0x0000001808c8723c */ /* 0x048ff000000418c4 */
[C---:B------:R-:W-:Y:S01]  /*b2b0*/  HMMA.16816.F32.BF16 R196, R8.reuse, R26, R140 ;  /* 0x0000001a08c4723c */ /* 0x040fe2000004188c */
[----:B------:R-:W-:Y:S07]  /*b2c0*/  LDSM.16.M88.4 R140, [R212+0x9000] ;  /* 0x00900000d48c783b */ /* 0x000fee0000000200 */
[C---:B------:R-:W-:Y:S08]  /*b2d0*/  HMMA.16816.F32.BF16 R188, R8.reuse, R20, R204 ;  /* 0x0000001408bc723c */ /* 0x040ff000000418cc */
[----:B------:R-:W-:Y:S01]  /*b2e0*/  HMMA.16816.F32.BF16 R24, R8, R22, R32 ;  /* 0x000000160818723c */ /* 0x000fe20000041820 */
[----:B------:R-:W3:Y:S04]  /*b2f0*/  LDSM.16.M88.4 R8, [R220] ;  /* 0x00000000dc08783b */ /* 0x000ee80000000200 */
[----:B------:R-:W-:Y:S03]  /*b300*/  LDSM.16.M88.4 R32, [R212+0x9800] ;  /* 0x00980000d420783b */ /* 0x000fe60000000200 */
[C---:B-1----:R-:W-:Y:S08]  /*b310*/  HMMA.16816.F32.BF16 R180, R4.reuse, R18, R176 ;  /* 0x0000001204b4723c */ /* 0x042ff000000418b0 */
[C---:B------:R-:W-:Y:S08]  /*b320*/  HMMA.16816.F32.BF16 R184, R4.reuse, R16, R184 ;  /* 0x0000001004b8723c */ /* 0x040ff000000418b8 */
[C---:B--2---:R-:W-:Y:S08]  /*b330*/  HMMA.16816.F32.BF16 R176, R4.reuse, R12, R192 ;  /* 0x0000000c04b0723c */ /* 0x044ff000000418c0 */
[----:B------:R-:W-:Y:S01]  /*b340*/  HMMA.16816.F32.BF16 R20, R4, R14, R28 ;  /* 0x0000000e0414723c */ /* 0x000fe2000004181c */
[----:B------:R-:W1:Y:S04]  /*b350*/  LDSM.16.M88.4 R4, [R214+0x6000] ;  /* 0x00600000d604783b */ /* 0x000e680000000200 */
[----:B------:R-:W-:Y:S03]  /*b360*/  LDSM.16.M88.4 R28, [R224] ;  /* 0x00000000e01c783b */ /* 0x000fe60000000200 */
[C---:B---3--:R-:W-:Y:S08]  /*b370*/  HMMA.16816.F32.BF16 R208, R8.reuse, R16, R200 ;  /* 0x0000001008d0723c */ /* 0x048ff000000418c8 */
        /* <DEDUP_REMOVED lines=41> */
[----:B-1----:R-:W-:Y:S01]  /*b610*/  HMMA.16816.F32.BF16 R140, R4, R20, R140 ;  /* 0x00000014048c723c */ /* 0x002fe2000004188c */
[----:B------:R1:W3:Y:S07]  /*b620*/  MUFU.TANH R193, R180 ;  /* 0x000000b400c17308 */ /* 0x0002ee0000002400 */
[-C--:B------:R-:W-:Y:S01]  /*b630*/  HMMA.16816.F32.BF16 R28, R8, R22.reuse, R28 ;  /* 0x00000016081c723c */ /* 0x080fe2000004181c */
[----:B------:R4:W2:Y:S07]  /*b640*/  MUFU.TANH R192, R181 ;  /* 0x000000b500c07308 */ /* 0x0008ae0000002400 */
[----:B------:R-:W-:Y:S01]  /*b650*/  HMMA.16816.F32.BF16 R20, R4, R22, R32 ;  /* 0x000000160414723c */ /* 0x000fe20000041820 */
[----:B-1----:R-:W-:-:S06]  /*b660*/  FMUL.FTZ R180, R182, c[0x0][0x2ec] ;  /* 0x0000bb00b6b47a20 */ /* 0x002fcc0000410000 */
[----:B------:R-:W1:Y:S01]  /*b670*/  MUFU.TANH R180, R180 ;  /* 0x000000b400b47308 */ /* 0x000e620000002400 */
[C---:B------:R-:W-:Y:S01]  /*b680*/  HMMA.16816.F32.BF16 R176, R12.reuse, R24, R200 ;  /* 0x000000180cb0723c */ /* 0x040fe200000418c8 */
[----:B------:R-:W-:Y:S02]  /*b690*/  FMUL.FTZ R133, R140, c[0x0][0x2ec] ;  /* 0x0000bb008c857a20 */ /* 0x000fe40000410000 */
[----:B----4-:R-:W-:Y:S02]  /*b6a0*/  FMUL.FTZ R181, R183, c[0x0][0x2ec] ;  /* 0x0000bb00b7b57a20 */ /* 0x010fe40000410000 */
[----:B------:R-:W-:Y:S02]  /*b6b0*/  FMUL.FTZ R132, R142, c[0x0][0x2ec] ;  /* 0x0000bb008e847a20 */ /* 0x000fe40000410000 */
[----:B------:R-:W-:Y:S01]  /*b6c0*/  FMUL.FTZ R140, R143, c[0x0][0x2ec] ;  /* 0x0000bb008f8c7a20 */ /* 0x000fe20000410000 */
[----:B------:R-:W-:Y:S01]  /*b6d0*/  HMMA.16816.F32.BF16 R12, R12, R26, R204 ;  /* 0x0000001a0c0c723c */ /* 0x000fe200000418cc */
[----:B------:R-:W-:Y:S01]  /*b6e0*/  FMUL.FTZ R28, R28, c[0x0][0x2ec] ;  /* 0x0000bb001c1c7a20 */ /* 0x000fe20000410000 */
[----:B------:R-:W4:Y:S01]  /*b6f0*/  MUFU.TANH R181, R181 ;  /* 0x000000b500b57308 */ /* 0x000f220000002400 */
        /* <DEDUP_REMOVED lines=9> */
[----:B------:R-:W1:Y:S08]  /*b790*/  MUFU.TANH R32, R29 ;  /* 0x0000001d00207308 */ /* 0x000e700000002400 */
[----:B------:R-:W1:Y:S08]  /*b7a0*/  MUFU.TANH R139, R30 ;  /* 0x0000001e008b7308 */ /* 0x000e700000002400 */
[----:B------:R2:W1:Y:S08]  /*b7b0*/  MUFU.TANH R142, R31 ;  /* 0x0000001f008e7308 */ /* 0x0004700000002400 */
[----:B------:R-:W1:Y:S08]  /*b7c0*/  MUFU.TANH R138, R20 ;  /* 0x00000014008a7308 */ /* 0x000e700000002400 */
[----:B------:R-:W1:Y:S01]  /*b7d0*/  MUFU.TANH R143, R21 ;  /* 0x00000015008f7308 */ /* 0x000e620000002400 */
[C---:B--2---:R-:W-:Y:S07]  /*b7e0*/  HMMA.16816.F32.BF16 R28, R8.reuse, R16, R184 ;  /* 0x00000010081c723c */ /* 0x044fee00000418b8 */
[----:B------:R-:W2:Y:S01]  /*b7f0*/  MUFU.TANH R182, R22 ;  /* 0x0000001600b67308 */ /* 0x000ea20000002400 */
[----:B------:R-:W-:Y:S07]  /*b800*/  HMMA.16816.F32.BF16 R8, R8, R18, R188 ;  /* 0x000000120808723c */ /* 0x000fee00000418bc */
[----:B------:R5:W1:Y:S08]  /*b810*/  MUFU.TANH R183, R23 ;  /* 0x0000001700b77308 */ /* 0x000a700000002400 */
[----:B------:R-:W1:Y:S01]  /*b820*/  MUFU.TANH R133, R133 ;  /* 0x0000008500857308 */ /* 0x000e620000002400 */
[----:B------:R-:W-:-:S02]  /*b830*/  FMUL.FTZ R30, R30, c[0x0][0x2ec] ;  /* 0x0000bb001e1e7a20 */ /* 0x000fc40000410000 */
[----:B------:R-:W-:Y:S01]  /*b840*/  FMUL.FTZ R24, R31, c[0x0][0x2ec] ;  /* 0x0000bb001f187a20 */ /* 0x000fe20000410000 */
[----:B-----5:R-:W-:Y:S05]  /*b850*/  HMMA.16816.F32.BF16 R20, R4, R16, R176 ;  /* 0x000000100414723c */ /* 0x020fea00000418b0 */
[----:B------:R-:W-:Y:S01]  /*b860*/  FMUL.FTZ R8, R8, c[0x0][0x2ec] ;  /* 0x0000bb0008087a20 */ /* 0x000fe20000410000 */
[----:B------:R1:W1:Y:S01]  /*b870*/  MUFU.TANH R34, R30 ;  /* 0x0000001e00227308 */ /* 0x0002620000002400 */
[----:B------:R-:W-:Y:S02]  /*b880*/  FMUL.FTZ R9, R9, c[0x0][0x2ec] ;  /* 0x0000bb0009097a20 */ /* 0x000fe40000410000 */
[----:B------:R-:W-:-:S02]  /*b890*/  FMUL.FTZ R10, R10, c[0x0][0x2ec] ;  /* 0x0000bb000a0a7a20 */ /* 0x000fc40000410000 */
[----:B------:R-:W-:Y:S01]  /*b8a0*/  FMUL.FTZ R17, R28, c[0x0][0x2ec] ;  /* 0x0000bb001c117a20 */ /* 0x000fe20000410000 */
[----:B------:R-:W-:Y:S01]  /*b8b0*/  HMMA.16816.F32.BF16 R4, R4, R18, R12 ;  /* 0x000000120404723c */ /* 0x000fe2000004180c */
[----:B------:R-:W-:Y:S01]  /*b8c0*/  FMUL.FTZ R16, R29, c[0x0][0x2ec] ;  /* 0x0000bb001d107a20 */ /* 0x000fe20000410000 */
[----:B------:R-:W1:Y:S01]  /*b8d0*/  MUFU.TANH R141, R141 ;  /* 0x0000008d008d7308 */ /* 0x000e620000002400 */
[----:B------:R-:W-:-:S07]  /*b8e0*/  FMUL.FTZ R11, R11, c[0x0][0x2ec] ;  /* 0x0000bb000b0b7a20 */ /* 0x000fce0000410000 */
[----:B------:R-:W1:Y:S02]  /*b8f0*/  MUFU.TANH R132, R132 ;  /* 0x0000008400847308 */ /* 0x000e640000002400 */
[----:B------:R-:W-:Y:S02]  /*b900*/  FMUL.FTZ R22, R22, c[0x0][0x2ec] ;  /* 0x0000bb0016167a20 */ /* 0x000fe40000410000 */
[----:B------:R-:W-:-:S04]  /*b910*/  FMUL.FTZ R23, R23, c[0x0][0x2ec] ;  /* 0x0000bb0017177a20 */ /* 0x000fc80000410000 */
[----:B------:R-:W1:Y:S01]  /*b920*/  MUFU.TANH R140, R140 ;  /* 0x0000008c008c7308 */ /* 0x000e620000002400 */
[----:B------:R-:W-:Y:S02]  /*b930*/  FMUL.FTZ R20, R20, c[0x0][0x2ec] ;  /* 0x0000bb0014147a20 */ /* 0x000fe40000410000 */
[----:B------:R-:W-:-:S03]  /*b940*/  FMUL.FTZ R21, R21, c[0x0][0x2ec] ;  /* 0x0000bb0015157a20 */ /* 0x000fc60000410000 */
[----:B------:R-:W-:Y:S02]  /*b950*/  FMUL.FTZ R4, R4, c[0x0][0x2ec] ;  /* 0x0000bb0004047a20 */ /* 0x000fe40000410000 */
[----:B------:R-:W-:Y:S01]  /*b960*/  FMUL.FTZ R5, R5, c[0x0][0x2ec] ;  /* 0x0000bb0005057a20 */ /* 0x000fe20000410000 */
[----:B------:R1:W1:Y:S01]  /*b970*/  MUFU.TANH R31, R22 ;  /* 0x00000016001f7308 */ /* 0x0002620000002400 */
[----:B------:R-:W-:Y:S02]  /*b980*/  FMUL.FTZ R6, R6, c[0x0][0x2ec] ;  /* 0x0000bb0006067a20 */ /* 0x000fe40000410000 */
[----:B------:R-:W-:-:S05]  /*b990*/  FMUL.FTZ R7, R7, c[0x0][0x2ec] ;  /* 0x0000bb0007077a20 */ /* 0x000fca0000410000 */
[----:B------:R1:W1:Y:S08]  /*b9a0*/  MUFU.TANH R35, R23 ;  /* 0x0000001700237308 */ /* 0x0002700000002400 */
        /* <DEDUP_REMOVED lines=41> */
.L_x_1910:
[----:B--234-:R-:W-:-:S04]  /*bc40*/  MOV R0, UR20 ;  /* 0x0000001400007c02 */ /* 0x01cfc80008000f00 */
[----:B------:R-:W-:-:S04]  /*bc50*/  LEA R0, R0, R252, 0x5 ;  /* 0x000000fc00007211 */ /* 0x000fc800078e28ff */
[CC--:B------:R-:W-:Y:S02]  /*bc60*/  ISETP.GE.AND P1, PT, R0.reuse, R235.reuse, PT ;  /* 0x000000eb0000720c */ /* 0x0c0fe40003f26270 */
[C---:B-1----:R-:W-:Y:S02]  /*bc70*/  IADD3 R8, R0.reuse, 0x1, RZ ;  /* 0x0000000100087810 */ /* 0x042fe40007ffe0ff */
[----:B------:R-:W-:Y:S02]  /*bc80*/  IADD3 R7, R0, 0x8, RZ ;  /* 0x0000000800077810 */ /* 0x000fe40007ffe0ff */
[----:B------:R-:W-:Y:S02]  /*bc90*/  ISETP.GE.AND P3, PT, R8, R235, PT ;  /* 0x000000eb0800720c */ /* 0x000fe40003f66270 */
[C---:B------:R-:W-:Y:S02]  /*bca0*/  ISETP.LT.OR P1, PT, R0.reuse, R231, P1 ;  /* 0x000000e70000720c */ /* 0x040fe40000f21670 */
[----:B------:R-:W-:-:S02]  /*bcb0*/  ISETP.GE.AND P6, PT, R0, R234, PT ;  /* 0x000000ea0000720c */ /* 0x000fc40003fc6270 */
[C---:B------:R-:W-:Y:S02]  /*bcc0*/  ISETP.GE.AND P5, PT, R0.reuse, R233, PT ;  /* 0x000000e90000720c */ /* 0x040fe40003fa6270 */
[C---:B------:R-:W-:Y:S02]  /*bcd0*/  ISETP.GE.AND P4, PT, R0.reuse, R232, PT ;  /* 0x000000e80000720c */ /* 0x040fe40003f86270 */
[----:B------:R-:W-:Y:S02]  /*bce0*/  IADD3 R6, R0, 0x9, RZ ;  /* 0x0000000900067810 */ /* 0x000fe40007ffe0ff */
[----:B------:R-:W-:Y:S02]  /*bcf0*/  ISETP.LT.OR P3, PT, R8, R231, P3 ;  /* 0x000000e70800720c */ /* 0x000fe40001f61670 */
[----:B------:R-:W-:Y:S02]  /*bd00*/  ISETP.GE.AND P2, PT, R7, R235, PT ;  /* 0x000000eb0700720c */ /* 0x000fe40003f46270 */
[----:B------:R-:W-:-:S02]  /*bd10*/  FSEL R9, R193, -INF , !P1 ;  /* 0xff800000c1097808 */ /* 0x000fc40004800000 */
[C---:B------:R-:W-:Y:S02]  /*bd20*/  IADD3 R5, R0.reuse, 0x10, RZ ;  /* 0x0000001000057810 */ /* 0x040fe40007ffe0ff */
[C---:B------:R-:W-:Y:S02]  /*bd30*/  IADD3 R4, R0.reuse, 0x11, RZ ;  /* 0x0000001100047810 */ /* 0x040fe40007ffe0ff */
[C---:B------:R-:W-:Y:S02]  /*bd40*/  IADD3 R3, R0.reuse, 0x18, RZ ;  /* 0x0000001800037810 */ /* 0x040fe40007ffe0ff */
[C---:B------:R-:W-:Y:S02]  /*bd50*/  IADD3 R2, R0.reuse, 0x19, RZ ;  /* 0x0000001900027810 */ /* 0x040fe40007ffe0ff */
[C---:B------:R-:W-:Y:S02]  /*bd60*/  ISETP.LT.OR P6, PT, R0.reuse, R230, P6 ;  /* 0x000000e60000720c */ /* 0x040fe400037c1670 */
[----:B------:R-:W-:-:S02]  /*bd70*/  ISETP.LT.OR P5, PT, R0, R229, P5 ;  /* 0x000000e50000720c */ /* 0x000fc40002fa1670 */
[----:B------:R-:W-:Y:S02]  /*bd80*/  ISETP.LT.OR P4, PT, R0, R228, P4 ;  /* 0x000000e40000720c */ /* 0x000fe40002781670 */
[----:B------:R-:W-:Y:S02]  /*bd90*/  ISETP.GE.AND P1, PT, R6, R235, PT ;  /* 0x000000eb0600720c */ /* 0x000fe40003f26270 */
[----:B------:R-:W-:Y:S02]  /*bda0*/  FSEL R20, R192, -INF , !P3 ;  /* 0xff800000c0147808 */ /* 0x000fe40005800000 */
[----:B------:R-:W-:Y:S02]  /*bdb0*/  ISETP.LT.OR P2, PT, R7, R231, P2 ;  /* 0x000000e70700720c */ /* 0x000fe40001741670 */
[----:B------:R-:W-:Y:S02]  /*bdc0*/  FMNMX.FTZ R0, R136, R9, !PT ;  /* 0x0000000988007209 */ /* 0x000fe40007810000 */
[----:B------:R-:W-:-:S02]  /*bdd0*/  ISETP.GE.AND P3, PT, R5, R235, PT ;  /* 0x000000eb0500720c */ /* 0x000fc40003f66270 */
[-C--:B------:R-:W-:Y:S02]  /*bde0*/  ISETP.LT.OR P1, PT, R6, R231.reuse, P1 ;  /* 0x000000e70600720c */ /* 0x080fe40000f21670 */
[----:B------:R-:W-:Y:S02]  /*bdf0*/  FSEL R19, R33, -INF , !P2 ;  /* 0xff80000021137808 */ /* 0x000fe40005000000 */
[----:B------:R-:W-:Y:S02]  /*be00*/  FMNMX.FTZ R0, R20, R0, !PT ;  /* 0x0000000014007209 */ /* 0x000fe40007810000 */
[----:B------:R-:W-:Y:S02]  /*be10*/  ISETP.LT.OR P3, PT, R5, R231, P3 ;  /* 0x000000e70500720c */ /* 0x000fe40001f61670 */
[----:B------:R-:W-:Y:S02]  /*be20*/  ISETP.GE.AND P2, PT, R4, R235, PT ;  /* 0x000000eb0400720c */ /* 0x000fe40003f46270 */
[----:B------:R-:W-:-:S02]  /*be30*/  FSEL R18, R32, -INF , !P1 ;  /* 0xff80000020127808 */ /* 0x000fc40004800000 */
[----:B------:R-:W-:Y:S02]  /*be40*/  FMNMX.FTZ R0, R19, R0, !PT ;  /* 0x0000000013007209 */ /* 0x000fe40007810000 */
[----:B------:R-:W-:Y:S02]  /*be50*/  FSEL R177, R17, -INF , !P3 ;  /* 0xff80000011b17808 */ /* 0x000fe40005800000 */
[-C--:B------:R-:W-:Y:S02]  /*be60*/  ISETP.GE.AND P1, PT, R3, R235.reuse, PT ;  /* 0x000000eb0300720c */ /* 0x080fe40003f26270 */
[----:B------:R-:W-:Y:S02]  /*be70*/  ISETP.GE.AND P3, PT, R2, R235, PT ;  /* 0x000000eb0200720c */ /* 0x000fe40003f66270 */
[----:B------:R-:W-:Y:S02]  /*be80*/  ISETP.LT.OR P2, PT, R4, R231, P2 ;  /* 0x000000e70400720c */ /* 0x000fe40001741670 */
[----:B------:R-:W-:-:S02]  /*be90*/  FMNMX.FTZ R0, R18, R0, !PT ;  /* 0x0000000012007209 */ /* 0x000fc40007810000 */
[-C--:B------:R-:W-:Y:S02]  /*bea0*/  ISETP.LT.OR P1, PT, R3, R231.reuse, P1 ;  /* 0x000000e70300720c */ /* 0x080fe40000f21670 */
[----:B------:R-:W-:Y:S02]  /*beb0*/  ISETP.LT.OR P3, PT, R2, R231, P3 ;  /* 0x000000e70200720c */ /* 0x000fe40001f61670 */
[----:B------:R-:W-:Y:S02]  /*bec0*/  FSEL R176, R16, -INF , !P2 ;  /* 0xff80000010b07808 */ /* 0x000fe40005000000 */
[----:B------:R-:W-:Y:S02]  /*bed0*/  FMNMX.FTZ R0, R177, R0, !PT ;  /* 0x00000000b1007209 */ /* 0x000fe40007810000 */
[----:B------:R-:W-:Y:S02]  /*bee0*/  FSEL R178, R13, -INF , !P1 ;  /* 0xff8000000db27808 */ /* 0x000fe40004800000 */
[----:B------:R-:W-:-:S02]  /*bef0*/  FSEL R179, R12, -INF , !P3 ;  /* 0xff8000000cb37808 */ /* 0x000fc40005800000 */
[C---:B------:R-:W-:Y:S02]  /*bf00*/  ISETP.GE.AND P2, PT, R8.reuse, R234, PT ;  /* 0x000000ea0800720c */ /* 0x040fe40003f46270 */
[C---:B------:R-:W-:Y:S02]  /*bf10*/  ISETP.GE.AND P1, PT, R8.reuse, R233, PT ;  /* 0x000000e90800720c */ /* 0x040fe40003f26270 */
[----:B------:R-:W-:Y:S02]  /*bf20*/  ISETP.GE.AND P3, PT, R8, R232, PT ;  /* 0x000000e80800720c */ /* 0x000fe40003f66270 */
[----:B------:R-:W-:Y:S02]  /*bf30*/  FMNMX.FTZ R0, R176, R0, !PT ;  /* 0x00000000b0007209 */ /* 0x000fe40007810000 */
[C---:B------:R-:W-:Y:S02]  /*bf40*/  ISETP.LT.OR P2, PT, R8.reuse, R230, P2 ;  /* 0x000000e60800720c */ /* 0x040fe40001741670 */
[----:B------:R-:W-:-:S02]  /*bf50*/  ISETP.LT.OR P1, PT, R8, R229, P1 ;  /* 0x000000e50800720c */ /* 0x000fc40000f21670 */
[----:B------:R-:W-:Y:S02]  /*bf60*/  ISETP.LT.OR P3, PT, R8, R228, P3 ;  /* 0x000000e40800720c */ /* 0x000fe40001f61670 */
[----:B------:R-:W-:Y:S02]  /*bf70*/  FMNMX.FTZ R0, R178, R0, !PT ;  /* 0x00000000b2007209 */ /* 0x000fe40007810000 */
[----:B------:R-:W-:Y:S02]  /*bf80*/  FSEL R8, R180, -INF , !P6 ;  /* 0xff800000b4087808 */ /* 0x000fe40007000000 */
[----:B------:R-:W-:Y:S02]  /*bf90*/  FSEL R10, R133, -INF , !P5 ;  /* 0xff800000850a7808 */ /* 0x000fe40006800000 */
[----:B------:R-:W-:Y:S02]  /*bfa0*/  FSEL R11, R132, -INF , !P4 ;  /* 0xff800000840b7808 */ /* 0x000fe40006000000 */
[----:B------:R-:W-:-:S02]  /*bfb0*/  FSEL R16, R181, -INF , !P2 ;  /* 0xff800000b5107808 */ /* 0x000fc40005000000 */
[----:B------:R-:W-:Y:S02]  /*bfc0*/  FSEL R17, R141, -INF , !P1 ;  /* 0xff8000008d117808 */ /* 0x000fe40004800000 */
[----:B------:R-:W-:Y:S02]  /*bfd0*/  FSEL R21, R140, -INF , !P3 ;  /* 0xff8000008c157808 */ /* 0x000fe40005800000 */
[C---:B------:R-:W-:Y:S02]  /*bfe0*/  ISETP.GE.AND P6, PT, R7.reuse, R234, PT ;  /* 0x000000ea0700720c */ /* 0x040fe40003fc6270 */
[C---:B------:R-:W-:Y:S02]  /*bff0*/  ISETP.GE.AND P5, PT, R7.reuse, R233, PT ;  /* 0x000000e90700720c */ /* 0x040fe40003fa6270 */
[----:B------:R-:W-:Y:S02]  /*c000*/  ISETP.GE.AND P4, PT, R7, R232, PT ;  /* 0x000000e80700720c */ /* 0x000fe40003f86270 */
[----:B------:R-:W-:-:S02]  /*c010*/  ISETP.GE.AND P2, PT, R6, R234, PT ;  /* 0x000000ea0600720c */ /* 0x000fc40003f46270 */
[C---:B------:R-:W-:Y:S02]  /*c020*/  ISETP.GE.AND P1, PT, R6.reuse, R233, PT ;  /* 0x000000e90600720c */ /* 0x040fe40003f26270 */
[----:B------:R-:W-:Y:S02]  /*c030*/  ISETP.GE.AND P3, PT, R6, R232, PT ;  /* 0x000000e80600720c */ /* 0x000fe40003f66270 */
[----:B------:R-:W-:Y:S02]  /*c040*/  FMNMX.FTZ R0, R179, R0, !PT ;  /* 0x00000000b3007209 */ /* 0x000fe40007810000 */
[C---:B------:R-:W-:Y:S02]  /*c050*/  ISETP.LT.OR P6, PT, R7.reuse, R230, P6 ;  /* 0x000000e60700720c */ /* 0x040fe400037c1670 */
[C---:B------:R-:W-:Y:S02]  /*c060*/  ISETP.LT.OR P5, PT, R7.reuse, R229, P5 ;  /* 0x000000e50700720c */ /* 0x040fe40002fa1670 */
[----:B------:R-:W-:-:S02]  /*c070*/  ISETP.LT.OR P4, PT, R7, R228, P4 ;  /* 0x000000e40700720c */ /* 0x000fc40002781670 */
[C---:B------:R-:W-:Y:S01]  /*c080*/  ISETP.LT.OR P2, PT, R6.reuse, R230, P2 ;  /* 0x000000e60600720c */ /* 0x040fe20001741670 */
[----:B------:R-:W1:Y:S01]  /*c090*/  SHFL.BFLY PT, R7, R0, 0x2, 0x1f ;  /* 0x0c401f0000077f89 */ /* 0x000e6200000e0000 */
[C---:B------:R-:W-:Y:S02]  /*c0a0*/  ISETP.LT.OR P1, PT, R6.reuse, R229, P1 ;  /* 0x000000e50600720c */ /* 0x040fe40000f21670 */
[----:B------:R-:W-:Y:S02]  /*c0b0*/  ISETP.LT.OR P3, PT, R6, R228, P3 ;  /* 0x000000e40600720c */ /* 0x000fe40001f61670 */
[----:B------:R-:W-:Y:S02]  /*c0c0*/  FMNMX.FTZ R6, R135, R8, !PT ;  /* 0x0000000887067209 */ /* 0x000fe40007810000 */
[----:B------:R-:W-:Y:S02]  /*c0d0*/  FSEL R12, R139, -INF , !P6 ;  /* 0xff8000008b0c7808 */ /* 0x000fe40007000000 */
[----:B------:R-:W-:-:S02]  /*c0e0*/  ISETP.GE.AND P6, PT, R5, R234, PT ;  /* 0x000000ea0500720c */ /* 0x000fc40003fc6270 */
[----:B------:R-:W-:Y:S02]  /*c0f0*/  FMNMX.FTZ R6, R16, R6, !PT ;  /* 0x0000000610067209 */ /* 0x000fe40007810000 */
[----:B------:R-:W-:Y:S02]  /*c100*/  FSEL R14, R138, -INF , !P5 ;  /* 0xff8000008a0e7808 */ /* 0x000fe40006800000 */
        /* <DEDUP_REMOVED lines=10> */
[----:B------:R-:W-:Y:S02]  /*c1b0*/  ISETP.GE.AND P5, PT, R2, R234, PT ;  /* 0x000000ea0200720c */ /* 0x000fe40003fa6270 */
[----:B------:R-:W-:Y:S02]  /*c1c0*/  FMNMX.FTZ R6, R138, R6, !PT ;  /* 0x000000068a067209 */ /* 0x000fe40007810000 */
[----:B------:R-:W-:Y:S02]  /*c1d0*/  FSEL R132, R23, -INF , !P2 ;  /* 0xff80000017847808 */ /* 0x000fe40005000000 */
[C---:B------:R-:W-:Y:S02]  /*c1e0*/  ISETP.GE.AND P6, PT, R5.reuse, R233, PT ;  /* 0x000000e90500720c */ /* 0x040fe40003fc6270 */
[----:B------:R-:W-:Y:S02]  /*c1f0*/  ISETP.GE.AND P2, PT, R5, R232, PT ;  /* 0x000000e80500720c */ /* 0x000fe40003f46270 */
[----:B------:R-:W-:-:S02]  /*c200*/  ISETP.LT.OR P5, PT, R2, R230, P5 ;  /* 0x000000e60200720c */ /* 0x000fc40002fa1670 */
[----:B------:R-:W-:Y:S02]  /*c210*/  FMNMX.FTZ R6, R133, R6, !PT ;  /* 0x0000000685067209 */ /* 0x000fe40007810000 */
[C---:B------:R-:W-:Y:S02]  /*c220*/  ISETP.LT.OR P6, PT, R5.reuse, R229, P6 ;  /* 0x000000e50500720c */ /* 0x040fe400037c1670 */
[----:B------:R-:W-:Y:S02]  /*c230*/  ISETP.LT.OR P2, PT, R5, R228, P2 ;  /* 0x000000e40500720c */ /* 0x000fe40001741670 */
[----:B------:R-:W-:Y:S02]  /*c240*/  FSEL R139, R22, -INF , !P5 ;  /* 0xff800000168b7808 */ /* 0x000fe40006800000 */
[----:B------:R-:W-:Y:S02]  /*c250*/  FMNMX.FTZ R6, R132, R6, !PT ;  /* 0x0000000684067209 */ /* 0x000fe40007810000 */
[----:B-1----:R-:W-:-:S02]  /*c260*/  FMNMX.FTZ R5, R0, R7, !PT ;  /* 0x0000000700057209 */ /* 0x002fc40007810000 */
[----:B------:R-:W-:Y:S02]  /*c270*/  FMNMX.FTZ R7, R134, R10, !PT ;  /* 0x0000000a86077209 */ /* 0x000fe40007810000 */
[----:B------:R-:W-:Y:S02]  /*c280*/  FMNMX.FTZ R0, R139, R6, !PT ;  /* 0x000000068b007209 */ /* 0x000fe40007810000 */
[----:B------:R-:W-:Y:S02]  /*c290*/  FMNMX.FTZ R6, R17, R7, !PT ;  /* 0x0000000711067209 */ /* 0x000fe40007810000 */
[----:B------:R-:W-:Y:S01]  /*c2a0*/  FSEL R13, R143, -INF , !P1 ;  /* 0xff8000008f0d7808 */ /* 0x000fe20004800000 */
[----:B------:R-:W1:Y:S01]  /*c2b0*/  SHFL.BFLY PT, R24, R0, 0x2, 0x1f ;  /* 0x0c401f0000187f89 */ /* 0x000e6200000e0000 */
[----:B------:R-:W-:Y:S02]  /*c2c0*/  FMNMX.FTZ R6, R14, R6, !PT ;  /* 0x000000060e067209 */ /* 0x000fe40007810000 */
[----:B------:R-:W-:-:S02]  /*c2d0*/  ISETP.GE.AND P5, PT, R4, R233, PT ;  /* 0x000000e90400720c */ /* 0x000fc40003fa6270 */
[----:B------:R-:W-:Y:S02]  /*c2e0*/  ISETP.GE.AND P1, PT, R4, R232, PT ;  /* 0x000000e80400720c */ /* 0x000fe40003f26270 */
[----:B------:R-:W-:Y:S02]  /*c2f0*/  FSEL R141, R30, -INF , !P6 ;  /* 0xff8000001e8d7808 */ /* 0x000fe40007000000 */
[----:B------:R-:W-:Y:S02]  /*c300*/  FMNMX.FTZ R6, R13, R6, !PT ;  /* 0x000000060d067209 */ /* 0x000fe40007810000 */
[C---:B------:R-:W-:Y:S02]  /*c310*/  ISETP.LT.OR P5, PT, R4.reuse, R229, P5 ;  /* 0x000000e50400720c */ /* 0x040fe40002fa1670 */
[----:B------:R-:W-:Y:S02]  /*c320*/  ISETP.LT.OR P1, PT, R4, R228, P1 ;  /* 0x000000e40400720c */ /* 0x000fe40000f21670 */
        /* <DEDUP_REMOVED lines=12> */
[----:B------:R-:W-:-:S02]  /*c3f0*/  FSEL R140, R25, -INF , !P5 ;  /* 0xff800000198c7808 */ /* 0x000fc40006800000 */
[C---:B------:R-:W-:Y:S01]  /*c400*/  ISETP.GE.AND P5, PT, R2.reuse, R233, PT ;  /* 0x000000e90200720c */ /* 0x040fe20003fa6270 */
[----:B------:R-:W2:Y:S01]  /*c410*/  SHFL.BFLY PT, R25, R5, 0x1, 0x1f ;  /* 0x0c201f0005197f89 */ /* 0x000ea200000e0000 */
[----:B------:R-:W-:Y:S02]  /*c420*/  ISETP.GE.AND P2, PT, R2, R232, PT ;  /* 0x000000e80200720c */ /* 0x000fe40003f46270 */
[----:B------:R-:W-:Y:S02]  /*c430*/  FSEL R182, R35, -INF , !P1 ;  /* 0xff80000023b67808 */ /* 0x000fe40004800000 */
[----:B------:R-:W-:Y:S01]  /*c440*/  FMNMX.FTZ R3, R180, R3, !PT ;  /* 0x00000003b4037209 */ /* 0x000fe20007810000 */
[----:B------:R-:W-:Y:S01]  /*c450*/  LDSM.16.MT88.4 R32, [R217+0xb000] ;  /* 0x00b00000d920783b */ /* 0x000fe20000004200 */
[----:B------:R-:W-:Y:S02]  /*c460*/  ISETP.LT.OR P5, PT, R2, R229, P5 ;  /* 0x000000e50200720c */ /* 0x000fe40002fa1670 */
[----:B------:R-:W-:-:S02]  /*c470*/  FSEL R142, R26, -INF , !P6 ;  /* 0xff8000001a8e7808 */ /* 0x000fc40007000000 */
[----:B------:R-:W-:Y:S02]  /*c480*/  FMNMX.FTZ R4, R140, R4, !PT ;  /* 0x000000048c047209 */ /* 0x000fe40007810000 */
[----:B------:R-:W-:Y:S02]  /*c490*/  ISETP.LT.OR P1, PT, R2, R228, P2 ;  /* 0x000000e40200720c */ /* 0x000fe40001721670 */
[----:B------:R-:W-:Y:S02]  /*c4a0*/  FSEL R187, R28, -INF , !P4 ;  /* 0xff8000001cbb7808 */ /* 0x000fe40006000000 */
[----:B------:R-:W-:Y:S02]  /*c4b0*/  FMNMX.FTZ R2, R182, R3, !PT ;  /* 0x00000003b6027209 */ /* 0x000fe40007810000 */
[----:B------:R-:W-:Y:S02]  /*c4c0*/  FSEL R143, R27, -INF , !P5 ;  /* 0xff8000001b8f7808 */ /* 0x000fe40006800000 */
[----:B------:R-:W-:-:S02]  /*c4d0*/  FMNMX.FTZ R4, R142, R4, !PT ;  /* 0x000000048e047209 */ /* 0x000fc40007810000 */
[----:B------:R-:W-:Y:S02]  /*c4e0*/  FSEL R186, R29, -INF , !P1 ;  /* 0xff8000001dba7808 */ /* 0x000fe40004800000 */
[----:B------:R-:W-:Y:S01]  /*c4f0*/  FMNMX.FTZ R2, R187, R2, !PT ;  /* 0x00000002bb027209 */ /* 0x000fe20007810000 */
[----:B------:R-:W-:Y:S01]  /*c500*/  LDSM.16.MT88.4 R28, [R218+0xa000] ;  /* 0x00a00000da1c783b */ /* 0x000fe20000004200 */
[----:B------:R-:W-:Y:S02]  /*c510*/  FMNMX.FTZ R6, R143, R4, !PT ;  /* 0x000000048f067209 */ /* 0x000fe40007810000 */
[----:B------:R-:W-:Y:S02]  /*c520*/  FMNMX.FTZ R4, R186, R2, !PT ;  /* 0x00000002ba047209 */ /* 0x000fe40007810000 */
[----:B-1----:R-:W-:Y:S02]  /*c530*/  FMNMX.FTZ R0, R0, R24, !PT ;  /* 0x0000001800007209 */ /* 0x002fe40007810000 */
[----:B------:R-:W1:Y:S01]  /*c540*/  SHFL.BFLY PT, R24, R6, 0x2, 0x1f ;  /* 0x0c401f0006187f89 */ /* 0x000e6200000e0000 */
[----:B--2---:R-:W-:-:S03]  /*c550*/  FMNMX.FTZ R203, R5, R25, !PT ;  /* 0x0000001905cb7209 */ /* 0x004fc60007810000 */
[----:B------:R-:W2:Y:S01]  /*c560*/  SHFL.BFLY PT, R23, R4, 0x2, 0x1f ;  /* 0x0c401f0004177f89 */ /* 0x000ea200000e0000 */
[C---:B------:R-:W-:Y:S01]  /*c570*/  FSETP.NEU.FTZ.AND P4, PT, R203.reuse, -INF , PT ;  /* 0xff800000cb00780b */ /* 0x040fe20003f9d000 */
[----:B------:R-:W-:Y:S02]  /*c580*/  FMUL.FTZ R3, R203, c[0x0][0x23c] ;  /* 0x00008f00cb037a20 */ /* 0x000fe40000410000 */
[----:B------:R-:W3:Y:S03]  /*c590*/  SHFL.BFLY PT, R25, R0, 0x1, 0x1f ;  /* 0x0c201f0000197f89 */ /* 0x000ee600000e0000 */
[----:B------:R-:W-:-:S05]  /*c5a0*/  FSEL R3, R3, RZ, P4 ;  /* 0x000000ff03037208 */ /* 0x000fca0002000000 */
[--C-:B------:R-:W-:Y:S02]  /*c5b0*/  FFMA.FTZ R9, R9, c[0x0][0x23c], -R3.reuse ;  /* 0x00008f0009097a23 */ /* 0x100fe40000010803 */
[--C-:B------:R-:W-:Y:S02]  /*c5c0*/  FFMA.FTZ R20, R20, c[0x0][0x23c], -R3.reuse ;  /* 0x00008f0014147a23 */ /* 0x100fe40000010803 */
[----:B------:R4:W-:Y:S01]  /*c5d0*/  MUFU.EX2 R206, R9 ;  /* 0x0000000900ce7308 */ /* 0x0009e20000000800 */
[--C-:B------:R-:W-:Y:S02]  /*c5e0*/  FFMA.FTZ R19, R19, c[0x0][0x23c], -R3.reuse ;  /* 0x00008f0013137a23 */ /* 0x100fe40000010803 */
[----:B------:R-:W-:Y:S01]  /*c5f0*/  FFMA.FTZ R18, R18, c[0x0][0x23c], -R3 ;  /* 0x00008f0012127a23 */ /* 0x000fe20000010803 */
[----:B-1----:R-:W-:Y:S02]  /*c600*/  FMNMX.FTZ R5, R6, R24, !PT ;  /* 0x0000001806057209 */ /* 0x002fe40007810000 */
[----:B--2---:R-:W-:-:S02]  /*c610*/  FMNMX.FTZ R4, R4, R23, !PT ;  /* 0x0000001704047209 */ /* 0x004fc40007810000 */
[----:B------:R-:W-:Y:S01]  /*c620*/  MUFU.EX2 R205, R20 ;  /* 0x0000001400cd7308 */ /* 0x000fe20000000800 */
[----:B---3--:R-:W-:Y:S02]  /*c630*/  FMNMX.FTZ R202, R0, R25, !PT ;  /* 0x0000001900ca7209 */ /* 0x008fe40007810000 */
[----:B------:R-:W1:Y:S02]  /*c640*/  SHFL.BFLY PT, R6, R4, 0x1, 0x1f ;  /* 0x0c201f0004067f89 */ /* 0x000e6400000e0000 */
[C---:B------:R-:W-:Y:S02]  /*c650*/  FSETP.NEU.FTZ.AND P3, PT, R202.reuse, -INF , PT ;  /* 0xff800000ca00780b */ /* 0x040fe40003f7d000 */
[----:B----4-:R-:W2:Y:S01]  /*c660*/  SHFL.BFLY PT, R9, R5, 0x1, 0x1f ;  /* 0x0c201f0005097f89 */ /* 0x010ea200000e0000 */
[----:B------:R-:W-:Y:S01]  /*c670*/  FMUL.FTZ R2, R202, c[0x0][0x23c] ;  /* 0x00008f00ca027a20 */ /* 0x000fe20000410000 */
[----:B------:R-:W-:Y:S02]  /*c680*/  MUFU.EX2 R204, R19 ;  /* 0x0000001300cc7308 */ /* 0x000fe40000000800 */
[----:B------:R-:W3:Y:S02]  /*c690*/  LDSM.16.MT88.4 R24, [R213+0xa000] ;  /* 0x00a00000d518783b */ /* 0x000ee40000004200 */
[----:B------:R-:W-:-:S04]  /*c6a0*/  FSEL R2, R2, RZ, P3 ;  /* 0x000000ff02027208 */ /* 0x000fc80001800000 */
[----:B------:R-:W-:Y:S01]  /*c6b0*/  MUFU.EX2 R207, R18 ;  /* 0x0000001200cf7308 */ /* 0x000fe20000000800 */
[--C-:B------:R-:W-:Y:S02]  /*c6c0*/  FFMA.FTZ R12, R12, c[0x0][0x23c], -R2.reuse ;  /* 0x00008f000c0c7a23 */ /* 0x100fe40000010802 */
[--C-:B------:R-:W-:Y:S02]  /*c6d0*/  FFMA.FTZ R15, R15, c[0x0][0x23c], -R2.reuse ;  /* 0x00008f000f0f7a23 */ /* 0x100fe40000010802 */
[--C-:B------:R-:W-:Y:S02]  /*c6e0*/  FFMA.FTZ R16, R16, c[0x0][0x23c], -R2.reuse ;  /* 0x00008f0010107a23 */ /* 0x100fe40000010802 */
[----:B------:R-:W-:Y:S01]  /*c6f0*/  FFMA.FTZ R8, R8, c[0x0][0x23c], -R2 ;  /* 0x00008f0008087a23 */ /* 0x000fe20000010802 */
[----:B------:R4:W-:Y:S01]  /*c700*/  MUFU.EX2 R198, R12 ;  /* 0x0000000c00c67308 */ /* 0x0009e20000000800 */
[----:B-1----:R-:W-:Y:S02]  /*c710*/  FMNMX.FTZ R200, R4, R6, !PT ;  /* 0x0000000604c87209 */ /* 0x002fe40007810000 */
[----:B------:R-:W-:-:S02]  /*c720*/  FSEL R4, R203, RZ, P4 ;  /* 0x000000ffcb047208 */ /* 0x000fc40002000000 */
[----:B------:R-:W-:Y:S02]  /*c730*/  FSETP.NEU.FTZ.AND P1, PT, R200, -INF , PT ;  /* 0xff800000c800780b */ /* 0x000fe40003f3d000 */
[----:B--2---:R-:W-:Y:S01]  /*c740*/  FMNMX.FTZ R201, R5, R9, !PT ;  /* 0x0000000905c97209 */ /* 0x004fe20007810000 */
[----:B------:R-:W-:Y:S01]  /*c750*/  FADD.FTZ R5, R136, -R4 ;  /* 0x8000000488057221 */ /* 0x000fe20000010000 */
[----:B------:R-:W-:Y:S01]  /*c760*/  FSEL R4, R202, RZ, P3 ;  /* 0x000000ffca047208 */ /* 0x000fe20001800000 */
[----:B------:R1:W-:Y:S01]  /*c770*/  MUFU.EX2 R199, R15 ;  /* 0x0000000f00c77308 */ /* 0x0003e20000000800 */
[C---:B------:R-:W-:Y:S01]  /*c780*/  FSETP.NEU.FTZ.AND P2, PT, R201.reuse, -INF , PT ;  /* 0xff800000c900780b */ /* 0x040fe20003f5d000 */
[----:B------:R-:W-:Y:S02]  /*c790*/  FMUL.FTZ R0, R201, c[0x0][0x23c] ;  /* 0x00008f00c9007a20 */ /* 0x000fe40000410000 */
[----:B------:R-:W-:Y:S01]  /*c7a0*/  FADD.FTZ R4, R135, -R4 ;  /* 0x8000000487047221 */ /* 0x000fe20000010000 */
[----:B------:R-:W-:Y:S01]  /*c7b0*/  FSEL R6, R201, RZ, P2 ;  /* 0x000000ffc9067208 */ /* 0x000fe20001000000 */
[----:B----4-:R-:W-:Y:S01]  /*c7c0*/  FMUL.FTZ R12, R200, c[0x0][0x23c] ;  /* 0x00008f00c80c7a20 */ /* 0x010fe20000410000 */
[----:B------:R-:W-:Y:S01]  /*c7d0*/  FSEL R0, R0, RZ, P2 ;  /* 0x000000ff00007208 */ /* 0x000fe20001000000 */
[----:B------:R-:W-:Y:S01]  /*c7e0*/  FMUL.FTZ R5, R5, c[0x0][0x23c] ;  /* 0x00008f0005057a20 */ /* 0x000fe20000410000 */
[----:B------:R-:W-:Y:S02]  /*c7f0*/  MUFU.EX2 R196, R16 ;  /* 0x0000001000c47308 */ /* 0x000fe40000000800 */
[----:B------:R-:W-:Y:S01]  /*c800*/  FSEL R12, R12, RZ, P1 ;  /* 0x000000ff0c0c7208 */ /* 0x000fe20000800000 */
[----:B------:R-:W-:-:S02]  /*c810*/  FFMA.FTZ R14, R14, c[0x0][0x23c], -R0 ;  /* 0x00008f000e0e7a23 */ /* 0x000fc40000010800 */
[----:B------:R-:W-:Y:S02]  /*c820*/  FFMA.FTZ R13, R13, c[0x0][0x23c], -R0 ;  /* 0x00008f000d0d7a23 */ /* 0x000fe40000010800 */
[--C-:B------:R-:W-:Y:S01]  /*c830*/  FFMA.FTZ R21, R21, c[0x0][0x23c], -R12.reuse ;  /* 0x00008f0015157a23 */ /* 0x100fe2000001080c */
[----:B------:R2:W4:Y:S01]  /*c840*/  MUFU.EX2 R16, R5 ;  /* 0x0000000500107308 */ /* 0x0005220000000800 */
[----:B------:R-:W-:Y:S02]  /*c850*/  FFMA.FTZ R22, R22, c[0x0][0x23c], -R12 ;  /* 0x00008f0016167a23 */ /* 0x000fe4000001080c */
[----:B-1----:R-:W-:Y:S01]  /*c860*/  FMUL.FTZ R15, R4, c[0x0][0x23c] ;  /* 0x00008f00040f7a20 */ /* 0x002fe20000410000 */
[----:B------:R-:W-:Y:S01]  /*c870*/  FSEL R4, R200, RZ, P1 ;  /* 0x000000ffc8047208 */ /* 0x000fe20000800000 */
[--C-:B------:R-:W-:Y:S02]  /*c880*/  FFMA.FTZ R10, R10, c[0x0][0x23c], -R0.reuse ;  /* 0x00008f000a0a7a23 */ /* 0x100fe40000010800 */
[----:B------:R-:W-:Y:S01]  /*c890*/  FFMA.FTZ R17, R17, c[0x0][0x23c], -R0 ;  /* 0x00008f0011117a23 */ /* 0x000fe20000010800 */
[----:B------:R-:W-:Y:S01]  /*c8a0*/  MUFU.EX2 R185, R21 ;  /* 0x0000001500b97308 */ /* 0x000fe20000000800 */
[----:B------:R-:W-:-:S02]  /*c8b0*/  FADD.FTZ R4, R137, -R4 ;  /* 0x8000000489047221 */ /* 0x000fc40000010000 */
[--C-:B------:R-:W-:Y:S02]  /*c8c0*/  FFMA.FTZ R11, R11, c[0x0][0x23c], -R12.reuse ;  /* 0x00008f000b0b7a23 */ /* 0x100fe4000001080c */
[----:B------:R-:W-:Y:S02]  /*c8d0*/  FFMA.FTZ R7, R7, c[0x0][0x23c], -R12 ;  /* 0x00008f0007077a23 */ /* 0x000fe4000001080c */
[----:B------:R-:W-:Y:S01]  /*c8e0*/  FMUL.FTZ R4, R4, c[0x0][0x23c] ;  /* 0x00008f0004047a20 */ /* 0x000fe20000410000 */
[----:B------:R1:W-:Y:S01]  /*c8f0*/  MUFU.EX2 R181, R22 ;  /* 0x0000001600b57308 */ /* 0x0003e20000000800 */
[----:B--2---:R-:W-:Y:S02]  /*c900*/  FADD.FTZ R5, R134, -R6 ;  /* 0x8000000686057221 */ /* 0x004fe40000010000 */
[----:B----4-:R-:W-:Y:S02]  /*c910*/  FMUL.FTZ R144, R144, R16 ;  /* 0x0000001090907220 */ /* 0x010fe40000410000 */
[----:B------:R-:W-:-:S02]  /*c920*/  FMUL.FTZ R5, R5, c[0x0][0x23c] ;  /* 0x00008f0005057a20 */ /* 0x000fc40000410000 */
[-C--:B------:R-:W-:Y:S01]  /*c930*/  FMUL.FTZ R145, R145, R16.reuse ;  /* 0x0000001091917220 */ /* 0x080fe20000410000 */
[----:B------:R-:W-:Y:S01]  /*c940*/  MUFU.EX2 R190, R14 ;  /* 0x0000000e00be7308 */ /* 0x000fe20000000800 */
[-C--:B------:R-:W-:Y:S02]  /*c950*/  FMUL.FTZ R156, R156, R16.reuse ;  /* 0x000000109c9c7220 */ /* 0x080fe40000410000 */
[-C--:B------:R-:W-:Y:S02]  /*c960*/  FMUL.FTZ R157, R157, R16.reuse ;  /* 0x000000109d9d7220 */ /* 0x080fe40000410000 */
[-C--:B------:R-:W-:Y:S02]  /*c970*/  FMUL.FTZ R172, R172, R16.reuse ;  /* 0x00000010acac7220 */ /* 0x080fe40000410000 */
[-C--:B------:R-:W-:Y:S01]  /*c980*/  FMUL.FTZ R173, R173, R16.reuse ;  /* 0x00000010adad7220 */ /* 0x080fe20000410000 */
[----:B-1----:R-:W1:Y:S01]  /*c990*/  LDSM.16.MT88.4 R20, [R215+0xa000] ;  /* 0x00a00000d714783b */ /* 0x002e620000004200 */
[----:B------:R-:W2:Y:S01]  /*c9a0*/  MUFU.EX2 R191, R13 ;  /* 0x0000000d00bf7308 */ /* 0x000ea20000000800 */
[----:B------:R-:W-:-:S02]  /*c9b0*/  FMUL.FTZ R160, R160, R16 ;  /* 0x00000010a0a07220 */ /* 0x000fc40000410000 */
[-C--:B------:R-:W-:Y:S02]  /*c9c0*/  FMUL.FTZ R161, R161, R16.reuse ;  /* 0x00000010a1a17220 */ /* 0x080fe40000410000 */
[-C--:B------:R-:W-:Y:S02]  /*c9d0*/  FMUL.FTZ R36, R36, R16.reuse ;  /* 0x0000001024247220 */ /* 0x080fe40000410000 */
[-C--:B------:R-:W-:Y:S01]  /*c9e0*/  FMUL.FTZ R37, R37, R16.reuse ;  /* 0x0000001025257220 */ /* 0x080fe20000410000 */
[----:B------:R4:W5:Y:S01]  /*c9f0*/  MUFU.EX2 R197, R8 ;  /* 0x0000000800c57308 */ /* 0x0009620000000800 */
[-C--:B------:R-:W-:Y:S02]  /*ca00*/  FMUL.FTZ R80, R80, R16.reuse ;  /* 0x0000001050507220 */ /* 0x080fe40000410000 */
[-C--:B------:R-:W-:Y:S02]  /*ca10*/  FMUL.FTZ R81, R81, R16.reuse ;  /* 0x0000001051517220 */ /* 0x080fe40000410000 */
[----:B------:R-:W-:-:S02]  /*ca20*/  FMUL.FTZ R64, R64, R16 ;  /* 0x0000001040407220 */ /* 0x000fc40000410000 */
[----:B------:R-:W-:Y:S01]  /*ca30*/  FMUL.FTZ R65, R65, R16 ;  /* 0x0000001041417220 */ /* 0x000fe20000410000 */
[----:B------:R3:W-:Y:S01]  /*ca40*/  MUFU.EX2 R189, R10 ;  /* 0x0000000a00bd7308 */ /* 0x0007e20000000800 */
[----:B--2---:R-:W-:Y:S01]  /*ca50*/  F2FP.BF16.PACK_AB R6, R191, R190 ;  /* 0x000000bebf06723e */ /* 0x004fe200000010ff */
[-C--:B------:R-:W-:Y:S02]  /*ca60*/  FMUL.FTZ R68, R68, R16.reuse ;  /* 0x0000001044447220 */ /* 0x080fe40000410000 */
[-C--:B------:R-:W-:Y:S02]  /*ca70*/  FMUL.FTZ R69, R69, R16.reuse ;  /* 0x0000001045457220 */ /* 0x080fe40000410000 */
[----:B------:R-:W-:Y:S02]  /*ca80*/  FMUL.FTZ R52, R52, R16 ;  /* 0x0000001034347220 */ /* 0x000fe40000410000 */
[----:B------:R-:W-:Y:S01]  /*ca90*/  MUFU.EX2 R188, R17 ;  /* 0x0000001100bc7308 */ /* 0x000fe20000000800 */
[----:B----4-:R-:W-:Y:S01]  /*caa0*/  F2FP.BF16.PACK_AB R8, R205, R206 ;  /* 0x000000cecd08723e */ /* 0x010fe200000010ff */
[-C--:B------:R-:W-:Y:S01]  /*cab0*/  FMUL.FTZ R53, R53, R16.reuse ;  /* 0x0000001035357220 */ /* 0x080fe20000410000 */
[----:B-----5:R-:W-:Y:S01]  /*cac0*/  F2FP.BF16.PACK_AB R9, R196, R197 ;  /* 0x000000c5c409723e */ /* 0x020fe200000010ff */
[----:B------:R-:W-:-:S02]  /*cad0*/  FMUL.FTZ R48, R48, R16 ;  /* 0x0000001030307220 */ /* 0x000fc40000410000 */
[----:B------:R-:W-:Y:S02]  /*cae0*/  FMUL.FTZ R49, R49, R16 ;  /* 0x0000001031317220 */ /* 0x000fe40000410000 */
[----:B------:R2:W-:Y:S01]  /*caf0*/  MUFU.EX2 R183, R11 ;  /* 0x0000000b00b77308 */ /* 0x0005e20000000800 */
[----:B---3--:R-:W-:Y:S01]  /*cb00*/  F2FP.BF16.PACK_AB R10, R207, R204 ;  /* 0x000000cccf0a723e */ /* 0x008fe200000010ff */
[-C--:B------:R-:W-:Y:S02]  /*cb10*/  FMUL.FTZ R116, R116, R16.reuse ;  /* 0x0000001074747220 */ /* 0x080fe40000410000 */
[-C--:B------:R-:W-:Y:S02]  /*cb20*/  FMUL.FTZ R117, R117, R16.reuse ;  /* 0x0000001075757220 */ /* 0x080fe40000410000 */
[-C--:B------:R-:W-:Y:S02]  /*cb30*/  FMUL.FTZ R128, R128, R16.reuse ;  /* 0x0000001080807220 */ /* 0x080fe40000410000 */
[----:B------:R-:W3:Y:S01]  /*cb40*/  MUFU.EX2 R184, R7 ;  /* 0x0000000700b87308 */ /* 0x000ee20000000800 */
[----:B------:R-:W-:-:S02]  /*cb50*/  FMUL.FTZ R129, R129, R16 ;  /* 0x0000001081817220 */ /* 0x000fc40000410000 */
[-C--:B------:R-:W-:Y:S02]  /*cb60*/  FMUL.FTZ R84, R84, R16.reuse ;  /* 0x0000001054547220 */ /* 0x080fe40000410000 */
[-C--:B------:R-:W-:Y:S02]  /*cb70*/  FMUL.FTZ R85, R85, R16.reuse ;  /* 0x0000001055557220 */ /* 0x080fe40000410000 */
[----:B------:R-:W-:Y:S01]  /*cb80*/  FMUL.FTZ R96, R96, R16 ;  /* 0x0000001060607220 */ /* 0x000fe20000410000 */
[----:B------:R-:W4:Y:S01]  /*cb90*/  MUFU.EX2 R15, R15 ;  /* 0x0000000f000f7308 */ /* 0x000f220000000800 */
[----:B--2---:R-:W-:Y:S01]  /*cba0*/  F2FP.BF16.PACK_AB R11, R199, R198 ;  /* 0x000000c6c70b723e */ /* 0x004fe200000010ff */
[-C--:B------:R-:W-:Y:S02]  /*cbb0*/  FMUL.FTZ R97, R97, R16.reuse ;  /* 0x0000001061617220 */ /* 0x080fe40000410000 */
[-C--:B------:R-:W-:Y:S02]  /*cbc0*/  FMUL.FTZ R100, R100, R16.reuse ;  /* 0x0000001064647220 */ /* 0x080fe40000410000 */
[----:B------:R-:W-:-:S02]  /*cbd0*/  FMUL.FTZ R101, R101, R16 ;  /* 0x0000001065657220 */ /* 0x000fc40000410000 */
[----:B------:R2:W5:Y:S01]  /*cbe0*/  MUFU.EX2 R14, R5 ;  /* 0x00000005000e7308 */ /* 0x0005620000000800 */
[----:B---3--:R-:W-:Y:S01]  /*cbf0*/  F2FP.BF16.PACK_AB R7, R181, R184 ;  /* 0x000000b8b507723e */ /* 0x008fe200000010ff */
[-C--:B------:R-:W-:Y:S02]  /*cc00*/  FMUL.FTZ R112, R112, R16.reuse ;  /* 0x0000001070707220 */ /* 0x080fe40000410000 */
[----:B------:R-:W-:-:S04]  /*cc10*/  FMUL.FTZ R113, R113, R16 ;  /* 0x0000001071717220 */ /* 0x000fc80000410000 */
[----:B------:R3:W1:Y:S01]  /*cc20*/  MUFU.EX2 R13, R4 ;  /* 0x00000004000d7308 */ /* 0x0006620000000800 */
[-C--:B----4-:R-:W-:Y:S02]  /*cc30*/  FMUL.FTZ R146, R146, R15.reuse ;  /* 0x0000000f92927220 */ /* 0x090fe40000410000 */
[-C--:B------:R-:W-:Y:S02]  /*cc40*/  FMUL.FTZ R147, R147, R15.reuse ;  /* 0x0000000f93937220 */ /* 0x080fe40000410000 */
[-C--:B------:R-:W-:Y:S02]  /*cc50*/  FMUL.FTZ R158, R158, R15.reuse ;  /* 0x0000000f9e9e7220 */ /* 0x080fe40000410000 */
[----:B------:R-:W-:Y:S01]  /*cc60*/  FMUL.FTZ R159, R159, R15 ;  /* 0x0000000f9f9f7220 */ /* 0x000fe20000410000 */
[----:B--2---:R-:W-:Y:S01]  /*cc70*/  F2FP.BF16.PACK_AB R5, R185, R183 ;  /* 0x000000b7b905723e */ /* 0x004fe200000010ff */
[-C--:B-----5:R-:W-:Y:S01]  /*cc80*/  FMUL.FTZ R148, R148, R14.reuse ;  /* 0x0000000e94947220 */ /* 0x0a0fe20000410000 */
[----:B------:R-:W-:Y:S01]  /*cc90*/  HMMA.16816.F32.BF16 R144, R8, R24, R144 ;  /* 0x000000180890723c */ /* 0x000fe20000041890 */
[----:B------:R-:W-:-:S02]  /*cca0*/  FMUL.FTZ R149, R149, R14 ;  /* 0x0000000e95957220 */ /* 0x000fc40000410000 */
[-C--:B------:R-:W-:Y:S02]  /*ccb0*/  FMUL.FTZ R152, R152, R14.reuse ;  /* 0x0000000e98987220 */ /* 0x080fe40000410000 */
[----:B------:R-:W-:Y:S01]  /*ccc0*/  FMUL.FTZ R153, R153, R14 ;  /* 0x0000000e99997220 */ /* 0x000fe20000410000 */
[----:B---3--:R-:W-:Y:S01]  /*ccd0*/  F2FP.BF16.PACK_AB R4, R188, R189 ;  /* 0x000000bdbc04723e */ /* 0x008fe200000010ff */
        /* <DEDUP_REMOVED lines=127> */
[----:B------:R-:W-:-:S04]  /*d4d0*/  FMUL.FTZ R115, R115, R15 ;  /* 0x0000000f73737220 */ /* 0x000fc80000410000 */
[----:B------:R-:W-:Y:S01]  /*d4e0*/  FFMA.FTZ R4, R177, c[0x0][0x23c], -R3 ;  /* 0x00008f00b1047a23 */ /* 0x000fe20000010803 */
[C---:B------:R-:W-:Y:S01]  /*d4f0*/  HMMA.16816.F32.BF16 R192, R8.reuse, R26, R80 ;  /* 0x0000001a08c0723c */ /* 0x040fe20000041850 */
[----:B------:R-:W-:Y:S01]  /*d500*/  MOV R177, R19 ;  /* 0x0000001300b17202 */ /* 0x000fe20000000f00 */
[----:B------:R-:W-:Y:S01]  /*d510*/  IMAD.MOV.U32 R6, RZ, RZ, R136 ;  /* 0x000000ffff067224 */ /* 0x000fe200078e0088 */
[----:B------:R1:W-:Y:S01]  /*d520*/  MUFU.EX2 R26, R4 ;  /* 0x00000004001a7308 */ /* 0x0003e20000000800 */
[----:B------:R-:W-:Y:S02]  /*d530*/  MOV R5, R137 ;  /* 0x0000008900057202 */ /* 0x000fe40000000f00 */
[----:B------:R-:W-:Y:S02]  /*d540*/  MOV R7, R135 ;  /* 0x0000008700077202 */ /* 0x000fe40000000f00 */
[----:B------:R-:W-:Y:S01]  /*d550*/  HMMA.16816.F32.BF16 R208, R8, R22, R64 ;  /* 0x0000001608d0723c */ /* 0x000fe20000041840 */
[----:B------:R-:W-:-:S02]  /*d560*/  MOV R80, R172 ;  /* 0x000000ac00507202 */ /* 0x000fc40000000f00 */
[----:B------:R-:W-:Y:S02]  /*d570*/  MOV R81, R159 ;  /* 0x0000009f00517202 */ /* 0x000fe40000000f00 */
[----:B------:R-:W-:Y:S02]  /*d580*/  MOV R82, R158 ;  /* 0x0000009e00527202 */ /* 0x000fe40000000f00 */
[----:B------:R-:W-:Y:S01]  /*d590*/  MOV R67, R28 ;  /* 0x0000001c00437202 */ /* 0x000fe20000000f00 */
[----:B------:R-:W-:Y:S01]  /*d5a0*/  HMMA.16816.F32.BF16 R68, R8, R24, R68 ;  /* 0x000000180844723c */ /* 0x000fe20000041844 */
[----:B------:R-:W-:Y:S01]  /*d5b0*/  IMAD.MOV.U32 R64, RZ, RZ, R174 ;  /* 0x000000ffff407224 */ /* 0x000fe200078e00ae */
[----:B------:R-:W-:Y:S01]  /*d5c0*/  MOV R65, R173 ;  /* 0x000000ad00417202 */ /* 0x000fe20000000f00 */
[----:B-1----:R-:W-:Y:S01]  /*d5d0*/  FFMA.FTZ R4, R176, c[0x0][0x23c], -R3 ;  /* 0x00008f00b0047a23 */ /* 0x002fe20000010803 */
[----:B------:R-:W1:Y:S01]  /*d5e0*/  LDSM.16.MT88.4 R172, [R215+0xa800] ;  /* 0x00a80000d7ac783b */ /* 0x000e620000004200 */
[----:B------:R-:W-:-:S02]  /*d5f0*/  MOV R66, R29 ;  /* 0x0000001d00427202 */ /* 0x000fc40000000f00 */
[----:B------:R2:W3:Y:S01]  /*d600*/  MUFU.EX2 R28, R4 ;  /* 0x00000004001c7308 */ /* 0x0004e20000000800 */
[----:B------:R-:W-:Y:S01]  /*d610*/  HMMA.16816.F32.BF16 R52, R8, R20, R52 ;  /* 0x000000140834723c */ /* 0x000fe20000041834 */
[----:B------:R-:W-:Y:S02]  /*d620*/  MOV R83, R157 ;  /* 0x0000009d00537202 */ /* 0x000fe40000000f00 */
[----:B------:R-:W-:-:S05]  /*d630*/  MOV R176, R134 ;  /* 0x0000008600b07202 */ /* 0x000fca0000000f00 */
[C---:B------:R-:W-:Y:S01]  /*d640*/  HMMA.16816.F32.BF16 R240, R8.reuse, R30, R48 ;  /* 0x0000001e08f0723c */ /* 0x040fe20000041830 */
[----:B------:R-:W4:Y:S01]  /*d650*/  LDSM.16.MT88.4 R48, [R218+0xa800] ;  /* 0x00a80000da30783b */ /* 0x000f220000004200 */
[--C-:B--2---:R-:W-:Y:S01]  /*d660*/  FFMA.FTZ R4, R178, c[0x0][0x23c], -R3.reuse ;  /* 0x00008f00b2047a23 */ /* 0x104fe20000010803 */
[----:B------:R-:W-:Y:S01]  /*d670*/  MOV R178, R18 ;  /* 0x0000001200b27202 */ /* 0x000fe20000000f00 */
[----:B------:R-:W-:Y:S01]  /*d680*/  FFMA.FTZ R3, R179, c[0x0][0x23c], -R3 ;  /* 0x00008f00b3037a23 */ /* 0x000fe20000010803 */
[----:B------:R-:W-:Y:S01]  /*d690*/  MOV R179, R17 ;  /* 0x0000001100b37202 */ /* 0x000fe20000000f00 */
[----:B------:R2:W-:Y:S02]  /*d6a0*/  MUFU.EX2 R29, R4 ;  /* 0x00000004001d7308 */ /* 0x0005e40000000800 */
[C---:B------:R-:W-:Y:S06]  /*d6b0*/  HMMA.16816.F32.BF16 R116, R8.reuse, R32, R116 ;  /* 0x000000200874723c */ /* 0x040fec0000041874 */
[----:B------:R5:W1:Y:S02]  /*d6c0*/  MUFU.EX2 R27, R3 ;  /* 0x00000003001b7308 */ /* 0x000a640000000800 */
[C---:B------:R-:W-:Y:S07]  /*d6d0*/  HMMA.16816.F32.BF16 R32, R8.reuse, R34, R128 ;  /* 0x000000220820723c */ /* 0x040fee0000041880 */
[----:B---3--:R-:W-:Y:S01]  /*d6e0*/  F2FP.BF16.PACK_AB R128, R28, R26 ;  /* 0x0000001a1c80723e */ /* 0x008fe200000010ff */
[----:B------:R-:W-:Y:S01]  /*d6f0*/  HMMA.16816.F32.BF16 R84, R8, R36, R84 ;  /* 0x000000240854723c */ /* 0x000fe20000041854 */
[----:B--2---:R-:W-:-:S02]  /*d700*/  MOV R4, R156 ;  /* 0x0000009c00047202 */ /* 0x004fc40000000f00 */
[----:B------:R-:W2:Y:S01]  /*d710*/  LDSM.16.MT88.4 R156, [R213+0xa800] ;  /* 0x00a80000d59c783b */ /* 0x000ea20000004200 */
[----:B-----5:R-:W-:Y:S01]  /*d720*/  FFMA.FTZ R3, R138, c[0x0][0x23c], -R2 ;  /* 0x00008f008a037a23 */ /* 0x020fe20000010802 */
[----:B-1----:R-:W-:-:S03]  /*d730*/  F2FP.BF16.PACK_AB R130, R27, R29 ;  /* 0x0000001d1b82723e */ /* 0x002fc600000010ff */
[----:B------:R-:W-:Y:S01]  /*d740*/  HMMA.16816.F32.BF16 R100, R8, R40, R100 ;  /* 0x000000280864723c */ /* 0x000fe20000041864 */
[----:B------:R1:W-:Y:S02]  /*d750*/  MUFU.EX2 R22, R3 ;  /* 0x0000000300167308 */ /* 0x0003e40000000800 */
[----:B-1----:R-:W-:-:S06]  /*d760*/  FFMA.FTZ R3, R133, c[0x0][0x23c], -R2 ;  /* 0x00008f0085037a23 */ /* 0x002fcc0000010802 */
[----:B------:R1:W3:Y:S02]  /*d770*/  MUFU.EX2 R24, R3 ;  /* 0x0000000300187308 */ /* 0x0002e40000000800 */
[--C-:B-1----:R-:W-:Y:S01]  /*d780*/  FFMA.FTZ R3, R132, c[0x0][0x23c], -R2.reuse ;  /* 0x00008f0084037a23 */ /* 0x102fe20000010802 */
[----:B---3--:R-:W-:Y:S01]  /*d790*/  F2FP.BF16.PACK_AB R129, R24, R22 ;  /* 0x000000161881723e */ /* 0x008fe200000010ff */
[----:B------:R-:W-:Y:S01]  /*d7a0*/  FFMA.FTZ R2, R139, c[0x0][0x23c], -R2 ;  /* 0x00008f008b027a23 */ /* 0x000fe20000010802 */
[C---:B------:R-:W-:Y:S03]  /*d7b0*/  HMMA.16816.F32.BF16 R132, R8.reuse, R42, R112 ;  /* 0x0000002a0884723c */ /* 0x040fe60000041870 */
[----:B------:R-:W-:Y:S01]  /*d7c0*/  MUFU.EX2 R25, R3 ;  /* 0x0000000300197308 */ /* 0x000fe20000000800 */
[----:B------:R-:W-:Y:S04]  /*d7d0*/  LDSM.16.MT88.4 R112, [R218+0xb800] ;  /* 0x00b80000da70783b */ /* 0x000fe80000004200 */
[----:B------:R-:W-:Y:S03]  /*d7e0*/  HMMA.16816.F32.BF16 R136, R8, R38, R96 ;  /* 0x000000260888723c */ /* 0x000fe60000041860 */
[----:B------:R1:W3:Y:S01]  /*d7f0*/  MUFU.EX2 R23, R2 ;  /* 0x0000000200177308 */ /* 0x0002e20000000800 */
[----:B------:R-:W5:Y:S03]  /*d800*/  LDSM.16.MT88.4 R96, [R215+0xb800] ;  /* 0x00b80000d760783b */ /* 0x000f660000004200 */
[----:B------:R-:W-:-:S02]  /*d810*/  FFMA.FTZ R11, R251, R16, R206 ;  /* 0x00000010fb0b7223 */ /* 0x000fc400000100ce */
[----:B------:R-:W-:Y:S02]  /*d820*/  FFMA.FTZ R8, R250, R15, R197 ;  /* 0x0000000ffa087223 */ /* 0x000fe400000100c5 */
[----:B------:R-:W-:Y:S02]  /*d830*/  FADD.FTZ R11, R205, R11 ;  /* 0x0000000bcd0b7221 */ /* 0x000fe40000010000 */
[----:B------:R-:W-:Y:S02]  /*d840*/  FADD.FTZ R10, R196, R8 ;  /* 0x00000008c40a7221 */ /* 0x000fe40000010000 */
[----:B-1----:R-:W-:Y:S01]  /*d850*/  FFMA.FTZ R2, R141, c[0x0][0x23c], -R0 ;  /* 0x00008f008d027a23 */ /* 0x002fe20000010800 */
[----:B---3--:R-:W-:-:S03]  /*d860*/  F2FP.BF16.PACK_AB R131, R23, R25 ;  /* 0x000000191783723e */ /* 0x008fc600000010ff */
[----:B------:R1:W-:Y:S04]  /*d870*/  MUFU.EX2 R20, R2 ;  /* 0x0000000200147308 */ /* 0x0003e80000000800 */
[C---:B------:R-:W-:Y:S08]  /*d880*/  HMMA.16816.F32.BF16 R160, R128.reuse, R172, R160 ;  /* 0x000000ac80a0723c */ /* 0x040ff000000418a0 */
[----:B----4-:R-:W-:Y:S01]  /*d890*/  HMMA.16816.F32.BF16 R36, R128, R48, R80 ;  /* 0x000000308024723c */ /* 0x010fe20000041850 */
[----:B------:R-:W3:Y:S01]  /*d8a0*/  LDSM.16.MT88.4 R80, [R213+0xb800] ;  /* 0x00b80000d550783b */ /* 0x000ee20000004200 */
[----:B-1----:R-:W-:-:S04]  /*d8b0*/  FFMA.FTZ R2, R140, c[0x0][0x23c], -R0 ;  /* 0x00008f008c027a23 */ /* 0x002fc80000010800 */
[----:B------:R1:W4:Y:S02]  /*d8c0*/  MUFU.EX2 R21, R2 ;  /* 0x0000000200157308 */ /* 0x0003240000000800 */
[C---:B--2---:R-:W-:Y:S08]  /*d8d0*/  HMMA.16816.F32.BF16 R144, R128.reuse, R156, R144 ;  /* 0x0000009c8090723c */ /* 0x044ff00000041890 */
[----:B-----5:R-:W-:Y:S01]  /*d8e0*/  HMMA.16816.F32.BF16 R84, R128, R96, R84 ;  /* 0x000000608054723c */ /* 0x020fe20000041854 */
[--C-:B-1----:R-:W-:Y:S01]  /*d8f0*/  FFMA.FTZ R2, R142, c[0x0][0x23c], -R0.reuse ;  /* 0x00008f008e027a23 */ /* 0x102fe20000010800 */
[----:B----4-:R-:W-:Y:S01]  /*d900*/  F2FP.BF16.PACK_AB R124, R21, R20 ;  /* 0x00000014157c723e */ /* 0x010fe200000010ff */
[----:B------:R-:W-:-:S05]  /*d910*/  FFMA.FTZ R0, R143, c[0x0][0x23c], -R0 ;  /* 0x00008f008f007a23 */ /* 0x000fca0000010800 */
[C---:B------:R-:W-:Y:S01]  /*d920*/  HMMA.16816.F32.BF16 R100, R128.reuse, R112, R100 ;  /* 0x000000708064723c */ /* 0x040fe20000041864 */
[----:B------:R-:W-:Y:S08]  /*d930*/  MUFU.EX2 R19, R2 ;  /* 0x0000000200137308 */ /* 0x000ff00000000800 */
[----:B------:R1:W2:Y:S01]  /*d940*/  MUFU.EX2 R18, R0 ;  /* 0x0000000000127308 */ /* 0x0002a20000000800 */
[----:B---3--:R-:W-:Y:S01]  /*d950*/  HMMA.16816.F32.BF16 R68, R128, R80, R68 ;  /* 0x000000508044723c */ /* 0x008fe20000041844 */
        /* <DEDUP_REMOVED lines=15> */
[C---:B------:R-:W-:Y:S01]  /*da50*/  HMMA.16816.F32.BF16 R40, R124.reuse, R48, R64 ;  /* 0x000000307c28723c */ /* 0x040fe20000041840 */
[----:B------:R-:W2:Y:S07]  /*da60*/  LDSM.16.MT88.4 R64, [R217+0xa800] ;  /* 0x00a80000d940783b */ /* 0x000eae0000004200 */
[C---:B------:R-:W-:Y:S08]  /*da70*/  HMMA.16816.F32.BF16 R148, R124.reuse, R156, R148 ;  /* 0x0000009c7c94723c */ /* 0x040ff00000041894 */
[C---:B------:R-:W-:Y:S08]  /*da80*/  HMMA.16816.F32.BF16 R152, R124.reuse, R158, R152 ;  /* 0x0000009e7c98723c */ /* 0x040ff00000041898 */
[C---:B------:R-:W-:Y:S08]  /*da90*/  HMMA.16816.F32.BF16 R44, R124.reuse, R50, R44 ;  /* 0x000000327c2c723c */ /* 0x040ff0000004182c */
[C---:B------:R-:W-:Y:S08]  /*daa0*/  HMMA.16816.F32.BF16 R72, R124.reuse, R80, R72 ;  /* 0x000000507c48723c */ /* 0x040ff00000041848 */
[-C--:B-1----:R-:W-:Y:S08]  /*dab0*/  HMMA.16816.F32.BF16 R120, R124, R4.reuse, R120 ;  /* 0x000000047c78723c */ /* 0x082ff00000041878 */
[----:B------:R-:W-:Y:S07]  /*dac0*/  HMMA.16816.F32.BF16 R116, R128, R4, R116 ;  /* 0x000000048074723c */ /* 0x000fee0000041874 */
[----:B------:R-:W-:Y:S01]  /*dad0*/  FFMA.FTZ R5, R249, R14, R189 ;  /* 0x0000000ef9057223 */ /* 0x000fe200000100bd */
[----:B--2---:R-:W-:Y:S01]  /*dae0*/  HMMA.16816.F32.BF16 R56, R124, R64, R56 ;  /* 0x000000407c38723c */ /* 0x004fe20000041838 */
        /* <DEDUP_REMOVED lines=50> */
[----:B------:R-:W-:Y:S01]  /*de10*/  UMOV UR16, 0x6 ;  /* 0x0000000600107882 */ /* 0x000fe20000000000 */
[----:B------:R-:W-:Y:S01]  /*de20*/  MOV R0, UR4 ;  /* 0x0000000400007c02 */ /* 0x000fe20008000f00 */
[----:B------:R-:W-:Y:S01]  /*de30*/  ULDC.64 UR4, c[0x0][0x1a0] ;  /* 0x0000680000047ab9 */ /* 0x000fe20000000a00 */
[----:B------:R-:W-:Y:S01]  /*de40*/  BAR.SYNC.DEFER_BLOCKING 0x0 ;  /* 0x0000000000007b1d */ /* 0x000fe20000010000 */
[----:B------:R-:W-:Y:S01]  /*de50*/  USHF.L.U32 UR15, UR4, 0x6, URZ ;  /* 0x00000006040f7899 */ /* 0x000fe2000800063f */
[----:B------:R-:W-:Y:S01]  /*de60*/  IADD3 R4, P1, R236, -UR10, RZ ;  /* 0x8000000aec047c10 */ /* 0x000fe2000ff3e0ff */
[----:B------:R-:W-:Y:S02]  /*de70*/  USHF.L.U64.HI UR5, UR4, UR16, UR5 ;  /* 0x0000001004057299 */ /* 0x000fe40008010205 */
[----:B------:R-:W-:Y:S01]  /*de80*/  UIADD3 UR15, UP0, -UR15, 0x80, URZ ;  /* 0x000000800f0f7890 */ /* 0x000fe2000ff1e13f */
[----:B------:R-:W-:Y:S01]  /*de90*/  IADD3.X R5, R237, ~UR14, RZ, P1, !PT ;  /* 0x8000000eed057c10 */ /* 0x000fe20008ffe4ff */
[----:B------:R-:W-:-:S02]  /*dea0*/  UIADD3 UR20, UR8, -0x5, URZ ;  /* 0xfffffffb08147890 */ /* 0x000fc4000fffe03f */
[----:B------:R-:W-:Y:S02]  /*deb0*/  UIADD3.X UR5, URZ, ~UR5, URZ, UP0, !UPT ;  /* 0x800000053f057290 */ /* 0x000fe400087fe43f */
[----:B------:R-:W-:Y:S01]  /*dec0*/  UISETP.GT.AND UP0, UPT, UR20, UR9, UPT ;  /* 0x000000091400728c */ /* 0x000fe2000bf04270 */
[----:B--2---:R-:W-:-:S05]  /*ded0*/  MOV R2, R30 ;  /* 0x0000001e00027202 */ /* 0x004fca0000000f00 */
        /* <DEDUP_REMOVED lines=20> */
[----:B------:R-:W-:Y:S04]  /*e020*/  LDSM.16.M88.4 R24, [R223] ;  /* 0x00000000df18783b */ /* 0x000fe80000000200 */
[----:B-1----:R-:W1:Y:S04]  /*e030*/  LDSM.16.M88.4 R8, [R214+0x2000] ;  /* 0x00200000d608783b */ /* 0x002e680000000200 */
[----:B------:R-:W-:Y:S04]  /*e040*/  LDSM.16.M88.4 R32, [R226] ;  /* 0x00000000e220783b */ /* 0x000fe80000000200 */
[----:B--2---:R-:W2:Y:S04]  /*e050*/  LDSM.16.M88.4 R4, [R216+0x2000] ;  /* 0x00200000d804783b */ /* 0x004ea80000000200 */
[----:B------:R-:W4:Y:S04]  /*e060*/  LDSM.16.M88.4 R16, [R214] ;  /* 0x00000000d610783b */ /* 0x000f280000000200 */
[----:B------:R-:W5:Y:S04]  /*e070*/  LDSM.16.M88.4 R12, [R216] ;  /* 0x00000000d80c783b */ /* 0x000f680000000200 */
[----:B------:R-:W0:Y:S01]  /*e080*/  LDGDEPBAR ;  /* 0x00000000000079af */ /* 0x000e220000000000 */
[C---:B-1----:R-:W-:Y:S08]  /*e090*/  HMMA.16816.F32.BF16 R140, R8.reuse, R20, RZ ;  /* 0x00000014088c723c */ /* 0x042ff000000418ff */
[C---:B------:R-:W-:Y:S08]  /*e0a0*/  HMMA.16816.F32.BF16 R132, R8.reuse, R28, RZ ;  /* 0x0000001c0884723c */ /* 0x040ff000000418ff */
[C---:B------:R-:W-:Y:S08]  /*e0b0*/  HMMA.16816.F32.BF16 R136, R8.reuse, R22, RZ ;  /* 0x000000160888723c */ /* 0x040ff000000418ff */
[----:B------:R-:W-:Y:S08]  /*e0c0*/  HMMA.16816.F32.BF16 R8, R8, R30, RZ ;  /* 0x0000001e0808723c */ /* 0x000ff000000418ff */
[C---:B--2---:R-:W-:Y:S08]  /*e0d0*/  HMMA.16816.F32.BF16 R176, R4.reuse, R24, R140 ;  /* 0x0000001804b0723c */ /* 0x044ff0000004188c */
[C---:B------:R-:W-:Y:S01]  /*e0e0*/  HMMA.16816.F32.BF16 R180, R4.reuse, R32, R132 ;  /* 0x0000002004b4723c */ /* 0x040fe20000041884 */
[----:B------:R-:W-:Y:S07]  /*e0f0*/  LDSM.16.M88.4 R132, [R221+0x8800] ;  /* 0x00880000dd84783b */ /* 0x000fee0000000200 */
[C---:B------:R-:W-:Y:S01]  /*e100*/  HMMA.16816.F32.BF16 R196, R4.reuse, R26, R136 ;  /* 0x0000001a04c4723c */ /* 0x040fe20000041888 */
[----:B------:R-:W-:Y:S07]  /*e110*/  LDSM.16.M88.4 R136, [R221+0x8000] ;  /* 0x00800000dd88783b */ /* 0x000fee0000000200 */
[----:B------:R-:W-:Y:S01]  /*e120*/  HMMA.16816.F32.BF16 R192, R4, R34, R8 ;  /* 0x0000002204c0723c */ /* 0x000fe20000041808 */
[----:B------:R-:W1:Y:S07]  /*e130*/  LDSM.16.M88.4 R8, [R222+0x2000] ;  /* 0x00200000de08783b */ /* 0x000e6e0000000200 */
[C---:B----4-:R-:W-:Y:S08]  /*e140*/  HMMA.16816.F32.BF16 R140, R16.reuse, R20, RZ ;  /* 0x00000014108c723c */ /* 0x050ff000000418ff */
[C---:B------:R-:W-:Y:S08]  /*e150*/  HMMA.16816.F32.BF16 R4, R16.reuse, R28, RZ ;  /* 0x0000001c1004723c */ /* 0x040ff000000418ff */
[C---:B------:R-:W-:Y:S08]  /*e160*/  HMMA.16816.F32.BF16 R20, R16.reuse, R22, RZ ;  /* 0x000000161014723c */ /* 0x040ff000000418ff */
[----:B------:R-:W-:Y:S01]  /*e170*/  HMMA.16816.F32.BF16 R28, R16, R30, RZ ;  /* 0x0000001e101c723c */ /* 0x000fe200000418ff */
[----:B------:R-:W2:Y:S07]  /*e180*/  LDSM.16.M88.4 R16, [R222] ;  /* 0x00000000de10783b */ /* 0x000eae0000000200 */
[C---:B-----5:R-:W-:Y:S08]  /*e190*/  HMMA.16816.F32.BF16 R188, R12.reuse, R24, R140 ;  /* 0x000000180cbc723c */ /* 0x060ff0000004188c */
[C---:B------:R-:W-:Y:S01]  /*e1a0*/  HMMA.16816.F32.BF16 R184, R12.reuse, R32, R4 ;  /* 0x000000200cb8723c */ /* 0x040fe20000041804 */
[----:B------:R-:W-:Y:S07]  /*e1b0*/  LDSM.16.M88.4 R4, [R220+0x2000] ;  /* 0x00200000dc04783b */ /* 0x000fee0000000200 */
[C---:B------:R-:W-:Y:S01]  /*e1c0*/  HMMA.16816.F32.BF16 R140, R12.reuse, R26, R20 ;  /* 0x0000001a0c8c723c */ /* 0x040fe20000041814 */
[----:B------:R-:W-:Y:S07]  /*e1d0*/  LDSM.16.M88.4 R20, [R219+0x800] ;  /* 0x00080000db14783b */ /* 0x000fee0000000200 */
[----:B------:R-:W-:Y:S01]  /*e1e0*/  HMMA.16816.F32.BF16 R32, R12, R34, R28 ;  /* 0x000000220c20723c */ /* 0x000fe2000004181c */
[----:B------:R-:W4:Y:S07]  /*e1f0*/  LDSM.16.M88.4 R12, [R219] ;  /* 0x00000000db0c783b */ /* 0x000f2e0000000200 */
        /* <DEDUP_REMOVED lines=9> */
[----:B------:R-:W-:Y:S07]  /*e290*/  LDSM.16.M88.4 R16, [R212+0x9000] ;  /* 0x00900000d410783b */ /* 0x000fee0000000200 */
[C---:B----4-:R-:W-:Y:S08]  /*e2a0*/  HMMA.16816.F32.BF16 R132, R4.reuse, R14, R24 ;  /* 0x0000000e0484723c */ /* 0x050ff00000041818 */
[C---:B------:R-:W-:Y:S01]  /*e2b0*/  HMMA.16816.F32.BF16 R136, R4.reuse, R12, R28 ;  /* 0x0000000c0488723c */ /* 0x040fe2000004181c */
[----:B------:R-:W-:Y:S07]  /*e2c0*/  LDSM.16.M88.4 R28, [R212+0x9800] ;  /* 0x00980000d41c783b */ /* 0x000fee0000000200 */
[C---:B------:R-:W-:Y:S08]  /*e2d0*/  HMMA.16816.F32.BF16 R24, R4.reuse, R20, R180 ;  /* 0x000000140418723c */ /* 0x040ff000000418b4 */
[----:B------:R-:W-:Y:S01]  /*e2e0*/  HMMA.16816.F32.BF16 R32, R4, R22, R176 ;  /* 0x000000160420723c */ /* 0x000fe200000418b0 */
[----:B------:R-:W2:Y:S07]  /*e2f0*/  LDSM.16.M88.4 R4, [R214+0x6000] ;  /* 0x00600000d604783b */ /* 0x000eae0000000200 */
[C---:B-1----:R-:W-:Y:S08]  /*e300*/  HMMA.16816.F32.BF16 R196, R8.reuse, R12, R196 ;  /* 0x0000000c08c4723c */ /* 0x042ff000000418c4 */
[C---:B------:R-:W-:Y:S01]  /*e310*/  HMMA.16816.F32.BF16 R176, R8.reuse, R14, R188 ;  /* 0x0000000e08b0723c */ /* 0x040fe200000418bc */
[----:B------:R-:W1:Y:S07]  /*e320*/  LDSM.16.M88.4 R12, [R214+0x4000] ;  /* 0x00400000d60c783b */ /* 0x000e6e0000000200 */
[C---:B------:R-:W-:Y:S08]  /*e330*/  HMMA.16816.F32.BF16 R184, R8.reuse, R20, R184 ;  /* 0x0000001408b8723c */ /* 0x040ff000000418b8 */
[----:B------:R-:W-:Y:S01]  /*e340*/  HMMA.16816.F32.BF16 R192, R8, R22, R140 ;  /* 0x0000001608c0723c */ /* 0x000fe2000004188c */
[----:B------:R-:W-:Y:S04]  /*e350*/  LDSM.16.M88.4 R20, [R224] ;  /* 0x00000000e014783b */ /* 0x000fe80000000200 */
[----:B------:R-:W-:Y:S03]  /*e360*/  LDSM.16.M88.4 R8, [R216+0x4000] ;  /* 0x00400000d808783b */ /* 0x000fe60000000200 */
[C---:B--2---:R-:W-:Y:S08]  /*e370*/  HMMA.16816.F32.BF16 R188, R4.reuse, R16, R136 ;  /* 0x0000001004bc723c */ /* 0x044ff00000041888 */
[C---:B------:R-:W-:Y:S08]  /*e380*/  HMMA.16816.F32.BF16 R180, R4.reuse, R18, R132 ;  /* 0x0000001204b4723c */ /* 0x040ff00000041884 */
[C---:B------:R-:W-:Y:S01]  /*e390*/  HMMA.16816.F32.BF16 R136, R4.reuse, R28, R24 ;  /* 0x0000001c0488723c */ /* 0x040fe20000041818 */
[----:B------:R-:W-:Y:S07]  /*e3a0*/  LDSM.16.M88.4 R24, [R225] ;  /* 0x00000000e118783b */ /* 0x000fee0000000200 */
[----:B------:R-:W-:Y:S01]  /*e3b0*/  HMMA.16816.F32.BF16 R32, R4, R30, R32 ;  /* 0x0000001e0420723c */ /* 0x000fe20000041820 */
[----:B------:R-:W2:Y:S07]  /*e3c0*/  LDSM.16.M88.4 R4, [R216+0x6000] ;  /* 0x00600000d804783b */ /* 0x000eae0000000200 */
[C---:B-1----:R-:W-:Y:S08]  /*e3d0*/  HMMA.16816.F32.BF16 R140, R12.reuse, R16, R196 ;  /* 0x000000100c8c723c */ /* 0x042ff000000418c4 */
[C---:B------:R-:W-:Y:S01]  /*e3e0*/  HMMA.16816.F32.BF16 R176, R12.reuse, R18, R176 ;  /* 0x000000120cb0723c */ /* 0x040fe200000418b0 */
[----:B------:R-:W-:Y:S07]  /*e3f0*/  LDSM.16.M88.4 R16, [R222+0x4000] ;  /* 0x00400000de10783b */ /* 0x000fee0000000200 */
[C---:B------:R-:W-:Y:S08]  /*e400*/  HMMA.16816.F32.BF16 R184, R12.reuse, R28, R184 ;  /* 0x0000001c0cb8723c */ /* 0x040ff000000418b8 */
[----:B------:R-:W-:Y:S01]  /*e410*/  HMMA.16816.F32.BF16 R132, R12, R30, R192 ;  /* 0x0000001e0c84723c */ /* 0x000fe200000418c0 */
[----:B------:R-:W1:Y:S04]  /*e420*/  LDSM.16.M88.4 R28, [R221+0x9000] ;  /* 0x00900000dd1c783b */ /* 0x000e680000000200 */
[----:B------:R-:W4:Y:S03]  /*e430*/  LDSM.16.M88.4 R12, [R222+0x6000] ;  /* 0x00600000de0c783b */ /* 0x000f260000000200 */
[C---:B--2---:R-:W-:Y:S08]  /*e440*/  HMMA.16816.F32.BF16 R204, R4.reuse, R22, R32 ;  /* 0x0000001604cc723c */ /* 0x044ff00000041820 */
[C---:B------:R-:W-:Y:S08]  /*e450*/  HMMA.16816.F32.BF16 R188, R4.reuse, R24, R188 ;  /* 0x0000001804bc723c */ /* 0x040ff000000418bc */
[----:B------:R-:W-:Y:S08]  /*e460*/  HMMA.16816.F32.BF16 R180, R4, R26, R180 ;  /* 0x0000001a04b4723c */ /* 0x000ff000000418b4 */
[C---:B------:R-:W-:Y:S08]  /*e470*/  HMMA.16816.F32.BF16 R32, R8.reuse, R24, R140 ;  /* 0x000000180820723c */ /* 0x040ff0000004188c */
[----:B------:R-:W-:Y:S01]  /*e480*/  HMMA.16816.F32.BF16 R140, R8, R26, R176 ;  /* 0x0000001a088c723c */ /* 0x000fe200000418b0 */
[----:B------:R-:W2:Y:S07]  /*e490*/  LDSM.16.M88.4 R24, [R221+0x9800] ;  /* 0x00980000dd18783b */ /* 0x000eae0000000200 */
[-C--:B------:R-:W-:Y:S01]  /*e4a0*/  HMMA.16816.F32.BF16 R196, R4, R20.reuse, R136 ;  /* 0x0000001404c4723c */ /* 0x080fe20000041888 */
[----:B------:R-:W-:Y:S07]  /*e4b0*/  LDSM.16.M88.4 R4, [R220+0x6000] ;  /* 0x00600000dc04783b */ /* 0x000fee0000000200 */
[C---:B------:R-:W-:Y:S08]  /*e4c0*/  HMMA.16816.F32.BF16 R184, R8.reuse, R20, R184 ;  /* 0x0000001408b8723c */ /* 0x040ff000000418b8 */
[----:B------:R-:W-:Y:S01]  /*e4d0*/  HMMA.16816.F32.BF16 R192, R8, R22, R132 ;  /* 0x0000001608c0723c */ /* 0x000fe20000041884 */
[----:B------:R-:W-:Y:S04]  /*e4e0*/  LDSM.16.M88.4 R20, [R219+0x1000] ;  /* 0x00100000db14783b */ /* 0x000fe80000000200 */
[----:B------:R-:W5:Y:S03]  /*e4f0*/  LDSM.16.M88.4 R8, [R220+0x4000] ;  /* 0x00400000dc08783b */ /* 0x000f660000000200 */
[-C--:B-1----:R-:W-:Y:S08]  /*e500*/  HMMA.16816.F32.BF16 R32, R16, R28.reuse, R32 ;  /* 0x0000001c1020723c */ /* 0x082ff00000041820 */
[C---:B----4-:R-:W-:Y:S08]  /*e510*/  HMMA.16816.F32.BF16 R136, R12.reuse, R28, R188 ;  /* 0x0000001c0c88723c */ /* 0x050ff000000418bc */
[-C--:B------:R-:W-:Y:S08]  /*e520*/  HMMA.16816.F32.BF16 R176, R12, R30.reuse, R180 ;  /* 0x0000001e0cb0723c */ /* 0x080ff000000418b4 */
[C---:B------:R-:W-:Y:S08]  /*e530*/  HMMA.16816.F32.BF16 R28, R16.reuse, R30, R140 ;  /* 0x0000001e101c723c */ /* 0x040ff0000004188c */
[----:B--2---:R-:W-:Y:S08]  /*e540*/  HMMA.16816.F32.BF16 R140, R16, R24, R184 ;  /* 0x00000018108c723c */ /* 0x004ff000000418b8 */
[C---:B-----5:R-:W-:Y:S08]  /*e550*/  HMMA.16816.F32.BF16 R132, R8.reuse, R20, R32 ;  /* 0x000000140884723c */ /* 0x060ff00000041820 */
[----:B------:R-:W-:Y:S08]  /*e560*/  HMMA.16816.F32.BF16 R32, R8, R22, R28 ;  /* 0x000000160820723c */ /* 0x000ff0000004181c */
[C---:B------:R-:W-:Y:S08]  /*e570*/  HMMA.16816.F32.BF16 R136, R4.reuse, R20, R136 ;  /* 0x000000140488723c */ /* 0x040ff00000041888 */
[----:B------:R-:W-:Y:S01]  /*e580*/  HMMA.16816.F32.BF16 R28, R4, R22, R176 ;  /* 0x00000016041c723c */ /* 0x000fe200000418b0 */
[----:B------:R-:W1:Y:S01]  /*e590*/  LDSM.16.M88.4 R20, [R219+0x1800] ;  /* 0x00180000db14783b */ /* 0x000e620000000200 */
[----:B------:R-:W-:Y:S01]  /*e5a0*/  FMUL.FTZ R132, R132, c[0x0][0x2ec] ;  /* 0x0000bb0084847a20 */ /* 0x000fe20000410000 */
[----:B------:R-:W-:-:S04]  /*e5b0*/  DEPBAR.LE SB0, 0x0 ;  /* 0x000080000000791a */ /* 0x000fc80000000000 */
[----:B------:R-:W-:Y:S01]  /*e5c0*/  FMUL.FTZ R134, R134, c[0x0][0x2ec] ;  /* 0x0000bb0086867a20 */ /* 0x000fe20000410000 */
[----:B------:R-:W-:Y:S01]  /*e5d0*/  HMMA.16816.F32.BF16 R180, R12, R24, R196 ;  /* 0x000000180cb4723c */ /* 0x000fe200000418c4 */
[----:B------:R-:W-:Y:S01]  /*e5e0*/  FMUL.FTZ R135, R135, c[0x0][0x2ec] ;  /* 0x0000bb0087877a20 */ /* 0x000fe20000410000 */
[----:B------:R2:W4:Y:S01]  /*e5f0*/  MUFU.TANH R187, R132 ;  /* 0x0000008400bb7308 */ /* 0x0005220000002400 */
[----:B------:R-:W-:Y:S02]  /*e600*/  FMUL.FTZ R133, R133, c[0x0][0x2ec] ;  /* 0x0000bb0085857a20 */ /* 0x000fe40000410000 */
[----:B------:R-:W-:Y:S02]  /*e610*/  FMUL.FTZ R32, R32, c[0x0][0x2ec] ;  /* 0x0000bb0020207a20 */ /* 0x000fe40000410000 */
[----:B------:R-:W-:Y:S01]  /*e620*/  FMUL.FTZ R33, R33, c[0x0][0x2ec] ;  /* 0x0000bb0021217a20 */ /* 0x000fe20000410000 */
[----:B------:R-:W-:Y:S01]  /*e630*/  HMMA.16816.F32.BF16 R16, R16, R26, R192 ;  /* 0x0000001a1010723c */ /* 0x000fe200000418c0 */
[----:B------:R-:W-:Y:S01]  /*e640*/  FMUL.FTZ R34, R34, c[0x0][0x2ec] ;  /* 0x0000bb0022227a20 */ /* 0x000fe20000410000 */
[----:B------:R5:W1:Y:S01]  /*e650*/  MUFU.TANH R186, R133 ;  /* 0x0000008500ba7308 */ /* 0x000a620000002400 */
[----:B------:R-:W-:-:S02]  /*e660*/  FMUL.FTZ R35, R35, c[0x0][0x2ec] ;  /* 0x0000bb0023237a20 */ /* 0x000fc40000410000 */
[----:B------:R-:W-:-:S03]  /*e670*/  FMUL.FTZ R137, R137, c[0x0][0x2ec] ;  /* 0x0000bb0089897a20 */ /* 0x000fc60000410000 */
[----:B------:R-:W-:Y:S01]  /*e680*/  HMMA.16816.F32.BF16 R12, R12, R26, R204 ;  /* 0x0000001a0c0c723c */ /* 0x000fe200000418cc */
[----:B------:R-:W-:Y:S01]  /*e690*/  FMUL.FTZ R28, R28, c[0x0][0x2ec] ;  /* 0x0000bb001c1c7a20 */ /* 0x000fe20000410000 */
[----:B------:R-:W1:Y:S01]  /*e6a0*/  MUFU.TANH R184, R134 ;  /* 0x0000008600b87308 */ /* 0x000e620000002400 */
[----:B------:R-:W-:Y:S02]  /*e6b0*/  FMUL.FTZ R29, R29, c[0x0][0x2ec] ;  /* 0x0000bb001d1d7a20 */ /* 0x000fe40000410000 */
[----:B------:R-:W-:Y:S02]  /*e6c0*/  FMUL.FTZ R30, R30, c[0x0][0x2ec] ;  /* 0x0000bb001e1e7a20 */ /* 0x000fe40000410000 */
[----:B------:R-:W-:Y:S02]  /*e6d0*/  FMUL.FTZ R31, R31, c[0x0][0x2ec] ;  /* 0x0000bb001f1f7a20 */ /* 0x000fe40000410000 */
[----:B--2---:R-:W-:Y:S01]  /*e6e0*/  FMUL.FTZ R132, R138, c[0x0][0x2ec] ;  /* 0x0000bb008a847a20 */ /* 0x004fe20000410000 */
[----:B------:R-:W2:Y:S01]  /*e6f0*/  MUFU.TANH R185, R135 ;  /* 0x0000008700b97308 */ /* 0x000ea20000002400 */
[----:B-----5:R-:W-:-:S02]  /*e700*/  FMUL.FTZ R133, R136, c[0x0][0x2ec] ;  /* 0x0000bb0088857a20 */ /* 0x020fc40000410000 */
[----:B------:R-:W-:-:S05]  /*e710*/  FMUL.FTZ R136, R139, c[0x0][0x2ec] ;  /* 0x0000bb008b887a20 */ /* 0x000fca0000410000 */
[----:B------:R-:W1:Y:S08]  /*e720*/  MUFU.TANH R135, R32 ;  /* 0x0000002000877308 */ /* 0x000e700000002400 */
[----:B------:R-:W1:Y:S08]  /*e730*/  MUFU.TANH R138, R33 ;  /* 0x00000021008a7308 */ /* 0x000e700000002400 */
[----:B------:R-:W1:Y:S08]  /*e740*/  MUFU.TANH R134, R34 ;  /* 0x0000002200867308 */ /* 0x000e700000002400 */
[----:B------:R1:W1:Y:S08]  /*e750*/  MUFU.TANH R176, R35 ;  /* 0x0000002300b07308 */ /* 0x0002700000002400 */
[----:B------:R-:W2:Y:S01]  /*e760*/  MUFU.TANH R139, R28 ;  /* 0x0000001c008b7308 */ /* 0x000ea20000002400 */
[C---:B-1----:R-:W-:Y:S07]  /*e770*/  HMMA.16816.F32.BF16 R32, R8.reuse, R20, R140 ;  /* 0x000000140820723c */ /* 0x042fee000004188c */
[----:B------:R-:W1:Y:S01]  /*e780*/  MUFU.TANH R141, R29 ;  /* 0x0000001d008d7308 */ /* 0x000e620000002400 */
[----:B------:R-:W-:Y:S07]  /*e790*/  HMMA.16816.F32.BF16 R8, R8, R22, R16 ;  /* 0x000000160808723c */ /* 0x000fee0000041810 */
[----:B------:R-:W1:Y:S08]  /*e7a0*/  MUFU.TANH R179, R30 ;  /* 0x0000001e00b37308 */ /* 0x000e700000002400 */
[----:B------:R5:W1:Y:S01]  /*e7b0*/  MUFU.TANH R188, R31 ;  /* 0x0000001f00bc7308 */ /* 0x000a620000002400 */
[----:B------:R-:W-:-:S07]  /*e7c0*/  FMUL.FTZ R25, R33, c[0x0][0x2ec] ;  /* 0x0000bb0021197a20 */ /* 0x000fce0000410000 */
[----:B------:R-:W1:Y:S01]  /*e7d0*/  MUFU.TANH R133, R133 ;  /* 0x0000008500857308 */ /* 0x000e620000002400 */
[----:B------:R-:W-:Y:S02]  /*e7e0*/  FMUL.FTZ R32, R32, c[0x0][0x2ec] ;  /* 0x0000bb0020207a20 */ /* 0x000fe40000410000 */
[----:B------:R-:W-:Y:S02]  /*e7f0*/  FMUL.FTZ R34, R34, c[0x0][0x2ec] ;  /* 0x0000bb0022227a20 */ /* 0x000fe40000410000 */
[----:B------:R-:W-:Y:S02]  /*e800*/  FMUL.FTZ R33, R35, c[0x0][0x2ec] ;  /* 0x0000bb0023217a20 */ /* 0x000fe40000410000 */
[----:B------:R-:W-:Y:S01]  /*e810*/  FMUL.FTZ R8, R8, c[0x0][0x2ec] ;  /* 0x0000bb0008087a20 */ /* 0x000fe20000410000 */
[----:B-----5:R-:W-:Y:S01]  /*e820*/  HMMA.16816.F32.BF16 R28, R4, R20, R180 ;  /* 0x00000014041c723c */ /* 0x020fe200000418b4 */
[----:B------:R-:W-:Y:S01]  /*e830*/  FMUL.FTZ R9, R9, c[0x0][0x2ec] ;  /* 0x0000bb0009097a20 */ /* 0x000fe20000410000 */
[----:B------:R-:W1:Y:S01]  /*e840*/  MUFU.TANH R137, R137 ;  /* 0x0000008900897308 */ /* 0x000e620000002400 */
[----:B------:R-:W-:-:S02]  /*e850*/  FMUL.FTZ R10, R10, c[0x0][0x2ec] ;  /* 0x0000bb000a0a7a20 */ /* 0x000fc40000410000 */
[----:B------:R-:W-:-:S03]  /*e860*/  FMUL.FTZ R11, R11, c[0x0][0x2ec] ;  /* 0x0000bb000b0b7a20 */ /* 0x000fc60000410000 */
[----:B------:R-:W-:Y:S02]  /*e870*/  HMMA.16816.F32.BF16 R4, R4, R22, R12 ;  /* 0x000000160404723c */ /* 0x000fe4000004180c */
        /* <DEDUP_REMOVED lines=11> */
[----:B------:R-:W-:-:S05]  /*e930*/  FMUL.FTZ R7, R7, c[0x0][0x2ec] ;  /* 0x0000bb0007077a20 */ /* 0x000fca0000410000 */
        /* <DEDUP_REMOVED lines=16> */
[----:B--2-4-:R-:W2:Y:S04]  /*ea40*/  LDL.64 R244, [R1+0x18] ;  /* 0x0000180001f47983 */ /* 0x014ea80000100a00 */
[----:B------:R-:W4:Y:S01]  /*ea50*/  LDL.64 R246, [R1+0x10] ;  /* 0x0000100001f67983 */ /* 0x000f220000100a00 */
[----:B------:R-:W-:-:S02]  /*ea60*/  UIADD3 UR10, UR8, -0x6, URZ ;  /* 0xfffffffa080a7890 */ /* 0x000fc4000fffe03f */
[----:B------:R-:W-:Y:S02]  /*ea70*/  ULDC.64 UR4, c[0x0][0x198] ;  /* 0x0000660000047ab9 */ /* 0x000fe40000000a00 */
[----:B------:R-:W-:Y:S02]  /*ea80*/  USHF.R.S32.HI UR8, URZ, 0x1f, UR10 ;  /* 0x0000001f3f087899 */ /* 0x000fe4000801140a */
[----:B------:R-:W-:Y:S02]  /*ea90*/  UIMAD.WIDE.U32 UR14, UR10, UR4, URZ ;  /* 0x000000040a0e72a5 */ /* 0x000fe4000f8e003f */
[----:B------:R-:W-:-:S04]  /*eaa0*/  UIMAD UR8, UR8, UR4, URZ ;  /* 0x00000004080872a4 */ /* 0x000fc8000f8e023f */
[----:B------:R-:W-:Y:S01]  /*eab0*/  UIMAD UR5, UR10, UR5, UR8 ;  /* 0x000000050a0572a4 */ /* 0x000fe2000f8e0208 */
[----:B------:R-:W-:Y:S02]  /*eac0*/  IMAD.U32 R0, RZ, RZ, UR14 ;  /* 0x0000000eff007e24 */ /* 0x000fe4000f8e00ff */
[----:B---3--:R-:W-:Y:S01]  /*ead0*/  IMAD.U32 R4, RZ, RZ, UR14 ;  /* 0x0000000eff047e24 */ /* 0x008fe2000f8e00ff */
[----:B------:R-:W-:-:S06]  /*eae0*/  UIADD3 UR5, UR15, UR5, URZ ;  /* 0x000000050f057290 */ /* 0x000fcc000fffe03f */
[----:B------:R-:W-:Y:S01]  /*eaf0*/  IMAD.U32 R3, RZ, RZ, UR5 ;  /* 0x00000005ff037e24 */ /* 0x000fe2000f8e00ff */
[----:B--2---:R-:W-:-:S04]  /*eb00*/  LEA R0, P0, R0, R244, 0x5 ;  /* 0x000000f400007211 */ /* 0x004fc800078028ff */
[----:B------:R-:W-:Y:S02]  /*eb10*/  LEA R2, P1, R0, c[0x0][0x168], 0x1 ;  /* 0x00005a0000027a11 */ /* 0x000fe400078208ff */
[----:B----4-:R-:W-:Y:S02]  /*eb20*/  LEA.HI.X R3, R4, R247, R3, 0x5, P0 ;  /* 0x000000f704037211 */ /* 0x010fe400000f2c03 */
        /* <DEDUP_REMOVED lines=11> */
.L_x_1911:
[----:B--2-4-:R-:W-:-:S04]  /*ebe0*/  MOV R0, UR20 ;  /* 0x0000001400007c02 */ /* 0x014fc80008000f00 */
[----:B------:R-:W-:-:S04]  /*ebf0*/  LEA R0, R0, R252, 0x5 ;  /* 0x000000fc00007211 */ /* 0x000fc800078e28ff */
[C---:B---3--:R-:W-:Y:S02]  /*ec00*/  IADD3 R2, R0.reuse, 0x1, RZ ;  /* 0x0000000100027810 */ /* 0x048fe40007ffe0ff */
[-C--:B------:R-:W-:Y:S02]  /*ec10*/  ISETP.GE.AND P1, PT, R0, R235.reuse, PT ;  /* 0x000000eb0000720c */ /* 0x080fe40003f26270 */
[C---:B------:R-:W-:Y:S02]  /*ec20*/  ISETP.GE.AND P3, PT, R2.reuse, R235, PT ;  /* 0x000000eb0200720c */ /* 0x040fe40003f66270 */
[C---:B------:R-:W-:Y:S02]  /*ec30*/  ISETP.GE.AND P2, PT, R2.reuse, R234, PT ;  /* 0x000000ea0200720c */ /* 0x040fe40003f46270 */
[C---:B------:R-:W-:Y:S02]  /*ec40*/  ISETP.GE.AND P4, PT, R2.reuse, R233, PT ;  /* 0x000000e90200720c */ /* 0x040fe40003f86270 */
[----:B------:R-:W-:-:S02]  /*ec50*/  ISETP.GE.AND P6, PT, R2, R232, PT ;  /* 0x000000e80200720c */ /* 0x000fc40003fc6270 */
[C---:B------:R-:W-:Y:S02]  /*ec60*/  ISETP.GE.AND P0, PT, R0.reuse, R234, PT ;  /* 0x000000ea0000720c */ /* 0x040fe40003f06270 */
[-C--:B------:R-:W-:Y:S02]  /*ec70*/  ISETP.LT.OR P1, PT, R0, R231.reuse, P1 ;  /* 0x000000e70000720c */ /* 0x080fe40000f21670 */
[C---:B------:R-:W-:Y:S02]  /*ec80*/  ISETP.LT.OR P3, PT, R2.reuse, R231, P3 ;  /* 0x000000e70200720c */ /* 0x040fe40001f61670 */
[C---:B------:R-:W-:Y:S02]  /*ec90*/  ISETP.LT.OR P2, PT, R2.reuse, R230, P2 ;  /* 0x000000e60200720c */ /* 0x040fe40001741670 */
[C---:B------:R-:W-:Y:S02]  /*eca0*/  ISETP.LT.OR P4, PT, R2.reuse, R229, P4 ;  /* 0x000000e50200720c */ /* 0x040fe40002781670 */
[----:B------:R-:W-:-:S02]  /*ecb0*/  ISETP.LT.OR P6, PT, R2, R228, P6 ;  /* 0x000000e40200720c */ /* 0x000fc400037c1670 */
[C---:B------:R-:W-:Y:S02]  /*ecc0*/  ISETP.GE.AND P5, PT, R0.reuse, R233, PT ;  /* 0x000000e90000720c */ /* 0x040fe40003fa6270 */
[C---:B------:R-:W-:Y:S02]  /*ecd0*/  ISETP.LT.OR P0, PT, R0.reuse, R230, P0 ;  /* 0x000000e60000720c */ /* 0x040fe40000701670 */
[C---:B------:R-:W-:Y:S02]  /*ece0*/  IADD3 R2, R0.reuse, 0x8, RZ ;  /* 0x0000000800027810 */ /* 0x040fe40007ffe0ff */
[----:B------:R-:W-:Y:S02]  /*ecf0*/  FSEL R6, R187, -INF , !P1 ;  /* 0xff800000bb067808 */ /* 0x000fe40004800000 */
[----:B------:R-:W-:Y:S02]  /*ed00*/  ISETP.LT.OR P5, PT, R0, R229, P5 ;  /* 0x000000e50000720c */ /* 0x000fe40002fa1670 */
[----:B------:R-:W-:-:S02]  /*ed10*/  FSEL R9, R184, -INF , !P0 ;  /* 0xff800000b8097808 */ /* 0x000fc40004000000 */
[----:B------:R-:W-:Y:S02]  /*ed20*/  ISETP.GE.AND P1, PT, R0, R232, PT ;  /* 0x000000e80000720c */ /* 0x000fe40003f26270 */
[----:B------:R-:W-:Y:S02]  /*ed30*/  ISETP.GE.AND P0, PT, R2, R235, PT ;  /* 0x000000eb0200720c */ /* 0x000fe40003f06270 */
[C---:B------:R-:W-:Y:S02]  /*ed40*/  IADD3 R5, R0.reuse, 0x9, RZ ;  /* 0x0000000900057810 */ /* 0x040fe40007ffe0ff */
[----:B-1----:R-:W-:Y:S02]  /*ed50*/  FSEL R11, R133, -INF , !P5 ;  /* 0xff800000850b7808 */ /* 0x002fe40006800000 */
[----:B------:R-:W-:Y:S02]  /*ed60*/  ISETP.LT.OR P1, PT, R0, R228, P1 ;  /* 0x000000e40000720c */ /* 0x000fe40000f21670 */
[----:B------:R-:W-:-:S02]  /*ed70*/  ISETP.GE.AND P5, PT, R2, R234, PT ;  /* 0x000000ea0200720c */ /* 0x000fc40003fa6270 */
[----:B------:R-:W-:Y:S02]  /*ed80*/  ISETP.LT.OR P0, PT, R2, R231, P0 ;  /* 0x000000e70200720c */ /* 0x000fe40000701670 */
[----:B------:R-:W-:Y:S02]  /*ed90*/  IADD3 R4, R0, 0x10, RZ ;  /* 0x0000001000047810 */ /* 0x000fe40007ffe0ff */
[----:B------:R-:W-:Y:S02]  /*eda0*/  FSEL R16, R185, -INF , !P2 ;  /* 0xff800000b9107808 */ /* 0x000fe40005000000 */
[----:B------:R-:W-:Y:S02]  /*edb0*/  FSEL R10, R186, -INF , !P3 ;  /* 0xff800000ba0a7808 */ /* 0x000fe40005800000 */
[----:B------:R-:W-:Y:S02]  /*edc0*/  ISETP.GE.AND P2, PT, R5, R235, PT ;  /* 0x000000eb0500720c */ /* 0x000fe40003f46270 */
[----:B------:R-:W-:-:S02]  /*edd0*/  FMNMX.FTZ R12, R203, R6, !PT ;  /* 0x00000006cb0c7209 */ /* 0x000fc40007810000 */
[----:B------:R-:W-:Y:S02]  /*ede0*/  FSEL R17, R132, -INF , !P1 ;  /* 0xff80000084117808 */ /* 0x000fe40004800000 */
[C---:B------:R-:W-:Y:S02]  /*edf0*/  ISETP.LT.OR P5, PT, R2.reuse, R230, P5 ;  /* 0x000000e60200720c */ /* 0x040fe40002fa1670 */
[----:B------:R-:W-:Y:S02]  /*ee00*/  FSEL R8, R135, -INF , !P0 ;  /* 0xff80000087087808 */ /* 0x000fe40004000000 */
[C---:B------:R-:W-:Y:S02]  /*ee10*/  ISETP.GE.AND P1, PT, R2.reuse, R233, PT ;  /* 0x000000e90200720c */ /* 0x040fe40003f26270 */
[----:B------:R-:W-:Y:S02]  /*ee20*/  ISETP.GE.AND P3, PT, R2, R232, PT ;  /* 0x000000e80200720c */ /* 0x000fe40003f66270 */
[----:B------:R-:W-:-:S02]  /*ee30*/  IADD3 R3, R0, 0x11, RZ ;  /* 0x0000001100037810 */ /* 0x000fc40007ffe0ff */
[----:B------:R-:W-:Y:S02]  /*ee40*/  ISETP.GE.AND P0, PT, R4, R235, PT ;  /* 0x000000eb0400720c */ /* 0x000fe40003f06270 */
[----:B------:R-:W-:Y:S02]  /*ee50*/  ISETP.LT.OR P2, PT, R5, R231, P2 ;  /* 0x000000e70500720c */ /* 0x000fe40001741670 */
[----:B------:R-:W-:Y:S02]  /*ee60*/  FMNMX.FTZ R12, R10, R12, !PT ;  /* 0x0000000c0a0c7209 */ /* 0x000fe40007810000 */
[----:B------:R-:W-:Y:S02]  /*ee70*/  FSEL R15, R134, -INF , !P5 ;  /* 0xff800000860f7808 */ /* 0x000fe40006800000 */
[C---:B------:R-:W-:Y:S02]  /*ee80*/  ISETP.LT.OR P1, PT, R2.reuse, R229, P1 ;  /* 0x000000e50200720c */ /* 0x040fe40000f21670 */
[----:B------:R-:W-:-:S02]  /*ee90*/  ISETP.LT.OR P3, PT, R2, R228, P3 ;  /* 0x000000e40200720c */ /* 0x000fc40001f61670 */
[C---:B------:R-:W-:Y:S02]  /*eea0*/  ISETP.GE.AND P5, PT, R3.reuse, R235, PT ;  /* 0x000000eb0300720c */ /* 0x040fe40003fa6270 */
[-C--:B------:R-:W-:Y:S02]  /*eeb0*/  ISETP.LT.OR P0, PT, R4, R231.reuse, P0 ;  /* 0x000000e70400720c */ /* 0x080fe40000701670 */
[----:B------:R-:W-:Y:S02]  /*eec0*/  IADD3 R2, R0, 0x18, RZ ;  /* 0x0000001800027810 */ /* 0x000fe40007ffe0ff */
[----:B------:R-:W-:Y:S02]  /*eed0*/  FSEL R7, R138, -INF , !P2 ;  /* 0xff8000008a077808 */ /* 0x000fe40005000000 */
[----:B------:R-:W-:Y:S02]  /*eee0*/  FMNMX.FTZ R12, R8, R12, !PT ;  /* 0x0000000c080c7209 */ /* 0x000fe40007810000 */
[----:B------:R-:W-:-:S02]  /*eef0*/  ISETP.LT.OR P5, PT, R3, R231, P5 ;  /* 0x000000e70300720c */ /* 0x000fc40002fa1670 */
[----:B------:R-:W-:Y:S02]  /*ef00*/  FSEL R143, R32, -INF , !P0 ;  /* 0xff800000208f7808 */ /* 0x000fe40004000000 */
[----:B------:R-:W-:Y:S02]  /*ef10*/  IADD3 R0, R0, 0x19, RZ ;  /* 0x0000001900007810 */ /* 0x000fe40007ffe0ff */
[----:B------:R-:W-:Y:S02]  /*ef20*/  ISETP.GE.AND P0, PT, R2, R235, PT ;  /* 0x000000eb0200720c */ /* 0x000fe40003f06270 */
[----:B------:R-:W-:Y:S02]  /*ef30*/  FMNMX.FTZ R12, R7, R12, !PT ;  /* 0x0000000c070c7209 */ /* 0x000fe40007810000 */
[----:B------:R-:W-:Y:S02]  /*ef40*/  FSEL R19, R137, -INF , !P4 ;  /* 0xff80000089137808 */ /* 0x000fe40006000000 */
[----:B------:R-:W-:-:S02]  /*ef50*/  FSEL R20, R136, -INF , !P6 ;  /* 0xff80000088147808 */ /* 0x000fc40007000000 */
[C---:B------:R-:W-:Y:S02]  /*ef60*/  ISETP.GE.AND P4, PT, R5.reuse, R234, PT ;  /* 0x000000ea0500720c */ /* 0x040fe40003f86270 */
[C---:B------:R-:W-:Y:S02]  /*ef70*/  ISETP.GE.AND P6, PT, R5.reuse, R233, PT ;  /* 0x000000e90500720c */ /* 0x040fe40003fc6270 */
[----:B------:R-:W-:Y:S02]  /*ef80*/  ISETP.GE.AND P2, PT, R5, R232, PT ;  /* 0x000000e80500720c */ /* 0x000fe40003f46270 */
[----:B------:R-:W-:Y:S02]  /*ef90*/  FSEL R142, R25, -INF , !P5 ;  /* 0xff800000198e7808 */ /* 0x000fe40006800000 */
[----:B------:R-:W-:Y:S02]  /*efa0*/  ISETP.GE.AND P5, PT, R0, R235, PT ;  /* 0x000000eb0000720c */ /* 0x000fe40003fa6270 */
[----:B------:R-:W-:-:S02]  /*efb0*/  ISETP.LT.OR P0, PT, R2, R231, P0 ;  /* 0x000000e70200720c */ /* 0x000fc40000701670 */
[----:B------:R-:W-:Y:S02]  /*efc0*/  FMNMX.FTZ R12, R143, R12, !PT ;  /* 0x0000000c8f0c7209 */ /* 0x000fe40007810000 */
[C---:B------:R-:W-:Y:S02]  /*efd0*/  ISETP.LT.OR P4, PT, R5.reuse, R230, P4 ;  /* 0x000000e60500720c */ /* 0x040fe40002781670 */
[C---:B------:R-:W-:Y:S02]  /*efe0*/  ISETP.LT.OR P6, PT, R5.reuse, R229, P6 ;  /* 0x000000e50500720c */ /* 0x040fe400037c1670 */
[----:B------:R-:W-:Y:S02]  /*eff0*/  ISETP.LT.OR P2, PT, R5, R228, P2 ;  /* 0x000000e40500720c */ /* 0x000fe40001741670 */
[----:B------:R-:W-:Y:S02]  /*f000*/  ISETP.LT.OR P5, PT, R0, R231, P5 ;  /* 0x000000e70000720c */ /* 0x000fe40002fa1670 */
[----:B------:R-:W-:-:S02]  /*f010*/  FSEL R132, R14, -INF , !P0 ;  /* 0xff8000000e847808 */ /* 0x000fc40004000000 */
[----:B------:R-:W-:Y:S02]  /*f020*/  FMNMX.FTZ R5, R142, R12, !PT ;  /* 0x0000000c8e057209 */ /* 0x000fe40007810000 */
[----:B------:R-:W-:Y:S02]  /*f030*/  FMNMX.FTZ R12, R202, R9, !PT ;  /* 0x00000009ca0c7209 */ /* 0x000fe40007810000 */
[----:B------:R-:W-:Y:S02]  /*f040*/  FSEL R177, R13, -INF , !P5 ;  /* 0xff8000000db17808 */ /* 0x000fe40006800000 */
[----:B------:R-:W-:Y:S02]  /*f050*/  FMNMX.FTZ R5, R132, R5, !PT ;  /* 0x0000000584057209 */ /* 0x000fe40007810000 */
[----:B------:R-:W-:Y:S02]  /*f060*/  FMNMX.FTZ R12, R16, R12, !PT ;  /* 0x0000000c100c7209 */ /* 0x000fe40007810000 */
[----:B------:R-:W-:-:S02]  /*f070*/  FMNMX.FTZ R136, R177, R5, !PT ;  /* 0x00000005b1887209 */ /* 0x000fc40007810000 */
[----:B------:R-:W-:Y:S02]  /*f080*/  FMNMX.FTZ R5, R15, R12, !PT ;  /* 0x0000000c0f057209 */ /* 0x000fe40007810000 */
[CC--:B------:R-:W-:Y:S01]  /*f090*/  ISETP.GE.AND P0, PT, R4.reuse, R234.reuse, PT ;  /* 0x000000ea0400720c */ /* 0x0c0fe20003f06270 */
[----:B------:R-:W1:Y:S01]  /*f0a0*/  SHFL.BFLY PT, R12, R136, 0x2, 0x1f ;  /* 0x0c401f00880c7f89 */ /* 0x000e6200000e0000 */
[----:B------:R-:W-:Y:S02]  /*f0b0*/  FSEL R18, R139, -INF , !P1 ;  /* 0xff8000008b127808 */ /* 0x000fe40004800000 */
[----:B------:R-:W-:Y:S02]  /*f0c0*/  ISETP.GE.AND P1, PT, R3, R234, PT ;  /* 0x000000ea0300720c */ /* 0x000fe40003f26270 */
[----:B------:R-:W-:Y:S02]  /*f0d0*/  ISETP.LT.OR P0, PT, R4, R230, P0 ;  /* 0x000000e60400720c */ /* 0x000fe40000701670 */
[----:B------:R-:W-:-:S02]  /*f0e0*/  FSEL R14, R176, -INF , !P4 ;  /* 0xff800000b00e7808 */ /* 0x000fc40006000000 */
[----:B------:R-:W-:Y:S02]  /*f0f0*/  ISETP.GE.AND P4, PT, R2, R234, PT ;  /* 0x000000ea0200720c */ /* 0x000fe40003f86270 */
[----:B------:R-:W-:Y:S02]  /*f100*/  ISETP.LT.OR P1, PT, R3, R230, P1 ;  /* 0x000000e60300720c */ /* 0x000fe40000f21670 */
[----:B------:R-:W-:Y:S02]  /*f110*/  FSEL R140, R34, -INF , !P0 ;  /* 0xff800000228c7808 */ /* 0x000fe40004000000 */
[----:B------:R-:W-:Y:S02]  /*f120*/  FMNMX.FTZ R5, R14, R5, !PT ;  /* 0x000000050e057209 */ /* 0x000fe40007810000 */
[----:B------:R-:W-:Y:S02]  /*f130*/  ISETP.GE.AND P0, PT, R0, R234, PT ;  /* 0x000000ea0000720c */ /* 0x000fe40003f06270 */
[----:B------:R-:W-:-:S02]  /*f140*/  ISETP.GE.AND P5, PT, R4, R233, PT ;  /* 0x000000e90400720c */ /* 0x000fc40003fa6270 */
[----:B------:R-:W-:Y:S02]  /*f150*/  ISETP.LT.OR P4, PT, R2, R230, P4 ;  /* 0x000000e60200720c */ /* 0x000fe40002781670 */
[----:B------:R-:W-:Y:S02]  /*f160*/  FSEL R139, R33, -INF , !P1 ;  /* 0xff800000218b7808 */ /* 0x000fe40004800000 */
[----:B------:R-:W-:Y:S02]  /*f170*/  FMNMX.FTZ R5, R140, R5, !PT ;  /* 0x000000058c057209 */ /* 0x000fe40007810000 */
[----:B------:R-:W-:Y:S02]  /*f180*/  ISETP.GE.AND P1, PT, R4, R232, PT ;  /* 0x000000e80400720c */ /* 0x000fe40003f26270 */
[----:B------:R-:W-:Y:S02]  /*f190*/  ISETP.LT.OR P0, PT, R0, R230, P0 ;  /* 0x000000e60000720c */ /* 0x000fe40000701670 */
[----:B------:R-:W-:-:S02]  /*f1a0*/  FSEL R138, R22, -INF , !P4 ;  /* 0xff800000168a7808 */ /* 0x000fc40006000000 */
[----:B------:R-:W-:Y:S02]  /*f1b0*/  FMNMX.FTZ R5, R139, R5, !PT ;  /* 0x000000058b057209 */ /* 0x000fe40007810000 */
[C---:B------:R-:W-:Y:S02]  /*f1c0*/  ISETP.LT.OR P5, PT, R4.reuse, R229, P5 ;  /* 0x000000e50400720c */ /* 0x040fe40002fa1670 */
[----:B------:R-:W-:Y:S02]  /*f1d0*/  ISETP.LT.OR P1, PT, R4, R228, P1 ;  /* 0x000000e40400720c */ /* 0x000fe40000f21670 */
[----:B------:R-:W-:Y:S02]  /*f1e0*/  FSEL R176, R21, -INF , !P0 ;  /* 0xff80000015b07808 */ /* 0x000fe40004000000 */
[----:B------:R-:W-:Y:S02]  /*f1f0*/  FMNMX.FTZ R4, R138, R5, !PT ;  /* 0x000000058a047209 */ /* 0x000fe40007810000 */
[----:B------:R-:W-:-:S02]  /*f200*/  ISETP.GE.AND P4, PT, R3, R233, PT ;  /* 0x000000e90300720c */ /* 0x000fc40003f86270 */
[----:B------:R-:W-:Y:S02]  /*f210*/  ISETP.GE.AND P0, PT, R3, R232, PT ;  /* 0x000000e80300720c */ /* 0x000fe40003f06270 */
[----:B------:R-:W-:Y:S02]  /*f220*/  FSEL R133, R28, -INF , !P5 ;  /* 0xff8000001c857808 */ /* 0x000fe40006800000 */
[----:B------:R-:W-:Y:S02]  /*f230*/  FMNMX.FTZ R5, R201, R11, !PT ;  /* 0x0000000bc9057209 */ /* 0x000fe40007810000 */
[----:B-1----:R-:W-:Y:S02]  /*f240*/  FMNMX.FTZ R136, R136, R12, !PT ;  /* 0x0000000c88887209 */ /* 0x002fe40007810000 */
[----:B------:R-:W-:Y:S02]  /*f250*/  ISETP.GE.AND P5, PT, R0, R233, PT ;  /* 0x000000e90000720c */ /* 0x000fe40003fa6270 */
[----:B------:R-:W-:Y:S01]  /*f260*/  FMNMX.FTZ R12, R200, R17, !PT ;  /* 0x00000011c80c7209 */ /* 0x000fe20007810000 */
[----:B------:R-:W1:Y:S01]  /*f270*/  SHFL.BFLY PT, R22, R136, 0x1, 0x1f ;  /* 0x0c201f0088167f89 */ /* 0x000e6200000e0000 */
[----:B------:R-:W-:-:S02]  /*f280*/  ISETP.LT.OR P4, PT, R3, R229, P4 ;  /* 0x000000e50300720c */ /* 0x000fc40002781670 */
[----:B------:R-:W-:Y:S02]  /*f290*/  ISETP.LT.OR P0, PT, R3, R228, P0 ;  /* 0x000000e40300720c */ /* 0x000fe40000701670 */
[----:B------:R-:W-:Y:S02]  /*f2a0*/  FMNMX.FTZ R3, R19, R5, !PT ;  /* 0x0000000513037209 */ /* 0x000fe40007810000 */
[----:B------:R-:W-:Y:S02]  /*f2b0*/  ISETP.LT.OR P5, PT, R0, R229, P5 ;  /* 0x000000e50000720c */ /* 0x000fe40002fa1670 */
[----:B------:R-:W-:Y:S02]  /*f2c0*/  FSEL R5, R179, -INF , !P3 ;  /* 0xff800000b3057808 */ /* 0x000fe40005800000 */
[----:B------:R-:W-:Y:S02]  /*f2d0*/  FMNMX.FTZ R12, R20, R12, !PT ;  /* 0x0000000c140c7209 */ /* 0x000fe40007810000 */
[----:B------:R-:W-:-:S02]  /*f2e0*/  FSEL R13, R141, -INF , !P6 ;  /* 0xff8000008d0d7808 */ /* 0x000fc40007000000 */
[----:B------:R-:W-:Y:S02]  /*f2f0*/  ISETP.GE.AND P6, PT, R2, R233, PT ;  /* 0x000000e90200720c */ /* 0x000fe40003fc6270 */
[----:B------:R-:W-:Y:S02]  /*f300*/  FSEL R180, R24, -INF , !P5 ;  /* 0xff80000018b47808 */ /* 0x000fe40006800000 */
[----:B------:R-:W-:Y:S02]  /*f310*/  ISETP.GE.AND P3, PT, R2, R232, PT ;  /* 0x000000e80200720c */ /* 0x000fe40003f66270 */
[----:B------:R-:W-:Y:S02]  /*f320*/  FSEL R24, R188, -INF , !P2 ;  /* 0xff800000bc187808 */ /* 0x000fe40005000000 */
[----:B------:R-:W-:Y:S02]  /*f330*/  FMNMX.FTZ R12, R5, R12, !PT ;  /* 0x0000000c050c7209 */ /* 0x000fe40007810000 */
[----:B------:R-:W-:-:S02]  /*f340*/  ISETP.LT.OR P6, PT, R2, R229, P6 ;  /* 0x000000e50200720c */ /* 0x000fc400037c1670 */
[----:B------:R-:W-:Y:S02]  /*f350*/  ISETP.LT.OR P3, PT, R2, R228, P3 ;  /* 0x000000e40200720c */ /* 0x000fe40001f61670 */
[----:B------:R-:W-:Y:S02]  /*f360*/  FSEL R179, R30, -INF , !P1 ;  /* 0xff8000001eb37808 */ /* 0x000fe40004800000 */
[----:B------:R-:W-:Y:S02]  /*f370*/  FMNMX.FTZ R2, R24, R12, !PT ;  /* 0x0000000c18027209 */ /* 0x000fe40007810000 */
[----:B------:R-:W-:Y:S02]  /*f380*/  ISETP.GE.AND P1, PT, R0, R232, PT ;  /* 0x000000e80000720c */ /* 0x000fe40003f26270 */
[----:B------:R-:W-:Y:S02]  /*f390*/  FSEL R181, R31, -INF , !P0 ;  /* 0xff8000001fb57808 */ /* 0x000fe40004000000 */
[----:B------:R-:W-:-:S02]  /*f3a0*/  FMNMX.FTZ R2, R179, R2, !PT ;  /* 0x00000002b3027209 */ /* 0x000fc40007810000 */
[----:B------:R-:W-:Y:S02]  /*f3b0*/  ISETP.LT.OR P0, PT, R0, R228, P1 ;  /* 0x000000e40000720c */ /* 0x000fe40000f01670 */
[----:B------:R-:W-:Y:S02]  /*f3c0*/  FSEL R183, R26, -INF , !P3 ;  /* 0xff8000001ab77808 */ /* 0x000fe40005800000 */
[----:B------:R-:W-:Y:S02]  /*f3d0*/  FMNMX.FTZ R0, R181, R2, !PT ;  /* 0x00000002b5007209 */ /* 0x000fe40007810000 */
[----:B------:R-:W-:Y:S02]  /*f3e0*/  FMNMX.FTZ R3, R18, R3, !PT ;  /* 0x0000000312037209 */ /* 0x000fe40007810000 */
[----:B------:R-:W-:Y:S02]  /*f3f0*/  FSEL R182, R27, -INF , !P0 ;  /* 0xff8000001bb67808 */ /* 0x000fe40004000000 */
[----:B------:R-:W-:-:S02]  /*f400*/  FMNMX.FTZ R0, R183, R0, !PT ;  /* 0x00000000b7007209 */ /* 0x000fc40007810000 */
[----:B------:R-:W-:Y:S02]  /*f410*/  FMNMX.FTZ R3, R13, R3, !PT ;  /* 0x000000030d037209 */ /* 0x000fe40007810000 */
[----:B------:R-:W-:Y:S02]  /*f420*/  FMNMX.FTZ R0, R182, R0, !PT ;  /* 0x00000000b6007209 */ /* 0x000fe40007810000 */
[----:B------:R-:W-:Y:S02]  /*f430*/  FSEL R141, R29, -INF , !P4 ;  /* 0xff8000001d8d7808 */ /* 0x000fe40006000000 */
[----:B------:R-:W-:Y:S01]  /*f440*/  FMNMX.FTZ R3, R133, R3, !PT ;  /* 0x0000000385037209 */ /* 0x000fe20007810000 */
[----:B------:R-:W2:Y:S01]  /*f450*/  SHFL.BFLY PT, R2, R0, 0x2, 0x1f ;  /* 0x0c401f0000027f89 */ /* 0x000ea200000e0000 */
[----:B------:R-:W-:Y:S02]  /*f460*/  FMNMX.FTZ R4, R176, R4, !PT ;  /* 0x00000004b0047209 */ /* 0x000fe40007810000 */
[----:B------:R-:W-:Y:S01]  /*f470*/  FSEL R178, R23, -INF , !P6 ;  /* 0xff80000017b27808 */ /* 0x000fe20007000000 */
[----:B------:R-:W-:Y:S01]  /*f480*/  LDSM.16.MT88.4 R28, [R215+0xa000] ;  /* 0x00a00000d71c783b */ /* 0x000fe20000004200 */
[----:B------:R-:W-:-:S02]  /*f490*/  FMNMX.FTZ R3, R141, R3, !PT ;  /* 0x000000038d037209 */ /* 0x000fc40007810000 */
[----:B-1----:R-:W-:Y:S01]  /*f4a0*/  FMNMX.FTZ R136, R136, R22, !PT ;  /* 0x0000001688887209 */ /* 0x002fe20007810000 */
[----:B------:R-:W1:Y:S01]  /*f4b0*/  SHFL.BFLY PT, R21, R4, 0x2, 0x1f ;  /* 0x0c401f0004157f89 */ /* 0x000e6200000e0000 */
[----:B------:R-:W-:Y:S02]  /*f4c0*/  FMNMX.FTZ R3, R178, R3, !PT ;  /* 0x00000003b2037209 */ /* 0x000fe40007810000 */
[C---:B------:R-:W-:Y:S01]  /*f4d0*/  FSETP.NEU.FTZ.AND P3, PT, R136.reuse, -INF , PT ;  /* 0xff8000008800780b */ /* 0x040fe20003f7d000 */
[----:B------:R-:W-:Y:S01]  /*f4e0*/  FMUL.FTZ R12, R136, c[0x0][0x23c] ;  /* 0x00008f00880c7a20 */ /* 0x000fe20000410000 */
[----:B------:R-:W-:-:S04]  /*f4f0*/  FMNMX.FTZ R134, R180, R3, !PT ;  /* 0x00000003b4867209 */ /* 0x000fc80007810000 */
[----:B------:R-:W-:Y:S01]  /*f500*/  FSEL R12, R12, RZ, P3 ;  /* 0x000000ff0c0c7208 */ /* 0x000fe20001800000 */
[----:B------:R-:W3:Y:S04]  /*f510*/  SHFL.BFLY PT, R3, R134, 0x2, 0x1f ;  /* 0x0c401f0086037f89 */ /* 0x000ee800000e0000 */
[--C-:B------:R-:W-:Y:S01]  /*f520*/  FFMA.FTZ R6, R6, c[0x0][0x23c], -R12.reuse ;  /* 0x00008f0006067a23 */ /* 0x100fe2000001080c */
[----:B--2---:R-:W-:Y:S01]  /*f530*/  FMNMX.FTZ R0, R2, R0, !PT ;  /* 0x0000000002007209 */ /* 0x004fe20007810000 */
[--C-:B------:R-:W-:Y:S02]  /*f540*/  FFMA.FTZ R7, R7, c[0x0][0x23c], -R12.reuse ;  /* 0x00008f0007077a23 */ /* 0x100fe4000001080c */
[----:B------:R2:W-:Y:S01]  /*f550*/  MUFU.EX2 R206, R6 ;  /* 0x0000000600ce7308 */ /* 0x0005e20000000800 */
[--C-:B------:R-:W-:Y:S01]  /*f560*/  FFMA.FTZ R10, R10, c[0x0][0x23c], -R12.reuse ;  /* 0x00008f000a0a7a23 */ /* 0x100fe2000001080c */
[----:B------:R-:W4:Y:S01]  /*f570*/  SHFL.BFLY PT, R137, R0, 0x1, 0x1f ;  /* 0x0c201f0000897f89 */ /* 0x000f2200000e0000 */
[----:B------:R-:W-:Y:S01]  /*f580*/  FFMA.FTZ R8, R8, c[0x0][0x23c], -R12 ;  /* 0x00008f0008087a23 */ /* 0x000fe2000001080c */
[----:B-1----:R-:W-:-:S04]  /*f590*/  FMNMX.FTZ R4, R4, R21, !PT ;  /* 0x0000001504047209 */ /* 0x002fc80007810000 */
[----:B------:R-:W-:Y:S01]  /*f5a0*/  MUFU.EX2 R207, R7 ;  /* 0x0000000700cf7308 */ /* 0x000fe20000000800 */
[----:B------:R-:W1:Y:S01]  /*f5b0*/  SHFL.BFLY PT, R135, R4, 0x1, 0x1f ;  /* 0x0c201f0004877f89 */ /* 0x000e6200000e0000 */
[----:B---3--:R-:W-:-:S06]  /*f5c0*/  FMNMX.FTZ R134, R3, R134, !PT ;  /* 0x0000008603867209 */ /* 0x008fcc0007810000 */
[----:B------:R-:W3:Y:S01]  /*f5d0*/  MUFU.EX2 R205, R10 ;  /* 0x0000000a00cd7308 */ /* 0x000ee20000000800 */
[----:B--2---:R-:W2:Y:S07]  /*f5e0*/  SHFL.BFLY PT, R6, R134, 0x1, 0x1f ;  /* 0x0c201f0086067f89 */ /* 0x004eae00000e0000 */
[----:B------:R3:W5:Y:S01]  /*f5f0*/  MUFU.EX2 R204, R8 ;  /* 0x0000000800cc7308 */ /* 0x0007620000000800 */
[----:B----4-:R-:W-:-:S04]  /*f600*/  FMNMX.FTZ R137, R0, R137, !PT ;  /* 0x0000008900897209 */ /* 0x010fc80007810000 */
[C---:B------:R-:W-:Y:S01]  /*f610*/  FSETP.NEU.FTZ.AND P0, PT, R137.reuse, -INF , PT ;  /* 0xff8000008900780b */ /* 0x040fe20003f1d000 */
[----:B------:R-:W-:Y:S01]  /*f620*/  FMUL.FTZ R0, R137, c[0x0][0x23c] ;  /* 0x00008f0089007a20 */ /* 0x000fe20000410000 */
[----:B-1----:R-:W-:Y:S02]  /*f630*/  FMNMX.FTZ R135, R4, R135, !PT ;  /* 0x0000008704877209 */ /* 0x002fe40007810000 */
[----:B------:R-:W-:Y:S02]  /*f640*/  FSEL R4, R136, RZ, P3 ;  /* 0x000000ff88047208 */ /* 0x000fe40001800000 */
[C---:B------:R-:W-:Y:S01]  /*f650*/  FSETP.NEU.FTZ.AND P2, PT, R135.reuse, -INF , PT ;  /* 0xff8000008700780b */ /* 0x040fe20003f5d000 */
[----:B------:R-:W-:Y:S01]  /*f660*/  FMUL.FTZ R3, R135, c[0x0][0x23c] ;  /* 0x00008f0087037a20 */ /* 0x000fe20000410000 */
[----:B------:R-:W-:Y:S02]  /*f670*/  FSEL R0, R0, RZ, P0 ;  /* 0x000000ff00007208 */ /* 0x000fe40000000000 */
[----:B---3--:R-:W-:-:S02]  /*f680*/  F2FP.BF16.PACK_AB R8, R205, R206 ;  /* 0x000000cecd08723e */ /* 0x008fc400000010ff */
[----:B--2---:R-:W-:Y:S01]  /*f690*/  FMNMX.FTZ R134, R134, R6, !PT ;  /* 0x0000000686867209 */ /* 0x004fe20007810000 */
[----:B------:R-:W-:Y:S01]  /*f6a0*/  FADD.FTZ R6, R203, -R4 ;  /* 0x80000004cb067221 */ /* 0x000fe20000010000 */
[----:B------:R-:W-:Y:S01]  /*f6b0*/  FSEL R3, R3, RZ, P2 ;  /* 0x000000ff03037208 */ /* 0x000fe20001000000 */
[--C-:B------:R-:W-:Y:S01]  /*f6c0*/  FFMA.FTZ R24, R24, c[0x0][0x23c], -R0.reuse ;  /* 0x00008f0018187a23 */ /* 0x100fe20000010800 */
[----:B------:R-:W-:Y:S01]  /*f6d0*/  FSEL R4, R135, RZ, P2 ;  /* 0x000000ff87047208 */ /* 0x000fe20001000000 */
[----:B------:R-:W-:Y:S01]  /*f6e0*/  FFMA.FTZ R5, R5, c[0x0][0x23c], -R0 ;  /* 0x00008f0005057a23 */ /* 0x000fe20000010800 */
[----:B------:R-:W-:Y:S01]  /*f6f0*/  FSETP.NEU.FTZ.AND P1, PT, R134, -INF , PT ;  /* 0xff8000008600780b */ /* 0x000fe20003f3d000 */
[----:B------:R-:W-:Y:S01]  /*f700*/  FFMA.FTZ R15, R15, c[0x0][0x23c], -R3 ;  /* 0x00008f000f0f7a23 */ /* 0x000fe20000010803 */
[----:B------:R1:W-:Y:S01]  /*f710*/  MUFU.EX2 R188, R24 ;  /* 0x0000001800bc7308 */ /* 0x0003e20000000800 */
[----:B------:R-:W-:Y:S01]  /*f720*/  FADD.FTZ R4, R202, -R4 ;  /* 0x80000004ca047221 */ /* 0x000fe20000010000 */
[----:B-----5:R-:W-:Y:S01]  /*f730*/  F2FP.BF16.PACK_AB R10, R207, R204 ;  /* 0x000000cccf0a723e */ /* 0x020fe200000010ff */
[----:B------:R-:W-:-:S02]  /*f740*/  FMUL.FTZ R2, R134, c[0x0][0x23c] ;  /* 0x00008f0086027a20 */ /* 0x000fc40000410000 */
[--C-:B------:R-:W-:Y:S02]  /*f750*/  FFMA.FTZ R14, R14, c[0x0][0x23c], -R3.reuse ;  /* 0x00008f000e0e7a23 */ /* 0x100fe40000010803 */
[--C-:B------:R-:W-:Y:S01]  /*f760*/  FFMA.FTZ R17, R17, c[0x0][0x23c], -R0.reuse ;  /* 0x00008f0011117a23 */ /* 0x100fe20000010800 */
[----:B------:R2:W-:Y:S01]  /*f770*/  MUFU.EX2 R198, R15 ;  /* 0x0000000f00c67308 */ /* 0x0005e20000000800 */
[----:B------:R-:W-:Y:S01]  /*f780*/  FSEL R2, R2, RZ, P1 ;  /* 0x000000ff02027208 */ /* 0x000fe20000800000 */
[----:B------:R-:W-:Y:S02]  /*f790*/  FFMA.FTZ R20, R20, c[0x0][0x23c], -R0 ;  /* 0x00008f0014147a23 */ /* 0x000fe40000010800 */
[----:B------:R-:W-:Y:S02]  /*f7a0*/  FFMA.FTZ R16, R16, c[0x0][0x23c], -R3 ;  /* 0x00008f0010107a23 */ /* 0x000fe40000010803 */
[--C-:B------:R-:W-:Y:S01]  /*f7b0*/  FFMA.FTZ R13, R13, c[0x0][0x23c], -R2.reuse ;  /* 0x00008f000d0d7a23 */ /* 0x100fe20000010802 */
[----:B-1----:R-:W1:Y:S01]  /*f7c0*/  LDSM.16.MT88.4 R24, [R218+0xa000] ;  /* 0x00a00000da18783b */ /* 0x002e620000004200 */
[----:B------:R3:W4:Y:S01]  /*f7d0*/  MUFU.EX2 R190, R5 ;  /* 0x0000000500be7308 */ /* 0x0007220000000800 */
[----:B------:R-:W-:-:S02]  /*f7e0*/  FFMA.FTZ R11, R11, c[0x0][0x23c], -R2 ;  /* 0x00008f000b0b7a23 */ /* 0x000fc40000010802 */
[--C-:B------:R-:W-:Y:S02]  /*f7f0*/  FFMA.FTZ R19, R19, c[0x0][0x23c], -R2.reuse ;  /* 0x00008f0013137a23 */ /* 0x100fe40000010802 */
[----:B------:R-:W-:Y:S02]  /*f800*/  FFMA.FTZ R18, R18, c[0x0][0x23c], -R2 ;  /* 0x00008f0012127a23 */ /* 0x000fe40000010802 */
[----:B--2---:R-:W-:Y:S01]  /*f810*/  FMUL.FTZ R15, R4, c[0x0][0x23c] ;  /* 0x00008f00040f7a20 */ /* 0x004fe20000410000 */
[----:B------:R-:W-:Y:S01]  /*f820*/  FSEL R4, R137, RZ, P0 ;  /* 0x000000ff89047208 */ /* 0x000fe20000000000 */
[----:B------:R-:W2:Y:S01]  /*f830*/  MUFU.EX2 R199, R14 ;  /* 0x0000000e00c77308 */ /* 0x000ea20000000800 */
[----:B------:R-:W-:Y:S02]  /*f840*/  FMUL.FTZ R6, R6, c[0x0][0x23c] ;  /* 0x00008f0006067a20 */ /* 0x000fe40000410000 */
[----:B------:R-:W-:Y:S02]  /*f850*/  FFMA.FTZ R9, R9, c[0x0][0x23c], -R3 ;  /* 0x00008f0009097a23 */ /* 0x000fe40000010803 */
[----:B------:R-:W-:Y:S01]  /*f860*/  FADD.FTZ R4, R200, -R4 ;  /* 0x80000004c8047221 */ /* 0x000fe20000010000 */
[----:B---3--:R-:W-:-:S02]  /*f870*/  FSEL R5, R134, RZ, P1 ;  /* 0x000000ff86057208 */ /* 0x008fc40000800000 */
[----:B------:R-:W-:Y:S01]  /*f880*/  MUFU.EX2 R195, R13 ;  /* 0x0000000d00c37308 */ /* 0x000fe20000000800 */
[----:B------:R-:W-:Y:S01]  /*f890*/  FMUL.FTZ R4, R4, c[0x0][0x23c] ;  /* 0x00008f0004047a20 */ /* 0x000fe20000410000 */
[----:B----4-:R-:W-:Y:S01]  /*f8a0*/  F2FP.BF16.PACK_AB R7, R188, R190 ;  /* 0x000000bebc07723e */ /* 0x010fe200000010ff */
[----:B------:R-:W-:-:S04]  /*f8b0*/  FADD.FTZ R5, R201, -R5 ;  /* 0x80000005c9057221 */ /* 0x000fc80000010000 */
[----:B------:R-:W-:Y:S01]  /*f8c0*/  FMUL.FTZ R5, R5, c[0x0][0x23c] ;  /* 0x00008f0005057a20 */ /* 0x000fe20000410000 */
[----:B------:R2:W-:Y:S08]  /*f8d0*/  MUFU.EX2 R193, R11 ;  /* 0x0000000b00c17308 */ /* 0x0005f00000000800 */
[----:B------:R-:W-:Y:S08]  /*f8e0*/  MUFU.EX2 R192, R19 ;  /* 0x0000001300c07308 */ /* 0x000ff00000000800 */
[----:B------:R-:W-:Y:S01]  /*f8f0*/  MUFU.EX2 R194, R18 ;  /* 0x0000001200c27308 */ /* 0x000fe20000000800 */
[----:B--2---:R-:W-:-:S07]  /*f900*/  F2FP.BF16.PACK_AB R11, R199, R198 ;  /* 0x000000c6c70b723e */ /* 0x004fce00000010ff */
[----:B------:R-:W-:Y:S08]  /*f910*/  MUFU.EX2 R189, R17 ;  /* 0x0000001100bd7308 */ /* 0x000ff00000000800 */
[----:B------:R2:W3:Y:S08]  /*f920*/  MUFU.EX2 R191, R20 ;  /* 0x0000001400bf7308 */ /* 0x0004f00000000800 */
[----:B------:R3:W4:Y:S08]  /*f930*/  MUFU.EX2 R14, R5 ;  /* 0x00000005000e7308 */ /* 0x0007300000000800 */
[----:B------:R5:W1:Y:S01]  /*f940*/  MUFU.EX2 R13, R4 ;  /* 0x00000004000d7308 */ /* 0x000a620000000800 */
[----:B--2---:R-:W2:Y:S07]  /*f950*/  LDSM.16.MT88.4 R20, [R213+0xa000] ;  /* 0x00a00000d514783b */ /* 0x004eae0000004200 */
[----:B------:R-:W-:Y:S01]  /*f960*/  MUFU.EX2 R196, R16 ;  /* 0x0000001000c47308 */ /* 0x000fe20000000800 */
[----:B---3--:R-:W-:Y:S01]  /*f970*/  F2FP.BF16.PACK_AB R5, R191, R189 ;  /* 0x000000bdbf05723e */ /* 0x008fe200000010ff */
[----:B----4-:R-:W-:-:S02]  /*f980*/  FMUL.FTZ R40, R40, R14 ;  /* 0x0000000e28287220 */ /* 0x010fc40000410000 */
[-C--:B------:R-:W-:Y:S02]  /*f990*/  FMUL.FTZ R41, R41, R14.reuse ;  /* 0x0000000e29297220 */ /* 0x080fe40000410000 */
[-C--:B------:R-:W-:Y:S02]  /*f9a0*/  FMUL.FTZ R148, R148, R14.reuse ;  /* 0x0000000e94947220 */ /* 0x080fe40000410000 */
[----:B------:R3:W4:Y:S01]  /*f9b0*/  MUFU.EX2 R16, R6 ;  /* 0x0000000600107308 */ /* 0x0007220000000800 */
[----:B-----5:R-:W-:Y:S01]  /*f9c0*/  F2FP.BF16.PACK_AB R4, R192, R193 ;  /* 0x000000c1c004723e */ /* 0x020fe200000010ff */
[-C--:B-1----:R-:W-:Y:S02]  /*f9d0*/  FMUL.FTZ R42, R42, R13.reuse ;  /* 0x0000000d2a2a7220 */ /* 0x082fe40000410000 */
[----:B------:R-:W-:Y:S02]  /*f9e0*/  FMUL.FTZ R43, R43, R13 ;  /* 0x0000000d2b2b7220 */ /* 0x000fe40000410000 */
[----:B------:R-:W-:-:S02]  /*f9f0*/  FMUL.FTZ R149, R149, R14 ;  /* 0x0000000e95957220 */ /* 0x000fc40000410000 */
[----:B------:R-:W1:Y:S01]  /*fa00*/  MUFU.EX2 R197, R9 ;  /* 0x0000000900c57308 */ /* 0x000e620000000800 */
[-C--:B------:R-:W-:Y:S02]  /*fa10*/  FMUL.FTZ R150, R150, R13.reuse ;  /* 0x0000000d96967220 */ /* 0x080fe40000410000 */
[----:B------:R-:W-:Y:S02]  /*fa20*/  FMUL.FTZ R151, R151, R13 ;  /* 0x0000000d97977220 */ /* 0x000fe40000410000 */
[-C--:B------:R-:W-:Y:S02]  /*fa30*/  FMUL.FTZ R152, R152, R14.reuse ;  /* 0x0000000e98987220 */ /* 0x080fe40000410000 */
[----:B------:R-:W-:Y:S01]  /*fa40*/  FMUL.FTZ R153, R153, R14 ;  /* 0x0000000e99997220 */ /* 0x000fe20000410000 */
[----:B---3--:R-:W-:Y:S01]  /*fa50*/  F2FP.BF16.PACK_AB R6, R195, R194 ;  /* 0x000000c2c306723e */ /* 0x008fe200000010ff */
[----:B------:R-:W3:Y:S01]  /*fa60*/  MUFU.EX2 R15, R15 ;  /* 0x0000000f000f7308 */ /* 0x000ee20000000800 */
[----:B----4-:R-:W-:-:S02]  /*fa70*/  FMUL.FTZ R172, R172, R16 ;  /* 0x00000010acac7220 */ /* 0x010fc40000410000 */
[-C--:B------:R-:W-:Y:S02]  /*fa80*/  FMUL.FTZ R173, R173, R16.reuse ;  /* 0x00000010adad7220 */ /* 0x080fe40000410000 */
[-C--:B------:R-:W-:Y:S01]  /*fa90*/  FMUL.FTZ R144, R144, R16.reuse ;  /* 0x0000001090907220 */ /* 0x080fe20000410000 */
[C---:B------:R-:W-:Y:S01]  /*faa0*/  HMMA.16816.F32.BF16 R32, R4.reuse, R24, R40 ;  /* 0x000000180420723c */ /* 0x040fe20000041828 */
[----:B-1----:R-:W-:Y:S01]  /*fab0*/  F2FP.BF16.PACK_AB R9, R196, R197 ;  /* 0x000000c5c409723e */ /* 0x002fe200000010ff */
[-C--:B------:R-:W-:Y:S01]  /*fac0*/  FMUL.FTZ R145, R145, R16.reuse ;  /* 0x0000001091917220 */ /* 0x080fe20000410000 */
[----:B------:R-:W-:Y:S01]  /*fad0*/  LDSM.16.MT88.4 R40, [R218+0xb000] ;  /* 0x00b00000da28783b */ /* 0x000fe20000004200 */
[-C--:B------:R-:W-:Y:S02]  /*fae0*/  FMUL.FTZ R154, R154, R13.reuse ;  /* 0x0000000d9a9a7220 */ /* 0x080fe40000410000 */
[----:B------:R-:W-:Y:S02]  /*faf0*/  FMUL.FTZ R155, R155, R13 ;  /* 0x0000000d9b9b7220 */ /* 0x000fe40000410000 */
[----:B------:R-:W-:Y:S01]  /*fb00*/  FMUL.FTZ R156, R156, R16 ;  /* 0x000000109c9c7220 */ /* 0x000fe20000410000 */
[----:B--2---:R-:W-:Y:S01]  /*fb10*/  HMMA.16816.F32.BF16 R148, R4, R20, R148 ;  /* 0x000000140494723c */ /* 0x004fe20000041894 */
[----:B---3--:R-:W-:-:S02]  /*fb20*/  FMUL.FTZ R174, R174, R15 ;  /* 0x0000000faeae7220 */ /* 0x008fc40000410000 */
        /* <DEDUP_REMOVED lines=10> */
[-C--:B------:R-:W-:Y:S02]  /*fbd0*/  FMUL.FTZ R162, R162, R15.reuse ;  /* 0x0000000fa2a27220 */ /* 0x080fe40000410000 */
[----:B------:R-:W-:Y:S02]  /*fbe0*/  FMUL.FTZ R163, R163, R15 ;  /* 0x0000000fa3a37220 */ /* 0x000fe40000410000 */
        /* <DEDUP_REMOVED lines=28> */
[----:B------:R-:W2:Y:S01]  /*fdb0*/  LDSM.16.MT88.4 R28, [R213+0xb000] ;  /* 0x00b00000d51c783b */ /* 0x000ea20000004200 */
        /* <DEDUP_REMOVED lines=8> */
[-C--:B------:R-:W-:Y:S01]  /*fe40*/  FMUL.FTZ R72, R72, R14.reuse ;  /* 0x0000000e48487220 */ /* 0x080fe20000410000 */
[----:B------:R-:W-:Y:S01]  /*fe50*/  MOV R156, R211 ;  /* 0x000000d3009c7202 */ /* 0x000fe20000000f00 */
[----:B------:R-:W-:-:S02]  /*fe60*/  FMUL.FTZ R73, R73, R14 ;  /* 0x0000000e49497220 */ /* 0x000fc40000410000 */
[-C--:B------:R-:W-:Y:S02]  /*fe70*/  FMUL.FTZ R74, R74, R13.reuse ;  /* 0x0000000d4a4a7220 */ /* 0x080fe40000410000 */
[-C--:B------:R-:W-:Y:S02]  /*fe80*/  FMUL.FTZ R75, R75, R13.reuse ;  /* 0x0000000d4b4b7220 */ /* 0x080fe40000410000 */
[-C--:B------:R-:W-:Y:S02]  /*fe90*/  FMUL.FTZ R76, R76, R14.reuse ;  /* 0x0000000e4c4c7220 */ /* 0x080fe40000410000 */
[-C--:B------:R-:W-:Y:S01]  /*fea0*/  FMUL.FTZ R77, R77, R14.reuse ;  /* 0x0000000e4d4d7220 */ /* 0x080fe20000410000 */
[----:B-1----:R-:W-:Y:S01]  /*feb0*/  HMMA.16816.F32.BF16 R56, R4, R20, R56 ;  /* 0x000000140438723c */ /* 0x002fe20000041838 */
[----:B------:R-:W-:Y:S02]  /*fec0*/  FMUL.FTZ R88, R88, R14 ;  /* 0x0000000e58587220 */ /* 0x000fe40000410000 */
[----:B------:R-:W-:-:S02]  /*fed0*/  FMUL.FTZ R78, R78, R13 ;  /* 0x0000000d4e4e7220 */ /* 0x000fc40000410000 */
[-C--:B------:R-:W-:Y:S02]  /*fee0*/  FMUL.FTZ R79, R79, R13.reuse ;  /* 0x0000000d4f4f7220 */ /* 0x080fe40000410000 */
[-C--:B------:R-:W-:Y:S01]  /*fef0*/  FMUL.FTZ R89, R89, R14.reuse ;  /* 0x0000000e59597220 */ /* 0x080fe20000410000 */
[----:B------:R-:W-:Y:S01]  /*ff00*/  HMMA.16816.F32.BF16 R60, R4, R22, R60 ;  /* 0x00000016043c723c */ /* 0x000fe2000004183c */
[-C--:B------:R-:W-:Y:S02]  /*ff10*/  FMUL.FTZ R92, R92, R14.reuse ;  /* 0x0000000e5c5c7220 */ /* 0x080fe40000410000 */
[----:B------:R-:W-:Y:S02]  /*ff20*/  FMUL.FTZ R93, R93, R14 ;  /* 0x0000000e5d5d7220 */ /* 0x000fe40000410000 */
        /* <DEDUP_REMOVED lines=83> */
[----:B------:R-:W-:Y:S02]  /*10460*/  FMUL.FTZ R99, R99, R15 ;  /* 0x0000000f63637220 */ /* 0x000fe40000410000 */
[----:B---3--:R-:W-:Y:S01]  /*10470*/  F2FP.BF16.PACK_AB R128, R27, R25 ;  /* 0x000000191b80723e */ /* 0x008fe200000010ff */
[-C--:B------:R-:W-:Y:S01]  /*10480*/  FMUL.FTZ R112, R112, R16.reuse ;  /* 0x0000001070707220 */ /* 0x080fe20000410000 */
[----:B------:R-:W-:Y:S01]  /*10490*/  HMMA.16816.F32.BF16 R84, R8, R32, R84 ;  /* 0x000000200854723c */ /* 0x000fe20000041854 */
[----:B------:R-:W-:-:S02]  /*104a0*/  FMUL.FTZ R113, R113, R16 ;  /* 0x0000001071717220 */ /* 0x000fc40000410000 */
[----:B--2---:R-:W-:Y:S01]  /*104b0*/  FFMA.FTZ R4, R177, c[0x0][0x23c], -R12 ;  /* 0x00008f00b1047a23 */ /* 0x004fe2000001080c */
[----:B------:R-:W-:Y:S01]  /*104c0*/  MOV R177, R174 ;  /* 0x000000ae00b17202 */ /* 0x000fe20000000f00 */
[-C--:B------:R-:W-:Y:S02]  /*104d0*/  FMUL.FTZ R114, R114, R15.reuse ;  /* 0x0000000f72727220 */ /* 0x080fe40000410000 */
[----:B------:R-:W2:Y:S01]  /*104e0*/  MUFU.EX2 R26, R4 ;  /* 0x00000004001a7308 */ /* 0x000ea20000000800 */
[-C--:B------:R-:W-:Y:S02]  /*104f0*/  FMUL.FTZ R115, R115, R15.reuse ;  /* 0x0000000f73737220 */ /* 0x080fe40000410000 */
[-C--:B------:R-:W-:Y:S02]  /*10500*/  FMUL.FTZ R116, R116, R16.reuse ;  /* 0x0000001074747220 */ /* 0x080fe40000410000 */
[----:B------:R-:W-:Y:S02]  /*10510*/  FMUL.FTZ R117, R117, R16 ;  /* 0x0000001075757220 */ /* 0x000fe40000410000 */
[----:B------:R-:W-:-:S02]  /*10520*/  FMUL.FTZ R118, R118, R15 ;  /* 0x0000000f76767220 */ /* 0x000fc40000410000 */
[-C--:B------:R-:W-:Y:S02]  /*10530*/  FMUL.FTZ R119, R119, R15.reuse ;  /* 0x0000000f77777220 */ /* 0x080fe40000410000 */
[-C--:B------:R-:W-:Y:S02]  /*10540*/  FMUL.FTZ R100, R100, R16.reuse ;  /* 0x0000001064647220 */ /* 0x080fe40000410000 */
[----:B------:R-:W-:Y:S02]  /*10550*/  FMUL.FTZ R101, R101, R16 ;  /* 0x0000001065657220 */ /* 0x000fe40000410000 */
[-C--:B------:R-:W-:Y:S01]  /*10560*/  FMUL.FTZ R102, R102, R15.reuse ;  /* 0x0000000f66667220 */ /* 0x080fe20000410000 */
[----:B--2---:R-:W-:Y:S01]  /*10570*/  F2FP.BF16.PACK_AB R130, R26, R132 ;  /* 0x000000841a82723e */ /* 0x004fe200000010ff */
[----:B------:R-:W-:Y:S01]  /*10580*/  FFMA.FTZ R4, R140, c[0x0][0x23c], -R3 ;  /* 0x00008f008c047a23 */ /* 0x000fe20000010803 */
[----:B------:R-:W-:Y:S01]  /*10590*/  HMMA.16816.F32.BF16 R116, R8, R44, R116 ;  /* 0x0000002c0874723c */ /* 0x000fe20000041874 */
[----:B------:R-:W-:-:S02]  /*105a0*/  FMUL.FTZ R103, R103, R15 ;  /* 0x0000000f67677220 */ /* 0x000fc40000410000 */
[----:B------:R2:W-:Y:S05]  /*105b0*/  MUFU.EX2 R21, R4 ;  /* 0x0000000400157308 */ /* 0x0005ea0000000800 */
        /* <DEDUP_REMOVED lines=103> */
.L_x_1907:
        /* <DEDUP_REMOVED lines=18> */
.L_x_1915:
        /* <DEDUP_REMOVED lines=27> */
.L_x_1913:
[----:B-1----:R-:W2:Y:S01]  /*10f00*/  LDL.64 R4, [R1] ;  /* 0x0000000001047983 */ /* 0x002ea20000100a00 */
[----:B------:R-:W-:Y:S01]  /*10f10*/  UIADD3 UR8, UR20, -0x1, URZ ;  /* 0xffffffff14087890 */ /* 0x000fe2000fffe03f */
[----:B------:R-:W-:Y:S04]  /*10f20*/  DEPBAR.LE SB0, 0x0 ;  /* 0x000080000000791a */ /* 0x000fe80000000000 */
[----:B------:R-:W-:Y:S01]  /*10f30*/  BAR.SYNC.DEFER_BLOCKING 0x0 ;  /* 0x0000000000007b1d */ /* 0x000fe20000010000 */
[----:B------:R-:W-:Y:S01]  /*10f40*/  MOV R6, UR8 ;  /* 0x0000000800067c02 */ /* 0x000fe20008000f00 */
        /* <DEDUP_REMOVED lines=14> */
[----:B------:R-:W-:Y:S05]  /*11030*/  PLOP3.LUT P0, PT, PT, PT, UP0, 0x80, 0x0 ;  /* 0x000000000000781c */ /* 0x000fea0003f0f008 */
[----:B------:R1:W-:Y:S08]  /*11040*/  LDGSTS.E.BYPASS.LTC128B.128 [R227+0xb000], [R4.64+0x80] ;  /* 0x0b00008004e37fae */ /* 0x0003f0000b901d52 */
[----:B------:R1:W-:Y:S08]  /*11050*/  LDGSTS.E.BYPASS.LTC128B.128 [R227+0xa800], [R6.64] ;  /* 0x0a80000006e37fae */ /* 0x0003f0000b901d52 */
[----:B------:R1:W-:Y:S08]  /*11060*/  LDGSTS.E.BYPASS.LTC128B.128 [R227+0xb800], [R6.64+0x80] ;  /* 0x0b80008006e37fae */ /* 0x0003f0000b901d52 */
[----:B------:R-:W-:Y:S08]  /*11070*/  LDSM.16.M88.4 R32, [R214] ;  /* 0x00000000d620783b */ /* 0x000ff00000000200 */
[----:B------:R-:W1:Y:S08]  /*11080*/  LDSM.16.M88.4 R16, [R212+0x8000] ;  /* 0x00800000d410783b */ /* 0x000e700000000200 */
[----:B------:R-:W2:Y:S08]  /*11090*/  LDSM.16.M88.4 R28, [R214+0x2000] ;  /* 0x00200000d61c783b */ /* 0x000eb00000000200 */
[----:B------:R-:W3:Y:S08]  /*110a0*/  LDSM.16.M88.4 R140, [R212+0x8800] ;  /* 0x00880000d48c783b */ /* 0x000ef00000000200 */
[----:B------:R-:W0:Y:S08]  /*110b0*/  LDGDEPBAR ;  /* 0x00000000000079af */ /* 0x000e300000000000 */
[----:B------:R-:W-:Y:S01]  /*110c0*/  LDSM.16.M88.4 R176, [R216] ;  /* 0x00000000d8b0783b */ /* 0x000fe20000000200 */
[-C--:B-1----:R-:W-:Y:S07]  /*110d0*/  HMMA.16816.F32.BF16 R4, R32, R16.reuse, RZ ;  /* 0x000000102004723c */ /* 0x082fee00000418ff */
[----:B------:R-:W1:Y:S01]  /*110e0*/  LDSM.16.M88.4 R180, [R223] ;  /* 0x00000000dfb4783b */ /* 0x000e620000000200 */
[C---:B--2---:R-:W-:Y:S07]  /*110f0*/  HMMA.16816.F32.BF16 R8, R28.reuse, R16, RZ ;  /* 0x000000101c08723c */ /* 0x044fee00000418ff */
[----:B------:R-:W2:Y:S01]  /*11100*/  LDSM.16.M88.4 R184, [R216+0x2000] ;  /* 0x00200000d8b8783b */ /* 0x000ea20000000200 */
[-C--:B------:R-:W-:Y:S07]  /*11110*/  HMMA.16816.F32.BF16 R12, R28, R18.reuse, RZ ;  /* 0x000000121c0c723c */ /* 0x080fee00000418ff */
[----:B------:R-:W4:Y:S01]  /*11120*/  LDSM.16.M88.4 R188, [R226] ;  /* 0x00000000e2bc783b */ /* 0x000f220000000200 */
[C---:B------:R-:W-:Y:S07]  /*11130*/  HMMA.16816.F32.BF16 R16, R32.reuse, R18, RZ ;  /* 0x000000122010723c */ /* 0x040fee00000418ff */
[----:B------:R-:W-:Y:S01]  /*11140*/  LDSM.16.M88.4 R192, [R222] ;  /* 0x00000000dec0783b */ /* 0x000fe20000000200 */
[-C--:B---3--:R-:W-:Y:S07]  /*11150*/  HMMA.16816.F32.BF16 R20, R32, R140.reuse, RZ ;  /* 0x0000008c2014723c */ /* 0x088fee00000418ff */
[----:B------:R-:W3:Y:S01]  /*11160*/  LDSM.16.M88.4 R196, [R221+0x8000] ;  /* 0x00800000ddc4783b */ /* 0x000ee20000000200 */
[C---:B------:R-:W-:Y:S07]  /*11170*/  HMMA.16816.F32.BF16 R24, R28.reuse, R140, RZ ;  /* 0x0000008c1c18723c */ /* 0x040fee00000418ff */
[----:B------:R-:W5:Y:S01]  /*11180*/  LDSM.16.M88.4 R200, [R222+0x2000] ;  /* 0x00200000dec8783b */ /* 0x000f620000000200 */
[-C--:B------:R-:W-:Y:S07]  /*11190*/  HMMA.16816.F32.BF16 R28, R28, R142.reuse, RZ ;  /* 0x0000008e1c1c723c */ /* 0x080fee00000418ff */
[----:B------:R-:W3:Y:S01]  /*111a0*/  LDSM.16.M88.4 R204, [R221+0x8800] ;  /* 0x00880000ddcc783b */ /* 0x000ee20000000200 */
[----:B------:R-:W-:Y:S07]  /*111b0*/  HMMA.16816.F32.BF16 R32, R32, R142, RZ ;  /* 0x0000008e2020723c */ /* 0x000fee00000418ff */
[----:B------:R-:W-:Y:S01]  /*111c0*/  LDSM.16.M88.4 R140, [R220] ;  /* 0x00000000dc8c783b */ /* 0x000fe20000000200 */
[-C--:B-1----:R-:W-:Y:S07]  /*111d0*/  HMMA.16816.F32.BF16 R4, R176, R180.reuse, R4 ;  /* 0x000000b4b004723c */ /* 0x082fee0000041804 */
[----:B------:R-:W-:Y:S01]  /*111e0*/  LDSM.16.M88.4 R208, [R220+0x2000] ;  /* 0x00200000dcd0783b */ /* 0x000fe20000000200 */
[C---:B--2---:R-:W-:Y:S08]  /*111f0*/  HMMA.16816.F32.BF16 R8, R184.reuse, R180, R8 ;  /* 0x000000b4b808723c */ /* 0x044ff00000041808 */
[-C--:B------:R-:W-:Y:S08]  /*11200*/  HMMA.16816.F32.BF16 R12, R184, R182.reuse, R12 ;  /* 0x000000b6b80c723c */ /* 0x080ff0000004180c */
[C---:B------:R-:W-:Y:S01]  /*11210*/  HMMA.16816.F32.BF16 R16, R176.reuse, R182, R16 ;  /* 0x000000b6b010723c */ /* 0x040fe20000041810 */
[----:B------:R-:W1:Y:S07]  /*11220*/  LDSM.16.M88.4 R180, [R219] ;  /* 0x00000000dbb4783b */ /* 0x000e6e0000000200 */
[-C--:B----4-:R-:W-:Y:S08]  /*11230*/  HMMA.16816.F32.BF16 R20, R176, R188.reuse, R20 ;  /* 0x000000bcb014723c */ /* 0x090ff00000041814 */
[C---:B------:R-:W-:Y:S08]  /*11240*/  HMMA.16816.F32.BF16 R24, R184.reuse, R188, R24 ;  /* 0x000000bcb818723c */ /* 0x040ff00000041818 */
[-C--:B------:R-:W-:Y:S01]  /*11250*/  HMMA.16816.F32.BF16 R28, R184, R190.reuse, R28 ;  /* 0x000000beb81c723c */ /* 0x080fe2000004181c */
[----:B------:R-:W2:Y:S07]  /*11260*/  LDSM.16.M88.4 R184, [R219+0x800] ;  /* 0x00080000dbb8783b */ /* 0x000eae0000000200 */
[----:B------:R-:W-:Y:S01]  /*11270*/  HMMA.16816.F32.BF16 R32, R176, R190, R32 ;  /* 0x000000beb020723c */ /* 0x000fe20000041820 */
[----:B------:R-:W-:Y:S07]  /*11280*/  LDSM.16.M88.4 R176, [R214+0x4000] ;  /* 0x00400000d6b0783b */ /* 0x000fee0000000200 */
[-C--:B---3--:R-:W-:Y:S01]  /*11290*/  HMMA.16816.F32.BF16 R4, R192, R196.reuse, R4 ;  /* 0x000000c4c004723c */ /* 0x088fe20000041804 */
[----:B------:R-:W3:Y:S07]  /*112a0*/  LDSM.16.M88.4 R188, [R212+0x9000] ;  /* 0x00900000d4bc783b */ /* 0x000eee0000000200 */
[C---:B-----5:R-:W-:Y:S08]  /*112b0*/  HMMA.16816.F32.BF16 R8, R200.reuse, R196, R8 ;  /* 0x000000c4c808723c */ /* 0x060ff00000041808 */
[-C--:B------:R-:W-:Y:S08]  /*112c0*/  HMMA.16816.F32.BF16 R12, R200, R198.reuse, R12 ;  /* 0x000000c6c80c723c */ /* 0x080ff0000004180c */
[C---:B------:R-:W-:Y:S01]  /*112d0*/  HMMA.16816.F32.BF16 R16, R192.reuse, R198, R16 ;  /* 0x000000c6c010723c */ /* 0x040fe20000041810 */
[----:B------:R-:W4:Y:S07]  /*112e0*/  LDSM.16.M88.4 R196, [R214+0x6000] ;  /* 0x00600000d6c4783b */ /* 0x000f2e0000000200 */
[-C--:B------:R-:W-:Y:S08]  /*112f0*/  HMMA.16816.F32.BF16 R20, R192, R204.reuse, R20 ;  /* 0x000000ccc014723c */ /* 0x080ff00000041814 */
[C---:B------:R-:W-:Y:S08]  /*11300*/  HMMA.16816.F32.BF16 R24, R200.reuse, R204, R24 ;  /* 0x000000ccc818723c */ /* 0x040ff00000041818 */
[-C--:B------:R-:W-:Y:S01]  /*11310*/  HMMA.16816.F32.BF16 R28, R200, R206.reuse, R28 ;  /* 0x000000cec81c723c */ /* 0x080fe2000004181c */
[----:B------:R-:W-:Y:S07]  /*11320*/  LDSM.16.M88.4 R200, [R225] ;  /* 0x00000000e1c8783b */ /* 0x000fee0000000200 */
[----:B------:R-:W-:Y:S01]  /*11330*/  HMMA.16816.F32.BF16 R32, R192, R206, R32 ;  /* 0x000000cec020723c */ /* 0x000fe20000041820 */
[----:B------:R-:W-:Y:S07]  /*11340*/  LDSM.16.M88.4 R192, [R216+0x4000] ;  /* 0x00400000d8c0783b */ /* 0x000fee0000000200 */
[-C--:B-1----:R-:W-:Y:S01]  /*11350*/  HMMA.16816.F32.BF16 R4, R140, R180.reuse, R4 ;  /* 0x000000b48c04723c */ /* 0x082fe20000041804 */
[----:B------:R-:W-:Y:S07]  /*11360*/  LDSM.16.M88.4 R204, [R216+0x6000] ;  /* 0x00600000d8cc783b */ /* 0x000fee0000000200 */
[C---:B------:R-:W-:Y:S08]  /*11370*/  HMMA.16816.F32.BF16 R8, R208.reuse, R180, R8 ;  /* 0x000000b4d008723c */ /* 0x040ff00000041808 */
[-C--:B------:R-:W-:Y:S08]  /*11380*/  HMMA.16816.F32.BF16 R12, R208, R182.reuse, R12 ;  /* 0x000000b6d00c723c */ /* 0x080ff0000004180c */
[C---:B------:R-:W-:Y:S01]  /*11390*/  HMMA.16816.F32.BF16 R16, R140.reuse, R182, R16 ;  /* 0x000000b68c10723c */ /* 0x040fe20000041810 */
[----:B------:R-:W1:Y:S07]  /*113a0*/  LDSM.16.M88.4 R180, [R212+0x9800] ;  /* 0x00980000d4b4783b */ /* 0x000e6e0000000200 */
[-C--:B--2---:R-:W-:Y:S08]  /*113b0*/  HMMA.16816.F32.BF16 R20, R140, R184.reuse, R20 ;  /* 0x000000b88c14723c */ /* 0x084ff00000041814 */
[C---:B------:R-:W-:Y:S08]  /*113c0*/  HMMA.16816.F32.BF16 R24, R208.reuse, R184, R24 ;  /* 0x000000b8d018723c */ /* 0x040ff00000041818 */
[-C--:B------:R-:W-:Y:S01]  /*113d0*/  HMMA.16816.F32.BF16 R28, R208, R186.reuse, R28 ;  /* 0x000000bad01c723c */ /* 0x080fe2000004181c */
[----:B------:R-:W-:Y:S07]  /*113e0*/  LDSM.16.M88.4 R208, [R221+0x9000] ;  /* 0x00900000ddd0783b */ /* 0x000fee0000000200 */
[----:B------:R-:W-:Y:S01]  /*113f0*/  HMMA.16816.F32.BF16 R32, R140, R186, R32 ;  /* 0x000000ba8c20723c */ /* 0x000fe20000041820 */
[----:B------:R-:W2:Y:S07]  /*11400*/  LDSM.16.M88.4 R140, [R224] ;  /* 0x00000000e08c783b */ /* 0x000eae0000000200 */
[-C--:B---3--:R-:W-:Y:S01]  /*11410*/  HMMA.16816.F32.BF16 R4, R176, R188.reuse, R4 ;  /* 0x000000bcb004723c */ /* 0x088fe20000041804 */
[----:B------:R-:W3:Y:S07]  /*11420*/  LDSM.16.M88.4 R184, [R222+0x4000] ;  /* 0x00400000deb8783b */ /* 0x000eee0000000200 */
        /* <DEDUP_REMOVED lines=9> */
[----:B------:R-:W1:Y:S07]  /*114c0*/  LDSM.16.M88.4 R176, [R222+0x6000] ;  /* 0x00600000deb0783b */ /* 0x000e6e0000000200 */
[-C--:B------:R-:W-:Y:S01]  /*114d0*/  HMMA.16816.F32.BF16 R4, R192, R200.reuse, R4 ;  /* 0x000000c8c004723c */ /* 0x080fe20000041804 */
[----:B------:R-:W4:Y:S07]  /*114e0*/  LDSM.16.M88.4 R180, [R221+0x9800] ;  /* 0x00980000ddb4783b */ /* 0x000f2e0000000200 */
[C---:B------:R-:W-:Y:S08]  /*114f0*/  HMMA.16816.F32.BF16 R8, R204.reuse, R200, R8 ;  /* 0x000000c8cc08723c */ /* 0x040ff00000041808 */
[-C--:B------:R-:W-:Y:S08]  /*11500*/  HMMA.16816.F32.BF16 R12, R204, R202.reuse, R12 ;  /* 0x000000cacc0c723c */ /* 0x080ff0000004180c */
[C---:B------:R-:W-:Y:S08]  /*11510*/  HMMA.16816.F32.BF16 R16, R192.reuse, R202, R16 ;  /* 0x000000cac010723c */ /* 0x040ff00000041810 */
[-C--:B--2---:R-:W-:Y:S08]  /*11520*/  HMMA.16816.F32.BF16 R20, R192, R140.reuse, R20 ;  /* 0x0000008cc014723c */ /* 0x084ff00000041814 */
[C---:B------:R-:W-:Y:S08]  /*11530*/  HMMA.16816.F32.BF16 R24, R204.reuse, R140, R24 ;  /* 0x0000008ccc18723c */ /* 0x040ff00000041818 */
[-C--:B------:R-:W-:Y:S08]  /*11540*/  HMMA.16816.F32.BF16 R28, R204, R142.reuse, R28 ;  /* 0x0000008ecc1c723c */ /* 0x080ff0000004181c */
[----:B------:R-:W-:Y:S01]  /*11550*/  HMMA.16816.F32.BF16 R32, R192, R142, R32 ;  /* 0x0000008ec020723c */ /* 0x000fe20000041820 */
[----:B------:R-:W2:Y:S07]  /*11560*/  LDSM.16.M88.4 R140, [R220+0x6000] ;  /* 0x00600000dc8c783b */ /* 0x000eae0000000200 */
[-C--:B---3--:R-:W-:Y:S08]  /*11570*/  HMMA.16816.F32.BF16 R4, R184, R208.reuse, R4 ;  /* 0x000000d0b804723c */ /* 0x088ff00000041804 */
[C---:B-1----:R-:W-:Y:S08]  /*11580*/  HMMA.16816.F32.BF16 R8, R176.reuse, R208, R8 ;  /* 0x000000d0b008723c */ /* 0x042ff00000041808 */
[-C--:B------:R-:W-:Y:S08]  /*11590*/  HMMA.16816.F32.BF16 R12, R176, R210.reuse, R12 ;  /* 0x000000d2b00c723c */ /* 0x080ff0000004180c */
[C---:B------:R-:W-:Y:S08]  /*115a0*/  HMMA.16816.F32.BF16 R16, R184.reuse, R210, R16 ;  /* 0x000000d2b810723c */ /* 0x040ff00000041810 */
[-C--:B----4-:R-:W-:Y:S08]  /*115b0*/  HMMA.16816.F32.BF16 R20, R184, R180.reuse, R20 ;  /* 0x000000b4b814723c */ /* 0x090ff00000041814 */
[C---:B------:R-:W-:Y:S08]  /*115c0*/  HMMA.16816.F32.BF16 R24, R176.reuse, R180, R24 ;  /* 0x000000b4b018723c */ /* 0x040ff00000041818 */
[-C--:B------:R-:W-:Y:S08]  /*115d0*/  HMMA.16816.F32.BF16 R28, R176, R182.reuse, R28 ;  /* 0x000000b6b01c723c */ /* 0x080ff0000004181c */
[----:B------:R-:W-:Y:S08]  /*115e0*/  HMMA.16816.F32.BF16 R32, R184, R182, R32 ;  /* 0x000000b6b820723c */ /* 0x000ff00000041820 */
[-C--:B------:R-:W-:Y:S08]  /*115f0*/  HMMA.16816.F32.BF16 R4, R188, R196.reuse, R4 ;  /* 0x000000c4bc04723c */ /* 0x080ff00000041804 */
        /* <DEDUP_REMOVED lines=30> */
[----:B------:R5:W1:Y:S10]  /*117e0*/  MUFU.TANH R134, R17 ;  /* 0x0000001100867308 */ /* 0x000a740000002400 */
        /* <DEDUP_REMOVED lines=10> */
[----:B-----5:R-:W-:Y:S02]  /*11890*/  FMUL.FTZ R17, R21, c[0x0][0x2ec] ;  /* 0x0000bb0015117a20 */ /* 0x020fe40000410000 */
[----:B------:R-:W-:Y:S03]  /*118a0*/  FMUL.FTZ R24, R24, c[0x0][0x2ec] ;  /* 0x0000bb0018187a20 */ /* 0x000fe60000410000 */
[----:B------:R5:W1:Y:S01]  /*118b0*/  MUFU.TANH R137, R22 ;  /* 0x0000001600897308 */ /* 0x000a620000002400 */
[----:B------:R-:W-:Y:S02]  /*118c0*/  FMUL.FTZ R26, R26, c[0x0][0x2ec] ;  /* 0x0000bb001a1a7a20 */ /* 0x000fe40000410000 */
[----:B------:R-:W-:Y:S02]  /*118d0*/  FMUL.FTZ R27, R27, c[0x0][0x2ec] ;  /* 0x0000bb001b1b7a20 */ /* 0x000fe40000410000 */
[----:B------:R-:W-:Y:S05]  /*118e0*/  FMUL.FTZ R25, R25, c[0x0][0x2ec] ;  /* 0x0000bb0019197a20 */ /* 0x000fea0000410000 */
[----:B------:R1:W1:Y:S03]  /*118f0*/  MUFU.TANH R140, R24 ;  /* 0x00000018008c7308 */ /* 0x0002660000002400 */
[----:B------:R-:W-:Y:S02]  /*11900*/  FMUL.FTZ R13, R32, c[0x0][0x2ec] ;  /* 0x0000bb00200d7a20 */ /* 0x000fe40000410000 */
[----:B------:R-:W-:Y:S02]  /*11910*/  FMUL.FTZ R14, R33, c[0x0][0x2ec] ;  /* 0x0000bb00210e7a20 */ /* 0x000fe40000410000 */
[----:B------:R-:W-:Y:S02]  /*11920*/  FMUL.FTZ R16, R34, c[0x0][0x2ec] ;  /* 0x0000bb0022107a20 */ /* 0x000fe40000410000 */
[----:B------:R-:W-:Y:S01]  /*11930*/  FMUL.FTZ R15, R35, c[0x0][0x2ec] ;  /* 0x0000bb00230f7a20 */ /* 0x000fe20000410000 */
[----:B------:R2:W2:Y:S01]  /*11940*/  MUFU.TANH R142, R26 ;  /* 0x0000001a008e7308 */ /* 0x0004a20000002400 */
[----:B-----5:R-:W-:Y:S02]  /*11950*/  FMUL.FTZ R22, R23, c[0x0][0x2ec] ;  /* 0x0000bb0017167a20 */ /* 0x020fe40000410000 */
[----:B------:R-:W-:Y:S07]  /*11960*/  FMUL.FTZ R23, R29, c[0x0][0x2ec] ;  /* 0x0000bb001d177a20 */ /* 0x000fee0000410000 */
[----:B------:R5:W3:Y:S01]  /*11970*/  MUFU.TANH R143, R27 ;  /* 0x0000001b008f7308 */ /* 0x000ae20000002400 */
[----:B-1----:R-:W-:Y:S09]  /*11980*/  FMUL.FTZ R24, R28, c[0x0][0x2ec] ;  /* 0x0000bb001c187a20 */ /* 0x002ff20000410000 */
[----:B------:R1:W1:Y:S01]  /*11990*/  MUFU.TANH R181, R12 ;  /* 0x0000000c00b57308 */ /* 0x0002620000002400 */
[----:B--2---:R-:W-:Y:S09]  /*119a0*/  FMUL.FTZ R26, R31, c[0x0][0x2ec] ;  /* 0x0000bb001f1a7a20 */ /* 0x004ff20000410000 */
[----:B------:R2:W1:Y:S01]  /*119b0*/  MUFU.TANH R176, R18 ;  /* 0x0000001200b07308 */ /* 0x0004620000002400 */
[----:B-----5:R-:W-:Y:S09]  /*119c0*/  FMUL.FTZ R27, R30, c[0x0][0x2ec] ;  /* 0x0000bb001e1b7a20 */ /* 0x020ff20000410000 */
        /* <DEDUP_REMOVED lines=14> */
.L_x_1914:
[----:B------:R-:W2:Y:S01]  /*11ab0*/  S2R R2, SR_TID.X ;  /* 0x0000000000027919 */ /* 0x000ea20000002100 */
[----:B------:R-:W-:Y:S01]  /*11ac0*/  MOV R0, UR8 ;  /* 0x0000000800007c02 */ /* 0x000fe20008000f00 */
[----:B------:R-:W-:Y:S02]  /*11ad0*/  UISETP.GT.AND UP0, UPT, UR8, UR9, UPT ;  /* 0x000000090800728c */ /* 0x000fe4000bf04270 */
[----:B------:R-:W-:Y:S01]  /*11ae0*/  UMOV UR20, UR8 ;  /* 0x0000000800147c82 */ /* 0x000fe20008000000 */
[----:B--2---:R-:W-:Y:S04]  /*11af0*/  SHF.L.U32 R2, R2, 0x1, RZ ;  /* 0x0000000102027819 */ /* 0x004fe800000006ff */
[----:B------:R-:W-:Y:S04]  /*11b00*/  LOP3.LUT R2, R2, 0x6, RZ, 0xc0, !PT ;  /* 0x0000000602027812 */ /* 0x000fe800078ec0ff */
[----:B------:R-:W-:Y:S04]  /*11b10*/  LEA R0, R0, R2, 0x5 ;  /* 0x0000000200007211 */ /* 0x000fe800078e28ff */
[C---:B-1----:R-:W-:Y:S02]  /*11b20*/  IADD3 R7, R0.reuse, 0x1, RZ ;  /* 0x0000000100077810 */ /* 0x042fe40007ffe0ff */
[CC--:B------:R-:W-:Y:S02]  /*11b30*/  ISETP.GE.AND P6, PT, R0.reuse, R231.reuse, PT ;  /* 0x000000e70000720c */ /* 0x0c0fe40003fc6270 */
[C---:B------:R-:W-:Y:S02]  /*11b40*/  ISETP.GE.AND P4, PT, R7.reuse, R231, PT ;  /* 0x000000e70700720c */ /* 0x040fe40003f86270 */
[C---:B------:R-:W-:Y:S02]  /*11b50*/  IADD3 R6, R0.reuse, 0x8, RZ ;  /* 0x0000000800067810 */ /* 0x040fe40007ffe0ff */
[CC--:B------:R-:W-:Y:S02]  /*11b60*/  ISETP.GE.OR P6, PT, R0.reuse, R235.reuse, !P6 ;  /* 0x000000eb0000720c */ /* 0x0c0fe400077c6670 */
[----:B------:R-:W-:Y:S02]  /*11b70*/  IADD3 R5, R0, 0x9, RZ ;  /* 0x0000000900057810 */ /* 0x000fe40007ffe0ff */
[----:B------:R-:W-:Y:S02]  /*11b80*/  ISETP.GE.OR P4, PT, R7, R235, !P4 ;  /* 0x000000eb0700720c */ /* 0x000fe40006786670 */
[----:B------:R-:W-:Y:S02]  /*11b90*/  FSEL R10, R136, -INF , !P6 ;  /* 0xff800000880a7808 */ /* 0x000fe40007000000 */
[-C--:B------:R-:W-:Y:S02]  /*11ba0*/  ISETP.GE.AND P3, PT, R6, R231.reuse, PT ;  /* 0x000000e70600720c */ /* 0x080fe40003f66270 */
[----:B------:R-:W-:Y:S02]  /*11bb0*/  IADD3 R4, R0, 0x10, RZ ;  /* 0x0000001000047810 */ /* 0x000fe40007ffe0ff */
[----:B------:R-:W-:Y:S02]  /*11bc0*/  ISETP.GE.AND P2, PT, R5, R231, PT ;  /* 0x000000e70500720c */ /* 0x000fe40003f46270 */
[----:B------:R-:W-:Y:S02]  /*11bd0*/  ISETP.GE.OR P3, PT, R6, R235, !P3 ;  /* 0x000000eb0600720c */ /* 0x000fe40005f66670 */
[----:B------:R-:W-:Y:S02]  /*11be0*/  FSEL R11, R135, -INF , !P4 ;  /* 0xff800000870b7808 */ /* 0x000fe40006000000 */
[----:B------:R-:W-:Y:S02]  /*11bf0*/  FMNMX.FTZ R12, R10, R3, !PT ;  /* 0x000000030a0c7209 */ /* 0x000fe40007810000 */
[----:B------:R-:W-:Y:S02]  /*11c00*/  ISETP.GE.AND P1, PT, R4, R231, PT ;  /* 0x000000e70400720c */ /* 0x000fe40003f26270 */
[-C--:B------:R-:W-:Y:S02]  /*11c10*/  ISETP.GE.OR P2, PT, R5, R235.reuse, !P2 ;  /* 0x000000eb0500720c */ /* 0x080fe40005746670 */
[----:B------:R-:W-:Y:S02]  /*11c20*/  FSEL R19, R133, -INF , !P3 ;  /* 0xff80000085137808 */ /* 0x000fe40005800000 */
[----:B------:R-:W-:Y:S02]  /*11c30*/  FMNMX.FTZ R12, R11, R12, !PT ;  /* 0x0000000c0b0c7209 */ /* 0x000fe40007810000 */
[C---:B------:R-:W-:Y:S02]  /*11c40*/  IADD3 R2, R0.reuse, 0x11, RZ ;  /* 0x0000001100027810 */ /* 0x040fe40007ffe0ff */
[----:B------:R-:W-:Y:S02]  /*11c50*/  IADD3 R9, R0, 0x18, RZ ;  /* 0x0000001800097810 */ /* 0x000fe40007ffe0ff */
[----:B------:R-:W-:Y:S02]  /*11c60*/  ISETP.GE.OR P1, PT, R4, R235, !P1 ;  /* 0x000000eb0400720c */ /* 0x000fe40004f26670 */
[----:B------:R-:W-:Y:S02]  /*11c70*/  FSEL R18, R134, -INF , !P2 ;  /* 0xff80000086127808 */ /* 0x000fe40005000000 */
[----:B------:R-:W-:Y:S02]  /*11c80*/  FMNMX.FTZ R12, R19, R12, !PT ;  /* 0x0000000c130c7209 */ /* 0x000fe40007810000 */
[-C--:B------:R-:W-:Y:S02]  /*11c90*/  ISETP.GE.AND P0, PT, R2, R231.reuse, PT ;  /* 0x000000e70200720c */ /* 0x080fe40003f06270 */
[C---:B------:R-:W-:Y:S02]  /*11ca0*/  ISETP.GE.AND P6, PT, R9.reuse, R231, PT ;  /* 0x000000e70900720c */ /* 0x040fe40003fc6270 */
[----:B------:R-:W-:Y:S02]  /*11cb0*/  IADD3 R8, R0, 0x19, RZ ;  /* 0x0000001900087810 */ /* 0x000fe40007ffe0ff */
[-C--:B------:R-:W-:Y:S02]  /*11cc0*/  ISETP.GE.OR P0, PT, R2, R235.reuse, !P0 ;  /* 0x000000eb0200720c */ /* 0x080fe40004706670 */
[----:B------:R-:W-:Y:S02]  /*11cd0*/  FSEL R189, R20, -INF , !P1 ;  /* 0xff80000014bd7808 */ /* 0x000fe40004800000 */
[----:B------:R-:W-:Y:S02]  /*11ce0*/  FMNMX.FTZ R12, R18, R12, !PT ;  /* 0x0000000c120c7209 */ /* 0x000fe40007810000 */
[----:B------:R-:W-:Y:S02]  /*11cf0*/  ISETP.GE.AND P5, PT, R0, R230, PT ;  /* 0x000000e60000720c */ /* 0x000fe40003fa6270 */
[----:B------:R-:W-:Y:S02]  /*11d00*/  ISETP.GE.OR P6, PT, R9, R235, !P6 ;  /* 0x000000eb0900720c */ /* 0x000fe400077c6670 */
[----:B------:R-:W-:Y:S02]  /*11d10*/  ISETP.GE.AND P4, PT, R8, R231, PT ;  /* 0x000000e70800720c */ /* 0x000fe40003f86270 */
[----:B------:R-:W-:Y:S02]  /*11d20*/  FSEL R190, R17, -INF , !P0 ;  /* 0xff80000011be7808 */ /* 0x000fe40004000000 */
[----:B------:R-:W-:Y:S02]  /*11d30*/  FMNMX.FTZ R12, R189, R12, !PT ;  /* 0x0000000cbd0c7209 */ /* 0x000fe40007810000 */
[----:B------:R-:W-:Y:S02]  /*11d40*/  ISETP.GE.AND P3, PT, R7, R230, PT ;  /* 0x000000e60700720c */ /* 0x000fe40003f66270 */
[----:B------:R-:W-:Y:S02]  /*11d50*/  ISETP.GE.OR P5, PT, R0, R234, !P5 ;  /* 0x000000ea0000720c */ /* 0x000fe40006fa6670 */
[----:B------:R-:W-:Y:S02]  /*11d60*/  ISETP.GE.OR P4, PT, R8, R235, !P4 ;  /* 0x000000eb0800720c */ /* 0x000fe40006786670 */
[----:B------:R-:W-:Y:S02]  /*11d70*/  FSEL R193, R13, -INF , !P6 ;  /* 0xff8000000dc17808 */ /* 0x000fe40007000000 */
[----:B------:R-:W-:Y:S02]  /*11d80*/  FMNMX.FTZ R13, R190, R12, !PT ;  /* 0x0000000cbe0d7209 */ /* 0x000fe40007810000 */
[----:B------:R-:W-:Y:S02]  /*11d90*/  ISETP.GE.OR P3, PT, R7, R234, !P3 ;  /* 0x000000ea0700720c */ /* 0x000fe40005f66670 */
[----:B------:R-:W-:Y:S02]  /*11da0*/  FSEL R12, R178, -INF , !P5 ;  /* 0xff800000b20c7808 */ /* 0x000fe40006800000 */
[-C--:B------:R-:W-:Y:S02]  /*11db0*/  ISETP.GE.AND P2, PT, R6, R230.reuse, PT ;  /* 0x000000e60600720c */ /* 0x080fe40003f46270 */
[----:B------:R-:W-:Y:S02]  /*11dc0*/  FSEL R198, R14, -INF , !P4 ;  /* 0xff8000000ec67808 */ /* 0x000fe40006000000 */
[----:B------:R-:W-:Y:S02]  /*11dd0*/  FMNMX.FTZ R13, R193, R13, !PT ;  /* 0x0000000dc10d7209 */ /* 0x000fe40007810000 */
[-C--:B------:R-:W-:Y:S02]  /*11de0*/  ISETP.GE.AND P0, PT, R4, R230.reuse, PT ;  /* 0x000000e60400720c */ /* 0x080fe40003f06270 */
[----:B------:R-:W-:Y:S02]  /*11df0*/  ISETP.GE.AND P1, PT, R5, R230, PT ;  /* 0x000000e60500720c */ /* 0x000fe40003f26270 */
[----:B------:R-:W-:Y:S02]  /*11e00*/  ISETP.GE.OR P2, PT, R6, R234, !P2 ;  /* 0x000000ea0600720c */ /* 0x000fe40005746670 */
[----:B------:R-:W-:Y:S02]  /*11e10*/  FSEL R17, R179, -INF , !P3 ;  /* 0xff800000b3117808 */ /* 0x000fe40005800000 */
[----:B------:R-:W-:Y:S02]  /*11e20*/  FMNMX.FTZ R135, R12, R132, !PT ;  /* 0x000000840c877209 */ /* 0x000fe40007810000 */
[----:B------:R-:W-:Y:S02]  /*11e30*/  FMNMX.FTZ R136, R198, R13, !PT ;  /* 0x0000000dc6887209 */ /* 0x000fe40007810000 */
[-C--:B------:R-:W-:Y:S02]  /*11e40*/  ISETP.GE.OR P0, PT, R4, R234.reuse, !P0 ;  /* 0x000000ea0400720c */ /* 0x080fe40004706670 */
[----:B------:R-:W-:Y:S01]  /*11e50*/  ISETP.GE.OR P1, PT, R5, R234, !P1 ;  /* 0x000000ea0500720c */ /* 0x000fe20004f26670 */
[----:B------:R-:W1:Y:S01]  /*11e60*/  SHFL.BFLY PT, R13, R136, 0x2, 0x1f ;  /* 0x0c401f00880d7f89 */ /* 0x000e6200000e0000 */
[----:B------:R-:W-:Y:S02]  /*11e70*/  FSEL R20, R176, -INF , !P2 ;  /* 0xff800000b0147808 */ /* 0x000fe40005000000 */
[----:B------:R-:W-:Y:S02]  /*11e80*/  FMNMX.FTZ R135, R17, R135, !PT ;  /* 0x0000008711877209 */ /* 0x000fe40007810000 */
[----:B------:R-:W-:Y:S02]  /*11e90*/  FSEL R191, R137, -INF , !P0 ;  /* 0xff80000089bf7808 */ /* 0x000fe40004000000 */
[-C--:B------:R-:W-:Y:S02]  /*11ea0*/  ISETP.GE.AND P0, PT, R8, R230.reuse, PT ;  /* 0x000000e60800720c */ /* 0x080fe40003f06270 */
[----:B------:R-:W-:Y:S02]  /*11eb0*/  FSEL R21, R177, -INF , !P1 ;  /* 0xff800000b1157808 */ /* 0x000fe40004800000 */
[----:B------:R-:W-:Y:S02]  /*11ec0*/  FMNMX.FTZ R135, R20, R135, !PT ;  /* 0x0000008714877209 */ /* 0x000fe40007810000 */
[-C--:B------:R-:W-:Y:S02]  /*11ed0*/  ISETP.GE.AND P3, PT, R2, R230.reuse, PT ;  /* 0x000000e60200720c */ /* 0x080fe40003f66270 */
[----:B------:R-:W-:Y:S02]  /*11ee0*/  ISETP.GE.AND P1, PT, R9, R230, PT ;  /* 0x000000e60900720c */ /* 0x000fe40003f26270 */
[----:B------:R-:W-:Y:S02]  /*11ef0*/  ISETP.GE.AND P5, PT, R0, R229, PT ;  /* 0x000000e50000720c */ /* 0x000fe40003fa6270 */
[-C--:B------:R-:W-:Y:S02]  /*11f00*/  ISETP.GE.OR P0, PT, R8, R234.reuse, !P0 ;  /* 0x000000ea0800720c */ /* 0x080fe40004706670 */
[----:B------:R-:W-:Y:S02]  /*11f10*/  FMNMX.FTZ R135, R21, R135, !PT ;  /* 0x0000008715877209 */ /* 0x000fe40007810000 */
[-C--:B------:R-:W-:Y:S02]  /*11f20*/  ISETP.GE.OR P3, PT, R2, R234.reuse, !P3 ;  /* 0x000000ea0200720c */ /* 0x080fe40005f66670 */
[----:B------:R-:W-:Y:S02]  /*11f30*/  ISETP.GE.OR P1, PT, R9, R234, !P1 ;  /* 0x000000ea0900720c */ /* 0x000fe40004f26670 */
[----:B------:R-:W-:Y:S02]  /*11f40*/  ISETP.GE.OR P5, PT, R0, R233, !P5 ;  /* 0x000000e90000720c */ /* 0x000fe40006fa6670 */
[----:B------:R-:W-:Y:S02]  /*11f50*/  ISETP.GE.AND P4, PT, R7, R229, PT ;  /* 0x000000e50700720c */ /* 0x000fe40003f86270 */
[----:B------:R-:W-:Y:S02]  /*11f60*/  FSEL R201, R15, -INF , !P0 ;  /* 0xff8000000fc97808 */ /* 0x000fe40004000000 */
[----:B------:R-:W-:Y:S02]  /*11f70*/  ISETP.GE.AND P0, PT, R7, R228, PT ;  /* 0x000000e40700720c */ /* 0x000fe40003f06270 */
[----:B------:R-:W-:Y:S02]  /*11f80*/  FSEL R192, R22, -INF , !P3 ;  /* 0xff80000016c07808 */ /* 0x000fe40005800000 */
[----:B------:R-:W-:Y:S02]  /*11f90*/  FMNMX.FTZ R135, R191, R135, !PT ;  /* 0x00000087bf877209 */ /* 0x000fe40007810000 */
[C---:B------:R-:W-:Y:S02]  /*11fa0*/  ISETP.GE.OR P4, PT, R7.reuse, R233, !P4 ;  /* 0x000000e90700720c */ /* 0x040fe40006786670 */
[----:B------:R-:W-:Y:S02]  /*11fb0*/  ISETP.GE.OR P0, PT, R7, R232, !P0 ;  /* 0x000000e80700720c */ /* 0x000fe40004706670 */
[----:B------:R-:W-:Y:S02]  /*11fc0*/  FSEL R7, R184, -INF , !P5 ;  /* 0xff800000b8077808 */ /* 0x000fe40006800000 */
[----:B------:R-:W-:Y:S02]  /*11fd0*/  FSEL R202, R16, -INF , !P1 ;  /* 0xff80000010ca7808 */ /* 0x000fe40004800000 */
[----:B------:R-:W-:Y:S02]  /*11fe0*/  ISETP.GE.AND P1, PT, R0, R228, PT ;  /* 0x000000e40000720c */ /* 0x000fe40003f26270 */
[----:B------:R-:W-:Y:S02]  /*11ff0*/  ISETP.GE.AND P6, PT, R6, R229, PT ;  /* 0x000000e50600720c */ /* 0x000fe40003fc6270 */
[----:B------:R-:W-:Y:S02]  /*12000*/  FMNMX.FTZ R135, R192, R135, !PT ;  /* 0x00000087c0877209 */ /* 0x000fe40007810000 */
[----:B------:R-:W-:Y:S02]  /*12010*/  ISETP.GE.AND P2, PT, R5, R229, PT ;  /* 0x000000e50500720c */ /* 0x000fe40003f46270 */
[----:B------:R-:W-:Y:S02]  /*12020*/  ISETP.GE.OR P1, PT, R0, R232, !P1 ;  /* 0x000000e80000720c */ /* 0x000fe40004f26670 */
[C---:B------:R-:W-:Y:S02]  /*12030*/  ISETP.GE.AND P3, PT, R6.reuse, R228, PT ;  /* 0x000000e40600720c */ /* 0x040fe40003f66270 */
[----:B------:R-:W-:Y:S02]  /*12040*/  FSEL R14, R183, -INF , !P4 ;  /* 0xff800000b70e7808 */ /* 0x000fe40006000000 */
[----:B------:R-:W-:Y:S02]  /*12050*/  FMNMX.FTZ R0, R7, R138, !PT ;  /* 0x0000008a07007209 */ /* 0x000fe40007810000 */
[----:B------:R-:W-:Y:S02]  /*12060*/  ISETP.GE.OR P6, PT, R6, R233, !P6 ;  /* 0x000000e90600720c */ /* 0x000fe400077c6670 */
[----:B------:R-:W-:Y:S02]  /*12070*/  FMNMX.FTZ R135, R202, R135, !PT ;  /* 0x00000087ca877209 */ /* 0x000fe40007810000 */
[----:B------:R-:W-:Y:S02]  /*12080*/  ISETP.GE.OR P3, PT, R6, R232, !P3 ;  /* 0x000000e80600720c */ /* 0x000fe40005f66670 */
[----:B------:R-:W-:Y:S02]  /*12090*/  ISETP.GE.OR P2, PT, R5, R233, !P2 ;  /* 0x000000e90500720c */ /* 0x000fe40005746670 */
[----:B------:R-:W-:Y:S02]  /*120a0*/  FSEL R6, R182, -INF , !P1 ;  /* 0xff800000b6067808 */ /* 0x000fe40004800000 */
[----:B------:R-:W-:Y:S02]  /*120b0*/  ISETP.GE.AND P1, PT, R4, R229, PT ;  /* 0x000000e50400720c */ /* 0x000fe40003f26270 */
[----:B------:R-:W-:Y:S02]  /*120c0*/  FSEL R16, R181, -INF , !P6 ;  /* 0xff800000b5107808 */ /* 0x000fe40007000000 */
[----:B------:R-:W-:Y:S02]  /*120d0*/  FMNMX.FTZ R0, R14, R0, !PT ;  /* 0x000000000e007209 */ /* 0x000fe40007810000 */
[----:B------:R-:W-:Y:S02]  /*120e0*/  FMNMX.FTZ R135, R201, R135, !PT ;  /* 0x00000087c9877209 */ /* 0x000fe40007810000 */
[----:B------:R-:W-:Y:S02]  /*120f0*/  ISETP.GE.OR P1, PT, R4, R233, !P1 ;  /* 0x000000e90400720c */ /* 0x000fe40004f26670 */
[----:B-1----:R-:W-:Y:S02]  /*12100*/  FMNMX.FTZ R136, R136, R13, !PT ;  /* 0x0000000d88887209 */ /* 0x002fe40007810000 */
[----:B------:R-:W-:Y:S01]  /*12110*/  FSEL R15, R180, -INF , !P2 ;  /* 0xff800000b40f7808 */ /* 0x000fe20005000000 */
[----:B------:R-:W1:Y:S01]  /*12120*/  SHFL.BFLY PT, R13, R135, 0x2, 0x1f ;  /* 0x0c401f00870d7f89 */ /* 0x000e6200000e0000 */
[----:B------:R-:W-:Y:S02]  /*12130*/  FMNMX.FTZ R0, R16, R0, !PT ;  /* 0x0000000010007209 */ /* 0x000fe40007810000 */
[-C--:B------:R-:W-:Y:S02]  /*12140*/  ISETP.GE.AND P6, PT, R2, R229.reuse, PT ;  /* 0x000000e50200720c */ /* 0x080fe40003fc6270 */
[----:B------:R-:W-:Y:S02]  /*12150*/  FSEL R199, R140, -INF , !P1 ;  /* 0xff8000008cc77808 */ /* 0x000fe40004800000 */
[----:B------:R-:W-:Y:S01]  /*12160*/  ISETP.GE.AND P1, PT, R9, R229, PT ;  /* 0x000000e50900720c */ /* 0x000fe20003f26270 */
[----:B------:R-:W-:Y:S01]  /*12170*/  SHFL.BFLY PT, R22, R136, 0x1, 0x1f ;  /* 0x0c201f0088167f89 */ /* 0x000fe200000e0000 */
[-C--:B------:R-:W-:Y:S02]  /*12180*/  ISETP.GE.OR P6, PT, R2, R233.reuse, !P6 ;  /* 0x000000e90200720c */ /* 0x080fe400077c6670 */
[----:B------:R-:W-:Y:S02]  /*12190*/  FMNMX.FTZ R0, R15, R0, !PT ;  /* 0x000000000f007209 */ /* 0x000fe40007810000 */
[----:B------:R-:W-:Y:S02]  /*121a0*/  ISETP.GE.OR P1, PT, R9, R233, !P1 ;  /* 0x000000e90900720c */ /* 0x000fe40004f26670 */
[----:B------:R-:W-:Y:S02]  /*121b0*/  FSEL R200, R25, -INF , !P6 ;  /* 0xff80000019c87808 */ /* 0x000fe40007000000 */
[----:B------:R-:W-:Y:S02]  /*121c0*/  ISETP.GE.AND P6, PT, R8, R229, PT ;  /* 0x000000e50800720c */ /* 0x000fe40003fc6270 */
[----:B------:R-:W-:Y:S02]  /*121d0*/  FMNMX.FTZ R0, R199, R0, !PT ;  /* 0x00000000c7007209 */ /* 0x000fe40007810000 */
[CC--:B------:R-:W-:Y:S02]  /*121e0*/  ISETP.GE.AND P5, PT, R5.reuse, R228.reuse, PT ;  /* 0x000000e40500720c */ /* 0x0c0fe40003fa6270 */
[----:B------:R-:W-:Y:S02]  /*121f0*/  ISETP.GE.AND P2, PT, R2, R228, PT ;  /* 0x000000e40200720c */ /* 0x000fe40003f46270 */
[----:B------:R-:W-:Y:S02]  /*12200*/  ISETP.GE.OR P6, PT, R8, R233, !P6 ;  /* 0x000000e90800720c */ /* 0x000fe400077c6670 */
[----:B------:R-:W-:Y:S02]  /*12210*/  FSEL R204, R24, -INF , !P1 ;  /* 0xff80000018cc7808 */ /* 0x000fe40004800000 */
[----:B------:R-:W-:Y:S02]  /*12220*/  FMNMX.FTZ R0, R200, R0, !PT ;  /* 0x00000000c8007209 */ /* 0x000fe40007810000 */
[----:B------:R-:W-:Y:S02]  /*12230*/  ISETP.GE.OR P5, PT, R5, R232, !P5 ;  /* 0x000000e80500720c */ /* 0x000fe40006fa6670 */
[----:B------:R-:W-:Y:S02]  /*12240*/  FSEL R5, R187, -INF , !P0 ;  /* 0xff800000bb057808 */ /* 0x000fe40004000000 */
[----:B------:R-:W-:Y:S02]  /*12250*/  ISETP.GE.AND P4, PT, R4, R228, PT ;  /* 0x000000e40400720c */ /* 0x000fe40003f86270 */
[----:B------:R-:W-:Y:S02]  /*12260*/  ISETP.GE.OR P2, PT, R2, R232, !P2 ;  /* 0x000000e80200720c */ /* 0x000fe40005746670 */
[----:B------:R-:W-:Y:S02]  /*12270*/  FMNMX.FTZ R2, R6, R139, !PT ;  /* 0x0000008b06027209 */ /* 0x000fe40007810000 */
[----:B------:R-:W-:Y:S02]  /*12280*/  FSEL R203, R23, -INF , !P6 ;  /* 0xff80000017cb7808 */ /* 0x000fe40007000000 */
[----:B------:R-:W-:Y:S02]  /*12290*/  FMNMX.FTZ R0, R204, R0, !PT ;  /* 0x00000000cc007209 */ /* 0x000fe40007810000 */
[----:B------:R-:W-:Y:S02]  /*122a0*/  ISETP.GE.OR P4, PT, R4, R232, !P4 ;  /* 0x000000e80400720c */ /* 0x000fe40006786670 */
[----:B------:R-:W-:Y:S02]  /*122b0*/  FSEL R4, R185, -INF , !P3 ;  /* 0xff800000b9047808 */ /* 0x000fe40005800000 */
[----:B------:R-:W-:Y:S02]  /*122c0*/  FMNMX.FTZ R2, R5, R2, !PT ;  /* 0x0000000205027209 */ /* 0x000fe40007810000 */
[----:B------:R-:W-:Y:S02]  /*122d0*/  FMNMX.FTZ R134, R203, R0, !PT ;  /* 0x00000000cb867209 */ /* 0x000fe40007810000 */
[----:B------:R-:W-:Y:S02]  /*122e0*/  FMNMX.FTZ R0, R4, R2, !PT ;  /* 0x0000000204007209 */ /* 0x000fe40007810000 */
[----:B-1----:R-:W-:Y:S01]  /*122f0*/  FMNMX.FTZ R135, R135, R13, !PT ;  /* 0x0000000d87877209 */ /* 0x002fe20007810000 */
[----:B------:R-:W1:Y:S01]  /*12300*/  SHFL.BFLY PT, R2, R134, 0x2, 0x1f ;  /* 0x0c401f0086027f89 */ /* 0x000e6200000e0000 */
[----:B------:R-:W-:Y:S02]  /*12310*/  FSEL R13, R186, -INF , !P5 ;  /* 0xff800000ba0d7808 */ /* 0x000fe40006800000 */
[----:B------:R-:W-:Y:S02]  /*12320*/  ISETP.GE.AND P1, PT, R9, R228, PT ;  /* 0x000000e40900720c */ /* 0x000fe40003f26270 */
[----:B------:R-:W-:Y:S02]  /*12330*/  FSEL R205, R142, -INF , !P4 ;  /* 0xff8000008ecd7808 */ /* 0x000fe40006000000 */
[----:B------:R-:W-:Y:S01]  /*12340*/  FMNMX.FTZ R0, R13, R0, !PT ;  /* 0x000000000d007209 */ /* 0x000fe20007810000 */
[----:B------:R-:W-:Y:S01]  /*12350*/  LDSM.16.MT88.4 R184, [R215+0xa000] ;  /* 0x00a00000d7b8783b */ /* 0x000fe20000004200 */
[----:B------:R-:W-:Y:S02]  /*12360*/  ISETP.GE.OR P1, PT, R9, R232, !P1 ;  /* 0x000000e80900720c */ /* 0x000fe40004f26670 */
[C---:B------:R-:W-:Y:S02]  /*12370*/  ISETP.GE.AND P0, PT, R8.reuse, R228, PT ;  /* 0x000000e40800720c */ /* 0x040fe40003f06270 */
[----:B------:R-:W-:Y:S02]  /*12380*/  FSEL R206, R143, -INF , !P2 ;  /* 0xff8000008fce7808 */ /* 0x000fe40005000000 */
[----:B------:R-:W-:Y:S02]  /*12390*/  FMNMX.FTZ R0, R205, R0, !PT ;  /* 0x00000000cd007209 */ /* 0x000fe40007810000 */
[----:B------:R-:W-:Y:S02]  /*123a0*/  ISETP.GE.OR P0, PT, R8, R232, !P0 ;  /* 0x000000e80800720c */ /* 0x000fe40004706670 */
[----:B------:R-:W-:Y:S02]  /*123b0*/  FSEL R207, R27, -INF , !P1 ;  /* 0xff8000001bcf7808 */ /* 0x000fe40004800000 */
[----:B------:R-:W-:Y:S02]  /*123c0*/  FMNMX.FTZ R0, R206, R0, !PT ;  /* 0x00000000ce007209 */ /* 0x000fe40007810000 */
[----:B------:R-:W-:Y:S02]  /*123d0*/  FSEL R140, R26, -INF , !P0 ;  /* 0xff8000001a8c7808 */ /* 0x000fe40004000000 */
[----:B------:R-:W-:Y:S02]  /*123e0*/  FMNMX.FTZ R0, R207, R0, !PT ;  /* 0x00000000cf007209 */ /* 0x000fe40007810000 */
[----:B-1----:R-:W-:Y:S02]  /*123f0*/  FMNMX.FTZ R134, R134, R2, !PT ;  /* 0x0000000286867209 */ /* 0x002fe40007810000 */
[----:B------:R-:W-:Y:S02]  /*12400*/  FMNMX.FTZ R0, R140, R0, !PT ;  /* 0x000000008c007209 */ /* 0x000fe40007810000 */
[----:B------:R-:W-:Y:S01]  /*12410*/  FMNMX.FTZ R136, R136, R22, !PT ;  /* 0x0000001688887209 */ /* 0x000fe20007810000 */
[----:B------:R-:W1:Y:S03]  /*12420*/  SHFL.BFLY PT, R8, R134, 0x1, 0x1f ;  /* 0x0c201f0086087f89 */ /* 0x000e6600000e0000 */
[C---:B------:R-:W-:Y:S01]  /*12430*/  FSETP.NEU.FTZ.AND P3, PT, R136.reuse, -INF , PT ;  /* 0xff8000008800780b */ /* 0x040fe20003f7d000 */
[----:B------:R-:W-:Y:S04]  /*12440*/  FMUL.FTZ R141, R136, c[0x0][0x23c] ;  /* 0x00008f00888d7a20 */ /* 0x000fe80000410000 */
[----:B------:R-:W2:Y:S01]  /*12450*/  SHFL.BFLY PT, R2, R0, 0x2, 0x1f ;  /* 0x0c401f0000027f89 */ /* 0x000ea200000e0000 */
[----:B------:R-:W-:Y:S05]  /*12460*/  FSEL R141, R141, RZ, P3 ;  /* 0x000000ff8d8d7208 */ /* 0x000fea0001800000 */
[--C-:B------:R-:W-:Y:S02]  /*12470*/  FFMA.FTZ R10, R10, c[0x0][0x23c], -R141.reuse ;  /* 0x00008f000a0a7a23 */ /* 0x100fe4000001088d */
[----:B------:R-:W3:Y:S01]  /*12480*/  SHFL.BFLY PT, R22, R135, 0x1, 0x1f ;  /* 0x0c201f0087167f89 */ /* 0x000ee200000e0000 */
[--C-:B------:R-:W-:Y:S01]  /*12490*/  FFMA.FTZ R11, R11, c[0x0][0x23c], -R141.reuse ;  /* 0x00008f000b0b7a23 */ /* 0x100fe2000001088d */
[----:B------:R-:W-:Y:S01]  /*124a0*/  MUFU.EX2 R247, R10 ;  /* 0x0000000a00f77308 */ /* 0x000fe20000000800 */
[--C-:B------:R-:W-:Y:S02]  /*124b0*/  FFMA.FTZ R19, R19, c[0x0][0x23c], -R141.reuse ;  /* 0x00008f0013137a23 */ /* 0x100fe4000001088d */
[----:B------:R-:W-:Y:S01]  /*124c0*/  FFMA.FTZ R18, R18, c[0x0][0x23c], -R141 ;  /* 0x00008f0012127a23 */ /* 0x000fe2000001088d */
[----:B-1----:R-:W-:Y:S04]  /*124d0*/  FMNMX.FTZ R134, R134, R8, !PT ;  /* 0x0000000886867209 */ /* 0x002fe80007810000 */
[C---:B------:R-:W-:Y:S01]  /*124e0*/  FSETP.NEU.FTZ.AND P1, PT, R134.reuse, -INF , PT ;  /* 0xff8000008600780b */ /* 0x040fe20003f3d000 */
[----:B------:R-:W-:Y:S01]  /*124f0*/  FMUL.FTZ R143, R134, c[0x0][0x23c] ;  /* 0x00008f00868f7a20 */ /* 0x000fe20000410000 */
[----:B------:R-:W1:Y:S01]  /*12500*/  MUFU.EX2 R246, R11 ;  /* 0x0000000b00f67308 */ /* 0x000e620000000800 */
[----:B--2---:R-:W-:Y:S03]  /*12510*/  FMNMX.FTZ R0, R0, R2, !PT ;  /* 0x0000000200007209 */ /* 0x004fe60007810000 */
[----:B------:R-:W-:Y:S02]  /*12520*/  FSEL R143, R143, RZ, P1 ;  /* 0x000000ff8f8f7208 */ /* 0x000fe40000800000 */
[----:B------:R-:W2:Y:S03]  /*12530*/  SHFL.BFLY PT, R2, R0, 0x1, 0x1f ;  /* 0x0c201f0000027f89 */ /* 0x000ea600000e0000 */
[--C-:B------:R-:W-:Y:S01]  /*12540*/  FFMA.FTZ R7, R7, c[0x0][0x23c], -R143.reuse ;  /* 0x00008f0007077a23 */ /* 0x100fe2000001088f */
[----:B---3--:R-:W-:Y:S01]  /*12550*/  FMNMX.FTZ R135, R135, R22, !PT ;  /* 0x0000001687877209 */ /* 0x008fe20007810000 */
[----:B------:R-:W-:Y:S01]  /*12560*/  MUFU.EX2 R244, R19 ;  /* 0x0000001300f47308 */ /* 0x000fe20000000800 */
[--C-:B------:R-:W-:Y:S02]  /*12570*/  FFMA.FTZ R16, R16, c[0x0][0x23c], -R143.reuse ;  /* 0x00008f0010107a23 */ /* 0x100fe4000001088f */
[C---:B------:R-:W-:Y:S01]  /*12580*/  FSETP.NEU.FTZ.AND P2, PT, R135.reuse, -INF , PT ;  /* 0xff8000008700780b */ /* 0x040fe20003f5d000 */
[----:B------:R-:W-:Y:S02]  /*12590*/  FMUL.FTZ R142, R135, c[0x0][0x23c] ;  /* 0x00008f00878e7a20 */ /* 0x000fe40000410000 */
[--C-:B------:R-:W-:Y:S02]  /*125a0*/  FFMA.FTZ R14, R14, c[0x0][0x23c], -R143.reuse ;  /* 0x00008f000e0e7a23 */ /* 0x100fe4000001088f */
[----:B------:R-:W-:Y:S01]  /*125b0*/  FFMA.FTZ R15, R15, c[0x0][0x23c], -R143 ;  /* 0x00008f000f0f7a23 */ /* 0x000fe2000001088f */
[----:B------:R-:W-:Y:S01]  /*125c0*/  FSEL R142, R142, RZ, P2 ;  /* 0x000000ff8e8e7208 */ /* 0x000fe20001000000 */
[----:B------:R-:W3:Y:S01]  /*125d0*/  MUFU.EX2 R245, R18 ;  /* 0x0000001200f57308 */ /* 0x000ee20000000800 */
[----:B-1----:R-:W-:Y:S03]  /*125e0*/  F2FP.BF16.PACK_AB R176, R246, R247 ;  /* 0x000000f7f6b0723e */ /* 0x002fe600000010ff */
[--C-:B------:R-:W-:Y:S02]  /*125f0*/  FFMA.FTZ R20, R20, c[0x0][0x23c], -R142.reuse ;  /* 0x00008f0014147a23 */ /* 0x100fe4000001088e */
[--C-:B------:R-:W-:Y:S02]  /*12600*/  FFMA.FTZ R21, R21, c[0x0][0x23c], -R142.reuse ;  /* 0x00008f0015157a23 */ /* 0x100fe4000001088e */
[--C-:B------:R-:W-:Y:S01]  /*12610*/  FFMA.FTZ R17, R17, c[0x0][0x23c], -R142.reuse ;  /* 0x00008f0011117a23 */ /* 0x100fe2000001088e */
[----:B--2---:R-:W-:Y:S01]  /*12620*/  FMNMX.FTZ R137, R0, R2, !PT ;  /* 0x0000000200897209 */ /* 0x004fe20007810000 */
[----:B------:R-:W-:Y:S01]  /*12630*/  MUFU.EX2 R240, R20 ;  /* 0x0000001400f07308 */ /* 0x000fe20000000800 */
[----:B------:R-:W-:Y:S01]  /*12640*/  FSEL R0, R136, RZ, P3 ;  /* 0x000000ff88007208 */ /* 0x000fe20001800000 */
[----:B------:R-:W-:Y:S01]  /*12650*/  FFMA.FTZ R12, R12, c[0x0][0x23c], -R142 ;  /* 0x00008f000c0c7a23 */ /* 0x000fe2000001088e */
[----:B------:R-:W-:Y:S01]  /*12660*/  FSEL R2, R135, RZ, P2 ;  /* 0x000000ff87027208 */ /* 0x000fe20001000000 */
[C---:B------:R-:W-:Y:S01]  /*12670*/  FMUL.FTZ R188, R137.reuse, c[0x0][0x23c] ;  /* 0x00008f0089bc7a20 */ /* 0x040fe20000410000 */
[----:B------:R-:W-:Y:S01]  /*12680*/  FSETP.NEU.FTZ.AND P0, PT, R137, -INF , PT ;  /* 0xff8000008900780b */ /* 0x000fe20003f1d000 */
[----:B------:R-:W-:Y:S03]  /*12690*/  FADD.FTZ R0, -R0, R3 ;  /* 0x0000000300007221 */ /* 0x000fe60000010100 */
[----:B------:R-:W-:Y:S01]  /*126a0*/  FSEL R188, R188, RZ, P0 ;  /* 0x000000ffbcbc7208 */ /* 0x000fe20000000000 */
[----:B------:R-:W-:Y:S01]  /*126b0*/  FMUL.FTZ R0, R0, c[0x0][0x23c] ;  /* 0x00008f0000007a20 */ /* 0x000fe20000410000 */
[----:B------:R1:W2:Y:S01]  /*126c0*/  MUFU.EX2 R241, R21 ;  /* 0x0000001500f17308 */ /* 0x0002a20000000800 */
[----:B---3--:R-:W-:Y:S02]  /*126d0*/  F2FP.BF16.PACK_AB R178, R245, R244 ;  /* 0x000000f4f5b2723e */ /* 0x008fe400000010ff */
[--C-:B------:R-:W-:Y:S02]  /*126e0*/  FFMA.FTZ R6, R6, c[0x0][0x23c], -R188.reuse ;  /* 0x00008f0006067a23 */ /* 0x100fe400000108bc */
[--C-:B------:R-:W-:Y:S02]  /*126f0*/  FFMA.FTZ R5, R5, c[0x0][0x23c], -R188.reuse ;  /* 0x00008f0005057a23 */ /* 0x100fe400000108bc */
[--C-:B------:R-:W-:Y:S02]  /*12700*/  FFMA.FTZ R4, R4, c[0x0][0x23c], -R188.reuse ;  /* 0x00008f0004047a23 */ /* 0x100fe400000108bc */
[----:B------:R-:W-:Y:S01]  /*12710*/  FFMA.FTZ R13, R13, c[0x0][0x23c], -R188 ;  /* 0x00008f000d0d7a23 */ /* 0x000fe200000108bc */
[----:B------:R3:W4:Y:S10]  /*12720*/  MUFU.EX2 R133, R0 ;  /* 0x0000000000857308 */ /* 0x0007340000000800 */
[----:B------:R5:W-:Y:S01]  /*12730*/  MUFU.EX2 R243, R17 ;  /* 0x0000001100f37308 */ /* 0x000be20000000800 */
[----:B-1----:R-:W1:Y:S01]  /*12740*/  LDSM.16.MT88.4 R20, [R213+0xa000] ;  /* 0x00a00000d514783b */ /* 0x002e620000004200 */
[----:B--2---:R-:W-:Y:S08]  /*12750*/  F2FP.BF16.PACK_AB R179, R241, R240 ;  /* 0x000000f0f1b3723e */ /* 0x004ff000000010ff */
[----:B------:R-:W-:Y:S01]  /*12760*/  MUFU.EX2 R236, R7 ;  /* 0x0000000700ec7308 */ /* 0x000fe20000000800 */
[----:B---3--:R-:W-:Y:S01]  /*12770*/  FADD.FTZ R0, -R2, R132 ;  /* 0x0000008402007221 */ /* 0x008fe20000010100 */
[----:B------:R-:W-:Y:S01]  /*12780*/  FSEL R2, R134, RZ, P1 ;  /* 0x000000ff86027208 */ /* 0x000fe20000800000 */
[C---:B----4-:R-:W-:Y:S02]  /*12790*/  FMUL.FTZ R32, R133.reuse, R172 ;  /* 0x000000ac85207220 */ /* 0x050fe40000410000 */
[----:B------:R-:W-:Y:S05]  /*127a0*/  FMUL.FTZ R0, R0, c[0x0][0x23c] ;  /* 0x00008f0000007a20 */ /* 0x000fea0000410000 */
[----:B------:R-:W-:Y:S01]  /*127b0*/  MUFU.EX2 R208, R6 ;  /* 0x0000000600d07308 */ /* 0x000fe20000000800 */
[C---:B------:R-:W-:Y:S02]  /*127c0*/  FMUL.FTZ R33, R133.reuse, R173 ;  /* 0x000000ad85217220 */ /* 0x040fe40000410000 */
[C---:B------:R-:W-:Y:S02]  /*127d0*/  FMUL.FTZ R36, R133.reuse, R36 ;  /* 0x0000002485247220 */ /* 0x040fe40000410000 */
[C---:B-----5:R-:W-:Y:S02]  /*127e0*/  FMUL.FTZ R17, R133.reuse, R157 ;  /* 0x0000009d85117220 */ /* 0x060fe40000410000 */
[C---:B------:R-:W-:Y:S02]  /*127f0*/  FMUL.FTZ R37, R133.reuse, R37 ;  /* 0x0000002585257220 */ /* 0x040fe40000410000 */
[C---:B------:R-:W-:Y:S01]  /*12800*/  FMUL.FTZ R48, R133.reuse, R48 ;  /* 0x0000003085307220 */ /* 0x040fe20000410000 */
[----:B------:R2:W3:Y:S01]  /*12810*/  MUFU.EX2 R132, R0 ;  /* 0x0000000000847308 */ /* 0x0004e20000000800 */
[C---:B------:R-:W-:Y:S02]  /*12820*/  FMUL.FTZ R49, R133.reuse, R49 ;  /* 0x0000003185317220 */ /* 0x040fe40000410000 */
[C---:B------:R-:W-:Y:S02]  /*12830*/  FMUL.FTZ R52, R133.reuse, R52 ;  /* 0x0000003485347220 */ /* 0x040fe40000410000 */
        /* <DEDUP_REMOVED lines=12> */
[----:B--2---:R-:W-:Y:S01]  /*12900*/  FADD.FTZ R0, -R2, R138 ;  /* 0x0000008a02007221 */ /* 0x004fe20000010100 */
[----:B------:R-:W-:Y:S01]  /*12910*/  FSEL R2, R137, RZ, P0 ;  /* 0x000000ff89027208 */ /* 0x000fe20000000000 */
[----:B---3--:R-:W-:Y:S01]  /*12920*/  FMUL.FTZ R6, R132, R146 ;  /* 0x0000009284067220 */ /* 0x008fe20000410000 */
[----:B------:R-:W-:Y:S01]  /*12930*/  PLOP3.LUT P0, PT, PT, PT, UP0, 0x80, 0x0 ;  /* 0x000000000000781c */ /* 0x000fe20003f0f008 */
[----:B------:R-:W-:Y:S01]  /*12940*/  FMUL.FTZ R0, R0, c[0x0][0x23c] ;  /* 0x00008f0000007a20 */ /* 0x000fe20000410000 */
[----:B------:R-:W2:Y:S01]  /*12950*/  MUFU.EX2 R242, R12 ;  /* 0x0000000c00f27308 */ /* 0x000ea20000000800 */
[C---:B------:R-:W-:Y:S02]  /*12960*/  FMUL.FTZ R7, R132.reuse, R147 ;  /* 0x0000009384077220 */ /* 0x040fe40000410000 */
[C---:B------:R-:W-:Y:S01]  /*12970*/  FMUL.FTZ R18, R132.reuse, R158 ;  /* 0x0000009e84127220 */ /* 0x040fe20000410000 */
[----:B----4-:R-:W-:Y:S01]  /*12980*/  F2FP.BF16.PACK_AB R181, R209, R208 ;  /* 0x000000d0d1b5723e */ /* 0x010fe200000010ff */
[C---:B------:R-:W-:Y:S02]  /*12990*/  FMUL.FTZ R5, R133.reuse, R145 ;  /* 0x0000009185057220 */ /* 0x040fe40000410000 */
[C---:B------:R-:W-:Y:S02]  /*129a0*/  FMUL.FTZ R19, R132.reuse, R159 ;  /* 0x0000009f84137220 */ /* 0x040fe40000410000 */
[C---:B------:R-:W-:Y:S01]  /*129b0*/  FMUL.FTZ R34, R132.reuse, R174 ;  /* 0x000000ae84227220 */ /* 0x040fe20000410000 */
[----:B------:R3:W4:Y:S01]  /*129c0*/  MUFU.EX2 R3, R0 ;  /* 0x0000000000037308 */ /* 0x0007220000000800 */
[C---:B------:R-:W-:Y:S02]  /*129d0*/  FMUL.FTZ R35, R132.reuse, R175 ;  /* 0x000000af84237220 */ /* 0x040fe40000410000 */
[----:B------:R-:W-:Y:S01]  /*129e0*/  LDSM.16.MT88.4 R172, [R215+0xa800] ;  /* 0x00a80000d7ac783b */ /* 0x000fe20000004200 */
[----:B-----5:R-:W-:Y:S02]  /*129f0*/  FMUL.FTZ R4, R133, R144 ;  /* 0x0000009085047220 */ /* 0x020fe40000410000 */
[C---:B------:R-:W-:Y:S02]  /*12a00*/  FMUL.FTZ R38, R132.reuse, R38 ;  /* 0x0000002684267220 */ /* 0x040fe40000410000 */
[C---:B------:R-:W-:Y:S02]  /*12a10*/  FMUL.FTZ R39, R132.reuse, R39 ;  /* 0x0000002784277220 */ /* 0x040fe40000410000 */
[----:B------:R5:W-:Y:S01]  /*12a20*/  MUFU.EX2 R237, R16 ;  /* 0x0000001000ed7308 */ /* 0x000be20000000800 */
[----:B------:R-:W5:Y:S01]  /*12a30*/  LDSM.16.MT88.4 R144, [R218+0xa000] ;  /* 0x00a00000da90783b */ /* 0x000f620000004200 */
[C---:B------:R-:W-:Y:S01]  /*12a40*/  FMUL.FTZ R50, R132.reuse, R50 ;  /* 0x0000003284327220 */ /* 0x040fe20000410000 */
[----:B--2---:R-:W-:Y:S01]  /*12a50*/  F2FP.BF16.PACK_AB R177, R243, R242 ;  /* 0x000000f2f3b1723e */ /* 0x004fe200000010ff */
[C---:B------:R-:W-:Y:S02]  /*12a60*/  FMUL.FTZ R51, R132.reuse, R51 ;  /* 0x0000003384337220 */ /* 0x040fe40000410000 */
[C---:B------:R-:W-:Y:S02]  /*12a70*/  FMUL.FTZ R54, R132.reuse, R54 ;  /* 0x0000003684367220 */ /* 0x040fe40000410000 */
[C---:B------:R-:W-:Y:S02]  /*12a80*/  FMUL.FTZ R55, R132.reuse, R55 ;  /* 0x0000003784377220 */ /* 0x040fe40000410000 */
[----:B------:R-:W2:Y:S01]  /*12a90*/  MUFU.EX2 R238, R14 ;  /* 0x0000000e00ee7308 */ /* 0x000ea20000000800 */
[-C--:B-1----:R-:W-:Y:S01]  /*12aa0*/  HMMA.16816.F32.BF16 R4, R176, R20.reuse, R4 ;  /* 0x00000014b004723c */ /* 0x082fe20000041804 */
[----:B------:R-:W-:Y:S02]  /*12ab0*/  FMUL.FTZ R66, R132, R66 ;  /* 0x0000004284427220 */ /* 0x000fe40000410000 */
[----:B---3--:R-:W-:Y:S02]  /*12ac0*/  FADD.FTZ R0, -R2, R139 ;  /* 0x0000008b02007221 */ /* 0x008fe40000010100 */
[--C-:B------:R-:W-:Y:S02]  /*12ad0*/  FFMA.FTZ R2, R189, c[0x0][0x23c], -R141.reuse ;  /* 0x00008f00bd027a23 */ /* 0x100fe4000001088d */
[----:B------:R-:W-:Y:S02]  /*12ae0*/  FMUL.FTZ R0, R0, c[0x0][0x23c] ;  /* 0x00008f0000007a20 */ /* 0x000fe40000410000 */
[----:B------:R1:W-:Y:S03]  /*12af0*/  MUFU.EX2 R197, R2 ;  /* 0x0000000200c57308 */ /* 0x0003e60000000800 */
[C---:B----4-:R-:W-:Y:S02]  /*12b00*/  FMUL.FTZ R8, R3.reuse, R148 ;  /* 0x0000009403087220 */ /* 0x050fe40000410000 */
[C---:B------:R-:W-:Y:S02]  /*12b10*/  FMUL.FTZ R9, R3.reuse, R149 ;  /* 0x0000009503097220 */ /* 0x040fe40000410000 */
[----:B------:R-:W-:Y:S02]  /*12b20*/  FMUL.FTZ R12, R3, R152 ;  /* 0x00000098030c7220 */ /* 0x000fe40000410000 */
[----:B-----5:R-:W-:Y:S01]  /*12b30*/  FMUL.FTZ R16, R133, R156 ;  /* 0x0000009c85107220 */ /* 0x020fe20000410000 */
[----:B------:R-:W3:Y:S01]  /*12b40*/  MUFU.EX2 R0, R0 ;  /* 0x0000000000007308 */ /* 0x000ee20000000800 */
[----:B------:R-:W-:Y:S01]  /*12b50*/  LDSM.16.MT88.4 R156, [R213+0xa800] ;  /* 0x00a80000d59c783b */ /* 0x000fe20000004200 */
[C---:B------:R-:W-:Y:S01]  /*12b60*/  FMUL.FTZ R24, R3.reuse, R164 ;  /* 0x000000a403187220 */ /* 0x040fe20000410000 */
[----:B--2---:R-:W-:Y:S01]  /*12b70*/  F2FP.BF16.PACK_AB R180, R238, R236 ;  /* 0x000000eceeb4723e */ /* 0x004fe200000010ff */
[C---:B------:R-:W-:Y:S02]  /*12b80*/  FMUL.FTZ R25, R3.reuse, R165 ;  /* 0x000000a503197220 */ /* 0x040fe40000410000 */
[C---:B------:R-:W-:Y:S02]  /*12b90*/  FMUL.FTZ R40, R3.reuse, R40 ;  /* 0x0000002803287220 */ /* 0x040fe40000410000 */
[C---:B------:R-:W-:Y:S02]  /*12ba0*/  FMUL.FTZ R41, R3.reuse, R41 ;  /* 0x0000002903297220 */ /* 0x040fe40000410000 */
[----:B------:R-:W2:Y:S01]  /*12bb0*/  MUFU.EX2 R239, R15 ;  /* 0x0000000f00ef7308 */ /* 0x000ea20000000800 */
[C---:B------:R-:W-:Y:S02]  /*12bc0*/  FMUL.FTZ R44, R3.reuse, R44 ;  /* 0x0000002c032c7220 */ /* 0x040fe40000410000 */
[C---:B------:R-:W-:Y:S02]  /*12bd0*/  FMUL.FTZ R45, R3.reuse, R45 ;  /* 0x0000002d032d7220 */ /* 0x040fe40000410000 */
[--C-:B-1----:R-:W-:Y:S02]  /*12be0*/  FFMA.FTZ R2, R190, c[0x0][0x23c], -R141.reuse ;  /* 0x00008f00be027a23 */ /* 0x102fe4000001088d */
[C---:B------:R-:W-:Y:S02]  /*12bf0*/  FMUL.FTZ R56, R3.reuse, R56 ;  /* 0x0000003803387220 */ /* 0x040fe40000410000 */
[C---:B------:R-:W-:Y:S01]  /*12c00*/  FMUL.FTZ R57, R3.reuse, R57 ;  /* 0x0000003903397220 */ /* 0x040fe20000410000 */
[----:B------:R1:W-:Y:S01]  /*12c10*/  MUFU.EX2 R196, R2 ;  /* 0x0000000200c47308 */ /* 0x0003e20000000800 */
[C---:B------:R-:W-:Y:S02]  /*12c20*/  FMUL.FTZ R60, R3.reuse, R60 ;  /* 0x0000003c033c7220 */ /* 0x040fe40000410000 */
[----:B------:R-:W-:Y:S02]  /*12c30*/  FMUL.FTZ R61, R3, R61 ;  /* 0x0000003d033d7220 */ /* 0x000fe40000410000 */
[C---:B---3--:R-:W-:Y:S02]  /*12c40*/  FMUL.FTZ R10, R0.reuse, R150 ;  /* 0x00000096000a7220 */ /* 0x048fe40000410000 */
[C---:B------:R-:W-:Y:S02]  /*12c50*/  FMUL.FTZ R11, R0.reuse, R151 ;  /* 0x00000097000b7220 */ /* 0x040fe40000410000 */
[C---:B------:R-:W-:Y:S01]  /*12c60*/  FMUL.FTZ R14, R0.reuse, R154 ;  /* 0x0000009a000e7220 */ /* 0x040fe20000410000 */
[----:B------:R-:W3:Y:S01]  /*12c70*/  MUFU.EX2 R211, R13 ;  /* 0x0000000d00d37308 */ /* 0x000ee20000000800 */
[----:B------:R-:W4:Y:S01]  /*12c80*/  LDSM.16.MT88.4 R148, [R217+0xa000] ;  /* 0x00a00000d994783b */ /* 0x000f220000004200 */
[C---:B------:R-:W-:Y:S01]  /*12c90*/  FMUL.FTZ R26, R0.reuse, R166 ;  /* 0x000000a6001a7220 */ /* 0x040fe20000410000 */
[----:B--2---:R-:W-:Y:S01]  /*12ca0*/  F2FP.BF16.PACK_AB R182, R239, R237 ;  /* 0x000000edefb6723e */ /* 0x004fe200000010ff */
[C---:B------:R-:W-:Y:S02]  /*12cb0*/  FMUL.FTZ R15, R0.reuse, R155 ;  /* 0x0000009b000f7220 */ /* 0x040fe40000410000 */
[C---:B------:R-:W-:Y:S02]  /*12cc0*/  FMUL.FTZ R27, R0.reuse, R167 ;  /* 0x000000a7001b7220 */ /* 0x040fe40000410000 */
[C---:B------:R-:W-:Y:S02]  /*12cd0*/  FMUL.FTZ R42, R0.reuse, R42 ;  /* 0x0000002a002a7220 */ /* 0x040fe40000410000 */
[C---:B------:R-:W-:Y:S02]  /*12ce0*/  FMUL.FTZ R43, R0.reuse, R43 ;  /* 0x0000002b002b7220 */ /* 0x040fe40000410000 */
[C---:B------:R-:W-:Y:S02]  /*12cf0*/  FMUL.FTZ R46, R0.reuse, R46 ;  /* 0x0000002e002e7220 */ /* 0x040fe40000410000 */
[--C-:B-1----:R-:W-:Y:S02]  /*12d00*/  FFMA.FTZ R2, R191, c[0x0][0x23c], -R142.reuse ;  /* 0x00008f00bf027a23 */ /* 0x102fe4000001088e */
[C---:B------:R-:W-:Y:S02]  /*12d10*/  FMUL.FTZ R47, R0.reuse, R47 ;  /* 0x0000002f002f7220 */ /* 0x040fe40000410000 */
[----:B------:R1:W-:Y:S01]  /*12d20*/  MUFU.EX2 R195, R2 ;  /* 0x0000000200c37308 */ /* 0x0003e20000000800 */
[C---:B------:R-:W-:Y:S02]  /*12d30*/  FMUL.FTZ R58, R0.reuse, R58 ;  /* 0x0000003a003a7220 */ /* 0x040fe40000410000 */
[C---:B------:R-:W-:Y:S01]  /*12d40*/  FMUL.FTZ R59, R0.reuse, R59 ;  /* 0x0000003b003b7220 */ /* 0x040fe20000410000 */
[----:B---3--:R-:W-:Y:S01]  /*12d50*/  F2FP.BF16.PACK_AB R183, R211, R210 ;  /* 0x000000d2d3b7723e */ /* 0x008fe200000010ff */
[----:B------:R-:W-:Y:S02]  /*12d60*/  FMUL.FTZ R13, R3, R153 ;  /* 0x00000099030d7220 */ /* 0x000fe40000410000 */
[C---:B------:R-:W-:Y:S02]  /*12d70*/  FMUL.FTZ R62, R0.reuse, R62 ;  /* 0x0000003e003e7220 */ /* 0x040fe40000410000 */
[----:B------:R-:W-:Y:S02]  /*12d80*/  FMUL.FTZ R63, R0, R63 ;  /* 0x0000003f003f7220 */ /* 0x000fe40000410000 */
[C---:B------:R-:W-:Y:S01]  /*12d90*/  HMMA.16816.F32.BF16 R8, R180.reuse, R20, R8 ;  /* 0x00000014b408723c */ /* 0x040fe20000041808 */
[C---:B------:R-:W-:Y:S02]  /*12da0*/  FMUL.FTZ R67, R132.reuse, R67 ;  /* 0x0000004384437220 */ /* 0x040fe40000410000 */
[C---:B------:R-:W-:Y:S02]  /*12db0*/  FMUL.FTZ R70, R132.reuse, R70 ;  /* 0x0000004684467220 */ /* 0x040fe40000410000 */
[----:B------:R-:W-:Y:S02]  /*12dc0*/  FMUL.FTZ R71, R132, R71 ;  /* 0x0000004784477220 */ /* 0x000fe40000410000 */
[C---:B------:R-:W-:Y:S01]  /*12dd0*/  FMUL.FTZ R20, R133.reuse, R160 ;  /* 0x000000a085147220 */ /* 0x040fe20000410000 */
[-C--:B------:R-:W-:Y:S01]  /*12de0*/  HMMA.16816.F32.BF16 R12, R180, R22.reuse, R12 ;  /* 0x00000016b40c723c */ /* 0x080fe2000004180c */
[----:B------:R-:W-:Y:S03]  /*12df0*/  FMUL.FTZ R21, R133, R161 ;  /* 0x000000a185157220 */ /* 0x000fe60000410000 */
[--C-:B-1----:R-:W-:Y:S02]  /*12e00*/  FFMA.FTZ R2, R192, c[0x0][0x23c], -R142.reuse ;  /* 0x00008f00c0027a23 */ /* 0x102fe4000001088e */
[C---:B------:R-:W-:Y:S02]  /*12e10*/  FMUL.FTZ R72, R3.reuse, R72 ;  /* 0x0000004803487220 */ /* 0x040fe40000410000 */
[C---:B------:R-:W-:Y:S01]  /*12e20*/  HMMA.16816.F32.BF16 R16, R176.reuse, R22, R16 ;  /* 0x00000016b010723c */ /* 0x040fe20000041810 */
[----:B------:R1:W2:Y:S03]  /*12e30*/  MUFU.EX2 R194, R2 ;  /* 0x0000000200c27308 */ /* 0x0002a60000000800 */
[C---:B------:R-:W-:Y:S02]  /*12e40*/  FMUL.FTZ R28, R3.reuse, R168 ;  /* 0x000000a8031c7220 */ /* 0x040fe40000410000 */
[C---:B------:R-:W-:Y:S02]  /*12e50*/  FMUL.FTZ R29, R3.reuse, R169 ;  /* 0x000000a9031d7220 */ /* 0x040fe40000410000 */
[C---:B------:R-:W-:Y:S04]  /*12e60*/  FMUL.FTZ R22, R132.reuse, R162 ;  /* 0x000000a284167220 */ /* 0x040fe80000410000 */
[----:B------:R-:W-:Y:S02]  /*12e70*/  FMUL.FTZ R23, R132, R163 ;  /* 0x000000a384177220 */ /* 0x000fe40000410000 */
[C---:B------:R-:W-:Y:S02]  /*12e80*/  FMUL.FTZ R73, R3.reuse, R73 ;  /* 0x0000004903497220 */ /* 0x040fe40000410000 */
[C---:B------:R-:W-:Y:S02]  /*12e90*/  FMUL.FTZ R74, R0.reuse, R74 ;  /* 0x0000004a004a7220 */ /* 0x040fe40000410000 */
[C---:B------:R-:W-:Y:S01]  /*12ea0*/  FMUL.FTZ R75, R0.reuse, R75 ;  /* 0x0000004b004b7220 */ /* 0x040fe20000410000 */
[-C--:B------:R-:W-:Y:S01]  /*12eb0*/  HMMA.16816.F32.BF16 R20, R176, R184.reuse, R20 ;  /* 0x000000b8b014723c */ /* 0x080fe20000041814 */
[C---:B------:R-:W-:Y:S02]  /*12ec0*/  FMUL.FTZ R76, R3.reuse, R76 ;  /* 0x0000004c034c7220 */ /* 0x040fe40000410000 */
[----:B------:R-:W-:Y:S02]  /*12ed0*/  FMUL.FTZ R77, R3, R77 ;  /* 0x0000004d034d7220 */ /* 0x000fe40000410000 */
[C---:B------:R-:W-:Y:S02]  /*12ee0*/  FMUL.FTZ R78, R0.reuse, R78 ;  /* 0x0000004e004e7220 */ /* 0x040fe40000410000 */
[----:B-1----:R-:W-:Y:S01]  /*12ef0*/  FFMA.FTZ R2, R193, c[0x0][0x23c], -R141 ;  /* 0x00008f00c1027a23 */ /* 0x002fe2000001088d */
[C---:B------:R-:W-:Y:S01]  /*12f00*/  HMMA.16816.F32.BF16 R24, R180.reuse, R184, R24 ;  /* 0x000000b8b418723c */ /* 0x040fe20000041818 */
[C---:B------:R-:W-:Y:S02]  /*12f10*/  FMUL.FTZ R30, R0.reuse, R170 ;  /* 0x000000aa001e7220 */ /* 0x040fe40000410000 */
[----:B------:R1:W-:Y:S01]  /*12f20*/  MUFU.EX2 R193, R2 ;  /* 0x0000000200c17308 */ /* 0x0003e20000000800 */
[C---:B------:R-:W-:Y:S02]  /*12f30*/  FMUL.FTZ R31, R0.reuse, R171 ;  /* 0x000000ab001f7220 */ /* 0x040fe40000410000 */
[----:B------:R-:W-:Y:S02]  /*12f40*/  FMUL.FTZ R79, R0, R79 ;  /* 0x0000004f004f7220 */ /* 0x000fe40000410000 */
[C---:B------:R-:W-:Y:S03]  /*12f50*/  FMUL.FTZ R82, R132.reuse, R82 ;  /* 0x0000005284527220 */ /* 0x040fe60000410000 */
        /* <DEDUP_REMOVED lines=8> */
[----:B------:R-:W-:Y:S02]  /*12fe0*/  FMUL.FTZ R91, R0, R91 ;  /* 0x0000005b005b7220 */ /* 0x000fe40000410000 */
[-C--:B------:R-:W-:Y:S01]  /*12ff0*/  HMMA.16816.F32.BF16 R36, R176, R144.reuse, R36 ;  /* 0x00000090b024723c */ /* 0x080fe20000041824 */
[--C-:B-1----:R-:W-:Y:S03]  /*13000*/  FFMA.FTZ R2, R202, c[0x0][0x23c], -R142.reuse ;  /* 0x00008f00ca027a23 */ /* 0x102fe6000001088e */
[C---:B------:R-:W-:Y:S01]  /*13010*/  FMUL.FTZ R92, R3.reuse, R92 ;  /* 0x0000005c035c7220 */ /* 0x040fe20000410000 */
[----:B------:R1:W-:Y:S01]  /*13020*/  MUFU.EX2 R191, R2 ;  /* 0x0000000200bf7308 */ /* 0x0003e20000000800 */
[----:B------:R-:W-:Y:S02]  /*13030*/  FMUL.FTZ R93, R3, R93 ;  /* 0x0000005d035d7220 */ /* 0x000fe40000410000 */
[C---:B------:R-:W-:Y:S01]  /*13040*/  HMMA.16816.F32.BF16 R40, R180.reuse, R144, R40 ;  /* 0x00000090b428723c */ /* 0x040fe20000041828 */
[C---:B------:R-:W-:Y:S03]  /*13050*/  FMUL.FTZ R94, R0.reuse, R94 ;  /* 0x0000005e005e7220 */ /* 0x040fe60000410000 */
[----:B------:R-:W-:Y:S02]  /*13060*/  FMUL.FTZ R95, R0, R95 ;  /* 0x0000005f005f7220 */ /* 0x000fe40000410000 */
[C---:B------:R-:W-:Y:S02]  /*13070*/  FMUL.FTZ R97, R133.reuse, R97 ;  /* 0x0000006185617220 */ /* 0x040fe40000410000 */
[-C--:B------:R-:W-:Y:S01]  /*13080*/  HMMA.16816.F32.BF16 R44, R180, R146.reuse, R44 ;  /* 0x00000092b42c723c */ /* 0x080fe2000004182c */
[C---:B------:R-:W-:Y:S03]  /*13090*/  FMUL.FTZ R98, R132.reuse, R98 ;  /* 0x0000006284627220 */ /* 0x040fe60000410000 */
[C---:B------:R-:W-:Y:S02]  /*130a0*/  FMUL.FTZ R99, R132.reuse, R99 ;  /* 0x0000006384637220 */ /* 0x040fe40000410000 */
[C---:B------:R-:W-:Y:S02]  /*130b0*/  FMUL.FTZ R100, R133.reuse, R100 ;  /* 0x0000006485647220 */ /* 0x040fe40000410000 */
[C---:B------:R-:W-:Y:S01]  /*130c0*/  HMMA.16816.F32.BF16 R48, R176.reuse, R146, R48 ;  /* 0x00000092b030723c */ /* 0x040fe20000041830 */
[----:B------:R-:W3:Y:S03]  /*130d0*/  LDSM.16.MT88.4 R144, [R213+0xb000] ;  /* 0x00b00000d590783b */ /* 0x000ee60000004200 */
[----:B------:R-:W-:Y:S02]  /*130e0*/  FMUL.FTZ R101, R133, R101 ;  /* 0x0000006585657220 */ /* 0x000fe40000410000 */
[--C-:B-1----:R-:W-:Y:S02]  /*130f0*/  FFMA.FTZ R2, R199, c[0x0][0x23c], -R143.reuse ;  /* 0x00008f00c7027a23 */ /* 0x102fe4000001088f */
[-C--:B----4-:R-:W-:Y:S01]  /*13100*/  HMMA.16816.F32.BF16 R52, R176, R148.reuse, R52 ;  /* 0x00000094b034723c */ /* 0x090fe20000041834 */
[C---:B------:R-:W-:Y:S01]  /*13110*/  FMUL.FTZ R102, R132.reuse, R102 ;  /* 0x0000006684667220 */ /* 0x040fe20000410000 */
[----:B------:R1:W-:Y:S02]  /*13120*/  MUFU.EX2 R189, R2 ;  /* 0x0000000200bd7308 */ /* 0x0003e40000000800 */
        /* <DEDUP_REMOVED lines=11> */
[----:B------:R-:W4:Y:S03]  /*131e0*/  LDSM.16.MT88.4 R148, [R215+0xb000] ;  /* 0x00b00000d794783b */ /* 0x000f260000004200 */
[----:B-1----:R-:W-:Y:S02]  /*131f0*/  FFMA.FTZ R2, R200, c[0x0][0x23c], -R143 ;  /* 0x00008f00c8027a23 */ /* 0x002fe4000001088f */
[----:B------:R-:W-:Y:S02]  /*13200*/  FMUL.FTZ R111, R0, R111 ;  /* 0x0000006f006f7220 */ /* 0x000fe40000410000 */
[----:B------:R1:W-:Y:S01]  /*13210*/  MUFU.EX2 R187, R2 ;  /* 0x0000000200bb7308 */ /* 0x0003e20000000800 */
[-C--:B---3--:R-:W-:Y:S03]  /*13220*/  HMMA.16816.F32.BF16 R68, R176, R144.reuse, R68 ;  /* 0x00000090b044723c */ /* 0x088fe60000041844 */
        /* <DEDUP_REMOVED lines=8> */
[C---:B------:R-:W-:Y:S03]  /*132b0*/  FMUL.FTZ R118, R132.reuse, R118 ;  /* 0x0000007684767220 */ /* 0x040fe60000410000 */
[----:B------:R-:W-:Y:S02]  /*132c0*/  FMUL.FTZ R119, R132, R119 ;  /* 0x0000007784777220 */ /* 0x000fe40000410000 */
[----:B------:R-:W-:Y:S02]  /*132d0*/  FFMA.FTZ R141, R198, c[0x0][0x23c], -R141 ;  /* 0x00008f00c68d7a23 */ /* 0x000fe4000001088d */
[C---:B------:R-:W-:Y:S01]  /*132e0*/  HMMA.16816.F32.BF16 R80, R176.reuse, R146, R80 ;  /* 0x00000092b050723c */ /* 0x040fe20000041850 */
[--C-:B-1----:R-:W-:Y:S01]  /*132f0*/  FFMA.FTZ R2, R204, c[0x0][0x23c], -R143.reuse ;  /* 0x00008f00cc027a23 */ /* 0x102fe2000001088f */
[----:B------:R-:W1:Y:S01]  /*13300*/  LDSM.16.MT88.4 R144, [R218+0xb000] ;  /* 0x00b00000da90783b */ /* 0x000e620000004200 */
[----:B------:R2:W3:Y:S01]  /*13310*/  MUFU.EX2 R192, R141 ;  /* 0x0000008d00c07308 */ /* 0x0004e20000000800 */
[----:B------:R-:W-:Y:S02]  /*13320*/  FFMA.FTZ R142, R201, c[0x0][0x23c], -R142 ;  /* 0x00008f00c98e7a23 */ /* 0x000fe4000001088e */
[----:B------:R-:W-:Y:S02]  /*13330*/  FFMA.FTZ R143, R203, c[0x0][0x23c], -R143 ;  /* 0x00008f00cb8f7a23 */ /* 0x000fe4000001088f */
[-C--:B----4-:R-:W-:Y:S01]  /*13340*/  HMMA.16816.F32.BF16 R84, R176, R148.reuse, R84 ;  /* 0x00000094b054723c */ /* 0x090fe20000041854 */
[C---:B------:R-:W-:Y:S03]  /*13350*/  FMUL.FTZ R120, R3.reuse, R120 ;  /* 0x0000007803787220 */ /* 0x040fe60000410000 */
[C---:B------:R-:W-:Y:S01]  /*13360*/  FMUL.FTZ R121, R3.reuse, R121 ;  /* 0x0000007903797220 */ /* 0x040fe20000410000 */
[----:B------:R4:W-:Y:S01]  /*13370*/  MUFU.EX2 R186, R2 ;  /* 0x0000000200ba7308 */ /* 0x0009e20000000800 */
[C---:B------:R-:W-:Y:S02]  /*13380*/  FMUL.FTZ R122, R0.reuse, R122 ;  /* 0x0000007a007a7220 */ /* 0x040fe40000410000 */
[C---:B------:R-:W-:Y:S01]  /*13390*/  HMMA.16816.F32.BF16 R88, R180.reuse, R148, R88 ;  /* 0x00000094b458723c */ /* 0x040fe20000041858 */
[C---:B------:R-:W-:Y:S03]  /*133a0*/  FMUL.FTZ R123, R0.reuse, R123 ;  /* 0x0000007b007b7220 */ /* 0x040fe60000410000 */
[C---:B------:R-:W-:Y:S02]  /*133b0*/  FMUL.FTZ R124, R3.reuse, R124 ;  /* 0x0000007c037c7220 */ /* 0x040fe40000410000 */
[----:B------:R-:W-:Y:S01]  /*133c0*/  FMUL.FTZ R125, R3, R125 ;  /* 0x0000007d037d7220 */ /* 0x000fe20000410000 */
[----:B------:R3:W5:Y:S01]  /*133d0*/  MUFU.EX2 R190, R142 ;  /* 0x0000008e00be7308 */ /* 0x0007620000000800 */
[-C--:B------:R-:W-:Y:S01]  /*133e0*/  HMMA.16816.F32.BF16 R92, R180, R150.reuse, R92 ;  /* 0x00000096b45c723c */ /* 0x080fe2000004185c */
[----:B------:R-:W-:Y:S03]  /*133f0*/  FMUL.FTZ R126, R0, R126 ;  /* 0x0000007e007e7220 */ /* 0x000fe60000410000 */
[----:B--2---:R-:W-:Y:S01]  /*13400*/  F2FP.BF16.PACK_AB R141, R194, R195 ;  /* 0x000000c3c28d723e */ /* 0x004fe200000010ff */
[----:B------:R-:W-:Y:S02]  /*13410*/  FMUL.FTZ R127, R0, R127 ;  /* 0x0000007f007f7220 */ /* 0x000fe40000410000 */
[C---:B------:R-:W-:Y:S01]  /*13420*/  FMUL.FTZ R128, R133.reuse, R128 ;  /* 0x0000008085807220 */ /* 0x040fe20000410000 */
[C---:B------:R-:W-:Y:S01]  /*13430*/  HMMA.16816.F32.BF16 R96, R176.reuse, R150, R96 ;  /* 0x00000096b060723c */ /* 0x040fe20000041860 */
[----:B------:R-:W2:Y:S01]  /*13440*/  LDSM.16.MT88.4 R148, [R217+0xb000] ;  /* 0x00b00000d994783b */ /* 0x000ea20000004200 */
[----:B------:R5:W2:Y:S02]  /*13450*/  MUFU.EX2 R185, R143 ;  /* 0x0000008f00b97308 */ /* 0x000aa40000000800 */
[----:B------:R-:W-:Y:S02]  /*13460*/  FMUL.FTZ R129, R133, R129 ;  /* 0x0000008185817220 */ /* 0x000fe40000410000 */
[----:B----4-:R-:W-:Y:S02]  /*13470*/  FFMA.FTZ R2, R205, c[0x0][0x23c], -R188 ;  /* 0x00008f00cd027a23 */ /* 0x010fe400000108bc */
[C---:B------:R-:W-:Y:S01]  /*13480*/  FMUL.FTZ R130, R132.reuse, R130 ;  /* 0x0000008284827220 */ /* 0x040fe20000410000 */
[-C--:B-1----:R-:W-:Y:S03]  /*13490*/  HMMA.16816.F32.BF16 R100, R176, R144.reuse, R100 ;  /* 0x00000090b064723c */ /* 0x082fe60000041864 */
[----:B------:R1:W-:Y:S01]  /*134a0*/  MUFU.EX2 R184, R2 ;  /* 0x0000000200b87308 */ /* 0x0003e20000000800 */
[----:B------:R-:W-:Y:S01]  /*134b0*/  FMUL.FTZ R131, R132, R131 ;  /* 0x0000008384837220 */ /* 0x000fe20000410000 */
[----:B---3--:R-:W-:Y:S01]  /*134c0*/  F2FP.BF16.PACK_AB R142, R192, R193 ;  /* 0x000000c1c08e723e */ /* 0x008fe200000010ff */
[----:B------:R-:W-:Y:S02]  /*134d0*/  FFMA.FTZ R132, R132, R250, R242 ;  /* 0x000000fa84847223 */ /* 0x000fe400000100f2 */
[C---:B------:R-:W-:Y:S01]  /*134e0*/  HMMA.16816.F32.BF16 R104, R180.reuse, R144, R104 ;  /* 0x00000090b468723c */ /* 0x040fe20000041868 */
[----:B------:R-:W-:Y:S03]  /*134f0*/  FFMA.FTZ R3, R3, R249, R236 ;  /* 0x000000f903037223 */ /* 0x000fe600000100ec */
[----:B------:R-:W-:Y:S04]  /*13500*/  FFMA.FTZ R0, R0, R248, R208 ;  /* 0x000000f800007223 */ /* 0x000fe800000100d0 */
[-C--:B------:R-:W-:Y:S01]  /*13510*/  HMMA.16816.F32.BF16 R108, R180, R146.reuse, R108 ;  /* 0x00000092b46c723c */ /* 0x080fe2000004186c */
[----:B-----5:R-:W-:Y:S07]  /*13520*/  F2FP.BF16.PACK_AB R143, R190, R191 ;  /* 0x000000bfbe8f723e */ /* 0x020fee00000010ff */
[C---:B------:R-:W-:Y:S01]  /*13530*/  HMMA.16816.F32.BF16 R112, R176.reuse, R146, R112 ;  /* 0x00000092b070723c */ /* 0x040fe20000041870 */
[--C-:B-1----:R-:W-:Y:S07]  /*13540*/  FFMA.FTZ R2, R206, c[0x0][0x23c], -R188.reuse ;  /* 0x00008f00ce027a23 */ /* 0x102fee00000108bc */
[-C--:B--2---:R-:W-:Y:S01]  /*13550*/  HMMA.16816.F32.BF16 R116, R176, R148.reuse, R116 ;  /* 0x00000094b074723c */ /* 0x084fe20000041874 */
[----:B------:R1:W2:Y:S07]  /*13560*/  MUFU.EX2 R139, R2 ;  /* 0x00000002008b7308 */ /* 0x0002ae0000000800 */
[C---:B------:R-:W-:Y:S08]  /*13570*/  HMMA.16816.F32.BF16 R120, R180.reuse, R148, R120 ;  /* 0x00000094b478723c */ /* 0x040ff00000041878 */
[-C--:B------:R-:W-:Y:S08]  /*13580*/  HMMA.16816.F32.BF16 R124, R180, R150.reuse, R124 ;  /* 0x00000096b47c723c */ /* 0x080ff0000004187c */
[----:B------:R-:W-:Y:S01]  /*13590*/  HMMA.16816.F32.BF16 R128, R176, R150, R128 ;  /* 0x00000096b080723c */ /* 0x000fe20000041880 */
[--C-:B-1----:R-:W-:Y:S03]  /*135a0*/  FFMA.FTZ R2, R207, c[0x0][0x23c], -R188.reuse ;  /* 0x00008f00cf027a23 */ /* 0x102fe600000108bc */
[----:B------:R-:W-:Y:S01]  /*135b0*/  FFMA.FTZ R188, R140, c[0x0][0x23c], -R188 ;  /* 0x00008f008cbc7a23 */ /* 0x000fe200000108bc */
[----:B------:R1:W-:Y:S01]  /*135c0*/  MUFU.EX2 R138, R2 ;  /* 0x00000002008a7308 */ /* 0x0003e20000000800 */
[----:B------:R-:W-:Y:S02]  /*135d0*/  F2FP.BF16.PACK_AB R140, R196, R197 ;  /* 0x000000c5c48c723e */ /* 0x000fe400000010ff */
[----:B------:R-:W-:Y:S04]  /*135e0*/  F2FP.BF16.PACK_AB R176, R187, R189 ;  /* 0x000000bdbbb0723e */ /* 0x000fe800000010ff */
[----:B------:R-:W-:Y:S01]  /*135f0*/  F2FP.BF16.PACK_AB R178, R185, R186 ;  /* 0x000000bab9b2723e */ /* 0x000fe200000010ff */
[-C--:B------:R-:W-:Y:S01]  /*13600*/  HMMA.16816.F32.BF16 R144, R140, R156.reuse, R4 ;  /* 0x0000009c8c90723c */ /* 0x080fe20000041804 */
[----:B--2---:R-:W-:Y:S01]  /*13610*/  F2FP.BF16.PACK_AB R177, R139, R184 ;  /* 0x000000b88bb1723e */ /* 0x004fe200000010ff */
[----:B------:R-:W2:Y:S01]  /*13620*/  MUFU.EX2 R188, R188 ;  /* 0x000000bc00bc7308 */ /* 0x000ea20000000800 */
[----:B------:R-:W3:Y:S01]  /*13630*/  LDSM.16.MT88.4 R4, [R218+0xa800] ;  /* 0x00a80000da04783b */ /* 0x000ee20000004200 */
[----:B-1----:R-:W-:Y:S01]  /*13640*/  FADD.FTZ R2, R243, R132 ;  /* 0x00000084f3027221 */ /* 0x002fe20000010000 */
[----:B------:R-:W-:Y:S03]  /*13650*/  MOV R132, R135 ;  /* 0x0000008700847202 */ /* 0x000fe60000000f00 */
[----:B------:R-:W-:Y:S04]  /*13660*/  FADD.FTZ R2, R240, R2 ;  /* 0x00000002f0027221 */ /* 0x000fe80000010000 */
[----:B------:R-:W-:Y:S01]  /*13670*/  FADD.FTZ R2, R241, R2 ;  /* 0x00000002f1027221 */ /* 0x000fe20000010000 */
[----:B--2---:R-:W-:Y:S03]  /*13680*/  F2FP.BF16.PACK_AB R179, R188, R138 ;  /* 0x0000008abcb3723e */ /* 0x004fe600000010ff */
[----:B------:R-:W-:Y:S04]  /*13690*/  FADD.FTZ R2, R195, R2 ;  /* 0x00000002c3027221 */ /* 0x000fe80000010000 */
[C---:B------:R-:W-:Y:S01]  /*136a0*/  HMMA.16816.F32.BF16 R148, R176.reuse, R156, R8 ;  /* 0x0000009cb094723c */ /* 0x040fe20000041808 */
[----:B------:R-:W1:Y:S07]  /*136b0*/  LDSM.16.MT88.4 R8, [R217+0xa800] ;  /* 0x00a80000d908783b */ /* 0x000e6e0000004200 */
[-C--:B------:R-:W-:Y:S01]  /*136c0*/  HMMA.16816.F32.BF16 R152, R176, R158.reuse, R12 ;  /* 0x0000009eb098723c */ /* 0x080fe2000004180c */
[----:B------:R-:W2:Y:S07]  /*136d0*/  LDSM.16.MT88.4 R12, [R213+0xb800] ;  /* 0x00b80000d50c783b */ /* 0x000eae0000004200 */
        /* <DEDUP_REMOVED lines=61> */
.L_x_1912:
        /* <DEDUP_REMOVED lines=436> */
.L_x_1917:
[----:B---34-:R-:W-:Y:S05]  /*155f0*/  BSYNC B0 ;  /* 0x0000000000007941 */ /* 0x018fea0003800000 */
.L_x_1916:
        /* <DEDUP_REMOVED lines=24> */
.L_x_1919:
[----:B-1----:R-:W-:Y:S05]  /*15780*/  BSYNC B0 ;  /* 0x0000000000007941 */ /* 0x002fea0003800000 */
.L_x_1918:
        /* <DEDUP_REMOVED lines=16> */
.L_x_1921:
[----:B------:R-:W-:Y:S05]  /*15890*/  BSYNC B0 ;  /* 0x0000000000007941 */ /* 0x000fea0003800000 */
.L_x_1920:
        /* <DEDUP_REMOVED lines=16> */
.L_x_1923:
[----:B------:R-:W-:Y:S05]  /*159a0*/  BSYNC B0 ;  /* 0x0000000000007941 */ /* 0x000fea0003800000 */
.L_x_1922:
        /* <DEDUP_REMOVED lines=16> */
.L_x_1925:
[----:B------:R-:W-:Y:S05]  /*15ab0*/  BSYNC B0 ;  /* 0x0000000000007941 */ /* 0x000fea0003800000 */
.L_x_1924:
        /* <DEDUP_REMOVED lines=16> */
.L_x_1927:
[----:B------:R-:W-:Y:S05]  /*15bc0*/  BSYNC B0 ;  /* 0x0000000000007941 */ /* 0x000fea0003800000 */
.L_x_1926:
        /* <DEDUP_REMOVED lines=16> */
.L_x_1929:
[----:B------:R-:W-:Y:S05]  /*15cd0*/  BSYNC B0 ;  /* 0x0000000000007941 */ /* 0x000fea0003800000 */
.L_x_1928:
        /* <DEDUP_REMOVED lines=16> */
.L_x_1931:
[----:B------:R-:W-:Y:S05]  /*15de0*/  BSYNC B0 ;  /* 0x0000000000007941 */ /* 0x000fea0003800000 */
.L_x_1930:
        /* <DEDUP_REMOVED lines=16> */
.L_x_1932:
        /* <DEDUP_REMOVED lines=9> */
.L_x_2405:


//--------------------- .text._ZN5flash16flash_fwd_kernelI23Flash_fwd_kernel_traitsILi128ELi128ELi32ELi4ELb0ELb0EN7cutlass10bfloat16_tE19Flash_kernel_traitsILi128ELi128ELi32ELi4ES3_EELb1ELb0ELb1ELb1ELb0ELb0ELb0ELb0EEEvNS_16Flash_fwd_paramsE --------------------------
	.section	.text._ZN5flash16flash_fwd_kernelI23Flash_fwd_kernel_traitsILi128ELi128ELi32ELi4ELb0ELb0EN7cutlass10bfloat16_tE19Flash_kernel_traitsILi128ELi128ELi32ELi4ES3_EELb1ELb0ELb1ELb1ELb0ELb0ELb0ELb0EEEvNS_16Flash_fwd_paramsE,"ax",@progbits
	.sectioninfo	@"SHI_REGISTERS=255"
	.align	128
        .global         _ZN5flash16flash_fwd_kernelI23Flash_fwd_kernel_traitsILi128ELi128ELi32ELi4ELb0ELb0EN7cutlass10bfloat16_tE19Flash_kernel_traitsILi128ELi128ELi32ELi4ES3_EELb1ELb0ELb1ELb1ELb0ELb0ELb0ELb0EEEvNS_16Flash_fwd_paramsE
        .type           _ZN5flash16flash_fwd_kernelI23Flash_fwd_kernel_traitsILi128ELi128ELi32ELi4ELb0ELb0EN7cutlass10bfloat16_tE19Flash_kernel_traitsILi128ELi128ELi32ELi4ES3_EELb1ELb0ELb1ELb1ELb0ELb0ELb0ELb0EEEvNS_16Flash_fwd_paramsE,@function
        .size           _ZN5flash16flash_fwd_kernelI23Flash_fwd_kernel_traitsILi128ELi128ELi32ELi4ELb0ELb0EN7cutlass10bfloat16_tE19Flash_kernel_traitsILi128ELi128ELi32ELi4ES3_EELb1ELb0ELb1ELb1ELb0ELb0ELb0ELb0EEEvNS_16Flash_fwd_paramsE,(.L_x_2406 - _ZN5flash16flash_fwd_kernelI23Flash_fwd_kernel_traitsILi128ELi128ELi32ELi4ELb0ELb0EN7cutlass10bfloat16_tE19Flash_kernel_traitsILi128ELi128ELi32ELi4ES3_EELb1ELb0ELb1ELb1ELb0ELb0ELb0ELb0EEEvNS_16Flash_fwd_paramsE)
        .other          _ZN5flash16flash_fwd_kernelI23Flash_fwd_kernel_traitsILi128ELi128ELi32ELi4ELb0ELb0EN7cutlass10bfloat16_tE19Flash_kernel_traitsILi128ELi128ELi32ELi4ES3_EELb1ELb0ELb1ELb1ELb0ELb0ELb0ELb0EEEvNS_16Flash_fwd_paramsE,@"STO_CUDA_ENTRY STV_DEFAULT"
_ZN5flash16flash_fwd_kernelI23Flash_fwd_kernel_traitsILi128ELi128ELi32ELi4ELb0ELb0EN7cutlass10bfloat16_tE19Flash_kernel_traitsILi128ELi128ELi32ELi4ES3_EELb1ELb0ELb1ELb1ELb0ELb0ELb0ELb0EEEvNS_16Flash_fwd_paramsE:
.text._ZN5flash16flash_fwd_kernelI23Flash_fwd_kernel_traitsILi128ELi128ELi32ELi4ELb0ELb0EN7cutlass10bfloat16_tE19Flash_kernel_traitsILi128ELi128ELi32ELi4ES3_EELb1ELb0ELb1ELb1ELb0ELb0ELb0ELb0EEEvNS_16Flash_fwd_paramsE:
        /* <DEDUP_REMOVED lines=94> */
.L_x_1933:
[----:B------:R-:W-:Y:S02]  /*05e0*/  ULDC UR7, c[0x0][0x218] ;  /* 0x0000860000077ab9 */ /* 0x000fe40000000800 */
.L_x_1934:
        /* <DEDUP_REMOVED lines=63> */
[----:B------:R-:W-:Y:S01]  /*09e0*/  ULDC.U8 UR4, c[0x0][0x329] ;  /* 0x0000ca4000047ab9 */ /* 0x000fe20000000000 */
[----:B------:R-:W-:Y:S01]  /*09f0*/  IADD3 R23, R14, 0x40, RZ ;  /* 0x000000400e177810 */ /* 0x000fe20007ffe0ff */
        /* <DEDUP_REMOVED lines=54> */
.L_x_1937:
[----:B------:R-:W-:Y:S05]  /*0d60*/  BSYNC B0 ;  /* 0x0000000000007941 */ /* 0x000fea0003800000 */
.L_x_1936:
        /* <DEDUP_REMOVED lines=18> */
.L_x_1939:
[----:B------:R-:W-:Y:S05]  /*0e90*/  BSYNC B0 ;  /* 0x0000000000007941 */ /* 0x000fea0003800000 */
.L_x_1938:
        /* <DEDUP_REMOVED lines=18> */
.L_x_1941:
[----:B------:R-:W-:Y:S05]  /*0fc0*/  BSYNC B0 ;  /* 0x0000000000007941 */ /* 0x000fea0003800000 */
.L_x_1940:
        /* <DEDUP_REMOVED lines=18> */
.L_x_1943:
[----:B------:R-:W-:Y:S05]  /*10f0*/  BSYNC B0 ;  /* 0x0000000000007941 */ /* 0x000fea0003800000 */
.L_x_1942:
        /* <DEDUP_REMOVED lines=18> */
.L_x_1945:
[----:B------:R-:W-:Y:S05]  /*1220*/  BSYNC B0 ;  /* 0x0000000000007941 */ /* 0x000fea0003800000 */
.L_x_1944:
        /* <DEDUP_REMOVED lines=18> */
.L_x_1947:
[----:B------:R-:W-:Y:S05]  /*1350*/  BSYNC B0 ;  /* 0x0000000000007941 */ /* 0x000fea0003800000 */
.L_x_1946:
        /* <DEDUP_REMOVED lines=18> */
.L_x_1949:
[----:B------:R-:W-:Y:S05]  /*1480*/  BSYNC B0 ;  /* 0x0000000000007941 */ /* 0x000fea0003800000 */
.L_x_1948:
        /* <DEDUP_REMOVED lines=18> */
.L_x_1951:
[----:B------:R-:W-:Y:S05]  /*15b0*/  BSYNC B0 ;  /* 0x0000000000007941 */ /* 0x000fea0003800000 */
.L_x_1950:
        /* <DEDUP_REMOVED lines=67> */
.L_x_1935:
        /* <DEDUP_REMOVED lines=15> */
[----:B------:R-:W-:Y:S02]  /*1ae0*/  @UP1 UIMAD UR7, UR18, UR5, UR23 ;  /* 0x00000005120712a4 */ /* 0x000fe4000f8e0217 */
[----:B------:R-:W-:Y:S02]  /*1af0*/  @UP0 UMOV UR6, UR20 ;  /* 0x0000001400060c82 */ /* 0x000fe40008000000 */
        /* <DEDUP_REMOVED lines=8> */
[----:B------:R-:W-:-:S02]  /*1b80*/  USHF.R.S32.HI UR7, URZ, 0x1f, UR13 ;  /* 0x0000001f3f077899 */ /* 0x000fc4000801140d */
[----:B------:R-:W-:Y:S02]  /*1b90*/  UIMAD.WIDE.U32 UR20, UR15, UR4, URZ ;  /* 0x000000040f1472a5 */ /* 0x000fe4000f8e003f */
        /* <DEDUP_REMOVED lines=8> */
.L_x_1952:
        /* <DEDUP_REMOVED lines=46> */
.L_x_1953:
[CC--:B------:R-:W-:Y:S01]  /*1f00*/  LEA.HI R0, R5.reuse, R20.reuse, RZ, 0x3 ;  /* 0x0000001405007211 */ /* 0x0c0fe200078f18ff */
[----:B------:R-:W1:Y:S01]  /*1f10*/  S2R R14, SR_CTAID.Z ;  /* 0x00000000000e7919 */ /* 0x000e620000002700 */
[CC--:B------:R-:W-:Y:S01]  /*1f20*/  LEA.HI R17, R5.reuse, R20.reuse, RZ, 0x4 ;  /* 0x0000001405117211 */ /* 0x0c0fe200078f20ff */
[----:B------:R-:W-:Y:S01]  /*1f30*/  BSSY B0, `(.L_x_1954) ;  /* 0x0000059000007945 */ /* 0x000fe20003800000 */
[----:B------:R-:W-:Y:S01]  /*1f40*/  SHF.R.S32.HI R12, RZ, 0x3, R0 ;  /* 0x00000003ff0c7819 */ /* 0x000fe20000011400 */
[----:B------:R-:W2:Y:S01]  /*1f50*/  S2R R21, SR_CTAID.X ;  /* 0x0000000000157919 */ /* 0x000ea20000002500 */
[----:B------:R-:W-:Y:S02]  /*1f60*/  LOP3.LUT R0, R0, 0xfffffff8, RZ, 0xc0, !PT ;  /* 0xfffffff800007812 */ /* 0x000fe400078ec0ff */
        /* <DEDUP_REMOVED lines=40> */
[----:B------:R-:W-:Y:S01]  /*21f0*/  IMAD.WIDE.U32 R26, R4, c[0x0][0x1b0], R6 ;  /* 0x00006c00041a7a25 */ /* 0x000fe200078e0006 */
[----:B------:R-:W-:Y:S01]  /*2200*/  ISETP.GE.AND P0, PT, R12, UR6, PT ;  /* 0x000000060c007c0c */ /* 0x000fe2000bf06270 */
[----:B------:R-:W-:Y:S02]  /*2210*/  UIMAD UR4, UR17, UR4, URZ ;  /* 0x00000004110472a4 */ /* 0x000fe4000f8e023f */
[C---:B------:R-:W-:Y:S01]  /*2220*/  IMAD R0, R4.reuse, c[0x0][0x1bc], R0 ;  /* 0x00006f0004007a24 */ /* 0x040fe200078e0200 */
[----:B------:R2:W-:Y:S01]  /*2230*/  STL.64 [R1+0x68], R26 ;  /* 0x0000681a01007387 */ /* 0x0005e20000100a00 */
[----:B------:R-:W-:Y:S01]  /*2240*/  IMAD.WIDE.U32 R22, R4, c[0x0][0x1b8], R2 ;  /* 0x00006e0004167a25 */ /* 0x000fe200078e0002 */
[----:B------:R-:W-:Y:S01]  /*2250*/  UIMAD UR4, UR14, UR5, UR4 ;  /* 0x000000050e0472a4 */ /* 0x000fe2000f8e0204 */
[----:B------:R-:W-:-:S02]  /*2260*/  R2P PR, R18, 0x6 ;  /* 0x0000000612007804 */ /* 0x000fc40000000000 */
[----:B------:R-:W-:Y:S01]  /*2270*/  IMAD R8, R4, c[0x0][0x1b4], R8 ;  /* 0x00006d0004087a24 */ /* 0x000fe200078e0208 */
[----:B------:R2:W-:Y:S01]  /*2280*/  STL.64 [R1+0x88], R22 ;  /* 0x0000881601007387 */ /* 0x0005e20000100a00 */
[----:B------:R-:W-:Y:S01]  /*2290*/  IMAD.IADD R25, R23, 0x1, R0 ;  /* 0x0000000117197824 */ /* 0x000fe200078e0200 */
[----:B------:R-:W-:Y:S01]  /*22a0*/  IADD3 R11, R15, UR4, RZ ;  /* 0x000000040f0b7c10 */ /* 0x000fe2000fffe0ff */
[----:B------:R-:W-:Y:S01]  /*22b0*/  IMAD.IADD R31, R27, 0x1, R8 ;  /* 0x000000011b1f7824 */ /* 0x000fe200078e0208 */
[----:B------:R2:W-:Y:S01]  /*22c0*/  STL.64 [R1+0x50], R32 ;  /* 0x0000502001007387 */ /* 0x0005e20000100a00 */
[----:B------:R-:W-:Y:S02]  /*22d0*/  IMAD.MOV.U32 R4, RZ, RZ, 0x10 ;  /* 0x00000010ff047424 */ /* 0x000fe400078e00ff */
[----:B------:R-:W-:Y:S01]  /*22e0*/  IMAD.MOV.U32 R2, RZ, RZ, 0x20 ;  /* 0x00000020ff027424 */ /* 0x000fe200078e00ff */
[----:B------:R2:W-:Y:S01]  /*22f0*/  STL [R1+0x60], R100 ;  /* 0x0000606401007387 */ /* 0x0005e20000100800 */
[----:B------:R-:W-:Y:S01]  /*2300*/  IMAD.SHL.U32 R215, R215, 0x2, RZ ;  /* 0x00000002d7d77824 */ /* 0x000fe200078e00ff */
        /* <DEDUP_REMOVED lines=27> */
.L_x_1955:
[----:B------:R-:W-:Y:S05]  /*24c0*/  BSYNC B0 ;  /* 0x0000000000007941 */ /* 0x000fea0003800000 */
.L_x_1954:
        /* <DEDUP_REMOVED lines=29> */
.L_x_1957:
[----:B------:R-:W-:Y:S05]  /*26a0*/  BSYNC B0 ;  /* 0x0000000000007941 */ /* 0x000fea0003800000 */
.L_x_1956:
        /* <DEDUP_REMOVED lines=29> */
.L_x_1959:
[----:B------:R-:W-:Y:S05]  /*2880*/  BSYNC B0 ;  /* 0x0000000000007941 */ /* 0x000fea0003800000 */
.L_x_1958:
        /* <DEDUP_REMOVED lines=29> */
.L_x_1961:
[----:B------:R-:W-:Y:S05]  /*2a60*/  BSYNC B0 ;  /* 0x0000000000007941 */ /* 0x000fea0003800000 */
.L_x_1960:
[----:B------:R-:W-:Y:S01]  /*2a70*/  IADD3 R0, R12, 0x40, RZ ;  /* 0x000000400c007810 */ /* 0x000fe20007ffe0ff */
[----:B------:R-:W-:Y:S03]  /*2a80*/  BSSY B0, `(.L_x_1962) ;  /* 0x000001d000007945 */ /* 0x000fe60003800000 */
[----:B------:R-:W-:Y:S01]  /*2a90*/  ISETP.GE.AND P0, PT, R0, UR6, PT ;  /* 0x0000000600007c0c */ /* 0x000fe2000bf06270 */
[----:B------:R3:W-:-:S12]  /*2aa0*/  STL [R1+0xa4], R0 ;  /* 0x0000a40001007387 */ /* 0x0007d80000100800 */
        /* <DEDUP_REMOVED lines=26> */
.L_x_1963:
[----:B------:R-:W-:Y:S05]  /*2c50*/  BSYNC B0 ;  /* 0x0000000000007941 */ /* 0x000fea0003800000 */
.L_x_1962:
[----:B---3--:R-:W-:Y:S01]  /*2c60*/  IADD3 R0, R12, 0x50, RZ ;  /* 0x000000500c007810 */ /* 0x008fe20007ffe0ff */
        /* <DEDUP_REMOVED lines=29> */
.L_x_1965:
[----:B------:R-:W-:Y:S05]  /*2e40*/  BSYNC B0 ;  /* 0x0000000000007941 */ /* 0x000fea0003800000 */
.L_x_1964:
        /* <DEDUP_REMOVED lines=30> */
.L_x_1967:
[----:B------:R-:W-:Y:S05]  /*3030*/  BSYNC B0 ;  /* 0x0000000000007941 */ /* 0x000fea0003800000 */
.L_x_1966:
        /* <DEDUP_REMOVED lines=34> */
.L_x_1969:
[----:B------:R-:W-:Y:S05]  /*3260*/  BSYNC B0 ;  /* 0x0000000000007941 */ /* 0x000fea0003800000 */
.L_x_1968:
        /* <DEDUP_REMOVED lines=32> */
.L_x_1971:
[----:B------:R-:W-:Y:S05]  /*3470*/  BSYNC B0 ;  /* 0x0000000000007941 */ /* 0x000fea0003800000 */
.L_x_1970:
        /* <DEDUP_REMOVED lines=25> */
.L_x_1973:
[----:B------:R-:W-:Y:S05]  /*3610*/  BSYNC B0 ;  /* 0x0000000000007941 */ /* 0x000fea0003800000 */
.L_x_1972:
        /* <DEDUP_REMOVED lines=20> */
[----:B---3--:R-:W-:Y:S01]  /*3760*/  MOV R6, UR34 ;  /* 0x0000002200067c02 */ /* 0x008fe20008000f00 */
[----:B------:R-:W1:Y:S01]  /*3770*/  @P0 MUFU.RCP R3, c[0x0][0x238] ;  /* 0x00008e0000030b08 */ /* 0x000e620000001000 */
[----:B------:R-:W-:Y:S01]  /*3780*/  ISETP.GE.AND P1, PT, R12, UR15, PT ;  /* 0x0000000f0c007c0c */ /* 0x000fe2000bf26270 */
[----:B------:R-:W-:Y:S01]  /*3790*/  IMAD.MOV.U32 R8, RZ, RZ, R22 ;  /* 0x000000ffff087224 */ /* 0x000fe200078e0016 */
[----:B------:R-:W-:Y:S01]  /*37a0*/  LEA R120, R21, R88, 0x3 ;  /* 0x0000005815787211 */ /* 0x000fe200078e18ff */
[----:B------:R-:W-:Y:S01]  /*37b0*/  IMAD.U32 R7, RZ, RZ, UR35 ;  /* 0x00000023ff077e24 */ /* 0x000fe2000f8e00ff */
[----:B------:R-:W-:-:S04]  /*37c0*/  ULDC.64 UR24, c[0x0][0x1a0] ;  /* 0x0000680000187ab9 */ /* 0x000fc80000000a00 */
[----:B------:R3:W1:Y:S01]  /*37d0*/  @P0 LDG.E R0, [R6.64] ;  /* 0x0000001c06000981 */ /* 0x000662000c1e1900 */
[----:B------:R-:W-:Y:S01]  /*37e0*/  USHF.L.U64.HI UR22, UR24, UR22, UR25 ;  /* 0x0000001618167299 */ /* 0x000fe20008010219 */
[----:B------:R-:W-:Y:S01]  /*37f0*/  SHF.L.U32 R20, R20, 0x1, RZ ;  /* 0x0000000114147819 */ /* 0x000fe200000006ff */
[----:B------:R-:W-:Y:S01]  /*3800*/  USHF.L.U32 UR23, UR24, 0x5, URZ ;  /* 0x0000000518177899 */ /* 0x000fe2000800063f */
[----:B------:R-:W-:Y:S01]  /*3810*/  BAR.SYNC.DEFER_BLOCKING 0x0 ;  /* 0x0000000000007b1d */ /* 0x000fe20000010000 */
[----:B------:R-:W-:Y:S01]  /*3820*/  UIMAD UR14, UR22, UR33, URZ ;  /* 0x00000021160e72a4 */ /* 0x000fe2000f8e023f */
[----:B------:R-:W-:Y:S01]  /*3830*/  LOP3.LUT R89, R20, 0x6, RZ, 0xc0, !PT ;  /* 0x0000000614597812 */ /* 0x000fe200078ec0ff */
[----:B------:R-:W-:Y:S02]  /*3840*/  UIADD3 UR13, UR10, 0x1, -UR11 ;  /* 0x000000010a0d7890 */ /* 0x000fe4000fffe80b */
[----:B------:R-:W-:Y:S01]  /*3850*/  UIMAD UR14, UR16, UR23, UR14 ;  /* 0x00000017100e72a4 */ /* 0x000fe2000f8e020e */
[----:B------:R2:W-:Y:S01]  /*3860*/  STL.64 [R1+0x78], R8 ;  /* 0x0000780801007387 */ /* 0x0005e20000100a00 */
[----:B------:R-:W-:Y:S01]  /*3870*/  ULDC UR4, c[0x0][0x2e8] ;  /* 0x0000ba0000047ab9 */ /* 0x000fe20000000800 */
[----:B------:R-:W-:Y:S01]  /*3880*/  BSSY B0, `(.L_x_1974) ;  /* 0x0000022000007945 */ /* 0x000fe20003800000 */
[----:B------:R-:W-:Y:S01]  /*3890*/  UMOV UR27, URZ ;  /* 0x0000003f001b7c82 */ /* 0x000fe20008000000 */
[----:B------:R2:W-:Y:S01]  /*38a0*/  STL [R1+0x28], R120 ;  /* 0x0000287801007387 */ /* 0x0005e20000100800 */
[----:B------:R-:W-:Y:S01]  /*38b0*/  UIADD3 UR4, UR13, UR4, URZ ;  /* 0x000000040d047290 */ /* 0x000fe2000fffe03f */
[----:B---3--:R-:W-:-:S02]  /*38c0*/  IMAD.U32 R6, RZ, RZ, UR33 ;  /* 0x00000021ff067e24 */ /* 0x008fc4000f8e00ff */
[----:B------:R2:W-:Y:S02]  /*38d0*/  @P1 STS.128 [R215+0xa000], RZ ;  /* 0x00a000ffd7001388 */ /* 0x0005e40000000c00 */
[----:B------:R-:W-:Y:S02]  /*38e0*/  IMAD.WIDE.U32 R6, R6, UR23, R8 ;  /* 0x0000001706067c25 */ /* 0x000fe4000f8e0008 */
[----:B------:R2:W-:Y:S02]  /*38f0*/  @P1 STS.128 [R215+0xb000], RZ ;  /* 0x00b000ffd7001388 */ /* 0x0005e40000000c00 */
[----:B-1----:R-:W-:Y:S01]  /*3900*/  @P0 FMUL.FTZ R0, R0, R3 ;  /* 0x0000000300000220 */ /* 0x002fe20000410000 */
[----:B------:R-:W-:-:S03]  /*3910*/  IADD3 R3, R7, UR14, RZ ;  /* 0x0000000e07037c10 */ /* 0x000fc6000fffe0ff */
[----:B------:R1:W3:Y:S02]  /*3920*/  @P0 R2UR UR5, R0 ;  /* 0x00000000000503c2 */ /* 0x0002e400000e0000 */
[----:B-1----:R-:W-:Y:S01]  /*3930*/  SHF.R.S32.HI R0, RZ, 0x1f, R16 ;  /* 0x0000001fff007819 */ /* 0x002fe20000011410 */
[----:B---3--:R-:W-:-:S03]  /*3940*/  @UP1 UMOV UR27, UR5 ;  /* 0x00000005001b1c82 */ /* 0x008fc60008000000 */
[----:B------:R-:W-:-:S04]  /*3950*/  LEA.HI R0, R0, R16, RZ, 0x2 ;  /* 0x0000001000007211 */ /* 0x000fc800078f10ff */
[----:B------:R-:W-:-:S05]  /*3960*/  SHF.R.S32.HI R90, RZ, 0x2, R0 ;  /* 0x00000002ff5a7819 */ /* 0x000fca0000011400 */
[----:B------:R2:W-:Y:S01]  /*3970*/  STL [R1+0xa8], R90 ;  /* 0x0000a85a01007387 */ /* 0x0005e20000100800 */
        /* <DEDUP_REMOVED lines=18> */
.L_x_1975:
[----:B------:R-:W-:Y:S05]  /*3aa0*/  BSYNC B0 ;  /* 0x0000000000007941 */ /* 0x000fea0003800000 */
.L_x_1974:
        /* <DEDUP_REMOVED lines=27> */
.L_x_1977:
[----:B------:R-:W-:Y:S05]  /*3c60*/  BSYNC B0 ;  /* 0x0000000000007941 */ /* 0x000fea0003800000 */
.L_x_1976:
        /* <DEDUP_REMOVED lines=9> */
[----:B------:R-:W0:Y:S01]  /*3d00*/  LDGDEPBAR ;  /* 0x00000000000079af */ /* 0x000e220000000000 */
[----:B------:R-:W-:Y:S01]  /*3d10*/  LOP3.LUT R3, R3, 0x1c0, RZ, 0xc0, !PT ;  /* 0x000001c003037812 */ /* 0x000fe200078ec0ff */
[----:B------:R-:W-:Y:S01]  /*3d20*/  UISETP.GT.AND UP0, UPT, UR33, UR19, UPT ;  /* 0x000000132100728c */ /* 0x000fe2000bf04270 */
[----:B------:R-:W-:Y:S01]  /*3d30*/  LOP3.LUT R93, R6, 0xfffffe00, RZ, 0xc0, !PT ;  /* 0xfffffe00065d7812 */ /* 0x000fe200078ec0ff */
[----:B------:R-:W-:Y:S01]  /*3d40*/  IMAD.IADD R7, R7, 0x1, -R0 ;  /* 0x0000000107077824 */ /* 0x000fe200078e0a00 */
[----:B------:R-:W-:Y:S01]  /*3d50*/  LOP3.LUT R0, R5, 0x1c0, RZ, 0xc0, !PT ;  /* 0x000001c005007812 */ /* 0x000fe200078ec0ff */
[----:B------:R-:W-:-:S02]  /*3d60*/  UIADD3 UR18, UR31, 0x646e171e, URZ ;  /* 0x646e171e1f127890 */ /* 0x000fc4000fffe03f */
        /* <DEDUP_REMOVED lines=22> */
[C---:B------:R-:W-:Y:S01]  /*3ed0*/  IADD3 R214, R211.reuse, 0x800, RZ ;  /* 0x00000800d3d67810 */ /* 0x040fe20007ffe0ff */
        /* <DEDUP_REMOVED lines=9> */
[----:B------:R-:W3:Y:S01]  /*3f70*/  LDSM.16.M88.4 R12, [R204+0x2000] ;  /* 0x00200000cc0c783b */ /* 0x000ee20000000200 */
[----:B------:R-:W-:-:S02]  /*3f80*/  IMAD.IADD R207, R0, 0x1, R211 ;  /* 0x0000000100cf7824 */ /* 0x000fc400078e02d3 */
[----:B------:R-:W-:Y:S01]  /*3f90*/  IMAD.U32 R0, RZ, RZ, UR33 ;  /* 0x00000021ff007e24 */ /* 0x000fe2000f8e00ff */
[----:B------:R-:W4:Y:S03]  /*3fa0*/  LDSM.16.M88.4 R40, [R211+0x800] ;  /* 0x00080000d328783b */ /* 0x000f260000000200 */
[----:B------:R-:W-:Y:S01]  /*3fb0*/  IMAD R0, R0, 0x20, R89 ;  /* 0x0000002000007824 */ /* 0x000fe200078e0259 */
[----:B------:R-:W3:Y:S03]  /*3fc0*/  LDSM.16.M88.4 R28, [R204] ;  /* 0x00000000cc1c783b */ /* 0x000ee60000000200 */
[----:B------:R-:W-:Y:S01]  /*3fd0*/  IMAD.IADD R5, R218, 0x1, -R0 ;  /* 0x00000001da057824 */ /* 0x000fe200078e0a00 */
[----:B------:R-:W-:Y:S04]  /*3fe0*/  LDSM.16.M88.4 R36, [R209+0x8000] ;  /* 0x00800000d124783b */ /* 0x000fe80000000200 */
[----:B------:R-:W-:Y:S01]  /*3ff0*/  LDSM.16.M88.4 R60, [R209+0x8800] ;  /* 0x00880000d13c783b */ /* 0x000fe20000000200 */
[----:B------:R-:W-:-:S05]  /*4000*/  IABS R5, R5 ;  /* 0x0000000500057213 */ /* 0x000fca0000000000 */
[----:B------:R-:W-:Y:S01]  /*4010*/  IMAD.MOV.U32 R6, RZ, RZ, R5 ;  /* 0x000000ffff067224 */ /* 0x000fe200078e0005 */
[C---:B-1----:R-:W-:Y:S08]  /*4020*/  HMMA.16816.F32.BF16 R52, R8.reuse, R20, RZ ;  /* 0x000000140834723c */ /* 0x042ff000000418ff */
[C---:B------:R-:W-:Y:S08]  /*4030*/  HMMA.16816.F32.BF16 R48, R8.reuse, R22, RZ ;  /* 0x000000160830723c */ /* 0x040ff000000418ff */
[C---:B--2---:R-:W-:Y:S08]  /*4040*/  HMMA.16816.F32.BF16 R44, R8.reuse, R24, RZ ;  /* 0x00000018082c723c */ /* 0x044ff000000418ff */
[----:B------:R-:W-:Y:S08]  /*4050*/  HMMA.16816.F32.BF16 R8, R8, R26, RZ ;  /* 0x0000001a0808723c */ /* 0x000ff000000418ff */
[C---:B-----5:R-:W-:Y:S08]  /*4060*/  HMMA.16816.F32.BF16 R68, R16.reuse, R20, RZ ;  /* 0x000000141044723c */ /* 0x060ff000000418ff */
[C---:B------:R-:W-:Y:S01]  /*4070*/  HMMA.16816.F32.BF16 R64, R16.reuse, R22, RZ ;  /* 0x000000161040723c */ /* 0x040fe200000418ff */
[----:B------:R-:W1:Y:S07]  /*4080*/  LDSM.16.M88.4 R20, [R210+0x2000] ;  /* 0x00200000d214783b */ /* 0x000e6e0000000200 */
[C---:B------:R-:W-:Y:S08]  /*4090*/  HMMA.16816.F32.BF16 R56, R16.reuse, R24, RZ ;  /* 0x000000181038723c */ /* 0x040ff000000418ff */
[----:B------:R-:W-:Y:S01]  /*40a0*/  HMMA.16816.F32.BF16 R84, R16, R26, RZ ;  /* 0x0000001a1054723c */ /* 0x000fe200000418ff */
[----:B------:R-:W2:Y:S07]  /*40b0*/  LDSM.16.M88.4 R24, [R210] ;  /* 0x00000000d218783b */ /* 0x000eae0000000200 */
[C---:B---3--:R-:W-:Y:S08]  /*40c0*/  HMMA.16816.F32.BF16 R80, R12.reuse, R32, R52 ;  /* 0x000000200c50723c */ /* 0x048ff00000041834 */
[C---:B------:R-:W-:Y:S01]  /*40d0*/  HMMA.16816.F32.BF16 R72, R12.reuse, R34, R48 ;  /* 0x000000220c48723c */ /* 0x040fe20000041830 */
[----:B------:R-:W-:Y:S07]  /*40e0*/  LDSM.16.M88.4 R48, [R207+0x800] ;  /* 0x00080000cf30783b */ /* 0x000fee0000000200 */
[C---:B----4-:R-:W-:Y:S08]  /*40f0*/  HMMA.16816.F32.BF16 R76, R12.reuse, R40, R44 ;  /* 0x000000280c4c723c */ /* 0x050ff0000004182c */
[----:B------:R-:W-:Y:S01]  /*4100*/  HMMA.16816.F32.BF16 R52, R12, R42, R8 ;  /* 0x0000002a0c34723c */ /* 0x000fe20000041808 */
[----:B------:R-:W-:Y:S04]  /*4110*/  LDSM.16.M88.4 R8, [R208+0x2000] ;  /* 0x00200000d008783b */ /* 0x000fe80000000200 */
[----:B------:R-:W-:Y:S03]  /*4120*/  LDSM.16.M88.4 R12, [R208] ;  /* 0x00000000d00c783b */ /* 0x000fe60000000200 */
[C---:B------:R-:W-:Y:S08]  /*4130*/  HMMA.16816.F32.BF16 R44, R28.reuse, R32, R68 ;  /* 0x000000201c2c723c */ /* 0x040ff00000041844 */
[C---:B------:R-:W-:Y:S01]  /*4140*/  HMMA.16816.F32.BF16 R16, R28.reuse, R34, R64 ;  /* 0x000000221c10723c */ /* 0x040fe20000041840 */
[----:B------:R-:W3:Y:S07]  /*4150*/  LDSM.16.M88.4 R32, [R207] ;  /* 0x00000000cf20783b */ /* 0x000eee0000000200 */
[C---:B------:R-:W-:Y:S08]  /*4160*/  HMMA.16816.F32.BF16 R56, R28.reuse, R40, R56 ;  /* 0x000000281c38723c */ /* 0x040ff00000041838 */
[----:B------:R-:W-:Y:S01]  /*4170*/  HMMA.16816.F32.BF16 R68, R28, R42, R84 ;  /* 0x0000002a1c44723c */ /* 0x000fe20000041854 */
[----:B------:R-:W-:Y:S04]  /*4180*/  LDSM.16.M88.4 R40, [R200+0x9000] ;  /* 0x00900000c828783b */ /* 0x000fe80000000200 */
[----:B------:R-:W-:Y:S03]  /*4190*/  LDSM.16.M88.4 R28, [R202+0x4000] ;  /* 0x00400000ca1c783b */ /* 0x000fe60000000200 */
[C---:B-1----:R-:W-:Y:S08]  /*41a0*/  HMMA.16816.F32.BF16 R80, R20.reuse, R36, R80 ;  /* 0x000000241450723c */ /* 0x042ff00000041850 */
[C---:B------:R-:W-:Y:S08]  /*41b0*/  HMMA.16816.F32.BF16 R72, R20.reuse, R38, R72 ;  /* 0x000000261448723c */ /* 0x040ff00000041848 */
[C---:B------:R-:W-:Y:S08]  /*41c0*/  HMMA.16816.F32.BF16 R76, R20.reuse, R60, R76 ;  /* 0x0000003c144c723c */ /* 0x040ff0000004184c */
[----:B------:R-:W-:Y:S08]  /*41d0*/  HMMA.16816.F32.BF16 R64, R20, R62, R52 ;  /* 0x0000003e1440723c */ /* 0x000ff00000041834 */
        /* <DEDUP_REMOVED lines=11> */
[C---:B------:R-:W-:Y:S08]  /*4290*/  HMMA.16816.F32.BF16 R56, R12.reuse, R32, R52 ;  /* 0x000000200c38723c */ /* 0x040ff00000041834 */
        /* <DEDUP_REMOVED lines=15> */
[----:B------:R-:W1:Y:S07]  /*4390*/  LDSM.16.M88.4 R24, [R209+0x9000] ;  /* 0x00900000d118783b */ /* 0x000e6e0000000200 */
[----:B------:R-:W-:Y:S01]  /*43a0*/  HMMA.16816.F32.BF16 R28, R28, R46, R48 ;  /* 0x0000002e1c1c723c */ /* 0x000fe20000041830 */
[----:B------:R-:W-:Y:S07]  /*43b0*/  LDSM.16.M88.4 R48, [R208+0x4000] ;  /* 0x00400000d030783b */ /* 0x000fee0000000200 */
[C---:B--2---:R-:W-:Y:S08]  /*43c0*/  HMMA.16816.F32.BF16 R40, R20.reuse, R36, R68 ;  /* 0x000000241428723c */ /* 0x044ff00000041844 */
[C---:B------:R-:W-:Y:S08]  /*43d0*/  HMMA.16816.F32.BF16 R68, R20.reuse, R38, R72 ;  /* 0x000000261444723c */ /* 0x040ff00000041848 */
[C---:B------:R-:W-:Y:S08]  /*43e0*/  HMMA.16816.F32.BF16 R76, R20.reuse, R32, R76 ;  /* 0x00000020144c723c */ /* 0x040ff0000004184c */
[----:B------:R-:W-:Y:S08]  /*43f0*/  HMMA.16816.F32.BF16 R72, R20, R34, R64 ;  /* 0x000000221448723c */ /* 0x000ff00000041840 */
[C---:B------:R-:W-:Y:S08]  /*4400*/  HMMA.16816.F32.BF16 R20, R8.reuse, R36, R60 ;  /* 0x000000240814723c */ /* 0x040ff0000004183c */
[C---:B------:R-:W-:Y:S01]  /*4410*/  HMMA.16816.F32.BF16 R44, R8.reuse, R38, R56 ;  /* 0x00000026082c723c */ /* 0x040fe20000041838 */
[----:B------:R-:W-:Y:S07]  /*4420*/  LDSM.16.M88.4 R56, [R208+0x6000] ;  /* 0x00600000d038783b */ /* 0x000fee0000000200 */
[C---:B------:R-:W-:Y:S08]  /*4430*/  HMMA.16816.F32.BF16 R64, R8.reuse, R32, R52 ;  /* 0x000000200840723c */ /* 0x040ff00000041834 */
[----:B------:R-:W-:Y:S01]  /*4440*/  HMMA.16816.F32.BF16 R60, R8, R34, R28 ;  /* 0x00000022083c723c */ /* 0x000fe2000004181c */
[----:B------:R-:W2:Y:S06]  /*4450*/  LDSM.16.M88.4 R8, [R207+0x1000] ;  /* 0x00100000cf08783b */ /* 0x000eac0000000200 */
[----:B------:R-:W-:Y:S01]  /*4460*/  IADD3 R28, R3, 0x8, RZ ;  /* 0x00000008031c7810 */ /* 0x000fe20007ffe0ff */
[----:B-1----:R-:W-:Y:S03]  /*4470*/  HMMA.16816.F32.BF16 R32, R12, R24, R40 ;  /* 0x000000180c20723c */ /* 0x002fe60000041828 */
[----:B------:R-:W-:-:S05]  /*4480*/  IADD3 R217, R28, UR11, RZ ;  /* 0x0000000b1cd97c10 */ /* 0x000fca000fffe0ff */
[----:B------:R-:W-:Y:S01]  /*4490*/  HMMA.16816.F32.BF16 R36, R16, R24, R20 ;  /* 0x000000181024723c */ /* 0x000fe20000041814 */
[----:B------:R-:W1:Y:S01]  /*44a0*/  LDSM.16.M88.4 R20, [R209+0x9800] ;  /* 0x00980000d114783b */ /* 0x000e620000000200 */
[----:B------:R-:W-:-:S05]  /*44b0*/  IMAD.IADD R7, R217, 0x1, -R0 ;  /* 0x00000001d9077824 */ /* 0x000fca00078e0a00 */
[C---:B------:R-:W-:Y:S01]  /*44c0*/  IADD3 R25, R3.reuse, 0x40, RZ ;  /* 0x0000004003197810 */ /* 0x040fe20007ffe0ff */
[-C--:B------:R-:W-:Y:S01]  /*44d0*/  HMMA.16816.F32.BF16 R52, R12, R26.reuse, R68 ;  /* 0x0000001a0c34723c */ /* 0x080fe20000041844 */
[----:B------:R-:W-:Y:S02]  /*44e0*/  IADD3 R24, R3, 0x48, RZ ;  /* 0x0000004803187810 */ /* 0x000fe40007ffe0ff */
[----:B------:R-:W-:Y:S02]  /*44f0*/  IADD3 R216, R25, UR11, RZ ;  /* 0x0000000b19d87c10 */ /* 0x000fe4000fffe0ff */
[----:B------:R-:W-:Y:S02]  /*4500*/  IADD3 R223, R24, UR11, RZ ;  /* 0x0000000b18df7c10 */ /* 0x000fe4000fffe0ff */
[----:B------:R-:W-:Y:S01]  /*4510*/  IABS R5, R7 ;  /* 0x0000000700057213 */ /* 0x000fe20000000000 */
[----:B------:R-:W-:Y:S01]  /*4520*/  HMMA.16816.F32.BF16 R40, R16, R26, R44 ;  /* 0x0000001a1028723c */ /* 0x000fe2000004182c */
[----:B------:R3:W-:Y:S01]  /*4530*/  I2F R27, R6 ;  /* 0x00000006001b7306 */ /* 0x0007e20000201400 */
[----:B------:R-:W-:-:S05]  /*4540*/  IMAD.IADD R7, R216, 0x1, -R0 ;  /* 0x00000001d8077824 */ /* 0x000fca00078e0a00 */
[----:B------:R-:W-:Y:S02]  /*4550*/  IABS R7, R7 ;  /* 0x0000000700077213 */ /* 0x000fe40000000000 */
[----:B------:R4:W-:Y:S01]  /*4560*/  I2F R26, R5 ;  /* 0x00000005001a7306 */ /* 0x0009e20000201400 */
[----:B--2---:R-:W-:Y:S01]  /*4570*/  HMMA.16816.F32.BF16 R44, R56, R8, R32 ;  /* 0x00000008382c723c */ /* 0x004fe20000041820 */
[----:B---3--:R-:W-:-:S07]  /*4580*/  IMAD.IADD R6, R223, 0x1, -R0 ;  /* 0x00000001df067824 */ /* 0x008fce00078e0a00 */
[----:B------:R-:W-:Y:S01]  /*4590*/  HMMA.16816.F32.BF16 R36, R48, R8, R36 ;  /* 0x000000083024723c */ /* 0x000fe20000041824 */
[----:B------:R2:W3:Y:S01]  /*45a0*/  I2F R9, R7 ;  /* 0x0000000700097306 */ /* 0x0004e20000201400 */
[----:B------:R-:W-:Y:S02]  /*45b0*/  IABS R6, R6 ;  /* 0x0000000600067213 */ /* 0x000fe40000000000 */
[----:B----4-:R-:W-:-:S04]  /*45c0*/  IADD3 R5, R0, 0x1, RZ ;  /* 0x0000000100057810 */ /* 0x010fc80007ffe0ff */
[----:B-1----:R-:W-:Y:S01]  /*45d0*/  HMMA.16816.F32.BF16 R32, R16, R20, R64 ;  /* 0x000000141020723c */ /* 0x002fe20000041840 */
[----:B------:R-:W-:-:S07]  /*45e0*/  IMAD.IADD R8, R218, 0x1, -R5 ;  /* 0x00000001da087824 */ /* 0x000fce00078e0a05 */
[----:B------:R-:W-:Y:S01]  /*45f0*/  HMMA.16816.F32.BF16 R64, R16, R22, R60 ;  /* 0x000000161040723c */ /* 0x000fe2000004183c */
[----:B--2---:R-:W-:Y:S01]  /*4600*/  IMAD.MOV.U32 R7, RZ, RZ, R6 ;  /* 0x000000ffff077224 */ /* 0x004fe200078e0006 */
[----:B------:R-:W-:Y:S02]  /*4610*/  IABS R6, R8 ;  /* 0x0000000800067213 */ /* 0x000fe40000000000 */
[----:B------:R-:W-:Y:S02]  /*4620*/  IADD3 R8, R3, UR4, RZ ;  /* 0x0000000403087c10 */ /* 0x000fe4000fffe0ff */
[----:B------:R-:W-:Y:S01]  /*4630*/  IADD3 R3, R0, 0x8, RZ ;  /* 0x0000000800037810 */ /* 0x000fe20007ffe0ff */
[----:B---3--:R-:W-:Y:S01]  /*4640*/  FFMA.FTZ R19, R9, -UR27, R44 ;  /* 0x8000001b09137c23 */ /* 0x008fe2000801002c */
[----:B------:R-:W1:Y:S01]  /*4650*/  I2F R6, R6 ;  /* 0x0000000600067306 */ /* 0x000e620000201400 */
[----:B------:R-:W-:Y:S01]  /*4660*/  HMMA.16816.F32.BF16 R68, R12, R20, R76 ;  /* 0x000000140c44723c */ /* 0x000fe2000004184c */
[----:B------:R-:W-:Y:S01]  /*4670*/  IMNMX R227, R8, UR10, PT ;  /* 0x0000000a08e37c17 */ /* 0x000fe2000b800200 */
[----:B------:R-:W-:Y:S01]  /*4680*/  FFMA.FTZ R16, R26, -UR27, R38 ;  /* 0x8000001b1a107c23 */ /* 0x000fe20008010026 */
[----:B------:R-:W-:Y:S01]  /*4690*/  IADD3 R8, R218, -c[0x0][0x2e4], RZ ;  /* 0x8000b900da087a10 */ /* 0x000fe20007ffe0ff */
[----:B------:R-:W-:Y:S01]  /*46a0*/  FFMA.FTZ R17, R27, -UR27, R36 ;  /* 0x8000001b1b117c23 */ /* 0x000fe20008010024 */
[----:B------:R-:W-:-:S02]  /*46b0*/  IADD3 R9, R28, UR4, RZ ;  /* 0x000000041c097c10 */ /* 0x000fc4000fffe0ff */
[----:B------:R-:W-:Y:S01]  /*46c0*/  IMNMX R222, RZ, R8, !PT ;  /* 0x00000008ffde7217 */ /* 0x000fe20007800200 */
[----:B------:R-:W-:Y:S01]  /*46d0*/  HMMA.16816.F32.BF16 R72, R12, R22, R72 ;  /* 0x000000160c48723c */ /* 0x000fe20000041848 */
[----:B------:R-:W-:Y:S01]  /*46e0*/  IMNMX R226, R9, UR10, PT ;  /* 0x0000000a09e27c17 */ /* 0x000fe2000b800200 */
[----:B------:R-:W2:Y:S01]  /*46f0*/  LDSM.16.M88.4 R20, [R207+0x1800] ;  /* 0x00180000cf14783b */ /* 0x000ea20000000200 */
[----:B------:R-:W-:Y:S01]  /*4700*/  IADD3 R8, R217, -c[0x0][0x2e4], RZ ;  /* 0x8000b900d9087a10 */ /* 0x000fe20007ffe0ff */
[----:B------:R-:W3:Y:S01]  /*4710*/  I2F R7, R7 ;  /* 0x0000000700077306 */ /* 0x000ee20000201400 */
[----:B------:R-:W-:Y:S01]  /*4720*/  IADD3 R9, R216, -c[0x0][0x2e4], RZ ;  /* 0x8000b900d8097a10 */ /* 0x000fe20007ffe0ff */
[----:B------:R-:W-:-:S04]  /*4730*/  DEPBAR.LE SB0, 0x0 ;  /* 0x000080000000791a */ /* 0x000fc80000000000 */
[-C--:B------:R-:W-:Y:S01]  /*4740*/  HMMA.16816.F32.BF16 R60, R56, R10.reuse, R52 ;  /* 0x0000000a383c723c */ /* 0x080fe20000041834 */
[----:B------:R-:W-:Y:S01]  /*4750*/  IMAD.IADD R12, R218, 0x1, -R3 ;  /* 0x00000001da0c7824 */ /* 0x000fe200078e0a03 */
[----:B------:R-:W-:Y:S01]  /*4760*/  IMNMX R221, RZ, R8, !PT ;  /* 0x00000008ffdd7217 */ /* 0x000fe20007800200 */
[----:B------:R-:W-:Y:S01]  /*4770*/  IMAD.IADD R13, R216, 0x1, -R5 ;  /* 0x00000001d80d7824 */ /* 0x000fe200078e0a05 */
[----:B------:R-:W-:Y:S01]  /*4780*/  IMNMX R220, RZ, R9, !PT ;  /* 0x00000009ffdc7217 */ /* 0x000fe20007800200 */
[----:B-1----:R-:W-:Y:S01]  /*4790*/  FFMA.FTZ R26, R6, -UR27, R37 ;  /* 0x8000001b061a7c23 */ /* 0x002fe20008010025 */
[----:B------:R-:W-:Y:S02]  /*47a0*/  IADD3 R6, R0, 0x9, RZ ;  /* 0x0000000900067810 */ /* 0x000fe40007ffe0ff */
[----:B------:R-:W-:Y:S01]  /*47b0*/  HMMA.16816.F32.BF16 R40, R48, R10, R40 ;  /* 0x0000000a3028723c */ /* 0x000fe20000041828 */
[----:B------:R-:W-:Y:S01]  /*47c0*/  ISETP.GE.AND P0, PT, R5, R227, PT ;  /* 0x000000e30500720c */ /* 0x000fe20003f06270 */
[----:B---3--:R-:W-:Y:S01]  /*47d0*/  FFMA.FTZ R27, R7, -UR27, R46 ;  /* 0x8000001b071b7c23 */ /* 0x008fe2000801002e */
[----:B------:R-:W-:Y:S01]  /*47e0*/  ISETP.GE.AND P4, PT, R5, R226, PT ;  /* 0x000000e20500720c */ /* 0x000fe20003f86270 */
[----:B------:R-:W-:Y:S01]  /*47f0*/  IMAD.IADD R14, R218, 0x1, -R6 ;  /* 0x00000001da0e7824 */ /* 0x000fe200078e0a06 */
[----:B------:R-:W-:-:S02]  /*4800*/  IABS R9, R13 ;  /* 0x0000000d00097213 */ /* 0x000fc40000000000 */
[----:B------:R-:W-:Y:S02]  /*4810*/  IADD3 R10, R25, UR4, RZ ;  /* 0x00000004190a7c10 */ /* 0x000fe4000fffe0ff */
[----:B------:R-:W-:Y:S02]  /*4820*/  IADD3 R11, R24, UR4, RZ ;  /* 0x00000004180b7c10 */ /* 0x000fe4000fffe0ff */
[----:B------:R-:W-:Y:S02]  /*4830*/  IMNMX R225, R10, UR10, PT ;  /* 0x0000000a0ae17c17 */ /* 0x000fe4000b800200 */
[----:B------:R-:W-:Y:S01]  /*4840*/  IABS R10, R12 ;  /* 0x0000000c000a7213 */ /* 0x000fe20000000000 */
[----:B------:R-:W-:Y:S01]  /*4850*/  IMAD.IADD R12, R217, 0x1, -R5 ;  /* 0x00000001d90c7824 */ /* 0x000fe200078e0a05 */
[----:B------:R-:W-:Y:S02]  /*4860*/  IMNMX R224, R11, UR10, PT ;  /* 0x0000000a0be07c17 */ /* 0x000fe4000b800200 */
[----:B------:R-:W-:Y:S01]  /*4870*/  IADD3 R11, R223, -c[0x0][0x2e4], RZ ;  /* 0x8000b900df0b7a10 */ /* 0x000fe20007ffe0ff */
[----:B------:R1:W-:Y:S01]  /*4880*/  I2F R18, R10 ;  /* 0x0000000a00127306 */ /* 0x0003e20000201400 */
[----:B------:R-:W-:-:S02]  /*4890*/  IABS R8, R12 ;  /* 0x0000000c00087213 */ /* 0x000fc40000000000 */
[----:B------:R-:W-:Y:S02]  /*48a0*/  IMNMX R219, RZ, R11, !PT ;  /* 0x0000000bffdb7217 */ /* 0x000fe40007800200 */
[C---:B------:R-:W-:Y:S01]  /*48b0*/  ISETP.GE.AND P2, PT, R5.reuse, R225, PT ;  /* 0x000000e10500720c */ /* 0x040fe20003f46270 */
[-C--:B--2---:R-:W-:Y:S01]  /*48c0*/  HMMA.16816.F32.BF16 R32, R48, R20.reuse, R32 ;  /* 0x000000143020723c */ /* 0x084fe20000041820 */
[C---:B------:R-:W-:Y:S01]  /*48d0*/  ISETP.GE.AND P6, PT, R5.reuse, R224, PT ;  /* 0x000000e00500720c */ /* 0x040fe20003fc6270 */
[----:B------:R2:W3:Y:S01]  /*48e0*/  I2F R13, R8 ;  /* 0x00000008000d7306 */ /* 0x0004e20000201400 */
[C---:B------:R-:W-:Y:S02]  /*48f0*/  ISETP.LT.OR P0, PT, R5.reuse, R222, P0 ;  /* 0x000000de0500720c */ /* 0x040fe40000701670 */
[C---:B------:R-:W-:Y:S02]  /*4900*/  ISETP.LT.OR P4, PT, R5.reuse, R221, P4 ;  /* 0x000000dd0500720c */ /* 0x040fe40002781670 */
[C---:B------:R-:W-:Y:S01]  /*4910*/  ISETP.LT.OR P2, PT, R5.reuse, R220, P2 ;  /* 0x000000dc0500720c */ /* 0x040fe20001741670 */
[----:B------:R-:W-:Y:S01]  /*4920*/  HMMA.16816.F32.BF16 R52, R56, R20, R68 ;  /* 0x000000143834723c */ /* 0x000fe20000041844 */
[----:B------:R-:W-:Y:S01]  /*4930*/  ISETP.LT.OR P6, PT, R5, R219, P6 ;  /* 0x000000db0500720c */ /* 0x000fe200037c1670 */
[----:B-1----:R-:W-:Y:S01]  /*4940*/  IMAD.IADD R10, R223, 0x1, -R3 ;  /* 0x00000001df0a7824 */ /* 0x002fe200078e0a03 */
[----:B------:R-:W-:Y:S01]  /*4950*/  IABS R12, R14 ;  /* 0x0000000e000c7213 */ /* 0x000fe20000000000 */
[----:B------:R-:W-:Y:S01]  /*4960*/  BAR.SYNC.DEFER_BLOCKING 0x0 ;  /* 0x0000000000007b1d */ /* 0x000fe20000010000 */
[----:B------:R-:W-:-:S02]  /*4970*/  ISETP.GE.AND P3, PT, R0, R227, PT ;  /* 0x000000e30000720c */ /* 0x000fc40003f66270 */
[C---:B------:R-:W-:Y:S02]  /*4980*/  ISETP.GE.AND P1, PT, R0.reuse, R226, PT ;  /* 0x000000e20000720c */ /* 0x040fe40003f26270 */
[C---:B------:R-:W-:Y:S01]  /*4990*/  ISETP.LT.OR P3, PT, R0.reuse, R222, P3 ;  /* 0x000000de0000720c */ /* 0x040fe20001f61670 */
[----:B--2---:R-:W-:Y:S01]  /*49a0*/  IMAD.IADD R8, R223, 0x1, -R5 ;  /* 0x00000001df087824 */ /* 0x004fe200078e0a05 */
[----:B------:R-:W-:Y:S01]  /*49b0*/  ISETP.LT.OR P1, PT, R0, R221, P1 ;  /* 0x000000dd0000720c */ /* 0x000fe20000f21670 */
[----:B------:R-:W-:Y:S01]  /*49c0*/  IMAD.MOV.U32 R5, RZ, RZ, R9 ;  /* 0x000000ffff057224 */ /* 0x000fe200078e0009 */
[----:B------:R-:W-:Y:S01]  /*49d0*/  FSEL R44, R17, -INF , !P3 ;  /* 0xff800000112c7808 */ /* 0x000fe20005800000 */
[----:B------:R-:W-:Y:S01]  /*49e0*/  IMAD.IADD R9, R216, 0x1, -R3 ;  /* 0x00000001d8097824 */ /* 0x000fe200078e0a03 */
[----:B------:R-:W-:Y:S01]  /*49f0*/  IABS R8, R8 ;  /* 0x0000000800087213 */ /* 0x000fe20000000000 */
[----:B------:R1:W2:Y:S01]  /*4a00*/  I2F R14, R5 ;  /* 0x00000005000e7306 */ /* 0x0002a20000201400 */
[----:B------:R-:W-:Y:S01]  /*4a10*/  FSEL R46, R16, -INF , !P1 ;  /* 0xff800000102e7808 */ /* 0x000fe20004800000 */
[----:B---3--:R-:W-:Y:S01]  /*4a20*/  FFMA.FTZ R13, R13, -UR27, R39 ;  /* 0x8000001b0d0d7c23 */ /* 0x008fe20008010027 */
[----:B------:R-:W-:-:S02]  /*4a30*/  ISETP.GE.AND P3, PT, R0, R225, PT ;  /* 0x000000e10000720c */ /* 0x000fc40003f66270 */
[C---:B------:R-:W-:Y:S02]  /*4a40*/  ISETP.GE.AND P1, PT, R0.reuse, R224, PT ;  /* 0x000000e00000720c */ /* 0x040fe40003f26270 */
[C---:B------:R-:W-:Y:S01]  /*4a50*/  ISETP.LT.OR P3, PT, R0.reuse, R220, P3 ;  /* 0x000000dc0000720c */ /* 0x040fe20001f61670 */
[----:B------:R-:W3:Y:S01]  /*4a60*/  I2F R15, R8 ;  /* 0x00000008000f7306 */ /* 0x000ee20000201400 */
[----:B------:R-:W-:Y:S02]  /*4a70*/  ISETP.LT.OR P1, PT, R0, R219, P1 ;  /* 0x000000db0000720c */ /* 0x000fe40000f21670 */
[----:B------:R-:W-:Y:S02]  /*4a80*/  FSEL R91, R19, -INF , !P3 ;  /* 0xff800000135b7808 */ /* 0x000fe40005800000 */
[----:B------:R-:W-:Y:S02]  /*4a90*/  FSEL R107, R27, -INF , !P1 ;  /* 0xff8000001b6b7808 */ /* 0x000fe40004800000 */
[----:B------:R-:W-:Y:S01]  /*4aa0*/  FSEL R38, R26, -INF , !P0 ;  /* 0xff8000001a267808 */ /* 0x000fe20004000000 */
[----:B-1----:R-:W-:Y:S01]  /*4ab0*/  IMAD.IADD R5, R217, 0x1, -R3 ;  /* 0x00000001d9057824 */ /* 0x002fe200078e0a03 */
[----:B------:R-:W-:Y:S01]  /*4ac0*/  IADD3 R7, R0, 0x10, RZ ;  /* 0x0000001000077810 */ /* 0x000fe20007ffe0ff */
[----:B--2---:R-:W-:Y:S01]  /*4ad0*/  FFMA.FTZ R16, R14, -UR27, R45 ;  /* 0x8000001b0e107c23 */ /* 0x004fe2000801002d */
[----:B------:R-:W-:Y:S01]  /*4ae0*/  ISETP.GE.AND P5, PT, R3, R227, PT ;  /* 0x000000e30300720c */ /* 0x000fe20003fa6270 */
[----:B------:R-:W-:Y:S01]  /*4af0*/  HMMA.16816.F32.BF16 R24, R48, R22, R64 ;  /* 0x000000163018723c */ /* 0x000fe20000041840 */
[----:B------:R-:W-:-:S02]  /*4b00*/  IABS R5, R5 ;  /* 0x0000000500057213 */ /* 0x000fc40000000000 */
[----:B------:R-:W-:Y:S01]  /*4b10*/  ISETP.GE.AND P3, PT, R3, R226, PT ;  /* 0x000000e20300720c */ /* 0x000fe20003f66270 */
[----:B---3--:R-:W-:Y:S01]  /*4b20*/  FFMA.FTZ R14, R15, -UR27, R47 ;  /* 0x8000001b0f0e7c23 */ /* 0x008fe2000801002f */
[C---:B------:R-:W-:Y:S01]  /*4b30*/  ISETP.GE.AND P1, PT, R3.reuse, R225, PT ;  /* 0x000000e10300720c */ /* 0x040fe20003f26270 */
[----:B------:R-:W-:Y:S01]  /*4b40*/  IMAD.MOV.U32 R8, RZ, RZ, R5 ;  /* 0x000000ffff087224 */ /* 0x000fe200078e0005 */
[----:B------:R-:W-:Y:S01]  /*4b50*/  IABS R5, R9 ;  /* 0x0000000900057213 */ /* 0x000fe20000000000 */
[----:B------:R-:W-:Y:S01]  /*4b60*/  FFMA.FTZ R15, R18, -UR27, R40 ;  /* 0x8000001b120f7c23 */ /* 0x000fe20008010028 */
[C---:B------:R-:W-:Y:S01]  /*4b70*/  ISETP.GE.AND P0, PT, R3.reuse, R224, PT ;  /* 0x000000e00300720c */ /* 0x040fe20003f06270 */
[----:B------:R1:W2:Y:S01]  /*4b80*/  I2F R11, R8 ;  /* 0x00000008000b7306 */ /* 0x0002a20000201400 */
[C---:B------:R-:W-:Y:S02]  /*4b90*/  ISETP.LT.OR P5, PT, R3.reuse, R222, P5 ;  /* 0x000000de0300720c */ /* 0x040fe40002fa1670 */
[----:B------:R-:W-:-:S02]  /*4ba0*/  ISETP.LT.OR P3, PT, R3, R221, P3 ;  /* 0x000000dd0300720c */ /* 0x000fc40001f61670 */
[C---:B------:R-:W-:Y:S02]  /*4bb0*/  ISETP.LT.OR P1, PT, R3.reuse, R220, P1 ;  /* 0x000000dc0300720c */ /* 0x040fe40000f21670 */
[----:B------:R-:W-:Y:S01]  /*4bc0*/  ISETP.LT.OR P0, PT, R3, R219, P0 ;  /* 0x000000db0300720c */ /* 0x000fe20000701670 */
[----:B------:R-:W-:Y:S01]  /*4bd0*/  IMAD.IADD R3, R218, 0x1, -R7 ;  /* 0x00000001da037824 */ /* 0x000fe200078e0a07 */
[----:B------:R-:W-:Y:S02]  /*4be0*/  FSEL R37, R13, -INF , !P4 ;  /* 0xff8000000d257808 */ /* 0x000fe40006000000 */
[----:B------:R-:W-:Y:S02]  /*4bf0*/  FSEL R88, R16, -INF , !P2 ;  /* 0xff80000010587808 */ /* 0x000fe40005000000 */
[----:B------:R-:W-:Y:S02]  /*4c00*/  IABS R3, R3 ;  /* 0x0000000300037213 */ /* 0x000fe40000000000 */
[----:B------:R-:W-:Y:S01]  /*4c10*/  FSEL R106, R14, -INF , !P6 ;  /* 0xff8000000e6a7808 */ /* 0x000fe20007000000 */
[----:B-1----:R-:W-:Y:S01]  /*4c20*/  IMAD.MOV.U32 R8, RZ, RZ, R5 ;  /* 0x000000ffff087224 */ /* 0x002fe200078e0005 */
[----:B------:R-:W-:Y:S01]  /*4c30*/  IABS R5, R10 ;  /* 0x0000000a00057213 */ /* 0x000fe20000000000 */
[----:B------:R-:W-:Y:S01]  /*4c40*/  IMAD.IADD R10, R216, 0x1, -R6 ;  /* 0x00000001d80a7824 */ /* 0x000fe200078e0a06 */
[----:B------:R1:W-:Y:S01]  /*4c50*/  I2F R21, R3 ;  /* 0x0000000300157306 */ /* 0x0003e20000201400 */
[----:B--2---:R-:W-:Y:S01]  /*4c60*/  FFMA.FTZ R18, R11, -UR27, R42 ;  /* 0x8000001b0b127c23 */ /* 0x004fe2000801002a */
[----:B------:R-:W-:-:S02]  /*4c70*/  FSEL R31, R15, -INF , !P5 ;  /* 0xff8000000f1f7808 */ /* 0x000fc40006800000 */
[C---:B------:R-:W-:Y:S02]  /*4c80*/  ISETP.GE.AND P4, PT, R6.reuse, R227, PT ;  /* 0x000000e30600720c */ /* 0x040fe40003f86270 */
[C---:B------:R-:W-:Y:S02]  /*4c90*/  ISETP.GE.AND P2, PT, R6.reuse, R226, PT ;  /* 0x000000e20600720c */ /* 0x040fe40003f46270 */
[----:B------:R-:W2:Y:S01]  /*4ca0*/  I2F R8, R8 ;  /* 0x0000000800087306 */ /* 0x000ea20000201400 */
[C---:B------:R-:W-:Y:S02]  /*4cb0*/  ISETP.GE.AND P6, PT, R6.reuse, R225, PT ;  /* 0x000000e10600720c */ /* 0x040fe40003fc6270 */
[C---:B------:R-:W-:Y:S02]  /*4cc0*/  ISETP.GE.AND P5, PT, R6.reuse, R224, PT ;  /* 0x000000e00600720c */ /* 0x040fe40003fa6270 */
[C---:B------:R-:W-:Y:S02]  /*4cd0*/  ISETP.LT.OR P4, PT, R6.reuse, R222, P4 ;  /* 0x000000de0600720c */ /* 0x040fe40002781670 */
[----:B------:R-:W-:Y:S01]  /*4ce0*/  ISETP.LT.OR P2, PT, R6, R221, P2 ;  /* 0x000000dd0600720c */ /* 0x000fe20001741670 */
[----:B------:R3:W4:Y:S01]  /*4cf0*/  I2F R9, R5 ;  /* 0x0000000500097306 */ /* 0x0007220000201400 */
[----:B-1----:R-:W-:-:S02]  /*4d00*/  IADD3 R3, R0, 0x18, RZ ;  /* 0x0000001800037810 */ /* 0x002fc40007ffe0ff */
[C---:B------:R-:W-:Y:S02]  /*4d10*/  ISETP.LT.OR P6, PT, R6.reuse, R220, P6 ;  /* 0x000000dc0600720c */ /* 0x040fe400037c1670 */
[----:B------:R-:W-:Y:S02]  /*4d20*/  ISETP.LT.OR P5, PT, R6, R219, P5 ;  /* 0x000000db0600720c */ /* 0x000fe40002fa1670 */
[----:B------:R-:W-:Y:S01]  /*4d30*/  FSEL R36, R18, -INF , !P3 ;  /* 0xff80000012247808 */ /* 0x000fe20005800000 */
[----:B--2---:R-:W-:Y:S01]  /*4d40*/  FFMA.FTZ R20, R8, -UR27, R60 ;  /* 0x8000001b08147c23 */ /* 0x004fe2000801003c */
[----:B------:R-:W-:-:S04]  /*4d50*/  ISETP.GE.AND P3, PT, R7, R227, PT ;  /* 0x000000e30700720c */ /* 0x000fc80003f66270 */
[----:B------:R-:W-:Y:S02]  /*4d60*/  FSEL R89, R20, -INF , !P1 ;  /* 0xff80000014597808 */ /* 0x000fe40004800000 */
[C---:B------:R-:W-:Y:S01]  /*4d70*/  ISETP.GE.AND P1, PT, R7.reuse, R226, PT ;  /* 0x000000e20700720c */ /* 0x040fe20003f26270 */
[----:B---3--:R-:W-:Y:S01]  /*4d80*/  IMAD.MOV.U32 R5, RZ, RZ, R12 ;  /* 0x000000ffff057224 */ /* 0x008fe200078e000c */
[----:B------:R-:W-:Y:S01]  /*4d90*/  ISETP.LT.OR P3, PT, R7, R222, P3 ;  /* 0x000000de0700720c */ /* 0x000fe20001f61670 */
[----:B----4-:R-:W-:Y:S01]  /*4da0*/  FFMA.FTZ R19, R9, -UR27, R62 ;  /* 0x8000001b09137c23 */ /* 0x010fe2000801003e */
[----:B------:R-:W-:Y:S01]  /*4db0*/  ISETP.LT.OR P1, PT, R7, R221, P1 ;  /* 0x000000dd0700720c */ /* 0x000fe20000f21670 */
[----:B------:R1:W-:Y:S03]  /*4dc0*/  I2F R17, R5 ;  /* 0x0000000500117306 */ /* 0x0003e60000201400 */
[----:B------:R-:W-:-:S02]  /*4dd0*/  FSEL R105, R19, -INF , !P0 ;  /* 0xff80000013697808 */ /* 0x000fc40004000000 */
        /* <DEDUP_REMOVED lines=16> */
[----:B------:R1:W-:Y:S04]  /*4ee0*/  I2F R16, R8 ;  /* 0x0000000800107306 */ /* 0x0003e80000201400 */
[----:B------:R-:W-:Y:S02]  /*4ef0*/  FSEL R30, R11, -INF , !P4 ;  /* 0xff8000000b1e7808 */ /* 0x000fe40006000000 */
[C---:B------:R-:W-:Y:S02]  /*4f00*/  ISETP.GE.AND P4, PT, R7.reuse, R224, PT ;  /* 0x000000e00700720c */ /* 0x040fe40003f86270 */
[----:B------:R-:W2:Y:S02]  /*4f10*/  I2F R9, R9 ;  /* 0x0000000900097306 */ /* 0x000ea40000201400 */
[----:B------:R-:W-:Y:S01]  /*4f20*/  ISETP.LT.OR P4, PT, R7, R219, P4 ;  /* 0x000000db0700720c */ /* 0x000fe20002781670 */
[----:B-1----:R-:W-:-:S02]  /*4f30*/  IMAD.IADD R8, R223, 0x1, -R6 ;  /* 0x00000001df087824 */ /* 0x002fc400078e0a06 */
[----:B------:R-:W-:Y:S02]  /*4f40*/  IMAD.MOV.U32 R6, RZ, RZ, R10 ;  /* 0x000000ffff067224 */ /* 0x000fe400078e000a */
[----:B------:R-:W-:Y:S01]  /*4f50*/  IMAD.IADD R10, R216, 0x1, -R7 ;  /* 0x00000001d80a7824 */ /* 0x000fe200078e0a07 */
[----:B------:R-:W-:Y:S01]  /*4f60*/  IABS R8, R8 ;  /* 0x0000000800087213 */ /* 0x000fe20000000000 */
[----:B------:R1:W-:Y:S01]  /*4f70*/  I2F R29, R6 ;  /* 0x00000006001d7306 */ /* 0x0003e20000201400 */
[----:B--2---:R-:W-:Y:S02]  /*4f80*/  FFMA.FTZ R15, R9, -UR27, R61 ;  /* 0x8000001b090f7c23 */ /* 0x004fe4000801003d */
[--C-:B------:R-:W-:Y:S02]  /*4f90*/  IMAD.IADD R9, R217, 0x1, -R7.reuse ;  /* 0x00000001d9097824 */ /* 0x100fe400078e0a07 */
[----:B------:R-:W-:Y:S01]  /*4fa0*/  IMAD.IADD R7, R223, 0x1, -R7 ;  /* 0x00000001df077824 */ /* 0x000fe200078e0a07 */
[----:B------:R-:W-:-:S02]  /*4fb0*/  FSEL R47, R15, -INF , !P6 ;  /* 0xff8000000f2f7808 */ /* 0x000fc40007000000 */
[----:B------:R2:W3:Y:S01]  /*4fc0*/  I2F R12, R8 ;  /* 0x00000008000c7306 */ /* 0x0004e20000201400 */
[C---:B------:R-:W-:Y:S02]  /*4fd0*/  ISETP.GE.AND P6, PT, R5.reuse, R226, PT ;  /* 0x000000e20500720c */ /* 0x040fe40003fc6270 */
[----:B------:R-:W-:Y:S02]  /*4fe0*/  IABS R7, R7 ;  /* 0x0000000700077213 */ /* 0x000fe40000000000 */
[----:B------:R-:W-:Y:S01]  /*4ff0*/  ISETP.LT.OR P6, PT, R5, R221, P6 ;  /* 0x000000dd0500720c */ /* 0x000fe200037c1670 */
[----:B-1----:R-:W-:-:S05]  /*5000*/  IMAD.IADD R6, R218, 0x1, -R0 ;  /* 0x00000001da067824 */ /* 0x002fca00078e0a00 */
        /* <DEDUP_REMOVED lines=8> */
[----:B------:R-:W-:Y:S01]  /*5090*/  FFMA.FTZ R12, R21, -UR27, R32 ;  /* 0x8000001b150c7c23 */ /* 0x000fe20008010020 */
[----:B------:R-:W-:-:S03]  /*50a0*/  FSEL R32, R14, -INF , !P2 ;  /* 0xff8000000e207808 */ /* 0x000fc60005000000 */
[----:B------:R-:W-:Y:S01]  /*50b0*/  I2F R14, R7 ;  /* 0x00000007000e7306 */ /* 0x000fe20000201400 */
[----:B------:R-:W-:Y:S01]  /*50c0*/  FSEL R104, R10, -INF , !P5 ;  /* 0xff8000000a687808 */ /* 0x000fe20006800000 */
[----:B--2---:R-:W-:Y:S01]  /*50d0*/  IMAD.MOV.U32 R6, RZ, RZ, R8 ;  /* 0x000000ffff067224 */ /* 0x004fe200078e0008 */
[----:B------:R-:W-:Y:S01]  /*50e0*/  FSEL R40, R12, -INF , !P3 ;  /* 0xff8000000c287808 */ /* 0x000fe20005800000 */
[----:B------:R-:W-:Y:S01]  /*50f0*/  IMAD.IADD R8, R216, 0x1, -R5 ;  /* 0x00000001d8087824 */ /* 0x000fe200078e0a05 */
[C---:B------:R-:W-:Y:S01]  /*5100*/  ISETP.GE.AND P2, PT, R5.reuse, R227, PT ;  /* 0x000000e30500720c */ /* 0x040fe20003f46270 */
[----:B------:R-:W-:Y:S01]  /*5110*/  FFMA.FTZ R12, R16, -UR27, R33 ;  /* 0x8000001b100c7c23 */ /* 0x000fe20008010021 */
[C---:B------:R-:W-:Y:S01]  /*5120*/  ISETP.GE.AND P5, PT, R5.reuse, R225, PT ;  /* 0x000000e10500720c */ /* 0x040fe20003fa6270 */
[----:B------:R1:W2:Y:S01]  /*5130*/  I2F R11, R6 ;  /* 0x00000006000b7306 */ /* 0x0002a20000201400 */
[----:B------:R-:W-:Y:S01]  /*5140*/  ISETP.GE.AND P3, PT, R5, R224, PT ;  /* 0x000000e00500720c */ /* 0x000fe20003f66270 */
[----:B------:R-:W-:Y:S01]  /*5150*/  IMAD.IADD R10, R217, 0x1, -R0 ;  /* 0x00000001d90a7824 */ /* 0x000fe200078e0a00 */
[C---:B------:R-:W-:Y:S01]  /*5160*/  ISETP.LT.OR P2, PT, R5.reuse, R222, P2 ;  /* 0x000000de0500720c */ /* 0x040fe20001741670 */
[----:B------:R-:W-:Y:S01]  /*5170*/  HMMA.16816.F32.BF16 R16, R56, R22, R72 ;  /* 0x000000163810723c */ /* 0x000fe20000041848 */
[----:B------:R-:W-:-:S02]  /*5180*/  ISETP.LT.OR P5, PT, R5, R220, P5 ;  /* 0x000000dc0500720c */ /* 0x000fc40002fa1670 */
[----:B------:R-:W-:Y:S02]  /*5190*/  ISETP.LT.OR P3, PT, R5, R219, P3 ;  /* 0x000000db0500720c */ /* 0x000fe40001f61670 */
[----:B------:R-:W-:Y:S02]  /*51a0*/  FSEL R33, R12, -INF , !P2 ;  /* 0xff8000000c217808 */ /* 0x000fe40005000000 */
        /* <DEDUP_REMOVED lines=31> */
[----:B------:R-:W-:-:S04]  /*53a0*/  IABS R3, R10 ;  /* 0x0000000a00037213 */ /* 0x000fc80000000000 */
[----:B------:R-:W-:Y:S01]  /*53b0*/  FSEL R22, R7, -INF , !P6 ;  /* 0xff80000007167808 */ /* 0x000fe20007000000 */
[----:B------:R-:W-:Y:S01]  /*53c0*/  FFMA.FTZ R7, R29, -UR27, R24 ;  /* 0x8000001b1d077c23 */ /* 0x000fe20008010018 */
[----:B------:R-:W-:Y:S01]  /*53d0*/  FSEL R29, R9, -INF , !P5 ;  /* 0xff800000091d7808 */ /* 0x000fe20006800000 */
[----:B---3--:R-:W-:Y:S01]  /*53e0*/  IMAD.MOV.U32 R6, RZ, RZ, R5 ;  /* 0x000000ffff067224 */ /* 0x008fe200078e0005 */
[----:B------:R-:W-:Y:S01]  /*53f0*/  IABS R5, R8 ;  /* 0x0000000800057213 */ /* 0x000fe20000000000 */
[----:B--2---:R-:W-:Y:S01]  /*5400*/  FFMA.FTZ R8, R21, -UR27, R55 ;  /* 0x8000001b15087c23 */ /* 0x004fe20008010037 */
[----:B------:R-:W-:Y:S01]  /*5410*/  FSEL R21, R7, -INF , !P1 ;  /* 0xff80000007157808 */ /* 0x000fe20004800000 */
[----:B------:R1:W2:Y:S01]  /*5420*/  I2F R13, R6 ;  /* 0x00000006000d7306 */ /* 0x0002a20000201400 */
[----:B------:R-:W-:Y:S02]  /*5430*/  ISETP.GE.AND P6, PT, R0, R227, PT ;  /* 0x000000e30000720c */ /* 0x000fe40003fc6270 */
[----:B------:R-:W-:-:S02]  /*5440*/  FSEL R45, R8, -INF , !P3 ;  /* 0xff800000082d7808 */ /* 0x000fc40005800000 */
[C---:B------:R-:W-:Y:S02]  /*5450*/  ISETP.GE.AND P5, PT, R0.reuse, R226, PT ;  /* 0x000000e20000720c */ /* 0x040fe40003fa6270 */
[C---:B------:R-:W-:Y:S01]  /*5460*/  ISETP.GE.AND P3, PT, R0.reuse, R225, PT ;  /* 0x000000e10000720c */ /* 0x040fe20003f66270 */
[----:B------:R3:W4:Y:S01]  /*5470*/  I2F R10, R5 ;  /* 0x00000005000a7306 */ /* 0x0007220000201400 */
[C---:B------:R-:W-:Y:S02]  /*5480*/  ISETP.GE.AND P1, PT, R0.reuse, R224, PT ;  /* 0x000000e00000720c */ /* 0x040fe40003f26270 */
[C---:B------:R-:W-:Y:S02]  /*5490*/  ISETP.LT.OR P6, PT, R0.reuse, R222, P6 ;  /* 0x000000de0000720c */ /* 0x040fe400037c1670 */
[C---:B------:R-:W-:Y:S02]  /*54a0*/  ISETP.LT.OR P5, PT, R0.reuse, R221, P5 ;  /* 0x000000dd0000720c */ /* 0x040fe40002fa1670 */
[----:B------:R-:W-:Y:S01]  /*54b0*/  ISETP.LT.OR P3, PT, R0, R220, P3 ;  /* 0x000000dc0000720c */ /* 0x000fe20001f61670 */
[----:B-1----:R-:W-:Y:S01]  /*54c0*/  IMAD.IADD R6, R216, 0x1, -R0 ;  /* 0x00000001d8067824 */ /* 0x002fe200078e0a00 */
[----:B------:R-:W-:Y:S01]  /*54d0*/  ISETP.LT.OR P1, PT, R0, R219, P1 ;  /* 0x000000db0000720c */ /* 0x000fe20000f21670 */
[----:B--2---:R-:W-:-:S02]  /*54e0*/  FFMA.FTZ R8, R13, -UR27, R16 ;  /* 0x8000001b0d087c23 */ /* 0x004fc40008010010 */
        /* <DEDUP_REMOVED lines=9> */
[----:B------:R-:W-:Y:S01]  /*5580*/  FFMA.FTZ R10, R28, -UR27, R25 ;  /* 0x8000001b1c0a7c23 */ /* 0x000fe20008010019 */
[----:B------:R-:W-:Y:S01]  /*5590*/  FSEL R28, R8, -INF , !P4 ;  /* 0xff800000081c7808 */ /* 0x000fe20006000000 */
[----:B--2---:R-:W-:Y:S01]  /*55a0*/  FFMA.FTZ R9, R12, -UR27, R27 ;  /* 0x8000001b0c097c23 */ /* 0x004fe2000801001b */
[----:B------:R-:W-:Y:S02]  /*55b0*/  FSEL R42, R6, -INF , !P2 ;  /* 0xff800000062a7808 */ /* 0x000fe40005000000 */
[----:B------:R-:W-:Y:S02]  /*55c0*/  FSEL R18, R10, -INF , !P6 ;  /* 0xff8000000a127808 */ /* 0x000fe40007000000 */
[----:B------:R2:W3:Y:S01]  /*55d0*/  I2F R5, R3 ;  /* 0x0000000300057306 */ /* 0x0004e20000201400 */
[----:B-1----:R-:W-:-:S05]  /*55e0*/  FFMA.FTZ R7, R11, -UR27, R17 ;  /* 0x8000001b0b077c23 */ /* 0x002fca0008010011 */
[----:B------:R-:W-:Y:S01]  /*55f0*/  FSEL R23, R7, -INF , !P3 ;  /* 0xff80000007177808 */ /* 0x000fe20005800000 */
[----:B--2---:R-:W-:Y:S02]  /*5600*/  FFMA.FTZ R3, R14, -UR27, R26 ;  /* 0x8000001b0e037c23 */ /* 0x004fe4000801001a */
[----:B---3--:R-:W-:Y:S01]  /*5610*/  FFMA.FTZ R5, R5, -UR27, R19 ;  /* 0x8000001b05057c23 */ /* 0x008fe20008010013 */
[----:B------:R-:W-:Y:S02]  /*5620*/  FSEL R19, R9, -INF , !P5 ;  /* 0xff80000009137808 */ /* 0x000fe40006800000 */
        /* <DEDUP_REMOVED lines=44> */
.L_x_1980:
[----:B------:R-:W-:Y:S05]  /*58f0*/  BSYNC B0 ;  /* 0x0000000000007941 */ /* 0x000fea0003800000 */
.L_x_1979:
[----:B------:R-:W0:Y:S02]  /*5900*/  LDGDEPBAR ;  /* 0x00000000000079af */ /* 0x000e240000000000 */
.L_x_1978:
        /* <DEDUP_REMOVED lines=26> */
[----:B------:R-:W-:Y:S01]  /*5ab0*/  FMNMX.FTZ R3, R19, R3, !PT ;  /* 0x0000000313037209 */ /* 0x000fe20007810000 */
[--C-:B------:R-:W-:Y:S01]  /*5ac0*/  IMAD R203, R4, 0x2, R201.reuse ;  /* 0x0000000204cb7824 */ /* 0x100fe200078e02c9 */
[----:B------:R-:W-:Y:S01]  /*5ad0*/  LOP3.LUT R59, R95, UR30, RZ, 0x3c, !PT ;  /* 0x0000001e5f3b7c12 */ /* 0x000fe2000f8e3cff */
[----:B------:R-:W1:Y:S01]  /*5ae0*/  SHFL.BFLY PT, R5, R136, 0x2, 0x1f ;  /* 0x0c401f0088057f89 */ /* 0x000e6200000e0000 */
[C---:B------:R-:W-:Y:S01]  /*5af0*/  IMAD R206, R2.reuse, 0x2, R201 ;  /* 0x0000000202ce7824 */ /* 0x040fe200078e02c9 */
[----:B------:R-:W-:Y:S01]  /*5b00*/  UIADD3 UR8, UR30, 0x1715609d, URZ ;  /* 0x1715609d1e087890 */ /* 0x000fe2000fffe03f */
[----:B--2---:R-:W-:Y:S01]  /*5b10*/  LOP3.LUT R7, R11, R59, RZ, 0x3c, !PT ;  /* 0x0000003b0b077212 */ /* 0x004fe200078e3cff */
[----:B------:R-:W2:Y:S01]  /*5b20*/  SHFL.BFLY PT, R6, R3, 0x2, 0x1f ;  /* 0x0c401f0003067f89 */ /* 0x000ea200000e0000 */
[----:B------:R-:W-:-:S03]  /*5b30*/  IMAD R205, R2, 0x2, R203 ;  /* 0x0000000202cd7824 */ /* 0x000fc600078e02cb */
[----:B------:R-:W-:Y:S01]  /*5b40*/  IMAD.WIDE.U32 R12, R7, -0x2daee0ad, RZ ;  /* 0xd2511f53070c7825 */ /* 0x000fe200078e00ff */
[----:B------:R-:W-:Y:S04]  /*5b50*/  STL [R1+0x70], R59 ;  /* 0x0000703b01007387 */ /* 0x000fe80000100800 */
[----:B------:R-:W-:Y:S04]  /*5b60*/  STL.64 [R1+0x80], R12 ;  /* 0x0000800c01007387 */ /* 0x000fe80000100a00 */
[----:B------:R-:W-:Y:S04]  /*5b70*/  LDSM.16.MT88.4 R148, [R201+0xa000] ;  /* 0x00a00000c994783b */ /* 0x000fe80000004200 */
[----:B------:R-:W-:Y:S01]  /*5b80*/  LDSM.16.MT88.4 R164, [R203+0xa000] ;  /* 0x00a00000cba4783b */ /* 0x000fe20000004200 */
[----:B-1----:R-:W-:-:S03]  /*5b90*/  FMNMX.FTZ R136, R136, R5, !PT ;  /* 0x0000000588887209 */ /* 0x002fc60007810000 */
[----:B------:R-:W-:Y:S01]  /*5ba0*/  LDSM.16.MT88.4 R76, [R206+0xa000] ;  /* 0x00a00000ce4c783b */ /* 0x000fe20000004200 */
[----:B--2---:R-:W-:-:S03]  /*5bb0*/  FMNMX.FTZ R3, R6, R3, !PT ;  /* 0x0000000306037209 */ /* 0x004fc60007810000 */
        /* <DEDUP_REMOVED lines=9> */
[C---:B------:R-:W-:Y:S01]  /*5c50*/  FSETP.NEU.FTZ.AND P1, PT, R136.reuse, -INF , PT ;  /* 0xff8000008800780b */ /* 0x040fe20003f3d000 */
[----:B------:R-:W-:Y:S01]  /*5c60*/  FMUL.FTZ R8, R136, c[0x0][0x23c] ;  /* 0x00008f0088087a20 */ /* 0x000fe20000410000 */
[----:B------:R-:W-:Y:S01]  /*5c70*/  LOP3.LUT R6, R237, UR33, R5, 0x96, !PT ;  /* 0x00000021ed067c12 */ /* 0x000fe2000f8e9605 */
[----:B------:R-:W-:Y:S01]  /*5c80*/  LDSM.16.MT88.4 R192, [R206+0xa800] ;  /* 0x00a80000cec0783b */ /* 0x000fe20000004200 */
[----:B------:R-:W-:Y:S02]  /*5c90*/  LOP3.LUT R5, R13, UR15, R236, 0x96, !PT ;  /* 0x0000000f0d057c12 */ /* 0x000fe4000f8e96ec */
[----:B------:R-:W-:Y:S01]  /*5ca0*/  FSEL R8, R8, RZ, P1 ;  /* 0x000000ff08087208 */ /* 0x000fe20000800000 */
[----:B------:R-:W-:Y:S01]  /*5cb0*/  IMAD.WIDE.U32 R56, R6, -0x326172a9, RZ ;  /* 0xcd9e8d5706387825 */ /* 0x000fe200078e00ff */
[----:B--2---:R-:W-:Y:S01]  /*5cc0*/  FMNMX.FTZ R135, R3, R135, !PT ;  /* 0x0000008703877209 */ /* 0x004fe20007810000 */
[----:B------:R-:W-:Y:S02]  /*5cd0*/  LDSM.16.MT88.4 R184, [R205+0xa800] ;  /* 0x00a80000cdb8783b */ /* 0x000fe40000004200 */
[----:B------:R-:W-:Y:S01]  /*5ce0*/  IMAD.WIDE.U32 R16, R5, -0x326172a9, RZ ;  /* 0xcd9e8d5705107825 */ /* 0x000fe200078e00ff */
[----:B------:R-:W-:Y:S01]  /*5cf0*/  LOP3.LUT R5, R57, UR16, R10, 0x96, !PT ;  /* 0x0000001039057c12 */ /* 0x000fe2000f8e960a */
[----:B------:R-:W-:Y:S01]  /*5d00*/  LDSM.16.MT88.4 R188, [R201+0xb800] ;  /* 0x00b80000c9bc783b */ /* 0x000fe20000004200 */
[----:B------:R-:W-:Y:S01]  /*5d10*/  FSETP.NEU.FTZ.AND P1, PT, R135, -INF , PT ;  /* 0xff8000008700780b */ /* 0x000fe20003f3d000 */
[----:B------:R-:W-:Y:S01]  /*5d20*/  FFMA.FTZ R7, R44, c[0x0][0x23c], -R8 ;  /* 0x00008f002c077a23 */ /* 0x000fe20000010808 */
[----:B------:R-:W-:Y:S01]  /*5d30*/  LOP3.LUT R6, R17, UR14, R56, 0x96, !PT ;  /* 0x0000000e11067c12 */ /* 0x000fe2000f8e9638 */
[----:B------:R-:W-:Y:S01]  /*5d40*/  IMAD.WIDE.U32 R10, R5, -0x2daee0ad, RZ ;  /* 0xd2511f53050a7825 */ /* 0x000fe200078e00ff */
[----:B------:R1:W-:Y:S01]  /*5d50*/  STL.64 [R1], R16 ;  /* 0x0000001001007387 */ /* 0x0003e20000100a00 */
[----:B------:R2:W-:Y:S02]  /*5d60*/  MUFU.EX2 R58, R7 ;  /* 0x00000007003a7308 */ /* 0x0005e40000000800 */
[----:B------:R-:W-:Y:S01]  /*5d70*/  FFMA.FTZ R5, R38, c[0x0][0x23c], -R8 ;  /* 0x00008f0026057a23 */ /* 0x000fe20000010808 */
[----:B------:R-:W-:Y:S01]  /*5d80*/  LOP3.LUT R9, R11, UR13, R12, 0x96, !PT ;  /* 0x0000000d0b097c12 */ /* 0x000fe2000f8e960c */
[----:B------:R-:W-:Y:S01]  /*5d90*/  FMUL.FTZ R3, R135, c[0x0][0x23c] ;  /* 0x00008f0087037a20 */ /* 0x000fe20000410000 */
[----:B------:R-:W-:Y:S03]  /*5da0*/  LDSM.16.MT88.4 R196, [R203+0xb800] ;  /* 0x00b80000cbc4783b */ /* 0x000fe60000004200 */
[----:B------:R3:W-:Y:S01]  /*5db0*/  MUFU.EX2 R252, R5 ;  /* 0x0000000500fc7308 */ /* 0x0007e20000000800 */
[----:B------:R-:W-:Y:S01]  /*5dc0*/  IMAD.WIDE.U32 R12, R9, -0x326172a9, RZ ;  /* 0xcd9e8d57090c7825 */ /* 0x000fe200078e00ff */
[----:B------:R-:W-:Y:S01]  /*5dd0*/  FSEL R3, R3, RZ, P1 ;  /* 0x000000ff03037208 */ /* 0x000fe20000800000 */
[----:B------:R-:W-:Y:S04]  /*5de0*/  LDSM.16.MT88.4 R176, [R206+0xb800] ;  /* 0x00b80000ceb0783b */ /* 0x000fe80000004200 */
[----:B------:R-:W-:Y:S01]  /*5df0*/  FFMA.FTZ R4, R36, c[0x0][0x23c], -R3 ;  /* 0x00008f0024047a23 */ /* 0x000fe20000010803 */
[----:B------:R-:W-:Y:S01]  /*5e00*/  LDSM.16.MT88.4 R180, [R205+0xb800] ;  /* 0x00b80000cdb4783b */ /* 0x000fe20000004200 */
[----:B--2---:R-:W-:-:S02]  /*5e10*/  IMAD.WIDE.U32 R6, R6, -0x2daee0ad, RZ ;  /* 0xd2511f5306067825 */ /* 0x004fc400078e00ff */
[----:B------:R2:W-:Y:S03]  /*5e20*/  MUFU.EX2 R249, R4 ;  /* 0x0000000400f97308 */ /* 0x0005e60000000800 */
[----:B---3--:R-:W-:Y:S01]  /*5e30*/  LOP3.LUT R5, R7, UR11, R10, 0x96, !PT ;  /* 0x0000000b07057c12 */ /* 0x008fe2000f8e960a */
[----:B------:R-:W-:Y:S01]  /*5e40*/  FFMA.FTZ R7, R31, c[0x0][0x23c], -R8 ;  /* 0x00008f001f077a23 */ /* 0x000fe20000010808 */
[----:B------:R-:W-:Y:S02]  /*5e50*/  LOP3.LUT R10, R13, UR12, R16, 0x96, !PT ;  /* 0x0000000c0d0a7c12 */ /* 0x000fe4000f8e9610 */
[----:B------:R-:W-:Y:S01]  /*5e60*/  IADD3 R31, R120, 0x4, RZ ;  /* 0x00000004781f7810 */ /* 0x000fe20007ffe0ff */
[----:B------:R-:W-:Y:S01]  /*5e70*/  IMAD.WIDE.U32 R14, R5, -0x326172a9, RZ ;  /* 0xcd9e8d57050e7825 */ /* 0x000fe200078e00ff */
[----:B------:R3:W-:Y:S03]  /*5e80*/  MUFU.EX2 R44, R7 ;  /* 0x00000007002c7308 */ /* 0x0007e60000000800 */
[----:B------:R-:W-:Y:S01]  /*5e90*/  IMAD.WIDE.U32 R10, R10, -0x2daee0ad, RZ ;  /* 0xd2511f530a0a7825 */ /* 0x000fe200078e00ff */
[----:B------:R-:W-:Y:S03]  /*5ea0*/  STL [R1+0x94], R31 ;  /* 0x0000941f01007387 */ /* 0x000fe60000100800 */
[----:B------:R-:W-:-:S02]  /*5eb0*/  FFMA.FTZ R5, R30, c[0x0][0x23c], -R8 ;  /* 0x00008f001e057a23 */ /* 0x000fc40000010808 */
[----:B--2---:R-:W-:Y:S02]  /*5ec0*/  FFMA.FTZ R4, R32, c[0x0][0x23c], -R3 ;  /* 0x00008f0020047a23 */ /* 0x004fe40000010803 */
[----:B------:R2:W4:Y:S01]  /*5ed0*/  MUFU.EX2 R251, R5 ;  /* 0x0000000500fb7308 */ /* 0x0005220000000800 */
[----:B------:R-:W-:Y:S02]  /*5ee0*/  IMAD R30, R94, 0x10000, R94 ;  /* 0x000100005e1e7824 */ /* 0x000fe400078e025e */
[----:B------:R-:W-:Y:S01]  /*5ef0*/  LDSM.16.MT88.4 R92, [R203+0xb000] ;  /* 0x00b00000cb5c783b */ /* 0x000fe20000004200 */
[----:B------:R-:W-:Y:S01]  /*5f00*/  IMAD.WIDE.U32 R240, R31, -0x326172a9, RZ ;  /* 0xcd9e8d571ff07825 */ /* 0x000fe200078e00ff */
[----:B---3--:R-:W-:-:S03]  /*5f10*/  LOP3.LUT R7, R15, UR10, R12, 0x96, !PT ;  /* 0x0000000a0f077c12 */ /* 0x008fc6000f8e960c */
[----:B------:R-:W-:Y:S02]  /*5f20*/  MUFU.EX2 R248, R4 ;  /* 0x0000000400f87308 */ /* 0x000fe40000000800 */
[----:B------:R-:W-:-:S05]  /*5f30*/  IMAD.WIDE.U32 R12, R7, -0x2daee0ad, RZ ;  /* 0xd2511f53070c7825 */ /* 0x000fca00078e00ff */
[----:B------:R-:W-:Y:S01]  /*5f40*/  LOP3.LUT R7, R13, UR7, R10, 0x96, !PT ;  /* 0x000000070d077c12 */ /* 0x000fe2000f8e960a */
[----:B--2---:R-:W-:Y:S01]  /*5f50*/  FFMA.FTZ R5, R46, c[0x0][0x23c], -R3 ;  /* 0x00008f002e057a23 */ /* 0x004fe20000010803 */
[----:B------:R-:W-:Y:S02]  /*5f60*/  LOP3.LUT R10, R11, UR9, R6, 0x96, !PT ;  /* 0x000000090b0a7c12 */ /* 0x000fe4000f8e9606 */
[----:B----4-:R-:W-:Y:S01]  /*5f70*/  F2FP.BF16.PACK_AB R2, R251, R44 ;  /* 0x0000002cfb02723e */ /* 0x010fe200000010ff */
[----:B------:R-:W-:Y:S01]  /*5f80*/  IMAD.WIDE.U32 R6, R7, -0x326172a9, RZ ;  /* 0xcd9e8d5707067825 */ /* 0x000fe200078e00ff */
[----:B------:R2:W-:Y:S03]  /*5f90*/  MUFU.EX2 R250, R5 ;  /* 0x0000000500fa7308 */ /* 0x0005e60000000800 */
[----:B-1----:R-:W-:Y:S01]  /*5fa0*/  IMAD.WIDE.U32 R16, R10, -0x326172a9, RZ ;  /* 0xcd9e8d570a107825 */ /* 0x002fe200078e00ff */
[----:B------:R-:W-:-:S02]  /*5fb0*/  LOP3.LUT R0, R6, 0xffff, RZ, 0xc0, !PT ;  /* 0x0000ffff06007812 */ /* 0x000fc400078ec0ff */
[----:B------:R-:W-:Y:S02]  /*5fc0*/  LOP3.LUT R9, R6, 0xff, RZ, 0xc0, !PT ;  /* 0x000000ff06097812 */ /* 0x000fe400078ec0ff */
[----:B------:R-:W-:Y:S01]  /*5fd0*/  SHF.R.U32.HI R10, RZ, 0x18, R6 ;  /* 0x00000018ff0a7819 */ /* 0x000fe20000011606 */
[----:B--2---:R-:W-:-:S04]  /*5fe0*/  FFMA.FTZ R5, R37, c[0x0][0x23c], -R3 ;  /* 0x00008f0025057a23 */ /* 0x004fc80000010803 */
[----:B------:R1:W2:Y:S02]  /*5ff0*/  MUFU.EX2 R247, R5 ;  /* 0x0000000500f77308 */ /* 0x0002a40000000800 */
[----:B-1----:R-:W-:Y:S02]  /*6000*/  SHF.R.U32.HI R5, RZ, 0x8, R0 ;  /* 0x00000008ff057819 */ /* 0x002fe40000011600 */
[----:B------:R-:W-:Y:S02]  /*6010*/  LOP3.LUT R0, R7, UR17, R16, 0x96, !PT ;  /* 0x0000001107007c12 */ /* 0x000fe4000f8e9610 */
[----:B------:R-:W-:Y:S02]  /*6020*/  SHF.R.U32.HI R7, RZ, 0x10, R6 ;  /* 0x00000010ff077819 */ /* 0x000fe40000011606 */
[----:B------:R-:W-:Y:S02]  /*6030*/  PRMT R11, R9, 0x5410, R5 ;  /* 0x00005410090b7816 */ /* 0x000fe40000000005 */
[----:B------:R-:W-:-:S02]  /*6040*/  SHF.R.U32.HI R5, RZ, 0x10, R0 ;  /* 0x00000010ff057819 */ /* 0x000fc40000011600 */
[----:B------:R-:W-:Y:S02]  /*6050*/  LOP3.LUT R6, R7, 0xff, RZ, 0xc0, !PT ;  /* 0x000000ff07067812 */ /* 0x000fe400078ec0ff */
[C---:B------:R-:W-:Y:S02]  /*6060*/  LOP3.LUT R4, R0.reuse, 0xffff, RZ, 0xc0, !PT ;  /* 0x0000ffff00047812 */ /* 0x040fe400078ec0ff */
[----:B------:R-:W-:Y:S02]  /*6070*/  LOP3.LUT R9, R0, 0xff, RZ, 0xc0, !PT ;  /* 0x000000ff00097812 */ /* 0x000fe400078ec0ff */
[----:B------:R-:W-:Y:S02]  /*6080*/  SHF.R.U32.HI R7, RZ, 0x18, R0 ;  /* 0x00000018ff077819 */ /* 0x000fe40000011600 */
[----:B------:R-:W-:Y:S02]  /*6090*/  LOP3.LUT R0, R5, 0xff, RZ, 0xc0, !PT ;  /* 0x000000ff05007812 */ /* 0x000fe400078ec0ff */
[----:B------:R-:W-:-:S02]  /*60a0*/  PRMT R10, R6, 0x5410, R10 ;  /* 0x00005410060a7816 */ /* 0x000fc4000000000a */
        /* <DEDUP_REMOVED lines=8> */
[----:B------:R-:W-:Y:S02]  /*6130*/  FMNMX.FTZ R0, R91, R88, !PT ;  /* 0x000000585b007209 */ /* 0x000fe40007810000 */
[----:B------:R-:W-:Y:S01]  /*6140*/  PRMT R5, R9, 0x5410, R4 ;  /* 0x0000541009057816 */ /* 0x000fe20000000004 */
[----:B------:R1:W-:Y:S01]  /*6150*/  MUFU.EX2 R243, R2 ;  /* 0x0000000200f37308 */ /* 0x0003e20000000800 */
[----:B------:R-:W-:-:S02]  /*6160*/  FMNMX.FTZ R0, R89, R0, !PT ;  /* 0x0000000059007209 */ /* 0x000fc40007810000 */
[----:B------:R-:W-:Y:S01]  /*6170*/  F2FP.BF16.PACK_AB R9, R252, R58 ;  /* 0x0000003afc09723e */ /* 0x000fe200000010ff */
[----:B------:R-:W-:Y:S01]  /*6180*/  HSET2.LE.AND R5, R5, R30, PT ;  /* 0x0000001e05057233 */ /* 0x000fe20003803000 */
[----:B------:R-:W-:Y:S02]  /*6190*/  FMNMX.FTZ R0, R47, R0, !PT ;  /* 0x000000002f007209 */ /* 0x000fe40007810000 */
[----:B------:R-:W-:Y:S02]  /*61a0*/  F2FP.BF16.PACK_AB R4, R248, R249 ;  /* 0x000000f9f804723e */ /* 0x000fe400000010ff */
[----:B------:R-:W-:Y:S02]  /*61b0*/  FMNMX.FTZ R0, R43, R0, !PT ;  /* 0x000000002b007209 */ /* 0x000fe40007810000 */
[----:B------:R-:W-:Y:S02]  /*61c0*/  LOP3.LUT R7, R7, R4, RZ, 0xc0, !PT ;  /* 0x0000000407077212 */ /* 0x000fe400078ec0ff */
[----:B------:R-:W-:-:S02]  /*61d0*/  FMNMX.FTZ R0, R29, R0, !PT ;  /* 0x000000001d007209 */ /* 0x000fc40007810000 */
[----:B------:R-:W-:Y:S01]  /*61e0*/  LOP3.LUT R4, R5, R9, RZ, 0xc0, !PT ;  /* 0x0000000905047212 */ /* 0x000fe200078ec0ff */
[----:B-1----:R-:W-:Y:S01]  /*61f0*/  FFMA.FTZ R2, R33, c[0x0][0x23c], -R8 ;  /* 0x00008f0021027a23 */ /* 0x002fe20000010808 */
[----:B------:R-:W-:Y:S02]  /*6200*/  FMNMX.FTZ R0, R28, R0, !PT ;  /* 0x000000001c007209 */ /* 0x000fe40007810000 */
[----:B------:R-:W-:Y:S01]  /*6210*/  LOP3.LUT R5, R10, R11, RZ, 0xc0, !PT ;  /* 0x0000000b0a057212 */ /* 0x000fe200078ec0ff */
[----:B------:R1:W-:Y:S01]  /*6220*/  MUFU.EX2 R245, R2 ;  /* 0x0000000200f57308 */ /* 0x0003e20000000800 */
[----:B------:R-:W-:-:S05]  /*6230*/  FMNMX.FTZ R0, R23, R0, !PT ;  /* 0x0000000017007209 */ /* 0x000fca0007810000 */
[----:B------:R-:W2:Y:S01]  /*6240*/  SHFL.BFLY PT, R9, R0, 0x2, 0x1f ;  /* 0x0c401f0000097f89 */ /* 0x000ea200000e0000 */
[C---:B------:R-:W-:Y:S08]  /*6250*/  HMMA.16816.F32.BF16 R140, R4.reuse, R148, RZ ;  /* 0x00000094048c723c */ /* 0x040ff000000418ff */
[----:B------:R-:W-:Y:S01]  /*6260*/  HMMA.16816.F32.BF16 R156, R4, R164, RZ ;  /* 0x000000a4049c723c */ /* 0x000fe200000418ff */
[----:B-1----:R-:W-:-:S02]  /*6270*/  FFMA.FTZ R2, R21, c[0x0][0x23c], -R8 ;  /* 0x00008f0015027a23 */ /* 0x002fc40000010808 */
[----:B------:R-:W-:Y:S02]  /*6280*/  FFMA.FTZ R8, R18, c[0x0][0x23c], -R8 ;  /* 0x00008f0012087a23 */ /* 0x000fe40000010808 */
[----:B------:R1:W-:Y:S03]  /*6290*/  MUFU.EX2 R246, R2 ;  /* 0x0000000200f67308 */ /* 0x0003e60000000800 */
[C---:B------:R-:W-:Y:S05]  /*62a0*/  HMMA.16816.F32.BF16 R36, R4.reuse, R76, RZ ;  /* 0x0000004c0424723c */ /* 0x040fea00000418ff */
[----:B------:R3:W4:Y:S01]  /*62b0*/  MUFU.EX2 R244, R8 ;  /* 0x0000000800f47308 */ /* 0x0007220000000800 */
[----:B--2---:R-:W-:Y:S01]  /*62c0*/  FMNMX.FTZ R16, R9, R0, !PT ;  /* 0x0000000009107209 */ /* 0x004fe20007810000 */
[--C-:B------:R-:W-:Y:S01]  /*62d0*/  FFMA.FTZ R0, R20, c[0x0][0x23c], -R3.reuse ;  /* 0x00008f0014007a23 */ /* 0x100fe20000010803 */
[----:B------:R-:W-:Y:S01]  /*62e0*/  HMMA.16816.F32.BF16 R52, R4, R60, RZ ;  /* 0x0000003c0434723c */ /* 0x000fe200000418ff */
[----:B-1----:R-:W-:Y:S01]  /*62f0*/  LOP3.LUT R2, R17, UR8, R14, 0x96, !PT ;  /* 0x0000000811027c12 */ /* 0x002fe2000f8e960e */
[----:B------:R-:W-:-:S03]  /*6300*/  FFMA.FTZ R14, R34, c[0x0][0x23c], -R3 ;  /* 0x00008f00220e7a23 */ /* 0x000fc60000010803 */
[----:B------:R1:W-:Y:S01]  /*6310*/  MUFU.EX2 R242, R0 ;  /* 0x0000000000f27308 */ /* 0x0003e20000000800 */
[--C-:B------:R-:W-:Y:S02]  /*6320*/  FFMA.FTZ R17, R22, c[0x0][0x23c], -R3.reuse ;  /* 0x00008f0016117a23 */ /* 0x100fe40000010803 */
[C---:B------:R-:W-:Y:S01]  /*6330*/  HMMA.16816.F32.BF16 R68, R4.reuse, R232, RZ ;  /* 0x000000e80444723c */ /* 0x040fe200000418ff */
[----:B------:R-:W-:Y:S01]  /*6340*/  FFMA.FTZ R3, R19, c[0x0][0x23c], -R3 ;  /* 0x00008f0013037a23 */ /* 0x000fe20000010803 */
[----:B------:R-:W-:Y:S01]  /*6350*/  LDSM.16.MT88.4 R32, [R201+0xa800] ;  /* 0x00a80000c920783b */ /* 0x000fe20000004200 */
[----:B---3--:R-:W-:Y:S02]  /*6360*/  IMAD.WIDE.U32 R8, R2, -0x2daee0ad, RZ ;  /* 0xd2511f5302087825 */ /* 0x008fe400078e00ff */
[----:B------:R2:W3:Y:S03]  /*6370*/  MUFU.EX2 R239, R3 ;  /* 0x0000000300ef7308 */ /* 0x0004e60000000800 */
[----:B------:R-:W-:Y:S01]  /*6380*/  HMMA.16816.F32.BF16 R84, R4, R92, RZ ;  /* 0x0000005c0454723c */ /* 0x000fe200000418ff */
[----:B------:R-:W-:-:S02]  /*6390*/  LOP3.LUT R2, R8, 0xffff, RZ, 0xc0, !PT ;  /* 0x0000ffff08027812 */ /* 0x000fc400078ec0ff */
[----:B------:R-:W-:Y:S02]  /*63a0*/  LOP3.LUT R15, R8, 0xff, RZ, 0xc0, !PT ;  /* 0x000000ff080f7812 */ /* 0x000fe400078ec0ff */
[----:B------:R-:W-:Y:S01]  /*63b0*/  SHF.R.U32.HI R13, RZ, 0x18, R8 ;  /* 0x00000018ff0d7819 */ /* 0x000fe20000011608 */
[----:B------:R-:W-:Y:S01]  /*63c0*/  MUFU.EX2 R238, R14 ;  /* 0x0000000e00ee7308 */ /* 0x000fe20000000800 */
[----:B-1----:R-:W-:Y:S01]  /*63d0*/  LOP3.LUT R0, R9, UR18, R12, 0x96, !PT ;  /* 0x0000001209007c12 */ /* 0x002fe2000f8e960c */
[C---:B------:R-:W-:Y:S01]  /*63e0*/  HMMA.16816.F32.BF16 R100, R4.reuse, R108, RZ ;  /* 0x0000006c0464723c */ /* 0x040fe200000418ff */
[----:B------:R-:W-:Y:S02]  /*63f0*/  SHF.R.U32.HI R9, RZ, 0x10, R8 ;  /* 0x00000010ff097819 */ /* 0x000fe40000011608 */
[----:B------:R-:W-:Y:S02]  /*6400*/  SHF.R.U32.HI R12, RZ, 0x8, R2 ;  /* 0x00000008ff0c7819 */ /* 0x000fe40000011602 */
[----:B------:R-:W-:Y:S01]  /*6410*/  LOP3.LUT R2, R0, 0xffff, RZ, 0xc0, !PT ;  /* 0x0000ffff00027812 */ /* 0x000fe200078ec0ff */
[----:B------:R-:W1:Y:S01]  /*6420*/  MUFU.EX2 R139, R17 ;  /* 0x00000011008b7308 */ /* 0x000e620000000800 */
[----:B--2---:R-:W-:Y:S01]  /*6430*/  SHF.R.U32.HI R3, RZ, 0x10, R0 ;  /* 0x00000010ff037819 */ /* 0x004fe20000011600 */
[----:B------:R-:W-:Y:S01]  /*6440*/  HMMA.16816.F32.BF16 R116, R4, R228, RZ ;  /* 0x000000e40474723c */ /* 0x000fe200000418ff */
[----:B------:R-:W-:-:S02]  /*6450*/  LOP3.LUT R11, R9, 0xff, RZ, 0xc0, !PT ;  /* 0x000000ff090b7812 */ /* 0x000fc400078ec0ff */
[----:B------:R-:W-:Y:S02]  /*6460*/  LOP3.LUT R10, R0, 0xff, RZ, 0xc0, !PT ;  /* 0x000000ff000a7812 */ /* 0x000fe400078ec0ff */
[----:B------:R-:W-:Y:S02]  /*6470*/  SHF.R.U32.HI R9, RZ, 0x18, R0 ;  /* 0x00000018ff097819 */ /* 0x000fe40000011600 */
[----:B------:R-:W-:Y:S01]  /*6480*/  SHF.R.U32.HI R8, RZ, 0x8, R2 ;  /* 0x00000008ff087819 */ /* 0x000fe20000011602 */
[C---:B------:R-:W-:Y:S01]  /*6490*/  HMMA.16816.F32.BF16 R152, R4.reuse, R150, RZ ;  /* 0x000000960498723c */ /* 0x040fe200000418ff */
[----:B------:R-:W-:Y:S02]  /*64a0*/  LOP3.LUT R2, R3, 0xff, RZ, 0xc0, !PT ;  /* 0x000000ff03027812 */ /* 0x000fe400078ec0ff */
[----:B------:R-:W-:Y:S02]  /*64b0*/  PRMT R0, R15, 0x5410, R12 ;  /* 0x000054100f007816 */ /* 0x000fe4000000000c */
[----:B------:R-:W-:Y:S01]  /*64c0*/  PRMT R3, R11, 0x5410, R13 ;  /* 0x000054100b037816 */ /* 0x000fe2000000000d */
[----:B------:R-:W2:Y:S01]  /*64d0*/  SHFL.BFLY PT, R12, R16, 0x1, 0x1f ;  /* 0x0c201f00100c7f89 */ /* 0x000ea200000e0000 */
[----:B------:R-:W-:Y:S01]  /*64e0*/  PRMT R11, R10, 0x5410, R8 ;  /* 0x000054100a0b7816 */ /* 0x000fe20000000008 */
[--C-:B------:R-:W-:Y:S01]  /*64f0*/  HSET2.LE.AND R0, R0, R30.reuse, PT ;  /* 0x0000001e00007233 */ /* 0x100fe20003803000 */
[----:B------:R-:W-:Y:S01]  /*6500*/  PRMT R10, R2, 0x5410, R9 ;  /* 0x00005410020a7816 */ /* 0x000fe20000000009 */
[----:B------:R-:W-:Y:S01]  /*6510*/  HMMA.16816.F32.BF16 R168, R4, R166, RZ ;  /* 0x000000a604a8723c */ /* 0x000fe200000418ff */
[----:B------:R-:W-:Y:S01]  /*6520*/  FMNMX.FTZ R9, R107, R106, !PT ;  /* 0x0000006a6b097209 */ /* 0x000fe20007810000 */
[----:B------:R-:W-:Y:S01]  /*6530*/  HSET2.LE.AND R3, R3, R30, PT ;  /* 0x0000001e03037233 */ /* 0x000fe20003803000 */
[----:B----4-:R-:W-:-:S02]  /*6540*/  F2FP.BF16.PACK_AB R2, R244, R246 ;  /* 0x000000f6f402723e */ /* 0x010fc400000010ff */
[----:B------:R-:W-:Y:S02]  /*6550*/  FMNMX.FTZ R9, R105, R9, !PT ;  /* 0x0000000969097209 */ /* 0x000fe40007810000 */
[----:B------:R-:W-:Y:S01]  /*6560*/  LOP3.LUT R130, R0, R2, RZ, 0xc0, !PT ;  /* 0x0000000200827212 */ /* 0x000fe200078ec0ff */
[----:B------:R-:W-:Y:S01]  /*6570*/  HSET2.LE.AND R0, R11, R30, PT ;  /* 0x0000001e0b007233 */ /* 0x000fe20003803000 */
[----:B------:R-:W-:Y:S01]  /*6580*/  F2FP.BF16.PACK_AB R2, R245, R243 ;  /* 0x000000f3f502723e */ /* 0x000fe200000010ff */
[----:B------:R-:W-:Y:S01]  /*6590*/  HMMA.16816.F32.BF16 R48, R4, R78, RZ ;  /* 0x0000004e0430723c */ /* 0x000fe200000418ff */
[----:B------:R-:W-:Y:S02]  /*65a0*/  FMNMX.FTZ R9, R104, R9, !PT ;  /* 0x0000000968097209 */ /* 0x000fe40007810000 */
[----:B------:R-:W-:Y:S02]  /*65b0*/  LOP3.LUT R128, R0, R2, RZ, 0xc0, !PT ;  /* 0x0000000200807212 */ /* 0x000fe400078ec0ff */
[----:B------:R-:W-:-:S02]  /*65c0*/  FMNMX.FTZ R0, R90, R9, !PT ;  /* 0x000000095a007209 */ /* 0x000fc40007810000 */
[----:B---3--:R-:W-:Y:S01]  /*65d0*/  F2FP.BF16.PACK_AB R8, R239, R242 ;  /* 0x000000f2ef08723e */ /* 0x008fe200000010ff */
[C---:B------:R-:W-:Y:S01]  /*65e0*/  HMMA.16816.F32.BF16 R64, R4.reuse, R62, RZ ;  /* 0x0000003e0440723c */ /* 0x040fe200000418ff */
[----:B------:R-:W-:Y:S02]  /*65f0*/  FMNMX.FTZ R0, R45, R0, !PT ;  /* 0x000000002d007209 */ /* 0x000fe40007810000 */
[----:B--2---:R-:W-:Y:S02]  /*6600*/  FMNMX.FTZ R134, R16, R12, !PT ;  /* 0x0000000c10867209 */ /* 0x004fe40007810000 */
[----:B------:R-:W-:Y:S02]  /*6610*/  FMNMX.FTZ R0, R42, R0, !PT ;  /* 0x000000002a007209 */ /* 0x000fe40007810000 */
[C---:B------:R-:W-:Y:S01]  /*6620*/  FSETP.NEU.FTZ.AND P1, PT, R134.reuse, -INF , PT ;  /* 0xff8000008600780b */ /* 0x040fe20003f3d000 */
[----:B------:R-:W-:Y:S01]  /*6630*/  HMMA.16816.F32.BF16 R80, R4, R234, RZ ;  /* 0x000000ea0450723c */ /* 0x000fe200000418ff */
[----:B------:R-:W-:Y:S01]  /*6640*/  FMNMX.FTZ R2, R41, R0, !PT ;  /* 0x0000000029027209 */ /* 0x000fe20007810000 */
[----:B------:R-:W-:Y:S01]  /*6650*/  FMUL.FTZ R0, R134, c[0x0][0x23c] ;  /* 0x00008f0086007a20 */ /* 0x000fe20000410000 */
[----:B------:R-:W-:Y:S01]  /*6660*/  LOP3.LUT R131, R3, R8, RZ, 0xc0, !PT ;  /* 0x0000000803837212 */ /* 0x000fe200078ec0ff */
[----:B------:R-:W-:Y:S01]  /*6670*/  HSET2.LE.AND R3, R10, R30, PT ;  /* 0x0000001e0a037233 */ /* 0x000fe20003803000 */
[----:B-1----:R-:W-:-:S02]  /*6680*/  F2FP.BF16.PACK_AB R8, R139, R238 ;  /* 0x000000ee8b08723e */ /* 0x002fc400000010ff */
[----:B------:R-:W-:Y:S01]  /*6690*/  FSEL R0, R0, RZ, P1 ;  /* 0x000000ff00007208 */ /* 0x000fe20000800000 */
[----:B------:R-:W-:Y:S01]  /*66a0*/  HMMA.16816.F32.BF16 R96, R4, R94, RZ ;  /* 0x0000005e0460723c */ /* 0x000fe200000418ff */
[----:B------:R-:W-:-:S03]  /*66b0*/  LOP3.LUT R129, R3, R8, RZ, 0xc0, !PT ;  /* 0x0000000803817212 */ /* 0x000fc600078ec0ff */
[--C-:B------:R-:W-:Y:S02]  /*66c0*/  FFMA.FTZ R3, R91, c[0x0][0x23c], -R0.reuse ;  /* 0x00008f005b037a23 */ /* 0x100fe40000010800 */
[--C-:B------:R-:W-:Y:S02]  /*66d0*/  FFMA.FTZ R11, R29, c[0x0][0x23c], -R0.reuse ;  /* 0x00008f001d0b7a23 */ /* 0x100fe40000010800 */
[----:B------:R-:W-:Y:S01]  /*66e0*/  HMMA.16816.F32.BF16 R112, R4, R110, RZ ;  /* 0x0000006e0470723c */ /* 0x000fe200000418ff */
[----:B------:R1:W-:Y:S01]  /*66f0*/  MUFU.EX2 R138, R3 ;  /* 0x00000003008a7308 */ /* 0x0003e20000000800 */
[--C-:B------:R-:W-:Y:S02]  /*6700*/  FFMA.FTZ R13, R28, c[0x0][0x23c], -R0.reuse ;  /* 0x00008f001c0d7a23 */ /* 0x100fe40000010800 */
[----:B------:R-:W-:-:S04]  /*6710*/  FFMA.FTZ R14, R23, c[0x0][0x23c], -R0 ;  /* 0x00008f00170e7a23 */ /* 0x000fc80000010800 */
[----:B------:R-:W-:Y:S01]  /*6720*/  HMMA.16816.F32.BF16 R24, R4, R230, RZ ;  /* 0x000000e60418723c */ /* 0x000fe200000418ff */
[----:B------:R-:W2:Y:S01]  /*6730*/  SHFL.BFLY PT, R4, R2, 0x2, 0x1f ;  /* 0x0c401f0002047f89 */ /* 0x000ea200000e0000 */
[----:B------:R-:W-:Y:S05]  /*6740*/  MUFU.EX2 R28, R11 ;  /* 0x0000000b001c7308 */ /* 0x000fea0000000800 */
[----:B------:R-:W-:Y:S01]  /*6750*/  FFMA.FTZ R5, R88, c[0x0][0x23c], -R0 ;  /* 0x00008f0058057a23 */ /* 0x000fe20000010800 */
[----:B------:R-:W-:Y:S01]  /*6760*/  LOP3.LUT R6, R57, UR16, R240, 0x96, !PT ;  /* 0x0000001039067c12 */ /* 0x000fe2000f8e96f0 */
[C---:B------:R-:W-:Y:S01]  /*6770*/  HMMA.16816.F32.BF16 R140, R128.reuse, R32, R140 ;  /* 0x00000020808c723c */ /* 0x040fe2000004188c */
[----:B-1----:R-:W-:Y:S01]  /*6780*/  LOP3.LUT R3, R241, R59, RZ, 0x3c, !PT ;  /* 0x0000003bf1037212 */ /* 0x002fe200078e3cff */
[----:B------:R1:W-:Y:S06]  /*6790*/  MUFU.EX2 R133, R5 ;  /* 0x0000000500857308 */ /* 0x0003ec0000000800 */
[----:B------:R-:W-:Y:S02]  /*67a0*/  HMMA.16816.F32.BF16 R156, R128, R172, R156 ;  /* 0x000000ac809c723c */ /* 0x000fe4000004189c */
[----:B------:R-:W-:Y:S01]  /*67b0*/  MUFU.EX2 R23, R13 ;  /* 0x0000000d00177308 */ /* 0x000fe20000000800 */
[----:B--2---:R-:W-:Y:S01]  /*67c0*/  FMNMX.FTZ R10, R4, R2, !PT ;  /* 0x00000002040a7209 */ /* 0x004fe20007810000 */
[----:B------:R-:W-:-:S06]  /*67d0*/  IMAD.WIDE.U32 R2, R3, -0x2daee0ad, RZ ;  /* 0xd2511f5303027825 */ /* 0x000fcc00078e00ff */
[----:B------:R-:W-:Y:S01]  /*67e0*/  MUFU.EX2 R22, R14 ;  /* 0x0000000e00167308 */ /* 0x000fe20000000800 */
[C---:B------:R-:W-:Y:S01]  /*67f0*/  HMMA.16816.F32.BF16 R36, R128.reuse, R192, R36 ;  /* 0x000000c08024723c */ /* 0x040fe20000041824 */
[----:B-1----:R-:W-:Y:S01]  /*6800*/  IMAD.WIDE.U32 R4, R6, -0x2daee0ad, RZ ;  /* 0xd2511f5306047825 */ /* 0x002fe200078e00ff */
[----:B------:R-:W-:Y:S01]  /*6810*/  LOP3.LUT R3, R3, UR15, R236, 0x96, !PT ;  /* 0x0000000f03037c12 */ /* 0x000fe2000f8e96ec */
[----:B------:R-:W1:Y:S02]  /*6820*/  SHFL.BFLY PT, R12, R10, 0x1, 0x1f ;  /* 0x0c201f000a0c7f89 */ /* 0x000e6400000e0000 */
[----:B------:R-:W-:Y:S01]  /*6830*/  FFMA.FTZ R6, R89, c[0x0][0x23c], -R0 ;  /* 0x00008f0059067a23 */ /* 0x000fe20000010800 */
[----:B------:R-:W-:Y:S01]  /*6840*/  LOP3.LUT R7, R5, UR13, R2, 0x96, !PT ;  /* 0x0000000d05077c12 */ /* 0x000fe2000f8e9602 */
[----:B------:R-:W-:Y:S01]  /*6850*/  FFMA.FTZ R5, R47, c[0x0][0x23c], -R0 ;  /* 0x00008f002f057a23 */ /* 0x000fe20000010800 */
[C---:B------:R-:W-:Y:S01]  /*6860*/  HMMA.16816.F32.BF16 R52, R128.reuse, R184, R52 ;  /* 0x000000b88034723c */ /* 0x040fe20000041834 */
[----:B------:R-:W-:Y:S01]  /*6870*/  IMAD.WIDE.U32 R2, R3, -0x326172a9, RZ ;  /* 0xcd9e8d5703027825 */ /* 0x000fe200078e00ff */
[----:B------:R2:W-:Y:S06]  /*6880*/  MUFU.EX2 R132, R6 ;  /* 0x0000000600847308 */ /* 0x0005ec0000000800 */
[C---:B------:R-:W-:Y:S02]  /*6890*/  HMMA.16816.F32.BF16 R68, R128.reuse, R188, R68 ;  /* 0x000000bc8044723c */ /* 0x040fe40000041844 */
[----:B------:R3:W4:Y:S06]  /*68a0*/  MUFU.EX2 R31, R5 ;  /* 0x00000005001f7308 */ /* 0x00072c0000000800 */
[----:B------:R-:W-:Y:S01]  /*68b0*/  HMMA.16816.F32.BF16 R84, R128, R196, R84 ;  /* 0x000000c48054723c */ /* 0x000fe20000041854 */
[----:B--2---:R-:W-:Y:S01]  /*68c0*/  IMAD.WIDE.U32 R6, R7, -0x326172a9, RZ ;  /* 0xcd9e8d5707067825 */ /* 0x004fe200078e00ff */
[----:B-1----:R-:W-:-:S04]  /*68d0*/  FMNMX.FTZ R137, R10, R12, !PT ;  /* 0x0000000c0a897209 */ /* 0x002fc80007810000 */
[----:B------:R-:W-:Y:S02]  /*68e0*/  FSETP.NEU.FTZ.AND P1, PT, R137, -INF , PT ;  /* 0xff8000008900780b */ /* 0x000fe40003f3d000 */
[----:B------:R-:W-:Y:S01]  /*68f0*/  HMMA.16816.F32.BF16 R100, R128, R176, R100 ;  /* 0x000000b08064723c */ /* 0x000fe20000041864 */
[----:B---3--:R-:W-:Y:S01]  /*6900*/  LOP3.LUT R5, R3, UR14, R56, 0x96, !PT ;  /* 0x0000000e03057c12 */ /* 0x008fe2000f8e9638 */
[----:B------:R-:W-:-:S04]  /*6910*/  FFMA.FTZ R3, R43, c[0x0][0x23c], -R0 ;  /* 0x00008f002b037a23 */ /* 0x000fc80000010800 */
[----:B------:R1:W-:Y:S01]  /*6920*/  MUFU.EX2 R29, R3 ;  /* 0x00000003001d7308 */ /* 0x0003e20000000800 */
[----:B------:R-:W-:Y:S01]  /*6930*/  IMAD.WIDE.U32 R8, R5, -0x2daee0ad, RZ ;  /* 0xd2511f5305087825 */ /* 0x000fe200078e00ff */
[C---:B------:R-:W-:Y:S08]  /*6940*/  HMMA.16816.F32.BF16 R116, R128.reuse, R180, R116 ;  /* 0x000000b48074723c */ /* 0x040ff00000041874 */
[----:B------:R-:W-:Y:S01]  /*6950*/  HMMA.16816.F32.BF16 R152, R128, R34, R152 ;  /* 0x000000228098723c */ /* 0x000fe20000041898 */
[----:B-1----:R-:W-:-:S02]  /*6960*/  LOP3.LUT R3, R7, UR12, R2, 0x96, !PT ;  /* 0x0000000c07037c12 */ /* 0x002fc4000f8e9602 */
[----:B------:R-:W-:-:S05]  /*6970*/  LOP3.LUT R2, R9, UR11, R4, 0x96, !PT ;  /* 0x0000000b09027c12 */ /* 0x000fca000f8e9604 */
[----:B------:R-:W-:Y:S01]  /*6980*/  HMMA.16816.F32.BF16 R168, R128, R174, R168 ;  /* 0x000000ae80a8723c */ /* 0x000fe200000418a8 */
[----:B------:R-:W-:-:S04]  /*6990*/  IMAD.WIDE.U32 R4, R3, -0x2daee0ad, RZ ;  /* 0xd2511f5303047825 */ /* 0x000fc800078e00ff */
[----:B------:R-:W-:Y:S01]  /*69a0*/  IMAD.WIDE.U32 R2, R2, -0x326172a9, RZ ;  /* 0xcd9e8d5702027825 */ /* 0x000fe200078e00ff */
[----:B------:R-:W-:Y:S02]  /*69b0*/  LOP3.LUT R0, R5, UR9, R8, 0x96, !PT ;  /* 0x0000000905007c12 */ /* 0x000fe4000f8e9608 */
[----:B------:R-:W-:Y:S02]  /*69c0*/  HMMA.16816.F32.BF16 R48, R128, R194, R48 ;  /* 0x000000c28030723c */ /* 0x000fe40000041830 */
[----:B------:R-:W-:Y:S01]  /*69d0*/  LOP3.LUT R3, R3, UR10, R6, 0x96, !PT ;  /* 0x0000000a03037c12 */ /* 0x000fe2000f8e9606 */
[----:B------:R-:W-:-:S04]  /*69e0*/  IMAD.WIDE.U32 R10, R0, -0x326172a9, RZ ;  /* 0xcd9e8d57000a7825 */ /* 0x000fc800078e00ff */
[----:B------:R-:W-:Y:S01]  /*69f0*/  FMUL.FTZ R0, R137, c[0x0][0x23c] ;  /* 0x00008f0089007a20 */ /* 0x000fe20000410000 */
[----:B------:R-:W-:Y:S01]  /*6a00*/  LOP3.LUT R5, R11, UR8, R2, 0x96, !PT ;  /* 0x000000080b057c12 */ /* 0x000fe2000f8e9602 */
[----:B------:R-:W-:Y:S01]  /*6a10*/  IMAD.WIDE.U32 R6, R3, -0x2daee0ad, RZ ;  /* 0xd2511f5303067825 */ /* 0x000fe200078e00ff */
[----:B------:R-:W-:Y:S02]  /*6a20*/  HMMA.16816.F32.BF16 R64, R128, R186, R64 ;  /* 0x000000ba8040723c */ /* 0x000fe40000041840 */
[----:B------:R-:W-:Y:S02]  /*6a30*/  FSEL R0, R0, RZ, P1 ;  /* 0x000000ff00007208 */ /* 0x000fe40000800000 */
[----:B------:R-:W-:Y:S01]  /*6a40*/  LOP3.LUT R7, R7, UR7, R4, 0x96, !PT ;  /* 0x0000000707077c12 */ /* 0x000fe2000f8e9604 */
[----:B------:R-:W-:-:S03]  /*6a50*/  IMAD.WIDE.U32 R4, R5, -0x2daee0ad, RZ ;  /* 0xd2511f5305047825 */ /* 0x000fc600078e00ff */
[C---:B------:R-:W-:Y:S01]  /*6a60*/  HMMA.16816.F32.BF16 R80, R128.reuse, R190, R80 ;  /* 0x000000be8050723c */ /* 0x040fe20000041850 */
[----:B------:R-:W-:Y:S01]  /*6a70*/  FFMA.FTZ R2, R107, c[0x0][0x23c], -R0 ;  /* 0x00008f006b027a23 */ /* 0x000fe20000010800 */
[----:B------:R-:W-:Y:S01]  /*6a80*/  LOP3.LUT R8, R5, UR18, R6, 0x96, !PT ;  /* 0x0000001205087c12 */ /* 0x000fe2000f8e9606 */
[--C-:B------:R-:W-:Y:S01]  /*6a90*/  FFMA.FTZ R3, R106, c[0x0][0x23c], -R0.reuse ;  /* 0x00008f006a037a23 */ /* 0x100fe20000010800 */
[C---:B------:R-:W-:Y:S01]  /*6aa0*/  LOP3.LUT R5, R4.reuse, 0xffff, RZ, 0xc0, !PT ;  /* 0x0000ffff04057812 */ /* 0x040fe200078ec0ff */
[----:B------:R-:W-:Y:S01]  /*6ab0*/  MUFU.EX2 R21, R2 ;  /* 0x0000000200157308 */ /* 0x000fe20000000800 */
[--C-:B------:R-:W-:Y:S01]  /*6ac0*/  FFMA.FTZ R9, R105, c[0x0][0x23c], -R0.reuse ;  /* 0x00008f0069097a23 */ /* 0x100fe20000010800 */
[----:B------:R-:W-:Y:S01]  /*6ad0*/  LOP3.LUT R6, R4, 0xff, RZ, 0xc0, !PT ;  /* 0x000000ff04067812 */ /* 0x000fe200078ec0ff */
[----:B------:R-:W-:Y:S01]  /*6ae0*/  FFMA.FTZ R11, R104, c[0x0][0x23c], -R0 ;  /* 0x00008f00680b7a23 */ /* 0x000fe20000010800 */
[----:B------:R-:W-:Y:S01]  /*6af0*/  SHF.R.U32.HI R13, RZ, 0x18, R4 ;  /* 0x00000018ff0d7819 */ /* 0x000fe20000011604 */
[--C-:B------:R-:W-:Y:S01]  /*6b00*/  FFMA.FTZ R12, R90, c[0x0][0x23c], -R0.reuse ;  /* 0x00008f005a0c7a23 */ /* 0x100fe20000010800 */
[----:B------:R-:W-:Y:S01]  /*6b10*/  HMMA.16816.F32.BF16 R96, R128, R198, R96 ;  /* 0x000000c68060723c */ /* 0x000fe20000041860 */
[--C-:B------:R-:W-:Y:S01]  /*6b20*/  FFMA.FTZ R17, R45, c[0x0][0x23c], -R0.reuse ;  /* 0x00008f002d117a23 */ /* 0x100fe20000010800 */
[----:B------:R1:W-:Y:S01]  /*6b30*/  MUFU.EX2 R20, R3 ;  /* 0x0000000300147308 */ /* 0x0003e20000000800 */
[----:B------:R-:W-:-:S02]  /*6b40*/  FFMA.FTZ R15, R42, c[0x0][0x23c], -R0 ;  /* 0x00008f002a0f7a23 */ /* 0x000fc40000010800 */
[----:B------:R-:W-:-:S03]  /*6b50*/  FFMA.FTZ R16, R41, c[0x0][0x23c], -R0 ;  /* 0x00008f0029107a23 */ /* 0x000fc60000010800 */
[C---:B------:R-:W-:Y:S02]  /*6b60*/  HMMA.16816.F32.BF16 R112, R128.reuse, R178, R112 ;  /* 0x000000b28070723c */ /* 0x040fe40000041870 */
[----:B------:R2:W-:Y:S06]  /*6b70*/  MUFU.EX2 R19, R9 ;  /* 0x0000000900137308 */ /* 0x0005ec0000000800 */
[----:B------:R-:W-:Y:S01]  /*6b80*/  HMMA.16816.F32.BF16 R128, R128, R182, R24 ;  /* 0x000000b68080723c */ /* 0x000fe20000041818 */
[----:B-1----:R-:W-:Y:S01]  /*6b90*/  IMAD.WIDE.U32 R2, R7, -0x326172a9, RZ ;  /* 0xcd9e8d5707027825 */ /* 0x002fe200078e00ff */
[----:B------:R1:W3:Y:S04]  /*6ba0*/  MUFU.EX2 R18, R11 ;  /* 0x0000000b00127308 */ /* 0x0002e80000000800 */
[----:B------:R-:W-:Y:S01]  /*6bb0*/  LOP3.LUT R0, R3, UR17, R10, 0x96, !PT ;  /* 0x0000001103007c12 */ /* 0x000fe2000f8e960a */
[----:B------:R-:W-:Y:S01]  /*6bc0*/  IMAD.MOV.U32 R27, RZ, RZ, R44 ;  /* 0x000000ffff1b7224 */ /* 0x000fe200078e002c */
[C---:B------:R-:W-:Y:S01]  /*6bd0*/  LOP3.LUT R3, R2.reuse, 0xffff, RZ, 0xc0, !PT ;  /* 0x0000ffff02037812 */ /* 0x040fe200078ec0ff */
[----:B------:R-:W-:Y:S01]  /*6be0*/  IMAD.MOV.U32 R26, RZ, RZ, R58 ;  /* 0x000000ffff1a7224 */ /* 0x000fe200078e003a */
[----:B------:R-:W-:Y:S01]  /*6bf0*/  LOP3.LUT R10, R2, 0xff, RZ, 0xc0, !PT ;  /* 0x000000ff020a7812 */ /* 0x000fe200078ec0ff */
[----:B------:R-:W-:Y:S01]  /*6c00*/  MUFU.EX2 R15, R15 ;  /* 0x0000000f000f7308 */ /* 0x000fe20000000800 */
[----:B--2---:R-:W-:-:S02]  /*6c10*/  SHF.R.U32.HI R9, RZ, 0x10, R2 ;  /* 0x00000010ff097819 */ /* 0x004fc40000011602 */
[----:B------:R-:W-:Y:S02]  /*6c20*/  SHF.R.U32.HI R7, RZ, 0x18, R2 ;  /* 0x00000018ff077819 */ /* 0x000fe40000011602 */
[----:B------:R-:W-:Y:S02]  /*6c30*/  SHF.R.U32.HI R2, RZ, 0x8, R5 ;  /* 0x00000008ff027819 */ /* 0x000fe40000011605 */
[----:B------:R-:W-:Y:S01]  /*6c40*/  SHF.R.U32.HI R3, RZ, 0x8, R3 ;  /* 0x00000008ff037819 */ /* 0x000fe20000011603 */
[----:B------:R-:W2:Y:S01]  /*6c50*/  MUFU.EX2 R16, R16 ;  /* 0x0000001000107308 */ /* 0x000ea20000000800 */
[----:B------:R-:W-:Y:S02]  /*6c60*/  LOP3.LUT R5, R9, 0xff, RZ, 0xc0, !PT ;  /* 0x000000ff09057812 */ /* 0x000fe400078ec0ff */
[----:B-1----:R-:W-:Y:S02]  /*6c70*/  SHF.R.U32.HI R11, RZ, 0x10, R4 ;  /* 0x00000010ff0b7819 */ /* 0x002fe40000011604 */
[----:B------:R-:W-:-:S02]  /*6c80*/  PRMT R14, R6, 0x5410, R2 ;  /* 0x00005410060e7816 */ /* 0x000fc40000000002 */
[----:B------:R-:W-:Y:S01]  /*6c90*/  PRMT R4, R10, 0x5410, R3 ;  /* 0x000054100a047816 */ /* 0x000fe20000000003 */
[----:B------:R-:W-:Y:S01]  /*6ca0*/  MUFU.EX2 R12, R12 ;  /* 0x0000000c000c7308 */ /* 0x000fe20000000800 */
[C---:B------:R-:W-:Y:S02]  /*6cb0*/  LOP3.LUT R2, R0.reuse, 0xffff, RZ, 0xc0, !PT ;  /* 0x0000ffff00027812 */ /* 0x040fe400078ec0ff */
[----:B------:R-:W-:Y:S02]  /*6cc0*/  SHF.R.U32.HI R3, RZ, 0x10, R0 ;  /* 0x00000010ff037819 */ /* 0x000fe40000011600 */
[----:B------:R-:W-:Y:S02]  /*6cd0*/  PRMT R9, R5, 0x5410, R7 ;  /* 0x0000541005097816 */ /* 0x000fe40000000007 */
[----:B------:R-:W-:Y:S01]  /*6ce0*/  LOP3.LUT R7, R0, 0xff, RZ, 0xc0, !PT ;  /* 0x000000ff00077812 */ /* 0x000fe200078ec0ff */
[----:B------:R-:W1:Y:S01]  /*6cf0*/  MUFU.EX2 R17, R17 ;  /* 0x0000001100117308 */ /* 0x000e620000000800 */
[----:B------:R-:W-:-:S02]  /*6d00*/  SHF.R.U32.HI R5, RZ, 0x8, R2 ;  /* 0x00000008ff057819 */ /* 0x000fc40000011602 */
[----:B------:R-:W-:Y:S01]  /*6d10*/  SHF.R.U32.HI R6, RZ, 0x18, R0 ;  /* 0x00000018ff067819 */ /* 0x000fe20000011600 */
[--C-:B------:R-:W-:Y:S01]  /*6d20*/  HSET2.LE.AND R0, R4, R30.reuse, PT ;  /* 0x0000001e04007233 */ /* 0x100fe20003803000 */
[----:B------:R-:W-:Y:S02]  /*6d30*/  LOP3.LUT R3, R3, 0xff, RZ, 0xc0, !PT ;  /* 0x000000ff03037812 */ /* 0x000fe400078ec0ff */
[----:B----4-:R-:W-:Y:S02]  /*6d40*/  F2FP.BF16.PACK_AB R2, R31, R132 ;  /* 0x000000841f02723e */ /* 0x010fe400000010ff */
[----:B------:R-:W-:Y:S02]  /*6d50*/  PRMT R7, R7, 0x5410, R5 ;  /* 0x0000541007077816 */ /* 0x000fe40000000005 */
[----:B------:R-:W-:Y:S02]  /*6d60*/  PRMT R5, R3, 0x5410, R6 ;  /* 0x0000541003057816 */ /* 0x000fe40000000006 */
[----:B------:R-:W-:Y:S01]  /*6d70*/  LOP3.LUT R6, R0, R2, RZ, 0xc0, !PT ;  /* 0x0000000200067212 */ /* 0x000fe200078ec0ff */
[--C-:B------:R-:W-:Y:S01]  /*6d80*/  HSET2.LE.AND R0, R9, R30.reuse, PT ;  /* 0x0000001e09007233 */ /* 0x100fe20003803000 */
[----:B---3--:R-:W-:Y:S01]  /*6d90*/  F2FP.BF16.PACK_AB R2, R18, R19 ;  /* 0x000000131202723e */ /* 0x008fe200000010ff */
[--C-:B------:R-:W-:Y:S01]  /*6da0*/  HSET2.LE.AND R3, R7, R30.reuse, PT ;  /* 0x0000001e07037233 */ /* 0x100fe20003803000 */
[----:B------:R-:W-:Y:S01]  /*6db0*/  F2FP.BF16.PACK_AB R4, R133, R138 ;  /* 0x0000008a8504723e */ /* 0x000fe200000010ff */
[----:B------:R-:W-:Y:S01]  /*6dc0*/  HSET2.LE.AND R5, R5, R30, PT ;  /* 0x0000001e05057233 */ /* 0x000fe20003803000 */
[----:B------:R-:W-:-:S02]  /*6dd0*/  F2FP.BF16.PACK_AB R9, R20, R21 ;  /* 0x000000151409723e */ /* 0x000fc400000010ff */
[----:B------:R-:W-:Y:S02]  /*6de0*/  LOP3.LUT R7, R0, R2, RZ, 0xc0, !PT ;  /* 0x0000000200077212 */ /* 0x000fe400078ec0ff */
[C---:B------:R-:W-:Y:S02]  /*6df0*/  LOP3.LUT R0, R8.reuse, 0xffff, RZ, 0xc0, !PT ;  /* 0x0000ffff08007812 */ /* 0x040fe400078ec0ff */
[----:B------:R-:W-:Y:S02]  /*6e00*/  LOP3.LUT R4, R3, R4, RZ, 0xc0, !PT ;  /* 0x0000000403047212 */ /* 0x000fe400078ec0ff */
[----:B------:R-:W-:Y:S02]  /*6e10*/  LOP3.LUT R5, R5, R9, RZ, 0xc0, !PT ;  /* 0x0000000905057212 */ /* 0x000fe400078ec0ff */
[----:B------:R-:W-:Y:S02]  /*6e20*/  SHF.R.U32.HI R2, RZ, 0x10, R8 ;  /* 0x00000010ff027819 */ /* 0x000fe40000011608 */
[----:B------:R-:W-:-:S02]  /*6e30*/  LOP3.LUT R10, R8, 0xff, RZ, 0xc0, !PT ;  /* 0x000000ff080a7812 */ /* 0x000fc400078ec0ff */
[----:B------:R-:W-:Y:S01]  /*6e40*/  SHF.R.U32.HI R9, RZ, 0x18, R8 ;  /* 0x00000018ff097819 */ /* 0x000fe20000011608 */
[C---:B------:R-:W-:Y:S01]  /*6e50*/  HMMA.16816.F32.BF16 R144, R4.reuse, R148, RZ ;  /* 0x000000940490723c */ /* 0x040fe200000418ff */
[----:B------:R-:W-:Y:S02]  /*6e60*/  SHF.R.U32.HI R8, RZ, 0x8, R0 ;  /* 0x00000008ff087819 */ /* 0x000fe40000011600 */
[----:B------:R-:W-:Y:S02]  /*6e70*/  LOP3.LUT R0, R2, 0xff, RZ, 0xc0, !PT ;  /* 0x000000ff02007812 */ /* 0x000fe400078ec0ff */
[----:B------:R-:W-:Y:S02]  /*6e80*/  LOP3.LUT R3, R11, 0xff, RZ, 0xc0, !PT ;  /* 0x000000ff0b037812 */ /* 0x000fe400078ec0ff */
[----:B------:R-:W-:Y:S01]  /*6e90*/  PRMT R2, R0, 0x5410, R9 ;  /* 0x0000541000027816 */ /* 0x000fe20000000009 */
[----:B------:R-:W-:Y:S01]  /*6ea0*/  HMMA.16816.F32.BF16 R160, R4, R164, RZ ;  /* 0x000000a404a0723c */ /* 0x000fe200000418ff */
[----:B------:R-:W-:Y:S01]  /*6eb0*/  PRMT R3, R3, 0x5410, R13 ;  /* 0x0000541003037816 */ /* 0x000fe2000000000d */
[--C-:B------:R-:W-:Y:S01]  /*6ec0*/  HSET2.LE.AND R0, R14, R30.reuse, PT ;  /* 0x0000001e0e007233 */ /* 0x100fe20003803000 */
[----:B------:R-:W-:Y:S01]  /*6ed0*/  PRMT R8, R10, 0x5410, R8 ;  /* 0x000054100a087816 */ /* 0x000fe20000000008 */
[--C-:B------:R-:W-:Y:S01]  /*6ee0*/  HSET2.LE.AND R10, R2, R30.reuse, PT ;  /* 0x0000001e020a7233 */ /* 0x100fe20003803000 */
[----:B------:R-:W-:Y:S01]  /*6ef0*/  F2FP.BF16.PACK_AB R2, R22, R23 ;  /* 0x000000171602723e */ /* 0x000fe200000010ff */
[----:B------:R-:W-:-:S02]  /*6f00*/  HSET2.LE.AND R3, R3, R30, PT ;  /* 0x0000001e03037233 */ /* 0x000fc40003803000 */
[C---:B------:R-:W-:Y:S01]  /*6f10*/  HMMA.16816.F32.BF16 R40, R4.reuse, R76, RZ ;  /* 0x0000004c0428723c */ /* 0x040fe200000418ff */
[----:B------:R-:W-:Y:S01]  /*6f20*/  HSET2.LE.AND R9, R8, R30, PT ;  /* 0x0000001e08097233 */ /* 0x000fe20003803000 */
[----:B--2---:R-:W-:Y:S02]  /*6f30*/  F2FP.BF16.PACK_AB R8, R16, R15 ;  /* 0x0000000f1008723e */ /* 0x004fe400000010ff */
[----:B------:R-:W-:Y:S02]  /*6f40*/  LOP3.LUT R126, R0, R2, RZ, 0xc0, !PT ;  /* 0x00000002007e7212 */ /* 0x000fe400078ec0ff */
[----:B-1----:R-:W-:Y:S02]  /*6f50*/  F2FP.BF16.PACK_AB R2, R17, R12 ;  /* 0x0000000c1102723e */ /* 0x002fe400000010ff */
[C---:B------:R-:W-:Y:S01]  /*6f60*/  HMMA.16816.F32.BF16 R56, R4.reuse, R60, RZ ;  /* 0x0000003c0438723c */ /* 0x040fe200000418ff */
[----:B------:R-:W-:Y:S02]  /*6f70*/  F2FP.BF16.PACK_AB R0, R28, R29 ;  /* 0x0000001d1c00723e */ /* 0x000fe400000010ff */
[----:B------:R-:W-:Y:S01]  /*6f80*/  LOP3.LUT R127, R3, R8, RZ, 0xc0, !PT ;  /* 0x00000008037f7212 */ /* 0x000fe200078ec0ff */
[----:B------:R-:W-:Y:S01]  /*6f90*/  FADD.FTZ R3, R26, R252 ;  /* 0x000000fc1a037221 */ /* 0x000fe20000010000 */
[----:B------:R-:W-:Y:S01]  /*6fa0*/  LOP3.LUT R125, R10, R2, RZ, 0xc0, !PT ;  /* 0x000000020a7d7212 */ /* 0x000fe200078ec0ff */
[----:B------:R-:W-:Y:S01]  /*6fb0*/  FADD.FTZ R2, R250, R247 ;  /* 0x000000f7fa027221 */ /* 0x000fe20000010000 */
[----:B------:R-:W-:Y:S01]  /*6fc0*/  LOP3.LUT R124, R9, R0, RZ, 0xc0, !PT ;  /* 0x00000000097c7212 */ /* 0x000fe200078ec0ff */
        /* <DEDUP_REMOVED lines=60> */
[----:B------:R-:W-:-:S04]  /*7390*/  DEPBAR.LE SB0, 0x0 ;  /* 0x000080000000791a */ /* 0x000fc80000000000 */
[----:B------:R-:W3:Y:S04]  /*73a0*/  LDL R25, [R1+0x60] ;  /* 0x0000600001197983 */ /* 0x000ee80000100800 */
[----:B------:R-:W4:Y:S01]  /*73b0*/  LDL.64 R26, [R1+0x78] ;  /* 0x00007800011a7983 */ /* 0x000f220000100a00 */
[----:B------:R-:W-:-:S03]  /*73c0*/  UIADD3 UR33, UR32, -0x2, URZ ;  /* 0xfffffffe20217890 */ /* 0x000fc6000fffe03f */
[----:B------:R-:W5:Y:S01]  /*73d0*/  S2R R252, SR_TID.X ;  /* 0x0000000000fc7919 */ /* 0x000f620000002100 */
[----:B------:R-:W-:Y:S02]  /*73e0*/  USHF.R.S32.HI UR5, URZ, 0x1f, UR33 ;  /* 0x0000001f3f057899 */ /* 0x000fe40008011421 */
[----:B------:R-:W-:Y:S01]  /*73f0*/  UIMAD UR4, UR22, UR33, URZ ;  /* 0x00000021160472a4 */ /* 0x000fe2000f8e023f */
[----:B------:R-:W-:Y:S01]  /*7400*/  IMAD.U32 R2, RZ, RZ, UR33 ;  /* 0x00000021ff027e24 */ /* 0x000fe2000f8e00ff */
[----:B------:R-:W-:Y:S02]  /*7410*/  UISETP.GT.AND UP0, UPT, UR33, UR19, UPT ;  /* 0x000000132100728c */ /* 0x000fe4000bf04270 */
[----:B------:R-:W-:Y:S01]  /*7420*/  UIMAD UR4, UR5, UR23, UR4 ;  /* 0x00000017050472a4 */ /* 0x000fe2000f8e0204 */
[----:B-----5:R-:W-:-:S05]  /*7430*/  IMAD.SHL.U32 R252, R252, 0x2, RZ ;  /* 0x00000002fcfc7824 */ /* 0x020fca00078e00ff */
        /* <DEDUP_REMOVED lines=29> */
[----:B------:R-:W-:Y:S01]  /*7610*/  IMAD.IADD R2, R218, 0x1, -R0 ;  /* 0x00000001da027824 */ /* 0x000fe200078e0a00 */
        /* <DEDUP_REMOVED lines=8> */
[C---:B------:R-:W-:Y:S02]  /*76a0*/  ISETP.LT.OR P0, PT, R0.reuse, R222, P0 ;  /* 0x000000de0000720c */ /* 0x040fe40000701670 */
[----:B------:R-:W-:Y:S01]  /*76b0*/  ISETP.LT.OR P6, PT, R0, R221, P6 ;  /* 0x000000dd0000720c */ /* 0x000fe200037c1670 */
[----:B------:R-:W-:Y:S01]  /*76c0*/  @!PT LDS RZ, [RZ] ;  /* 0x00000000fffff984 */ /* 0x000fe20000000800 */
[----:B------:R-:W-:Y:S01]  /*76d0*/  @!PT LDS RZ, [RZ] ;  /* 0x00000000fffff984 */ /* 0x000fe20000000800 */
[----:B------:R-:W-:Y:S01]  /*76e0*/  @!PT LDS RZ, [RZ] ;  /* 0x00000000fffff984 */ /* 0x000fe20000000800 */
[----:B------:R3:W-:Y:S01]  /*76f0*/  @!P2 LDGSTS.E.BYPASS.LTC128B.128 [R215+0xb800], [R4.64+0x80] ;  /* 0x0b80008004d7afae */ /* 0x0007e2000b901d5c */
[----:B------:R-:W-:-:S03]  /*7700*/  IMAD.MOV.U32 R3, RZ, RZ, R2 ;  /* 0x000000ffff037224 */ /* 0x000fc600078e0002 */
[----:B------:R-:W-:Y:S04]  /*7710*/  LDSM.16.M88.4 R28, [R200+0x8000] ;  /* 0x00800000c81c783b */ /* 0x000fe80000000200 */
[----:B------:R-:W-:Y:S04]  /*7720*/  LDSM.16.M88.4 R24, [R200+0x8800] ;  /* 0x00880000c818783b */ /* 0x000fe80000000200 */
[----:B------:R-:W4:Y:S04]  /*7730*/  LDSM.16.M88.4 R12, [R202] ;  /* 0x00000000ca0c783b */ /* 0x000f280000000200 */
[----:B------:R-:W-:Y:S04]  /*7740*/  LDSM.16.M88.4 R20, [R211] ;  /* 0x00000000d314783b */ /* 0x000fe80000000200 */
[----:B--2---:R-:W2:Y:S04]  /*7750*/  LDSM.16.M88.4 R8, [R202+0x2000] ;  /* 0x00200000ca08783b */ /* 0x004ea80000000200 */
[----:B------:R-:W-:Y:S04]  /*7760*/  LDSM.16.M88.4 R32, [R214] ;  /* 0x00000000d620783b */ /* 0x000fe80000000200 */
[----:B---3--:R-:W3:Y:S04]  /*7770*/  LDSM.16.M88.4 R4, [R204+0x2000] ;  /* 0x00200000cc04783b */ /* 0x008ee80000000200 */
[----:B------:R-:W5:Y:S04]  /*7780*/  LDSM.16.M88.4 R16, [R204] ;  /* 0x00000000cc10783b */ /* 0x000f680000000200 */
[----:B------:R-:W0:Y:S01]  /*7790*/  LDGDEPBAR ;  /* 0x00000000000079af */ /* 0x000e220000000000 */
[----:B----4-:R-:W-:Y:S08]  /*77a0*/  HMMA.16816.F32.BF16 R184, R12, R28, RZ ;  /* 0x0000001c0cb8723c */ /* 0x010ff000000418ff */
[C---:B--2---:R-:W-:Y:S08]  /*77b0*/  HMMA.16816.F32.BF16 R172, R8.reuse, R24, RZ ;  /* 0x0000001808ac723c */ /* 0x044ff000000418ff */
[C---:B------:R-:W-:Y:S08]  /*77c0*/  HMMA.16816.F32.BF16 R176, R8.reuse, R30, RZ ;  /* 0x0000001e08b0723c */ /* 0x040ff000000418ff */
[C---:B------:R-:W-:Y:S08]  /*77d0*/  HMMA.16816.F32.BF16 R180, R8.reuse, R28, RZ ;  /* 0x0000001c08b4723c */ /* 0x040ff000000418ff */
[----:B------:R-:W-:Y:S08]  /*77e0*/  HMMA.16816.F32.BF16 R8, R8, R26, RZ ;  /* 0x0000001a0808723c */ /* 0x000ff000000418ff */
[----:B------:R-:W-:Y:S08]  /*77f0*/  HMMA.16816.F32.BF16 R28, R12, R30, RZ ;  /* 0x0000001e0c1c723c */ /* 0x000ff000000418ff */
[C---:B---3--:R-:W-:Y:S08]  /*7800*/  HMMA.16816.F32.BF16 R196, R4.reuse, R32, R172 ;  /* 0x0000002004c4723c */ /* 0x048ff000000418ac */
[----:B------:R-:W-:Y:S08]  /*7810*/  HMMA.16816.F32.BF16 R228, R4, R22, R176 ;  /* 0x0000001604e4723c */ /* 0x000ff000000418b0 */
[C---:B------:R-:W-:Y:S08]  /*7820*/  HMMA.16816.F32.BF16 R176, R12.reuse, R24, RZ ;  /* 0x000000180cb0723c */ /* 0x040ff000000418ff */
[----:B------:R-:W-:Y:S01]  /*7830*/  HMMA.16816.F32.BF16 R172, R12, R26, RZ ;  /* 0x0000001a0cac723c */ /* 0x000fe200000418ff */
[----:B------:R-:W-:Y:S07]  /*7840*/  LDSM.16.M88.4 R12, [R209+0x8000] ;  /* 0x00800000d10c783b */ /* 0x000fee0000000200 */
[C---:B------:R-:W-:Y:S08]  /*7850*/  HMMA.16816.F32.BF16 R232, R4.reuse, R20, R180 ;  /* 0x0000001404e8723c */ /* 0x040ff000000418b4 */
[----:B------:R-:W-:Y:S01]  /*7860*/  HMMA.16816.F32.BF16 R188, R4, R34, R8 ;  /* 0x0000002204bc723c */ /* 0x000fe20000041808 */
[----:B------:R-:W2:Y:S04]  /*7870*/  LDSM.16.M88.4 R4, [R210+0x2000] ;  /* 0x00200000d204783b */ /* 0x000ea80000000200 */
[----:B------:R-:W-:Y:S03]  /*7880*/  LDSM.16.M88.4 R8, [R210] ;  /* 0x00000000d208783b */ /* 0x000fe60000000200 */
[C---:B-----5:R-:W-:Y:S08]  /*7890*/  HMMA.16816.F32.BF16 R24, R16.reuse, R20, R184 ;  /* 0x000000141018723c */ /* 0x060ff000000418b8 */
[C---:B------:R-:W-:Y:S01]  /*78a0*/  HMMA.16816.F32.BF16 R28, R16.reuse, R22, R28 ;  /* 0x00000016101c723c */ /* 0x040fe2000004181c */
[----:B------:R-:W3:Y:S07]  /*78b0*/  LDSM.16.M88.4 R20, [R209+0x8800] ;  /* 0x00880000d114783b */ /* 0x000eee0000000200 */
[C---:B------:R-:W-:Y:S08]  /*78c0*/  HMMA.16816.F32.BF16 R192, R16.reuse, R32, R176 ;  /* 0x0000002010c0723c */ /* 0x040ff000000418b0 */
[----:B------:R-:W-:Y:S01]  /*78d0*/  HMMA.16816.F32.BF16 R180, R16, R34, R172 ;  /* 0x0000002210b4723c */ /* 0x000fe200000418ac */
[----:B------:R-:W-:Y:S07]  /*78e0*/  LDSM.16.M88.4 R16, [R207] ;  /* 0x00000000cf10783b */ /* 0x000fee0000000200 */
[C---:B--2---:R-:W-:Y:S08]  /*78f0*/  HMMA.16816.F32.BF16 R176, R4.reuse, R12, R232 ;  /* 0x0000000c04b0723c */ /* 0x044ff000000418e8 */
[C---:B------:R-:W-:Y:S08]  /*7900*/  HMMA.16816.F32.BF16 R184, R4.reuse, R14, R228 ;  /* 0x0000000e04b8723c */ /* 0x040ff000000418e4 */
[C---:B---3--:R-:W-:Y:S08]  /*7910*/  HMMA.16816.F32.BF16 R196, R4.reuse, R20, R196 ;  /* 0x0000001404c4723c */ /* 0x048ff000000418c4 */
[----:B------:R-:W-:Y:S01]  /*7920*/  HMMA.16816.F32.BF16 R172, R4, R22, R188 ;  /* 0x0000001604ac723c */ /* 0x000fe200000418bc */
[----:B------:R-:W2:Y:S07]  /*7930*/  LDSM.16.M88.4 R4, [R208+0x2000] ;  /* 0x00200000d004783b */ /* 0x000eae0000000200 */
[C---:B------:R-:W-:Y:S01]  /*7940*/  HMMA.16816.F32.BF16 R32, R8.reuse, R12, R24 ;  /* 0x0000000c0820723c */ /* 0x040fe20000041818 */
[----:B------:R-:W3:Y:S07]  /*7950*/  LDSM.16.M88.4 R24, [R207+0x800] ;  /* 0x00080000cf18783b */ /* 0x000eee0000000200 */
[C---:B------:R-:W-:Y:S01]  /*7960*/  HMMA.16816.F32.BF16 R28, R8.reuse, R14, R28 ;  /* 0x0000000e081c723c */ /* 0x040fe2000004181c */
[----:B------:R-:W4:Y:S07]  /*7970*/  LDSM.16.M88.4 R12, [R208] ;  /* 0x00000000d00c783b */ /* 0x000f2e0000000200 */
[C---:B------:R-:W-:Y:S08]  /*7980*/  HMMA.16816.F32.BF16 R188, R8.reuse, R20, R192 ;  /* 0x0000001408bc723c */ /* 0x040ff000000418c0 */
[----:B------:R-:W-:Y:S01]  /*7990*/  HMMA.16816.F32.BF16 R180, R8, R22, R180 ;  /* 0x0000001608b4723c */ /* 0x000fe200000418b4 */
[----:B------:R-:W-:Y:S04]  /*79a0*/  LDSM.16.M88.4 R20, [R200+0x9800] ;  /* 0x00980000c814783b */ /* 0x000fe80000000200 */
[----:B------:R-:W-:Y:S03]  /*79b0*/  LDSM.16.M88.4 R8, [R202+0x4000] ;  /* 0x00400000ca08783b */ /* 0x000fe60000000200 */
[C---:B--2---:R-:W-:Y:S08]  /*79c0*/  HMMA.16816.F32.BF16 R176, R4.reuse, R16, R176 ;  /* 0x0000001004b0723c */ /* 0x044ff000000418b0 */
[C---:B------:R-:W-:Y:S08]  /*79d0*/  HMMA.16816.F32.BF16 R184, R4.reuse, R18, R184 ;  /* 0x0000001204b8723c */ /* 0x040ff000000418b8 */
[C---:B---3--:R-:W-:Y:S08]  /*79e0*/  HMMA.16816.F32.BF16 R192, R4.reuse, R24, R196 ;  /* 0x0000001804c0723c */ /* 0x048ff000000418c4 */
[----:B------:R-:W-:Y:S01]  /*79f0*/  HMMA.16816.F32.BF16 R172, R4, R26, R172 ;  /* 0x0000001a04ac723c */ /* 0x000fe200000418ac */
[----:B------:R-:W2:Y:S07]  /*7a00*/  LDSM.16.M88.4 R4, [R202+0x6000] ;  /* 0x00600000ca04783b */ /* 0x000eae0000000200 */
[C---:B----4-:R-:W-:Y:S08]  /*7a10*/  HMMA.16816.F32.BF16 R32, R12.reuse, R16, R32 ;  /* 0x000000100c20723c */ /* 0x050ff00000041820 */
        /* <DEDUP_REMOVED lines=8> */
[-C--:B------:R-:W-:Y:S01]  /*7aa0*/  HMMA.16816.F32.BF16 R176, R4, R18.reuse, R184 ;  /* 0x0000001204b0723c */ /* 0x080fe200000418b8 */
[----:B------:R-:W2:Y:S07]  /*7ab0*/  LDSM.16.M88.4 R4, [R204+0x6000] ;  /* 0x00600000cc04783b */ /* 0x000eae0000000200 */
[C---:B------:R-:W-:Y:S01]  /*7ac0*/  HMMA.16816.F32.BF16 R24, R8.reuse, R18, R28 ;  /* 0x000000120818723c */ /* 0x040fe2000004181c */
[----:B------:R-:W3:Y:S07]  /*7ad0*/  LDSM.16.M88.4 R28, [R212] ;  /* 0x00000000d41c783b */ /* 0x000eee0000000200 */
[C---:B------:R-:W-:Y:S01]  /*7ae0*/  HMMA.16816.F32.BF16 R32, R8.reuse, R16, R32 ;  /* 0x000000100820723c */ /* 0x040fe20000041820 */
[----:B------:R-:W4:Y:S07]  /*7af0*/  LDSM.16.M88.4 R16, [R204+0x4000] ;  /* 0x00400000cc10783b */ /* 0x000f2e0000000200 */
[C---:B------:R-:W-:Y:S08]  /*7b00*/  HMMA.16816.F32.BF16 R196, R8.reuse, R20, R196 ;  /* 0x0000001408c4723c */ /* 0x040ff000000418c4 */
[----:B------:R-:W-:Y:S01]  /*7b10*/  HMMA.16816.F32.BF16 R188, R8, R22, R188 ;  /* 0x0000001608bc723c */ /* 0x000fe200000418bc */
[----:B------:R-:W-:Y:S07]  /*7b20*/  LDSM.16.M88.4 R8, [R209+0x9000] ;  /* 0x00900000d108783b */ /* 0x000fee0000000200 */
[C---:B--2---:R-:W-:Y:S08]  /*7b30*/  HMMA.16816.F32.BF16 R184, R4.reuse, R12, R180 ;  /* 0x0000000c04b8723c */ /* 0x044ff000000418b4 */
[C---:B------:R-:W-:Y:S08]  /*7b40*/  HMMA.16816.F32.BF16 R180, R4.reuse, R14, R176 ;  /* 0x0000000e04b4723c */ /* 0x040ff000000418b0 */
[C---:B---3--:R-:W-:Y:S08]  /*7b50*/  HMMA.16816.F32.BF16 R176, R4.reuse, R28, R192 ;  /* 0x0000001c04b0723c */ /* 0x048ff000000418c0 */
[----:B------:R-:W-:Y:S01]  /*7b60*/  HMMA.16816.F32.BF16 R172, R4, R30, R172 ;  /* 0x0000001e04ac723c */ /* 0x000fe200000418ac */
[----:B------:R-:W2:Y:S07]  /*7b70*/  LDSM.16.M88.4 R4, [R210+0x6000] ;  /* 0x00600000d204783b */ /* 0x000eae0000000200 */
[C---:B----4-:R-:W-:Y:S01]  /*7b80*/  HMMA.16816.F32.BF16 R20, R16.reuse, R14, R24 ;  /* 0x0000000e1014723c */ /* 0x050fe20000041818 */
[----:B------:R-:W3:Y:S07]  /*7b90*/  LDSM.16.M88.4 R24, [R209+0x9800] ;  /* 0x00980000d118783b */ /* 0x000eee0000000200 */
        /* <DEDUP_REMOVED lines=12> */
[----:B------:R-:W-:Y:S01]  /*7c60*/  HMMA.16816.F32.BF16 R172, R12, R8, R32 ;  /* 0x000000080cac723c */ /* 0x000fe20000041820 */
[----:B------:R-:W4:Y:S01]  /*7c70*/  LDSM.16.M88.4 R8, [R208+0x4000] ;  /* 0x00400000d008783b */ /* 0x000f220000000200 */
[----:B------:R-:W-:-:S06]  /*7c80*/  DEPBAR.LE SB0, 0x0 ;  /* 0x000080000000791a */ /* 0x000fcc0000000000 */
[C---:B------:R-:W-:Y:S08]  /*7c90*/  HMMA.16816.F32.BF16 R32, R12.reuse, R24, R196 ;  /* 0x000000180c20723c */ /* 0x040ff000000418c4 */
[----:B------:R-:W-:Y:S08]  /*7ca0*/  HMMA.16816.F32.BF16 R12, R12, R26, R192 ;  /* 0x0000001a0c0c723c */ /* 0x000ff000000418c0 */
[C---:B--2---:R-:W-:Y:S08]  /*7cb0*/  HMMA.16816.F32.BF16 R188, R4.reuse, R16, R188 ;  /* 0x0000001004bc723c */ /* 0x044ff000000418bc */
[C---:B------:R-:W-:Y:S08]  /*7cc0*/  HMMA.16816.F32.BF16 R184, R4.reuse, R18, R184 ;  /* 0x0000001204b8723c */ /* 0x040ff000000418b8 */
[C---:B---3--:R-:W-:Y:S08]  /*7cd0*/  HMMA.16816.F32.BF16 R180, R4.reuse, R20, R180 ;  /* 0x0000001404b4723c */ /* 0x048ff000000418b4 */
[----:B------:R-:W-:Y:S01]  /*7ce0*/  HMMA.16816.F32.BF16 R192, R4, R22, R176 ;  /* 0x0000001604c0723c */ /* 0x000fe200000418b0 */
[----:B------:R2:W3:Y:S06]  /*7cf0*/  I2F R6, R3 ;  /* 0x0000000300067306 */ /* 0x0004ec0000201400 */
[--C-:B------:R-:W-:Y:S01]  /*7d00*/  IMAD.IADD R4, R217, 0x1, -R0.reuse ;  /* 0x00000001d9047824 */ /* 0x100fe200078e0a00 */
[----:B----4-:R-:W-:Y:S04]  /*7d10*/  HMMA.16816.F32.BF16 R172, R8, R16, R172 ;  /* 0x0000001008ac723c */ /* 0x010fe800000418ac */
[----:B------:R-:W-:Y:S01]  /*7d20*/  IABS R2, R4 ;  /* 0x0000000400027213 */ /* 0x000fe20000000000 */
[----:B------:R-:W-:-:S03]  /*7d30*/  IMAD.IADD R4, R216, 0x1, -R0 ;  /* 0x00000001d8047824 */ /* 0x000fc600078e0a00 */
[C---:B------:R-:W-:Y:S01]  /*7d40*/  HMMA.16816.F32.BF16 R28, R8.reuse, R18, R28 ;  /* 0x00000012081c723c */ /* 0x040fe2000004181c */
[----:B--2---:R-:W-:Y:S01]  /*7d50*/  IMAD.MOV.U32 R3, RZ, RZ, R2 ;  /* 0x000000ffff037224 */ /* 0x004fe200078e0002 */
[----:B------:R-:W-:Y:S01]  /*7d60*/  IABS R2, R4 ;  /* 0x0000000400027213 */ /* 0x000fe20000000000 */
[----:B------:R-:W-:Y:S02]  /*7d70*/  IMAD.IADD R4, R223, 0x1, -R0 ;  /* 0x00000001df047824 */ /* 0x000fe400078e0a00 */
[----:B------:R2:W4:Y:S03]  /*7d80*/  I2F R7, R3 ;  /* 0x0000000300077306 */ /* 0x0005260000201400 */
[C---:B------:R-:W-:Y:S08]  /*7d90*/  HMMA.16816.F32.BF16 R16, R8.reuse, R20, R32 ;  /* 0x000000140810723c */ /* 0x040ff00000041820 */
[----:B------:R-:W-:Y:S01]  /*7da0*/  HMMA.16816.F32.BF16 R176, R8, R22, R12 ;  /* 0x0000001608b0723c */ /* 0x000fe2000004180c */
[----:B---3--:R-:W-:-:S02]  /*7db0*/  FFMA.FTZ R6, R6, -UR27, R172 ;  /* 0x8000001b06067c23 */ /* 0x008fc400080100ac */
[----:B--2---:R-:W-:Y:S01]  /*7dc0*/  IMAD.MOV.U32 R3, RZ, RZ, R2 ;  /* 0x000000ffff037224 */ /* 0x004fe200078e0002 */
[----:B------:R-:W-:-:S03]  /*7dd0*/  IABS R2, R4 ;  /* 0x0000000400027213 */ /* 0x000fc60000000000 */
[----:B----4-:R-:W-:Y:S01]  /*7de0*/  FFMA.FTZ R8, R7, -UR27, R174 ;  /* 0x8000001b07087c23 */ /* 0x010fe200080100ae */
[----:B------:R-:W-:Y:S01]  /*7df0*/  FSEL R133, R6, -INF , !P0 ;  /* 0xff80000006857808 */ /* 0x000fe20004000000 */
[----:B------:R-:W2:Y:S03]  /*7e00*/  I2F R5, R3 ;  /* 0x0000000300057306 */ /* 0x000ea60000201400 */
[----:B------:R-:W-:Y:S01]  /*7e10*/  FSEL R139, R8, -INF , !P6 ;  /* 0xff800000088b7808 */ /* 0x000fe20007000000 */
[----:B------:R-:W-:Y:S01]  /*7e20*/  BAR.SYNC.DEFER_BLOCKING 0x0 ;  /* 0x0000000000007b1d */ /* 0x000fe20000010000 */
[----:B------:R-:W-:-:S04]  /*7e30*/  ISETP.GE.AND P6, PT, R0, R225, PT ;  /* 0x000000e10000720c */ /* 0x000fc80003fc6270 */
[----:B------:R-:W-:Y:S01]  /*7e40*/  ISETP.LT.OR P6, PT, R0, R220, P6 ;  /* 0x000000dc0000720c */ /* 0x000fe200037c1670 */
[----:B------:R3:W4:Y:S01]  /*7e50*/  I2F R4, R2 ;  /* 0x0000000200047306 */ /* 0x0007220000201400 */
[----:B--2---:R-:W-:-:S05]  /*7e60*/  FFMA.FTZ R10, R5, -UR27, R188 ;  /* 0x8000001b050a7c23 */ /* 0x004fca00080100bc */
[----:B------:R-:W-:Y:S02]  /*7e70*/  FSEL R33, R10, -INF , !P6 ;  /* 0xff8000000a217808 */ /* 0x000fe40007000000 */
[C---:B------:R-:W-:Y:S02]  /*7e80*/  ISETP.GE.AND P6, PT, R0.reuse, R224, PT ;  /* 0x000000e00000720c */ /* 0x040fe40003fc6270 */
[----:B---3--:R-:W-:Y:S01]  /*7e90*/  IADD3 R2, R0, 0x1, RZ ;  /* 0x0000000100027810 */ /* 0x008fe20007ffe0ff */
[----:B----4-:R-:W-:Y:S01]  /*7ea0*/  FFMA.FTZ R12, R4, -UR27, R190 ;  /* 0x8000001b040c7c23 */ /* 0x010fe200080100be */
[----:B------:R-:W-:Y:S02]  /*7eb0*/  ISETP.LT.OR P6, PT, R0, R219, P6 ;  /* 0x000000db0000720c */ /* 0x000fe400037c1670 */
[----:B------:R-:W-:Y:S01]  /*7ec0*/  ISETP.GE.AND P5, PT, R2, R227, PT ;  /* 0x000000e30200720c */ /* 0x000fe20003fa6270 */
[--C-:B------:R-:W-:Y:S01]  /*7ed0*/  IMAD.IADD R3, R218, 0x1, -R2.reuse ;  /* 0x00000001da037824 */ /* 0x100fe200078e0a02 */
[C---:B------:R-:W-:Y:S01]  /*7ee0*/  ISETP.GE.AND P4, PT, R2.reuse, R226, PT ;  /* 0x000000e20200720c */ /* 0x040fe20003f86270 */
[----:B------:R-:W-:Y:S01]  /*7ef0*/  IMAD.IADD R5, R217, 0x1, -R2 ;  /* 0x00000001d9057824 */ /* 0x000fe200078e0a02 */
[----:B------:R-:W-:-:S02]  /*7f00*/  ISETP.GE.AND P1, PT, R2, R225, PT ;  /* 0x000000e10200720c */ /* 0x000fc40003f26270 */
[----:B------:R-:W-:Y:S02]  /*7f10*/  IABS R3, R3 ;  /* 0x0000000300037213 */ /* 0x000fe40000000000 */
[C---:B------:R-:W-:Y:S02]  /*7f20*/  ISETP.GE.AND P0, PT, R2.reuse, R224, PT ;  /* 0x000000e00200720c */ /* 0x040fe40003f06270 */
[----:B------:R-:W-:Y:S01]  /*7f30*/  ISETP.LT.OR P5, PT, R2, R222, P5 ;  /* 0x000000de0200720c */ /* 0x000fe20002fa1670 */
[----:B------:R-:W-:Y:S01]  /*7f40*/  IMAD.MOV.U32 R4, RZ, RZ, R3 ;  /* 0x000000ffff047224 */ /* 0x000fe200078e0003 */
[----:B------:R-:W-:Y:S01]  /*7f50*/  IABS R3, R5 ;  /* 0x0000000500037213 */ /* 0x000fe20000000000 */
[----:B------:R-:W-:Y:S01]  /*7f60*/  IMAD.IADD R5, R216, 0x1, -R2 ;  /* 0x00000001d8057824 */ /* 0x000fe200078e0a02 */
[C---:B------:R-:W-:Y:S01]  /*7f70*/  ISETP.LT.OR P4, PT, R2.reuse, R221, P4 ;  /* 0x000000dd0200720c */ /* 0x040fe20002781670 */
[----:B------:R2:W3:Y:S01]  /*7f80*/  I2F R7, R4 ;  /* 0x0000000400077306 */ /* 0x0004e20000201400 */
[----:B------:R-:W-:-:S02]  /*7f90*/  ISETP.LT.OR P1, PT, R2, R220, P1 ;  /* 0x000000dc0200720c */ /* 0x000fc40000f21670 */
[----:B------:R-:W-:Y:S02]  /*7fa0*/  ISETP.LT.OR P0, PT, R2, R219, P0 ;  /* 0x000000db0200720c */ /* 0x000fe40000701670 */
[----:B------:R-:W-:Y:S01]  /*7fb0*/  FSEL R34, R12, -INF , !P6 ;  /* 0xff8000000c227808 */ /* 0x000fe20007000000 */
[----:B--2---:R-:W-:Y:S01]  /*7fc0*/  IMAD.MOV.U32 R4, RZ, RZ, R3 ;  /* 0x000000ffff047224 */ /* 0x004fe200078e0003 */
[----:B------:R-:W-:Y:S01]  /*7fd0*/  IABS R3, R5 ;  /* 0x0000000500037213 */ /* 0x000fe20000000000 */
[----:B---3--:R-:W-:Y:S02]  /*7fe0*/  FFMA.FTZ R9, R7, -UR27, R173 ;  /* 0x8000001b07097c23 */ /* 0x008fe400080100ad */
[----:B------:R2:W3:Y:S03]  /*7ff0*/  I2F R6, R4 ;  /* 0x0000000400067306 */ /* 0x0004e60000201400 */
[----:B------:R-:W-:-:S05]  /*8000*/  FSEL R132, R9, -INF , !P5 ;  /* 0xff80000009847808 */ /* 0x000fca0006800000 */
[----:B------:R-:W4:Y:S01]  /*8010*/  I2F R5, R3 ;  /* 0x0000000300057306 */ /* 0x000f220000201400 */
[----:B--2---:R-:W-:Y:S01]  /*8020*/  IMAD.IADD R4, R223, 0x1, -R2 ;  /* 0x00000001df047824 */ /* 0x004fe200078e0a02 */
[----:B------:R-:W-:Y:S01]  /*8030*/  IADD3 R2, R0, 0x8, RZ ;  /* 0x0000000800027810 */ /* 0x000fe20007ffe0ff */
[----:B---3--:R-:W-:-:S03]  /*8040*/  FFMA.FTZ R8, R6, -UR27, R175 ;  /* 0x8000001b06087c23 */ /* 0x008fc600080100af */
[----:B------:R-:W-:Y:S01]  /*8050*/  IABS R4, R4 ;  /* 0x0000000400047213 */ /* 0x000fe20000000000 */
[--C-:B------:R-:W-:Y:S01]  /*8060*/  IMAD.IADD R6, R216, 0x1, -R2.reuse ;  /* 0x00000001d8067824 */ /* 0x100fe200078e0a02 */
[----:B------:R-:W-:Y:S01]  /*8070*/  FSEL R138, R8, -INF , !P4 ;  /* 0xff800000088a7808 */ /* 0x000fe20006000000 */
[----:B----4-:R-:W-:Y:S01]  /*8080*/  FFMA.FTZ R7, R5, -UR27, R189 ;  /* 0x8000001b05077c23 */ /* 0x010fe200080100bd */
[----:B------:R2:W3:Y:S01]  /*8090*/  I2F R14, R4 ;  /* 0x00000004000e7306 */ /* 0x0004e20000201400 */
[----:B------:R-:W-:Y:S01]  /*80a0*/  IMAD.IADD R3, R218, 0x1, -R2 ;  /* 0x00000001da037824 */ /* 0x000fe200078e0a02 */
[----:B------:R-:W-:Y:S02]  /*80b0*/  ISETP.GE.AND P6, PT, R2, R227, PT ;  /* 0x000000e30200720c */ /* 0x000fe40003fc6270 */
[----:B------:R-:W-:Y:S02]  /*80c0*/  FSEL R32, R7, -INF , !P1 ;  /* 0xff80000007207808 */ /* 0x000fe40004800000 */
[----:B------:R-:W-:-:S02]  /*80d0*/  IABS R3, R3 ;  /* 0x0000000300037213 */ /* 0x000fc40000000000 */
[C---:B------:R-:W-:Y:S02]  /*80e0*/  ISETP.GE.AND P5, PT, R2.reuse, R226, PT ;  /* 0x000000e20200720c */ /* 0x040fe40003fa6270 */
[----:B------:R4:W5:Y:S01]  /*80f0*/  I2F R11, R3 ;  /* 0x00000003000b7306 */ /* 0x0009620000201400 */
[C---:B------:R-:W-:Y:S02]  /*8100*/  ISETP.GE.AND P4, PT, R2.reuse, R225, PT ;  /* 0x000000e10200720c */ /* 0x040fe40003f86270 */
[C---:B------:R-:W-:Y:S02]  /*8110*/  ISETP.GE.AND P1, PT, R2.reuse, R224, PT ;  /* 0x000000e00200720c */ /* 0x040fe40003f26270 */
[C---:B------:R-:W-:Y:S01]  /*8120*/  ISETP.LT.OR P6, PT, R2.reuse, R222, P6 ;  /* 0x000000de0200720c */ /* 0x040fe200037c1670 */
[----:B--2---:R-:W-:Y:S01]  /*8130*/  IMAD.IADD R4, R217, 0x1, -R2 ;  /* 0x00000001d9047824 */ /* 0x004fe200078e0a02 */
[----:B------:R-:W-:Y:S01]  /*8140*/  ISETP.LT.OR P5, PT, R2, R221, P5 ;  /* 0x000000dd0200720c */ /* 0x000fe20002fa1670 */
[----:B---3--:R-:W-:Y:S01]  /*8150*/  FFMA.FTZ R7, R14, -UR27, R191 ;  /* 0x8000001b0e077c23 */ /* 0x008fe200080100bf */
[----:B------:R-:W-:-:S02]  /*8160*/  ISETP.LT.OR P4, PT, R2, R220, P4 ;  /* 0x000000dc0200720c */ /* 0x000fc40002781670 */
[----:B------:R-:W-:Y:S02]  /*8170*/  IABS R4, R4 ;  /* 0x0000000400047213 */ /* 0x000fe40000000000 */
[----:B------:R-:W-:Y:S02]  /*8180*/  ISETP.LT.OR P1, PT, R2, R219, P1 ;  /* 0x000000db0200720c */ /* 0x000fe40000f21670 */
[----:B------:R-:W-:Y:S01]  /*8190*/  FSEL R27, R7, -INF , !P0 ;  /* 0xff800000071b7808 */ /* 0x000fe20004000000 */
[----:B------:R-:W-:Y:S01]  /*81a0*/  IMAD.MOV.U32 R5, RZ, RZ, R4 ;  /* 0x000000ffff057224 */ /* 0x000fe200078e0004 */
[----:B------:R-:W-:Y:S01]  /*81b0*/  IABS R4, R6 ;  /* 0x0000000600047213 */ /* 0x000fe20000000000 */
[----:B------:R-:W-:Y:S01]  /*81c0*/  IMAD.IADD R6, R223, 0x1, -R2 ;  /* 0x00000001df067824 */ /* 0x000fe200078e0a02 */
[----:B----4-:R-:W-:Y:S01]  /*81d0*/  IADD3 R3, R0, 0x9, RZ ;  /* 0x0000000900037810 */ /* 0x010fe20007ffe0ff */
[----:B------:R2:W3:Y:S01]  /*81e0*/  I2F R10, R5 ;  /* 0x00000005000a7306 */ /* 0x0004e20000201400 */
[----:B-----5:R-:W-:-:S02]  /*81f0*/  FFMA.FTZ R8, R11, -UR27, R28 ;  /* 0x8000001b0b087c23 */ /* 0x020fc4000801001c */
[----:B------:R-:W-:Y:S01]  /*8200*/  ISETP.GE.AND P0, PT, R3, R227, PT ;  /* 0x000000e30300720c */ /* 0x000fe20003f06270 */
[----:B------:R-:W-:-:S03]  /*8210*/  IMAD.IADD R2, R217, 0x1, -R3 ;  /* 0x00000001d9027824 */ /* 0x000fc600078e0a03 */
[C---:B------:R-:W-:Y:S01]  /*8220*/  ISETP.LT.OR P0, PT, R3.reuse, R222, P0 ;  /* 0x000000de0300720c */ /* 0x040fe20000701670 */
[----:B--2---:R-:W-:Y:S01]  /*8230*/  IMAD.MOV.U32 R5, RZ, RZ, R4 ;  /* 0x000000ffff057224 */ /* 0x004fe200078e0004 */
[----:B------:R-:W-:Y:S01]  /*8240*/  IABS R4, R6 ;  /* 0x0000000600047213 */ /* 0x000fe20000000000 */
[----:B---3--:R-:W-:Y:S01]  /*8250*/  FFMA.FTZ R10, R10, -UR27, R30 ;  /* 0x8000001b0a0a7c23 */ /* 0x008fe2000801001e */
[----:B------:R-:W-:Y:S01]  /*8260*/  FSEL R30, R8, -INF , !P6 ;  /* 0xff800000081e7808 */ /* 0x000fe20007000000 */
[----:B------:R2:W3:Y:S01]  /*8270*/  I2F R6, R5 ;  /* 0x0000000500067306 */ /* 0x0004e20000201400 */
[C---:B------:R-:W-:Y:S02]  /*8280*/  ISETP.GE.AND P6, PT, R3.reuse, R226, PT ;  /* 0x000000e20300720c */ /* 0x040fe40003fc6270 */
[----:B------:R-:W-:Y:S02]  /*8290*/  FSEL R35, R10, -INF , !P5 ;  /* 0xff8000000a237808 */ /* 0x000fe40006800000 */
[----:B------:R-:W-:-:S02]  /*82a0*/  ISETP.GE.AND P5, PT, R3, R225, PT ;  /* 0x000000e10300720c */ /* 0x000fc40003fa6270 */
[C---:B------:R-:W-:Y:S01]  /*82b0*/  ISETP.LT.OR P6, PT, R3.reuse, R221, P6 ;  /* 0x000000dd0300720c */ /* 0x040fe200037c1670 */
[----:B------:R-:W4:Y:S01]  /*82c0*/  I2F R13, R4 ;  /* 0x00000004000d7306 */ /* 0x000f220000201400 */
[----:B------:R-:W-:Y:S01]  /*82d0*/  ISETP.LT.OR P5, PT, R3, R220, P5 ;  /* 0x000000dc0300720c */ /* 0x000fe20002fa1670 */
[--C-:B--2---:R-:W-:Y:S02]  /*82e0*/  IMAD.IADD R5, R218, 0x1, -R3.reuse ;  /* 0x00000001da057824 */ /* 0x104fe400078e0a03 */
[----:B---3--:R-:W-:Y:S02]  /*82f0*/  FFMA.FTZ R9, R6, -UR27, R184 ;  /* 0x8000001b06097c23 */ /* 0x008fe400080100b8 */
[----:B------:R-:W-:Y:S01]  /*8300*/  IMAD.IADD R6, R216, 0x1, -R3 ;  /* 0x00000001d8067824 */ /* 0x000fe200078e0a03 */
[----:B------:R-:W-:Y:S02]  /*8310*/  IABS R5, R5 ;  /* 0x0000000500057213 */ /* 0x000fe40000000000 */
[----:B------:R-:W-:Y:S01]  /*8320*/  FSEL R23, R9, -INF , !P4 ;  /* 0xff80000009177808 */ /* 0x000fe20006000000 */
[----:B----4-:R-:W-:Y:S01]  /*8330*/  FFMA.FTZ R7, R13, -UR27, R186 ;  /* 0x8000001b0d077c23 */ /* 0x010fe200080100ba */
[----:B------:R-:W-:Y:S01]  /*8340*/  IABS R4, R2 ;  /* 0x0000000200047213 */ /* 0x000fe20000000000 */
[----:B------:R2:W3:Y:S01]  /*8350*/  I2F R12, R5 ;  /* 0x00000005000c7306 */ /* 0x0004e20000201400 */
[----:B------:R-:W-:-:S02]  /*8360*/  IADD3 R2, R0, 0x10, RZ ;  /* 0x0000001000027810 */ /* 0x000fc40007ffe0ff */
[----:B------:R-:W-:Y:S02]  /*8370*/  ISETP.GE.AND P4, PT, R3, R224, PT ;  /* 0x000000e00300720c */ /* 0x000fe40003f86270 */
[----:B------:R-:W-:Y:S02]  /*8380*/  FSEL R24, R7, -INF , !P1 ;  /* 0xff80000007187808 */ /* 0x000fe40004800000 */
[----:B------:R-:W-:Y:S02]  /*8390*/  ISETP.LT.OR P4, PT, R3, R219, P4 ;  /* 0x000000db0300720c */ /* 0x000fe40002781670 */
[----:B------:R-:W-:-:S04]  /*83a0*/  ISETP.GE.AND P1, PT, R2, R227, PT ;  /* 0x000000e30200720c */ /* 0x000fc80003f26270 */
[----:B------:R-:W-:Y:S01]  /*83b0*/  ISETP.LT.OR P1, PT, R2, R222, P1 ;  /* 0x000000de0200720c */ /* 0x000fe20000f21670 */
[----:B--2---:R-:W-:Y:S01]  /*83c0*/  IMAD.MOV.U32 R5, RZ, RZ, R4 ;  /* 0x000000ffff057224 */ /* 0x004fe200078e0004 */
[----:B------:R-:W-:Y:S01]  /*83d0*/  IABS R4, R6 ;  /* 0x0000000600047213 */ /* 0x000fe20000000000 */
[----:B------:R-:W-:Y:S02]  /*83e0*/  IMAD.IADD R6, R223, 0x1, -R3 ;  /* 0x00000001df067824 */ /* 0x000fe400078e0a03 */
[----:B------:R2:W4:Y:S01]  /*83f0*/  I2F R11, R5 ;  /* 0x00000005000b7306 */ /* 0x0005220000201400 */
[----:B------:R-:W-:Y:S02]  /*8400*/  IMAD.IADD R3, R217, 0x1, -R2 ;  /* 0x00000001d9037824 */ /* 0x000fe400078e0a02 */
[----:B---3--:R-:W-:-:S05]  /*8410*/  FFMA.FTZ R9, R12, -UR27, R29 ;  /* 0x8000001b0c097c23 */ /* 0x008fca000801001d */
[----:B------:R-:W-:Y:S02]  /*8420*/  FSEL R26, R9, -INF , !P0 ;  /* 0xff800000091a7808 */ /* 0x000fe40004000000 */
[----:B------:R-:W-:-:S04]  /*8430*/  ISETP.GE.AND P0, PT, R2, R226, PT ;  /* 0x000000e20200720c */ /* 0x000fc80003f06270 */
[----:B------:R-:W-:Y:S01]  /*8440*/  ISETP.LT.OR P0, PT, R2, R221, P0 ;  /* 0x000000dd0200720c */ /* 0x000fe20000701670 */
[----:B--2---:R-:W-:Y:S01]  /*8450*/  IMAD.MOV.U32 R5, RZ, RZ, R4 ;  /* 0x000000ffff057224 */ /* 0x004fe200078e0004 */
[----:B------:R-:W-:Y:S01]  /*8460*/  IABS R4, R6 ;  /* 0x0000000600047213 */ /* 0x000fe20000000000 */
[----:B----4-:R-:W-:Y:S02]  /*8470*/  FFMA.FTZ R10, R11, -UR27, R31 ;  /* 0x8000001b0b0a7c23 */ /* 0x010fe4000801001f */
[----:B------:R2:W3:Y:S03]  /*8480*/  I2F R6, R5 ;  /* 0x0000000500067306 */ /* 0x0004e60000201400 */
[----:B------:R-:W-:Y:S02]  /*8490*/  FSEL R28, R10, -INF , !P6 ;  /* 0xff8000000a1c7808 */ /* 0x000fe40007000000 */
[----:B------:R-:W-:-:S03]  /*84a0*/  ISETP.GE.AND P6, PT, R2, R225, PT ;  /* 0x000000e10200720c */ /* 0x000fc60003fc6270 */
[----:B------:R4:W-:Y:S01]  /*84b0*/  I2F R14, R4 ;  /* 0x00000004000e7306 */ /* 0x0009e20000201400 */
[----:B------:R-:W-:Y:S01]  /*84c0*/  ISETP.LT.OR P6, PT, R2, R220, P6 ;  /* 0x000000dc0200720c */ /* 0x000fe200037c1670 */
[--C-:B--2---:R-:W-:Y:S02]  /*84d0*/  IMAD.IADD R5, R218, 0x1, -R2.reuse ;  /* 0x00000001da057824 */ /* 0x104fe400078e0a02 */
[----:B---3--:R-:W-:Y:S02]  /*84e0*/  FFMA.FTZ R8, R6, -UR27, R185 ;  /* 0x8000001b06087c23 */ /* 0x008fe400080100b9 */
[----:B------:R-:W-:Y:S01]  /*84f0*/  IMAD.IADD R6, R216, 0x1, -R2 ;  /* 0x00000001d8067824 */ /* 0x000fe200078e0a02 */
[----:B------:R-:W-:Y:S02]  /*8500*/  IABS R5, R5 ;  /* 0x0000000500057213 */ /* 0x000fe40000000000 */
[----:B------:R-:W-:Y:S02]  /*8510*/  FSEL R20, R8, -INF , !P5 ;  /* 0xff80000008147808 */ /* 0x000fe40006800000 */
[----:B----4-:R-:W-:Y:S01]  /*8520*/  IABS R4, R3 ;  /* 0x0000000300047213 */ /* 0x010fe20000000000 */
[----:B------:R2:W3:Y:S01]  /*8530*/  I2F R12, R5 ;  /* 0x00000005000c7306 */ /* 0x0004e20000201400 */
[----:B------:R-:W-:-:S02]  /*8540*/  IADD3 R3, R0, 0x11, RZ ;  /* 0x0000001100037810 */ /* 0x000fc40007ffe0ff */
[----:B------:R-:W-:-:S04]  /*8550*/  ISETP.GE.AND P5, PT, R2, R224, PT ;  /* 0x000000e00200720c */ /* 0x000fc80003fa6270 */
[----:B------:R-:W-:Y:S01]  /*8560*/  ISETP.LT.OR P5, PT, R2, R219, P5 ;  /* 0x000000db0200720c */ /* 0x000fe20002fa1670 */
[----:B--2---:R-:W-:Y:S01]  /*8570*/  IMAD.MOV.U32 R5, RZ, RZ, R4 ;  /* 0x000000ffff057224 */ /* 0x004fe200078e0004 */
[----:B------:R-:W-:Y:S01]  /*8580*/  IABS R4, R6 ;  /* 0x0000000600047213 */ /* 0x000fe20000000000 */
[----:B------:R-:W-:Y:S02]  /*8590*/  IMAD.IADD R6, R223, 0x1, -R2 ;  /* 0x00000001df067824 */ /* 0x000fe400078e0a02 */
[----:B------:R2:W4:Y:S01]  /*85a0*/  I2F R11, R5 ;  /* 0x00000005000b7306 */ /* 0x0005220000201400 */
[----:B------:R-:W-:Y:S02]  /*85b0*/  IMAD.IADD R2, R217, 0x1, -R3 ;  /* 0x00000001d9027824 */ /* 0x000fe400078e0a03 */
[----:B---3--:R-:W-:-:S03]  /*85c0*/  FFMA.FTZ R7, R12, -UR27, R16 ;  /* 0x8000001b0c077c23 */ /* 0x008fc60008010010 */
[----:B------:R-:W-:Y:S02]  /*85d0*/  IABS R2, R2 ;  /* 0x0000000200027213 */ /* 0x000fe40000000000 */
[----:B------:R-:W-:Y:S02]  /*85e0*/  FSEL R198, R7, -INF , !P1 ;  /* 0xff80000007c67808 */ /* 0x000fe40004800000 */
[----:B------:R-:W-:-:S04]  /*85f0*/  ISETP.GE.AND P1, PT, R3, R226, PT ;  /* 0x000000e20300720c */ /* 0x000fc80003f26270 */
[----:B------:R-:W-:Y:S01]  /*8600*/  ISETP.LT.OR P1, PT, R3, R221, P1 ;  /* 0x000000dd0300720c */ /* 0x000fe20000f21670 */
[----:B--2---:R-:W-:Y:S01]  /*8610*/  IMAD.MOV.U32 R5, RZ, RZ, R4 ;  /* 0x000000ffff057224 */ /* 0x004fe200078e0004 */
[----:B------:R-:W-:Y:S01]  /*8620*/  IABS R4, R6 ;  /* 0x0000000600047213 */ /* 0x000fe20000000000 */
[----:B------:R-:W-:Y:S02]  /*8630*/  FFMA.FTZ R6, R14, -UR27, R187 ;  /* 0x8000001b0e067c23 */ /* 0x000fe400080100bb */
[----:B------:R2:W3:Y:S01]  /*8640*/  I2F R9, R5 ;  /* 0x0000000500097306 */ /* 0x0004e20000201400 */
[----:B----4-:R-:W-:Y:S02]  /*8650*/  FFMA.FTZ R8, R11, -UR27, R18 ;  /* 0x8000001b0b087c23 */ /* 0x010fe40008010012 */
[----:B------:R-:W-:Y:S01]  /*8660*/  FSEL R22, R6, -INF , !P4 ;  /* 0xff80000006167808 */ /* 0x000fe20006000000 */
[----:B------:R-:W-:Y:S01]  /*8670*/  IMAD.IADD R6, R223, 0x1, -R3 ;  /* 0x00000001df067824 */ /* 0x000fe200078e0a03 */
[----:B------:R-:W-:-:S02]  /*8680*/  ISETP.GE.AND P4, PT, R3, R227, PT ;  /* 0x000000e30300720c */ /* 0x000fc40003f86270 */
[----:B------:R-:W-:Y:S01]  /*8690*/  FSEL R199, R8, -INF , !P0 ;  /* 0xff80000008c77808 */ /* 0x000fe20004000000 */
[----:B------:R4:W-:Y:S01]  /*86a0*/  I2F R15, R4 ;  /* 0x00000004000f7306 */ /* 0x0009e20000201400 */
[C---:B------:R-:W-:Y:S02]  /*86b0*/  ISETP.GE.AND P0, PT, R3.reuse, R225, PT ;  /* 0x000000e10300720c */ /* 0x040fe40003f06270 */
[C---:B------:R-:W-:Y:S02]  /*86c0*/  ISETP.LT.OR P4, PT, R3.reuse, R222, P4 ;  /* 0x000000de0300720c */ /* 0x040fe40002781670 */
[----:B------:R-:W-:Y:S01]  /*86d0*/  ISETP.LT.OR P0, PT, R3, R220, P0 ;  /* 0x000000dc0300720c */ /* 0x000fe20000701670 */
[----:B--2---:R-:W-:Y:S02]  /*86e0*/  IMAD.IADD R5, R218, 0x1, -R3 ;  /* 0x00000001da057824 */ /* 0x004fe400078e0a03 */
[----:B---3--:R-:W-:-:S03]  /*86f0*/  FFMA.FTZ R9, R9, -UR27, R180 ;  /* 0x8000001b09097c23 */ /* 0x008fc600080100b4 */
[----:B------:R-:W-:Y:S02]  /*8700*/  IABS R5, R5 ;  /* 0x0000000500057213 */ /* 0x000fe40000000000 */
[----:B------:R-:W-:Y:S02]  /*8710*/  FSEL R239, R9, -INF , !P6 ;  /* 0xff80000009ef7808 */ /* 0x000fe40007000000 */
[C---:B------:R-:W-:Y:S01]  /*8720*/  ISETP.GE.AND P6, PT, R3.reuse, R224, PT ;  /* 0x000000e00300720c */ /* 0x040fe20003fc6270 */
[----:B----4-:R-:W-:Y:S02]  /*8730*/  IMAD.MOV.U32 R4, RZ, RZ, R5 ;  /* 0x000000ffff047224 */ /* 0x010fe400078e0005 */
[----:B------:R-:W-:Y:S01]  /*8740*/  IMAD.MOV.U32 R5, RZ, RZ, R2 ;  /* 0x000000ffff057224 */ /* 0x000fe200078e0002 */
[----:B------:R-:W-:Y:S01]  /*8750*/  IADD3 R2, R0, 0x18, RZ ;  /* 0x0000001800027810 */ /* 0x000fe20007ffe0ff */
[----:B------:R2:W-:Y:S01]  /*8760*/  I2F R13, R4 ;  /* 0x00000004000d7306 */ /* 0x0005e20000201400 */
[----:B------:R-:W-:-:S02]  /*8770*/  ISETP.LT.OR P6, PT, R3, R219, P6 ;  /* 0x000000db0300720c */ /* 0x000fc400037c1670 */
[----:B------:R-:W-:-:S05]  /*8780*/  IADD3 R0, R0, 0x19, RZ ;  /* 0x0000001900007810 */ /* 0x000fca0007ffe0ff */
[----:B------:R-:W3:Y:S01]  /*8790*/  I2F R10, R5 ;  /* 0x00000005000a7306 */ /* 0x000ee20000201400 */
[----:B--2---:R-:W-:-:S05]  /*87a0*/  IMAD.IADD R4, R216, 0x1, -R3 ;  /* 0x00000001d8047824 */ /* 0x004fca00078e0a03 */
[----:B------:R-:W-:Y:S01]  /*87b0*/  IABS R4, R4 ;  /* 0x0000000400047213 */ /* 0x000fe20000000000 */
[----:B---3--:R-:W-:-:S04]  /*87c0*/  FFMA.FTZ R8, R10, -UR27, R19 ;  /* 0x8000001b0a087c23 */ /* 0x008fc80008010013 */
[----:B------:R-:W-:Y:S01]  /*87d0*/  IMAD.MOV.U32 R5, RZ, RZ, R4 ;  /* 0x000000ffff057224 */ /* 0x000fe200078e0004 */
[----:B------:R-:W-:Y:S01]  /*87e0*/  IABS R4, R6 ;  /* 0x0000000600047213 */ /* 0x000fe20000000000 */
[----:B------:R-:W-:Y:S01]  /*87f0*/  IMAD.IADD R6, R218, 0x1, -R2 ;  /* 0x00000001da067824 */ /* 0x000fe200078e0a02 */
[----:B------:R-:W-:Y:S01]  /*8800*/  FSEL R196, R8, -INF , !P1 ;  /* 0xff80000008c47808 */ /* 0x000fe20004800000 */
[----:B------:R2:W3:Y:S01]  /*8810*/  I2F R7, R5 ;  /* 0x0000000500077306 */ /* 0x0004e20000201400 */
[----:B------:R-:W-:-:S04]  /*8820*/  ISETP.GE.AND P1, PT, R2, R225, PT ;  /* 0x000000e10200720c */ /* 0x000fc80003f26270 */
[----:B------:R-:W-:Y:S01]  /*8830*/  ISETP.LT.OR P1, PT, R2, R220, P1 ;  /* 0x000000dc0200720c */ /* 0x000fe20000f21670 */
[----:B--2---:R-:W-:Y:S01]  /*8840*/  IMAD.MOV.U32 R5, RZ, RZ, R4 ;  /* 0x000000ffff057224 */ /* 0x004fe200078e0004 */
[----:B------:R-:W-:Y:S01]  /*8850*/  IABS R4, R6 ;  /* 0x0000000600047213 */ /* 0x000fe20000000000 */
[----:B------:R-:W-:Y:S02]  /*8860*/  FFMA.FTZ R6, R13, -UR27, R17 ;  /* 0x8000001b0d067c23 */ /* 0x000fe40008010011 */
[----:B------:R2:W4:Y:S01]  /*8870*/  I2F R14, R5 ;  /* 0x00000005000e7306 */ /* 0x0005220000201400 */
[----:B---3--:R-:W-:Y:S02]  /*8880*/  FFMA.FTZ R7, R7, -UR27, R181 ;  /* 0x8000001b07077c23 */ /* 0x008fe400080100b5 */
[----:B------:R-:W-:Y:S02]  /*8890*/  FSEL R190, R6, -INF , !P4 ;  /* 0xff80000006be7808 */ /* 0x000fe40006000000 */
[----:B------:R-:W-:-:S02]  /*88a0*/  ISETP.GE.AND P4, PT, R2, R226, PT ;  /* 0x000000e20200720c */ /* 0x000fc40003f86270 */
[----:B------:R-:W-:Y:S01]  /*88b0*/  FSEL R197, R7, -INF , !P0 ;  /* 0xff80000007c57808 */ /* 0x000fe20004000000 */
[----:B------:R3:W5:Y:S01]  /*88c0*/  I2F R9, R4 ;  /* 0x0000000400097306 */ /* 0x0007620000201400 */
[C---:B------:R-:W-:Y:S02]  /*88d0*/  ISETP.GE.AND P0, PT, R2.reuse, R224, PT ;  /* 0x000000e00200720c */ /* 0x040fe40003f06270 */
[C---:B------:R-:W-:Y:S02]  /*88e0*/  ISETP.LT.OR P4, PT, R2.reuse, R221, P4 ;  /* 0x000000dd0200720c */ /* 0x040fe40002781670 */
[----:B------:R-:W-:Y:S01]  /*88f0*/  ISETP.LT.OR P0, PT, R2, R219, P0 ;  /* 0x000000db0200720c */ /* 0x000fe20000701670 */
[----:B--2---:R-:W-:Y:S02]  /*8900*/  IMAD.IADD R5, R217, 0x1, -R2 ;  /* 0x00000001d9057824 */ /* 0x004fe400078e0a02 */
[----:B----4-:R-:W-:-:S03]  /*8910*/  FFMA.FTZ R6, R14, -UR27, R183 ;  /* 0x8000001b0e067c23 */ /* 0x010fc600080100b7 */
[----:B------:R-:W-:Y:S01]  /*8920*/  IABS R3, R5 ;  /* 0x0000000500037213 */ /* 0x000fe20000000000 */
[----:B------:R-:W-:Y:S01]  /*8930*/  FFMA.FTZ R5, R15, -UR27, R182 ;  /* 0x8000001b0f057c23 */ /* 0x000fe200080100b6 */
[----:B------:R-:W-:Y:S01]  /*8940*/  FSEL R191, R6, -INF , !P6 ;  /* 0xff80000006bf7808 */ /* 0x000fe20007000000 */
[----:B---3--:R-:W-:Y:S01]  /*8950*/  IMAD.IADD R4, R216, 0x1, -R2 ;  /* 0x00000001d8047824 */ /* 0x008fe200078e0a02 */
[----:B------:R2:W-:Y:S01]  /*8960*/  I2F R13, R3 ;  /* 0x00000003000d7306 */ /* 0x0005e20000201400 */
[----:B-----5:R-:W-:Y:S01]  /*8970*/  FFMA.FTZ R9, R9, -UR27, R176 ;  /* 0x8000001b09097c23 */ /* 0x020fe200080100b0 */
[----:B------:R-:W-:Y:S01]  /*8980*/  FSEL R238, R5, -INF , !P5 ;  /* 0xff80000005ee7808 */ /* 0x000fe20006800000 */
[----:B------:R-:W-:Y:S01]  /*8990*/  IMAD.IADD R5, R218, 0x1, -R0 ;  /* 0x00000001da057824 */ /* 0x000fe200078e0a00 */
[----:B------:R-:W-:Y:S02]  /*89a0*/  IABS R4, R4 ;  /* 0x0000000400047213 */ /* 0x000fe40000000000 */
[----:B------:R-:W-:-:S02]  /*89b0*/  ISETP.GE.AND P5, PT, R2, R227, PT ;  /* 0x000000e30200720c */ /* 0x000fc40003fa6270 */
[----:B------:R-:W3:Y:S01]  /*89c0*/  I2F R12, R4 ;  /* 0x00000004000c7306 */ /* 0x000ee20000201400 */
[----:B------:R-:W-:Y:S02]  /*89d0*/  ISETP.GE.AND P6, PT, R0, R227, PT ;  /* 0x000000e30000720c */ /* 0x000fe40003fc6270 */
[-C--:B------:R-:W-:Y:S02]  /*89e0*/  ISETP.LT.OR P5, PT, R2, R222.reuse, P5 ;  /* 0x000000de0200720c */ /* 0x080fe40002fa1670 */
[C---:B------:R-:W-:Y:S02]  /*89f0*/  ISETP.LT.OR P6, PT, R0.reuse, R222, P6 ;  /* 0x000000de0000720c */ /* 0x040fe400037c1670 */
[----:B------:R-:W-:Y:S01]  /*8a00*/  FSEL R184, R9, -INF , !P5 ;  /* 0xff80000009b87808 */ /* 0x000fe20006800000 */
[----:B--2---:R-:W-:Y:S01]  /*8a10*/  IMAD.IADD R3, R223, 0x1, -R2 ;  /* 0x00000001df037824 */ /* 0x004fe200078e0a02 */
[----:B------:R-:W-:Y:S01]  /*8a20*/  ISETP.GE.AND P5, PT, R0, R226, PT ;  /* 0x000000e20000720c */ /* 0x000fe20003fa6270 */
[----:B------:R-:W-:-:S03]  /*8a30*/  IMAD.IADD R2, R216, 0x1, -R0 ;  /* 0x00000001d8027824 */ /* 0x000fc600078e0a00 */
[----:B------:R-:W-:Y:S02]  /*8a40*/  IABS R3, R3 ;  /* 0x0000000300037213 */ /* 0x000fe40000000000 */
[----:B------:R-:W-:Y:S01]  /*8a50*/  IABS R2, R2 ;  /* 0x0000000200027213 */ /* 0x000fe20000000000 */
[----:B---3--:R-:W-:Y:S01]  /*8a60*/  FFMA.FTZ R7, R12, -UR27, R192 ;  /* 0x8000001b0c077c23 */ /* 0x008fe200080100c0 */
[C---:B------:R-:W-:Y:S01]  /*8a70*/  ISETP.LT.OR P5, PT, R0.reuse, R221, P5 ;  /* 0x000000dd0000720c */ /* 0x040fe20002fa1670 */
[----:B------:R-:W-:Y:S01]  /*8a80*/  IMAD.MOV.U32 R4, RZ, RZ, R3 ;  /* 0x000000ffff047224 */ /* 0x000fe200078e0003 */
[----:B------:R-:W-:Y:S01]  /*8a90*/  IABS R3, R5 ;  /* 0x0000000500037213 */ /* 0x000fe20000000000 */
[----:B------:R-:W-:Y:S01]  /*8aa0*/  FFMA.FTZ R5, R13, -UR27, R178 ;  /* 0x8000001b0d057c23 */ /* 0x000fe200080100b2 */
[----:B------:R-:W-:Y:S01]  /*8ab0*/  FSEL R189, R7, -INF , !P1 ;  /* 0xff80000007bd7808 */ /* 0x000fe20004800000 */
[----:B------:R2:W3:Y:S01]  /*8ac0*/  I2F R10, R4 ;  /* 0x00000004000a7306 */ /* 0x0004e20000201400 */
[----:B------:R-:W-:-:S02]  /*8ad0*/  ISETP.GE.AND P1, PT, R0, R224, PT ;  /* 0x000000e00000720c */ /* 0x000fc40003f26270 */
[----:B------:R-:W-:Y:S02]  /*8ae0*/  FSEL R185, R5, -INF , !P4 ;  /* 0xff80000005b97808 */ /* 0x000fe40006000000 */
[C---:B------:R-:W-:Y:S02]  /*8af0*/  ISETP.GE.AND P4, PT, R0.reuse, R225, PT ;  /* 0x000000e10000720c */ /* 0x040fe40003f86270 */
[C---:B------:R-:W-:Y:S01]  /*8b00*/  ISETP.LT.OR P1, PT, R0.reuse, R219, P1 ;  /* 0x000000db0000720c */ /* 0x040fe20000f21670 */
[----:B------:R-:W4:Y:S01]  /*8b10*/  I2F R11, R3 ;  /* 0x00000003000b7306 */ /* 0x000f220000201400 */
[----:B------:R-:W-:Y:S01]  /*8b20*/  ISETP.LT.OR P4, PT, R0, R220, P4 ;  /* 0x000000dc0000720c */ /* 0x000fe20002781670 */
[----:B--2---:R-:W-:Y:S02]  /*8b30*/  IMAD.IADD R4, R217, 0x1, -R0 ;  /* 0x00000001d9047824 */ /* 0x004fe400078e0a00 */
[----:B---3--:R-:W-:-:S03]  /*8b40*/  FFMA.FTZ R10, R10, -UR27, R194 ;  /* 0x8000001b0a0a7c23 */ /* 0x008fc600080100c2 */
[----:B------:R-:W-:Y:S02]  /*8b50*/  IABS R4, R4 ;  /* 0x0000000400047213 */ /* 0x000fe40000000000 */
[----:B------:R-:W-:Y:S01]  /*8b60*/  FSEL R188, R10, -INF , !P0 ;  /* 0xff8000000abc7808 */ /* 0x000fe20004000000 */
[----:B----4-:R-:W-:Y:S01]  /*8b70*/  FFMA.FTZ R5, R11, -UR27, R177 ;  /* 0x8000001b0b057c23 */ /* 0x010fe200080100b1 */
[----:B------:R-:W-:Y:S01]  /*8b80*/  PLOP3.LUT P0, PT, PT, PT, UP0, 0x80, 0x0 ;  /* 0x000000000000781c */ /* 0x000fe20003f0f008 */
[----:B------:R-:W-:Y:S02]  /*8b90*/  IMAD.MOV.U32 R3, RZ, RZ, R4 ;  /* 0x000000ffff037224 */ /* 0x000fe400078e0004 */
[----:B------:R-:W-:Y:S01]  /*8ba0*/  IMAD.IADD R4, R223, 0x1, -R0 ;  /* 0x00000001df047824 */ /* 0x000fe200078e0a00 */
[----:B------:R-:W-:Y:S01]  /*8bb0*/  FSEL R178, R5, -INF , !P6 ;  /* 0xff80000005b27808 */ /* 0x000fe20007000000 */
[----:B------:R2:W3:Y:S02]  /*8bc0*/  I2F R8, R3 ;  /* 0x0000000300087306 */ /* 0x0004e40000201400 */
[----:B--2---:R-:W-:Y:S01]  /*8bd0*/  IMAD.MOV.U32 R3, RZ, RZ, R2 ;  /* 0x000000ffff037224 */ /* 0x004fe200078e0002 */
[----:B------:R-:W-:Y:S01]  /*8be0*/  IABS R2, R4 ;  /* 0x0000000400027213 */ /* 0x000fe20000000000 */
[----:B---3--:R-:W-:-:S04]  /*8bf0*/  FFMA.FTZ R4, R8, -UR27, R179 ;  /* 0x8000001b08047c23 */ /* 0x008fc800080100b3 */
[----:B------:R-:W2:Y:S01]  /*8c00*/  I2F R3, R3 ;  /* 0x0000000300037306 */ /* 0x000ea20000201400 */
[----:B------:R-:W-:-:S07]  /*8c10*/  FSEL R179, R4, -INF , !P5 ;  /* 0xff80000004b37808 */ /* 0x000fce0006800000 */
[----:B------:R-:W3:Y:S01]  /*8c20*/  I2F R2, R2 ;  /* 0x0000000200027306 */ /* 0x000ee20000201400 */
[----:B--2---:R-:W-:-:S05]  /*8c30*/  FFMA.FTZ R3, R3, -UR27, R193 ;  /* 0x8000001b03037c23 */ /* 0x004fca00080100c1 */
[----:B------:R-:W-:Y:S01]  /*8c40*/  FSEL R186, R3, -INF , !P4 ;  /* 0xff80000003ba7808 */ /* 0x000fe20006000000 */
[----:B---3--:R-:W-:-:S05]  /*8c50*/  FFMA.FTZ R0, R2, -UR27, R195 ;  /* 0x8000001b02007c23 */ /* 0x008fca00080100c3 */
        /* <DEDUP_REMOVED lines=48> */
.L_x_1984:
[----:B------:R-:W-:Y:S05]  /*8f60*/  BSYNC B0 ;  /* 0x0000000000007941 */ /* 0x000fea0003800000 */
.L_x_1983:
[----:B------:R-:W0:Y:S02]  /*8f70*/  LDGDEPBAR ;  /* 0x00000000000079af */ /* 0x000e240000000000 */
.L_x_1982:
[----:B--2-4-:R-:W2:Y:S04]  /*8f80*/  LDL R4, [R1+0x70] ;  /* 0x0000700001047983 */ /* 0x014ea80000100800 */
[----:B------:R-:W3:Y:S04]  /*8f90*/  LDL R0, [R1+0x28] ;  /* 0x0000280001007983 */ /* 0x000ee80000100800 */
[----:B------:R-:W4:Y:S04]  /*8fa0*/  LDL.64 R2, [R1+0x80] ;  /* 0x0000800001027983 */ /* 0x000f280000100a00 */
[----:B------:R-:W5:Y:S01]  /*8fb0*/  LDL.64 R6, [R1] ;  /* 0x0000000001067983 */ /* 0x000f620000100a00 */
[----:B------:R-:W-:-:S02]  /*8fc0*/  MOV R31, R247 ;  /* 0x000000f7001f7202 */ /* 0x000fc40000000f00 */
[----:B--2---:R-:W-:Y:S02]  /*8fd0*/  LOP3.LUT R4, R241, R4, RZ, 0x3c, !PT ;  /* 0x00000004f1047212 */ /* 0x004fe400078e3cff */
[----:B---3--:R-:W-:-:S03]  /*8fe0*/  MOV R16, R0 ;  /* 0x0000000000107202 */ /* 0x008fc60000000f00 */
[----:B------:R-:W-:Y:S01]  /*8ff0*/  IMAD.WIDE.U32 R4, R4, -0x2daee0ad, RZ ;  /* 0xd2511f5304047825 */ /* 0x000fe200078e00ff */
[----:B------:R-:W-:Y:S02]  /*9000*/  MOV R0, UR31 ;  /* 0x0000001f00007c02 */ /* 0x000fe40008000f00 */
[----:B----4-:R-:W-:Y:S02]  /*9010*/  MOV R15, R3 ;  /* 0x00000003000f7202 */ /* 0x010fe40000000f00 */
[----:B------:R-:W-:Y:S02]  /*9020*/  FMNMX.FTZ R3, R134, R33, !PT ;  /* 0x0000002186037209 */ /* 0x000fe40007810000 */
[----:B------:R-:W-:Y:S02]  /*9030*/  LOP3.LUT R0, R237, UR33, R0, 0x96, !PT ;  /* 0x00000021ed007c12 */ /* 0x000fe4000f8e9600 */
[----:B------:R-:W-:Y:S02]  /*9040*/  MOV R14, R2 ;  /* 0x00000002000e7202 */ /* 0x000fe40000000f00 */
[----:B------:R-:W-:-:S02]  /*9050*/  FMNMX.FTZ R3, R32, R3, !PT ;  /* 0x0000000320037209 */ /* 0x000fc40007810000 */
[----:B------:R-:W-:Y:S01]  /*9060*/  LOP3.LUT R2, R5, UR15, R236, 0x96, !PT ;  /* 0x0000000f05027c12 */ /* 0x000fe2000f8e96ec */
[----:B------:R-:W-:Y:S01]  /*9070*/  IMAD.WIDE.U32 R12, R0, -0x326172a9, RZ ;  /* 0xcd9e8d57000c7825 */ /* 0x000fe200078e00ff */
[----:B------:R-:W-:-:S03]  /*9080*/  FMNMX.FTZ R0, R23, R3, !PT ;  /* 0x0000000317007209 */ /* 0x000fc60007810000 */
[----:B------:R-:W-:Y:S01]  /*9090*/  IMAD.WIDE.U32 R2, R2, -0x326172a9, RZ ;  /* 0xcd9e8d5702027825 */ /* 0x000fe200078e00ff */
[----:B------:R-:W-:Y:S02]  /*90a0*/  LOP3.LUT R5, R13, UR16, R240, 0x96, !PT ;  /* 0x000000100d057c12 */ /* 0x000fe4000f8e96f0 */
[----:B-----5:R-:W-:Y:S02]  /*90b0*/  MOV R180, R6 ;  /* 0x0000000600b47202 */ /* 0x020fe40000000f00 */
[----:B------:R-:W-:Y:S02]  /*90c0*/  LOP3.LUT R6, R3, UR14, R12, 0x96, !PT ;  /* 0x0000000e03067c12 */ /* 0x000fe4000f8e960c */
[----:B------:R-:W-:Y:S01]  /*90d0*/  FMNMX.FTZ R0, R20, R0, !PT ;  /* 0x0000000014007209 */ /* 0x000fe20007810000 */
[----:B------:R-:W-:Y:S01]  /*90e0*/  IMAD.WIDE.U32 R8, R5, -0x2daee0ad, RZ ;  /* 0xd2511f5305087825 */ /* 0x000fe200078e00ff */
[----:B------:R-:W-:Y:S02]  /*90f0*/  MOV R181, R7 ;  /* 0x0000000700b57202 */ /* 0x000fe40000000f00 */
[----:B------:R-:W-:Y:S01]  /*9100*/  FMNMX.FTZ R0, R239, R0, !PT ;  /* 0x00000000ef007209 */ /* 0x000fe20007810000 */
[----:B------:R-:W-:Y:S01]  /*9110*/  IMAD.WIDE.U32 R6, R6, -0x2daee0ad, RZ ;  /* 0xd2511f5306067825 */ /* 0x000fe200078e00ff */
[----:B------:R-:W-:-:S02]  /*9120*/  LOP3.LUT R5, R9, UR13, R4, 0x96, !PT ;  /* 0x0000000d09057c12 */ /* 0x000fc4000f8e9604 */
[----:B------:R-:W-:Y:S02]  /*9130*/  FMNMX.FTZ R4, R197, R0, !PT ;  /* 0x00000000c5047209 */ /* 0x000fe40007810000 */
[----:B------:R-:W-:Y:S01]  /*9140*/  LOP3.LUT R0, R7, UR11, R8, 0x96, !PT ;  /* 0x0000000b07007c12 */ /* 0x000fe2000f8e9608 */
[----:B------:R-:W-:-:S04]  /*9150*/  IMAD.WIDE.U32 R10, R5, -0x326172a9, RZ ;  /* 0xcd9e8d57050a7825 */ /* 0x000fc800078e00ff */
[----:B------:R-:W-:Y:S01]  /*9160*/  IMAD.WIDE.U32 R174, R0, -0x326172a9, RZ ;  /* 0xcd9e8d5700ae7825 */ /* 0x000fe200078e00ff */
[----:B------:R-:W-:Y:S02]  /*9170*/  FMNMX.FTZ R4, R189, R4, !PT ;  /* 0x00000004bd047209 */ /* 0x000fe40007810000 */
[----:B------:R-:W-:Y:S02]  /*9180*/  LOP3.LUT R8, R11, UR12, R2, 0x96, !PT ;  /* 0x0000000c0b087c12 */ /* 0x000fe4000f8e9602 */
[----:B------:R-:W-:Y:S02]  /*9190*/  LOP3.LUT R0, R175, UR10, R10, 0x96, !PT ;  /* 0x0000000aaf007c12 */ /* 0x000fe4000f8e960a */
[----:B------:R-:W-:Y:S01]  /*91a0*/  FMNMX.FTZ R4, R186, R4, !PT ;  /* 0x00000004ba047209 */ /* 0x000fe20007810000 */
[----:B------:R-:W-:-:S04]  /*91b0*/  IMAD.WIDE.U32 R8, R8, -0x2daee0ad, RZ ;  /* 0xd2511f5308087825 */ /* 0x000fc800078e00ff */
[----:B------:R-:W-:Y:S01]  /*91c0*/  IMAD.WIDE.U32 R176, R0, -0x2daee0ad, RZ ;  /* 0xd2511f5300b07825 */ /* 0x000fe200078e00ff */
[----:B------:R-:W2:Y:S04]  /*91d0*/  SHFL.BFLY PT, R7, R4, 0x2, 0x1f ;  /* 0x0c401f0004077f89 */ /* 0x000ea800000e0000 */
[----:B------:R-:W-:Y:S02]  /*91e0*/  LOP3.LUT R2, R177, UR7, R8, 0x96, !PT ;  /* 0x00000007b1027c12 */ /* 0x000fe4000f8e9608 */
[----:B------:R-:W-:-:S03]  /*91f0*/  LOP3.LUT R6, R9, UR9, R6, 0x96, !PT ;  /* 0x0000000909067c12 */ /* 0x000fc6000f8e9606 */
[----:B------:R-:W-:-:S05]  /*9200*/  IMAD.WIDE.U32 R2, R2, -0x326172a9, RZ ;  /* 0xcd9e8d5702027825 */ /* 0x000fca00078e00ff */
[----:B------:R-:W-:Y:S01]  /*9210*/  LOP3.LUT R0, R2, 0xffff, RZ, 0xc0, !PT ;  /* 0x0000ffff02007812 */ /* 0x000fe200078ec0ff */
[----:B------:R-:W-:Y:S01]  /*9220*/  IMAD.WIDE.U32 R236, R6, -0x326172a9, RZ ;  /* 0xcd9e8d5706ec7825 */ /* 0x000fe200078e00ff */
[----:B------:R-:W-:Y:S02]  /*9230*/  MOV R183, R15 ;  /* 0x0000000f00b77202 */ /* 0x000fe40000000f00 */
[----:B------:R-:W-:Y:S01]  /*9240*/  SHF.R.U32.HI R5, RZ, 0x8, R0 ;  /* 0x00000008ff057819 */ /* 0x000fe20000011600 */
[----:B------:R-:W-:Y:S01]  /*9250*/  IMAD R18, R16, -0x326172a9, RZ ;  /* 0xcd9e8d5710127824 */ /* 0x000fe200078e02ff */
[----:B------:R-:W-:Y:S02]  /*9260*/  LOP3.LUT R0, R2, 0xff, RZ, 0xc0, !PT ;  /* 0x000000ff02007812 */ /* 0x000fe400078ec0ff */
[--C-:B------:R-:W-:Y:S02]  /*9270*/  SHF.R.U32.HI R15, RZ, 0x10, R2.reuse ;  /* 0x00000010ff0f7819 */ /* 0x100fe40000011602 */
[----:B------:R-:W-:-:S02]  /*9280*/  SHF.R.U32.HI R16, RZ, 0x18, R2 ;  /* 0x00000018ff107819 */ /* 0x000fc40000011602 */
[----:B------:R-:W-:Y:S02]  /*9290*/  LOP3.LUT R2, R3, UR17, R236, 0x96, !PT ;  /* 0x0000001103027c12 */ /* 0x000fe4000f8e96ec */
[----:B------:R-:W-:Y:S02]  /*92a0*/  PRMT R25, R0, 0x5410, R5 ;  /* 0x0000541000197816 */ /* 0x000fe40000000005 */
[----:B------:R-:W-:Y:S02]  /*92b0*/  FMNMX.FTZ R3, R136, R133, !PT ;  /* 0x0000008588037209 */ /* 0x000fe40007810000 */
[----:B------:R-:W-:Y:S02]  /*92c0*/  FMNMX.FTZ R0, R135, R139, !PT ;  /* 0x0000008b87007209 */ /* 0x000fe40007810000 */
        /* <DEDUP_REMOVED lines=20> */
[----:B------:R-:W-:Y:S02]  /*9410*/  LOP3.LUT R18, R13, UR16, R18, 0x96, !PT ;  /* 0x000000100d127c12 */ /* 0x000fe4000f8e9612 */
[----:B------:R-:W-:Y:S01]  /*9420*/  FMNMX.FTZ R7, R190, R7, !PT ;  /* 0x00000007be077209 */ /* 0x000fe20007810000 */
[----:B------:R-:W2:Y:S01]  /*9430*/  SHFL.BFLY PT, R13, R0, 0x2, 0x1f ;  /* 0x0c401f00000d7f89 */ /* 0x000ea200000e0000 */
[----:B------:R-:W-:-:S03]  /*9440*/  MOV R182, R14 ;  /* 0x0000000e00b67202 */ /* 0x000fc60000000f00 */
[----:B------:R-:W3:Y:S01]  /*9450*/  SHFL.BFLY PT, R14, R5, 0x2, 0x1f ;  /* 0x0c401f00050e7f89 */ /* 0x000ee200000e0000 */
[----:B------:R-:W-:-:S04]  /*9460*/  FMNMX.FTZ R7, R184, R7, !PT ;  /* 0x00000007b8077209 */ /* 0x000fc80007810000 */
[----:B------:R-:W-:Y:S02]  /*9470*/  FMNMX.FTZ R3, R178, R7, !PT ;  /* 0x00000007b2037209 */ /* 0x000fe40007810000 */
[----:B------:R-:W-:-:S03]  /*9480*/  LOP3.LUT R17, R181, UR14, R12, 0x96, !PT ;  /* 0x0000000eb5117c12 */ /* 0x000fc6000f8e960c */
[----:B------:R-:W4:Y:S01]  /*9490*/  SHFL.BFLY PT, R12, R3, 0x2, 0x1f ;  /* 0x0c401f00030c7f89 */ /* 0x000f2200000e0000 */
[--C-:B------:R-:W-:Y:S02]  /*94a0*/  SHF.R.U32.HI R9, RZ, 0x10, R2.reuse ;  /* 0x00000010ff097819 */ /* 0x100fe40000011602 */
[C---:B------:R-:W-:Y:S01]  /*94b0*/  LOP3.LUT R6, R2.reuse, 0xffff, RZ, 0xc0, !PT ;  /* 0x0000ffff02067812 */ /* 0x040fe200078ec0ff */
[----:B------:R-:W5:Y:S01]  /*94c0*/  SHFL.BFLY PT, R11, R4, 0x1, 0x1f ;  /* 0x0c201f00040b7f89 */ /* 0x000f6200000e0000 */
[----:B------:R-:W-:Y:S02]  /*94d0*/  LOP3.LUT R10, R2, 0xff, RZ, 0xc0, !PT ;  /* 0x000000ff020a7812 */ /* 0x000fe400078ec0ff */
[----:B------:R-:W-:Y:S02]  /*94e0*/  SHF.R.U32.HI R8, RZ, 0x18, R2 ;  /* 0x00000018ff087819 */ /* 0x000fe40000011602 */
[----:B------:R-:W-:Y:S02]  /*94f0*/  LOP3.LUT R7, R15, 0xff, RZ, 0xc0, !PT ;  /* 0x000000ff0f077812 */ /* 0x000fe400078ec0ff */
[----:B------:R-:W-:-:S02]  /*9500*/  LOP3.LUT R2, R9, 0xff, RZ, 0xc0, !PT ;  /* 0x000000ff09027812 */ /* 0x000fc400078ec0ff */
[----:B------:R-:W-:Y:S02]  /*9510*/  PRMT R21, R7, 0x5410, R16 ;  /* 0x0000541007157816 */ /* 0x000fe40000000010 */
[----:B------:R-:W-:Y:S02]  /*9520*/  PRMT R16, R2, 0x5410, R8 ;  /* 0x0000541002107816 */ /* 0x000fe40000000008 */
[----:B--2---:R-:W-:Y:S02]  /*9530*/  FMNMX.FTZ R2, R0, R13, !PT ;  /* 0x0000000d00027209 */ /* 0x004fe40007810000 */
[----:B---3--:R-:W-:Y:S01]  /*9540*/  FMNMX.FTZ R0, R5, R14, !PT ;  /* 0x0000000e05007209 */ /* 0x008fe20007810000 */
[----:B------:R-:W-:Y:S01]  /*9550*/  IMAD.WIDE.U32 R18, R18, -0x2daee0ad, RZ ;  /* 0xd2511f5312127825 */ /* 0x000fe200078e00ff */
[----:B------:R-:W-:-:S03]  /*9560*/  SHF.R.U32.HI R6, RZ, 0x8, R6 ;  /* 0x00000008ff067819 */ /* 0x000fc60000011606 */
[----:B------:R-:W2:Y:S01]  /*9570*/  SHFL.BFLY PT, R8, R0, 0x1, 0x1f ;  /* 0x0c201f0000087f89 */ /* 0x000ea200000e0000 */
[----:B------:R-:W-:Y:S01]  /*9580*/  PRMT R15, R10, 0x5410, R6 ;  /* 0x000054100a0f7816 */ /* 0x000fe20000000006 */
[----:B------:R-:W-:Y:S01]  /*9590*/  IMAD.WIDE.U32 R172, R17, -0x2daee0ad, RZ ;  /* 0xd2511f5311ac7825 */ /* 0x000fe200078e00ff */
[----:B------:R-:W-:Y:S02]  /*95a0*/  LOP3.LUT R6, R19, UR13, R182, 0x96, !PT ;  /* 0x0000000d13067c12 */ /* 0x000fe4000f8e96b6 */
[----:B----4-:R-:W-:Y:S02]  /*95b0*/  FMNMX.FTZ R3, R3, R12, !PT ;  /* 0x0000000c03037209 */ /* 0x010fe40007810000 */
[----:B------:R-:W-:Y:S01]  /*95c0*/  LOP3.LUT R7, R173, UR11, R18, 0x96, !PT ;  /* 0x0000000bad077c12 */ /* 0x000fe2000f8e9612 */
[----:B------:R-:W-:Y:S01]  /*95d0*/  IMAD.WIDE.U32 R12, R6, -0x326172a9, RZ ;  /* 0xcd9e8d57060c7825 */ /* 0x000fe200078e00ff */
[----:B------:R-:W3:Y:S01]  /*95e0*/  SHFL.BFLY PT, R9, R2, 0x1, 0x1f ;  /* 0x0c201f0002097f89 */ /* 0x000ee200000e0000 */
[----:B-----5:R-:W-:-:S02]  /*95f0*/  FMNMX.FTZ R235, R4, R11, !PT ;  /* 0x0000000b04eb7209 */ /* 0x020fc40007810000 */
[----:B------:R-:W-:Y:S01]  /*9600*/  IMAD.WIDE.U32 R248, R7, -0x326172a9, RZ ;  /* 0xcd9e8d5707f87825 */ /* 0x000fe200078e00ff */
[----:B------:R-:W-:Y:S01]  /*9610*/  LOP3.LUT R4, R13, UR12, R180, 0x96, !PT ;  /* 0x0000000c0d047c12 */ /* 0x000fe2000f8e96b4 */
[----:B------:R-:W4:Y:S01]  /*9620*/  SHFL.BFLY PT, R10, R3, 0x1, 0x1f ;  /* 0x0c201f00030a7f89 */ /* 0x000f2200000e0000 */
[C---:B------:R-:W-:Y:S01]  /*9630*/  FSETP.NEU.FTZ.AND P4, PT, R235.reuse, -INF , PT ;  /* 0xff800000eb00780b */ /* 0x040fe20003f9d000 */
[----:B------:R-:W-:Y:S01]  /*9640*/  FMUL.FTZ R17, R235, c[0x0][0x23c] ;  /* 0x00008f00eb117a20 */ /* 0x000fe20000410000 */
[----:B------:R-:W-:Y:S01]  /*9650*/  LOP3.LUT R7, R249, UR10, R12, 0x96, !PT ;  /* 0x0000000af9077c12 */ /* 0x000fe2000f8e960c */
[----:B------:R-:W-:-:S03]  /*9660*/  IMAD.WIDE.U32 R4, R4, -0x2daee0ad, RZ ;  /* 0xd2511f5304047825 */ /* 0x000fc600078e00ff */
[----:B------:R-:W-:Y:S02]  /*9670*/  FSEL R17, R17, RZ, P4 ;  /* 0x000000ff11117208 */ /* 0x000fe40002000000 */
[----:B------:R-:W-:Y:S01]  /*9680*/  LOP3.LUT R11, R5, UR9, R172, 0x96, !PT ;  /* 0x00000009050b7c12 */ /* 0x000fe2000f8e96ac */
[----:B------:R-:W-:Y:S01]  /*9690*/  IMAD.WIDE.U32 R172, R7, -0x2daee0ad, RZ ;  /* 0xd2511f5307ac7825 */ /* 0x000fe200078e00ff */
[----:B--2---:R-:W-:-:S03]  /*96a0*/  FMNMX.FTZ R234, R0, R8, !PT ;  /* 0x0000000800ea7209 */ /* 0x004fc60007810000 */
[--C-:B------:R-:W-:Y:S01]  /*96b0*/  FFMA.FTZ R0, R23, c[0x0][0x23c], -R17.reuse ;  /* 0x00008f0017007a23 */ /* 0x100fe20000010811 */
[----:B------:R-:W-:Y:S01]  /*96c0*/  LOP3.LUT R12, R173, UR7, R4, 0x96, !PT ;  /* 0x00000007ad0c7c12 */ /* 0x000fe2000f8e9604 */
[C---:B------:R-:W-:Y:S01]  /*96d0*/  FMUL.FTZ R18, R234.reuse, c[0x0][0x23c] ;  /* 0x00008f00ea127a20 */ /* 0x040fe20000410000 */
[----:B------:R-:W2:Y:S01]  /*96e0*/  LDC.U8 R4, c[0x0][0x2d8] ;  /* 0x0000b600ff047b82 */ /* 0x000ea20000000000 */
[----:B------:R-:W-:Y:S01]  /*96f0*/  FSETP.NEU.FTZ.AND P1, PT, R234, -INF , PT ;  /* 0xff800000ea00780b */ /* 0x000fe20003f3d000 */
[----:B------:R5:W-:Y:S01]  /*9700*/  MUFU.EX2 R228, R0 ;  /* 0x0000000000e47308 */ /* 0x000be20000000800 */
[----:B---3--:R-:W-:Y:S02]  /*9710*/  FMNMX.FTZ R233, R2, R9, !PT ;  /* 0x0000000902e97209 */ /* 0x008fe40007810000 */
[----:B------:R-:W-:Y:S01]  /*9720*/  FSEL R18, R18, RZ, P1 ;  /* 0x000000ff12127208 */ /* 0x000fe20000800000 */
[--C-:B------:R-:W-:Y:S01]  /*9730*/  FFMA.FTZ R6, R33, c[0x0][0x23c], -R17.reuse ;  /* 0x00008f0021067a23 */ /* 0x100fe20000010811 */
[----:B------:R-:W-:Y:S01]  /*9740*/  FSETP.NEU.FTZ.AND P5, PT, R233, -INF , PT ;  /* 0xff800000e900780b */ /* 0x000fe20003fbd000 */
[--C-:B------:R-:W-:Y:S01]  /*9750*/  FFMA.FTZ R5, R32, c[0x0][0x23c], -R17.reuse ;  /* 0x00008f0020057a23 */ /* 0x100fe20000010811 */
[----:B----4-:R-:W-:Y:S01]  /*9760*/  FMNMX.FTZ R232, R3, R10, !PT ;  /* 0x0000000a03e87209 */ /* 0x010fe20007810000 */
[----:B-----5:R-:W-:-:S04]  /*9770*/  FFMA.FTZ R0, R20, c[0x0][0x23c], -R17 ;  /* 0x00008f0014007a23 */ /* 0x020fc80000010811 */
[----:B------:R3:W-:Y:S01]  /*9780*/  MUFU.EX2 R229, R0 ;  /* 0x0000000000e57308 */ /* 0x0007e20000000800 */
[----:B------:R-:W-:Y:S02]  /*9790*/  FSEL R2, R233, RZ, P5 ;  /* 0x000000ffe9027208 */ /* 0x000fe40002800000 */
[----:B------:R-:W-:-:S05]  /*97a0*/  FSETP.NEU.FTZ.AND P6, PT, R232, -INF , PT ;  /* 0xff800000e800780b */ /* 0x000fca0003fdd000 */
[----:B------:R-:W-:Y:S01]  /*97b0*/  MUFU.EX2 R177, R6 ;  /* 0x0000000600b17308 */ /* 0x000fe20000000800 */
[----:B---3--:R-:W-:-:S07]  /*97c0*/  FFMA.FTZ R0, R34, c[0x0][0x23c], -R18 ;  /* 0x00008f0022007a23 */ /* 0x008fce0000010812 */
[----:B------:R-:W3:Y:S01]  /*97d0*/  MUFU.EX2 R193, R5 ;  /* 0x0000000500c17308 */ /* 0x000ee20000000800 */
[----:B------:R-:W-:Y:S01]  /*97e0*/  FADD.FTZ R20, R135, -R2 ;  /* 0x8000000287147221 */ /* 0x000fe20000010000 */
[----:B------:R-:W-:-:S06]  /*97f0*/  FSEL R2, R234, RZ, P1 ;  /* 0x000000ffea027208 */ /* 0x000fcc0000800000 */
[----:B------:R4:W-:Y:S01]  /*9800*/  MUFU.EX2 R182, R0 ;  /* 0x0000000000b67308 */ /* 0x0009e20000000800 */
[----:B------:R-:W-:Y:S01]  /*9810*/  FSEL R3, R232, RZ, P6 ;  /* 0x000000ffe8037208 */ /* 0x000fe20003000000 */
[----:B------:R-:W-:Y:S01]  /*9820*/  FADD.FTZ R23, R137, -R2 ;  /* 0x8000000289177221 */ /* 0x000fe20000010000 */
[----:B--2---:R-:W-:Y:S01]  /*9830*/  PRMT R180, R4, 0x7054, R4 ;  /* 0x0000705404b47816 */ /* 0x004fe20000000004 */
[--C-:B------:R-:W-:Y:S02]  /*9840*/  FFMA.FTZ R2, R22, c[0x0][0x23c], -R18.reuse ;  /* 0x00008f0016027a23 */ /* 0x100fe40000010812 */
[----:B----4-:R-:W-:-:S04]  /*9850*/  FFMA.FTZ R0, R27, c[0x0][0x23c], -R18 ;  /* 0x00008f001b007a23 */ /* 0x010fc80000010812 */
[----:B------:R2:W4:Y:S01]  /*9860*/  MUFU.EX2 R194, R0 ;  /* 0x0000000000c27308 */ /* 0x0005220000000800 */
[----:B------:R-:W-:Y:S01]  /*9870*/  FADD.FTZ R10, R136, -R3 ;  /* 0x80000003880a7221 */ /* 0x000fe20000010000 */
[----:B------:R-:W-:Y:S01]  /*9880*/  FSEL R3, R235, RZ, P4 ;  /* 0x000000ffeb037208 */ /* 0x000fe20002000000 */
[----:B------:R-:W-:-:S05]  /*9890*/  HSET2.LE.AND R4, R15, R180, PT ;  /* 0x000000b40f047233 */ /* 0x000fca0003803000 */
[----:B------:R-:W-:Y:S01]  /*98a0*/  MUFU.EX2 R230, R2 ;  /* 0x0000000200e67308 */ /* 0x000fe20000000800 */
[----:B--2---:R-:W-:-:S07]  /*98b0*/  FFMA.FTZ R0, R24, c[0x0][0x23c], -R18 ;  /* 0x00008f0018007a23 */ /* 0x004fce0000010812 */
[----:B------:R3:W2:Y:S01]  /*98c0*/  MUFU.EX2 R181, R0 ;  /* 0x0000000000b57308 */ /* 0x0006a20000000800 */
[----:B------:R-:W-:Y:S01]  /*98d0*/  FADD.FTZ R14, R134, -R3 ;  /* 0x80000003860e7221 */ /* 0x000fe20000010000 */
[--C-:B------:R-:W-:Y:S01]  /*98e0*/  HSET2.LE.AND R5, R16, R180.reuse, PT ;  /* 0x000000b410057233 */ /* 0x100fe20003803000 */
[----:B------:R-:W-:Y:S01]  /*98f0*/  FMUL.FTZ R3, R232, c[0x0][0x23c] ;  /* 0x00008f00e8037a20 */ /* 0x000fe20000410000 */
[----:B------:R-:W-:Y:S01]  /*9900*/  HSET2.LE.AND R6, R25, R180, PT ;  /* 0x000000b419067233 */ /* 0x000fe20003803000 */
[----:B---3--:R-:W-:-:S04]  /*9910*/  F2FP.BF16.PACK_AB R0, R193, R177 ;  /* 0x000000b1c100723e */ /* 0x008fc800000010ff */
[----:B------:R-:W-:Y:S02]  /*9920*/  LOP3.LUT R4, R4, R0, RZ, 0xc0, !PT ;  /* 0x0000000004047212 */ /* 0x000fe400078ec0ff */
[----:B----4-:R-:W-:Y:S02]  /*9930*/  F2FP.BF16.PACK_AB R0, R194, R182 ;  /* 0x000000b6c200723e */ /* 0x010fe400000010ff */
[----:B------:R-:W-:Y:S02]  /*9940*/  FSEL R3, R3, RZ, P6 ;  /* 0x000000ff03037208 */ /* 0x000fe40003000000 */
[----:B------:R-:W-:Y:S02]  /*9950*/  LOP3.LUT R5, R5, R0, RZ, 0xc0, !PT ;  /* 0x0000000005057212 */ /* 0x000fe400078ec0ff */
[----:B------:R-:W-:Y:S01]  /*9960*/  F2FP.BF16.PACK_AB R0, R229, R228 ;  /* 0x000000e4e500723e */ /* 0x000fe200000010ff */
[----:B------:R-:W-:Y:S01]  /*9970*/  FMUL.FTZ R16, R233, c[0x0][0x23c] ;  /* 0x00008f00e9107a20 */ /* 0x000fe20000410000 */
[----:B------:R-:W-:Y:S01]  /*9980*/  HSET2.LE.AND R7, R21, R180, PT ;  /* 0x000000b415077233 */ /* 0x000fe20003803000 */
[----:B------:R-:W-:Y:S01]  /*9990*/  FFMA.FTZ R2, R133, c[0x0][0x23c], -R3 ;  /* 0x00008f0085027a23 */ /* 0x000fe20000010803 */
[----:B------:R-:W-:-:S02]  /*99a0*/  LOP3.LUT R6, R6, R0, RZ, 0xc0, !PT ;  /* 0x0000000006067212 */ /* 0x000fc400078ec0ff */
[----:B--2---:R-:W-:Y:S01]  /*99b0*/  F2FP.BF16.PACK_AB R0, R230, R181 ;  /* 0x000000b5e600723e */ /* 0x004fe200000010ff */
[----:B------:R2:W-:Y:S01]  /*99c0*/  MUFU.EX2 R236, R2 ;  /* 0x0000000200ec7308 */ /* 0x0005e20000000800 */
[----:B------:R-:W-:Y:S01]  /*99d0*/  FSEL R16, R16, RZ, P5 ;  /* 0x000000ff10107208 */ /* 0x000fe20002800000 */
[----:B------:R-:W-:Y:S01]  /*99e0*/  IMAD.WIDE.U32 R12, R12, -0x326172a9, RZ ;  /* 0xcd9e8d570c0c7825 */ /* 0x000fe200078e00ff */
[----:B------:R-:W-:-:S03]  /*99f0*/  LOP3.LUT R7, R7, R0, RZ, 0xc0, !PT ;  /* 0x0000000007077212 */ /* 0x000fc600078ec0ff */
[--C-:B------:R-:W-:Y:S02]  /*9a00*/  FFMA.FTZ R0, R26, c[0x0][0x23c], -R3.reuse ;  /* 0x00008f001a007a23 */ /* 0x100fe40000010803 */
[--C-:B------:R-:W-:Y:S02]  /*9a10*/  FFMA.FTZ R8, R139, c[0x0][0x23c], -R16.reuse ;  /* 0x00008f008b087a23 */ /* 0x100fe40000010810 */
[----:B------:R-:W-:Y:S01]  /*9a20*/  FFMA.FTZ R9, R138, c[0x0][0x23c], -R16 ;  /* 0x00008f008a097a23 */ /* 0x000fe20000010810 */
[----:B------:R3:W-:Y:S01]  /*9a30*/  MUFU.EX2 R183, R0 ;  /* 0x0000000000b77308 */ /* 0x0007e20000000800 */
[----:B--2---:R-:W-:Y:S02]  /*9a40*/  FFMA.FTZ R2, R132, c[0x0][0x23c], -R3 ;  /* 0x00008f0084027a23 */ /* 0x004fe40000010803 */
[----:B------:R-:W-:-:S05]  /*9a50*/  IMAD.WIDE.U32 R132, R11, -0x326172a9, RZ ;  /* 0xcd9e8d570b847825 */ /* 0x000fca00078e00ff */
[----:B------:R2:W-:Y:S01]  /*9a60*/  MUFU.EX2 R252, R8 ;  /* 0x0000000800fc7308 */ /* 0x0005e20000000800 */
[----:B---3--:R-:W-:-:S07]  /*9a70*/  LOP3.LUT R0, R13, UR17, R132, 0x96, !PT ;  /* 0x000000110d007c12 */ /* 0x008fce000f8e9684 */
[----:B------:R3:W-:Y:S08]  /*9a80*/  MUFU.EX2 R192, R2 ;  /* 0x0000000200c07308 */ /* 0x0007f00000000800 */
[----:B------:R4:W5:Y:S01]  /*9a90*/  MUFU.EX2 R251, R9 ;  /* 0x0000000900fb7308 */ /* 0x0009620000000800 */
[----:B--2---:R-:W-:Y:S01]  /*9aa0*/  LOP3.LUT R8, R0, 0xff, RZ, 0xc0, !PT ;  /* 0x000000ff00087812 */ /* 0x004fe200078ec0ff */
[----:B---3--:R-:W-:-:S06]  /*9ab0*/  FFMA.FTZ R2, R30, c[0x0][0x23c], -R3 ;  /* 0x00008f001e027a23 */ /* 0x008fcc0000010803 */
[----:B------:R2:W3:Y:S01]  /*9ac0*/  MUFU.EX2 R195, R2 ;  /* 0x0000000200c37308 */ /* 0x0004e20000000800 */
[----:B----4-:R-:W-:-:S04]  /*9ad0*/  SHF.R.U32.HI R9, RZ, 0x10, R0 ;  /* 0x00000010ff097819 */ /* 0x010fc80000011600 */
[----:B------:R-:W-:Y:S02]  /*9ae0*/  LOP3.LUT R9, R9, 0xff, RZ, 0xc0, !PT ;  /* 0x000000ff09097812 */ /* 0x000fe400078ec0ff */
[----:B--2---:R-:W-:Y:S02]  /*9af0*/  LOP3.LUT R2, R0, 0xffff, RZ, 0xc0, !PT ;  /* 0x0000ffff00027812 */ /* 0x004fe400078ec0ff */
[----:B------:R-:W-:-:S04]  /*9b00*/  SHF.R.U32.HI R0, RZ, 0x18, R0 ;  /* 0x00000018ff007819 */ /* 0x000fc80000011600 */
[----:B------:R-:W-:Y:S02]  /*9b10*/  PRMT R9, R9, 0x5410, R0 ;  /* 0x0000541009097816 */ /* 0x000fe40000000000 */
[----:B-----5:R-:W-:-:S03]  /*9b20*/  F2FP.BF16.PACK_AB R0, R251, R252 ;  /* 0x000000fcfb00723e */ /* 0x020fc600000010ff */
[----:B------:R-:W-:Y:S01]  /*9b30*/  HSET2.LE.AND R9, R9, R180, PT ;  /* 0x000000b409097233 */ /* 0x000fe20003803000 */
[----:B------:R-:W-:Y:S01]  /*9b40*/  SHF.R.U32.HI R2, RZ, 0x8, R2 ;  /* 0x00000008ff027819 */ /* 0x000fe20000011602 */
[----:B------:R-:W-:Y:S01]  /*9b50*/  FMUL.FTZ R19, R10, c[0x0][0x23c] ;  /* 0x00008f000a137a20 */ /* 0x000fe20000410000 */
[----:B------:R-:W-:Y:S02]  /*9b60*/  SHF.R.U32.HI R11, RZ, 0x10, R12 ;  /* 0x00000010ff0b7819 */ /* 0x000fe4000001160c */
[----:B------:R-:W-:Y:S01]  /*9b70*/  LOP3.LUT R9, R9, R0, RZ, 0xc0, !PT ;  /* 0x0000000009097212 */ /* 0x000fe200078ec0ff */
[----:B------:R-:W-:Y:S01]  /*9b80*/  FMUL.FTZ R14, R14, c[0x0][0x23c] ;  /* 0x00008f000e0e7a20 */ /* 0x000fe20000410000 */
[----:B------:R-:W-:Y:S02]  /*9b90*/  PRMT R8, R8, 0x5410, R2 ;  /* 0x0000541008087816 */ /* 0x000fe40000000002 */
[C---:B------:R-:W-:Y:S02]  /*9ba0*/  LOP3.LUT R10, R12.reuse, 0xffff, RZ, 0xc0, !PT ;  /* 0x0000ffff0c0a7812 */ /* 0x040fe400078ec0ff */
[----:B------:R-:W-:-:S02]  /*9bb0*/  LOP3.LUT R0, R12, 0xff, RZ, 0xc0, !PT ;  /* 0x000000ff0c007812 */ /* 0x000fc400078ec0ff */
[----:B------:R-:W-:Y:S02]  /*9bc0*/  SHF.R.U32.HI R12, RZ, 0x18, R12 ;  /* 0x00000018ff0c7819 */ /* 0x000fe4000001160c */
[----:B------:R-:W-:Y:S01]  /*9bd0*/  LOP3.LUT R11, R11, 0xff, RZ, 0xc0, !PT ;  /* 0x000000ff0b0b7812 */ /* 0x000fe200078ec0ff */
[----:B------:R-:W-:Y:S01]  /*9be0*/  HSET2.LE.AND R8, R8, R180, PT ;  /* 0x000000b408087233 */ /* 0x000fe20003803000 */
[----:B------:R-:W-:Y:S01]  /*9bf0*/  F2FP.BF16.PACK_AB R2, R192, R236 ;  /* 0x000000ecc002723e */ /* 0x000fe200000010ff */
[----:B------:R2:W-:Y:S01]  /*9c00*/  MUFU.EX2 R21, R14 ;  /* 0x0000000e00157308 */ /* 0x0005e20000000800 */
[----:B------:R-:W-:Y:S02]  /*9c10*/  PRMT R11, R11, 0x5410, R12 ;  /* 0x000054100b0b7816 */ /* 0x000fe4000000000c */
[----:B------:R-:W-:Y:S01]  /*9c20*/  LOP3.LUT R8, R8, R2, RZ, 0xc0, !PT ;  /* 0x0000000208087212 */ /* 0x000fe200078ec0ff */
[----:B------:R-:W-:Y:S02]  /*9c30*/  FFMA.FTZ R2, R35, c[0x0][0x23c], -R16 ;  /* 0x00008f0023027a23 */ /* 0x000fe40000010810 */
[----:B------:R-:W-:-:S02]  /*9c40*/  FMUL.FTZ R20, R20, c[0x0][0x23c] ;  /* 0x00008f0014147a20 */ /* 0x000fc40000410000 */
[----:B------:R4:W-:Y:S01]  /*9c50*/  MUFU.EX2 R250, R2 ;  /* 0x0000000200fa7308 */ /* 0x0009e20000000800 */
[----:B--2---:R-:W2:Y:S07]  /*9c60*/  LDSM.16.MT88.4 R12, [R201+0xa000] ;  /* 0x00a00000c90c783b */ /* 0x004eae0000004200 */
[----:B------:R5:W-:Y:S01]  /*9c70*/  MUFU.EX2 R22, R20 ;  /* 0x0000001400167308 */ /* 0x000be20000000800 */
[----:B------:R-:W-:Y:S01]  /*9c80*/  SHF.R.U32.HI R10, RZ, 0x8, R10 ;  /* 0x00000008ff0a7819 */ /* 0x000fe2000001160a */
[----:B----4-:R-:W-:-:S06]  /*9c90*/  FFMA.FTZ R2, R28, c[0x0][0x23c], -R16 ;  /* 0x00008f001c027a23 */ /* 0x010fcc0000010810 */
[----:B------:R-:W4:Y:S01]  /*9ca0*/  MUFU.EX2 R249, R2 ;  /* 0x0000000200f97308 */ /* 0x000f220000000800 */
[----:B-----5:R-:W-:Y:S01]  /*9cb0*/  FMUL.FTZ R20, R23, c[0x0][0x23c] ;  /* 0x00008f0017147a20 */ /* 0x020fe20000410000 */
[----:B------:R-:W-:-:S06]  /*9cc0*/  PRMT R10, R0, 0x5410, R10 ;  /* 0x00005410000a7816 */ /* 0x000fcc000000000a */
[----:B------:R-:W5:Y:S01]  /*9cd0*/  MUFU.EX2 R19, R19 ;  /* 0x0000001300137308 */ /* 0x000f620000000800 */
[----:B---3--:R-:W-:-:S07]  /*9ce0*/  F2FP.BF16.PACK_AB R0, R183, R195 ;  /* 0x000000c3b700723e */ /* 0x008fce00000010ff */
[----:B------:R-:W3:Y:S01]  /*9cf0*/  MUFU.EX2 R20, R20 ;  /* 0x0000001400147308 */ /* 0x000ee20000000800 */
[--C-:B------:R-:W-:Y:S02]  /*9d00*/  HSET2.LE.AND R10, R10, R180.reuse, PT ;  /* 0x000000b40a0a7233 */ /* 0x100fe40003803000 */
[----:B------:R-:W-:-:S03]  /*9d10*/  HSET2.LE.AND R11, R11, R180, PT ;  /* 0x000000b40b0b7233 */ /* 0x000fc60003803000 */
[----:B------:R-:W-:Y:S02]  /*9d20*/  LOP3.LUT R10, R10, R0, RZ, 0xc0, !PT ;  /* 0x000000000a0a7212 */ /* 0x000fe400078ec0ff */
[----:B----4-:R-:W-:Y:S01]  /*9d30*/  F2FP.BF16.PACK_AB R0, R249, R250 ;  /* 0x000000faf900723e */ /* 0x010fe200000010ff */
[-C--:B-----5:R-:W-:Y:S02]  /*9d40*/  FMUL.FTZ R140, R140, R19.reuse ;  /* 0x000000138c8c7220 */ /* 0x0a0fe40000410000 */
[----:B------:R-:W-:Y:S01]  /*9d50*/  FMUL.FTZ R141, R141, R19 ;  /* 0x000000138d8d7220 */ /* 0x000fe20000410000 */
[----:B------:R-:W-:Y:S01]  /*9d60*/  LOP3.LUT R11, R11, R0, RZ, 0xc0, !PT ;  /* 0x000000000b0b7212 */ /* 0x000fe200078ec0ff */
[-C--:B------:R-:W-:Y:S02]  /*9d70*/  FMUL.FTZ R142, R142, R22.reuse ;  /* 0x000000168e8e7220 */ /* 0x080fe40000410000 */
[----:B------:R-:W-:Y:S02]  /*9d80*/  FMUL.FTZ R143, R143, R22 ;  /* 0x000000168f8f7220 */ /* 0x000fe40000410000 */
[----:B------:R-:W-:-:S02]  /*9d90*/  FMUL.FTZ R144, R144, R21 ;  /* 0x0000001590907220 */ /* 0x000fc40000410000 */
[-C--:B------:R-:W-:Y:S02]  /*9da0*/  FMUL.FTZ R145, R145, R21.reuse ;  /* 0x0000001591917220 */ /* 0x080fe40000410000 */
[-C--:B---3--:R-:W-:Y:S02]  /*9db0*/  FMUL.FTZ R146, R146, R20.reuse ;  /* 0x0000001492927220 */ /* 0x088fe40000410000 */
        /* <DEDUP_REMOVED lines=9> */
[----:B------:R-:W-:Y:S01]  /*9e50*/  MOV R29, R244 ;  /* 0x000000f4001d7202 */ /* 0x000fe20000000f00 */
[-C--:B--2---:R-:W-:Y:S08]  /*9e60*/  HMMA.16816.F32.BF16 R140, R8, R12.reuse, R140 ;  /* 0x0000000c088c723c */ /* 0x084ff0000004188c */
[C---:B------:R-:W-:Y:S08]  /*9e70*/  HMMA.16816.F32.BF16 R144, R4.reuse, R12, R144 ;  /* 0x0000000c0490723c */ /* 0x040ff00000041890 */
[-C--:B------:R-:W-:Y:S08]  /*9e80*/  HMMA.16816.F32.BF16 R148, R4, R14.reuse, R148 ;  /* 0x0000000e0494723c */ /* 0x080ff00000041894 */
[----:B-1----:R-:W-:Y:S01]  /*9e90*/  HMMA.16816.F32.BF16 R244, R8, R14, R152 ;  /* 0x0000000e08f4723c */ /* 0x002fe20000041898 */
        /* <DEDUP_REMOVED lines=17> */
[----:B------:R-:W-:Y:S02]  /*9fb0*/  MOV R153, R183 ;  /* 0x000000b700997202 */ /* 0x000fe40000000f00 */
        /* <DEDUP_REMOVED lines=124> */
[----:B------:R-:W-:-:S02]  /*a780*/  FFMA.FTZ R0, R198, c[0x0][0x23c], -R3 ;  /* 0x00008f00c6007a23 */ /* 0x000fc40000010803 */
[----:B------:R-:W-:Y:S02]  /*a790*/  IMAD.MOV.U32 R66, RZ, RZ, R177 ;  /* 0x000000ffff427224 */ /* 0x000fe400078e00b1 */
[----:B------:R2:W-:Y:S01]  /*a7a0*/  MUFU.EX2 R177, R0 ;  /* 0x0000000000b17308 */ /* 0x0005e20000000800 */
[-C--:B------:R-:W-:Y:S02]  /*a7b0*/  FMUL.FTZ R120, R120, R21.reuse ;  /* 0x0000001578787220 */ /* 0x080fe40000410000 */
[----:B------:R-:W-:Y:S02]  /*a7c0*/  FMUL.FTZ R121, R121, R21 ;  /* 0x0000001579797220 */ /* 0x000fe40000410000 */
[----:B--2---:R-:W-:-:S04]  /*a7d0*/  FFMA.FTZ R0, R190, c[0x0][0x23c], -R3 ;  /* 0x00008f00be007a23 */ /* 0x004fc80000010803 */
[----:B------:R2:W-:Y:S01]  /*a7e0*/  MUFU.EX2 R190, R0 ;  /* 0x0000000000be7308 */ /* 0x0005e20000000800 */
[-C--:B------:R-:W-:Y:S02]  /*a7f0*/  FMUL.FTZ R124, R124, R21.reuse ;  /* 0x000000157c7c7220 */ /* 0x080fe40000410000 */
[----:B------:R-:W-:Y:S02]  /*a800*/  FMUL.FTZ R125, R125, R21 ;  /* 0x000000157d7d7220 */ /* 0x000fe40000410000 */
[-C--:B------:R-:W-:Y:S02]  /*a810*/  FMUL.FTZ R122, R122, R20.reuse ;  /* 0x000000147a7a7220 */ /* 0x080fe40000410000 */
[-C--:B------:R-:W-:Y:S02]  /*a820*/  FMUL.FTZ R123, R123, R20.reuse ;  /* 0x000000147b7b7220 */ /* 0x080fe40000410000 */
[----:B------:R-:W-:Y:S02]  /*a830*/  FMUL.FTZ R126, R126, R20 ;  /* 0x000000147e7e7220 */ /* 0x000fe40000410000 */
[----:B--2---:R-:W-:-:S04]  /*a840*/  FFMA.FTZ R0, R184, c[0x0][0x23c], -R3 ;  /* 0x00008f00b8007a23 */ /* 0x004fc80000010803 */
[----:B------:R2:W-:Y:S01]  /*a850*/  MUFU.EX2 R184, R0 ;  /* 0x0000000000b87308 */ /* 0x0005e20000000800 */
[----:B------:R-:W-:Y:S01]  /*a860*/  FMUL.FTZ R127, R127, R20 ;  /* 0x000000147f7f7220 */ /* 0x000fe20000410000 */
[----:B------:R-:W-:Y:S01]  /*a870*/  LOP3.LUT R2, R237, UR8, R174, 0x96, !PT ;  /* 0x00000008ed027c12 */ /* 0x000fe2000f8e96ae */
[-C--:B------:R-:W-:Y:S02]  /*a880*/  FMUL.FTZ R116, R116, R19.reuse ;  /* 0x0000001374747220 */ /* 0x080fe40000410000 */
[----:B------:R-:W-:Y:S02]  /*a890*/  FMUL.FTZ R117, R117, R19 ;  /* 0x0000001375757220 */ /* 0x000fe40000410000 */
[-C--:B------:R-:W-:Y:S02]  /*a8a0*/  FMUL.FTZ R118, R118, R22.reuse ;  /* 0x0000001676767220 */ /* 0x080fe40000410000 */
[----:B------:R-:W-:Y:S02]  /*a8b0*/  FMUL.FTZ R119, R119, R22 ;  /* 0x0000001677777220 */ /* 0x000fe40000410000 */
[----:B--2---:R-:W-:-:S02]  /*a8c0*/  FFMA.FTZ R0, R178, c[0x0][0x23c], -R3 ;  /* 0x00008f00b2007a23 */ /* 0x004fc40000010803 */
[-C--:B------:R-:W-:Y:S02]  /*a8d0*/  FMUL.FTZ R128, R128, R19.reuse ;  /* 0x0000001380807220 */ /* 0x080fe40000410000 */
[----:B------:R2:W-:Y:S01]  /*a8e0*/  MUFU.EX2 R178, R0 ;  /* 0x0000000000b27308 */ /* 0x0005e20000000800 */
[----:B------:R-:W-:Y:S02]  /*a8f0*/  FMUL.FTZ R129, R129, R19 ;  /* 0x0000001381817220 */ /* 0x000fe40000410000 */
[-C--:B------:R-:W-:Y:S02]  /*a900*/  FMUL.FTZ R130, R130, R22.reuse ;  /* 0x0000001682827220 */ /* 0x080fe40000410000 */
[----:B------:R-:W-:Y:S01]  /*a910*/  FMUL.FTZ R131, R131, R22 ;  /* 0x0000001683837220 */ /* 0x000fe20000410000 */
[----:B-1----:R-:W-:Y:S01]  /*a920*/  HMMA.16816.F32.BF16 R120, R4, R12, R120 ;  /* 0x0000000c0478723c */ /* 0x002fe20000041878 */
[----:B------:R-:W-:Y:S01]  /*a930*/  IMAD.WIDE.U32 R2, R2, -0x2daee0ad, RZ ;  /* 0xd2511f5302027825 */ /* 0x000fe200078e00ff */
[----:B------:R-:W-:-:S03]  /*a940*/  MOV R65, R31 ;  /* 0x0000001f00417202 */ /* 0x000fc60000000f00 */
[----:B--2---:R-:W-:-:S03]  /*a950*/  FFMA.FTZ R0, R199, c[0x0][0x23c], -R16 ;  /* 0x00008f00c7007a23 */ /* 0x004fc60000010810 */
[----:B------:R-:W-:Y:S01]  /*a960*/  HMMA.16816.F32.BF16 R24, R4, R14, R124 ;  /* 0x0000000e0418723c */ /* 0x000fe2000004187c */
[----:B------:R1:W-:Y:S01]  /*a970*/  MUFU.EX2 R135, R0 ;  /* 0x0000000000877308 */ /* 0x0003e20000000800 */
[----:B------:R-:W-:-:S05]  /*a980*/  MOV R64, R29 ;  /* 0x0000001d00407202 */ /* 0x000fca0000000f00 */
[----:B------:R-:W-:Y:S01]  /*a990*/  LOP3.LUT R6, R133, UR8, R248, 0x96, !PT ;  /* 0x0000000885067c12 */ /* 0x000fe2000f8e96f8 */
[----:B------:R-:W-:Y:S01]  /*a9a0*/  FFMA.FTZ R5, R179, c[0x0][0x23c], -R16 ;  /* 0x00008f00b3057a23 */ /* 0x000fe20000010810 */
[----:B------:R-:W-:Y:S01]  /*a9b0*/  HMMA.16816.F32.BF16 R116, R8, R12, R116 ;  /* 0x0000000c0874723c */ /* 0x000fe20000041874 */
[----:B------:R-:W-:Y:S02]  /*a9c0*/  LOP3.LUT R4, R3, UR18, R176, 0x96, !PT ;  /* 0x0000001203047c12 */ /* 0x000fe4000f8e96b0 */
[----:B------:R2:W-:Y:S01]  /*a9d0*/  MUFU.EX2 R173, R5 ;  /* 0x0000000500ad7308 */ /* 0x0005e20000000800 */
[----:B-1----:R-:W-:-:S04]  /*a9e0*/  FFMA.FTZ R0, R196, c[0x0][0x23c], -R16 ;  /* 0x00008f00c4007a23 */ /* 0x002fc80000010810 */
[----:B------:R-:W-:Y:S01]  /*a9f0*/  HMMA.16816.F32.BF16 R28, R8, R14, R128 ;  /* 0x0000000e081c723c */ /* 0x000fe20000041880 */
[----:B------:R-:W-:Y:S02]  /*aa00*/  LOP3.LUT R13, R2, 0xff, RZ, 0xc0, !PT ;  /* 0x000000ff020d7812 */ /* 0x000fe400078ec0ff */
[----:B------:R1:W-:Y:S01]  /*aa10*/  MUFU.EX2 R175, R0 ;  /* 0x0000000000af7308 */ /* 0x0003e20000000800 */
[----:B------:R-:W-:-:S03]  /*aa20*/  SHF.R.U32.HI R12, RZ, 0x10, R2 ;  /* 0x00000010ff0c7819 */ /* 0x000fc60000011602 */
[----:B------:R-:W-:Y:S01]  /*aa30*/  LOP3.LUT R8, R2, 0xffff, RZ, 0xc0, !PT ;  /* 0x0000ffff02087812 */ /* 0x000fe200078ec0ff */
[----:B--2---:R-:W-:Y:S01]  /*aa40*/  FFMA.FTZ R5, R239, c[0x0][0x23c], -R17 ;  /* 0x00008f00ef057a23 */ /* 0x004fe20000010811 */
[----:B------:R-:W-:Y:S01]  /*aa50*/  SHF.R.U32.HI R14, RZ, 0x18, R2 ;  /* 0x00000018ff0e7819 */ /* 0x000fe20000011602 */
[----:B------:R-:W-:Y:S02]  /*aa60*/  IMAD.WIDE.U32 R2, R6, -0x2daee0ad, RZ ;  /* 0xd2511f5306027825 */ /* 0x000fe400078e00ff */
[----:B------:R2:W-:Y:S02]  /*aa70*/  MUFU.EX2 R133, R5 ;  /* 0x0000000500857308 */ /* 0x0005e40000000800 */
[----:B-1----:R-:W-:Y:S01]  /*aa80*/  FFMA.FTZ R0, R185, c[0x0][0x23c], -R16 ;  /* 0x00008f00b9007a23 */ /* 0x002fe20000010810 */
[----:B------:R-:W-:-:S05]  /*aa90*/  LOP3.LUT R11, R2, 0xff, RZ, 0xc0, !PT ;  /* 0x000000ff020b7812 */ /* 0x000fca00078ec0ff */
[----:B------:R1:W-:Y:S01]  /*aaa0*/  MUFU.EX2 R174, R0 ;  /* 0x0000000000ae7308 */ /* 0x0003e20000000800 */
[--C-:B------:R-:W-:Y:S02]  /*aab0*/  SHF.R.U32.HI R10, RZ, 0x10, R2.reuse ;  /* 0x00000010ff0a7819 */ /* 0x100fe40000011602 */
[----:B------:R-:W-:Y:S02]  /*aac0*/  SHF.R.U32.HI R7, RZ, 0x18, R2 ;  /* 0x00000018ff077819 */ /* 0x000fe40000011602 */
[----:B--2---:R-:W-:Y:S01]  /*aad0*/  LOP3.LUT R5, R2, 0xffff, RZ, 0xc0, !PT ;  /* 0x0000ffff02057812 */ /* 0x004fe200078ec0ff */
[--C-:B------:R-:W-:Y:S01]  /*aae0*/  FFMA.FTZ R2, R186, c[0x0][0x23c], -R17.reuse ;  /* 0x00008f00ba027a23 */ /* 0x100fe20000010811 */
[----:B-1----:R-:W-:Y:S01]  /*aaf0*/  LOP3.LUT R0, R3, UR18, R172, 0x96, !PT ;  /* 0x0000001203007c12 */ /* 0x002fe2000f8e96ac */
[----:B------:R-:W-:Y:S02]  /*ab00*/  FFMA.FTZ R3, R189, c[0x0][0x23c], -R17 ;  /* 0x00008f00bd037a23 */ /* 0x000fe40000010811 */
[----:B------:R1:W-:Y:S01]  /*ab10*/  MUFU.EX2 R132, R2 ;  /* 0x0000000200847308 */ /* 0x0003e20000000800 */
[--C-:B------:R-:W-:Y:S01]  /*ab20*/  FFMA.FTZ R6, R188, c[0x0][0x23c], -R18.reuse ;  /* 0x00008f00bc067a23 */ /* 0x100fe20000010812 */
[----:B------:R-:W-:Y:S01]  /*ab30*/  SHF.R.U32.HI R5, RZ, 0x8, R5 ;  /* 0x00000008ff057819 */ /* 0x000fe20000011605 */
[----:B------:R-:W-:-:S05]  /*ab40*/  FFMA.FTZ R9, R187, c[0x0][0x23c], -R18 ;  /* 0x00008f00bb097a23 */ /* 0x000fca0000010812 */
[----:B------:R2:W3:Y:S01]  /*ab50*/  MUFU.EX2 R134, R3 ;  /* 0x0000000300867308 */ /* 0x0004e20000000800 */
[----:B------:R-:W-:Y:S02]  /*ab60*/  FFMA.FTZ R15, R197, c[0x0][0x23c], -R17 ;  /* 0x00008f00c50f7a23 */ /* 0x000fe40000010811 */
[--C-:B------:R-:W-:Y:S01]  /*ab70*/  FFMA.FTZ R16, R238, c[0x0][0x23c], -R18.reuse ;  /* 0x00008f00ee107a23 */ /* 0x100fe20000010812 */
[----:B-1----:R-:W-:Y:S01]  /*ab80*/  LOP3.LUT R2, R12, 0xff, RZ, 0xc0, !PT ;  /* 0x000000ff0c027812 */ /* 0x002fe200078ec0ff */
[----:B------:R-:W-:Y:S01]  /*ab90*/  FFMA.FTZ R17, R191, c[0x0][0x23c], -R18 ;  /* 0x00008f00bf117a23 */ /* 0x000fe20000010812 */
[----:B--2---:R-:W-:Y:S02]  /*aba0*/  SHF.R.U32.HI R3, RZ, 0x8, R8 ;  /* 0x00000008ff037819 */ /* 0x004fe40000011608 */
[----:B------:R1:W-:Y:S02]  /*abb0*/  MUFU.EX2 R23, R6 ;  /* 0x0000000600177308 */ /* 0x0003e40000000800 */
[----:B------:R-:W-:-:S02]  /*abc0*/  PRMT R13, R13, 0x5410, R3 ;  /* 0x000054100d0d7816 */ /* 0x000fc40000000003 */
[----:B------:R-:W-:Y:S02]  /*abd0*/  LOP3.LUT R3, R10, 0xff, RZ, 0xc0, !PT ;  /* 0x000000ff0a037812 */ /* 0x000fe400078ec0ff */
[----:B------:R-:W-:Y:S02]  /*abe0*/  PRMT R10, R2, 0x5410, R14 ;  /* 0x00005410020a7816 */ /* 0x000fe4000000000e */
[----:B------:R-:W2:Y:S01]  /*abf0*/  MUFU.EX2 R18, R9 ;  /* 0x0000000900127308 */ /* 0x000ea20000000800 */
[----:B------:R-:W-:Y:S02]  /*ac00*/  PRMT R12, R11, 0x5410, R5 ;  /* 0x000054100b0c7816 */ /* 0x000fe40000000005 */
[----:B------:R-:W-:Y:S02]  /*ac10*/  LOP3.LUT R2, R4, 0xffff, RZ, 0xc0, !PT ;  /* 0x0000ffff04027812 */ /* 0x000fe400078ec0ff */
[----:B------:R-:W-:Y:S02]  /*ac20*/  SHF.R.U32.HI R5, RZ, 0x10, R4 ;  /* 0x00000010ff057819 */ /* 0x000fe40000011604 */
[----:B------:R-:W-:Y:S01]  /*ac30*/  PRMT R11, R3, 0x5410, R7 ;  /* 0x00005410030b7816 */ /* 0x000fe20000000007 */
[----:B------:R-:W4:Y:S01]  /*ac40*/  MUFU.EX2 R15, R15 ;  /* 0x0000000f000f7308 */ /* 0x000f220000000800 */
[----:B-1----:R-:W-:-:S02]  /*ac50*/  SHF.R.U32.HI R6, RZ, 0x8, R2 ;  /* 0x00000008ff067819 */ /* 0x002fc40000011602 */
[----:B------:R-:W-:Y:S02]  /*ac60*/  SHF.R.U32.HI R7, RZ, 0x18, R4 ;  /* 0x00000018ff077819 */ /* 0x000fe40000011604 */
[----:B------:R-:W-:Y:S02]  /*ac70*/  LOP3.LUT R3, R0, 0xffff, RZ, 0xc0, !PT ;  /* 0x0000ffff00037812 */ /* 0x000fe400078ec0ff */
[----:B------:R-:W-:Y:S02]  /*ac80*/  LOP3.LUT R2, R5, 0xff, RZ, 0xc0, !PT ;  /* 0x000000ff05027812 */ /* 0x000fe400078ec0ff */
[----:B------:R-:W-:Y:S02]  /*ac90*/  LOP3.LUT R8, R4, 0xff, RZ, 0xc0, !PT ;  /* 0x000000ff04087812 */ /* 0x000fe400078ec0ff */
[----:B------:R-:W-:Y:S02]  /*aca0*/  MOV R248, R67 ;  /* 0x0000004300f87202 */ /* 0x000fe40000000f00 */
[----:B------:R-:W-:-:S02]  /*acb0*/  SHF.R.U32.HI R4, RZ, 0x8, R3 ;  /* 0x00000008ff047819 */ /* 0x000fc40000011603 */
[----:B------:R-:W-:Y:S02]  /*acc0*/  PRMT R14, R2, 0x5410, R7 ;  /* 0x00005410020e7816 */ /* 0x000fe40000000007 */
[----:B------:R-:W-:Y:S02]  /*acd0*/  LOP3.LUT R3, R0, 0xff, RZ, 0xc0, !PT ;  /* 0x000000ff00037812 */ /* 0x000fe400078ec0ff */
[----:B------:R-:W-:Y:S02]  /*ace0*/  SHF.R.U32.HI R2, RZ, 0x10, R0 ;  /* 0x00000010ff027819 */ /* 0x000fe40000011600 */
[----:B------:R-:W-:Y:S02]  /*acf0*/  PRMT R8, R8, 0x5410, R6 ;  /* 0x0000541008087816 */ /* 0x000fe40000000006 */
[----:B------:R-:W-:Y:S01]  /*ad00*/  SHF.R.U32.HI R6, RZ, 0x18, R0 ;  /* 0x00000018ff067819 */ /* 0x000fe20000011600 */
[--C-:B------:R-:W-:Y:S01]  /*ad10*/  HSET2.LE.AND R0, R13, R248.reuse, PT ;  /* 0x000000f80d007233 */ /* 0x100fe20003803000 */
[----:B------:R-:W-:Y:S01]  /*ad20*/  PRMT R7, R3, 0x5410, R4 ;  /* 0x0000541003077816 */ /* 0x000fe20000000004 */
[----:B------:R-:W-:Y:S01]  /*ad30*/  HSET2.LE.AND R3, R10, R248, PT ;  /* 0x000000f80a037233 */ /* 0x000fe20003803000 */
[----:B------:R-:W-:-:S02]  /*ad40*/  LOP3.LUT R5, R2, 0xff, RZ, 0xc0, !PT ;  /* 0x000000ff02057812 */ /* 0x000fc400078ec0ff */
[----:B---3--:R-:W-:Y:S02]  /*ad50*/  F2FP.BF16.PACK_AB R2, R132, R134 ;  /* 0x000000868402723e */ /* 0x008fe400000010ff */
[----:B--2---:R-:W-:Y:S02]  /*ad60*/  F2FP.BF16.PACK_AB R4, R18, R23 ;  /* 0x000000171204723e */ /* 0x004fe400000010ff */
[----:B------:R-:W-:Y:S01]  /*ad70*/  LOP3.LUT R126, R0, R2, RZ, 0xc0, !PT ;  /* 0x00000002007e7212 */ /* 0x000fe200078ec0ff */
[--C-:B------:R-:W-:Y:S01]  /*ad80*/  HSET2.LE.AND R0, R12, R248.reuse, PT ;  /* 0x000000f80c007233 */ /* 0x100fe20003803000 */
[----:B------:R-:W-:Y:S01]  /*ad90*/  PRMT R9, R5, 0x5410, R6 ;  /* 0x0000541005097816 */ /* 0x000fe20000000006 */
[--C-:B------:R-:W-:Y:S01]  /*ada0*/  HSET2.LE.AND R5, R8, R248.reuse, PT ;  /* 0x000000f808057233 */ /* 0x100fe20003803000 */
[----:B------:R-:W-:Y:S01]  /*adb0*/  LOP3.LUT R127, R3, R4, RZ, 0xc0, !PT ;  /* 0x00000004037f7212 */ /* 0x000fe200078ec0ff */
[----:B------:R-:W-:Y:S01]  /*adc0*/  HSET2.LE.AND R3, R11, R248, PT ;  /* 0x000000f80b037233 */ /* 0x000fe20003803000 */
[----:B------:R-:W-:-:S02]  /*add0*/  F2FP.BF16.PACK_AB R2, R178, R184 ;  /* 0x000000b8b202723e */ /* 0x000fc400000010ff */
[----:B------:R-:W-:Y:S02]  /*ade0*/  F2FP.BF16.PACK_AB R4, R173, R174 ;  /* 0x000000aead04723e */ /* 0x000fe400000010ff */
[----:B----4-:R-:W-:Y:S02]  /*adf0*/  F2FP.BF16.PACK_AB R6, R15, R133 ;  /* 0x000000850f06723e */ /* 0x010fe400000010ff */
[----:B------:R-:W-:Y:S01]  /*ae00*/  LOP3.LUT R130, R0, R2, RZ, 0xc0, !PT ;  /* 0x0000000200827212 */ /* 0x000fe200078ec0ff */
[----:B------:R-:W-:Y:S01]  /*ae10*/  HSET2.LE.AND R0, R7, R248, PT ;  /* 0x000000f807007233 */ /* 0x000fe20003803000 */
[----:B------:R-:W-:Y:S02]  /*ae20*/  LOP3.LUT R131, R3, R4, RZ, 0xc0, !PT ;  /* 0x0000000403837212 */ /* 0x000fe400078ec0ff */
[----:B------:R-:W-:Y:S02]  /*ae30*/  LOP3.LUT R124, R5, R6, RZ, 0xc0, !PT ;  /* 0x00000006057c7212 */ /* 0x000fe400078ec0ff */
[----:B------:R-:W1:Y:S01]  /*ae40*/  LDSM.16.MT88.4 R4, [R205+0xb800] ;  /* 0x00b80000cd04783b */ /* 0x000e620000004200 */
[----:B------:R-:W-:Y:S01]  /*ae50*/  MUFU.EX2 R16, R16 ;  /* 0x0000001000107308 */ /* 0x000fe20000000800 */
[----:B------:R-:W-:Y:S01]  /*ae60*/  MOV R97, R168 ;  /* 0x000000a800617202 */ /* 0x000fe20000000f00 */
[----:B------:R-:W-:Y:S01]  /*ae70*/  IMAD.MOV.U32 R96, RZ, RZ, R169 ;  /* 0x000000ffff607224 */ /* 0x000fe200078e00a9 */
[----:B------:R-:W-:-:S05]  /*ae80*/  MOV R115, R170 ;  /* 0x000000aa00737202 */ /* 0x000fca0000000f00 */
[----:B------:R-:W2:Y:S01]  /*ae90*/  MUFU.EX2 R17, R17 ;  /* 0x0000001100117308 */ /* 0x000ea20000000800 */
[----:B------:R-:W-:Y:S02]  /*aea0*/  MOV R114, R171 ;  /* 0x000000ab00727202 */ /* 0x000fe40000000f00 */
[----:B------:R-:W-:Y:S01]  /*aeb0*/  F2FP.BF16.PACK_AB R2, R190, R177 ;  /* 0x000000b1be02723e */ /* 0x000fe200000010ff */
[----:B------:R-:W3:Y:S03]  /*aec0*/  LDSM.16.MT88.4 R168, [R203+0xa800] ;  /* 0x00a80000cba8783b */ /* 0x000ee60000004200 */
[----:B------:R-:W-:Y:S01]  /*aed0*/  LOP3.LUT R128, R0, R2, RZ, 0xc0, !PT ;  /* 0x0000000200807212 */ /* 0x000fe200078ec0ff */
[----:B------:R-:W-:Y:S01]  /*aee0*/  HSET2.LE.AND R0, R9, R248, PT ;  /* 0x000000f809007233 */ /* 0x000fe20003803000 */
[----:B------:R-:W-:Y:S02]  /*aef0*/  F2FP.BF16.PACK_AB R2, R175, R135 ;  /* 0x00000087af02723e */ /* 0x000fe400000010ff */
[----:B------:R-:W-:-:S02]  /*af00*/  MOV R83, R65 ;  /* 0x0000004100537202 */ /* 0x000fc40000000f00 */
[----:B------:R-:W-:Y:S02]  /*af10*/  MOV R82, R66 ;  /* 0x0000004200527202 */ /* 0x000fe40000000f00 */
[----:B------:R-:W-:Y:S02]  /*af20*/  MOV R81, R48 ;  /* 0x0000003000517202 */ /* 0x000fe40000000f00 */
[----:B------:R-:W-:Y:S02]  /*af30*/  MOV R80, R49 ;  /* 0x0000003100507202 */ /* 0x000fe40000000f00 */
[----:B------:R-:W-:Y:S02]  /*af40*/  MOV R99, R50 ;  /* 0x0000003200637202 */ /* 0x000fe40000000f00 */
[----:B------:R-:W-:Y:S02]  /*af50*/  MOV R98, R51 ;  /* 0x0000003300627202 */ /* 0x000fe40000000f00 */
[----:B------:R-:W-:Y:S01]  /*af60*/  LOP3.LUT R129, R0, R2, RZ, 0xc0, !PT ;  /* 0x0000000200817212 */ /* 0x000fe200078ec0ff */
[----:B------:R-:W-:Y:S01]  /*af70*/  HSET2.LE.AND R0, R14, R248, PT ;  /* 0x000000f80e007233 */ /* 0x000fe20003803000 */
[----:B------:R-:W-:Y:S01]  /*af80*/  MOV R125, R154 ;  /* 0x0000009a007d7202 */ /* 0x000fe20000000f00 */
[----:B------:R-:W-:Y:S01]  /*af90*/  FFMA.FTZ R19, R64, R19, R236 ;  /* 0x0000001340137223 */ /* 0x000fe200000100ec */
[----:B------:R-:W-:-:S02]  /*afa0*/  MOV R238, R83 ;  /* 0x0000005300ee7202 */ /* 0x000fc40000000f00 */
[----:B------:R-:W-:Y:S01]  /*afb0*/  MOV R176, R97 ;  /* 0x0000006100b07202 */ /* 0x000fe20000000f00 */
[----:B------:R-:W-:Y:S01]  /*afc0*/  IMAD.MOV.U32 R179, RZ, RZ, R96 ;  /* 0x000000ffffb37224 */ /* 0x000fe200078e0060 */
[----:B------:R-:W-:Y:S01]  /*afd0*/  MOV R197, R81 ;  /* 0x0000005100c57202 */ /* 0x000fe20000000f00 */
[----:B------:R-:W-:Y:S01]  /*afe0*/  LDSM.16.MT88.4 R48, [R206+0xa800] ;  /* 0x00a80000ce30783b */ /* 0x000fe20000004200 */
[----:B------:R-:W-:Y:S02]  /*aff0*/  MOV R186, R82 ;  /* 0x0000005200ba7202 */ /* 0x000fe40000000f00 */
[----:B--2---:R-:W-:Y:S02]  /*b000*/  F2FP.BF16.PACK_AB R2, R17, R16 ;  /* 0x000000101102723e */ /* 0x004fe400000010ff */
[----:B------:R-:W-:Y:S02]  /*b010*/  MOV R172, R99 ;  /* 0x0000006300ac7202 */ /* 0x000fe40000000f00 */
[----:B------:R-:W-:-:S02]  /*b020*/  MOV R189, R80 ;  /* 0x0000005000bd7202 */ /* 0x000fc40000000f00 */
[----:B------:R-:W-:Y:S01]  /*b030*/  MOV R239, R98 ;  /* 0x0000006200ef7202 */ /* 0x000fe20000000f00 */
[----:B------:R-:W-:Y:S01]  /*b040*/  FFMA.FTZ R3, R238, R22, R252 ;  /* 0x00000016ee037223 */ /* 0x000fe200000100fc */
[----:B------:R-:W-:Y:S01]  /*b050*/  MOV R248, R125 ;  /* 0x0000007d00f87202 */ /* 0x000fe20000000f00 */
[----:B------:R-:W-:Y:S01]  /*b060*/  LDSM.16.MT88.4 R64, [R205+0xa800] ;  /* 0x00a80000cd40783b */ /* 0x000fe20000004200 */
[----:B------:R-:W-:Y:S01]  /*b070*/  LOP3.LUT R125, R0, R2, RZ, 0xc0, !PT ;  /* 0x00000002007d7212 */ /* 0x000fe200078ec0ff */
[----:B------:R-:W-:Y:S01]  /*b080*/  FFMA.FTZ R2, R197, R21, R186 ;  /* 0x00000015c5027223 */ /* 0x000fe200000100ba */
[----:B------:R-:W-:Y:S01]  /*b090*/  MOV R113, R152 ;  /* 0x0000009800717202 */ /* 0x000fe20000000f00 */
[----:B------:R-:W-:Y:S01]  /*b0a0*/  FFMA.FTZ R0, R172, R20, R189 ;  /* 0x00000014ac007223 */ /* 0x000fe200000100bd */
        /* <DEDUP_REMOVED lines=12> */
[----:B------:R-:W2:Y:S01]  /*b170*/  LDSM.16.MT88.4 R152, [R201+0xa800] ;  /* 0x00a80000c998783b */ /* 0x000ea20000004200 */
[----:B------:R-:W-:-:S02]  /*b180*/  FADD.FTZ R0, R196, R9 ;  /* 0x00000009c4007221 */ /* 0x000fc40000010000 */
[----:B------:R-:W-:Y:S01]  /*b190*/  FADD.FTZ R8, R199, R8 ;  /* 0x00000008c7087221 */ /* 0x000fe20000010000 */
[----:B------:R-:W4:Y:S01]  /*b1a0*/  LDSM.16.MT88.4 R80, [R201+0xb800] ;  /* 0x00b80000c950783b */ /* 0x000f220000004200 */
[----:B------:R-:W-:-:S03]  /*b1b0*/  FADD.FTZ R3, R198, R3 ;  /* 0x00000003c6037221 */ /* 0x000fc60000010000 */
[----:B------:R-:W5:Y:S01]  /*b1c0*/  LDSM.16.MT88.4 R96, [R203+0xb800] ;  /* 0x00b80000cb60783b */ /* 0x000f620000004200 */
[----:B------:R-:W-:-:S03]  /*b1d0*/  FADD.FTZ R2, R249, R2 ;  /* 0x00000002f9027221 */ /* 0x000fc60000010000 */
[----:B------:R-:W2:Y:S01]  /*b1e0*/  LDSM.16.MT88.4 R112, [R206+0xb800] ;  /* 0x00b80000ce70783b */ /* 0x000ea20000004200 */
[----:B-1----:R-:W-:Y:S01]  /*b1f0*/  HMMA.16816.F32.BF16 R120, R124, R4, R120 ;  /* 0x000000047c78723c */ /* 0x002fe20000041878 */
[----:B------:R-:W-:Y:S02]  /*b200*/  FADD.FTZ R0, R248, R0 ;  /* 0x00000000f8007221 */ /* 0x000fe40000010000 */
[----:B------:R-:W-:Y:S02]  /*b210*/  FADD.FTZ R3, R177, R3 ;  /* 0x00000003b1037221 */ /* 0x000fe40000010000 */
[----:B------:R-:W-:-:S03]  /*b220*/  FADD.FTZ R2, R135, R2 ;  /* 0x0000000287027221 */ /* 0x000fc60000010000 */
[----:B------:R-:W-:Y:S01]  /*b230*/  HMMA.16816.F32.BF16 R116, R128, R4, R116 ;  /* 0x000000048074723c */ /* 0x000fe20000041874 */
[----:B------:R-:W-:-:S06]  /*b240*/  FADD.FTZ R0, R133, R0 ;  /* 0x0000000085007221 */ /* 0x000fcc0000010000 */
[----:B------:R-:W-:Y:S02]  /*b250*/  FADD.FTZ R4, R237, R8 ;  /* 0x00000008ed047221 */ /* 0x000fe40000010000 */
[----:B------:R-:W-:Y:S02]  /*b260*/  FADD.FTZ R3, R190, R3 ;  /* 0x00000003be037221 */ /* 0x000fe40000010000 */
[----:B------:R-:W-:Y:S02]  /*b270*/  FADD.FTZ R4, R16, R4 ;  /* 0x0000000410047221 */ /* 0x000fe40000010000 */
[----:B------:R-:W-:Y:S02]  /*b280*/  FADD.FTZ R2, R175, R2 ;  /* 0x00000002af027221 */ /* 0x000fe40000010000 */
[----:B------:R-:W-:Y:S02]  /*b290*/  FADD.FTZ R0, R15, R0 ;  /* 0x000000000f007221 */ /* 0x000fe40000010000 */
[----:B------:R-:W-:-:S02]  /*b2a0*/  FADD.FTZ R4, R17, R4 ;  /* 0x0000000411047221 */ /* 0x000fc40000010000 */
[----:B------:R-:W-:Y:S01]  /*b2b0*/  FADD.FTZ R5, R184, R3 ;  /* 0x00000003b8057221 */ /* 0x000fe20000010000 */
[----:B---3--:R-:W-:Y:S01]  /*b2c0*/  HMMA.16816.F32.BF16 R156, R128, R168, R156 ;  /* 0x000000a8809c723c */ /* 0x008fe2000004189c */
[----:B------:R-:W-:Y:S02]  /*b2d0*/  FADD.FTZ R3, R174, R2 ;  /* 0x00000002ae037221 */ /* 0x000fe40000010000 */
[----:B------:R-:W-:Y:S02]  /*b2e0*/  FADD.FTZ R2, R134, R0 ;  /* 0x0000000086027221 */ /* 0x000fe40000010000 */
[----:B------:R-:W-:-:S03]  /*b2f0*/  FADD.FTZ R0, R23, R4 ;  /* 0x0000000417007221 */ /* 0x000fc60000010000 */
[----:B------:R-:W-:Y:S01]  /*b300*/  HMMA.16816.F32.BF16 R160, R124, R168, R160 ;  /* 0x000000a87ca0723c */ /* 0x000fe200000418a0 */
[----:B------:R-:W-:-:S07]  /*b310*/  FADD.FTZ R239, R18, R0 ;  /* 0x0000000012ef7221 */ /* 0x000fce0000010000 */
[-C--:B------:R-:W-:Y:S08]  /*b320*/  HMMA.16816.F32.BF16 R164, R124, R170.reuse, R164 ;  /* 0x000000aa7ca4723c */ /* 0x080ff000000418a4 */
[----:B------:R-:W-:Y:S07]  /*b330*/  HMMA.16816.F32.BF16 R168, R128, R170, R240 ;  /* 0x000000aa80a8723c */ /* 0x000fee00000418f0 */
[----:B------:R-:W-:-:S02]  /*b340*/  FADD.FTZ R242, R178, R5 ;  /* 0x00000005b2f27221 */ /* 0x000fc40000010000 */
[----:B------:R-:W-:Y:S02]  /*b350*/  FADD.FTZ R241, R173, R3 ;  /* 0x00000003adf17221 */ /* 0x000fe40000010000 */
[----:B------:R-:W-:Y:S01]  /*b360*/  FADD.FTZ R240, R132, R2 ;  /* 0x0000000284f07221 */ /* 0x000fe20000010000 */
[----:B------:R1:W-:Y:S04]  /*b370*/  STL [R1+0x38], R242 ;  /* 0x000038f201007387 */ /* 0x0003e80000100800 */
[----:B------:R1:W-:Y:S04]  /*b380*/  STL [R1+0x3c], R241 ;  /* 0x00003cf101007387 */ /* 0x0003e80000100800 */
[----:B------:R1:W-:Y:S04]  /*b390*/  STL [R1+0x44], R240 ;  /* 0x000044f001007387 */ /* 0x0003e80000100800 */
[----:B------:R1:W-:Y:S01]  /*b3a0*/  STL [R1+0x40], R239 ;  /* 0x000040ef01007387 */ /* 0x0003e20000100800 */
[----:B--2---:R-:W-:Y:S01]  /*b3b0*/  HMMA.16816.F32.BF16 R140, R128, R152, R140 ;  /* 0x00000098808c723c */ /* 0x004fe2000004188c */
[----:B------:R-:W-:-:S02]  /*b3c0*/  MOV R135, R233 ;  /* 0x000000e900877202 */ /* 0x000fc40000000f00 */
[----:B------:R-:W-:-:S05]  /*b3d0*/  MOV R134, R235 ;  /* 0x000000eb00867202 */ /* 0x000fca0000000f00 */
        /* <DEDUP_REMOVED lines=8> */
[C---:B----4-:R-:W-:Y:S08]  /*b460*/  HMMA.16816.F32.BF16 R72, R124.reuse, R80, R72 ;  /* 0x000000507c48723c */ /* 0x050ff00000041848 */
[C---:B------:R-:W-:Y:S08]  /*b470*/  HMMA.16816.F32.BF16 R76, R124.reuse, R82, R76 ;  /* 0x000000527c4c723c */ /* 0x040ff0000004184c */
[C---:B-----5:R-:W-:Y:S08]  /*b480*/  HMMA.16816.F32.BF16 R88, R124.reuse, R96, R88 ;  /* 0x000000607c58723c */ /* 0x060ff00000041858 */
        /* <DEDUP_REMOVED lines=62> */
[----:B------:R-:W-:Y:S02]  /*b870*/  IMAD.IADD R3, R217, 0x1, -R0 ;  /* 0x00000001d9037824 */ /* 0x000fe400078e0a00 */
[----:B------:R-:W-:Y:S01]  /*b880*/  IABS R2, R2 ;  /* 0x0000000200027213 */ /* 0x000fe20000000000 */
[----:B------:R-:W-:Y:S01]  /*b890*/  @!PT LDS RZ, [RZ] ;  /* 0x00000000fffff984 */ /* 0x000fe20000000800 */
[----:B------:R-:W-:Y:S01]  /*b8a0*/  @!PT LDS RZ, [RZ] ;  /* 0x00000000fffff984 */ /* 0x000fe20000000800 */
[----:B------:R-:W-:Y:S01]  /*b8b0*/  @!PT LDS RZ, [RZ] ;  /* 0x00000000fffff984 */ /* 0x000fe20000000800 */
[----:B------:R1:W-:Y:S01]  /*b8c0*/  @!P3 LDGSTS.E.BYPASS.LTC128B.128 [R215+0xa800], [R8.64] ;  /* 0x0a80000008d7bfae */ /* 0x0003e2000b901d5c */
[----:B------:R-:W-:-:S03]  /*b8d0*/  ISETP.LT.OR P6, PT, R0, R222, P6 ;  /* 0x000000de0000720c */ /* 0x000fc600037c1670 */
[----:B------:R-:W-:Y:S04]  /*b8e0*/  @P2 STS.128 [R215+0xb800], RZ ;  /* 0x00b800ffd7002388 */ /* 0x000fe80000000c00 */
[----:B------:R-:W-:Y:S01]  /*b8f0*/  @!PT LDS RZ, [RZ] ;  /* 0x00000000fffff984 */ /* 0x000fe20000000800 */
[----:B------:R-:W-:Y:S01]  /*b900*/  @!PT LDS RZ, [RZ] ;  /* 0x00000000fffff984 */ /* 0x000fe20000000800 */
[----:B------:R-:W-:Y:S01]  /*b910*/  @!PT LDS RZ, [RZ] ;  /* 0x00000000fffff984 */ /* 0x000fe20000000800 */
[----:B------:R2:W-:Y:S04]  /*b920*/  @!P2 LDGSTS.E.BYPASS.LTC128B.128 [R215+0xb800], [R4.64+0x80] ;  /* 0x0b80008004d7afae */ /* 0x0005e8000b901d5c */
[----:B------:R-:W-:Y:S04]  /*b930*/  LDSM.16.M88.4 R20, [R200+0x8000] ;  /* 0x00800000c814783b */ /* 0x000fe80000000200 */
[----:B------:R-:W-:Y:S04]  /*b940*/  LDSM.16.M88.4 R16, [R200+0x8800] ;  /* 0x00880000c810783b */ /* 0x000fe80000000200 */
[----:B------:R-:W-:Y:S04]  /*b950*/  LDSM.16.M88.4 R28, [R211] ;  /* 0x00000000d31c783b */ /* 0x000fe80000000200 */
        /* <DEDUP_REMOVED lines=11> */
[C---:B------:R-:W-:Y:S08]  /*ba10*/  HMMA.16816.F32.BF16 R188, R4.reuse, R30, R136 ;  /* 0x0000001e04bc723c */ /* 0x040ff00000041888 */
[----:B------:R-:W-:Y:S08]  /*ba20*/  HMMA.16816.F32.BF16 R180, R4, R26, R32 ;  /* 0x0000001a04b4723c */ /* 0x000ff00000041820 */
[C---:B------:R-:W-:Y:S08]  /*ba30*/  HMMA.16816.F32.BF16 R136, R12.reuse, R20, RZ ;  /* 0x000000140c88723c */ /* 0x040ff000000418ff */
[C---:B------:R-:W-:Y:S08]  /*ba40*/  HMMA.16816.F32.BF16 R132, R12.reuse, R22, RZ ;  /* 0x000000160c84723c */ /* 0x040ff000000418ff */
[C---:B------:R-:W-:Y:S08]  /*ba50*/  HMMA.16816.F32.BF16 R32, R12.reuse, R16, RZ ;  /* 0x000000100c20723c */ /* 0x040ff000000418ff */
[----:B------:R-:W-:Y:S01]  /*ba60*/  HMMA.16816.F32.BF16 R20, R12, R18, RZ ;  /* 0x000000120c14723c */ /* 0x000fe200000418ff */
[----:B------:R-:W-:Y:S04]  /*ba70*/  LDSM.16.M88.4 R16, [R209+0x8000] ;  /* 0x00800000d110783b */ /* 0x000fe80000000200 */
[----:B------:R-:W-:Y:S03]  /*ba80*/  LDSM.16.M88.4 R12, [R209+0x8800] ;  /* 0x00880000d10c783b */ /* 0x000fe60000000200 */
[-C--:B------:R-:W-:Y:S01]  /*ba90*/  HMMA.16816.F32.BF16 R192, R4, R28.reuse, R172 ;  /* 0x0000001c04c0723c */ /* 0x080fe200000418ac */
[----:B------:R-:W2:Y:S07]  /*baa0*/  LDSM.16.M88.4 R4, [R210+0x2000] ;  /* 0x00200000d204783b */ /* 0x000eae0000000200 */
[C---:B-1----:R-:W-:Y:S08]  /*bab0*/  HMMA.16816.F32.BF16 R176, R8.reuse, R28, R136 ;  /* 0x0000001c08b0723c */ /* 0x042ff00000041888 */
[C---:B------:R-:W-:Y:S01]  /*bac0*/  HMMA.16816.F32.BF16 R172, R8.reuse, R24, R32 ;  /* 0x0000001808ac723c */ /* 0x040fe20000041820 */
[----:B------:R-:W-:Y:S07]  /*bad0*/  LDSM.16.M88.4 R32, [R207] ;  /* 0x00000000cf20783b */ /* 0x000fee0000000200 */
        /* <DEDUP_REMOVED lines=14> */
[----:B------:R-:W1:Y:S04]  /*bbc0*/  LDSM.16.M88.4 R8, [R208] ;  /* 0x00000000d008783b */ /* 0x000e680000000200 */
[----:B------:R-:W3:Y:S03]  /*bbd0*/  LDSM.16.M88.4 R20, [R200+0x9000] ;  /* 0x00900000c814783b */ /* 0x000ee60000000200 */
[C---:B--2---:R-:W-:Y:S08]  /*bbe0*/  HMMA.16816.F32.BF16 R176, R4.reuse, R32, R132 ;  /* 0x0000002004b0723c */ /* 0x044ff00000041884 */
[C---:B------:R-:W-:Y:S01]  /*bbf0*/  HMMA.16816.F32.BF16 R172, R4.reuse, R34, R24 ;  /* 0x0000002204ac723c */ /* 0x040fe20000041818 */
[----:B------:R-:W-:Y:S07]  /*bc00*/  LDSM.16.M88.4 R24, [R200+0x9800] ;  /* 0x00980000c818783b */ /* 0x000fee0000000200 */
[C---:B------:R-:W-:Y:S08]  /*bc10*/  HMMA.16816.F32.BF16 R136, R4.reuse, R28, R184 ;  /* 0x0000001c0488723c */ /* 0x040ff000000418b8 */
[----:B------:R-:W-:Y:S01]  /*bc20*/  HMMA.16816.F32.BF16 R132, R4, R30, R180 ;  /* 0x0000001e0484723c */ /* 0x000fe200000418b4 */
[----:B------:R-:W2:Y:S07]  /*bc30*/  LDSM.16.M88.4 R4, [R202+0x6000] ;  /* 0x00600000ca04783b */ /* 0x000eae0000000200 */
[C---:B-1----:R-:W-:Y:S08]  /*bc40*/  HMMA.16816.F32.BF16 R12, R8.reuse, R32, R228 ;  /* 0x00000020080c723c */ /* 0x042ff000000418e4 */
[C---:B------:R-:W-:Y:S08]  /*bc50*/  HMMA.16816.F32.BF16 R196, R8.reuse, R34, R196 ;  /* 0x0000002208c4723c */ /* 0x040ff000000418c4 */
[C---:B------:R-:W-:Y:S08]  /*bc60*/  HMMA.16816.F32.BF16 R192, R8.reuse, R28, R192 ;  /* 0x0000001c08c0723c */ /* 0x040ff000000418c0 */
[----:B------:R-:W-:Y:S01]  /*bc70*/  HMMA.16816.F32.BF16 R188, R8, R30, R188 ;  /* 0x0000001e08bc723c */ /* 0x000fe200000418bc */
[----:B------:R-:W-:Y:S04]  /*bc80*/  LDSM.16.M88.4 R8, [R213] ;  /* 0x00000000d508783b */ /* 0x000fe80000000200 */
[----:B------:R-:W-:Y:S03]  /*bc90*/  LDSM.16.M88.4 R28, [R212] ;  /* 0x00000000d41c783b */ /* 0x000fe60000000200 */
[-C--:B---3--:R-:W-:Y:S01]  /*bca0*/  HMMA.16816.F32.BF16 R32, R16, R20.reuse, R12 ;  /* 0x000000141020723c */ /* 0x088fe2000004180c */
[----:B------:R-:W1:Y:S07]  /*bcb0*/  LDSM.16.M88.4 R12, [R204+0x4000] ;  /* 0x00400000cc0c783b */ /* 0x000e6e0000000200 */
[C---:B--2---:R-:W-:Y:S08]  /*bcc0*/  HMMA.16816.F32.BF16 R176, R4.reuse, R20, R176 ;  /* 0x0000001404b0723c */ /* 0x044ff000000418b0 */
[C---:B------:R-:W-:Y:S08]  /*bcd0*/  HMMA.16816.F32.BF16 R172, R4.reuse, R22, R172 ;  /* 0x0000001604ac723c */ /* 0x040ff000000418ac */
[C---:B------:R-:W-:Y:S08]  /*bce0*/  HMMA.16816.F32.BF16 R136, R4.reuse, R24, R136 ;  /* 0x000000180488723c */ /* 0x040ff00000041888 */
[----:B------:R-:W-:Y:S01]  /*bcf0*/  HMMA.16816.F32.BF16 R132, R4, R26, R132 ;  /* 0x0000001a0484723c */ /* 0x000fe20000041884 */
[----:B------:R-:W2:Y:S07]  /*bd00*/  LDSM.16.M88.4 R4, [R204+0x6000] ;  /* 0x00600000cc04783b */ /* 0x000eae0000000200 */
[C---:B------:R-:W-:Y:S08]  /*bd10*/  HMMA.16816.F32.BF16 R20, R16.reuse, R22, R196 ;  /* 0x000000161014723c */ /* 0x040ff000000418c4 */
[C---:B------:R-:W-:Y:S08]  /*bd20*/  HMMA.16816.F32.BF16 R192, R16.reuse, R24, R192 ;  /* 0x0000001810c0723c */ /* 0x040ff000000418c0 */
[----:B------:R-:W-:Y:S01]  /*bd30*/  HMMA.16816.F32.BF16 R188, R16, R26, R188 ;  /* 0x0000001a10bc723c */ /* 0x000fe200000418bc */
[----:B------:R-:W-:Y:S11]  /*bd40*/  LDSM.16.M88.4 R16, [R209+0x9000] ;  /* 0x00900000d110783b */ /* 0x000ff60000000200 */
[----:B------:R-:W-:Y:S04]  /*bd50*/  @!UPT UIADD3 URZ, URZ, URZ, URZ ;  /* 0x0000003f3f3ff290 */ /* 0x000fe8000fffe03f */
[----:B-1----:R-:W-:Y:S08]  /*bd60*/  HMMA.16816.F32.BF16 R24, R12, R28, R192 ;  /* 0x0000001c0c18723c */ /* 0x002ff000000418c0 */
[C---:B--2---:R-:W-:Y:S08]  /*bd70*/  HMMA.16816.F32.BF16 R180, R4.reuse, R8, R176 ;  /* 0x0000000804b4723c */ /* 0x044ff000000418b0 */
[C---:B------:R-:W-:Y:S08]  /*bd80*/  HMMA.16816.F32.BF16 R176, R4.reuse, R10, R172 ;  /* 0x0000000a04b0723c */ /* 0x040ff000000418ac */
[C---:B------:R-:W-:Y:S08]  /*bd90*/  HMMA.16816.F32.BF16 R172, R4.reuse, R28, R136 ;  /* 0x0000001c04ac723c */ /* 0x040ff00000041888 */
[----:B------:R-:W-:Y:S01]  /*bda0*/  HMMA.16816.F32.BF16 R136, R4, R30, R132 ;  /* 0x0000001e0488723c */ /* 0x000fe20000041884 */
[----:B------:R-:W1:Y:S07]  /*bdb0*/  LDSM.16.M88.4 R4, [R210+0x6000] ;  /* 0x00600000d204783b */ /* 0x000e6e0000000200 */
[C---:B------:R-:W-:Y:S08]  /*bdc0*/  HMMA.16816.F32.BF16 R132, R12.reuse, R8, R32 ;  /* 0x000000080c84723c */ /* 0x040ff00000041820 */
[C---:B------:R-:W-:Y:S01]  /*bdd0*/  HMMA.16816.F32.BF16 R32, R12.reuse, R10, R20 ;  /* 0x0000000a0c20723c */ /* 0x040fe20000041814 */
[----:B------:R-:W2:Y:S04]  /*bde0*/  LDSM.16.M88.4 R20, [R209+0x9800] ;  /* 0x00980000d114783b */ /* 0x000ea80000000200 */
[----:B------:R-:W3:Y:S03]  /*bdf0*/  LDSM.16.M88.4 R8, [R210+0x4000] ;  /* 0x00400000d208783b */ /* 0x000ee60000000200 */
[----:B------:R-:W-:Y:S01]  /*be00*/  HMMA.16816.F32.BF16 R28, R12, R30, R188 ;  /* 0x0000001e0c1c723c */ /* 0x000fe200000418bc */
[----:B------:R-:W-:Y:S07]  /*be10*/  LDSM.16.M88.4 R12, [R207+0x1000] ;  /* 0x00100000cf0c783b */ /* 0x000fee0000000200 */
[C---:B-1----:R-:W-:Y:S08]  /*be20*/  HMMA.16816.F32.BF16 R180, R4.reuse, R16, R180 ;  /* 0x0000001004b4723c */ /* 0x042ff000000418b4 */
[C---:B------:R-:W-:Y:S08]  /*be30*/  HMMA.16816.F32.BF16 R176, R4.reuse, R18, R176 ;  /* 0x0000001204b0723c */ /* 0x040ff000000418b0 */
[C---:B--2---:R-:W-:Y:S08]  /*be40*/  HMMA.16816.F32.BF16 R172, R4.reuse, R20, R172 ;  /* 0x0000001404ac723c */ /* 0x044ff000000418ac */
[----:B------:R-:W-:Y:S01]  /*be50*/  HMMA.16816.F32.BF16 R136, R4, R22, R136 ;  /* 0x000000160488723c */ /* 0x000fe20000041888 */
[----:B------:R-:W1:Y:S07]  /*be60*/  LDSM.16.M88.4 R4, [R208+0x6000] ;  /* 0x00600000d004783b */ /* 0x000e6e0000000200 */
[C---:B---3--:R-:W-:Y:S08]  /*be70*/  HMMA.16816.F32.BF16 R132, R8.reuse, R16, R132 ;  /* 0x000000100884723c */ /* 0x048ff00000041884 */
[C---:B------:R-:W-:Y:S01]  /*be80*/  HMMA.16816.F32.BF16 R32, R8.reuse, R18, R32 ;  /* 0x000000120820723c */ /* 0x040fe20000041820 */
[----:B------:R-:W2:Y:S07]  /*be90*/  LDSM.16.M88.4 R16, [R207+0x1800] ;  /* 0x00180000cf10783b */ /* 0x000eae0000000200 */
[C---:B------:R-:W-:Y:S08]  /*bea0*/  HMMA.16816.F32.BF16 R24, R8.reuse, R20, R24 ;  /* 0x000000140818723c */ /* 0x040ff00000041818 */
[----:B------:R-:W-:Y:S01]  /*beb0*/  HMMA.16816.F32.BF16 R20, R8, R22, R28 ;  /* 0x000000160814723c */ /* 0x000fe2000004181c */
[----:B------:R-:W3:Y:S01]  /*bec0*/  LDSM.16.M88.4 R8, [R208+0x4000] ;  /* 0x00400000d008783b */ /* 0x000ee20000000200 */
[----:B------:R-:W-:-:S06]  /*bed0*/  DEPBAR.LE SB0, 0x0 ;  /* 0x000080000000791a */ /* 0x000fcc0000000000 */
[C---:B-1----:R-:W-:Y:S08]  /*bee0*/  HMMA.16816.F32.BF16 R180, R4.reuse, R12, R180 ;  /* 0x0000000c04b4723c */ /* 0x042ff000000418b4 */
[C---:B------:R-:W-:Y:S08]  /*bef0*/  HMMA.16816.F32.BF16 R176, R4.reuse, R14, R176 ;  /* 0x0000000e04b0723c */ /* 0x040ff000000418b0 */
[C---:B--2---:R-:W-:Y:S08]  /*bf00*/  HMMA.16816.F32.BF16 R184, R4.reuse, R16, R172 ;  /* 0x0000001004b8723c */ /* 0x044ff000000418ac */
[----:B------:R-:W-:Y:S01]  /*bf10*/  HMMA.16816.F32.BF16 R188, R4, R18, R136 ;  /* 0x0000001204bc723c */ /* 0x000fe20000041888 */
[----:B------:R1:W2:Y:S06]  /*bf20*/  I2F R7, R2 ;  /* 0x0000000200077306 */ /* 0x0002ac0000201400 */
[----:B------:R-:W-:Y:S01]  /*bf30*/  IABS R4, R3 ;  /* 0x0000000300047213 */ /* 0x000fe20000000000 */
[----:B---3--:R-:W-:Y:S01]  /*bf40*/  HMMA.16816.F32.BF16 R132, R8, R12, R132 ;  /* 0x0000000c0884723c */ /* 0x008fe20000041884 */
[----:B------:R-:W-:-:S05]  /*bf50*/  IMAD.IADD R3, R216, 0x1, -R0 ;  /* 0x00000001d8037824 */ /* 0x000fca00078e0a00 */
[----:B------:R-:W-:Y:S02]  /*bf60*/  IABS R3, R3 ;  /* 0x0000000300037213 */ /* 0x000fe40000000000 */
[----:B------:R-:W-:Y:S01]  /*bf70*/  HMMA.16816.F32.BF16 R32, R8, R14, R32 ;  /* 0x0000000e0820723c */ /* 0x000fe20000041820 */
[----:B-1----:R-:W-:Y:S01]  /*bf80*/  IMAD.MOV.U32 R2, RZ, RZ, R4 ;  /* 0x000000ffff027224 */ /* 0x002fe200078e0004 */
[----:B------:R-:W1:Y:S01]  /*bf90*/  I2F R13, R3 ;  /* 0x00000003000d7306 */ /* 0x000e620000201400 */
[----:B------:R-:W-:-:S05]  /*bfa0*/  IMAD.IADD R4, R223, 0x1, -R0 ;  /* 0x00000001df047824 */ /* 0x000fca00078e0a00 */
[----:B------:R-:W-:Y:S01]  /*bfb0*/  IABS R4, R4 ;  /* 0x0000000400047213 */ /* 0x000fe20000000000 */
[C---:B------:R-:W-:Y:S01]  /*bfc0*/  HMMA.16816.F32.BF16 R136, R8.reuse, R16, R24 ;  /* 0x000000100888723c */ /* 0x040fe20000041818 */
[----:B------:R3:W4:Y:S06]  /*bfd0*/  I2F R5, R2 ;  /* 0x0000000200057306 */ /* 0x00072c0000201400 */
[----:B--2---:R-:W-:Y:S01]  /*bfe0*/  FFMA.FTZ R7, R7, -UR27, R132 ;  /* 0x8000001b07077c23 */ /* 0x004fe20008010084 */
[----:B------:R-:W-:Y:S01]  /*bff0*/  HMMA.16816.F32.BF16 R172, R8, R18, R20 ;  /* 0x0000001208ac723c */ /* 0x000fe20000041814 */
[----:B------:R-:W2:Y:S03]  /*c000*/  I2F R9, R4 ;  /* 0x0000000400097306 */ /* 0x000ea60000201400 */
[----:B------:R-:W-:Y:S01]  /*c010*/  FSEL R30, R7, -INF , !P6 ;  /* 0xff800000071e7808 */ /* 0x000fe20007000000 */
[----:B-1----:R-:W-:Y:S01]  /*c020*/  FFMA.FTZ R7, R13, -UR27, R180 ;  /* 0x8000001b0d077c23 */ /* 0x002fe200080100b4 */
[----:B------:R-:W-:Y:S01]  /*c030*/  BAR.SYNC.DEFER_BLOCKING 0x0 ;  /* 0x0000000000007b1d */ /* 0x000fe20000010000 */
[----:B------:R-:W-:-:S02]  /*c040*/  ISETP.GE.AND P6, PT, R0, R226, PT ;  /* 0x000000e20000720c */ /* 0x000fc40003fc6270 */
[C---:B---3--:R-:W-:Y:S01]  /*c050*/  IADD3 R2, R0.reuse, 0x1, RZ ;  /* 0x0000000100027810 */ /* 0x048fe20007ffe0ff */
[----:B----4-:R-:W-:Y:S01]  /*c060*/  FFMA.FTZ R12, R5, -UR27, R134 ;  /* 0x8000001b050c7c23 */ /* 0x010fe20008010086 */
[----:B------:R-:W-:Y:S02]  /*c070*/  ISETP.LT.OR P6, PT, R0, R221, P6 ;  /* 0x000000dd0000720c */ /* 0x000fe400037c1670 */
[----:B------:R-:W-:Y:S01]  /*c080*/  ISETP.GE.AND P5, PT, R2, R227, PT ;  /* 0x000000e30200720c */ /* 0x000fe20003fa6270 */
[--C-:B------:R-:W-:Y:S01]  /*c090*/  IMAD.IADD R3, R218, 0x1, -R2.reuse ;  /* 0x00000001da037824 */ /* 0x100fe200078e0a02 */
[C---:B------:R-:W-:Y:S01]  /*c0a0*/  ISETP.GE.AND P4, PT, R2.reuse, R226, PT ;  /* 0x000000e20200720c */ /* 0x040fe20003f86270 */
[----:B------:R-:W-:Y:S01]  /*c0b0*/  IMAD.IADD R5, R217, 0x1, -R2 ;  /* 0x00000001d9057824 */ /* 0x000fe200078e0a02 */
[----:B------:R-:W-:Y:S01]  /*c0c0*/  ISETP.GE.AND P1, PT, R2, R225, PT ;  /* 0x000000e10200720c */ /* 0x000fe20003f26270 */
[----:B--2---:R-:W-:Y:S01]  /*c0d0*/  FFMA.FTZ R11, R9, -UR27, R182 ;  /* 0x8000001b090b7c23 */ /* 0x004fe200080100b6 */
[----:B------:R-:W-:-:S02]  /*c0e0*/  IABS R3, R3 ;  /* 0x0000000300037213 */ /* 0x000fc40000000000 */
[C---:B------:R-:W-:Y:S02]  /*c0f0*/  ISETP.GE.AND P0, PT, R2.reuse, R224, PT ;  /* 0x000000e00200720c */ /* 0x040fe40003f06270 */
[----:B------:R-:W-:Y:S01]  /*c100*/  ISETP.LT.OR P5, PT, R2, R222, P5 ;  /* 0x000000de0200720c */ /* 0x000fe20002fa1670 */
[----:B------:R-:W-:Y:S01]  /*c110*/  IMAD.MOV.U32 R4, RZ, RZ, R3 ;  /* 0x000000ffff047224 */ /* 0x000fe200078e0003 */
[----:B------:R-:W-:Y:S01]  /*c120*/  IABS R3, R5 ;  /* 0x0000000500037213 */ /* 0x000fe20000000000 */
[----:B------:R-:W-:Y:S01]  /*c130*/  IMAD.IADD R5, R216, 0x1, -R2 ;  /* 0x00000001d8057824 */ /* 0x000fe200078e0a02 */
[C---:B------:R-:W-:Y:S01]  /*c140*/  ISETP.LT.OR P4, PT, R2.reuse, R221, P4 ;  /* 0x000000dd0200720c */ /* 0x040fe20002781670 */
[----:B------:R1:W2:Y:S01]  /*c150*/  I2F R10, R4 ;  /* 0x00000004000a7306 */ /* 0x0002a20000201400 */
[C---:B------:R-:W-:Y:S02]  /*c160*/  ISETP.LT.OR P1, PT, R2.reuse, R220, P1 ;  /* 0x000000dc0200720c */ /* 0x040fe40000f21670 */
[----:B------:R-:W-:-:S02]  /*c170*/  ISETP.LT.OR P0, PT, R2, R219, P0 ;  /* 0x000000db0200720c */ /* 0x000fc40000701670 */
[----:B------:R-:W-:Y:S02]  /*c180*/  FSEL R132, R12, -INF , !P6 ;  /* 0xff8000000c847808 */ /* 0x000fe40007000000 */
[----:B------:R-:W-:-:S04]  /*c190*/  ISETP.GE.AND P6, PT, R0, R225, PT ;  /* 0x000000e10000720c */ /* 0x000fc80003fc6270 */
[----:B------:R-:W-:-:S04]  /*c1a0*/  ISETP.LT.OR P6, PT, R0, R220, P6 ;  /* 0x000000dc0000720c */ /* 0x000fc800037c1670 */
[----:B------:R-:W-:Y:S01]  /*c1b0*/  FSEL R23, R7, -INF , !P6 ;  /* 0xff80000007177808 */ /* 0x000fe20007000000 */
[----:B-1----:R-:W-:Y:S01]  /*c1c0*/  IMAD.MOV.U32 R4, RZ, RZ, R3 ;  /* 0x000000ffff047224 */ /* 0x002fe200078e0003 */
[----:B------:R-:W-:Y:S01]  /*c1d0*/  IABS R3, R5 ;  /* 0x0000000500037213 */ /* 0x000fe20000000000 */
[----:B--2---:R-:W-:Y:S01]  /*c1e0*/  FFMA.FTZ R9, R10, -UR27, R133 ;  /* 0x8000001b0a097c23 */ /* 0x004fe20008010085 */
[C---:B------:R-:W-:Y:S01]  /*c1f0*/  ISETP.GE.AND P6, PT, R0.reuse, R224, PT ;  /* 0x000000e00000720c */ /* 0x040fe20003fc6270 */
[----:B------:R1:W2:Y:S03]  /*c200*/  I2F R8, R4 ;  /* 0x0000000400087306 */ /* 0x0002a60000201400 */
[----:B------:R-:W-:Y:S02]  /*c210*/  ISETP.LT.OR P6, PT, R0, R219, P6 ;  /* 0x000000db0000720c */ /* 0x000fe400037c1670 */
[----:B------:R-:W-:-:S02]  /*c220*/  FSEL R29, R9, -INF , !P5 ;  /* 0xff800000091d7808 */ /* 0x000fc40006800000 */
[----:B------:R-:W-:Y:S01]  /*c230*/  FSEL R27, R11, -INF , !P6 ;  /* 0xff8000000b1b7808 */ /* 0x000fe20007000000 */
        /* <DEDUP_REMOVED lines=14> */
[C---:B------:R-:W-:Y:S02]  /*c320*/  ISETP.GE.AND P5, PT, R2.reuse, R226, PT ;  /* 0x000000e20200720c */ /* 0x040fe40003fa6270 */
[C---:B------:R-:W-:Y:S02]  /*c330*/  ISETP.GE.AND P4, PT, R2.reuse, R225, PT ;  /* 0x000000e10200720c */ /* 0x040fe40003f86270 */
[C---:B------:R-:W-:Y:S02]  /*c340*/  ISETP.GE.AND P1, PT, R2.reuse, R224, PT ;  /* 0x000000e00200720c */ /* 0x040fe40003f26270 */
[C---:B------:R-:W-:Y:S01]  /*c350*/  ISETP.LT.OR P6, PT, R2.reuse, R222, P6 ;  /* 0x000000de0200720c */ /* 0x040fe200037c1670 */
[----:B-1----:R-:W-:Y:S01]  /*c360*/  IMAD.MOV.U32 R4, RZ, RZ, R3 ;  /* 0x000000ffff047224 */ /* 0x002fe200078e0003 */
[----:B------:R-:W-:Y:S01]  /*c370*/  IABS R3, R5 ;  /* 0x0000000500037213 */ /* 0x000fe20000000000 */
[----:B--2---:R-:W-:Y:S01]  /*c380*/  FFMA.FTZ R7, R15, -UR27, R183 ;  /* 0x8000001b0f077c23 */ /* 0x004fe200080100b7 */
[C---:B------:R-:W-:Y:S01]  /*c390*/  ISETP.LT.OR P5, PT, R2.reuse, R221, P5 ;  /* 0x000000dd0200720c */ /* 0x040fe20002fa1670 */
[----:B------:R1:W2:Y:S01]  /*c3a0*/  I2F R12, R4 ;  /* 0x00000004000c7306 */ /* 0x0002a20000201400 */
[----:B------:R-:W-:-:S02]  /*c3b0*/  ISETP.LT.OR P4, PT, R2, R220, P4 ;  /* 0x000000dc0200720c */ /* 0x000fc40002781670 */
[----:B------:R-:W-:Y:S02]  /*c3c0*/  ISETP.LT.OR P1, PT, R2, R219, P1 ;  /* 0x000000db0200720c */ /* 0x000fe40000f21670 */
[----:B------:R-:W-:-:S03]  /*c3d0*/  FSEL R24, R7, -INF , !P0 ;  /* 0xff80000007187808 */ /* 0x000fc60004000000 */
[----:B------:R-:W3:Y:S01]  /*c3e0*/  I2F R10, R3 ;  /* 0x00000003000a7306 */ /* 0x000ee20000201400 */
[----:B-1----:R-:W-:Y:S02]  /*c3f0*/  IMAD.IADD R4, R216, 0x1, -R2 ;  /* 0x00000001d8047824 */ /* 0x002fe400078e0a02 */
[----:B--2---:R-:W-:-:S03]  /*c400*/  FFMA.FTZ R8, R12, -UR27, R32 ;  /* 0x8000001b0c087c23 */ /* 0x004fc60008010020 */
[----:B------:R-:W-:Y:S02]  /*c410*/  IABS R4, R4 ;  /* 0x0000000400047213 */ /* 0x000fe40000000000 */
[----:B------:R-:W-:Y:S01]  /*c420*/  FSEL R25, R8, -INF , !P6 ;  /* 0xff80000008197808 */ /* 0x000fe20007000000 */
[----:B---3--:R-:W-:Y:S01]  /*c430*/  FFMA.FTZ R10, R10, -UR27, R34 ;  /* 0x8000001b0a0a7c23 */ /* 0x008fe20008010022 */
[----:B------:R-:W-:Y:S01]  /*c440*/  IADD3 R3, R0, 0x9, RZ ;  /* 0x0000000900037810 */ /* 0x000fe20007ffe0ff */
[----:B------:R-:W-:Y:S01]  /*c450*/  IMAD.MOV.U32 R5, RZ, RZ, R4 ;  /* 0x000000ffff057224 */ /* 0x000fe200078e0004 */
[----:B------:R-:W-:Y:S02]  /*c460*/  IABS R4, R6 ;  /* 0x0000000600047213 */ /* 0x000fe40000000000 */
[----:B------:R-:W-:Y:S01]  /*c470*/  FSEL R28, R10, -INF , !P5 ;  /* 0xff8000000a1c7808 */ /* 0x000fe20006800000 */
[----:B------:R1:W2:Y:S01]  /*c480*/  I2F R11, R5 ;  /* 0x00000005000b7306 */ /* 0x0002a20000201400 */
[--C-:B------:R-:W-:Y:S01]  /*c490*/  IMAD.IADD R6, R218, 0x1, -R3.reuse ;  /* 0x00000001da067824 */ /* 0x100fe200078e0a03 */
[C---:B------:R-:W-:Y:S01]  /*c4a0*/  ISETP.GE.AND P0, PT, R3.reuse, R227, PT ;  /* 0x000000e30300720c */ /* 0x040fe20003f06270 */
[----:B------:R-:W-:Y:S01]  /*c4b0*/  IMAD.IADD R2, R216, 0x1, -R3 ;  /* 0x00000001d8027824 */ /* 0x000fe200078e0a03 */
[----:B------:R-:W-:-:S02]  /*c4c0*/  ISETP.GE.AND P6, PT, R3, R226, PT ;  /* 0x000000e20300720c */ /* 0x000fc40003fc6270 */
[C---:B------:R-:W-:Y:S02]  /*c4d0*/  ISETP.GE.AND P5, PT, R3.reuse, R225, PT ;  /* 0x000000e10300720c */ /* 0x040fe40003fa6270 */
[C---:B------:R-:W-:Y:S02]  /*c4e0*/  ISETP.LT.OR P0, PT, R3.reuse, R222, P0 ;  /* 0x000000de0300720c */ /* 0x040fe40000701670 */
[C---:B------:R-:W-:Y:S02]  /*c4f0*/  ISETP.LT.OR P6, PT, R3.reuse, R221, P6 ;  /* 0x000000dd0300720c */ /* 0x040fe400037c1670 */
[----:B------:R-:W-:Y:S01]  /*c500*/  ISETP.LT.OR P5, PT, R3, R220, P5 ;  /* 0x000000dc0300720c */ /* 0x000fe20002fa1670 */
[----:B-1----:R-:W-:Y:S01]  /*c510*/  IMAD.MOV.U32 R5, RZ, RZ, R4 ;  /* 0x000000ffff057224 */ /* 0x002fe200078e0004 */
[----:B------:R-:W-:Y:S01]  /*c520*/  IABS R4, R6 ;  /* 0x0000000600047213 */ /* 0x000fe20000000000 */
[----:B------:R-:W-:Y:S02]  /*c530*/  IMAD.IADD R6, R223, 0x1, -R3 ;  /* 0x00000001df067824 */ /* 0x000fe400078e0a03 */
[----:B------:R1:W3:Y:S01]  /*c540*/  I2F R14, R5 ;  /* 0x00000005000e7306 */ /* 0x0002e20000201400 */
[----:B--2---:R-:W-:-:S05]  /*c550*/  FFMA.FTZ R9, R11, -UR27, R176 ;  /* 0x8000001b0b097c23 */ /* 0x004fca00080100b0 */
[----:B------:R-:W-:Y:S02]  /*c560*/  FSEL R18, R9, -INF , !P4 ;  /* 0xff80000009127808 */ /* 0x000fe40006000000 */
[----:B------:R-:W2:Y:S01]  /*c570*/  I2F R13, R4 ;  /* 0x00000004000d7306 */ /* 0x000ea20000201400 */
[----:B------:R-:W-:-:S04]  /*c580*/  ISETP.GE.AND P4, PT, R3, R224, PT ;  /* 0x000000e00300720c */ /* 0x000fc80003f86270 */
[----:B------:R-:W-:Y:S01]  /*c590*/  ISETP.LT.OR P4, PT, R3, R219, P4 ;  /* 0x000000db0300720c */ /* 0x000fe20002781670 */
[----:B-1----:R-:W-:Y:S02]  /*c5a0*/  IMAD.IADD R5, R217, 0x1, -R3 ;  /* 0x00000001d9057824 */ /* 0x002fe400078e0a03 */
[----:B---3--:R-:W-:-:S03]  /*c5b0*/  FFMA.FTZ R7, R14, -UR27, R178 ;  /* 0x8000001b0e077c23 */ /* 0x008fc600080100b2 */
[----:B------:R-:W-:Y:S02]  /*c5c0*/  IABS R5, R5 ;  /* 0x0000000500057213 */ /* 0x000fe40000000000 */
[----:B------:R-:W-:Y:S01]  /*c5d0*/  FSEL R20, R7, -INF , !P1 ;  /* 0xff80000007147808 */ /* 0x000fe20004800000 */
[----:B--2---:R-:W-:Y:S01]  /*c5e0*/  FFMA.FTZ R8, R13, -UR27, R33 ;  /* 0x8000001b0d087c23 */ /* 0x004fe20008010021 */
[----:B------:R-:W-:Y:S01]  /*c5f0*/  IABS R4, R2 ;  /* 0x0000000200047213 */ /* 0x000fe20000000000 */
[----:B------:R1:W2:Y:S01]  /*c600*/  I2F R12, R5 ;  /* 0x00000005000c7306 */ /* 0x0002a20000201400 */
[----:B------:R-:W-:Y:S02]  /*c610*/  IADD3 R2, R0, 0x10, RZ ;  /* 0x0000001000027810 */ /* 0x000fe40007ffe0ff */
[----:B------:R-:W-:Y:S02]  /*c620*/  FSEL R21, R8, -INF , !P0 ;  /* 0xff80000008157808 */ /* 0x000fe40004000000 */
[----:B------:R-:W-:Y:S01]  /*c630*/  ISETP.GE.AND P1, PT, R2, R227, PT ;  /* 0x000000e30200720c */ /* 0x000fe20003f26270 */
[----:B------:R-:W-:Y:S01]  /*c640*/  IMAD.IADD R3, R216, 0x1, -R2 ;  /* 0x00000001d8037824 */ /* 0x000fe200078e0a02 */
[----:B------:R-:W-:-:S02]  /*c650*/  ISETP.GE.AND P0, PT, R2, R226, PT ;  /* 0x000000e20200720c */ /* 0x000fc40003f06270 */
        /* <DEDUP_REMOVED lines=15> */
[----:B------:R-:W-:Y:S02]  /*c750*/  FSEL R19, R9, -INF , !P5 ;  /* 0xff80000009137808 */ /* 0x000fe40006800000 */
[----:B------:R-:W3:Y:S01]  /*c760*/  I2F R15, R4 ;  /* 0x00000004000f7306 */ /* 0x000ee20000201400 */
[----:B------:R-:W-:-:S04]  /*c770*/  ISETP.GE.AND P5, PT, R2, R224, PT ;  /* 0x000000e00200720c */ /* 0x000fc80003fa6270 */
[----:B------:R-:W-:Y:S01]  /*c780*/  ISETP.LT.OR P5, PT, R2, R219, P5 ;  /* 0x000000db0200720c */ /* 0x000fe20002fa1670 */
[----:B-1----:R-:W-:Y:S02]  /*c790*/  IMAD.IADD R5, R217, 0x1, -R2 ;  /* 0x00000001d9057824 */ /* 0x002fe400078e0a02 */
[----:B--2---:R-:W-:-:S03]  /*c7a0*/  FFMA.FTZ R7, R16, -UR27, R179 ;  /* 0x8000001b10077c23 */ /* 0x004fc600080100b3 */
[----:B------:R-:W-:Y:S02]  /*c7b0*/  IABS R5, R5 ;  /* 0x0000000500057213 */ /* 0x000fe40000000000 */
[----:B------:R-:W-:Y:S01]  /*c7c0*/  FSEL R16, R7, -INF , !P4 ;  /* 0xff80000007107808 */ /* 0x000fe20006000000 */
[----:B---3--:R-:W-:Y:S01]  /*c7d0*/  FFMA.FTZ R8, R15, -UR27, R136 ;  /* 0x8000001b0f087c23 */ /* 0x008fe20008010088 */
[----:B------:R-:W-:Y:S01]  /*c7e0*/  IABS R4, R3 ;  /* 0x0000000300047213 */ /* 0x000fe20000000000 */
[----:B------:R1:W2:Y:S01]  /*c7f0*/  I2F R12, R5 ;  /* 0x00000005000c7306 */ /* 0x0002a20000201400 */
[----:B------:R-:W-:Y:S02]  /*c800*/  IADD3 R3, R0, 0x11, RZ ;  /* 0x0000001100037810 */ /* 0x000fe40007ffe0ff */
[----:B------:R-:W-:Y:S02]  /*c810*/  FSEL R199, R8, -INF , !P1 ;  /* 0xff80000008c77808 */ /* 0x000fe40004800000 */
[C---:B------:R-:W-:Y:S01]  /*c820*/  ISETP.GE.AND P4, PT, R3.reuse, R227, PT ;  /* 0x000000e30300720c */ /* 0x040fe20003f86270 */
        /* <DEDUP_REMOVED lines=15> */
[----:B------:R1:W-:Y:S01]  /*c920*/  I2F R14, R5 ;  /* 0x00000005000e7306 */ /* 0x0003e20000201400 */
[----:B---3--:R-:W-:-:S05]  /*c930*/  FFMA.FTZ R9, R11, -UR27, R184 ;  /* 0x8000001b0b097c23 */ /* 0x008fca00080100b8 */
[----:B------:R-:W-:Y:S02]  /*c940*/  FSEL R238, R9, -INF , !P6 ;  /* 0xff80000009ee7808 */ /* 0x000fe40007000000 */
[----:B------:R2:W-:Y:S01]  /*c950*/  I2F R13, R4 ;  /* 0x00000004000d7306 */ /* 0x0005e20000201400 */
[----:B------:R-:W-:-:S04]  /*c960*/  ISETP.GE.AND P6, PT, R3, R224, PT ;  /* 0x000000e00300720c */ /* 0x000fc80003fc6270 */
[----:B------:R-:W-:Y:S01]  /*c970*/  ISETP.LT.OR P6, PT, R3, R219, P6 ;  /* 0x000000db0300720c */ /* 0x000fe200037c1670 */
[----:B-1----:R-:W-:-:S05]  /*c980*/  IMAD.IADD R5, R217, 0x1, -R3 ;  /* 0x00000001d9057824 */ /* 0x002fca00078e0a03 */
[----:B------:R-:W-:Y:S02]  /*c990*/  IABS R5, R5 ;  /* 0x0000000500057213 */ /* 0x000fe40000000000 */
[----:B--2---:R-:W-:Y:S02]  /*c9a0*/  IABS R4, R2 ;  /* 0x0000000200047213 */ /* 0x004fe40000000000 */
[----:B------:R1:W2:Y:S01]  /*c9b0*/  I2F R12, R5 ;  /* 0x00000005000c7306 */ /* 0x0002a20000201400 */
[C---:B------:R-:W-:Y:S02]  /*c9c0*/  IADD3 R2, R0.reuse, 0x18, RZ ;  /* 0x0000001800027810 */ /* 0x040fe40007ffe0ff */
[----:B------:R-:W-:Y:S01]  /*c9d0*/  IADD3 R0, R0, 0x19, RZ ;  /* 0x0000001900007810 */ /* 0x000fe20007ffe0ff */
[----:B-1----:R-:W-:Y:S01]  /*c9e0*/  IMAD.MOV.U32 R5, RZ, RZ, R4 ;  /* 0x000000ffff057224 */ /* 0x002fe200078e0004 */
[----:B------:R-:W-:Y:S01]  /*c9f0*/  IABS R4, R6 ;  /* 0x0000000600047213 */ /* 0x000fe20000000000 */
[----:B------:R-:W-:-:S02]  /*ca00*/  IMAD.IADD R6, R218, 0x1, -R2 ;  /* 0x00000001da067824 */ /* 0x000fc400078e0a02 */
[----:B------:R1:W3:Y:S01]  /*ca10*/  I2F R7, R5 ;  /* 0x0000000500077306 */ /* 0x0002e20000201400 */
[----:B--2---:R-:W-:-:S05]  /*ca20*/  FFMA.FTZ R8, R12, -UR27, R139 ;  /* 0x8000001b0c087c23 */ /* 0x004fca000801008b */
[----:B------:R-:W-:Y:S02]  /*ca30*/  FSEL R197, R8, -INF , !P1 ;  /* 0xff80000008c57808 */ /* 0x000fe40004800000 */
[----:B------:R-:W-:-:S04]  /*ca40*/  ISETP.GE.AND P1, PT, R2, R225, PT ;  /* 0x000000e10200720c */ /* 0x000fc80003f26270 */
[----:B------:R-:W-:Y:S01]  /*ca50*/  ISETP.LT.OR P1, PT, R2, R220, P1 ;  /* 0x000000dc0200720c */ /* 0x000fe20000f21670 */
[----:B-1----:R-:W-:Y:S01]  /*ca60*/  IMAD.MOV.U32 R5, RZ, RZ, R4 ;  /* 0x000000ffff057224 */ /* 0x002fe200078e0004 */
[----:B------:R-:W-:Y:S01]  /*ca70*/  IABS R4, R6 ;  /* 0x0000000600047213 */ /* 0x000fe20000000000 */
[----:B------:R-:W-:Y:S02]  /*ca80*/  FFMA.FTZ R6, R14, -UR27, R186 ;  /* 0x8000001b0e067c23 */ /* 0x000fe400080100ba */
[----:B------:R1:W2:Y:S01]  /*ca90*/  I2F R15, R5 ;  /* 0x00000005000f7306 */ /* 0x0002a20000201400 */
[----:B---3--:R-:W-:Y:S02]  /*caa0*/  FFMA.FTZ R7, R7, -UR27, R185 ;  /* 0x8000001b07077c23 */ /* 0x008fe400080100b9 */
[----:B------:R-:W-:Y:S02]  /*cab0*/  FSEL R237, R6, -INF , !P5 ;  /* 0xff80000006ed7808 */ /* 0x000fe40006800000 */
[----:B------:R-:W-:-:S02]  /*cac0*/  ISETP.GE.AND P5, PT, R2, R227, PT ;  /* 0x000000e30200720c */ /* 0x000fc40003fa6270 */
[----:B------:R-:W-:Y:S01]  /*cad0*/  FSEL R198, R7, -INF , !P0 ;  /* 0xff80000007c67808 */ /* 0x000fe20004000000 */
[----:B------:R3:W4:Y:S01]  /*cae0*/  I2F R9, R4 ;  /* 0x0000000400097306 */ /* 0x0007220000201400 */
[C---:B------:R-:W-:Y:S02]  /*caf0*/  ISETP.GE.AND P0, PT, R2.reuse, R224, PT ;  /* 0x000000e00200720c */ /* 0x040fe40003f06270 */
[C---:B------:R-:W-:Y:S02]  /*cb00*/  ISETP.LT.OR P5, PT, R2.reuse, R222, P5 ;  /* 0x000000de0200720c */ /* 0x040fe40002fa1670 */
[----:B------:R-:W-:Y:S01]  /*cb10*/  ISETP.LT.OR P0, PT, R2, R219, P0 ;  /* 0x000000db0200720c */ /* 0x000fe20000701670 */
[----:B-1----:R-:W-:Y:S02]  /*cb20*/  IMAD.IADD R5, R217, 0x1, -R2 ;  /* 0x00000001d9057824 */ /* 0x002fe400078e0a02 */
[----:B--2---:R-:W-:-:S03]  /*cb30*/  FFMA.FTZ R6, R15, -UR27, R187 ;  /* 0x8000001b0f067c23 */ /* 0x004fc600080100bb */
[----:B------:R-:W-:Y:S02]  /*cb40*/  IABS R5, R5 ;  /* 0x0000000500057213 */ /* 0x000fe40000000000 */
[----:B------:R-:W-:Y:S01]  /*cb50*/  FSEL R195, R6, -INF , !P6 ;  /* 0xff80000006c37808 */ /* 0x000fe20007000000 */
[----:B---3--:R-:W-:Y:S01]  /*cb60*/  IMAD.IADD R4, R216, 0x1, -R2 ;  /* 0x00000001d8047824 */ /* 0x008fe200078e0a02 */
[C---:B------:R-:W-:Y:S01]  /*cb70*/  ISETP.GE.AND P6, PT, R0.reuse, R227, PT ;  /* 0x000000e30000720c */ /* 0x040fe20003fc6270 */
[----:B------:R-:W-:Y:S02]  /*cb80*/  IMAD.MOV.U32 R3, RZ, RZ, R5 ;  /* 0x000000ffff037224 */ /* 0x000fe400078e0005 */
[----:B------:R-:W-:Y:S01]  /*cb90*/  FFMA.FTZ R5, R13, -UR27, R137 ;  /* 0x8000001b0d057c23 */ /* 0x000fe20008010089 */
[----:B------:R-:W-:Y:S01]  /*cba0*/  IABS R4, R4 ;  /* 0x0000000400047213 */ /* 0x000fe20000000000 */
[----:B------:R1:W-:Y:S01]  /*cbb0*/  I2F R13, R3 ;  /* 0x00000003000d7306 */ /* 0x0003e20000201400 */
[----:B----4-:R-:W-:Y:S01]  /*cbc0*/  FFMA.FTZ R9, R9, -UR27, R172 ;  /* 0x8000001b09097c23 */ /* 0x010fe200080100ac */
[----:B------:R-:W-:-:S02]  /*cbd0*/  ISETP.LT.OR P6, PT, R0, R222, P6 ;  /* 0x000000de0000720c */ /* 0x000fc400037c1670 */
[----:B------:R-:W-:Y:S01]  /*cbe0*/  FSEL R196, R5, -INF , !P4 ;  /* 0xff80000005c47808 */ /* 0x000fe20006000000 */
[----:B------:R-:W-:Y:S01]  /*cbf0*/  IMAD.IADD R5, R218, 0x1, -R0 ;  /* 0x00000001da057824 */ /* 0x000fe200078e0a00 */
[CC--:B------:R-:W-:Y:S02]  /*cc00*/  ISETP.GE.AND P4, PT, R2.reuse, R226.reuse, PT ;  /* 0x000000e20200720c */ /* 0x0c0fe40003f86270 */
[----:B------:R-:W2:Y:S01]  /*cc10*/  I2F R12, R4 ;  /* 0x00000004000c7306 */ /* 0x000ea20000201400 */
[----:B------:R-:W-:Y:S02]  /*cc20*/  FSEL R185, R9, -INF , !P5 ;  /* 0xff80000009b97808 */ /* 0x000fe40006800000 */
[----:B------:R-:W-:Y:S02]  /*cc30*/  ISETP.LT.OR P4, PT, R2, R221, P4 ;  /* 0x000000dd0200720c */ /* 0x000fe40002781670 */
[----:B------:R-:W-:Y:S01]  /*cc40*/  ISETP.GE.AND P5, PT, R0, R226, PT ;  /* 0x000000e20000720c */ /* 0x000fe20003fa6270 */
[----:B-1----:R-:W-:-:S03]  /*cc50*/  IMAD.IADD R3, R223, 0x1, -R2 ;  /* 0x00000001df037824 */ /* 0x002fc600078e0a02 */
[----:B------:R-:W-:Y:S01]  /*cc60*/  ISETP.LT.OR P5, PT, R0, R221, P5 ;  /* 0x000000dd0000720c */ /* 0x000fe20002fa1670 */
[----:B------:R-:W-:Y:S01]  /*cc70*/  IMAD.IADD R2, R216, 0x1, -R0 ;  /* 0x00000001d8027824 */ /* 0x000fe200078e0a00 */
[----:B------:R-:W-:-:S04]  /*cc80*/  IABS R3, R3 ;  /* 0x0000000300037213 */ /* 0x000fc80000000000 */
[----:B------:R-:W-:Y:S01]  /*cc90*/  IABS R2, R2 ;  /* 0x0000000200027213 */ /* 0x000fe20000000000 */
[----:B--2---:R-:W-:Y:S02]  /*cca0*/  FFMA.FTZ R7, R12, -UR27, R188 ;  /* 0x8000001b0c077c23 */ /* 0x004fe400080100bc */
[----:B------:R-:W-:Y:S01]  /*ccb0*/  IMAD.MOV.U32 R4, RZ, RZ, R3 ;  /* 0x000000ffff047224 */ /* 0x000fe200078e0003 */
[----:B------:R-:W-:Y:S01]  /*ccc0*/  IABS R3, R5 ;  /* 0x0000000500037213 */ /* 0x000fe20000000000 */
[----:B------:R-:W-:Y:S01]  /*ccd0*/  FFMA.FTZ R5, R13, -UR27, R174 ;  /* 0x8000001b0d057c23 */ /* 0x000fe200080100ae */
[----:B------:R-:W-:Y:S01]  /*cce0*/  FSEL R194, R7, -INF , !P1 ;  /* 0xff80000007c27808 */ /* 0x000fe20004800000 */
[----:B------:R1:W2:Y:S01]  /*ccf0*/  I2F R10, R4 ;  /* 0x00000004000a7306 */ /* 0x0002a20000201400 */
[----:B------:R-:W-:Y:S02]  /*cd00*/  ISETP.GE.AND P1, PT, R0, R224, PT ;  /* 0x000000e00000720c */ /* 0x000fe40003f26270 */
[----:B------:R-:W-:-:S02]  /*cd10*/  FSEL R192, R5, -INF , !P4 ;  /* 0xff80000005c07808 */ /* 0x000fc40006000000 */
        /* <DEDUP_REMOVED lines=71> */
.L_x_1987:
[----:B------:R-:W-:Y:S05]  /*d190*/  BSYNC B0 ;  /* 0x0000000000007941 */ /* 0x000fea0003800000 */
.L_x_1986:
[----:B------:R-:W0:Y:S02]  /*d1a0*/  LDGDEPBAR ;  /* 0x00000000000079af */ /* 0x000e240000000000 */
.L_x_1985:
[----:B------:R-:W2:Y:S04]  /*d1b0*/  LDL R2, [R1+0x94] ;  /* 0x0000940001027983 */ /* 0x000ea80000100800 */
[----:B-1----:R-:W3:Y:S04]  /*d1c0*/  LDL.64 R6, [R1+0x80] ;  /* 0x0000800001067983 */ /* 0x002ee80000100a00 */
[----:B------:R-:W4:Y:S04]  /*d1d0*/  LDL R3, [R1+0x70] ;  /* 0x0000700001037983 */ /* 0x000f280000100800 */
[----:B------:R-:W5:Y:S04]  /*d1e0*/  LDL R4, [R1+0x90] ;  /* 0x0000900001047983 */ /* 0x000f680000100800 */
[----:B------:R-:W5:Y:S04]  /*d1f0*/  LDL R17, [R1+0x28] ;  /* 0x0000280001117983 */ /* 0x000f680000100800 */
[----:B------:R-:W5:Y:S01]  /*d200*/  LDL.64 R14, [R1] ;  /* 0x00000000010e7983 */ /* 0x000f620000100a00 */
[----:B------:R-:W-:-:S04]  /*d210*/  FMNMX.FTZ R0, R235, R23, !PT ;  /* 0x00000017eb007209 */ /* 0x000fc80007810000 */
[----:B------:R-:W-:-:S04]  /*d220*/  FMNMX.FTZ R0, R22, R0, !PT ;  /* 0x0000000016007209 */ /* 0x000fc80007810000 */
[----:B------:R-:W-:-:S04]  /*d230*/  FMNMX.FTZ R0, R18, R0, !PT ;  /* 0x0000000012007209 */ /* 0x000fc80007810000 */
[----:B------:R-:W-:-:S04]  /*d240*/  FMNMX.FTZ R0, R19, R0, !PT ;  /* 0x0000000013007209 */ /* 0x000fc80007810000 */
[----:B------:R-:W-:-:S04]  /*d250*/  FMNMX.FTZ R0, R238, R0, !PT ;  /* 0x00000000ee007209 */ /* 0x000fc80007810000 */
[----:B------:R-:W-:-:S04]  /*d260*/  FMNMX.FTZ R0, R198, R0, !PT ;  /* 0x00000000c6007209 */ /* 0x000fc80007810000 */
[----:B------:R-:W-:-:S04]  /*d270*/  FMNMX.FTZ R134, R194, R0, !PT ;  /* 0x00000000c2867209 */ /* 0x000fc80007810000 */
[----:B------:R-:W-:Y:S01]  /*d280*/  FMNMX.FTZ R134, R186, R134, !PT ;  /* 0x00000086ba867209 */ /* 0x000fe20007810000 */
[----:B------:R-:W1:Y:S08]  /*d290*/  LDC.U8 R177, c[0x0][0x2d8] ;  /* 0x0000b600ffb17b82 */ /* 0x000e700000000000 */
[----:B------:R-:W1:Y:S02]  /*d2a0*/  LDC.U8 R176, c[0x0][0x2d8] ;  /* 0x0000b600ffb07b82 */ /* 0x000e640000000000 */
[----:B-1----:R-:W-:Y:S01]  /*d2b0*/  PRMT R176, R176, 0x7054, R177 ;  /* 0x00007054b0b07816 */ /* 0x002fe200000000b1 */
[----:B--2---:R-:W-:Y:S01]  /*d2c0*/  IMAD.WIDE.U32 R8, R2, -0x326172a9, RZ ;  /* 0xcd9e8d5702087825 */ /* 0x004fe200078e00ff */
[----:B---3--:R-:W-:-:S04]  /*d2d0*/  MOV R12, R6 ;  /* 0x00000006000c7202 */ /* 0x008fc80000000f00 */
[----:B----4-:R-:W-:Y:S02]  /*d2e0*/  LOP3.LUT R6, R9, R3, RZ, 0x3c, !PT ;  /* 0x0000000309067212 */ /* 0x010fe400078e3cff */
[----:B------:R-:W-:Y:S01]  /*d2f0*/  MOV R13, R7 ;  /* 0x00000007000d7202 */ /* 0x000fe20000000f00 */
[----:B-----5:R-:W-:Y:S01]  /*d300*/  IMAD.WIDE.U32 R4, R4, -0x2daee0ad, RZ ;  /* 0xd2511f5304047825 */ /* 0x020fe200078e00ff */
[----:B------:R-:W-:-:S03]  /*d310*/  MOV R2, UR31 ;  /* 0x0000001f00027c02 */ /* 0x000fc60008000f00 */
[----:B------:R-:W-:Y:S01]  /*d320*/  IMAD.WIDE.U32 R6, R6, -0x2daee0ad, RZ ;  /* 0xd2511f5306067825 */ /* 0x000fe200078e00ff */
[----:B------:R-:W-:-:S04]  /*d330*/  LOP3.LUT R2, R5, UR33, R2, 0x96, !PT ;  /* 0x0000002105027c12 */ /* 0x000fc8000f8e9602 */
[----:B------:R-:W-:Y:S01]  /*d340*/  LOP3.LUT R4, R7, UR15, R4, 0x96, !PT ;  /* 0x0000000f07047c12 */ /* 0x000fe2000f8e9604 */
[----:B------:R-:W-:-:S04]  /*d350*/  IMAD.WIDE.U32 R2, R2, -0x326172a9, RZ ;  /* 0xcd9e8d5702027825 */ /* 0x000fc800078e00ff */
[----:B------:R-:W-:Y:S01]  /*d360*/  IMAD.WIDE.U32 R4, R4, -0x326172a9, RZ ;  /* 0xcd9e8d5704047825 */ /* 0x000fe200078e00ff */
[----:B------:R-:W-:-:S04]  /*d370*/  LOP3.LUT R8, R3, UR16, R8, 0x96, !PT ;  /* 0x0000001003087c12 */ /* 0x000fc8000f8e9608 */
[----:B------:R-:W-:Y:S01]  /*d380*/  LOP3.LUT R10, R5, UR14, R2, 0x96, !PT ;  /* 0x0000000e050a7c12 */ /* 0x000fe2000f8e9602 */
[----:B------:R-:W-:Y:S01]  /*d390*/  IMAD.WIDE.U32 R8, R8, -0x2daee0ad, RZ ;  /* 0xd2511f5308087825 */ /* 0x000fe200078e00ff */
[----:B------:R-:W1:Y:S03]  /*d3a0*/  SHFL.BFLY PT, R5, R134, 0x2, 0x1f ;  /* 0x0c401f0086057f89 */ /* 0x000e6600000e0000 */
[----:B------:R-:W-:Y:S01]  /*d3b0*/  IMAD.WIDE.U32 R10, R10, -0x2daee0ad, RZ ;  /* 0xd2511f530a0a7825 */ /* 0x000fe200078e00ff */
[----:B------:R-:W-:-:S03]  /*d3c0*/  LOP3.LUT R6, R9, UR13, R6, 0x96, !PT ;  /* 0x0000000d09067c12 */ /* 0x000fc6000f8e9606 */
[----:B------:R-:W-:Y:S01]  /*d3d0*/  IMAD R0, R17, -0x326172a9, RZ ;  /* 0xcd9e8d5711007824 */ /* 0x000fe200078e02ff */
[----:B------:R-:W-:Y:S01]  /*d3e0*/  LOP3.LUT R8, R11, UR11, R8, 0x96, !PT ;  /* 0x0000000b0b087c12 */ /* 0x000fe2000f8e9608 */
[----:B------:R-:W-:-:S03]  /*d3f0*/  IMAD.WIDE.U32 R6, R6, -0x326172a9, RZ ;  /* 0xcd9e8d5706067825 */ /* 0x000fc600078e00ff */
[----:B------:R-:W-:Y:S01]  /*d400*/  LOP3.LUT R3, R3, UR16, R0, 0x96, !PT ;  /* 0x0000001003037c12 */ /* 0x000fe2000f8e9600 */
[----:B------:R-:W-:Y:S01]  /*d410*/  IMAD.WIDE.U32 R138, R8, -0x326172a9, RZ ;  /* 0xcd9e8d57088a7825 */ /* 0x000fe200078e00ff */
[----:B------:R-:W-:Y:S02]  /*d420*/  LOP3.LUT R0, R15, UR14, R2, 0x96, !PT ;  /* 0x0000000e0f007c12 */ /* 0x000fe4000f8e9602 */
[----:B------:R-:W-:Y:S01]  /*d430*/  LOP3.LUT R4, R7, UR12, R4, 0x96, !PT ;  /* 0x0000000c07047c12 */ /* 0x000fe2000f8e9604 */
[----:B------:R-:W-:Y:S01]  /*d440*/  IMAD.WIDE.U32 R2, R3, -0x2daee0ad, RZ ;  /* 0xd2511f5303027825 */ /* 0x000fe200078e00ff */
[----:B------:R-:W-:-:S03]  /*d450*/  LOP3.LUT R6, R139, UR10, R6, 0x96, !PT ;  /* 0x0000000a8b067c12 */ /* 0x000fc6000f8e9606 */
[----:B------:R-:W-:Y:S01]  /*d460*/  IMAD.WIDE.U32 R172, R0, -0x2daee0ad, RZ ;  /* 0xd2511f5300ac7825 */ /* 0x000fe200078e00ff */
[----:B------:R-:W-:-:S03]  /*d470*/  LOP3.LUT R12, R3, UR13, R12, 0x96, !PT ;  /* 0x0000000d030c7c12 */ /* 0x000fc6000f8e960c */
[----:B------:R-:W-:Y:S01]  /*d480*/  IMAD.WIDE.U32 R34, R6, -0x2daee0ad, RZ ;  /* 0xd2511f5306227825 */ /* 0x000fe200078e00ff */
[----:B------:R-:W-:-:S03]  /*d490*/  LOP3.LUT R11, R173, UR11, R2, 0x96, !PT ;  /* 0x0000000bad0b7c12 */ /* 0x000fc6000f8e9602 */
[----:B------:R-:W-:Y:S01]  /*d4a0*/  IMAD.WIDE.U32 R2, R4, -0x2daee0ad, RZ ;  /* 0xd2511f5304027825 */ /* 0x000fe200078e00ff */
[----:B-1----:R-:W-:Y:S02]  /*d4b0*/  FMNMX.FTZ R134, R134, R5, !PT ;  /* 0x0000000586867209 */ /* 0x002fe40007810000 */
[----:B------:R-:W-:Y:S02]  /*d4c0*/  FMNMX.FTZ R0, R232, R30, !PT ;  /* 0x0000001ee8007209 */ /* 0x000fe40007810000 */
[----:B------:R-:W-:Y:S02]  /*d4d0*/  LOP3.LUT R5, R35, UR7, R2, 0x96, !PT ;  /* 0x0000000723057c12 */ /* 0x000fe4000f8e9602 */
[----:B------:R-:W-:Y:S02]  /*d4e0*/  FMNMX.FTZ R2, R233, R132, !PT ;  /* 0x00000084e9027209 */ /* 0x000fe40007810000 */
[----:B------:R-:W-:Y:S02]  /*d4f0*/  LOP3.LUT R13, R3, UR9, R10, 0x96, !PT ;  /* 0x00000009030d7c12 */ /* 0x000fe4000f8e960a */
        /* <DEDUP_REMOVED lines=18> */
[----:B------:R-:W-:Y:S01]  /*d620*/  IMAD.WIDE.U32 R2, R5, -0x326172a9, RZ ;  /* 0xcd9e8d5705027825 */ /* 0x000fe200078e00ff */
[----:B------:R-:W-:-:S04]  /*d630*/  FMNMX.FTZ R137, R193, R4, !PT ;  /* 0x00000004c1897209 */ /* 0x000fc80007810000 */
[----:B------:R-:W-:Y:S02]  /*d640*/  LOP3.LUT R4, R2, 0xffff, RZ, 0xc0, !PT ;  /* 0x0000ffff02047812 */ /* 0x000fe400078ec0ff */
[----:B------:R-:W-:Y:S02]  /*d650*/  FMNMX.FTZ R137, R187, R137, !PT ;  /* 0x00000089bb897209 */ /* 0x000fe40007810000 */
[----:B------:R-:W-:Y:S01]  /*d660*/  SHF.R.U32.HI R7, RZ, 0x8, R4 ;  /* 0x00000008ff077819 */ /* 0x000fe20000011604 */
[----:B------:R-:W-:Y:S01]  /*d670*/  IMAD.WIDE.U32 R4, R12, -0x326172a9, RZ ;  /* 0xcd9e8d570c047825 */ /* 0x000fe200078e00ff */
[----:B------:R-:W-:-:S04]  /*d680*/  FMNMX.FTZ R136, R133, R136, !PT ;  /* 0x0000008885887209 */ /* 0x000fc80007810000 */
[----:B------:R-:W-:Y:S02]  /*d690*/  LOP3.LUT R12, R5, UR12, R14, 0x96, !PT ;  /* 0x0000000c050c7c12 */ /* 0x000fe4000f8e960e */
[----:B------:R-:W1:Y:S01]  /*d6a0*/  SHFL.BFLY PT, R5, R137, 0x2, 0x1f ;  /* 0x0c401f0089057f89 */ /* 0x000e6200000e0000 */
[----:B------:R-:W-:-:S03]  /*d6b0*/  FMNMX.FTZ R0, R184, R0, !PT ;  /* 0x00000000b8007209 */ /* 0x000fc60007810000 */
[----:B------:R-:W2:Y:S04]  /*d6c0*/  SHFL.BFLY PT, R8, R136, 0x2, 0x1f ;  /* 0x0c401f0088087f89 */ /* 0x000ea800000e0000 */
[----:B------:R-:W3:Y:S01]  /*d6d0*/  SHFL.BFLY PT, R10, R134, 0x1, 0x1f ;  /* 0x0c201f00860a7f89 */ /* 0x000ee200000e0000 */
[----:B------:R-:W-:-:S03]  /*d6e0*/  IMAD.WIDE.U32 R250, R11, -0x326172a9, RZ ;  /* 0xcd9e8d570bfa7825 */ /* 0x000fc600078e00ff */
[----:B------:R-:W4:Y:S02]  /*d6f0*/  SHFL.BFLY PT, R9, R0, 0x2, 0x1f ;  /* 0x0c401f0000097f89 */ /* 0x000f2400000e0000 */
[----:B------:R-:W-:Y:S02]  /*d700*/  LOP3.LUT R11, R251, UR10, R4, 0x96, !PT ;  /* 0x0000000afb0b7c12 */ /* 0x000fe4000f8e9604 */
[--C-:B------:R-:W-:Y:S01]  /*d710*/  SHF.R.U32.HI R4, RZ, 0x10, R2.reuse ;  /* 0x00000010ff047819 */ /* 0x100fe20000011602 */
[----:B------:R-:W-:Y:S01]  /*d720*/  IMAD.WIDE.U32 R32, R13, -0x326172a9, RZ ;  /* 0xcd9e8d570d207825 */ /* 0x000fe200078e00ff */
[----:B------:R-:W-:Y:S02]  /*d730*/  LOP3.LUT R6, R2, 0xff, RZ, 0xc0, !PT ;  /* 0x000000ff02067812 */ /* 0x000fe400078ec0ff */
[----:B------:R-:W-:Y:S02]  /*d740*/  LOP3.LUT R4, R4, 0xff, RZ, 0xc0, !PT ;  /* 0x000000ff04047812 */ /* 0x000fe400078ec0ff */
[----:B------:R-:W-:-:S02]  /*d750*/  SHF.R.U32.HI R2, RZ, 0x18, R2 ;  /* 0x00000018ff027819 */ /* 0x000fc40000011602 */
[----:B-1----:R-:W-:Y:S02]  /*d760*/  FMNMX.FTZ R137, R5, R137, !PT ;  /* 0x0000008905897209 */ /* 0x002fe40007810000 */
[----:B------:R-:W-:Y:S02]  /*d770*/  PRMT R14, R6, 0x5410, R7 ;  /* 0x00005410060e7816 */ /* 0x000fe40000000007 */
[----:B------:R-:W-:Y:S02]  /*d780*/  PRMT R7, R4, 0x5410, R2 ;  /* 0x0000541004077816 */ /* 0x000fe40000000002 */
[----:B------:R-:W-:Y:S01]  /*d790*/  LOP3.LUT R2, R3, UR17, R32, 0x96, !PT ;  /* 0x0000001103027c12 */ /* 0x000fe2000f8e9620 */
[----:B------:R-:W1:Y:S01]  /*d7a0*/  SHFL.BFLY PT, R6, R137, 0x1, 0x1f ;  /* 0x0c201f0089067f89 */ /* 0x000e6200000e0000 */
[----:B--2---:R-:W-:Y:S02]  /*d7b0*/  FMNMX.FTZ R136, R136, R8, !PT ;  /* 0x0000000888887209 */ /* 0x004fe40007810000 */
[----:B---3--:R-:W-:-:S02]  /*d7c0*/  FMNMX.FTZ R134, R134, R10, !PT ;  /* 0x0000000a86867209 */ /* 0x008fc40007810000 */
[----:B------:R-:W-:Y:S01]  /*d7d0*/  LOP3.LUT R3, R2, 0xffff, RZ, 0xc0, !PT ;  /* 0x0000ffff02037812 */ /* 0x000fe200078ec0ff */
[----:B------:R-:W2:Y:S01]  /*d7e0*/  SHFL.BFLY PT, R5, R136, 0x1, 0x1f ;  /* 0x0c201f0088057f89 */ /* 0x000ea200000e0000 */
[----:B----4-:R-:W-:Y:S01]  /*d7f0*/  FMNMX.FTZ R0, R0, R9, !PT ;  /* 0x0000000900007209 */ /* 0x010fe20007810000 */
[----:B------:R-:W-:Y:S01]  /*d800*/  FMUL.FTZ R17, R134, c[0x0][0x23c] ;  /* 0x00008f0086117a20 */ /* 0x000fe20000410000 */
[----:B------:R-:W-:Y:S02]  /*d810*/  SHF.R.U32.HI R4, RZ, 0x8, R3 ;  /* 0x00000008ff047819 */ /* 0x000fe40000011603 */
[----:B------:R-:W-:Y:S01]  /*d820*/  LOP3.LUT R3, R2, 0xff, RZ, 0xc0, !PT ;  /* 0x000000ff02037812 */ /* 0x000fe200078ec0ff */
[----:B------:R-:W3:Y:S01]  /*d830*/  SHFL.BFLY PT, R135, R0, 0x1, 0x1f ;  /* 0x0c201f0000877f89 */ /* 0x000ee200000e0000 */
[----:B------:R-:W-:Y:S02]  /*d840*/  FSETP.NEU.FTZ.AND P4, PT, R134, -INF , PT ;  /* 0xff8000008600780b */ /* 0x000fe40003f9d000 */
[----:B------:R-:W-:-:S02]  /*d850*/  PRMT R9, R3, 0x5410, R4 ;  /* 0x0000541003097816 */ /* 0x000fc40000000004 */
[----:B------:R-:W-:Y:S02]  /*d860*/  FSEL R17, R17, RZ, P4 ;  /* 0x000000ff11117208 */ /* 0x000fe40002000000 */
[--C-:B------:R-:W-:Y:S02]  /*d870*/  SHF.R.U32.HI R3, RZ, 0x10, R2.reuse ;  /* 0x00000010ff037819 */ /* 0x100fe40000011602 */
[----:B------:R-:W-:Y:S02]  /*d880*/  SHF.R.U32.HI R4, RZ, 0x18, R2 ;  /* 0x00000018ff047819 */ /* 0x000fe40000011602 */
[----:B------:R-:W-:Y:S01]  /*d890*/  LOP3.LUT R2, R3, 0xff, RZ, 0xc0, !PT ;  /* 0x000000ff03027812 */ /* 0x000fe200078ec0ff */
[----:B------:R-:W-:Y:S02]  /*d8a0*/  FFMA.FTZ R3, R23, c[0x0][0x23c], -R17 ;  /* 0x00008f0017037a23 */ /* 0x000fe40000010811 */
[----:B------:R-:W-:Y:S01]  /*d8b0*/  IMAD.WIDE.U32 R248, R11, -0x2daee0ad, RZ ;  /* 0xd2511f530bf87825 */ /* 0x000fe200078e00ff */
[----:B------:R-:W-:Y:S01]  /*d8c0*/  PRMT R8, R2, 0x5410, R4 ;  /* 0x0000541002087816 */ /* 0x000fe20000000004 */
[----:B------:R4:W-:Y:S01]  /*d8d0*/  MUFU.EX2 R35, R3 ;  /* 0x0000000300237308 */ /* 0x0009e20000000800 */
[----:B-1----:R-:W-:-:S02]  /*d8e0*/  FMNMX.FTZ R137, R137, R6, !PT ;  /* 0x0000000689897209 */ /* 0x002fc40007810000 */
[----:B--2---:R-:W-:Y:S02]  /*d8f0*/  FMNMX.FTZ R136, R136, R5, !PT ;  /* 0x0000000588887209 */ /* 0x004fe40007810000 */
[----:B------:R-:W-:Y:S01]  /*d900*/  FSETP.NEU.FTZ.AND P1, PT, R137, -INF , PT ;  /* 0xff8000008900780b */ /* 0x000fe20003f3d000 */
[----:B----4-:R-:W-:-:S05]  /*d910*/  IMAD.WIDE.U32 R2, R12, -0x2daee0ad, RZ ;  /* 0xd2511f530c027825 */ /* 0x010fca00078e00ff */
[----:B------:R-:W-:Y:S01]  /*d920*/  LOP3.LUT R12, R249, UR7, R2, 0x96, !PT ;  /* 0x00000007f90c7c12 */ /* 0x000fe2000f8e9602 */
[--C-:B------:R-:W-:Y:S02]  /*d930*/  FFMA.FTZ R2, R18, c[0x0][0x23c], -R17.reuse ;  /* 0x00008f0012027a23 */ /* 0x100fe40000010811 */
[----:B------:R-:W-:Y:S01]  /*d940*/  FMUL.FTZ R18, R137, c[0x0][0x23c] ;  /* 0x00008f0089127a20 */ /* 0x000fe20000410000 */
[----:B---3--:R-:W-:Y:S01]  /*d950*/  FMNMX.FTZ R135, R0, R135, !PT ;  /* 0x0000008700877209 */ /* 0x008fe20007810000 */
[----:B------:R-:W-:Y:S01]  /*d960*/  FFMA.FTZ R0, R19, c[0x0][0x23c], -R17 ;  /* 0x00008f0013007a23 */ /* 0x000fe20000010811 */
[----:B------:R-:W-:Y:S02]  /*d970*/  FSETP.NEU.FTZ.AND P6, PT, R136, -INF , PT ;  /* 0xff8000008800780b */ /* 0x000fe40003fdd000 */
[----:B------:R-:W-:Y:S01]  /*d980*/  FSEL R18, R18, RZ, P1 ;  /* 0x000000ff12127208 */ /* 0x000fe20000800000 */
[----:B------:R1:W-:Y:S08]  /*d990*/  MUFU.EX2 R180, R2 ;  /* 0x0000000200b47308 */ /* 0x0003f00000000800 */
[----:B------:R2:W3:Y:S01]  /*d9a0*/  MUFU.EX2 R182, R0 ;  /* 0x0000000000b67308 */ /* 0x0004e20000000800 */
[----:B-1----:R-:W-:-:S05]  /*d9b0*/  FSEL R2, R136, RZ, P6 ;  /* 0x000000ff88027208 */ /* 0x002fca0003000000 */
[----:B------:R-:W-:Y:S02]  /*d9c0*/  FADD.FTZ R11, R232, -R2 ;  /* 0x80000002e80b7221 */ /* 0x000fe40000010000 */
[----:B--2---:R-:W-:Y:S01]  /*d9d0*/  FFMA.FTZ R0, R20, c[0x0][0x23c], -R18 ;  /* 0x00008f0014007a23 */ /* 0x004fe20000010812 */
[----:B------:R-:W-:-:S03]  /*d9e0*/  FSEL R2, R134, RZ, P4 ;  /* 0x000000ff86027208 */ /* 0x000fc60002000000 */
[----:B------:R1:W-:Y:S01]  /*d9f0*/  MUFU.EX2 R181, R0 ;  /* 0x0000000000b57308 */ /* 0x0003e20000000800 */
[----:B------:R-:W-:Y:S01]  /*da00*/  FSETP.NEU.FTZ.AND P5, PT, R135, -INF , PT ;  /* 0xff8000008700780b */ /* 0x000fe20003fbd000 */
[----:B------:R-:W-:Y:S02]  /*da10*/  FADD.FTZ R19, R235, -R2 ;  /* 0x80000002eb137221 */ /* 0x000fe40000010000 */
[----:B------:R-:W-:Y:S02]  /*da20*/  FFMA.FTZ R4, R22, c[0x0][0x23c], -R17 ;  /* 0x00008f0016047a23 */ /* 0x000fe40000010811 */
[----:B------:R-:W-:Y:S01]  /*da30*/  FFMA.FTZ R2, R27, c[0x0][0x23c], -R18 ;  /* 0x00008f001b027a23 */ /* 0x000fe20000010812 */
[----:B------:R-:W-:Y:S01]  /*da40*/  LOP3.LUT R10, R3, UR9, R172, 0x96, !PT ;  /* 0x00000009030a7c12 */ /* 0x000fe2000f8e96ac */
[----:B-1----:R-:W-:-:S04]  /*da50*/  FFMA.FTZ R0, R16, c[0x0][0x23c], -R18 ;  /* 0x00008f0010007a23 */ /* 0x002fc80000010812 */
[----:B------:R1:W2:Y:S01]  /*da60*/  MUFU.EX2 R183, R0 ;  /* 0x0000000000b77308 */ /* 0x0002a20000000800 */
[----:B------:R-:W-:Y:S01]  /*da70*/  FSEL R3, R135, RZ, P5 ;  /* 0x000000ff87037208 */ /* 0x000fe20002800000 */
[----:B------:R-:W-:-:S06]  /*da80*/  HSET2.LE.AND R6, R14, R176, PT ;  /* 0x000000b00e067233 */ /* 0x000fcc0003803000 */
[----:B------:R-:W4:Y:S01]  /*da90*/  MUFU.EX2 R178, R4 ;  /* 0x0000000400b27308 */ /* 0x000f220000000800 */
[----:B------:R-:W-:Y:S02]  /*daa0*/  FADD.FTZ R15, R233, -R3 ;  /* 0x80000003e90f7221 */ /* 0x000fe40000010000 */
[----:B------:R-:W-:Y:S01]  /*dab0*/  FMUL.FTZ R3, R136, c[0x0][0x23c] ;  /* 0x00008f0088037a20 */ /* 0x000fe20000410000 */
[----:B-1----:R-:W-:-:S04]  /*dac0*/  FSEL R0, R137, RZ, P1 ;  /* 0x000000ff89007208 */ /* 0x002fc80000800000 */
[----:B------:R1:W-:Y:S01]  /*dad0*/  MUFU.EX2 R172, R2 ;  /* 0x0000000200ac7308 */ /* 0x0003e20000000800 */
[----:B------:R-:W-:Y:S01]  /*dae0*/  FADD.FTZ R22, R234, -R0 ;  /* 0x80000000ea167221 */ /* 0x000fe20000010000 */
[----:B---3--:R-:W-:Y:S01]  /*daf0*/  F2FP.BF16.PACK_AB R0, R182, R180 ;  /* 0x000000b4b600723e */ /* 0x008fe200000010ff */
[----:B------:R-:W-:Y:S01]  /*db00*/  HSET2.LE.AND R7, R7, R176, PT ;  /* 0x000000b007077233 */ /* 0x000fe20003803000 */
[----:B------:R-:W-:Y:S01]  /*db10*/  FSEL R3, R3, RZ, P6 ;  /* 0x000000ff03037208 */ /* 0x000fe20003000000 */
[----:B-1----:R-:W-:-:S04]  /*db20*/  FFMA.FTZ R2, R24, c[0x0][0x23c], -R18 ;  /* 0x00008f0018027a23 */ /* 0x002fc80000010812 */
[----:B------:R1:W3:Y:S01]  /*db30*/  MUFU.EX2 R179, R2 ;  /* 0x0000000200b37308 */ /* 0x0002e20000000800 */
[----:B------:R-:W-:Y:S02]  /*db40*/  LOP3.LUT R6, R6, R0, RZ, 0xc0, !PT ;  /* 0x0000000006067212 */ /* 0x000fe400078ec0ff */
[----:B--2---:R-:W-:Y:S01]  /*db50*/  F2FP.BF16.PACK_AB R0, R183, R181 ;  /* 0x000000b5b700723e */ /* 0x004fe200000010ff */
[----:B------:R-:W-:-:S03]  /*db60*/  HSET2.LE.AND R4, R9, R176, PT ;  /* 0x000000b009047233 */ /* 0x000fc60003803000 */
[----:B------:R-:W-:Y:S02]  /*db70*/  LOP3.LUT R7, R7, R0, RZ, 0xc0, !PT ;  /* 0x0000000007077212 */ /* 0x000fe400078ec0ff */
[----:B----4-:R-:W-:Y:S01]  /*db80*/  F2FP.BF16.PACK_AB R0, R178, R35 ;  /* 0x00000023b200723e */ /* 0x010fe200000010ff */
[----:B------:R-:W-:Y:S01]  /*db90*/  HSET2.LE.AND R5, R8, R176, PT ;  /* 0x000000b008057233 */ /* 0x000fe20003803000 */
[----:B-1----:R-:W-:Y:S02]  /*dba0*/  FFMA.FTZ R2, R30, c[0x0][0x23c], -R3 ;  /* 0x00008f001e027a23 */ /* 0x002fe40000010803 */
[----:B------:R-:W-:Y:S02]  /*dbb0*/  LOP3.LUT R4, R4, R0, RZ, 0xc0, !PT ;  /* 0x0000000004047212 */ /* 0x000fe400078ec0ff */
[----:B------:R1:W-:Y:S01]  /*dbc0*/  MUFU.EX2 R249, R2 ;  /* 0x0000000200f97308 */ /* 0x0003e20000000800 */
[----:B---3--:R-:W-:Y:S01]  /*dbd0*/  F2FP.BF16.PACK_AB R0, R179, R172 ;  /* 0x000000acb300723e */ /* 0x008fe200000010ff */
[----:B------:R-:W-:-:S02]  /*dbe0*/  FMUL.FTZ R16, R135, c[0x0][0x23c] ;  /* 0x00008f0087107a20 */ /* 0x000fc40000410000 */
[----:B------:R-:W-:Y:S01]  /*dbf0*/  IMAD.WIDE.U32 R12, R12, -0x326172a9, RZ ;  /* 0xcd9e8d570c0c7825 */ /* 0x000fe200078e00ff */
[----:B------:R-:W-:-:S03]  /*dc00*/  LOP3.LUT R5, R5, R0, RZ, 0xc0, !PT ;  /* 0x0000000005057212 */ /* 0x000fc600078ec0ff */
[--C-:B------:R-:W-:Y:S02]  /*dc10*/  FFMA.FTZ R0, R21, c[0x0][0x23c], -R3.reuse ;  /* 0x00008f0015007a23 */ /* 0x100fe40000010803 */
[----:B-1----:R-:W-:-:S04]  /*dc20*/  FFMA.FTZ R2, R29, c[0x0][0x23c], -R3 ;  /* 0x00008f001d027a23 */ /* 0x002fc80000010803 */
[----:B------:R1:W2:Y:S01]  /*dc30*/  MUFU.EX2 R30, R2 ;  /* 0x00000002001e7308 */ /* 0x0002a20000000800 */
[----:B------:R-:W-:-:S07]  /*dc40*/  FSEL R16, R16, RZ, P5 ;  /* 0x000000ff10107208 */ /* 0x000fce0002800000 */
[----:B------:R3:W-:Y:S01]  /*dc50*/  MUFU.EX2 R20, R0 ;  /* 0x0000000000147308 */ /* 0x0007e20000000800 */
[----:B-1----:R-:W-:Y:S02]  /*dc60*/  FFMA.FTZ R2, R25, c[0x0][0x23c], -R3 ;  /* 0x00008f0019027a23 */ /* 0x002fe40000010803 */
[----:B------:R-:W-:-:S05]  /*dc70*/  IMAD.WIDE.U32 R24, R10, -0x326172a9, RZ ;  /* 0xcd9e8d570a187825 */ /* 0x000fca00078e00ff */
[----:B------:R1:W-:Y:S01]  /*dc80*/  MUFU.EX2 R23, R2 ;  /* 0x0000000200177308 */ /* 0x0003e20000000800 */
[----:B---3--:R-:W-:Y:S01]  /*dc90*/  LOP3.LUT R0, R13, UR17, R24, 0x96, !PT ;  /* 0x000000110d007c12 */ /* 0x008fe2000f8e9618 */
[--C-:B------:R-:W-:Y:S02]  /*dca0*/  FFMA.FTZ R8, R132, c[0x0][0x23c], -R16.reuse ;  /* 0x00008f0084087a23 */ /* 0x100fe40000010810 */
[----:B------:R-:W-:Y:S01]  /*dcb0*/  FFMA.FTZ R9, R31, c[0x0][0x23c], -R16 ;  /* 0x00008f001f097a23 */ /* 0x000fe20000010810 */
[----:B------:R-:W-:-:S03]  /*dcc0*/  MOV R27, R239 ;  /* 0x000000ef001b7202 */ /* 0x000fc60000000f00 */
[----:B------:R3:W-:Y:S01]  /*dcd0*/  MUFU.EX2 R239, R8 ;  /* 0x0000000800ef7308 */ /* 0x0007e20000000800 */
[----:B-1----:R-:W-:-:S07]  /*dce0*/  LOP3.LUT R2, R0, 0xffff, RZ, 0xc0, !PT ;  /* 0x0000ffff00027812 */ /* 0x002fce00078ec0ff */
[----:B------:R1:W4:Y:S01]  /*dcf0*/  MUFU.EX2 R29, R9 ;  /* 0x00000009001d7308 */ /* 0x0003220000000800 */
[----:B------:R-:W-:Y:S02]  /*dd00*/  SHF.R.U32.HI R2, RZ, 0x8, R2 ;  /* 0x00000008ff027819 */ /* 0x000fe40000011602 */
[----:B---3--:R-:W-:-:S04]  /*dd10*/  LOP3.LUT R8, R0, 0xff, RZ, 0xc0, !PT ;  /* 0x000000ff00087812 */ /* 0x008fc800078ec0ff */
[----:B------:R-:W-:Y:S02]  /*dd20*/  PRMT R8, R8, 0x5410, R2 ;  /* 0x0000541008087816 */ /* 0x000fe40000000002 */
[--C-:B-1----:R-:W-:Y:S02]  /*dd30*/  SHF.R.U32.HI R9, RZ, 0x10, R0.reuse ;  /* 0x00000010ff097819 */ /* 0x102fe40000011600 */
[----:B------:R-:W-:Y:S02]  /*dd40*/  SHF.R.U32.HI R0, RZ, 0x18, R0 ;  /* 0x00000018ff007819 */ /* 0x000fe40000011600 */
[----:B------:R-:W-:Y:S01]  /*dd50*/  LOP3.LUT R9, R9, 0xff, RZ, 0xc0, !PT ;  /* 0x000000ff09097812 */ /* 0x000fe200078ec0ff */
[--C-:B------:R-:W-:Y:S01]  /*dd60*/  HSET2.LE.AND R8, R8, R176.reuse, PT ;  /* 0x000000b008087233 */ /* 0x100fe20003803000 */
[----:B--2---:R-:W-:Y:S02]  /*dd70*/  F2FP.BF16.PACK_AB R2, R30, R249 ;  /* 0x000000f91e02723e */ /* 0x004fe400000010ff */
[----:B------:R-:W-:Y:S01]  /*dd80*/  PRMT R9, R9, 0x5410, R0 ;  /* 0x0000541009097816 */ /* 0x000fe20000000000 */
[----:B------:R-:W-:Y:S01]  /*dd90*/  FMUL.FTZ R11, R11, c[0x0][0x23c] ;  /* 0x00008f000b0b7a20 */ /* 0x000fe20000410000 */
[----:B------:R-:W-:Y:S01]  /*dda0*/  LOP3.LUT R8, R8, R2, RZ, 0xc0, !PT ;  /* 0x0000000208087212 */ /* 0x000fe200078ec0ff */
[----:B------:R-:W-:Y:S01]  /*ddb0*/  FFMA.FTZ R2, R28, c[0x0][0x23c], -R16 ;  /* 0x00008f001c027a23 */ /* 0x000fe20000010810 */
[----:B----4-:R-:W-:Y:S01]  /*ddc0*/  F2FP.BF16.PACK_AB R0, R29, R239 ;  /* 0x000000ef1d00723e */ /* 0x010fe200000010ff */
[----:B------:R-:W-:Y:S01]  /*ddd0*/  HSET2.LE.AND R9, R9, R176, PT ;  /* 0x000000b009097233 */ /* 0x000fe20003803000 */
[----:B------:R-:W-:-:S02]  /*dde0*/  MOV R28, R20 ;  /* 0x00000014001c7202 */ /* 0x000fc40000000f00 */
[----:B------:R1:W-:Y:S01]  /*ddf0*/  MUFU.EX2 R20, R11 ;  /* 0x0000000b00147308 */ /* 0x0003e20000000800 */
[C---:B------:R-:W-:Y:S02]  /*de00*/  LOP3.LUT R10, R12.reuse, 0xffff, RZ, 0xc0, !PT ;  /* 0x0000ffff0c0a7812 */ /* 0x040fe400078ec0ff */
[----:B------:R-:W-:Y:S01]  /*de10*/  LOP3.LUT R9, R9, R0, RZ, 0xc0, !PT ;  /* 0x0000000009097212 */ /* 0x000fe200078ec0ff */
[----:B------:R-:W-:Y:S01]  /*de20*/  FMUL.FTZ R15, R15, c[0x0][0x23c] ;  /* 0x00008f000f0f7a20 */ /* 0x000fe20000410000 */
[----:B------:R-:W-:-:S03]  /*de30*/  LOP3.LUT R0, R12, 0xff, RZ, 0xc0, !PT ;  /* 0x000000ff0c007812 */ /* 0x000fc600078ec0ff */
[----:B------:R2:W-:Y:S01]  /*de40*/  MUFU.EX2 R21, R15 ;  /* 0x0000000f00157308 */ /* 0x0005e20000000800 */
[--C-:B-1----:R-:W-:Y:S02]  /*de50*/  SHF.R.U32.HI R11, RZ, 0x10, R12.reuse ;  /* 0x00000010ff0b7819 */ /* 0x102fe4000001160c */
[----:B------:R-:W-:Y:S02]  /*de60*/  SHF.R.U32.HI R12, RZ, 0x18, R12 ;  /* 0x00000018ff0c7819 */ /* 0x000fe4000001160c */
[----:B------:R-:W-:-:S04]  /*de70*/  LOP3.LUT R11, R11, 0xff, RZ, 0xc0, !PT ;  /* 0x000000ff0b0b7812 */ /* 0x000fc800078ec0ff */
[----:B------:R-:W-:Y:S02]  /*de80*/  PRMT R11, R11, 0x5410, R12 ;  /* 0x000054100b0b7816 */ /* 0x000fe4000000000c */
[----:B--2---:R-:W1:Y:S01]  /*de90*/  LDSM.16.MT88.4 R12, [R201+0xa000] ;  /* 0x00a00000c90c783b */ /* 0x004e620000004200 */
[----:B------:R2:W-:Y:S01]  /*dea0*/  MUFU.EX2 R252, R2 ;  /* 0x0000000200fc7308 */ /* 0x0005e20000000800 */
[----:B------:R-:W-:Y:S01]  /*deb0*/  SHF.R.U32.HI R10, RZ, 0x8, R10 ;  /* 0x00000008ff0a7819 */ /* 0x000fe2000001160a */
[----:B------:R-:W-:Y:S02]  /*dec0*/  FMUL.FTZ R19, R19, c[0x0][0x23c] ;  /* 0x00008f0013137a20 */ /* 0x000fe40000410000 */
[----:B------:R-:W-:Y:S01]  /*ded0*/  FMUL.FTZ R22, R22, c[0x0][0x23c] ;  /* 0x00008f0016167a20 */ /* 0x000fe20000410000 */
[----:B------:R-:W-:Y:S02]  /*dee0*/  PRMT R10, R0, 0x5410, R10 ;  /* 0x00005410000a7816 */ /* 0x000fe4000000000a */
[----:B------:R-:W-:Y:S01]  /*def0*/  F2FP.BF16.PACK_AB R0, R28, R23 ;  /* 0x000000171c00723e */ /* 0x000fe200000010ff */
[----:B------:R3:W-:Y:S01]  /*df00*/  MUFU.EX2 R24, R19 ;  /* 0x0000001300187308 */ /* 0x0007e20000000800 */
[----:B--2---:R-:W-:-:S07]  /*df10*/  FFMA.FTZ R2, R26, c[0x0][0x23c], -R16 ;  /* 0x00008f001a027a23 */ /* 0x004fce0000010810 */
[----:B------:R-:W2:Y:S01]  /*df20*/  MUFU.EX2 R251, R2 ;  /* 0x0000000200fb7308 */ /* 0x000ea20000000800 */
[----:B---3--:R-:W-:-:S07]  /*df30*/  MOV R19, R23 ;  /* 0x0000001700137202 */ /* 0x008fce0000000f00 */
[----:B------:R-:W3:Y:S01]  /*df40*/  MUFU.EX2 R23, R22 ;  /* 0x0000001600177308 */ /* 0x000ee20000000800 */
[--C-:B------:R-:W-:Y:S02]  /*df50*/  HSET2.LE.AND R10, R10, R176.reuse, PT ;  /* 0x000000b00a0a7233 */ /* 0x100fe40003803000 */
[----:B------:R-:W-:-:S03]  /*df60*/  HSET2.LE.AND R11, R11, R176, PT ;  /* 0x000000b00b0b7233 */ /* 0x000fc60003803000 */
[----:B------:R-:W-:Y:S02]  /*df70*/  LOP3.LUT R10, R10, R0, RZ, 0xc0, !PT ;  /* 0x000000000a0a7212 */ /* 0x000fe400078ec0ff */
[----:B--2---:R-:W-:Y:S01]  /*df80*/  F2FP.BF16.PACK_AB R0, R251, R252 ;  /* 0x000000fcfb00723e */ /* 0x004fe200000010ff */
[-C--:B------:R-:W-:Y:S02]  /*df90*/  FMUL.FTZ R140, R140, R20.reuse ;  /* 0x000000148c8c7220 */ /* 0x080fe40000410000 */
        /* <DEDUP_REMOVED lines=158> */
[----:B------:R-:W-:Y:S01]  /*e980*/  MOV R151, R0 ;  /* 0x0000000000977202 */ /* 0x000fe20000000f00 */
[----:B------:R-:W-:Y:S01]  /*e990*/  FFMA.FTZ R0, R199, c[0x0][0x23c], -R3 ;  /* 0x00008f00c7007a23 */ /* 0x000fe20000010803 */
[----:B------:R-:W-:-:S03]  /*e9a0*/  MOV R164, R132 ;  /* 0x0000008400a47202 */ /* 0x000fc60000000f00 */
[----:B------:R2:W-:Y:S01]  /*e9b0*/  MUFU.EX2 R132, R0 ;  /* 0x0000000000847308 */ /* 0x0005e20000000800 */
[----:B------:R-:W-:Y:S01]  /*e9c0*/  MOV R148, R2 ;  /* 0x0000000200947202 */ /* 0x000fe20000000f00 */
[-C--:B------:R-:W-:Y:S01]  /*e9d0*/  FMUL.FTZ R120, R120, R24.reuse ;  /* 0x0000001878787220 */ /* 0x080fe20000410000 */
[----:B------:R-:W-:Y:S01]  /*e9e0*/  LOP3.LUT R2, R33, UR8, R138, 0x96, !PT ;  /* 0x0000000821027c12 */ /* 0x000fe2000f8e968a */
[-C--:B------:R-:W-:Y:S02]  /*e9f0*/  FMUL.FTZ R121, R121, R24.reuse ;  /* 0x0000001879797220 */ /* 0x080fe40000410000 */
[-C--:B------:R-:W-:Y:S02]  /*ea00*/  FMUL.FTZ R122, R122, R23.reuse ;  /* 0x000000177a7a7220 */ /* 0x080fe40000410000 */
[----:B------:R-:W-:Y:S02]  /*ea10*/  FMUL.FTZ R123, R123, R23 ;  /* 0x000000177b7b7220 */ /* 0x000fe40000410000 */
[----:B------:R-:W-:-:S02]  /*ea20*/  FMUL.FTZ R124, R124, R24 ;  /* 0x000000187c7c7220 */ /* 0x000fc40000410000 */
[----:B------:R-:W-:Y:S02]  /*ea30*/  FMUL.FTZ R125, R125, R24 ;  /* 0x000000187d7d7220 */ /* 0x000fe40000410000 */
[----:B--2---:R-:W-:Y:S02]  /*ea40*/  FFMA.FTZ R0, R196, c[0x0][0x23c], -R3 ;  /* 0x00008f00c4007a23 */ /* 0x004fe40000010803 */
[-C--:B------:R-:W-:Y:S02]  /*ea50*/  FMUL.FTZ R126, R126, R23.reuse ;  /* 0x000000177e7e7220 */ /* 0x080fe40000410000 */
[----:B------:R-:W-:Y:S01]  /*ea60*/  FMUL.FTZ R127, R127, R23 ;  /* 0x000000177f7f7220 */ /* 0x000fe20000410000 */
[----:B------:R2:W-:Y:S01]  /*ea70*/  MUFU.EX2 R138, R0 ;  /* 0x00000000008a7308 */ /* 0x0005e20000000800 */
[-C--:B------:R-:W-:Y:S02]  /*ea80*/  FMUL.FTZ R116, R116, R20.reuse ;  /* 0x0000001474747220 */ /* 0x080fe40000410000 */
[----:B------:R-:W-:-:S02]  /*ea90*/  FMUL.FTZ R117, R117, R20 ;  /* 0x0000001475757220 */ /* 0x000fc40000410000 */
[-C--:B------:R-:W-:Y:S02]  /*eaa0*/  FMUL.FTZ R128, R128, R20.reuse ;  /* 0x0000001480807220 */ /* 0x080fe40000410000 */
[----:B------:R-:W-:Y:S02]  /*eab0*/  FMUL.FTZ R129, R129, R20 ;  /* 0x0000001481817220 */ /* 0x000fe40000410000 */
[-C--:B------:R-:W-:Y:S02]  /*eac0*/  FMUL.FTZ R118, R118, R21.reuse ;  /* 0x0000001576767220 */ /* 0x080fe40000410000 */
[-C--:B------:R-:W-:Y:S02]  /*ead0*/  FMUL.FTZ R119, R119, R21.reuse ;  /* 0x0000001577777220 */ /* 0x080fe40000410000 */
[----:B------:R-:W-:Y:S02]  /*eae0*/  FMUL.FTZ R130, R130, R21 ;  /* 0x0000001582827220 */ /* 0x000fe40000410000 */
[----:B--2---:R-:W-:-:S02]  /*eaf0*/  FFMA.FTZ R0, R185, c[0x0][0x23c], -R3 ;  /* 0x00008f00b9007a23 */ /* 0x004fc40000010803 */
[----:B------:R-:W-:Y:S01]  /*eb00*/  FMUL.FTZ R131, R131, R21 ;  /* 0x0000001583837220 */ /* 0x000fe20000410000 */
[----:B------:R-:W-:Y:S01]  /*eb10*/  MOV R62, R173 ;  /* 0x000000ad003e7202 */ /* 0x000fe20000000f00 */
[----:B------:R2:W-:Y:S01]  /*eb20*/  MUFU.EX2 R139, R0 ;  /* 0x00000000008b7308 */ /* 0x0005e20000000800 */
[----:B------:R-:W-:Y:S01]  /*eb30*/  IMAD.MOV.U32 R44, RZ, RZ, R172 ;  /* 0x000000ffff2c7224 */ /* 0x000fe200078e00ac */
[----:B------:R-:W-:Y:S01]  /*eb40*/  MOV R61, R175 ;  /* 0x000000af003d7202 */ /* 0x000fe20000000f00 */
[----:B-1----:R-:W-:Y:S01]  /*eb50*/  HMMA.16816.F32.BF16 R120, R4, R12, R120 ;  /* 0x0000000c0478723c */ /* 0x002fe20000041878 */
[----:B------:R-:W-:Y:S02]  /*eb60*/  MOV R60, R174 ;  /* 0x000000ae003c7202 */ /* 0x000fe40000000f00 */
[----:B------:R-:W-:Y:S02]  /*eb70*/  MOV R166, R28 ;  /* 0x0000001c00a67202 */ /* 0x000fe40000000f00 */
[----:B------:R-:W-:-:S03]  /*eb80*/  MOV R165, R31 ;  /* 0x0000001f00a57202 */ /* 0x000fc60000000f00 */
[----:B------:R-:W-:Y:S01]  /*eb90*/  HMMA.16816.F32.BF16 R172, R4, R14, R124 ;  /* 0x0000000e04ac723c */ /* 0x000fe2000004187c */
[----:B------:R-:W-:Y:S01]  /*eba0*/  MOV R47, R29 ;  /* 0x0000001d002f7202 */ /* 0x000fe20000000f00 */
[----:B--2---:R-:W-:Y:S02]  /*ebb0*/  FFMA.FTZ R0, R133, c[0x0][0x23c], -R3 ;  /* 0x00008f0085007a23 */ /* 0x004fe40000010803 */
[----:B------:R-:W-:-:S03]  /*ebc0*/  IMAD.WIDE.U32 R2, R2, -0x2daee0ad, RZ ;  /* 0xd2511f5302027825 */ /* 0x000fc600078e00ff */
[----:B------:R-:W-:Y:S01]  /*ebd0*/  LOP3.LUT R6, R25, UR8, R250, 0x96, !PT ;  /* 0x0000000819067c12 */ /* 0x000fe2000f8e96fa */
[C---:B------:R-:W-:Y:S01]  /*ebe0*/  HMMA.16816.F32.BF16 R116, R8.reuse, R12, R116 ;  /* 0x0000000c0874723c */ /* 0x040fe20000041874 */
[----:B------:R-:W-:Y:S01]  /*ebf0*/  MOV R46, R30 ;  /* 0x0000001e002e7202 */ /* 0x000fe20000000f00 */
[----:B------:R1:W-:Y:S01]  /*ec00*/  MUFU.EX2 R133, R0 ;  /* 0x0000000000857308 */ /* 0x0003e20000000800 */
[----:B------:R-:W-:Y:S02]  /*ec10*/  MOV R149, R19 ;  /* 0x0000001300957202 */ /* 0x000fe40000000f00 */
[----:B------:R-:W-:Y:S02]  /*ec20*/  LOP3.LUT R4, R3, UR18, R34, 0x96, !PT ;  /* 0x0000001203047c12 */ /* 0x000fe4000f8e9622 */
[C---:B------:R-:W-:Y:S01]  /*ec30*/  LOP3.LUT R13, R2.reuse, 0xffff, RZ, 0xc0, !PT ;  /* 0x0000ffff020d7812 */ /* 0x040fe200078ec0ff */
[----:B------:R-:W-:Y:S01]  /*ec40*/  HMMA.16816.F32.BF16 R28, R8, R14, R128 ;  /* 0x0000000e081c723c */ /* 0x000fe20000041880 */
[----:B------:R-:W-:-:S02]  /*ec50*/  LOP3.LUT R19, R2, 0xff, RZ, 0xc0, !PT ;  /* 0x000000ff02137812 */ /* 0x000fc400078ec0ff */
[----:B------:R-:W-:-:S04]  /*ec60*/  MOV R63, R35 ;  /* 0x00000023003f7202 */ /* 0x000fc80000000f00 */
[--C-:B------:R-:W-:Y:S02]  /*ec70*/  SHF.R.U32.HI R15, RZ, 0x10, R2.reuse ;  /* 0x00000010ff0f7819 */ /* 0x100fe40000011602 */
[----:B------:R-:W-:Y:S01]  /*ec80*/  SHF.R.U32.HI R14, RZ, 0x18, R2 ;  /* 0x00000018ff0e7819 */ /* 0x000fe20000011602 */
[----:B-1----:R-:W-:Y:S02]  /*ec90*/  FFMA.FTZ R0, R236, c[0x0][0x23c], -R16 ;  /* 0x00008f00ec007a23 */ /* 0x002fe40000010810 */
[----:B------:R-:W-:Y:S02]  /*eca0*/  IMAD.WIDE.U32 R2, R6, -0x2daee0ad, RZ ;  /* 0xd2511f5306027825 */ /* 0x000fe400078e00ff */
[----:B------:R1:W-:Y:S03]  /*ecb0*/  MUFU.EX2 R35, R0 ;  /* 0x0000000000237308 */ /* 0x0003e60000000800 */
[----:B------:R-:W-:-:S02]  /*ecc0*/  LOP3.LUT R9, R2, 0xffff, RZ, 0xc0, !PT ;  /* 0x0000ffff02097812 */ /* 0x000fc400078ec0ff */
[----:B------:R-:W-:Y:S02]  /*ecd0*/  LOP3.LUT R10, R2, 0xff, RZ, 0xc0, !PT ;  /* 0x000000ff020a7812 */ /* 0x000fe400078ec0ff */
[--C-:B------:R-:W-:Y:S02]  /*ece0*/  SHF.R.U32.HI R11, RZ, 0x10, R2.reuse ;  /* 0x00000010ff0b7819 */ /* 0x100fe40000011602 */
[----:B------:R-:W-:Y:S01]  /*ecf0*/  SHF.R.U32.HI R12, RZ, 0x18, R2 ;  /* 0x00000018ff0c7819 */ /* 0x000fe20000011602 */
[----:B------:R-:W-:Y:S01]  /*ed00*/  FFMA.FTZ R2, R194, c[0x0][0x23c], -R17 ;  /* 0x00008f00c2027a23 */ /* 0x000fe20000010811 */
[----:B------:R-:W-:Y:S01]  /*ed10*/  MOV R167, R26 ;  /* 0x0000001a00a77202 */ /* 0x000fe20000000f00 */
[--C-:B-1----:R-:W-:Y:S02]  /*ed20*/  FFMA.FTZ R0, R197, c[0x0][0x23c], -R16.reuse ;  /* 0x00008f00c5007a23 */ /* 0x102fe40000010810 */
[----:B------:R1:W-:Y:S01]  /*ed30*/  MUFU.EX2 R26, R2 ;  /* 0x00000002001a7308 */ /* 0x0003e20000000800 */
[----:B------:R-:W-:Y:S01]  /*ed40*/  FFMA.FTZ R5, R184, c[0x0][0x23c], -R16 ;  /* 0x00008f00b8057a23 */ /* 0x000fe20000010810 */
[----:B------:R-:W-:-:S06]  /*ed50*/  MOV R45, R27 ;  /* 0x0000001b002d7202 */ /* 0x000fcc0000000f00 */
[----:B------:R2:W-:Y:S01]  /*ed60*/  MUFU.EX2 R33, R0 ;  /* 0x0000000000217308 */ /* 0x0005e20000000800 */
[----:B------:R-:W-:Y:S01]  /*ed70*/  FFMA.FTZ R7, R186, c[0x0][0x23c], -R17 ;  /* 0x00008f00ba077a23 */ /* 0x000fe20000010811 */
[----:B------:R-:W-:Y:S02]  /*ed80*/  MOV R150, R22 ;  /* 0x0000001600967202 */ /* 0x000fe40000000f00 */
[----:B-1----:R-:W-:-:S04]  /*ed90*/  LOP3.LUT R2, R15, 0xff, RZ, 0xc0, !PT ;  /* 0x000000ff0f027812 */ /* 0x002fc800078ec0ff */
[----:B------:R1:W-:Y:S01]  /*eda0*/  MUFU.EX2 R27, R5 ;  /* 0x00000005001b7308 */ /* 0x0003e20000000800 */
[----:B--2---:R-:W-:-:S07]  /*edb0*/  FFMA.FTZ R0, R192, c[0x0][0x23c], -R16 ;  /* 0x00008f00c0007a23 */ /* 0x004fce0000010810 */
[----:B------:R2:W-:Y:S01]  /*edc0*/  MUFU.EX2 R32, R0 ;  /* 0x0000000000207308 */ /* 0x0005e20000000800 */
[----:B------:R-:W-:Y:S01]  /*edd0*/  FFMA.FTZ R16, R238, c[0x0][0x23c], -R17 ;  /* 0x00008f00ee107a23 */ /* 0x000fe20000010811 */
[----:B-1----:R-:W-:Y:S02]  /*ede0*/  SHF.R.U32.HI R5, RZ, 0x8, R9 ;  /* 0x00000008ff057819 */ /* 0x002fe40000011609 */
[----:B------:R-:W-:Y:S01]  /*edf0*/  PRMT R9, R2, 0x5410, R14 ;  /* 0x0000541002097816 */ /* 0x000fe2000000000e */
[----:B------:R-:W-:Y:S01]  /*ee00*/  FFMA.FTZ R22, R198, c[0x0][0x23c], -R17 ;  /* 0x00008f00c6167a23 */ /* 0x000fe20000010811 */
[----:B------:R-:W-:Y:S01]  /*ee10*/  LOP3.LUT R2, R4, 0xffff, RZ, 0xc0, !PT ;  /* 0x0000ffff04027812 */ /* 0x000fe200078ec0ff */
[--C-:B------:R-:W-:Y:S01]  /*ee20*/  FFMA.FTZ R17, R237, c[0x0][0x23c], -R18.reuse ;  /* 0x00008f00ed117a23 */ /* 0x100fe20000010812 */
[----:B------:R-:W-:Y:S01]  /*ee30*/  PRMT R14, R10, 0x5410, R5 ;  /* 0x000054100a0e7816 */ /* 0x000fe20000000005 */
[----:B------:R-:W-:Y:S01]  /*ee40*/  FFMA.FTZ R25, R195, c[0x0][0x23c], -R18 ;  /* 0x00008f00c3197a23 */ /* 0x000fe20000010812 */
[----:B--2---:R-:W-:-:S02]  /*ee50*/  LOP3.LUT R0, R3, UR18, R248, 0x96, !PT ;  /* 0x0000001203007c12 */ /* 0x004fc4000f8e96f8 */
[----:B------:R-:W-:Y:S01]  /*ee60*/  SHF.R.U32.HI R3, RZ, 0x8, R13 ;  /* 0x00000008ff037819 */ /* 0x000fe2000001160d */
[--C-:B------:R-:W-:Y:S01]  /*ee70*/  FFMA.FTZ R6, R193, c[0x0][0x23c], -R18.reuse ;  /* 0x00008f00c1067a23 */ /* 0x100fe20000010812 */
[----:B------:R-:W-:Y:S01]  /*ee80*/  LOP3.LUT R5, R11, 0xff, RZ, 0xc0, !PT ;  /* 0x000000ff0b057812 */ /* 0x000fe200078ec0ff */
[----:B------:R-:W-:Y:S01]  /*ee90*/  FFMA.FTZ R8, R187, c[0x0][0x23c], -R18 ;  /* 0x00008f00bb087a23 */ /* 0x000fe20000010812 */
[----:B------:R-:W-:Y:S01]  /*eea0*/  PRMT R13, R19, 0x5410, R3 ;  /* 0x00005410130d7816 */ /* 0x000fe20000000003 */
[----:B------:R1:W2:Y:S01]  /*eeb0*/  MUFU.EX2 R18, R7 ;  /* 0x0000000700127308 */ /* 0x0002a20000000800 */
[----:B------:R-:W-:Y:S02]  /*eec0*/  SHF.R.U32.HI R3, RZ, 0x8, R2 ;  /* 0x00000008ff037819 */ /* 0x000fe40000011602 */
[----:B------:R-:W-:Y:S02]  /*eed0*/  LOP3.LUT R2, R4, 0xff, RZ, 0xc0, !PT ;  /* 0x000000ff04027812 */ /* 0x000fe400078ec0ff */
[----:B------:R-:W-:-:S02]  /*eee0*/  PRMT R10, R5, 0x5410, R12 ;  /* 0x00005410050a7816 */ /* 0x000fc4000000000c */
[----:B------:R-:W-:Y:S01]  /*eef0*/  SHF.R.U32.HI R5, RZ, 0x10, R0 ;  /* 0x00000010ff057819 */ /* 0x000fe20000011600 */
[----:B------:R3:W-:Y:S08]  /*ef00*/  MUFU.EX2 R12, R8 ;  /* 0x00000008000c7308 */ /* 0x0007f00000000800 */
[----:B------:R4:W-:Y:S01]  /*ef10*/  MUFU.EX2 R15, R6 ;  /* 0x00000006000f7308 */ /* 0x0009e20000000800 */
[----:B-1----:R-:W-:-:S02]  /*ef20*/  LOP3.LUT R7, R0, 0xff, RZ, 0xc0, !PT ;  /* 0x000000ff00077812 */ /* 0x002fc400078ec0ff */
[----:B---3--:R-:W-:Y:S02]  /*ef30*/  PRMT R8, R2, 0x5410, R3 ;  /* 0x0000541002087816 */ /* 0x008fe40000000003 */
[----:B------:R-:W-:Y:S02]  /*ef40*/  LOP3.LUT R2, R0, 0xffff, RZ, 0xc0, !PT ;  /* 0x0000ffff00027812 */ /* 0x000fe400078ec0ff */
[--C-:B------:R-:W-:Y:S02]  /*ef50*/  SHF.R.U32.HI R3, RZ, 0x10, R4.reuse ;  /* 0x00000010ff037819 */ /* 0x100fe40000011604 */
[----:B----4-:R-:W-:Y:S02]  /*ef60*/  SHF.R.U32.HI R6, RZ, 0x18, R4 ;  /* 0x00000018ff067819 */ /* 0x010fe40000011604 */
[----:B------:R-:W-:Y:S02]  /*ef70*/  SHF.R.U32.HI R4, RZ, 0x18, R0 ;  /* 0x00000018ff047819 */ /* 0x000fe40000011600 */
[----:B------:R-:W-:Y:S01]  /*ef80*/  LOP3.LUT R0, R5, 0xff, RZ, 0xc0, !PT ;  /* 0x000000ff05007812 */ /* 0x000fe200078ec0ff */
[----:B------:R-:W-:Y:S01]  /*ef90*/  MUFU.EX2 R16, R16 ;  /* 0x0000001000107308 */ /* 0x000fe20000000800 */
[----:B------:R-:W-:-:S02]  /*efa0*/  SHF.R.U32.HI R2, RZ, 0x8, R2 ;  /* 0x00000008ff027819 */ /* 0x000fc40000011602 */
[----:B------:R-:W-:Y:S01]  /*efb0*/  PRMT R5, R0, 0x5410, R4 ;  /* 0x0000541000057816 */ /* 0x000fe20000000004 */
[----:B------:R-:W-:Y:S01]  /*efc0*/  HSET2.LE.AND R0, R13, R109, PT ;  /* 0x0000006d0d007233 */ /* 0x000fe20003803000 */
[----:B------:R-:W-:-:S03]  /*efd0*/  PRMT R7, R7, 0x5410, R2 ;  /* 0x0000541007077816 */ /* 0x000fc60000000002 */
[----:B------:R-:W1:Y:S01]  /*efe0*/  MUFU.EX2 R22, R22 ;  /* 0x0000001600167308 */ /* 0x000e620000000800 */
[----:B--2---:R-:W-:-:S04]  /*eff0*/  F2FP.BF16.PACK_AB R2, R18, R26 ;  /* 0x0000001a1202723e */ /* 0x004fc800000010ff */
[----:B------:R-:W-:Y:S01]  /*f000*/  LOP3.LUT R126, R0, R2, RZ, 0xc0, !PT ;  /* 0x00000002007e7212 */ /* 0x000fe200078ec0ff */
[----:B------:R-:W-:Y:S01]  /*f010*/  HSET2.LE.AND R0, R14, R109, PT ;  /* 0x0000006d0e007233 */ /* 0x000fe20003803000 */
[----:B------:R-:W-:-:S04]  /*f020*/  F2FP.BF16.PACK_AB R2, R133, R139 ;  /* 0x0000008b8502723e */ /* 0x000fc800000010ff */
[----:B------:R-:W-:Y:S01]  /*f030*/  LOP3.LUT R130, R0, R2, RZ, 0xc0, !PT ;  /* 0x0000000200827212 */ /* 0x000fe200078ec0ff */
[--C-:B------:R-:W-:Y:S01]  /*f040*/  HSET2.LE.AND R0, R8, R109.reuse, PT ;  /* 0x0000006d08007233 */ /* 0x100fe20003803000 */
[----:B------:R-:W-:Y:S02]  /*f050*/  LOP3.LUT R3, R3, 0xff, RZ, 0xc0, !PT ;  /* 0x000000ff03037812 */ /* 0x000fe400078ec0ff */
[----:B-1----:R-:W-:Y:S02]  /*f060*/  F2FP.BF16.PACK_AB R2, R22, R16 ;  /* 0x000000101602723e */ /* 0x002fe400000010ff */
[----:B------:R-:W-:Y:S02]  /*f070*/  PRMT R6, R3, 0x5410, R6 ;  /* 0x0000541003067816 */ /* 0x000fe40000000006 */
[----:B------:R-:W-:Y:S01]  /*f080*/  LOP3.LUT R124, R0, R2, RZ, 0xc0, !PT ;  /* 0x00000002007c7212 */ /* 0x000fe200078ec0ff */
[--C-:B------:R-:W-:Y:S01]  /*f090*/  HSET2.LE.AND R0, R7, R109.reuse, PT ;  /* 0x0000006d07007233 */ /* 0x100fe20003803000 */
[----:B------:R-:W-:Y:S01]  /*f0a0*/  F2FP.BF16.PACK_AB R2, R138, R132 ;  /* 0x000000848a02723e */ /* 0x000fe200000010ff */
[----:B------:R-:W-:Y:S01]  /*f0b0*/  HSET2.LE.AND R3, R9, R109, PT ;  /* 0x0000006d09037233 */ /* 0x000fe20003803000 */
[----:B------:R-:W-:-:S02]  /*f0c0*/  F2FP.BF16.PACK_AB R4, R12, R15 ;  /* 0x0000000f0c04723e */ /* 0x000fc400000010ff */
[----:B------:R-:W-:Y:S01]  /*f0d0*/  LOP3.LUT R128, R0, R2, RZ, 0xc0, !PT ;  /* 0x0000000200807212 */ /* 0x000fe200078ec0ff */
[--C-:B------:R-:W-:Y:S01]  /*f0e0*/  HSET2.LE.AND R0, R5, R109.reuse, PT ;  /* 0x0000006d05007233 */ /* 0x100fe20003803000 */
[----:B------:R-:W-:Y:S01]  /*f0f0*/  LOP3.LUT R127, R3, R4, RZ, 0xc0, !PT ;  /* 0x00000004037f7212 */ /* 0x000fe200078ec0ff */
[--C-:B------:R-:W-:Y:S01]  /*f100*/  HSET2.LE.AND R3, R10, R109.reuse, PT ;  /* 0x0000006d0a037233 */ /* 0x100fe20003803000 */
[----:B------:R-:W-:Y:S02]  /*f110*/  F2FP.BF16.PACK_AB R4, R27, R32 ;  /* 0x000000201b04723e */ /* 0x000fe400000010ff */
[----:B------:R-:W-:Y:S02]  /*f120*/  F2FP.BF16.PACK_AB R2, R33, R35 ;  /* 0x000000232102723e */ /* 0x000fe400000010ff */
[----:B------:R-:W-:Y:S02]  /*f130*/  LOP3.LUT R131, R3, R4, RZ, 0xc0, !PT ;  /* 0x0000000403837212 */ /* 0x000fe400078ec0ff */
[----:B------:R-:W-:Y:S01]  /*f140*/  LOP3.LUT R129, R0, R2, RZ, 0xc0, !PT ;  /* 0x0000000200817212 */ /* 0x000fe200078ec0ff */
[----:B------:R-:W-:-:S02]  /*f150*/  HSET2.LE.AND R0, R6, R109, PT ;  /* 0x0000006d06007233 */ /* 0x000fc40003803000 */
[----:B------:R-:W1:Y:S01]  /*f160*/  LDSM.16.MT88.4 R4, [R205+0xb800] ;  /* 0x00b80000cd04783b */ /* 0x000e620000004200 */
[----:B------:R-:W-:Y:S08]  /*f170*/  MUFU.EX2 R17, R17 ;  /* 0x0000001100117308 */ /* 0x000ff00000000800 */
[----:B------:R-:W2:Y:S01]  /*f180*/  MUFU.EX2 R25, R25 ;  /* 0x0000001900197308 */ /* 0x000ea20000000800 */
[----:B------:R-:W-:Y:S01]  /*f190*/  MOV R110, R164 ;  /* 0x000000a4006e7202 */ /* 0x000fe20000000f00 */
[----:B------:R-:W-:Y:S01]  /*f1a0*/  IMAD.MOV.U32 R76, RZ, RZ, R150 ;  /* 0x000000ffff4c7224 */ /* 0x000fe200078e0096 */
[----:B------:R-:W-:-:S02]  /*f1b0*/  MOV R111, R165 ;  /* 0x000000a5006f7202 */ /* 0x000fc40000000f00 */
[----:B------:R-:W-:Y:S02]  /*f1c0*/  MOV R92, R166 ;  /* 0x000000a6005c7202 */ /* 0x000fe40000000f00 */
[----:B------:R-:W-:Y:S02]  /*f1d0*/  MOV R93, R167 ;  /* 0x000000a7005d7202 */ /* 0x000fe40000000f00 */
[----:B------:R-:W-:Y:S01]  /*f1e0*/  MOV R94, R148 ;  /* 0x00000094005e7202 */ /* 0x000fe20000000f00 */
[----:B------:R-:W3:Y:S01]  /*f1f0*/  LDSM.16.MT88.4 R164, [R203+0xa800] ;  /* 0x00a80000cba4783b */ /* 0x000ee20000004200 */
[----:B------:R-:W-:Y:S02]  /*f200*/  MOV R95, R149 ;  /* 0x00000095005f7202 */ /* 0x000fe40000000f00 */
[----:B------:R-:W-:Y:S02]  /*f210*/  MOV R77, R151 ;  /* 0x00000097004d7202 */ /* 0x000fe40000000f00 */
[----:B------:R-:W4:Y:S01]  /*f220*/  LDSM.16.MT88.4 R148, [R201+0xa800] ;  /* 0x00a80000c994783b */ /* 0x000f220000004200 */
[----:B------:R-:W-:Y:S01]  /*f230*/  FFMA.FTZ R11, R60, R20, R249 ;  /* 0x000000143c0b7223 */ /* 0x000fe200000100f9 */
[----:B------:R-:W-:Y:S01]  /*f240*/  MOV R60, R45 ;  /* 0x0000002d003c7202 */ /* 0x000fe20000000f00 */
[----:B------:R-:W-:Y:S01]  /*f250*/  FFMA.FTZ R9, R61, R21, R239 ;  /* 0x000000153d097223 */ /* 0x000fe200000100ef */
[----:B------:R-:W-:-:S02]  /*f260*/  MOV R61, R44 ;  /* 0x0000002c003d7202 */ /* 0x000fc40000000f00 */
[----:B--2---:R-:W-:Y:S02]  /*f270*/  F2FP.BF16.PACK_AB R2, R25, R17 ;  /* 0x000000111902723e */ /* 0x004fe400000010ff */
[----:B------:R-:W-:Y:S02]  /*f280*/  MOV R79, R46 ;  /* 0x0000002e004f7202 */ /* 0x000fe40000000f00 */
[----:B------:R-:W-:Y:S02]  /*f290*/  MOV R78, R47 ;  /* 0x0000002f004e7202 */ /* 0x000fe40000000f00 */
[----:B------:R-:W-:Y:S01]  /*f2a0*/  MOV R198, R62 ;  /* 0x0000003e00c67202 */ /* 0x000fe20000000f00 */
[----:B------:R-:W2:Y:S01]  /*f2b0*/  LDSM.16.MT88.4 R44, [R206+0xa800] ;  /* 0x00a80000ce2c783b */ /* 0x000ea20000004200 */
[----:B------:R-:W-:Y:S02]  /*f2c0*/  MOV R186, R63 ;  /* 0x0000003f00ba7202 */ /* 0x000fe40000000f00 */
[----:B------:R-:W-:-:S02]  /*f2d0*/  MOV R238, R60 ;  /* 0x0000003c00ee7202 */ /* 0x000fc40000000f00 */
[----:B------:R-:W-:Y:S02]  /*f2e0*/  MOV R194, R61 ;  /* 0x0000003d00c27202 */ /* 0x000fe40000000f00 */
[----:B------:R-:W-:Y:S02]  /*f2f0*/  LOP3.LUT R125, R0, R2, RZ, 0xc0, !PT ;  /* 0x00000002007d7212 */ /* 0x000fe400078ec0ff */
[----:B------:R-:W-:Y:S02]  /*f300*/  MOV R248, R79 ;  /* 0x0000004f00f87202 */ /* 0x000fe40000000f00 */
[----:B------:R-:W-:Y:S01]  /*f310*/  MOV R184, R78 ;  /* 0x0000004e00b87202 */ /* 0x000fe20000000f00 */
[----:B------:R-:W-:Y:S01]  /*f320*/  FFMA.FTZ R2, R198, R24, R186 ;  /* 0x00000018c6027223 */ /* 0x000fe200000100ba */
[----:B------:R-:W-:Y:S01]  /*f330*/  MOV R192, R77 ;  /* 0x0000004d00c07202 */ /* 0x000fe20000000f00 */
[----:B------:R-:W-:Y:S01]  /*f340*/  FFMA.FTZ R0, R238, R23, R194 ;  /* 0x00000017ee007223 */ /* 0x000fe200000100c2 */
[----:B------:R-:W-:Y:S01]  /*f350*/  MOV R197, R76 ;  /* 0x0000004c00c57202 */ /* 0x000fe20000000f00 */
[----:B------:R-:W-:Y:S01]  /*f360*/  FADD.FTZ R3, R248, R11 ;  /* 0x0000000bf8037221 */ /* 0x000fe20000010000 */
[----:B------:R-:W-:Y:S01]  /*f370*/  MOV R34, R95 ;  /* 0x0000005f00227202 */ /* 0x000fe20000000f00 */
[-C--:B-1----:R-:W-:Y:S01]  /*f380*/  HMMA.16816.F32.BF16 R116, R128, R4.reuse, R116 ;  /* 0x000000048074723c */ /* 0x082fe20000041874 */
[----:B------:R-:W-:Y:S01]  /*f390*/  MOV R236, R94 ;  /* 0x0000005e00ec7202 */ /* 0x000fe20000000f00 */
[----:B------:R-:W-:Y:S01]  /*f3a0*/  FADD.FTZ R9, R184, R9 ;  /* 0x00000009b8097221 */ /* 0x000fe20000010000 */
[----:B------:R-:W-:Y:S01]  /*f3b0*/  MOV R185, R93 ;  /* 0x0000005d00b97202 */ /* 0x000fe20000000f00 */
[----:B------:R-:W-:Y:S01]  /*f3c0*/  FADD.FTZ R3, R34, R3 ;  /* 0x0000000322037221 */ /* 0x000fe20000010000 */
[----:B------:R-:W-:Y:S01]  /*f3d0*/  MOV R196, R92 ;  /* 0x0000005c00c47202 */ /* 0x000fe20000000f00 */
[----:B------:R-:W1:Y:S02]  /*f3e0*/  LDSM.16.MT88.4 R60, [R205+0xa800] ;  /* 0x00a80000cd3c783b */ /* 0x000e640000004200 */
[----:B------:R-:W-:Y:S01]  /*f3f0*/  HMMA.16816.F32.BF16 R120, R124, R4, R120 ;  /* 0x000000047c78723c */ /* 0x000fe20000041878 */
[----:B------:R-:W-:Y:S01]  /*f400*/  MOV R199, R111 ;  /* 0x0000006f00c77202 */ /* 0x000fe20000000f00 */
[----:B------:R-:W5:Y:S01]  /*f410*/  LDSM.16.MT88.4 R76, [R201+0xb800] ;  /* 0x00b80000c94c783b */ /* 0x000f620000004200 */
[----:B------:R-:W-:Y:S01]  /*f420*/  MOV R250, R110 ;  /* 0x0000006e00fa7202 */ /* 0x000fe20000000f00 */
[----:B------:R-:W-:-:S02]  /*f430*/  FADD.FTZ R3, R196, R3 ;  /* 0x00000003c4037221 */ /* 0x000fc40000010000 */
[----:B------:R-:W1:Y:S01]  /*f440*/  LDSM.16.MT88.4 R92, [R203+0xb800] ;  /* 0x00b80000cb5c783b */ /* 0x000e620000004200 */
[----:B------:R-:W-:Y:S02]  /*f450*/  FADD.FTZ R5, R192, R2 ;  /* 0x00000002c0057221 */ /* 0x000fe40000010000 */
[----:B------:R-:W-:Y:S01]  /*f460*/  FADD.FTZ R4, R197, R0 ;  /* 0x00000000c5047221 */ /* 0x000fe20000010000 */
[----:B------:R-:W1:Y:S01]  /*f470*/  LDSM.16.MT88.4 R108, [R206+0xb800] ;  /* 0x00b80000ce6c783b */ /* 0x000e620000004200 */
        /* <DEDUP_REMOVED lines=16> */
[----:B---3--:R-:W-:Y:S01]  /*f580*/  HMMA.16816.F32.BF16 R156, R128, R164, R156 ;  /* 0x000000a4809c723c */ /* 0x008fe2000004189c */
[----:B------:R-:W-:-:S02]  /*f590*/  FADD.FTZ R2, R26, R0 ;  /* 0x000000001a027221 */ /* 0x000fc40000010000 */
[----:B------:R-:W-:-:S05]  /*f5a0*/  FADD.FTZ R0, R15, R4 ;  /* 0x000000040f007221 */ /* 0x000fca0000010000 */
[----:B------:R-:W-:Y:S08]  /*f5b0*/  HMMA.16816.F32.BF16 R160, R124, R164, R160 ;  /* 0x000000a47ca0723c */ /* 0x000ff000000418a0 */
[C---:B------:R-:W-:Y:S08]  /*f5c0*/  HMMA.16816.F32.BF16 R168, R128.reuse, R166, R168 ;  /* 0x000000a680a8723c */ /* 0x040ff000000418a8 */
[-C--:B----4-:R-:W-:Y:S08]  /*f5d0*/  HMMA.16816.F32.BF16 R140, R128, R148.reuse, R140 ;  /* 0x00000094808c723c */ /* 0x090ff0000004188c */
[----:B------:R-:W-:Y:S08]  /*f5e0*/  HMMA.16816.F32.BF16 R144, R124, R148, R144 ;  /* 0x000000947c90723c */ /* 0x000ff00000041890 */
[----:B------:R-:W-:Y:S08]  /*f5f0*/  HMMA.16816.F32.BF16 R152, R128, R150, R152 ;  /* 0x000000968098723c */ /* 0x000ff00000041898 */
[C---:B------:R-:W-:Y:S07]  /*f600*/  HMMA.16816.F32.BF16 R164, R124.reuse, R166, R240 ;  /* 0x000000a67ca4723c */ /* 0x040fee00000418f0 */
[----:B------:R-:W-:Y:S01]  /*f610*/  FADD.FTZ R242, R133, R5 ;  /* 0x0000000585f27221 */ /* 0x000fe20000010000 */
        /* <DEDUP_REMOVED lines=8> */
[-C--:B--2---:R-:W-:Y:S08]  /*f6a0*/  HMMA.16816.F32.BF16 R36, R128, R44.reuse, R36 ;  /* 0x0000002c8024723c */ /* 0x084ff00000041824 */
[----:B------:R-:W-:Y:S08]  /*f6b0*/  HMMA.16816.F32.BF16 R40, R124, R44, R40 ;  /* 0x0000002c7c28723c */ /* 0x000ff00000041828 */
[C---:B------:R-:W-:Y:S08]  /*f6c0*/  HMMA.16816.F32.BF16 R48, R128.reuse, R46, R48 ;  /* 0x0000002e8030723c */ /* 0x040ff00000041830 */
[C---:B-1----:R-:W-:Y:S08]  /*f6d0*/  HMMA.16816.F32.BF16 R52, R128.reuse, R60, R52 ;  /* 0x0000003c8034723c */ /* 0x042ff00000041834 */
[C---:B------:R-:W-:Y:S08]  /*f6e0*/  HMMA.16816.F32.BF16 R64, R128.reuse, R62, R64 ;  /* 0x0000003e8040723c */ /* 0x040ff00000041840 */
[C---:B-----5:R-:W-:Y:S08]  /*f6f0*/  HMMA.16816.F32.BF16 R68, R128.reuse, R76, R68 ;  /* 0x0000004c8044723c */ /* 0x060ff00000041844 */
        /* <DEDUP_REMOVED lines=464> */
.L_x_1990:
[----:B------:R-:W-:Y:S05]  /*11400*/  BSYNC B0 ;  /* 0x0000000000007941 */ /* 0x000fea0003800000 */
.L_x_1989:
[----:B------:R-:W0:Y:S02]  /*11410*/  LDGDEPBAR ;  /* 0x00000000000079af */ /* 0x000e240000000000 */
.L_x_1988:
        /* <DEDUP_REMOVED lines=14> */
[----:B------:R-:W1:Y:S01]  /*11500*/  SHFL.BFLY PT, R12, R0, 0x2, 0x1f ;  /* 0x0c401f00000c7f89 */ /* 0x000e6200000e0000 */
        /* <DEDUP_REMOVED lines=16> */
[----:B------:R-:W-:-:S04]  /*11610*/  IMAD.WIDE.U32 R8, R8, -0x2daee0ad, RZ ;  /* 0xd2511f5308087825 */ /* 0x000fc800078e00ff */
        /* <DEDUP_REMOVED lines=16> */
[----:B------:R-:W-:Y:S02]  /*11720*/  FMNMX.FTZ R8, R0, R12, !PT ;  /* 0x0000000c00087209 */ /* 0x000fe40007810000 */
        /* <DEDUP_REMOVED lines=23> */
[----:B------:R-:W-:-:S02]  /*118a0*/  FMNMX.FTZ R0, R173, R0, !PT ;  /* 0x00000000ad007209 */ /* 0x000fc40007810000 */
[----:B------:R-:W-:Y:S02]  /*118b0*/  FMNMX.FTZ R7, R191, R4, !PT ;  /* 0x00000004bf077209 */ /* 0x000fe40007810000 */
[----:B------:R-:W-:Y:S01]  /*118c0*/  LOP3.LUT R4, R2, 0xffff, RZ, 0xc0, !PT ;  /* 0x0000ffff02047812 */ /* 0x000fe200078ec0ff */
[----:B------:R-:W-:Y:S01]  /*118d0*/  IMAD.WIDE.U32 R34, R9, -0x326172a9, RZ ;  /* 0xcd9e8d5709227825 */ /* 0x000fe200078e00ff */
[----:B------:R-:W-:Y:S01]  /*118e0*/  FMNMX.FTZ R6, R178, R6, !PT ;  /* 0x00000006b2067209 */ /* 0x000fe20007810000 */
[----:B------:R-:W1:Y:S01]  /*118f0*/  SHFL.BFLY PT, R11, R0, 0x2, 0x1f ;  /* 0x0c401f00000b7f89 */ /* 0x000e6200000e0000 */
[----:B------:R-:W-:Y:S02]  /*11900*/  LOP3.LUT R9, R2, 0xff, RZ, 0xc0, !PT ;  /* 0x000000ff02097812 */ /* 0x000fe400078ec0ff */
[----:B------:R-:W-:Y:S02]  /*11910*/  FMNMX.FTZ R7, R189, R7, !PT ;  /* 0x00000007bd077209 */ /* 0x000fe40007810000 */
[----:B------:R-:W-:Y:S01]  /*11920*/  SHF.R.U32.HI R10, RZ, 0x8, R4 ;  /* 0x00000008ff0a7819 */ /* 0x000fe20000011604 */
[----:B------:R-:W2:Y:S01]  /*11930*/  SHFL.BFLY PT, R12, R6, 0x2, 0x1f ;  /* 0x0c401f00060c7f89 */ /* 0x000ea200000e0000 */
[----:B------:R-:W-:-:S02]  /*11940*/  IMAD.WIDE.U32 R4, R14, -0x326172a9, RZ ;  /* 0xcd9e8d570e047825 */ /* 0x000fc400078e00ff */
[----:B------:R-:W-:Y:S02]  /*11950*/  PRMT R19, R9, 0x5410, R10 ;  /* 0x0000541009137816 */ /* 0x000fe4000000000a */
[----:B------:R-:W3:Y:S01]  /*11960*/  SHFL.BFLY PT, R9, R7, 0x2, 0x1f ;  /* 0x0c401f0007097f89 */ /* 0x000ee200000e0000 */
[----:B------:R-:W-:Y:S02]  /*11970*/  LOP3.LUT R14, R35, UR10, R4, 0x96, !PT ;  /* 0x0000000a230e7c12 */ /* 0x000fe4000f8e9604 */
[----:B------:R-:W-:Y:S02]  /*11980*/  SHF.R.U32.HI R4, RZ, 0x10, R2 ;  /* 0x00000010ff047819 */ /* 0x000fe40000011602 */
[----:B------:R-:W-:Y:S01]  /*11990*/  LOP3.LUT R15, R5, UR12, R138, 0x96, !PT ;  /* 0x0000000c050f7c12 */ /* 0x000fe2000f8e968a */
[----:B------:R-:W-:Y:S01]  /*119a0*/  IMAD.WIDE.U32 R138, R16, -0x326172a9, RZ ;  /* 0xcd9e8d57108a7825 */ /* 0x000fe200078e00ff */
[----:B------:R-:W-:Y:S02]  /*119b0*/  LOP3.LUT R4, R4, 0xff, RZ, 0xc0, !PT ;  /* 0x000000ff04047812 */ /* 0x000fe400078ec0ff */
[----:B------:R-:W-:-:S04]  /*119c0*/  SHF.R.U32.HI R2, RZ, 0x18, R2 ;  /* 0x00000018ff027819 */ /* 0x000fc80000011602 */
[----:B------:R-:W-:Y:S02]  /*119d0*/  PRMT R16, R4, 0x5410, R2 ;  /* 0x0000541004107816 */ /* 0x000fe40000000002 */
[----:B------:R-:W-:Y:S01]  /*119e0*/  LOP3.LUT R2, R3, UR17, R138, 0x96, !PT ;  /* 0x0000001103027c12 */ /* 0x000fe2000f8e968a */
[----:B------:R-:W4:Y:S01]  /*119f0*/  SHFL.BFLY PT, R13, R8, 0x1, 0x1f ;  /* 0x0c201f00080d7f89 */ /* 0x000f2200000e0000 */
[----:B-1----:R-:W-:Y:S02]  /*11a00*/  FMNMX.FTZ R5, R0, R11, !PT ;  /* 0x0000000b00057209 */ /* 0x002fe40007810000 */
[----:B------:R-:W-:Y:S02]  /*11a10*/  LOP3.LUT R0, R2, 0xffff, RZ, 0xc0, !PT ;  /* 0x0000ffff02007812 */ /* 0x000fe400078ec0ff */
[----:B--2---:R-:W-:Y:S02]  /*11a20*/  FMNMX.FTZ R4, R6, R12, !PT ;  /* 0x0000000c06047209 */ /* 0x004fe40007810000 */
[----:B------:R-:W-:-:S02]  /*11a30*/  SHF.R.U32.HI R6, RZ, 0x8, R0 ;  /* 0x00000008ff067819 */ /* 0x000fc40000011600 */
[----:B---3--:R-:W-:-:S05]  /*11a40*/  FMNMX.FTZ R0, R7, R9, !PT ;  /* 0x0000000907007209 */ /* 0x008fca0007810000 */
[----:B------:R-:W1:Y:S04]  /*11a50*/  SHFL.BFLY PT, R7, R0, 0x1, 0x1f ;  /* 0x0c201f0000077f89 */ /* 0x000e6800000e0000 */
[----:B------:R-:W2:Y:S01]  /*11a60*/  SHFL.BFLY PT, R9, R5, 0x1, 0x1f ;  /* 0x0c201f0005097f89 */ /* 0x000ea200000e0000 */
[----:B------:R-:W-:Y:S02]  /*11a70*/  LOP3.LUT R3, R2, 0xff, RZ, 0xc0, !PT ;  /* 0x000000ff02037812 */ /* 0x000fe400078ec0ff */
[----:B----4-:R-:W-:-:S04]  /*11a80*/  FMNMX.FTZ R235, R8, R13, !PT ;  /* 0x0000000d08eb7209 */ /* 0x010fc80007810000 */
[C---:B------:R-:W-:Y:S01]  /*11a90*/  FSETP.NEU.FTZ.AND P4, PT, R235.reuse, -INF , PT ;  /* 0xff800000eb00780b */ /* 0x040fe20003f9d000 */
[----:B------:R-:W-:Y:S01]  /*11aa0*/  FMUL.FTZ R17, R235, c[0x0][0x23c] ;  /* 0x00008f00eb117a20 */ /* 0x000fe20000410000 */
[----:B------:R-:W-:Y:S02]  /*11ab0*/  PRMT R11, R3, 0x5410, R6 ;  /* 0x00005410030b7816 */ /* 0x000fe40000000006 */
[--C-:B------:R-:W-:Y:S02]  /*11ac0*/  SHF.R.U32.HI R3, RZ, 0x10, R2.reuse ;  /* 0x00000010ff037819 */ /* 0x100fe40000011602 */
[----:B------:R-:W-:Y:S02]  /*11ad0*/  FSEL R17, R17, RZ, P4 ;  /* 0x000000ff11117208 */ /* 0x000fe40002000000 */
[----:B------:R-:W-:Y:S02]  /*11ae0*/  SHF.R.U32.HI R6, RZ, 0x18, R2 ;  /* 0x00000018ff067819 */ /* 0x000fe40000011602 */
[----:B-1----:R-:W-:Y:S01]  /*11af0*/  FMNMX.FTZ R234, R0, R7, !PT ;  /* 0x0000000700ea7209 */ /* 0x002fe20007810000 */
[--C-:B------:R-:W-:Y:S01]  /*11b00*/  FFMA.FTZ R0, R18, c[0x0][0x23c], -R17.reuse ;  /* 0x00008f0012007a23 */ /* 0x100fe20000010811 */
[----:B------:R-:W-:Y:S01]  /*11b10*/  LOP3.LUT R2, R3, 0xff, RZ, 0xc0, !PT ;  /* 0x000000ff03027812 */ /* 0x000fe200078ec0ff */
[----:B------:R-:W-:Y:S01]  /*11b20*/  FFMA.FTZ R3, R25, c[0x0][0x23c], -R17 ;  /* 0x00008f0019037a23 */ /* 0x000fe20000010811 */
[C---:B------:R-:W-:Y:S01]  /*11b30*/  FSETP.NEU.FTZ.AND P1, PT, R234.reuse, -INF , PT ;  /* 0xff800000ea00780b */ /* 0x040fe20003f3d000 */
[----:B------:R-:W-:Y:S01]  /*11b40*/  FMUL.FTZ R18, R234, c[0x0][0x23c] ;  /* 0x00008f00ea127a20 */ /* 0x000fe20000410000 */
[----:B--2---:R-:W-:Y:S01]  /*11b50*/  FMNMX.FTZ R233, R5, R9, !PT ;  /* 0x0000000905e97209 */ /* 0x004fe20007810000 */
[----:B------:R1:W-:Y:S01]  /*11b60*/  MUFU.EX2 R177, R3 ;  /* 0x0000000300b17308 */ /* 0x0003e20000000800 */
[----:B------:R-:W-:Y:S01]  /*11b70*/  MOV R175, R242 ;  /* 0x000000f200af7202 */ /* 0x000fe20000000f00 */
[----:B------:R-:W-:Y:S01]  /*11b80*/  IMAD.WIDE.U32 R242, R14, -0x2daee0ad, RZ ;  /* 0xd2511f530ef27825 */ /* 0x000fe200078e00ff */
[----:B------:R-:W-:-:S02]  /*11b90*/  PRMT R10, R2, 0x5410, R6 ;  /* 0x00005410020a7816 */ /* 0x000fc40000000006 */
[----:B------:R-:W-:-:S03]  /*11ba0*/  FSEL R18, R18, RZ, P1 ;  /* 0x000000ff12127208 */ /* 0x000fc60000800000 */
[----:B------:R2:W-:Y:S01]  /*11bb0*/  MUFU.EX2 R183, R0 ;  /* 0x0000000000b77308 */ /* 0x0005e20000000800 */
[----:B------:R-:W-:Y:S01]  /*11bc0*/  FSETP.NEU.FTZ.AND P6, PT, R233, -INF , PT ;  /* 0xff800000e900780b */ /* 0x000fe20003fdd000 */
[----:B-1----:R-:W-:Y:S01]  /*11bd0*/  IMAD.WIDE.U32 R2, R15, -0x2daee0ad, RZ ;  /* 0xd2511f530f027825 */ /* 0x002fe200078e00ff */
[----:B------:R-:W1:Y:S03]  /*11be0*/  SHFL.BFLY PT, R8, R4, 0x1, 0x1f ;  /* 0x0c201f0004087f89 */ /* 0x000e6600000e0000 */
[----:B--2---:R-:W-:Y:S01]  /*11bf0*/  FFMA.FTZ R0, R21, c[0x0][0x23c], -R17 ;  /* 0x00008f0015007a23 */ /* 0x004fe20000010811 */
[----:B------:R-:W-:Y:S02]  /*11c00*/  LOP3.LUT R12, R243, UR7, R2, 0x96, !PT ;  /* 0x00000007f30c7c12 */ /* 0x000fe4000f8e9602 */
[----:B------:R-:W-:Y:S01]  /*11c10*/  FSEL R2, R233, RZ, P6 ;  /* 0x000000ffe9027208 */ /* 0x000fe20003000000 */
[----:B------:R2:W-:Y:S04]  /*11c20*/  MUFU.EX2 R184, R0 ;  /* 0x0000000000b87308 */ /* 0x0005e80000000800 */
[----:B------:R-:W-:Y:S01]  /*11c30*/  FADD.FTZ R14, R136, -R2 ;  /* 0x80000002880e7221 */ /* 0x000fe20000010000 */
[----:B------:R-:W-:Y:S01]  /*11c40*/  FSEL R2, R235, RZ, P4 ;  /* 0x000000ffeb027208 */ /* 0x000fe20002000000 */
[----:B--2---:R-:W-:-:S04]  /*11c50*/  FFMA.FTZ R0, R22, c[0x0][0x23c], -R18 ;  /* 0x00008f0016007a23 */ /* 0x004fc80000010812 */
[----:B------:R2:W-:Y:S01]  /*11c60*/  MUFU.EX2 R33, R0 ;  /* 0x0000000000217308 */ /* 0x0005e20000000800 */
[----:B------:R-:W-:Y:S02]  /*11c70*/  FADD.FTZ R22, R134, -R2 ;  /* 0x8000000286167221 */ /* 0x000fe40000010000 */
[--C-:B------:R-:W-:Y:S02]  /*11c80*/  FFMA.FTZ R2, R29, c[0x0][0x23c], -R18.reuse ;  /* 0x00008f001d027a23 */ /* 0x100fe40000010812 */
[----:B------:R-:W-:Y:S02]  /*11c90*/  FFMA.FTZ R6, R23, c[0x0][0x23c], -R17 ;  /* 0x00008f0017067a23 */ /* 0x000fe40000010811 */
[----:B--2---:R-:W-:-:S04]  /*11ca0*/  FFMA.FTZ R0, R20, c[0x0][0x23c], -R18 ;  /* 0x00008f0014007a23 */ /* 0x004fc80000010812 */
[----:B------:R2:W-:Y:S01]  /*11cb0*/  MUFU.EX2 R185, R0 ;  /* 0x0000000000b97308 */ /* 0x0005e20000000800 */
[----:B-1----:R-:W-:Y:S02]  /*11cc0*/  FMNMX.FTZ R232, R4, R8, !PT ;  /* 0x0000000804e87209 */ /* 0x002fe40007810000 */
[----:B--2---:R-:W-:-:S05]  /*11cd0*/  FSEL R0, R234, RZ, P1 ;  /* 0x000000ffea007208 */ /* 0x004fca0000800000 */
[----:B------:R-:W-:Y:S02]  /*11ce0*/  FADD.FTZ R23, R137, -R0 ;  /* 0x8000000089177221 */ /* 0x000fe40000010000 */
[----:B------:R1:W2:Y:S01]  /*11cf0*/  MUFU.EX2 R0, R2 ;  /* 0x0000000200007308 */ /* 0x0002a20000000800 */
[----:B------:R-:W-:Y:S02]  /*11d00*/  FSETP.NEU.FTZ.AND P5, PT, R232, -INF , PT ;  /* 0xff800000e800780b */ /* 0x000fe40003fbd000 */
[----:B------:R-:W-:-:S05]  /*11d10*/  LOP3.LUT R13, R3, UR9, R32, 0x96, !PT ;  /* 0x00000009030d7c12 */ /* 0x000fca000f8e9620 */
[----:B------:R3:W4:Y:S01]  /*11d20*/  MUFU.EX2 R182, R6 ;  /* 0x0000000600b67308 */ /* 0x0007220000000800 */
[----:B------:R-:W-:Y:S01]  /*11d30*/  FSEL R3, R232, RZ, P5 ;  /* 0x000000ffe8037208 */ /* 0x000fe20002800000 */
[----:B-1----:R-:W-:-:S06]  /*11d40*/  FFMA.FTZ R2, R26, c[0x0][0x23c], -R18 ;  /* 0x00008f001a027a23 */ /* 0x002fcc0000010812 */
[----:B------:R-:W1:Y:S01]  /*11d50*/  MUFU.EX2 R29, R2 ;  /* 0x00000002001d7308 */ /* 0x000e620000000800 */
[--C-:B---3--:R-:W-:Y:S01]  /*11d60*/  HSET2.LE.AND R6, R19, R180.reuse, PT ;  /* 0x000000b413067233 */ /* 0x108fe20003803000 */
[----:B--2---:R-:W-:Y:S02]  /*11d70*/  MOV R19, R0 ;  /* 0x0000000000137202 */ /* 0x004fe40000000f00 */
[----:B------:R-:W-:Y:S01]  /*11d80*/  F2FP.BF16.PACK_AB R0, R184, R183 ;  /* 0x000000b7b800723e */ /* 0x000fe200000010ff */
[----:B------:R-:W-:Y:S01]  /*11d90*/  HSET2.LE.AND R7, R16, R180, PT ;  /* 0x000000b410077233 */ /* 0x000fe20003803000 */
[----:B------:R-:W-:Y:S02]  /*11da0*/  FADD.FTZ R15, R135, -R3 ;  /* 0x80000003870f7221 */ /* 0x000fe40000010000 */
[----:B------:R-:W-:Y:S01]  /*11db0*/  LOP3.LUT R6, R6, R0, RZ, 0xc0, !PT ;  /* 0x0000000006067212 */ /* 0x000fe200078ec0ff */
[----:B------:R-:W-:Y:S01]  /*11dc0*/  FMUL.FTZ R3, R233, c[0x0][0x23c] ;  /* 0x00008f00e9037a20 */ /* 0x000fe20000410000 */
[----:B------:R-:W-:-:S02]  /*11dd0*/  F2FP.BF16.PACK_AB R0, R185, R33 ;  /* 0x00000021b900723e */ /* 0x000fc400000010ff */
[----:B------:R-:W-:Y:S01]  /*11de0*/  MOV R137, R177 ;  /* 0x000000b100897202 */ /* 0x000fe20000000f00 */
[--C-:B------:R-:W-:Y:S01]  /*11df0*/  HSET2.LE.AND R4, R11, R180.reuse, PT ;  /* 0x000000b40b047233 */ /* 0x100fe20003803000 */
[----:B------:R-:W-:Y:S02]  /*11e00*/  LOP3.LUT R7, R7, R0, RZ, 0xc0, !PT ;  /* 0x0000000007077212 */ /* 0x000fe400078ec0ff */
[----:B----4-:R-:W-:Y:S02]  /*11e10*/  F2FP.BF16.PACK_AB R0, R182, R137 ;  /* 0x00000089b600723e */ /* 0x010fe400000010ff */
[----:B------:R-:W-:Y:S01]  /*11e20*/  FSEL R3, R3, RZ, P6 ;  /* 0x000000ff03037208 */ /* 0x000fe20003000000 */
[----:B------:R-:W-:Y:S01]  /*11e30*/  HSET2.LE.AND R5, R10, R180, PT ;  /* 0x000000b40a057233 */ /* 0x000fe20003803000 */
[----:B------:R-:W-:Y:S01]  /*11e40*/  LOP3.LUT R4, R4, R0, RZ, 0xc0, !PT ;  /* 0x0000000004047212 */ /* 0x000fe200078ec0ff */
[----:B------:R-:W-:Y:S01]  /*11e50*/  FMUL.FTZ R16, R232, c[0x0][0x23c] ;  /* 0x00008f00e8107a20 */ /* 0x000fe20000410000 */
[----:B-1----:R-:W-:Y:S01]  /*11e60*/  F2FP.BF16.PACK_AB R0, R29, R19 ;  /* 0x000000131d00723e */ /* 0x002fe200000010ff */
[----:B------:R-:W-:-:S03]  /*11e70*/  FFMA.FTZ R2, R132, c[0x0][0x23c], -R3 ;  /* 0x00008f0084027a23 */ /* 0x000fc60000010803 */
[----:B------:R-:W-:Y:S01]  /*11e80*/  LOP3.LUT R5, R5, R0, RZ, 0xc0, !PT ;  /* 0x0000000005057212 */ /* 0x000fe200078ec0ff */
[----:B------:R1:W-:Y:S01]  /*11e90*/  MUFU.EX2 R195, R2 ;  /* 0x0000000200c37308 */ /* 0x0003e20000000800 */
[----:B------:R-:W-:Y:S01]  /*11ea0*/  FFMA.FTZ R0, R24, c[0x0][0x23c], -R3 ;  /* 0x00008f0018007a23 */ /* 0x000fe20000010803 */
[----:B------:R-:W-:Y:S01]  /*11eb0*/  FSEL R16, R16, RZ, P5 ;  /* 0x000000ff10107208 */ /* 0x000fe20002800000 */
[----:B------:R-:W-:-:S04]  /*11ec0*/  IMAD.WIDE.U32 R24, R13, -0x326172a9, RZ ;  /* 0xcd9e8d570d187825 */ /* 0x000fc800078e00ff */
[----:B------:R-:W-:Y:S01]  /*11ed0*/  IMAD.WIDE.U32 R12, R12, -0x326172a9, RZ ;  /* 0xcd9e8d570c0c7825 */ /* 0x000fe200078e00ff */
[----:B------:R2:W-:Y:S03]  /*11ee0*/  MUFU.EX2 R134, R0 ;  /* 0x0000000000867308 */ /* 0x0005e60000000800 */
[--C-:B------:R-:W-:Y:S02]  /*11ef0*/  FFMA.FTZ R8, R172, c[0x0][0x23c], -R16.reuse ;  /* 0x00008f00ac087a23 */ /* 0x100fe40000010810 */
[----:B-1----:R-:W-:Y:S02]  /*11f00*/  FFMA.FTZ R2, R31, c[0x0][0x23c], -R3 ;  /* 0x00008f001f027a23 */ /* 0x002fe40000010803 */
[----:B------:R-:W-:Y:S02]  /*11f10*/  FFMA.FTZ R9, R133, c[0x0][0x23c], -R16 ;  /* 0x00008f0085097a23 */ /* 0x000fe40000010810 */
[----:B------:R1:W3:Y:S01]  /*11f20*/  MUFU.EX2 R20, R2 ;  /* 0x0000000200147308 */ /* 0x0002e20000000800 */
[----:B--2---:R-:W-:-:S07]  /*11f30*/  LOP3.LUT R0, R13, UR17, R24, 0x96, !PT ;  /* 0x000000110d007c12 */ /* 0x004fce000f8e9618 */
[----:B------:R2:W-:Y:S01]  /*11f40*/  MUFU.EX2 R177, R8 ;  /* 0x0000000800b17308 */ /* 0x0005e20000000800 */
[----:B-1----:R-:W-:-:S07]  /*11f50*/  FFMA.FTZ R2, R28, c[0x0][0x23c], -R3 ;  /* 0x00008f001c027a23 */ /* 0x002fce0000010803 */
[----:B------:R1:W4:Y:S08]  /*11f60*/  MUFU.EX2 R11, R9 ;  /* 0x00000009000b7308 */ /* 0x0003300000000800 */
[----:B------:R5:W3:Y:S01]  /*11f70*/  MUFU.EX2 R32, R2 ;  /* 0x0000000200207308 */ /* 0x000ae20000000800 */
[----:B--2---:R-:W-:Y:S02]  /*11f80*/  LOP3.LUT R8, R0, 0xff, RZ, 0xc0, !PT ;  /* 0x000000ff00087812 */ /* 0x004fe400078ec0ff */
[----:B-1----:R-:W-:-:S02]  /*11f90*/  SHF.R.U32.HI R9, RZ, 0x10, R0 ;  /* 0x00000010ff097819 */ /* 0x002fc40000011600 */
[----:B-----5:R-:W-:Y:S02]  /*11fa0*/  LOP3.LUT R2, R0, 0xffff, RZ, 0xc0, !PT ;  /* 0x0000ffff00027812 */ /* 0x020fe400078ec0ff */
[----:B------:R-:W-:Y:S02]  /*11fb0*/  SHF.R.U32.HI R0, RZ, 0x18, R0 ;  /* 0x00000018ff007819 */ /* 0x000fe40000011600 */
[----:B------:R-:W-:Y:S02]  /*11fc0*/  SHF.R.U32.HI R2, RZ, 0x8, R2 ;  /* 0x00000008ff027819 */ /* 0x000fe40000011602 */
[----:B------:R-:W-:Y:S02]  /*11fd0*/  LOP3.LUT R9, R9, 0xff, RZ, 0xc0, !PT ;  /* 0x000000ff09097812 */ /* 0x000fe400078ec0ff */
[----:B------:R-:W-:Y:S02]  /*11fe0*/  PRMT R8, R8, 0x5410, R2 ;  /* 0x0000541008087816 */ /* 0x000fe40000000002 */
[----:B------:R-:W-:Y:S01]  /*11ff0*/  PRMT R9, R9, 0x5410, R0 ;  /* 0x0000541009097816 */ /* 0x000fe20000000000 */
[----:B------:R-:W-:Y:S01]  /*12000*/  FMUL.FTZ R22, R22, c[0x0][0x23c] ;  /* 0x00008f0016167a20 */ /* 0x000fe20000410000 */
[----:B---3--:R-:W-:Y:S01]  /*12010*/  F2FP.BF16.PACK_AB R2, R20, R195 ;  /* 0x000000c31402723e */ /* 0x008fe200000010ff */
[--C-:B------:R-:W-:Y:S01]  /*12020*/  HSET2.LE.AND R8, R8, R180.reuse, PT ;  /* 0x000000b408087233 */ /* 0x100fe20003803000 */
[----:B----4-:R-:W-:Y:S01]  /*12030*/  F2FP.BF16.PACK_AB R0, R11, R177 ;  /* 0x000000b10b00723e */ /* 0x010fe200000010ff */
[----:B------:R-:W-:Y:S01]  /*12040*/  HSET2.LE.AND R9, R9, R180, PT ;  /* 0x000000b409097233 */ /* 0x000fe20003803000 */
[----:B------:R1:W-:Y:S02]  /*12050*/  MUFU.EX2 R24, R22 ;  /* 0x0000001600187308 */ /* 0x0003e40000000800 */
[----:B------:R-:W-:Y:S01]  /*12060*/  LOP3.LUT R8, R8, R2, RZ, 0xc0, !PT ;  /* 0x0000000208087212 */ /* 0x000fe200078ec0ff */
[----:B------:R-:W-:Y:S01]  /*12070*/  FFMA.FTZ R2, R30, c[0x0][0x23c], -R16 ;  /* 0x00008f001e027a23 */ /* 0x000fe20000010810 */
[----:B------:R-:W-:Y:S01]  /*12080*/  LOP3.LUT R9, R9, R0, RZ, 0xc0, !PT ;  /* 0x0000000009097212 */ /* 0x000fe200078ec0ff */
[----:B------:R-:W-:Y:S01]  /*12090*/  FMUL.FTZ R14, R14, c[0x0][0x23c] ;  /* 0x00008f000e0e7a20 */ /* 0x000fe20000410000 */
[C---:B------:R-:W-:Y:S01]  /*120a0*/  LOP3.LUT R10, R12.reuse, 0xffff, RZ, 0xc0, !PT ;  /* 0x0000ffff0c0a7812 */ /* 0x040fe200078ec0ff */
[----:B------:R-:W-:Y:S01]  /*120b0*/  FMUL.FTZ R15, R15, c[0x0][0x23c] ;  /* 0x00008f000f0f7a20 */ /* 0x000fe20000410000 */
[----:B------:R-:W-:Y:S01]  /*120c0*/  LOP3.LUT R0, R12, 0xff, RZ, 0xc0, !PT ;  /* 0x000000ff0c007812 */ /* 0x000fe200078ec0ff */
[----:B------:R2:W-:Y:S01]  /*120d0*/  MUFU.EX2 R252, R2 ;  /* 0x0000000200fc7308 */ /* 0x0005e20000000800 */
[----:B-1----:R-:W-:-:S02]  /*120e0*/  MOV R22, R11 ;  /* 0x0000000b00167202 */ /* 0x002fc40000000f00 */
[--C-:B------:R-:W-:Y:S02]  /*120f0*/  SHF.R.U32.HI R11, RZ, 0x10, R12.reuse ;  /* 0x00000010ff0b7819 */ /* 0x100fe4000001160c */
[----:B------:R-:W-:Y:S02]  /*12100*/  SHF.R.U32.HI R12, RZ, 0x18, R12 ;  /* 0x00000018ff0c7819 */ /* 0x000fe4000001160c */
[----:B------:R-:W-:Y:S01]  /*12110*/  LOP3.LUT R11, R11, 0xff, RZ, 0xc0, !PT ;  /* 0x000000ff0b0b7812 */ /* 0x000fe200078ec0ff */
[----:B------:R-:W-:Y:S01]  /*12120*/  MUFU.EX2 R21, R15 ;  /* 0x0000000f00157308 */ /* 0x000fe20000000800 */
[----:B--2---:R-:W-:Y:S01]  /*12130*/  FFMA.FTZ R2, R27, c[0x0][0x23c], -R16 ;  /* 0x00008f001b027a23 */ /* 0x004fe20000010810 */
[----:B------:R-:W-:Y:S02]  /*12140*/  MOV R27, R20 ;  /* 0x00000014001b7202 */ /* 0x000fe40000000f00 */
[----:B------:R-:W-:-:S04]  /*12150*/  PRMT R11, R11, 0x5410, R12 ;  /* 0x000054100b0b7816 */ /* 0x000fc8000000000c */
[----:B------:R1:W-:Y:S01]  /*12160*/  MUFU.EX2 R20, R14 ;  /* 0x0000000e00147308 */ /* 0x0003e20000000800 */
[----:B------:R-:W-:Y:S01]  /*12170*/  FMUL.FTZ R23, R23, c[0x0][0x23c] ;  /* 0x00008f0017177a20 */ /* 0x000fe20000410000 */
[----:B------:R-:W-:Y:S01]  /*12180*/  SHF.R.U32.HI R10, RZ, 0x8, R10 ;  /* 0x00000008ff0a7819 */ /* 0x000fe2000001160a */
[----:B-1----:R-:W1:Y:S05]  /*12190*/  LDSM.16.MT88.4 R12, [R201+0xa000] ;  /* 0x00a00000c90c783b */ /* 0x002e6a0000004200 */
[----:B------:R-:W2:Y:S01]  /*121a0*/  MUFU.EX2 R243, R2 ;  /* 0x0000000200f37308 */ /* 0x000ea20000000800 */
[----:B------:R-:W-:-:S07]  /*121b0*/  PRMT R10, R0, 0x5410, R10 ;  /* 0x00005410000a7816 */ /* 0x000fce000000000a */
[----:B------:R-:W3:Y:S01]  /*121c0*/  MUFU.EX2 R23, R23 ;  /* 0x0000001700177308 */ /* 0x000ee20000000800 */
[--C-:B------:R-:W-:Y:S01]  /*121d0*/  HSET2.LE.AND R10, R10, R180.reuse, PT ;  /* 0x000000b40a0a7233 */ /* 0x100fe20003803000 */
[----:B------:R-:W-:Y:S01]  /*121e0*/  F2FP.BF16.PACK_AB R0, R134, R32 ;  /* 0x000000208600723e */ /* 0x000fe200000010ff */
        /* <DEDUP_REMOVED lines=163> */
[----:B------:R-:W-:-:S03]  /*12c20*/  LOP3.LUT R2, R139, UR8, R176, 0x96, !PT ;  /* 0x000000088b027c12 */ /* 0x000fc6000f8e96b0 */
[----:B------:R2:W-:Y:S01]  /*12c30*/  MUFU.EX2 R139, R0 ;  /* 0x00000000008b7308 */ /* 0x0005e20000000800 */
[----:B------:R-:W-:Y:S02]  /*12c40*/  IMAD.MOV.U32 R45, RZ, RZ, R172 ;  /* 0x000000ffff2d7224 */ /* 0x000fe400078e00ac */
[-C--:B------:R-:W-:Y:S02]  /*12c50*/  FMUL.FTZ R120, R120, R24.reuse ;  /* 0x0000001878787220 */ /* 0x080fe40000410000 */
[-C--:B------:R-:W-:Y:S02]  /*12c60*/  FMUL.FTZ R121, R121, R24.reuse ;  /* 0x0000001879797220 */ /* 0x080fe40000410000 */
[-C--:B------:R-:W-:Y:S02]  /*12c70*/  FMUL.FTZ R122, R122, R23.reuse ;  /* 0x000000177a7a7220 */ /* 0x080fe40000410000 */
[----:B------:R-:W-:Y:S02]  /*12c80*/  FMUL.FTZ R123, R123, R23 ;  /* 0x000000177b7b7220 */ /* 0x000fe40000410000 */
[----:B------:R-:W-:-:S02]  /*12c90*/  FMUL.FTZ R124, R124, R24 ;  /* 0x000000187c7c7220 */ /* 0x000fc40000410000 */
[----:B--2---:R-:W-:Y:S02]  /*12ca0*/  FFMA.FTZ R0, R194, c[0x0][0x23c], -R3 ;  /* 0x00008f00c2007a23 */ /* 0x004fe40000010803 */
[----:B------:R-:W-:Y:S02]  /*12cb0*/  FMUL.FTZ R125, R125, R24 ;  /* 0x000000187d7d7220 */ /* 0x000fe40000410000 */
[-C--:B------:R-:W-:Y:S01]  /*12cc0*/  FMUL.FTZ R126, R126, R23.reuse ;  /* 0x000000177e7e7220 */ /* 0x080fe20000410000 */
[----:B------:R2:W-:Y:S01]  /*12cd0*/  MUFU.EX2 R172, R0 ;  /* 0x0000000000ac7308 */ /* 0x0005e20000000800 */
[----:B------:R-:W-:Y:S01]  /*12ce0*/  FMUL.FTZ R127, R127, R23 ;  /* 0x000000177f7f7220 */ /* 0x000fe20000410000 */
[----:B------:R-:W-:Y:S01]  /*12cf0*/  MOV R46, R34 ;  /* 0x00000022002e7202 */ /* 0x000fe20000000f00 */
[-C--:B------:R-:W-:Y:S01]  /*12d00*/  FMUL.FTZ R116, R116, R20.reuse ;  /* 0x0000001474747220 */ /* 0x080fe20000410000 */
[----:B------:R-:W-:Y:S01]  /*12d10*/  MOV R60, R175 ;  /* 0x000000af003c7202 */ /* 0x000fe20000000f00 */
[----:B------:R-:W-:-:S02]  /*12d20*/  FMUL.FTZ R117, R117, R20 ;  /* 0x0000001475757220 */ /* 0x000fc40000410000 */
[-C--:B------:R-:W-:Y:S02]  /*12d30*/  FMUL.FTZ R128, R128, R20.reuse ;  /* 0x0000001480807220 */ /* 0x080fe40000410000 */
[----:B------:R-:W-:Y:S02]  /*12d40*/  FMUL.FTZ R129, R129, R20 ;  /* 0x0000001481817220 */ /* 0x000fe40000410000 */
[-C--:B------:R-:W-:Y:S02]  /*12d50*/  FMUL.FTZ R118, R118, R21.reuse ;  /* 0x0000001576767220 */ /* 0x080fe40000410000 */
[-C--:B------:R-:W-:Y:S02]  /*12d60*/  FMUL.FTZ R119, R119, R21.reuse ;  /* 0x0000001577777220 */ /* 0x080fe40000410000 */
[----:B--2---:R-:W-:Y:S02]  /*12d70*/  FFMA.FTZ R0, R179, c[0x0][0x23c], -R3 ;  /* 0x00008f00b3007a23 */ /* 0x004fe40000010803 */
[----:B------:R-:W-:-:S02]  /*12d80*/  FMUL.FTZ R130, R130, R21 ;  /* 0x0000001582827220 */ /* 0x000fc40000410000 */
[----:B------:R-:W-:Y:S01]  /*12d90*/  FMUL.FTZ R131, R131, R21 ;  /* 0x0000001583837220 */ /* 0x000fe20000410000 */
[----:B------:R2:W-:Y:S01]  /*12da0*/  MUFU.EX2 R175, R0 ;  /* 0x0000000000af7308 */ /* 0x0005e20000000800 */
[----:B------:R-:W-:Y:S01]  /*12db0*/  IMAD.MOV.U32 R167, RZ, RZ, R33 ;  /* 0x000000ffffa77224 */ /* 0x000fe200078e0021 */
[----:B------:R-:W-:Y:S01]  /*12dc0*/  MOV R149, R32 ;  /* 0x0000002000957202 */ /* 0x000fe20000000f00 */
[----:B-1----:R-:W-:Y:S01]  /*12dd0*/  HMMA.16816.F32.BF16 R120, R4, R12, R120 ;  /* 0x0000000c0478723c */ /* 0x002fe20000041878 */
[----:B------:R-:W-:Y:S02]  /*12de0*/  MOV R47, R35 ;  /* 0x00000023002f7202 */ /* 0x000fe40000000f00 */
[----:B------:R-:W-:-:S05]  /*12df0*/  MOV R150, R29 ;  /* 0x0000001d00967202 */ /* 0x000fca0000000f00 */
[----:B------:R-:W-:Y:S01]  /*12e00*/  HMMA.16816.F32.BF16 R32, R4, R14, R124 ;  /* 0x0000000e0420723c */ /* 0x000fe2000004187c */
[----:B--2---:R-:W-:Y:S02]  /*12e10*/  FFMA.FTZ R0, R173, c[0x0][0x23c], -R3 ;  /* 0x00008f00ad007a23 */ /* 0x004fe40000010803 */
[----:B------:R-:W-:-:S04]  /*12e20*/  IMAD.WIDE.U32 R2, R2, -0x2daee0ad, RZ ;  /* 0xd2511f5302027825 */ /* 0x000fc800078e00ff */
[----:B------:R-:W-:Y:S01]  /*12e30*/  LOP3.LUT R6, R25, UR8, R46, 0x96, !PT ;  /* 0x0000000819067c12 */ /* 0x000fe2000f8e962e */
[C---:B------:R-:W-:Y:S01]  /*12e40*/  HMMA.16816.F32.BF16 R116, R8.reuse, R12, R116 ;  /* 0x0000000c0874723c */ /* 0x040fe20000041874 */
[----:B------:R-:W-:Y:S01]  /*12e50*/  MOV R44, R19 ;  /* 0x00000013002c7202 */ /* 0x000fe20000000f00 */
[----:B------:R1:W-:Y:S01]  /*12e60*/  MUFU.EX2 R173, R0 ;  /* 0x0000000000ad7308 */ /* 0x0003e20000000800 */
[----:B------:R-:W-:Y:S02]  /*12e70*/  LOP3.LUT R4, R3, UR18, R174, 0x96, !PT ;  /* 0x0000001203047c12 */ /* 0x000fe4000f8e96ae */
[C---:B------:R-:W-:Y:S02]  /*12e80*/  LOP3.LUT R19, R2.reuse, 0xff, RZ, 0xc0, !PT ;  /* 0x000000ff02137812 */ /* 0x040fe400078ec0ff */
[----:B------:R-:W-:Y:S01]  /*12e90*/  LOP3.LUT R13, R2, 0xffff, RZ, 0xc0, !PT ;  /* 0x0000ffff020d7812 */ /* 0x000fe200078ec0ff */
[----:B------:R-:W-:Y:S07]  /*12ea0*/  HMMA.16816.F32.BF16 R28, R8, R14, R128 ;  /* 0x0000000e081c723c */ /* 0x000fee0000041880 */
[----:B------:R-:W-:-:S02]  /*12eb0*/  SHF.R.U32.HI R15, RZ, 0x10, R2 ;  /* 0x00000010ff0f7819 */ /* 0x000fc40000011602 */
[----:B------:R-:W-:Y:S01]  /*12ec0*/  SHF.R.U32.HI R14, RZ, 0x18, R2 ;  /* 0x00000018ff0e7819 */ /* 0x000fe20000011602 */
[----:B-1----:R-:W-:Y:S02]  /*12ed0*/  FFMA.FTZ R0, R231, c[0x0][0x23c], -R16 ;  /* 0x00008f00e7007a23 */ /* 0x002fe40000010810 */
[----:B------:R-:W-:Y:S02]  /*12ee0*/  IMAD.WIDE.U32 R2, R6, -0x2daee0ad, RZ ;  /* 0xd2511f5306027825 */ /* 0x000fe400078e00ff */
[----:B------:R1:W-:Y:S01]  /*12ef0*/  MUFU.EX2 R138, R0 ;  /* 0x00000000008a7308 */ /* 0x0003e20000000800 */
[----:B------:R-:W-:Y:S02]  /*12f00*/  MOV R63, R137 ;  /* 0x00000089003f7202 */ /* 0x000fe40000000f00 */
[C---:B------:R-:W-:Y:S02]  /*12f10*/  LOP3.LUT R8, R2.reuse, 0xffff, RZ, 0xc0, !PT ;  /* 0x0000ffff02087812 */ /* 0x040fe400078ec0ff */
[----:B------:R-:W-:-:S02]  /*12f20*/  LOP3.LUT R9, R2, 0xff, RZ, 0xc0, !PT ;  /* 0x000000ff02097812 */ /* 0x000fc400078ec0ff */
[--C-:B------:R-:W-:Y:S02]  /*12f30*/  SHF.R.U32.HI R11, RZ, 0x10, R2.reuse ;  /* 0x00000010ff0b7819 */ /* 0x100fe40000011602 */
[----:B------:R-:W-:Y:S01]  /*12f40*/  SHF.R.U32.HI R12, RZ, 0x18, R2 ;  /* 0x00000018ff0c7819 */ /* 0x000fe20000011602 */
[----:B------:R-:W-:Y:S01]  /*12f50*/  FFMA.FTZ R2, R192, c[0x0][0x23c], -R17 ;  /* 0x00008f00c0027a23 */ /* 0x000fe20000010811 */
[----:B------:R-:W-:Y:S01]  /*12f60*/  MOV R62, R26 ;  /* 0x0000001a003e7202 */ /* 0x000fe20000000f00 */
[--C-:B-1----:R-:W-:Y:S02]  /*12f70*/  FFMA.FTZ R0, R228, c[0x0][0x23c], -R16.reuse ;  /* 0x00008f00e4007a23 */ /* 0x102fe40000010810 */
[----:B------:R1:W-:Y:S01]  /*12f80*/  MUFU.EX2 R26, R2 ;  /* 0x00000002001a7308 */ /* 0x0003e20000000800 */
[----:B------:R-:W-:Y:S01]  /*12f90*/  FFMA.FTZ R5, R178, c[0x0][0x23c], -R16 ;  /* 0x00008f00b2057a23 */ /* 0x000fe20000010810 */
[----:B------:R-:W-:Y:S02]  /*12fa0*/  MOV R46, R27 ;  /* 0x0000001b002e7202 */ /* 0x000fe40000000f00 */
[----:B------:R-:W-:-:S04]  /*12fb0*/  MOV R61, R136 ;  /* 0x00000088003d7202 */ /* 0x000fc80000000f00 */
[----:B------:R2:W-:Y:S01]  /*12fc0*/  MUFU.EX2 R137, R0 ;  /* 0x0000000000897308 */ /* 0x0005e20000000800 */
[----:B------:R-:W-:Y:S01]  /*12fd0*/  FFMA.FTZ R7, R188, c[0x0][0x23c], -R17 ;  /* 0x00008f00bc077a23 */ /* 0x000fe20000010811 */
[----:B------:R-:W-:Y:S02]  /*12fe0*/  MOV R47, R22 ;  /* 0x00000016002f7202 */ /* 0x000fe40000000f00 */
[----:B-1----:R-:W-:-:S04]  /*12ff0*/  LOP3.LUT R2, R15, 0xff, RZ, 0xc0, !PT ;  /* 0x000000ff0f027812 */ /* 0x002fc800078ec0ff */
[----:B------:R1:W-:Y:S01]  /*13000*/  MUFU.EX2 R27, R5 ;  /* 0x00000005001b7308 */ /* 0x0003e20000000800 */
[----:B--2---:R-:W-:-:S07]  /*13010*/  FFMA.FTZ R0, R190, c[0x0][0x23c], -R16 ;  /* 0x00008f00be007a23 */ /* 0x004fce0000010810 */
[----:B------:R2:W-:Y:S01]  /*13020*/  MUFU.EX2 R136, R0 ;  /* 0x0000000000887308 */ /* 0x0005e20000000800 */
[--C-:B------:R-:W-:Y:S01]  /*13030*/  FFMA.FTZ R16, R241, c[0x0][0x23c], -R17.reuse ;  /* 0x00008f00f1107a23 */ /* 0x100fe20000010811 */
        /* <DEDUP_REMOVED lines=9> */
[--C-:B------:R-:W-:Y:S02]  /*130d0*/  FFMA.FTZ R6, R191, c[0x0][0x23c], -R18.reuse ;  /* 0x00008f00bf067a23 */ /* 0x100fe40000010812 */
[----:B------:R-:W-:Y:S01]  /*130e0*/  FFMA.FTZ R10, R189, c[0x0][0x23c], -R18 ;  /* 0x00008f00bd0a7a23 */ /* 0x000fe20000010812 */
[----:B------:R-:W-:Y:S01]  /*130f0*/  PRMT R13, R19, 0x5410, R3 ;  /* 0x00005410130d7816 */ /* 0x000fe20000000003 */
[----:B------:R1:W2:Y:S01]  /*13100*/  MUFU.EX2 R18, R7 ;  /* 0x0000000700127308 */ /* 0x0002a20000000800 */
[----:B------:R-:W-:Y:S02]  /*13110*/  LOP3.LUT R5, R11, 0xff, RZ, 0xc0, !PT ;  /* 0x000000ff0b057812 */ /* 0x000fe400078ec0ff */
[----:B------:R-:W-:Y:S02]  /*13120*/  SHF.R.U32.HI R3, RZ, 0x8, R2 ;  /* 0x00000008ff037819 */ /* 0x000fe40000011602 */
[----:B------:R-:W-:-:S02]  /*13130*/  LOP3.LUT R2, R4, 0xff, RZ, 0xc0, !PT ;  /* 0x000000ff04027812 */ /* 0x000fc400078ec0ff */
[----:B------:R-:W-:Y:S01]  /*13140*/  PRMT R11, R5, 0x5410, R12 ;  /* 0x00005410050b7816 */ /* 0x000fe2000000000c */
[----:B------:R3:W-:Y:S01]  /*13150*/  MUFU.EX2 R15, R6 ;  /* 0x00000006000f7308 */ /* 0x0007e20000000800 */
[----:B------:R-:W-:Y:S02]  /*13160*/  PRMT R9, R2, 0x5410, R3 ;  /* 0x0000541002097816 */ /* 0x000fe40000000003 */
[----:B------:R-:W-:Y:S02]  /*13170*/  SHF.R.U32.HI R5, RZ, 0x10, R0 ;  /* 0x00000010ff057819 */ /* 0x000fe40000011600 */
[C---:B------:R-:W-:Y:S02]  /*13180*/  LOP3.LUT R2, R0.reuse, 0xffff, RZ, 0xc0, !PT ;  /* 0x0000ffff00027812 */ /* 0x040fe400078ec0ff */
[----:B------:R-:W-:Y:S02]  /*13190*/  SHF.R.U32.HI R3, RZ, 0x10, R4 ;  /* 0x00000010ff037819 */ /* 0x000fe40000011604 */
[----:B-1----:R-:W-:Y:S01]  /*131a0*/  LOP3.LUT R7, R0, 0xff, RZ, 0xc0, !PT ;  /* 0x000000ff00077812 */ /* 0x002fe200078ec0ff */
[----:B------:R-:W-:Y:S01]  /*131b0*/  MUFU.EX2 R16, R16 ;  /* 0x0000001000107308 */ /* 0x000fe20000000800 */
[----:B------:R-:W-:-:S02]  /*131c0*/  SHF.R.U32.HI R2, RZ, 0x8, R2 ;  /* 0x00000008ff027819 */ /* 0x000fc40000011602 */
[----:B---3--:R-:W-:Y:S02]  /*131d0*/  SHF.R.U32.HI R6, RZ, 0x18, R4 ;  /* 0x00000018ff067819 */ /* 0x008fe40000011604 */
[----:B------:R-:W-:Y:S02]  /*131e0*/  SHF.R.U32.HI R4, RZ, 0x18, R0 ;  /* 0x00000018ff047819 */ /* 0x000fe40000011600 */
[----:B------:R-:W-:Y:S01]  /*131f0*/  LOP3.LUT R0, R5, 0xff, RZ, 0xc0, !PT ;  /* 0x000000ff05007812 */ /* 0x000fe200078ec0ff */
[----:B------:R-:W1:Y:S01]  /*13200*/  MUFU.EX2 R22, R22 ;  /* 0x0000001600167308 */ /* 0x000e620000000800 */
[----:B------:R-:W-:Y:S02]  /*13210*/  PRMT R7, R7, 0x5410, R2 ;  /* 0x0000541007077816 */ /* 0x000fe40000000002 */
[----:B------:R-:W-:Y:S01]  /*13220*/  PRMT R5, R0, 0x5410, R4 ;  /* 0x0000541000057816 */ /* 0x000fe20000000004 */
[----:B------:R-:W-:Y:S01]  /*13230*/  HSET2.LE.AND R0, R13, R109, PT ;  /* 0x0000006d0d007233 */ /* 0x000fe20003803000 */
[----:B--2---:R-:W-:-:S03]  /*13240*/  F2FP.BF16.PACK_AB R2, R18, R26 ;  /* 0x0000001a1202723e */ /* 0x004fc600000010ff */
[----:B------:R-:W2:Y:S01]  /*13250*/  MUFU.EX2 R12, R10 ;  /* 0x0000000a000c7308 */ /* 0x000ea20000000800 */
[----:B------:R-:W-:Y:S01]  /*13260*/  LOP3.LUT R126, R0, R2, RZ, 0xc0, !PT ;  /* 0x00000002007e7212 */ /* 0x000fe200078ec0ff */
[----:B------:R-:W-:Y:S01]  /*13270*/  HSET2.LE.AND R0, R14, R109, PT ;  /* 0x0000006d0e007233 */ /* 0x000fe20003803000 */
[----:B------:R-:W-:-:S04]  /*13280*/  F2FP.BF16.PACK_AB R2, R173, R175 ;  /* 0x000000afad02723e */ /* 0x000fc800000010ff */
[----:B------:R-:W-:Y:S01]  /*13290*/  LOP3.LUT R130, R0, R2, RZ, 0xc0, !PT ;  /* 0x0000000200827212 */ /* 0x000fe200078ec0ff */
[--C-:B------:R-:W-:Y:S01]  /*132a0*/  HSET2.LE.AND R0, R9, R109.reuse, PT ;  /* 0x0000006d09007233 */ /* 0x100fe20003803000 */
[----:B-1----:R-:W-:Y:S02]  /*132b0*/  F2FP.BF16.PACK_AB R2, R22, R16 ;  /* 0x000000101602723e */ /* 0x002fe400000010ff */
[----:B------:R-:W-:Y:S02]  /*132c0*/  LOP3.LUT R3, R3, 0xff, RZ, 0xc0, !PT ;  /* 0x000000ff03037812 */ /* 0x000fe400078ec0ff */
[----:B------:R-:W-:Y:S01]  /*132d0*/  LOP3.LUT R124, R0, R2, RZ, 0xc0, !PT ;  /* 0x00000002007c7212 */ /* 0x000fe200078ec0ff */
[--C-:B------:R-:W-:Y:S01]  /*132e0*/  HSET2.LE.AND R0, R7, R109.reuse, PT ;  /* 0x0000006d07007233 */ /* 0x100fe20003803000 */
[----:B------:R-:W-:Y:S01]  /*132f0*/  PRMT R6, R3, 0x5410, R6 ;  /* 0x0000541003067816 */ /* 0x000fe20000000006 */
[----:B------:R-:W-:Y:S01]  /*13300*/  HSET2.LE.AND R3, R8, R109, PT ;  /* 0x0000006d08037233 */ /* 0x000fe20003803000 */
[----:B------:R-:W-:-:S02]  /*13310*/  F2FP.BF16.PACK_AB R2, R172, R139 ;  /* 0x0000008bac02723e */ /* 0x000fc400000010ff */
[----:B--2---:R-:W-:Y:S02]  /*13320*/  F2FP.BF16.PACK_AB R4, R12, R15 ;  /* 0x0000000f0c04723e */ /* 0x004fe400000010ff */
[----:B------:R-:W-:Y:S01]  /*13330*/  LOP3.LUT R128, R0, R2, RZ, 0xc0, !PT ;  /* 0x0000000200807212 */ /* 0x000fe200078ec0ff */
[--C-:B------:R-:W-:Y:S01]  /*13340*/  HSET2.LE.AND R0, R5, R109.reuse, PT ;  /* 0x0000006d05007233 */ /* 0x100fe20003803000 */
[----:B------:R-:W-:Y:S01]  /*13350*/  LOP3.LUT R127, R3, R4, RZ, 0xc0, !PT ;  /* 0x00000004037f7212 */ /* 0x000fe200078ec0ff */
[----:B------:R-:W-:Y:S01]  /*13360*/  HSET2.LE.AND R3, R11, R109, PT ;  /* 0x0000006d0b037233 */ /* 0x000fe20003803000 */
[----:B------:R-:W-:Y:S02]  /*13370*/  F2FP.BF16.PACK_AB R4, R27, R136 ;  /* 0x000000881b04723e */ /* 0x000fe400000010ff */
[----:B------:R-:W-:Y:S02]  /*13380*/  F2FP.BF16.PACK_AB R2, R137, R138 ;  /* 0x0000008a8902723e */ /* 0x000fe400000010ff */
[----:B------:R-:W-:-:S02]  /*13390*/  LOP3.LUT R131, R3, R4, RZ, 0xc0, !PT ;  /* 0x0000000403837212 */ /* 0x000fc400078ec0ff */
[----:B------:R-:W-:Y:S01]  /*133a0*/  LOP3.LUT R129, R0, R2, RZ, 0xc0, !PT ;  /* 0x0000000200817212 */ /* 0x000fe200078ec0ff */
[----:B------:R-:W-:Y:S02]  /*133b0*/  HSET2.LE.AND R0, R6, R109, PT ;  /* 0x0000006d06007233 */ /* 0x000fe40003803000 */
[----:B------:R-:W1:Y:S01]  /*133c0*/  LDSM.16.MT88.4 R4, [R205+0xb800] ;  /* 0x00b80000cd04783b */ /* 0x000e620000004200 */
[----:B------:R-:W-:Y:S08]  /*133d0*/  MUFU.EX2 R17, R17 ;  /* 0x0000001100117308 */ /* 0x000ff00000000800 */
[----:B------:R-:W2:Y:S01]  /*133e0*/  MUFU.EX2 R25, R25 ;  /* 0x0000001900197308 */ /* 0x000ea20000000800 */
[----:B------:R-:W-:Y:S01]  /*133f0*/  FFMA.FTZ R10, R60, R20, R195 ;  /* 0x000000143c0a7223 */ /* 0x000fe200000100c3 */
[----:B------:R-:W-:Y:S01]  /*13400*/  MOV R60, R45 ;  /* 0x0000002d003c7202 */ /* 0x000fe20000000f00 */
[----:B------:R-:W-:Y:S01]  /*13410*/  FFMA.FTZ R8, R61, R21, R177 ;  /* 0x000000153d087223 */ /* 0x000fe200000100b1 */
[----:B------:R-:W-:-:S02]  /*13420*/  MOV R61, R44 ;  /* 0x0000002c003d7202 */ /* 0x000fc40000000f00 */
[----:B------:R-:W-:Y:S02]  /*13430*/  MOV R79, R46 ;  /* 0x0000002e004f7202 */ /* 0x000fe40000000f00 */
[----:B------:R-:W-:Y:S02]  /*13440*/  MOV R78, R47 ;  /* 0x0000002f004e7202 */ /* 0x000fe40000000f00 */
[----:B------:R-:W-:Y:S01]  /*13450*/  MOV R77, R151 ;  /* 0x00000097004d7202 */ /* 0x000fe20000000f00 */
[----:B------:R-:W-:Y:S01]  /*13460*/  IMAD.MOV.U32 R92, RZ, RZ, R166 ;  /* 0x000000ffff5c7224 */ /* 0x000fe200078e00a6 */
[----:B------:R-:W-:Y:S01]  /*13470*/  MOV R229, R62 ;  /* 0x0000003e00e57202 */ /* 0x000fe20000000f00 */
[----:B------:R-:W-:Y:S01]  /*13480*/  LDSM.16.MT88.4 R44, [R206+0xa800] ;  /* 0x00a80000ce2c783b */ /* 0x000fe20000004200 */
[----:B--2---:R-:W-:Y:S02]  /*13490*/  F2FP.BF16.PACK_AB R2, R25, R17 ;  /* 0x000000111902723e */ /* 0x004fe400000010ff */
[----:B------:R-:W-:-:S02]  /*134a0*/  MOV R188, R63 ;  /* 0x0000003f00bc7202 */ /* 0x000fc40000000f00 */
[----:B------:R-:W-:Y:S02]  /*134b0*/  MOV R76, R150 ;  /* 0x00000096004c7202 */ /* 0x000fe40000000f00 */
[----:B------:R-:W-:Y:S02]  /*134c0*/  MOV R241, R60 ;  /* 0x0000003c00f17202 */ /* 0x000fe40000000f00 */
[----:B------:R-:W-:Y:S02]  /*134d0*/  MOV R192, R61 ;  /* 0x0000003d00c07202 */ /* 0x000fe40000000f00 */
[----:B------:R-:W-:Y:S02]  /*134e0*/  LOP3.LUT R125, R0, R2, RZ, 0xc0, !PT ;  /* 0x00000002007d7212 */ /* 0x000fe400078ec0ff */
[----:B------:R-:W-:Y:S02]  /*134f0*/  MOV R95, R149 ;  /* 0x00000095005f7202 */ /* 0x000fe40000000f00 */
[----:B------:R-:W-:-:S02]  /*13500*/  MOV R242, R79 ;  /* 0x0000004f00f27202 */ /* 0x000fc40000000f00 */
[----:B------:R-:W-:Y:S01]  /*13510*/  MOV R178, R78 ;  /* 0x0000004e00b27202 */ /* 0x000fe20000000f00 */
[----:B------:R-:W-:Y:S01]  /*13520*/  FFMA.FTZ R2, R229, R24, R188 ;  /* 0x00000018e5027223 */ /* 0x000fe200000100bc */
[----:B------:R-:W-:Y:S02]  /*13530*/  MOV R94, R148 ;  /* 0x00000094005e7202 */ /* 0x000fe40000000f00 */
[----:B------:R-:W-:Y:S01]  /*13540*/  MOV R190, R77 ;  /* 0x0000004d00be7202 */ /* 0x000fe20000000f00 */
[----:B------:R-:W-:Y:S01]  /*13550*/  IMAD.MOV.U32 R228, RZ, RZ, R76 ;  /* 0x000000ffffe47224 */ /* 0x000fe200078e004c */
[----:B------:R-:W-:Y:S01]  /*13560*/  MOV R93, R167 ;  /* 0x000000a7005d7202 */ /* 0x000fe20000000f00 */
[----:B------:R-:W-:Y:S01]  /*13570*/  FFMA.FTZ R0, R241, R23, R192 ;  /* 0x00000017f1007223 */ /* 0x000fe200000100c0 */
[----:B------:R-:W-:Y:S01]  /*13580*/  MOV R174, R95 ;  /* 0x0000005f00ae7202 */ /* 0x000fe20000000f00 */
[----:B------:R-:W-:Y:S01]  /*13590*/  FADD.FTZ R3, R242, R10 ;  /* 0x0000000af2037221 */ /* 0x000fe20000010000 */
[----:B------:R-:W-:Y:S01]  /*135a0*/  MOV R110, R164 ;  /* 0x000000a4006e7202 */ /* 0x000fe20000000f00 */
[----:B-1----:R-:W-:Y:S01]  /*135b0*/  HMMA.16816.F32.BF16 R116, R128, R4, R116 ;  /* 0x000000048074723c */ /* 0x002fe20000041874 */
[----:B------:R-:W-:Y:S01]  /*135c0*/  MOV R111, R165 ;  /* 0x000000a5006f7202 */ /* 0x000fe20000000f00 */
[----:B------:R-:W-:Y:S01]  /*135d0*/  FADD.FTZ R8, R178, R8 ;  /* 0x00000008b2087221 */ /* 0x000fe20000010000 */
[----:B------:R-:W-:Y:S01]  /*135e0*/  MOV R231, R94 ;  /* 0x0000005e00e77202 */ /* 0x000fe20000000f00 */
[----:B------:R-:W1:Y:S01]  /*135f0*/  LDSM.16.MT88.4 R148, [R201+0xa800] ;  /* 0x00a80000c994783b */ /* 0x000e620000004200 */
[----:B------:R-:W-:-:S03]  /*13600*/  MOV R179, R93 ;  /* 0x0000005d00b37202 */ /* 0x000fc60000000f00 */
[----:B------:R-:W-:Y:S01]  /*13610*/  HMMA.16816.F32.BF16 R120, R124, R4, R120 ;  /* 0x000000047c78723c */ /* 0x000fe20000041878 */
[----:B------:R-:W-:Y:S01]  /*13620*/  MOV R194, R92 ;  /* 0x0000005c00c27202 */ /* 0x000fe20000000f00 */
[----:B------:R-:W-:Y:S01]  /*13630*/  FADD.FTZ R3, R174, R3 ;  /* 0x00000003ae037221 */ /* 0x000fe20000010000 */
[----:B------:R-:W-:Y:S01]  /*13640*/  MOV R230, R111 ;  /* 0x0000006f00e67202 */ /* 0x000fe20000000f00 */
[----:B------:R-:W2:Y:S03]  /*13650*/  LDSM.16.MT88.4 R164, [R203+0xa800] ;  /* 0x00a80000cba4783b */ /* 0x000ea60000004200 */
[----:B------:R-:W-:Y:S01]  /*13660*/  FADD.FTZ R5, R190, R2 ;  /* 0x00000002be057221 */ /* 0x000fe20000010000 */
[----:B------:R-:W-:Y:S01]  /*13670*/  MOV R176, R110 ;  /* 0x0000006e00b07202 */ /* 0x000fe20000000f00 */
[----:B------:R-:W-:Y:S01]  /*13680*/  FADD.FTZ R4, R228, R0 ;  /* 0x00000000e4047221 */ /* 0x000fe20000010000 */
[----:B------:R-:W3:Y:S01]  /*13690*/  LDSM.16.MT88.4 R60, [R205+0xa800] ;  /* 0x00a80000cd3c783b */ /* 0x000ee20000004200 */
[----:B------:R-:W-:-:S02]  /*136a0*/  FADD.FTZ R2, R252, R8 ;  /* 0x00000008fc027221 */ /* 0x000fc40000010000 */
[----:B------:R-:W-:Y:S01]  /*136b0*/  FADD.FTZ R0, R231, R5 ;  /* 0x00000005e7007221 */ /* 0x000fe20000010000 */
[----:B------:R-:W4:Y:S01]  /*136c0*/  LDSM.16.MT88.4 R76, [R201+0xb800] ;  /* 0x00b80000c94c783b */ /* 0x000f220000004200 */
[----:B------:R-:W-:Y:S02]  /*136d0*/  FADD.FTZ R4, R179, R4 ;  /* 0x00000004b3047221 */ /* 0x000fe40000010000 */
[----:B------:R-:W-:Y:S01]  /*136e0*/  FADD.FTZ R3, R194, R3 ;  /* 0x00000003c2037221 */ /* 0x000fe20000010000 */
[----:B------:R-:W5:Y:S01]  /*136f0*/  LDSM.16.MT88.4 R92, [R203+0xb800] ;  /* 0x00b80000cb5c783b */ /* 0x000f620000004200 */
[----:B------:R-:W-:-:S03]  /*13700*/  FADD.FTZ R2, R243, R2 ;  /* 0x00000002f3027221 */ /* 0x000fc60000010000 */
[----:B------:R-:W1:Y:S01]  /*13710*/  LDSM.16.MT88.4 R108, [R206+0xb800] ;  /* 0x00b80000ce6c783b */ /* 0x000e620000004200 */
        /* <DEDUP_REMOVED lines=22> */
[----:B-1----:R-:W-:Y:S01]  /*13880*/  HMMA.16816.F32.BF16 R140, R128, R148, R140 ;  /* 0x00000094808c723c */ /* 0x002fe2000004188c */
[----:B------:R-:W-:-:S02]  /*13890*/  MOV R136, R233 ;  /* 0x000000e900887202 */ /* 0x000fc40000000f00 */
[----:B------:R-:W-:-:S05]  /*138a0*/  MOV R137, R234 ;  /* 0x000000ea00897202 */ /* 0x000fca0000000f00 */
[----:B------:R-:W-:Y:S08]  /*138b0*/  HMMA.16816.F32.BF16 R144, R124, R148, R144 ;  /* 0x000000947c90723c */ /* 0x000ff00000041890 */
[C---:B------:R-:W-:Y:S08]  /*138c0*/  HMMA.16816.F32.BF16 R152, R128.reuse, R150, R152 ;  /* 0x000000968098723c */ /* 0x040ff00000041898 */
[-C--:B--2---:R-:W-:Y:S08]  /*138d0*/  HMMA.16816.F32.BF16 R156, R128, R164.reuse, R156 ;  /* 0x000000a4809c723c */ /* 0x084ff0000004189c */
[----:B------:R-:W-:Y:S08]  /*138e0*/  HMMA.16816.F32.BF16 R160, R124, R164, R160 ;  /* 0x000000a47ca0723c */ /* 0x000ff000000418a0 */
[C---:B------:R-:W-:Y:S08]  /*138f0*/  HMMA.16816.F32.BF16 R168, R128.reuse, R166, R168 ;  /* 0x000000a680a8723c */ /* 0x040ff000000418a8 */
[-C--:B------:R-:W-:Y:S08]  /*13900*/  HMMA.16816.F32.BF16 R36, R128, R44.reuse, R36 ;  /* 0x0000002c8024723c */ /* 0x080ff00000041824 */
[----:B------:R-:W-:Y:S08]  /*13910*/  HMMA.16816.F32.BF16 R40, R124, R44, R40 ;  /* 0x0000002c7c28723c */ /* 0x000ff00000041828 */
[C---:B------:R-:W-:Y:S08]  /*13920*/  HMMA.16816.F32.BF16 R48, R128.reuse, R46, R48 ;  /* 0x0000002e8030723c */ /* 0x040ff00000041830 */
[C---:B---3--:R-:W-:Y:S08]  /*13930*/  HMMA.16816.F32.BF16 R52, R128.reuse, R60, R52 ;  /* 0x0000003c8034723c */ /* 0x048ff00000041834 */
        /* <DEDUP_REMOVED lines=18> */
[----:B------:R-:W-:Y:S01]  /*13a60*/  HMMA.16816.F32.BF16 R128, R128, R6, R28 ;  /* 0x000000068080723c */ /* 0x000fe2000004181c */
[----:B------:R-:W-:-:S02]  /*13a70*/  MOV R135, R232 ;  /* 0x000000e800877202 */ /* 0x000fc40000000f00 */
[----:B------:R-:W-:-:S05]  /*13a80*/  MOV R134, R235 ;  /* 0x000000eb00867202 */ /* 0x000fca0000000f00 */
[----:B------:R-:W-:Y:S01]  /*13a90*/  HMMA.16816.F32.BF16 R124, R124, R6, R32 ;  /* 0x000000067c7c723c */ /* 0x000fe20000041820 */
[----:B------:R-:W-:Y:S07]  /*13aa0*/  @!P0 BRA `(.L_x_1981) ;  /* 0x000041a000008947 */ /* 0x000fee0003800000 */
[----:B------:R-:W2:Y:S04]  /*13ab0*/  LDL.64 R178, [R1+0x88] ;  /* 0x0000880001b27983 */ /* 0x000ea80000100a00 */
        /* <DEDUP_REMOVED lines=191> */
[----:B------:R-:W-:Y:S01]  /*146b0*/  ISETP.LT.OR P6, PT, R0, R220, P6 ;  /* 0x000000dc0000720c */ /* 0x000fe200037c1670 */
[----:B-1----:R-:W-:Y:S01]  /*146c0*/  IMAD.MOV.U32 R4, RZ, RZ, R3 ;  /* 0x000000ffff047224 */ /* 0x002fe200078e0003 */
[----:B------:R-:W-:Y:S01]  /*146d0*/  IABS R3, R5 ;  /* 0x0000000500037213 */ /* 0x000fe20000000000 */
[----:B--2---:R-:W-:Y:S01]  /*146e0*/  FFMA.FTZ R9, R10, -UR27, R133 ;  /* 0x8000001b0a097c23 */ /* 0x004fe20008010085 */
[----:B------:R-:W-:Y:S01]  /*146f0*/  FSEL R133, R7, -INF , !P6 ;  /* 0xff80000007857808 */ /* 0x000fe20007000000 */
[----:B------:R1:W2:Y:S01]  /*14700*/  I2F R8, R4 ;  /* 0x0000000400087306 */ /* 0x0002a20000201400 */
[C---:B------:R-:W-:Y:S02]  /*14710*/  ISETP.GE.AND P6, PT, R0.reuse, R224, PT ;  /* 0x000000e00000720c */ /* 0x040fe40003fc6270 */
[----:B------:R-:W-:Y:S02]  /*14720*/  FSEL R28, R9, -INF , !P5 ;  /* 0xff800000091c7808 */ /* 0x000fe40006800000 */
[----:B------:R-:W-:-:S03]  /*14730*/  ISETP.LT.OR P6, PT, R0, R219, P6 ;  /* 0x000000db0000720c */ /* 0x000fc600037c1670 */
[----:B------:R3:W4:Y:S01]  /*14740*/  I2F R6, R3 ;  /* 0x0000000300067306 */ /* 0x0007220000201400 */
[----:B------:R-:W-:Y:S01]  /*14750*/  FSEL R139, R11, -INF , !P6 ;  /* 0xff8000000b8b7808 */ /* 0x000fe20007000000 */
        /* <DEDUP_REMOVED lines=23> */
[----:B------:R-:W-:-:S05]  /*148d0*/  ISETP.LT.OR P1, PT, R2, R219, P1 ;  /* 0x000000db0200720c */ /* 0x000fca0000f21670 */
[----:B------:R-:W3:Y:S01]  /*148e0*/  I2F R10, R3 ;  /* 0x00000003000a7306 */ /* 0x000ee20000201400 */
[----:B-1----:R-:W-:Y:S02]  /*148f0*/  IMAD.IADD R4, R216, 0x1, -R2 ;  /* 0x00000001d8047824 */ /* 0x002fe400078e0a02 */
[----:B--2---:R-:W-:Y:S01]  /*14900*/  FFMA.FTZ R8, R12, -UR27, R32 ;  /* 0x8000001b0c087c23 */ /* 0x004fe20008010020 */
[----:B------:R-:W-:Y:S02]  /*14910*/  FSEL R32, R7, -INF , !P0 ;  /* 0xff80000007207808 */ /* 0x000fe40004000000 */
[----:B------:R-:W-:Y:S02]  /*14920*/  IABS R4, R4 ;  /* 0x0000000400047213 */ /* 0x000fe40000000000 */
[----:B------:R-:W-:Y:S01]  /*14930*/  FSEL R23, R8, -INF , !P6 ;  /* 0xff80000008177808 */ /* 0x000fe20007000000 */
[----:B---3--:R-:W-:Y:S01]  /*14940*/  FFMA.FTZ R10, R10, -UR27, R34 ;  /* 0x8000001b0a0a7c23 */ /* 0x008fe20008010022 */
[----:B------:R-:W-:Y:S01]  /*14950*/  IADD3 R3, R0, 0x9, RZ ;  /* 0x0000000900037810 */ /* 0x000fe20007ffe0ff */
[----:B------:R-:W-:Y:S01]  /*14960*/  IMAD.MOV.U32 R5, RZ, RZ, R4 ;  /* 0x000000ffff057224 */ /* 0x000fe200078e0004 */
[----:B------:R-:W-:-:S02]  /*14970*/  IABS R4, R6 ;  /* 0x0000000600047213 */ /* 0x000fc40000000000 */
[----:B------:R-:W-:Y:S01]  /*14980*/  FSEL R27, R10, -INF , !P5 ;  /* 0xff8000000a1b7808 */ /* 0x000fe20006800000 */
[----:B------:R1:W2:Y:S01]  /*14990*/  I2F R11, R5 ;  /* 0x00000005000b7306 */ /* 0x0002a20000201400 */
[--C-:B------:R-:W-:Y:S01]  /*149a0*/  IMAD.IADD R6, R218, 0x1, -R3.reuse ;  /* 0x00000001da067824 */ /* 0x100fe200078e0a03 */
[C---:B------:R-:W-:Y:S01]  /*149b0*/  ISETP.GE.AND P0, PT, R3.reuse, R227, PT ;  /* 0x000000e30300720c */ /* 0x040fe20003f06270 */
[----:B------:R-:W-:Y:S01]  /*149c0*/  IMAD.IADD R2, R216, 0x1, -R3 ;  /* 0x00000001d8027824 */ /* 0x000fe200078e0a03 */
[C---:B------:R-:W-:Y:S02]  /*149d0*/  ISETP.GE.AND P6, PT, R3.reuse, R226, PT ;  /* 0x000000e20300720c */ /* 0x040fe40003fc6270 */
[C---:B------:R-:W-:Y:S02]  /*149e0*/  ISETP.GE.AND P5, PT, R3.reuse, R225, PT ;  /* 0x000000e10300720c */ /* 0x040fe40003fa6270 */
[C---:B------:R-:W-:Y:S02]  /*149f0*/  ISETP.LT.OR P0, PT, R3.reuse, R222, P0 ;  /* 0x000000de0300720c */ /* 0x040fe40000701670 */
[----:B------:R-:W-:-:S02]  /*14a00*/  ISETP.LT.OR P6, PT, R3, R221, P6 ;  /* 0x000000dd0300720c */ /* 0x000fc400037c1670 */
        /* <DEDUP_REMOVED lines=112> */
[C---:B------:R-:W-:Y:S02]  /*15110*/  ISETP.GE.AND P4, PT, R2.reuse, R226, PT ;  /* 0x000000e20200720c */ /* 0x040fe40003f86270 */
[----:B------:R-:W2:Y:S02]  /*15120*/  I2F R12, R4 ;  /* 0x00000004000c7306 */ /* 0x000ea40000201400 */
[----:B------:R-:W-:Y:S01]  /*15130*/  ISETP.LT.OR P4, PT, R2, R221, P4 ;  /* 0x000000dd0200720c */ /* 0x000fe20002781670 */
[----:B-1----:R-:W-:Y:S02]  /*15140*/  IMAD.IADD R3, R223, 0x1, -R2 ;  /* 0x00000001df037824 */ /* 0x002fe400078e0a02 */
[----:B------:R-:W-:-:S03]  /*15150*/  IMAD.IADD R2, R216, 0x1, -R0 ;  /* 0x00000001d8027824 */ /* 0x000fc600078e0a00 */
[----:B------:R-:W-:Y:S02]  /*15160*/  IABS R3, R3 ;  /* 0x0000000300037213 */ /* 0x000fe40000000000 */
[----:B------:R-:W-:Y:S01]  /*15170*/  IABS R2, R2 ;  /* 0x0000000200027213 */ /* 0x000fe20000000000 */
[----:B--2---:R-:W-:Y:S02]  /*15180*/  FFMA.FTZ R7, R12, -UR27, R192 ;  /* 0x8000001b0c077c23 */ /* 0x004fe400080100c0 */
[----:B------:R-:W-:Y:S01]  /*15190*/  IMAD.MOV.U32 R4, RZ, RZ, R3 ;  /* 0x000000ffff047224 */ /* 0x000fe200078e0003 */
[----:B------:R-:W-:Y:S01]  /*151a0*/  IABS R3, R5 ;  /* 0x0000000500037213 */ /* 0x000fe20000000000 */
[----:B------:R-:W-:Y:S01]  /*151b0*/  FFMA.FTZ R5, R13, -UR27, R186 ;  /* 0x8000001b0d057c23 */ /* 0x000fe200080100ba */
[----:B------:R-:W-:Y:S01]  /*151c0*/  FSEL R186, R9, -INF , !P5 ;  /* 0xff80000009ba7808 */ /* 0x000fe20006800000 */
[----:B------:R1:W2:Y:S01]  /*151d0*/  I2F R10, R4 ;  /* 0x00000004000a7306 */ /* 0x0002a20000201400 */
[----:B------:R-:W-:-:S02]  /*151e0*/  FSEL R191, R7, -INF , !P1 ;  /* 0xff80000007bf7808 */ /* 0x000fc40004800000 */
[----:B------:R-:W-:Y:S02]  /*151f0*/  FSEL R188, R5, -INF , !P4 ;  /* 0xff80000005bc7808 */ /* 0x000fe40006000000 */
[C---:B------:R-:W-:Y:S02]  /*15200*/  ISETP.GE.AND P5, PT, R0.reuse, R226, PT ;  /* 0x000000e20000720c */ /* 0x040fe40003fa6270 */
[C---:B------:R-:W-:Y:S01]  /*15210*/  ISETP.GE.AND P4, PT, R0.reuse, R225, PT ;  /* 0x000000e10000720c */ /* 0x040fe20003f86270 */
[----:B------:R-:W3:Y:S01]  /*15220*/  I2F R11, R3 ;  /* 0x00000003000b7306 */ /* 0x000ee20000201400 */
[C---:B------:R-:W-:Y:S02]  /*15230*/  ISETP.GE.AND P1, PT, R0.reuse, R224, PT ;  /* 0x000000e00000720c */ /* 0x040fe40003f26270 */
[C---:B------:R-:W-:Y:S02]  /*15240*/  ISETP.LT.OR P5, PT, R0.reuse, R221, P5 ;  /* 0x000000dd0000720c */ /* 0x040fe40002fa1670 */
[----:B------:R-:W-:-:S02]  /*15250*/  ISETP.LT.OR P4, PT, R0, R220, P4 ;  /* 0x000000dc0000720c */ /* 0x000fc40002781670 */
        /* <DEDUP_REMOVED lines=68> */
.L_x_1993:
[----:B------:R-:W-:Y:S05]  /*156a0*/  BSYNC B0 ;  /* 0x0000000000007941 */ /* 0x000fea0003800000 */
.L_x_1992:
[----:B------:R-:W0:Y:S02]  /*156b0*/  LDGDEPBAR ;  /* 0x00000000000079af */ /* 0x000e240000000000 */
.L_x_1991:
[----:B------:R-:W2:Y:S04]  /*156c0*/  LDL R3, [R1+0x28] ;  /* 0x0000280001037983 */ /* 0x000ea80000100800 */
[----:B------:R-:W3:Y:S04]  /*156d0*/  LDL R2, [R1+0x94] ;  /* 0x0000940001027983 */ /* 0x000ee80000100800 */
[----:B-1----:R-:W4:Y:S04]  /*156e0*/  LDL R6, [R1+0x70] ;  /* 0x0000700001067983 */ /* 0x002f280000100800 */
[----:B------:R-:W5:Y:S04]  /*156f0*/  LDL.LU.64 R8, [R1+0x80] ;  /* 0x0000800001087983 */ /* 0x000f680000300a00 */
[----:B------:R-:W3:Y:S04]  /*15700*/  LDL.LU.64 R4, [R1] ;  /* 0x0000000001047983 */ /* 0x000ee80000300a00 */
[----:B------:R-:W3:Y:S01]  /*15710*/  LDL R0, [R1+0x90] ;  /* 0x0000900001007983 */ /* 0x000ee20000100800 */
[----:B------:R-:W1:Y:S08]  /*15720*/  LDC.U8 R173, c[0x0][0x2d8] ;  /* 0x0000b600ffad7b82 */ /* 0x000e700000000000 */
[----:B------:R-:W1:Y:S02]  /*15730*/  LDC.U8 R172, c[0x0][0x2d8] ;  /* 0x0000b600ffac7b82 */ /* 0x000e640000000000 */
[----:B-1----:R-:W-:-:S02]  /*15740*/  PRMT R172, R172, 0x7054, R173 ;  /* 0x00007054acac7816 */ /* 0x002fc400000000ad */
[----:B----4-:R-:W-:Y:S01]  /*15750*/  MOV R7, R6 ;  /* 0x0000000600077202 */ /* 0x010fe20000000f00 */
[----:B--2---:R-:W-:Y:S01]  /*15760*/  IMAD R6, R3, -0x326172a9, RZ ;  /* 0xcd9e8d5703067824 */ /* 0x004fe200078e02ff */
[----:B-----5:R-:W-:Y:S02]  /*15770*/  MOV R12, R8 ;  /* 0x00000008000c7202 */ /* 0x020fe40000000f00 */
[----:B------:R-:W-:Y:S01]  /*15780*/  MOV R13, R9 ;  /* 0x00000009000d7202 */ /* 0x000fe20000000f00 */
[----:B---3--:R-:W-:Y:S01]  /*15790*/  IMAD.WIDE.U32 R8, R2, -0x326172a9, RZ ;  /* 0xcd9e8d5702087825 */ /* 0x008fe200078e00ff */
[----:B------:R-:W-:Y:S02]  /*157a0*/  MOV R18, R4 ;  /* 0x0000000400127202 */ /* 0x000fe40000000f00 */
[----:B------:R-:W-:Y:S01]  /*157b0*/  MOV R19, R5 ;  /* 0x0000000500137202 */ /* 0x000fe20000000f00 */
[----:B------:R-:W-:Y:S01]  /*157c0*/  IMAD.WIDE.U32 R4, R0, -0x2daee0ad, RZ ;  /* 0xd2511f5300047825 */ /* 0x000fe200078e00ff */
[----:B------:R-:W-:-:S02]  /*157d0*/  MOV R0, UR31 ;  /* 0x0000001f00007c02 */ /* 0x000fc40008000f00 */
[----:B------:R-:W-:Y:S02]  /*157e0*/  LOP3.LUT R10, R9, R7, RZ, 0x3c, !PT ;  /* 0x00000007090a7212 */ /* 0x000fe400078e3cff */
[----:B------:R-:W-:-:S03]  /*157f0*/  LOP3.LUT R0, R5, UR33, R0, 0x96, !PT ;  /* 0x0000002105007c12 */ /* 0x000fc6000f8e9600 */
[----:B------:R-:W-:-:S04]  /*15800*/  IMAD.WIDE.U32 R10, R10, -0x2daee0ad, RZ ;  /* 0xd2511f530a0a7825 */ /* 0x000fc800078e00ff */
[----:B------:R-:W-:Y:S01]  /*15810*/  IMAD.WIDE.U32 R2, R0, -0x326172a9, RZ ;  /* 0xcd9e8d5700027825 */ /* 0x000fe200078e00ff */
[----:B------:R-:W-:Y:S02]  /*15820*/  LOP3.LUT R4, R11, UR15, R4, 0x96, !PT ;  /* 0x0000000f0b047c12 */ /* 0x000fe4000f8e9604 */
[----:B------:R-:W-:Y:S02]  /*15830*/  FMNMX.FTZ R0, R233, R132, !PT ;  /* 0x00000084e9007209 */ /* 0x000fe40007810000 */
[----:B------:R-:W-:Y:S02]  /*15840*/  LOP3.LUT R6, R3, UR16, R6, 0x96, !PT ;  /* 0x0000001003067c12 */ /* 0x000fe4000f8e9606 */
[----:B------:R-:W-:Y:S02]  /*15850*/  LOP3.LUT R14, R19, UR14, R2, 0x96, !PT ;  /* 0x0000000e130e7c12 */ /* 0x000fe4000f8e9602 */
[----:B------:R-:W-:Y:S01]  /*15860*/  LOP3.LUT R8, R3, UR16, R8, 0x96, !PT ;  /* 0x0000001003087c12 */ /* 0x000fe2000f8e9608 */
[----:B------:R-:W-:Y:S01]  /*15870*/  IMAD.WIDE.U32 R6, R6, -0x2daee0ad, RZ ;  /* 0xd2511f5306067825 */ /* 0x000fe200078e00ff */
[----:B------:R-:W-:-:S03]  /*15880*/  FMNMX.FTZ R0, R28, R0, !PT ;  /* 0x000000001c007209 */ /* 0x000fc60007810000 */
[----:B------:R-:W-:Y:S01]  /*15890*/  IMAD.WIDE.U32 R14, R14, -0x2daee0ad, RZ ;  /* 0xd2511f530e0e7825 */ /* 0x000fe200078e00ff */
[----:B------:R-:W-:Y:S02]  /*158a0*/  LOP3.LUT R5, R7, UR13, R12, 0x96, !PT ;  /* 0x0000000d07057c12 */ /* 0x000fe4000f8e960c */
[----:B------:R-:W-:Y:S01]  /*158b0*/  FMNMX.FTZ R0, R23, R0, !PT ;  /* 0x0000000017007209 */ /* 0x000fe20007810000 */
        /* <DEDUP_REMOVED lines=16> */
[----:B------:R-:W-:-:S03]  /*159c0*/  LOP3.LUT R8, R13, UR11, R8, 0x96, !PT ;  /* 0x0000000b0d087c12 */ /* 0x000fc6000f8e9608 */
        /* <DEDUP_REMOVED lines=9> */
[----:B------:R-:W-:Y:S02]  /*15a60*/  LOP3.LUT R0, R3, UR17, R4, 0x96, !PT ;  /* 0x0000001103007c12 */ /* 0x000fe4000f8e9604 */
[----:B------:R-:W-:Y:S01]  /*15a70*/  LOP3.LUT R4, R2, 0xffff, RZ, 0xc0, !PT ;  /* 0x0000ffff02047812 */ /* 0x000fe200078ec0ff */
[----:B------:R-:W-:Y:S01]  /*15a80*/  IMAD.WIDE.U32 R6, R6, -0x2daee0ad, RZ ;  /* 0xd2511f5306067825 */ /* 0x000fe200078e00ff */
[----:B------:R-:W-:Y:S02]  /*15a90*/  LOP3.LUT R10, R9, UR10, R10, 0x96, !PT ;  /* 0x0000000a090a7c12 */ /* 0x000fe4000f8e960a */
[----:B------:R-:W-:Y:S02]  /*15aa0*/  LOP3.LUT R9, R2, 0xff, RZ, 0xc0, !PT ;  /* 0x000000ff02097812 */ /* 0x000fe400078ec0ff */
[--C-:B------:R-:W-:Y:S01]  /*15ab0*/  SHF.R.U32.HI R3, RZ, 0x10, R2.reuse ;  /* 0x00000010ff037819 */ /* 0x100fe20000011602 */
[----:B------:R-:W-:Y:S01]  /*15ac0*/  IMAD.WIDE.U32 R176, R10, -0x2daee0ad, RZ ;  /* 0xd2511f530ab07825 */ /* 0x000fe200078e00ff */
[----:B------:R-:W-:Y:S01]  /*15ad0*/  SHF.R.U32.HI R5, RZ, 0x18, R2 ;  /* 0x00000018ff057819 */ /* 0x000fe20000011602 */
[----:B------:R-:W1:Y:S01]  /*15ae0*/  SHFL.BFLY PT, R10, R136, 0x2, 0x1f ;  /* 0x0c401f00880a7f89 */ /* 0x000e6200000e0000 */
[----:B------:R-:W-:-:S02]  /*15af0*/  FMNMX.FTZ R2, R232, R137, !PT ;  /* 0x00000089e8027209 */ /* 0x000fc40007810000 */
[----:B------:R-:W-:Y:S02]  /*15b00*/  LOP3.LUT R12, R7, UR9, R12, 0x96, !PT ;  /* 0x00000009070c7c12 */ /* 0x000fe4000f8e960c */
[----:B------:R-:W-:Y:S02]  /*15b10*/  FMNMX.FTZ R2, R31, R2, !PT ;  /* 0x000000021f027209 */ /* 0x000fe40007810000 */
[----:B------:R-:W-:Y:S02]  /*15b20*/  LOP3.LUT R7, R177, UR7, R6, 0x96, !PT ;  /* 0x00000007b1077c12 */ /* 0x000fe4000f8e9606 */
[----:B------:R-:W-:Y:S02]  /*15b30*/  FMNMX.FTZ R2, R27, R2, !PT ;  /* 0x000000021b027209 */ /* 0x000fe40007810000 */
[----:B------:R-:W-:Y:S02]  /*15b40*/  SHF.R.U32.HI R4, RZ, 0x8, R4 ;  /* 0x00000008ff047819 */ /* 0x000fe40000011604 */
[----:B------:R-:W-:-:S02]  /*15b50*/  LOP3.LUT R3, R3, 0xff, RZ, 0xc0, !PT ;  /* 0x000000ff03037812 */ /* 0x000fc400078ec0ff */
[----:B------:R-:W-:Y:S02]  /*15b60*/  FMNMX.FTZ R2, R21, R2, !PT ;  /* 0x0000000215027209 */ /* 0x000fe40007810000 */
[----:B------:R-:W-:Y:S02]  /*15b70*/  PRMT R22, R9, 0x5410, R4 ;  /* 0x0000541009167816 */ /* 0x000fe40000000004 */
[----:B------:R-:W-:Y:S01]  /*15b80*/  PRMT R25, R3, 0x5410, R5 ;  /* 0x0000541003197816 */ /* 0x000fe20000000005 */
[----:B------:R-:W-:Y:S01]  /*15b90*/  IMAD.WIDE.U32 R4, R12, -0x326172a9, RZ ;  /* 0xcd9e8d570c047825 */ /* 0x000fe200078e00ff */
[----:B------:R-:W-:-:S03]  /*15ba0*/  FMNMX.FTZ R6, R237, R2, !PT ;  /* 0x00000002ed067209 */ /* 0x000fc60007810000 */
[----:B------:R-:W-:Y:S01]  /*15bb0*/  IMAD.WIDE.U32 R2, R7, -0x326172a9, RZ ;  /* 0xcd9e8d5707027825 */ /* 0x000fe200078e00ff */
[----:B------:R-:W-:Y:S02]  /*15bc0*/  FMNMX.FTZ R6, R198, R6, !PT ;  /* 0x00000006c6067209 */ /* 0x000fe40007810000 */
[----:B------:R-:W-:Y:S02]  /*15bd0*/  LOP3.LUT R177, R5, UR8, R8, 0x96, !PT ;  /* 0x0000000805b17c12 */ /* 0x000fe4000f8e9608 */
[----:B------:R-:W-:Y:S02]  /*15be0*/  LOP3.LUT R4, R3, UR17, R4, 0x96, !PT ;  /* 0x0000001103047c12 */ /* 0x000fe4000f8e9604 */
[----:B------:R-:W-:Y:S02]  /*15bf0*/  LOP3.LUT R9, R2, 0xffff, RZ, 0xc0, !PT ;  /* 0x0000ffff02097812 */ /* 0x000fe400078ec0ff */
[----:B------:R-:W-:Y:S02]  /*15c00*/  LOP3.LUT R3, R0, 0xffff, RZ, 0xc0, !PT ;  /* 0x0000ffff00037812 */ /* 0x000fe400078ec0ff */
[----:B------:R-:W-:-:S02]  /*15c10*/  FMNMX.FTZ R5, R188, R6, !PT ;  /* 0x00000006bc057209 */ /* 0x000fc40007810000 */
[----:B------:R-:W-:Y:S02]  /*15c20*/  SHF.R.U32.HI R6, RZ, 0x8, R3 ;  /* 0x00000008ff067819 */ /* 0x000fe40000011603 */
[----:B------:R-:W-:Y:S02]  /*15c30*/  FMNMX.FTZ R3, R235, R133, !PT ;  /* 0x00000085eb037209 */ /* 0x000fe40007810000 */
[----:B------:R-:W-:Y:S02]  /*15c40*/  LOP3.LUT R11, R2, 0xff, RZ, 0xc0, !PT ;  /* 0x000000ff020b7812 */ /* 0x000fe400078ec0ff */
[--C-:B------:R-:W-:Y:S02]  /*15c50*/  SHF.R.U32.HI R13, RZ, 0x10, R2.reuse ;  /* 0x00000010ff0d7819 */ /* 0x100fe40000011602 */
[----:B------:R-:W-:Y:S02]  /*15c60*/  SHF.R.U32.HI R14, RZ, 0x18, R2 ;  /* 0x00000018ff0e7819 */ /* 0x000fe40000011602 */
[----:B------:R-:W-:-:S02]  /*15c70*/  FMNMX.FTZ R2, R185, R5, !PT ;  /* 0x00000005b9027209 */ /* 0x000fc40007810000 */
[----:B------:R-:W-:Y:S02]  /*15c80*/  FMNMX.FTZ R3, R138, R3, !PT ;  /* 0x000000038a037209 */ /* 0x000fe40007810000 */
[----:B------:R-:W-:Y:S01]  /*15c90*/  LOP3.LUT R5, R0, 0xff, RZ, 0xc0, !PT ;  /* 0x000000ff00057812 */ /* 0x000fe200078ec0ff */
[----:B------:R-:W2:Y:S01]  /*15ca0*/  SHFL.BFLY PT, R7, R2, 0x2, 0x1f ;  /* 0x0c401f0002077f89 */ /* 0x000ea200000e0000 */
[----:B------:R-:W-:Y:S02]  /*15cb0*/  FMNMX.FTZ R3, R30, R3, !PT ;  /* 0x000000031e037209 */ /* 0x000fe40007810000 */
[----:B------:R-:W-:Y:S02]  /*15cc0*/  PRMT R19, R5, 0x5410, R6 ;  /* 0x0000541005137816 */ /* 0x000fe40000000006 */
[----:B------:R-:W-:Y:S02]  /*15cd0*/  SHF.R.U32.HI R5, RZ, 0x10, R0 ;  /* 0x00000010ff057819 */ /* 0x000fe40000011600 */
[----:B------:R-:W-:-:S02]  /*15ce0*/  FMNMX.FTZ R6, R24, R3, !PT ;  /* 0x0000000318067209 */ /* 0x000fc40007810000 */
[----:B------:R-:W-:Y:S02]  /*15cf0*/  SHF.R.U32.HI R3, RZ, 0x18, R0 ;  /* 0x00000018ff037819 */ /* 0x000fe40000011600 */
[----:B------:R-:W-:Y:S02]  /*15d00*/  LOP3.LUT R0, R5, 0xff, RZ, 0xc0, !PT ;  /* 0x000000ff05007812 */ /* 0x000fe400078ec0ff */
[----:B------:R-:W-:Y:S02]  /*15d10*/  FMNMX.FTZ R5, R239, R6, !PT ;  /* 0x00000006ef057209 */ /* 0x000fe40007810000 */
[----:B------:R-:W-:Y:S02]  /*15d20*/  PRMT R18, R0, 0x5410, R3 ;  /* 0x0000541000127816 */ /* 0x000fe40000000003 */
[----:B------:R-:W-:Y:S02]  /*15d30*/  FMNMX.FTZ R3, R199, R5, !PT ;  /* 0x00000005c7037209 */ /* 0x000fe40007810000 */
[----:B------:R-:W-:-:S02]  /*15d40*/  FMNMX.FTZ R0, R234, R139, !PT ;  /* 0x0000008bea007209 */ /* 0x000fc40007810000 */
[----:B------:R-:W-:Y:S02]  /*15d50*/  FMNMX.FTZ R3, R191, R3, !PT ;  /* 0x00000003bf037209 */ /* 0x000fe40007810000 */
[----:B-1----:R-:W-:Y:S02]  /*15d60*/  FMNMX.FTZ R136, R136, R10, !PT ;  /* 0x0000000a88887209 */ /* 0x002fe40007810000 */
[----:B------:R-:W-:Y:S02]  /*15d70*/  FMNMX.FTZ R3, R187, R3, !PT ;  /* 0x00000003bb037209 */ /* 0x000fe40007810000 */
[----:B------:R-:W-:Y:S01]  /*15d80*/  FMNMX.FTZ R0, R32, R0, !PT ;  /* 0x0000000020007209 */ /* 0x000fe20007810000 */
[----:B------:R-:W1:Y:S01]  /*15d90*/  SHFL.BFLY PT, R8, R136, 0x1, 0x1f ;  /* 0x0c201f0088087f89 */ /* 0x000e6200000e0000 */
[----:B--2---:R-:W-:Y:S02]  /*15da0*/  FMNMX.FTZ R2, R2, R7, !PT ;  /* 0x0000000702027209 */ /* 0x004fe40007810000 */
[----:B------:R-:W-:Y:S01]  /*15db0*/  FMNMX.FTZ R0, R29, R0, !PT ;  /* 0x000000001d007209 */ /* 0x000fe20007810000 */
[----:B------:R-:W2:Y:S03]  /*15dc0*/  SHFL.BFLY PT, R7, R3, 0x2, 0x1f ;  /* 0x0c401f0003077f89 */ /* 0x000ea600000e0000 */
[----:B------:R-:W-:Y:S01]  /*15dd0*/  FMNMX.FTZ R0, R26, R0, !PT ;  /* 0x000000001a007209 */ /* 0x000fe20007810000 */
[----:B------:R-:W3:Y:S03]  /*15de0*/  SHFL.BFLY PT, R135, R2, 0x1, 0x1f ;  /* 0x0c201f0002877f89 */ /* 0x000ee600000e0000 */
[----:B------:R-:W-:-:S04]  /*15df0*/  FMNMX.FTZ R5, R238, R0, !PT ;  /* 0x00000000ee057209 */ /* 0x000fc80007810000 */
[----:B------:R-:W-:-:S04]  /*15e00*/  FMNMX.FTZ R5, R197, R5, !PT ;  /* 0x00000005c5057209 */ /* 0x000fc80007810000 */
[----:B------:R-:W-:-:S04]  /*15e10*/  FMNMX.FTZ R5, R190, R5, !PT ;  /* 0x00000005be057209 */ /* 0x000fc80007810000 */
[----:B------:R-:W-:Y:S02]  /*15e20*/  FMNMX.FTZ R5, R189, R5, !PT ;  /* 0x00000005bd057209 */ /* 0x000fe40007810000 */
[----:B-1----:R-:W-:Y:S02]  /*15e30*/  FMNMX.FTZ R136, R136, R8, !PT ;  /* 0x0000000888887209 */ /* 0x002fe40007810000 */
[----:B--2---:R-:W-:Y:S02]  /*15e40*/  FMNMX.FTZ R3, R3, R7, !PT ;  /* 0x0000000703037209 */ /* 0x004fe40007810000 */
[----:B------:R-:W1:Y:S01]  /*15e50*/  SHFL.BFLY PT, R7, R5, 0x2, 0x1f ;  /* 0x0c401f0005077f89 */ /* 0x000e6200000e0000 */
[C---:B------:R-:W-:Y:S01]  /*15e60*/  FMUL.FTZ R6, R136.reuse, c[0x0][0x23c] ;  /* 0x00008f0088067a20 */ /* 0x040fe20000410000 */
[----:B------:R-:W-:Y:S02]  /*15e70*/  FSETP.NEU.FTZ.AND P3, PT, R136, -INF , PT ;  /* 0xff8000008800780b */ /* 0x000fe40003f7d000 */
[----:B---3--:R-:W-:Y:S01]  /*15e80*/  FMNMX.FTZ R135, R2, R135, !PT ;  /* 0x0000008702877209 */ /* 0x008fe20007810000 */
[----:B------:R-:W2:Y:S01]  /*15e90*/  SHFL.BFLY PT, R134, R3, 0x1, 0x1f ;  /* 0x0c201f0003867f89 */ /* 0x000ea200000e0000 */
[----:B------:R-:W-:-:S02]  /*15ea0*/  FSEL R0, R6, RZ, P3 ;  /* 0x000000ff06007208 */ /* 0x000fc40001800000 */
[C---:B------:R-:W-:Y:S01]  /*15eb0*/  FSETP.NEU.FTZ.AND P2, PT, R135.reuse, -INF , PT ;  /* 0xff8000008700780b */ /* 0x040fe20003f5d000 */
[----:B------:R-:W-:Y:S02]  /*15ec0*/  FMUL.FTZ R12, R135, c[0x0][0x23c] ;  /* 0x00008f00870c7a20 */ /* 0x000fe40000410000 */
[--C-:B------:R-:W-:Y:S02]  /*15ed0*/  FFMA.FTZ R2, R23, c[0x0][0x23c], -R0.reuse ;  /* 0x00008f0017027a23 */ /* 0x100fe40000010800 */
[----:B------:R-:W-:Y:S01]  /*15ee0*/  FFMA.FTZ R6, R132, c[0x0][0x23c], -R0 ;  /* 0x00008f0084067a23 */ /* 0x000fe20000010800 */
[----:B------:R-:W-:Y:S01]  /*15ef0*/  FSEL R12, R12, RZ, P2 ;  /* 0x000000ff0c0c7208 */ /* 0x000fe20001000000 */
[----:B------:R3:W-:Y:S08]  /*15f00*/  MUFU.EX2 R132, R2 ;  /* 0x0000000200847308 */ /* 0x0007f00000000800 */
[----:B------:R4:W-:Y:S01]  /*15f10*/  MUFU.EX2 R228, R6 ;  /* 0x0000000600e47308 */ /* 0x0009e20000000800 */
[----:B-1----:R-:W-:Y:S01]  /*15f20*/  FMNMX.FTZ R5, R7, R5, !PT ;  /* 0x0000000507057209 */ /* 0x002fe20007810000 */
[----:B------:R-:W-:Y:S01]  /*15f30*/  HSET2.LE.AND R7, R25, R172, PT ;  /* 0x000000ac19077233 */ /* 0x000fe20003803000 */
[----:B--2---:R-:W-:Y:S01]  /*15f40*/  FMNMX.FTZ R134, R3, R134, !PT ;  /* 0x0000008603867209 */ /* 0x004fe20007810000 */
[----:B------:R-:W-:-:S02]  /*15f50*/  FFMA.FTZ R3, R27, c[0x0][0x23c], -R12 ;  /* 0x00008f001b037a23 */ /* 0x000fc4000001080c */
[--C-:B---3--:R-:W-:Y:S01]  /*15f60*/  FFMA.FTZ R2, R20, c[0x0][0x23c], -R0.reuse ;  /* 0x00008f0014027a23 */ /* 0x108fe20000010800 */
[----:B------:R-:W-:Y:S01]  /*15f70*/  FSETP.NEU.FTZ.AND P1, PT, R134, -INF , PT ;  /* 0xff8000008600780b */ /* 0x000fe20003f3d000 */
[----:B------:R-:W-:Y:S01]  /*15f80*/  MUFU.EX2 R252, R3 ;  /* 0x0000000300fc7308 */ /* 0x000fe20000000800 */
[----:B----4-:R-:W-:-:S07]  /*15f90*/  FFMA.FTZ R6, R28, c[0x0][0x23c], -R0 ;  /* 0x00008f001c067a23 */ /* 0x010fce0000010800 */
[----:B------:R1:W-:Y:S08]  /*15fa0*/  MUFU.EX2 R181, R2 ;  /* 0x0000000200b57308 */ /* 0x0003f00000000800 */
[----:B------:R2:W-:Y:S01]  /*15fb0*/  MUFU.EX2 R192, R6 ;  /* 0x0000000600c07308 */ /* 0x0005e20000000800 */
[----:B-1----:R-:W-:-:S04]  /*15fc0*/  SHF.R.U32.HI R2, RZ, 0x8, R9 ;  /* 0x00000008ff027819 */ /* 0x002fc80000011609 */
[----:B------:R-:W-:Y:S01]  /*15fd0*/  PRMT R10, R11, 0x5410, R2 ;  /* 0x000054100b0a7816 */ /* 0x000fe20000000002 */
[--C-:B------:R-:W-:Y:S02]  /*15fe0*/  FFMA.FTZ R2, R31, c[0x0][0x23c], -R12.reuse ;  /* 0x00008f001f027a23 */ /* 0x100fe4000001080c */
[----:B--2---:R-:W-:Y:S02]  /*15ff0*/  FFMA.FTZ R6, R137, c[0x0][0x23c], -R12 ;  /* 0x00008f0089067a23 */ /* 0x004fe4000001080c */
[----:B------:R1:W-:Y:S01]  /*16000*/  MUFU.EX2 R35, R2 ;  /* 0x0000000200237308 */ /* 0x0003e20000000800 */
[----:B------:R-:W2:Y:S07]  /*16010*/  SHFL.BFLY PT, R137, R5, 0x1, 0x1f ;  /* 0x0c201f0005897f89 */ /* 0x000eae00000e0000 */
[----:B------:R3:W-:Y:S01]  /*16020*/  MUFU.EX2 R195, R6 ;  /* 0x0000000600c37308 */ /* 0x0007e20000000800 */
[----:B-1----:R-:W-:-:S04]  /*16030*/  LOP3.LUT R2, R13, 0xff, RZ, 0xc0, !PT ;  /* 0x000000ff0d027812 */ /* 0x002fc800078ec0ff */
[----:B------:R-:W-:Y:S01]  /*16040*/  PRMT R17, R2, 0x5410, R14 ;  /* 0x0000541002117816 */ /* 0x000fe2000000000e */
[----:B------:R-:W-:Y:S02]  /*16050*/  FFMA.FTZ R2, R21, c[0x0][0x23c], -R12 ;  /* 0x00008f0015027a23 */ /* 0x000fe4000001080c */
[----:B------:R-:W-:Y:S02]  /*16060*/  FMUL.FTZ R14, R134, c[0x0][0x23c] ;  /* 0x00008f00860e7a20 */ /* 0x000fe40000410000 */
[----:B------:R1:W-:Y:S01]  /*16070*/  MUFU.EX2 R180, R2 ;  /* 0x0000000200b47308 */ /* 0x0003e20000000800 */
[----:B--2---:R-:W-:Y:S02]  /*16080*/  FMNMX.FTZ R137, R5, R137, !PT ;  /* 0x0000008905897209 */ /* 0x004fe40007810000 */
[----:B------:R-:W-:Y:S02]  /*16090*/  FSEL R14, R14, RZ, P1 ;  /* 0x000000ff0e0e7208 */ /* 0x000fe40000800000 */
[C---:B------:R-:W-:Y:S01]  /*160a0*/  FSETP.NEU.FTZ.AND P0, PT, R137.reuse, -INF , PT ;  /* 0xff8000008900780b */ /* 0x040fe20003f1d000 */
[----:B------:R-:W-:-:S02]  /*160b0*/  FMUL.FTZ R13, R137, c[0x0][0x23c] ;  /* 0x00008f00890d7a20 */ /* 0x000fc40000410000 */
[--C-:B---3--:R-:W-:Y:S02]  /*160c0*/  FFMA.FTZ R6, R133, c[0x0][0x23c], -R14.reuse ;  /* 0x00008f0085067a23 */ /* 0x108fe4000001080e */
[----:B------:R-:W-:Y:S01]  /*160d0*/  FFMA.FTZ R25, R199, c[0x0][0x23c], -R14 ;  /* 0x00008f00c7197a23 */ /* 0x000fe2000001080e */
[----:B------:R-:W-:Y:S01]  /*160e0*/  FSEL R13, R13, RZ, P0 ;  /* 0x000000ff0d0d7208 */ /* 0x000fe20000000000 */
[----:B------:R2:W-:Y:S01]  /*160f0*/  MUFU.EX2 R194, R6 ;  /* 0x0000000600c27308 */ /* 0x0005e20000000800 */
[----:B-1----:R-:W-:-:S03]  /*16100*/  LOP3.LUT R2, R4, 0xffff, RZ, 0xc0, !PT ;  /* 0x0000ffff04027812 */ /* 0x002fc600078ec0ff */
[--C-:B------:R-:W-:Y:S02]  /*16110*/  FFMA.FTZ R27, R197, c[0x0][0x23c], -R13.reuse ;  /* 0x00008f00c51b7a23 */ /* 0x100fe4000001080d */
[----:B------:R-:W-:Y:S01]  /*16120*/  FFMA.FTZ R20, R189, c[0x0][0x23c], -R13 ;  /* 0x00008f00bd147a23 */ /* 0x000fe2000001080d */
[----:B------:R-:W-:Y:S01]  /*16130*/  SHF.R.U32.HI R3, RZ, 0x8, R2 ;  /* 0x00000008ff037819 */ /* 0x000fe20000011602 */
[----:B------:R-:W-:Y:S01]  /*16140*/  MUFU.EX2 R25, R25 ;  /* 0x0000001900197308 */ /* 0x000fe20000000800 */
[----:B------:R-:W-:-:S04]  /*16150*/  LOP3.LUT R2, R4, 0xff, RZ, 0xc0, !PT ;  /* 0x000000ff04027812 */ /* 0x000fc800078ec0ff */
[----:B------:R-:W-:Y:S01]  /*16160*/  PRMT R15, R2, 0x5410, R3 ;  /* 0x00005410020f7816 */ /* 0x000fe20000000003 */
[----:B------:R-:W-:Y:S01]  /*16170*/  FFMA.FTZ R2, R138, c[0x0][0x23c], -R14 ;  /* 0x00008f008a027a23 */ /* 0x000fe2000001080e */
[--C-:B------:R-:W-:Y:S01]  /*16180*/  SHF.R.U32.HI R3, RZ, 0x10, R4.reuse ;  /* 0x00000010ff037819 */ /* 0x100fe20000011604 */
[----:B--2---:R-:W-:Y:S01]  /*16190*/  HSET2.LE.AND R6, R22, R172, PT ;  /* 0x000000ac16067233 */ /* 0x004fe20003803000 */
[----:B------:R-:W-:Y:S01]  /*161a0*/  SHF.R.U32.HI R4, RZ, 0x18, R4 ;  /* 0x00000018ff047819 */ /* 0x000fe20000011604 */
[----:B------:R1:W-:Y:S08]  /*161b0*/  MUFU.EX2 R34, R2 ;  /* 0x0000000200227308 */ /* 0x0003f00000000800 */
[----:B------:R-:W-:Y:S01]  /*161c0*/  MUFU.EX2 R20, R20 ;  /* 0x0000001400147308 */ /* 0x000fe20000000800 */
[----:B-1----:R-:W-:Y:S01]  /*161d0*/  LOP3.LUT R2, R3, 0xff, RZ, 0xc0, !PT ;  /* 0x000000ff03027812 */ /* 0x002fe200078ec0ff */
[----:B------:R-:W-:-:S06]  /*161e0*/  FFMA.FTZ R3, R30, c[0x0][0x23c], -R14 ;  /* 0x00008f001e037a23 */ /* 0x000fcc000001080e */
[----:B------:R-:W-:Y:S01]  /*161f0*/  MUFU.EX2 R27, R27 ;  /* 0x0000001b001b7308 */ /* 0x000fe20000000800 */
[----:B------:R-:W-:Y:S01]  /*16200*/  PRMT R16, R2, 0x5410, R4 ;  /* 0x0000541002107816 */ /* 0x000fe20000000004 */
[----:B------:R-:W-:Y:S01]  /*16210*/  FFMA.FTZ R2, R24, c[0x0][0x23c], -R14 ;  /* 0x00008f0018027a23 */ /* 0x000fe2000001080e */
[----:B------:R-:W-:-:S05]  /*16220*/  FSEL R4, R136, RZ, P3 ;  /* 0x000000ff88047208 */ /* 0x000fca0001800000 */
[----:B------:R1:W-:Y:S01]  /*16230*/  MUFU.EX2 R183, R3 ;  /* 0x0000000300b77308 */ /* 0x0003e20000000800 */
[----:B------:R-:W-:Y:S01]  /*16240*/  FADD.FTZ R5, R233, -R4 ;  /* 0x80000004e9057221 */ /* 0x000fe20000010000 */
[----:B------:R-:W-:-:S03]  /*16250*/  FSEL R4, R134, RZ, P1 ;  /* 0x000000ff86047208 */ /* 0x000fc60000800000 */
[----:B------:R-:W-:Y:S02]  /*16260*/  FMUL.FTZ R5, R5, c[0x0][0x23c] ;  /* 0x00008f0005057a20 */ /* 0x000fe40000410000 */
[----:B------:R-:W-:Y:S01]  /*16270*/  FADD.FTZ R8, R235, -R4 ;  /* 0x80000004eb087221 */ /* 0x000fe20000010000 */
[----:B------:R2:W-:Y:S01]  /*16280*/  MUFU.EX2 R175, R2 ;  /* 0x0000000200af7308 */ /* 0x0005e20000000800 */
[----:B------:R-:W-:Y:S02]  /*16290*/  HSET2.LE.AND R4, R19, R172, PT ;  /* 0x000000ac13047233 */ /* 0x000fe40003803000 */
[----:B------:R-:W-:Y:S01]  /*162a0*/  FMUL.FTZ R8, R8, c[0x0][0x23c] ;  /* 0x00008f0008087a20 */ /* 0x000fe20000410000 */
[----:B-1----:R-:W-:-:S04]  /*162b0*/  FSEL R3, R135, RZ, P2 ;  /* 0x000000ff87037208 */ /* 0x002fc80001000000 */
[----:B------:R1:W3:Y:S01]  /*162c0*/  MUFU.EX2 R24, R5 ;  /* 0x0000000500187308 */ /* 0x0002e20000000800 */
[----:B------:R-:W-:Y:S01]  /*162d0*/  FADD.FTZ R9, R232, -R3 ;  /* 0x80000003e8097221 */ /* 0x000fe20000010000 */
[----:B------:R-:W-:Y:S01]  /*162e0*/  FSEL R3, R137, RZ, P0 ;  /* 0x000000ff89037208 */ /* 0x000fe20000000000 */
[----:B--2---:R-:W-:-:S05]  /*162f0*/  FFMA.FTZ R2, R139, c[0x0][0x23c], -R13 ;  /* 0x00008f008b027a23 */ /* 0x004fca000001080d */
[----:B------:R-:W2:Y:S01]  /*16300*/  MUFU.EX2 R22, R8 ;  /* 0x0000000800167308 */ /* 0x000ea20000000800 */
[----:B------:R-:W-:Y:S02]  /*16310*/  FMUL.FTZ R9, R9, c[0x0][0x23c] ;  /* 0x00008f0009097a20 */ /* 0x000fe40000410000 */
[----:B------:R-:W-:Y:S02]  /*16320*/  FADD.FTZ R11, R234, -R3 ;  /* 0x80000003ea0b7221 */ /* 0x000fe40000010000 */
[----:B------:R-:W-:Y:S02]  /*16330*/  FFMA.FTZ R3, R29, c[0x0][0x23c], -R13 ;  /* 0x00008f001d037a23 */ /* 0x000fe4000001080d */
[----:B------:R-:W-:Y:S01]  /*16340*/  FMUL.FTZ R21, R11, c[0x0][0x23c] ;  /* 0x00008f000b157a20 */ /* 0x000fe20000410000 */
[----:B------:R4:W-:Y:S01]  /*16350*/  MUFU.EX2 R193, R2 ;  /* 0x0000000200c17308 */ /* 0x0009e20000000800 */
[----:B-1----:R-:W-:Y:S01]  /*16360*/  HSET2.LE.AND R5, R18, R172, PT ;  /* 0x000000ac12057233 */ /* 0x002fe20003803000 */
[----:B------:R-:W1:Y:S01]  /*16370*/  LDSM.16.MT88.4 R28, [R201+0xa000] ;  /* 0x00a00000c91c783b */ /* 0x000e620000004200 */
[----:B---3--:R-:W-:-:S02]  /*16380*/  FMUL.FTZ R140, R140, R24 ;  /* 0x000000188c8c7220 */ /* 0x008fc40000410000 */
[-C--:B------:R-:W-:Y:S02]  /*16390*/  FMUL.FTZ R141, R141, R24.reuse ;  /* 0x000000188d8d7220 */ /* 0x080fe40000410000 */
[----:B------:R-:W-:Y:S01]  /*163a0*/  FMUL.FTZ R152, R152, R24 ;  /* 0x0000001898987220 */ /* 0x000fe20000410000 */
[----:B------:R3:W-:Y:S01]  /*163b0*/  MUFU.EX2 R182, R3 ;  /* 0x0000000300b67308 */ /* 0x0007e20000000800 */
[-C--:B--2---:R-:W-:Y:S02]  /*163c0*/  FMUL.FTZ R144, R144, R22.reuse ;  /* 0x0000001690907220 */ /* 0x084fe40000410000 */
[----:B------:R-:W-:Y:S02]  /*163d0*/  FMUL.FTZ R145, R145, R22 ;  /* 0x0000001691917220 */ /* 0x000fe40000410000 */
[----:B------:R-:W-:Y:S02]  /*163e0*/  FMUL.FTZ R153, R153, R24 ;  /* 0x0000001899997220 */ /* 0x000fe40000410000 */
[----:B------:R-:W-:Y:S01]  /*163f0*/  FMUL.FTZ R148, R148, R22 ;  /* 0x0000001694947220 */ /* 0x000fe20000410000 */
[----:B------:R-:W2:Y:S01]  /*16400*/  MUFU.EX2 R23, R9 ;  /* 0x0000000900177308 */ /* 0x000ea20000000800 */
[----:B----4-:R-:W-:-:S02]  /*16410*/  FFMA.FTZ R2, R32, c[0x0][0x23c], -R13 ;  /* 0x00008f0020027a23 */ /* 0x010fc4000001080d */
[----:B------:R-:W-:Y:S02]  /*16420*/  FMUL.FTZ R149, R149, R22 ;  /* 0x0000001695957220 */ /* 0x000fe40000410000 */
[-C--:B------:R-:W-:Y:S02]  /*16430*/  FMUL.FTZ R156, R156, R24.reuse ;  /* 0x000000189c9c7220 */ /* 0x080fe40000410000 */
[----:B------:R-:W-:Y:S01]  /*16440*/  FMUL.FTZ R157, R157, R24 ;  /* 0x000000189d9d7220 */ /* 0x000fe20000410000 */
[----:B------:R4:W-:Y:S01]  /*16450*/  MUFU.EX2 R33, R2 ;  /* 0x0000000200217308 */ /* 0x0009e20000000800 */
[----:B---3--:R-:W-:Y:S02]  /*16460*/  FFMA.FTZ R3, R26, c[0x0][0x23c], -R13 ;  /* 0x00008f001a037a23 */ /* 0x008fe4000001080d */
[-C--:B------:R-:W-:Y:S02]  /*16470*/  FMUL.FTZ R160, R160, R22.reuse ;  /* 0x00000016a0a07220 */ /* 0x080fe40000410000 */
[----:B------:R-:W-:-:S02]  /*16480*/  FMUL.FTZ R161, R161, R22 ;  /* 0x00000016a1a17220 */ /* 0x000fc40000410000 */
[----:B------:R-:W-:Y:S01]  /*16490*/  FMUL.FTZ R168, R168, R24 ;  /* 0x00000018a8a87220 */ /* 0x000fe20000410000 */
[----:B------:R3:W-:Y:S01]  /*164a0*/  MUFU.EX2 R174, R3 ;  /* 0x0000000300ae7308 */ /* 0x0007e20000000800 */
[-C--:B--2---:R-:W-:Y:S02]  /*164b0*/  FMUL.FTZ R142, R142, R23.reuse ;  /* 0x000000178e8e7220 */ /* 0x084fe40000410000 */
[-C--:B------:R-:W-:Y:S02]  /*164c0*/  FMUL.FTZ R143, R143, R23.reuse ;  /* 0x000000178f8f7220 */ /* 0x080fe40000410000 */
[-C--:B------:R-:W-:Y:S02]  /*164d0*/  FMUL.FTZ R154, R154, R23.reuse ;  /* 0x000000179a9a7220 */ /* 0x080fe40000410000 */
[-C--:B------:R-:W-:Y:S01]  /*164e0*/  FMUL.FTZ R155, R155, R23.reuse ;  /* 0x000000179b9b7220 */ /* 0x080fe20000410000 */
[----:B----4-:R-:W-:Y:S01]  /*164f0*/  F2FP.BF16.PACK_AB R2, R181, R132 ;  /* 0x00000084b502723e */ /* 0x010fe200000010ff */
[----:B------:R-:W2:Y:S01]  /*16500*/  MUFU.EX2 R21, R21 ;  /* 0x0000001500157308 */ /* 0x000ea20000000800 */
[----:B------:R-:W-:-:S02]  /*16510*/  FMUL.FTZ R158, R158, R23 ;  /* 0x000000179e9e7220 */ /* 0x000fc40000410000 */
[----:B------:R-:W-:Y:S01]  /*16520*/  LOP3.LUT R6, R6, R2, RZ, 0xc0, !PT ;  /* 0x0000000206067212 */ /* 0x000fe200078ec0ff */
[----:B------:R-:W-:Y:S01]  /*16530*/  FMUL.FTZ R159, R159, R23 ;  /* 0x000000179f9f7220 */ /* 0x000fe20000410000 */
[----:B------:R-:W-:Y:S01]  /*16540*/  F2FP.BF16.PACK_AB R2, R180, R252 ;  /* 0x000000fcb402723e */ /* 0x000fe200000010ff */
[----:B------:R-:W-:Y:S01]  /*16550*/  FMUL.FTZ R169, R169, R24 ;  /* 0x00000018a9a97220 */ /* 0x000fe20000410000 */
[----:B---3--:R-:W-:Y:S01]  /*16560*/  F2FP.BF16.PACK_AB R3, R175, R183 ;  /* 0x000000b7af03723e */ /* 0x008fe200000010ff */
[-C--:B------:R-:W-:Y:S01]  /*16570*/  FMUL.FTZ R170, R170, R23.reuse ;  /* 0x00000017aaaa7220 */ /* 0x080fe20000410000 */
[----:B------:R-:W-:Y:S01]  /*16580*/  LOP3.LUT R7, R7, R2, RZ, 0xc0, !PT ;  /* 0x0000000207077212 */ /* 0x000fe200078ec0ff */
[----:B------:R-:W-:Y:S01]  /*16590*/  FMUL.FTZ R171, R171, R23 ;  /* 0x00000017abab7220 */ /* 0x000fe20000410000 */
[----:B------:R-:W-:Y:S01]  /*165a0*/  F2FP.BF16.PACK_AB R2, R192, R228 ;  /* 0x000000e4c002723e */ /* 0x000fe200000010ff */
[-C--:B------:R-:W-:Y:S02]  /*165b0*/  FMUL.FTZ R164, R164, R22.reuse ;  /* 0x00000016a4a47220 */ /* 0x080fe40000410000 */
[----:B------:R-:W-:Y:S01]  /*165c0*/  FMUL.FTZ R165, R165, R22 ;  /* 0x00000016a5a57220 */ /* 0x000fe20000410000 */
[----:B------:R-:W-:Y:S01]  /*165d0*/  LOP3.LUT R4, R4, R2, RZ, 0xc0, !PT ;  /* 0x0000000204047212 */ /* 0x000fe200078ec0ff */
[----:B--2---:R-:W-:Y:S01]  /*165e0*/  FMUL.FTZ R146, R146, R21 ;  /* 0x0000001592927220 */ /* 0x004fe20000410000 */
[----:B------:R-:W-:Y:S01]  /*165f0*/  F2FP.BF16.PACK_AB R2, R35, R195 ;  /* 0x000000c32302723e */ /* 0x000fe200000010ff */
[----:B------:R-:W-:-:S02]  /*16600*/  FMUL.FTZ R147, R147, R21 ;  /* 0x0000001593937220 */ /* 0x000fc40000410000 */
[-C--:B------:R-:W-:Y:S01]  /*16610*/  FMUL.FTZ R150, R150, R21.reuse ;  /* 0x0000001596967220 */ /* 0x080fe20000410000 */
[----:B------:R-:W-:Y:S01]  /*16620*/  LOP3.LUT R5, R5, R2, RZ, 0xc0, !PT ;  /* 0x0000000205057212 */ /* 0x000fe200078ec0ff */
[--C-:B------:R-:W-:Y:S01]  /*16630*/  HSET2.LE.AND R2, R10, R172.reuse, PT ;  /* 0x000000ac0a027233 */ /* 0x100fe20003803000 */
[-C--:B------:R-:W-:Y:S02]  /*16640*/  FMUL.FTZ R151, R151, R21.reuse ;  /* 0x0000001597977220 */ /* 0x080fe40000410000 */
[----:B------:R-:W-:Y:S02]  /*16650*/  FMUL.FTZ R162, R162, R21 ;  /* 0x00000015a2a27220 */ /* 0x000fe40000410000 */
[----:B------:R-:W-:Y:S01]  /*16660*/  LOP3.LUT R10, R2, R3, RZ, 0xc0, !PT ;  /* 0x00000003020a7212 */ /* 0x000fe200078ec0ff */
[--C-:B------:R-:W-:Y:S01]  /*16670*/  HSET2.LE.AND R2, R17, R172.reuse, PT ;  /* 0x000000ac11027233 */ /* 0x100fe20003803000 */
[----:B------:R-:W-:Y:S01]  /*16680*/  F2FP.BF16.PACK_AB R3, R174, R182 ;  /* 0x000000b6ae03723e */ /* 0x000fe200000010ff */
[-C--:B------:R-:W-:Y:S01]  /*16690*/  FMUL.FTZ R163, R163, R21.reuse ;  /* 0x00000015a3a37220 */ /* 0x080fe20000410000 */
[----:B-1----:R-:W-:Y:S01]  /*166a0*/  HMMA.16816.F32.BF16 R140, R4, R28, R140 ;  /* 0x0000001c048c723c */ /* 0x002fe2000004188c */
[----:B------:R-:W-:Y:S01]  /*166b0*/  FMUL.FTZ R166, R166, R21 ;  /* 0x00000015a6a67220 */ /* 0x000fe20000410000 */
[----:B------:R-:W-:Y:S01]  /*166c0*/  LOP3.LUT R11, R2, R3, RZ, 0xc0, !PT ;  /* 0x00000003020b7212 */ /* 0x000fe200078ec0ff */
[----:B------:R-:W-:Y:S01]  /*166d0*/  HSET2.LE.AND R2, R15, R172, PT ;  /* 0x000000ac0f027233 */ /* 0x000fe20003803000 */
[----:B------:R-:W-:Y:S01]  /*166e0*/  F2FP.BF16.PACK_AB R3, R34, R194 ;  /* 0x000000c22203723e */ /* 0x000fe200000010ff */
[----:B------:R-:W-:-:S02]  /*166f0*/  FMUL.FTZ R167, R167, R21 ;  /* 0x00000015a7a77220 */ /* 0x000fc40000410000 */
[-C--:B------:R-:W-:Y:S01]  /*16700*/  FMUL.FTZ R36, R36, R24.reuse ;  /* 0x0000001824247220 */ /* 0x080fe20000410000 */
[----:B------:R-:W-:Y:S01]  /*16710*/  LOP3.LUT R8, R2, R3, RZ, 0xc0, !PT ;  /* 0x0000000302087212 */ /* 0x000fe200078ec0ff */
[----:B------:R-:W-:Y:S01]  /*16720*/  HSET2.LE.AND R2, R16, R172, PT ;  /* 0x000000ac10027233 */ /* 0x000fe20003803000 */
[----:B------:R-:W-:Y:S01]  /*16730*/  F2FP.BF16.PACK_AB R3, R33, R193 ;  /* 0x000000c12103723e */ /* 0x000fe200000010ff */
[----:B------:R-:W1:Y:S01]  /*16740*/  LDSM.16.MT88.4 R16, [R203+0xa000] ;  /* 0x00a00000cb10783b */ /* 0x000e620000004200 */
[----:B------:R-:W-:Y:S01]  /*16750*/  HMMA.16816.F32.BF16 R152, R4, R30, R152 ;  /* 0x0000001e0498723c */ /* 0x000fe20000041898 */
[----:B------:R-:W-:Y:S01]  /*16760*/  FMUL.FTZ R37, R37, R24 ;  /* 0x0000001825257220 */ /* 0x000fe20000410000 */
[----:B------:R-:W-:Y:S01]  /*16770*/  LOP3.LUT R9, R2, R3, RZ, 0xc0, !PT ;  /* 0x0000000302097212 */ /* 0x000fe200078ec0ff */
[-C--:B------:R-:W-:Y:S02]  /*16780*/  FMUL.FTZ R38, R38, R23.reuse ;  /* 0x0000001726267220 */ /* 0x080fe40000410000 */
        /* <DEDUP_REMOVED lines=8> */
[----:B------:R-:W2:Y:S01]  /*16810*/  LDSM.16.MT88.4 R28, [R206+0xa000] ;  /* 0x00a00000ce1c783b */ /* 0x000ea20000004200 */
[----:B------:R-:W-:-:S02]  /*16820*/  FMUL.FTZ R41, R41, R22 ;  /* 0x0000001629297220 */ /* 0x000fc40000410000 */
        /* <DEDUP_REMOVED lines=18> */
[----:B------:R-:W-:Y:S01]  /*16950*/  HMMA.16816.F32.BF16 R160, R8, R16, R160 ;  /* 0x0000001008a0723c */ /* 0x000fe200000418a0 */
        /* <DEDUP_REMOVED lines=10> */
[----:B------:R-:W1:Y:S01]  /*16a00*/  LDSM.16.MT88.4 R16, [R205+0xa000] ;  /* 0x00a00000cd10783b */ /* 0x000e620000004200 */
[----:B------:R-:W-:Y:S02]  /*16a10*/  FMUL.FTZ R63, R63, R21 ;  /* 0x000000153f3f7220 */ /* 0x000fe40000410000 */
[--C-:B------:R-:W-:Y:S02]  /*16a20*/  FFMA.FTZ R2, R236, c[0x0][0x23c], -R0.reuse ;  /* 0x00008f00ec027a23 */ /* 0x100fe40000010800 */
[----:B------:R-:W-:Y:S01]  /*16a30*/  FMUL.FTZ R128, R128, R24 ;  /* 0x0000001880807220 */ /* 0x000fe20000410000 */
[----:B------:R-:W-:Y:S01]  /*16a40*/  MOV R166, R241 ;  /* 0x000000f100a67202 */ /* 0x000fe20000000f00 */
[----:B--2---:R-:W-:Y:S01]  /*16a50*/  HMMA.16816.F32.BF16 R228, R8, R30, R44 ;  /* 0x0000001e08e4723c */ /* 0x004fe2000004182c */
[----:B------:R-:W-:Y:S01]  /*16a60*/  MOV R164, R240 ;  /* 0x000000f000a47202 */ /* 0x000fe20000000f00 */
[----:B------:R2:W-:Y:S01]  /*16a70*/  MUFU.EX2 R236, R2 ;  /* 0x0000000200ec7308 */ /* 0x0005e20000000800 */
[----:B------:R-:W-:Y:S01]  /*16a80*/  MOV R167, R194 ;  /* 0x000000c200a77202 */ /* 0x000fe20000000f00 */
[----:B------:R-:W-:Y:S01]  /*16a90*/  FMUL.FTZ R129, R129, R24 ;  /* 0x0000001881817220 */ /* 0x000fe20000410000 */
[----:B------:R-:W-:Y:S01]  /*16aa0*/  MOV R165, R193 ;  /* 0x000000c100a57202 */ /* 0x000fe20000000f00 */
[----:B------:R-:W-:Y:S01]  /*16ab0*/  FMUL.FTZ R130, R130, R23 ;  /* 0x0000001782827220 */ /* 0x000fe20000410000 */
[----:B------:R-:W-:Y:S01]  /*16ac0*/  MOV R46, R35 ;  /* 0x00000023002e7202 */ /* 0x000fe20000000f00 */
[-C--:B------:R-:W-:Y:S01]  /*16ad0*/  HMMA.16816.F32.BF16 R240, R4, R28.reuse, R36 ;  /* 0x0000001c04f0723c */ /* 0x080fe20000041824 */
[----:B------:R-:W3:Y:S01]  /*16ae0*/  LDSM.16.MT88.4 R36, [R205+0xb000] ;  /* 0x00b00000cd24783b */ /* 0x000ee20000004200 */
[----:B------:R-:W-:Y:S01]  /*16af0*/  MOV R45, R34 ;  /* 0x00000022002d7202 */ /* 0x000fe20000000f00 */
[----:B------:R-:W-:Y:S01]  /*16b00*/  FMUL.FTZ R131, R131, R23 ;  /* 0x0000001783837220 */ /* 0x000fe20000410000 */
[----:B------:R-:W-:Y:S01]  /*16b10*/  MOV R44, R33 ;  /* 0x00000021002c7202 */ /* 0x000fe20000000f00 */
[----:B------:R-:W-:Y:S01]  /*16b20*/  FMUL.FTZ R76, R76, R22 ;  /* 0x000000164c4c7220 */ /* 0x000fe20000410000 */
[----:B------:R-:W-:Y:S01]  /*16b30*/  MOV R47, R192 ;  /* 0x000000c0002f7202 */ /* 0x000fe20000000f00 */
[----:B------:R-:W4:Y:S01]  /*16b40*/  LDSM.16.MT88.4 R32, [R201+0xb000] ;  /* 0x00b00000c920783b */ /* 0x000f220000004200 */
[----:B------:R-:W-:Y:S01]  /*16b50*/  HMMA.16816.F32.BF16 R40, R8, R28, R40 ;  /* 0x0000001c0828723c */ /* 0x000fe20000041828 */
[----:B------:R-:W-:Y:S01]  /*16b60*/  FMUL.FTZ R77, R77, R22 ;  /* 0x000000164d4d7220 */ /* 0x000fe20000410000 */
[----:B------:R-:W-:Y:S01]  /*16b70*/  MOV R199, R44 ;  /* 0x0000002c00c77202 */ /* 0x000fe20000000f00 */
[----:B--2---:R-:W-:Y:S01]  /*16b80*/  FFMA.FTZ R2, R196, c[0x0][0x23c], -R0 ;  /* 0x00008f00c4027a23 */ /* 0x004fe20000010800 */
[----:B------:R-:W-:Y:S01]  /*16b90*/  MOV R197, R164 ;  /* 0x000000a400c57202 */ /* 0x000fe20000000f00 */
[-C--:B------:R-:W-:Y:S01]  /*16ba0*/  FMUL.FTZ R78, R78, R21.reuse ;  /* 0x000000154e4e7220 */ /* 0x080fe20000410000 */
[----:B------:R-:W-:Y:S01]  /*16bb0*/  MOV R189, R166 ;  /* 0x000000a600bd7202 */ /* 0x000fe20000000f00 */
[----:B------:R2:W-:Y:S01]  /*16bc0*/  MUFU.EX2 R196, R2 ;  /* 0x0000000200c47308 */ /* 0x0005e20000000800 */
[----:B------:R-:W-:Y:S01]  /*16bd0*/  HMMA.16816.F32.BF16 R48, R4, R30, R48 ;  /* 0x0000001e0430723c */ /* 0x000fe20000041830 */
[----:B------:R-:W-:Y:S01]  /*16be0*/  LDSM.16.MT88.4 R28, [R206+0xb000] ;  /* 0x00b00000ce1c783b */ /* 0x000fe20000004200 */
        /* <DEDUP_REMOVED lines=8> */
[--C-:B--2---:R-:W-:Y:S01]  /*16c70*/  FFMA.FTZ R2, R186, c[0x0][0x23c], -R0.reuse ;  /* 0x00008f00ba027a23 */ /* 0x104fe20000010800 */
[----:B------:R-:W-:Y:S01]  /*16c80*/  HMMA.16816.F32.BF16 R232, R8, R16, R56 ;  /* 0x0000001008e8723c */ /* 0x000fe20000041838 */
[----:B------:R-:W-:Y:S02]  /*16c90*/  FFMA.FTZ R0, R184, c[0x0][0x23c], -R0 ;  /* 0x00008f00b8007a23 */ /* 0x000fe40000010800 */
[-C--:B------:R-:W-:Y:S02]  /*16ca0*/  FMUL.FTZ R82, R82, R23.reuse ;  /* 0x0000001752527220 */ /* 0x080fe40000410000 */
[----:B------:R-:W-:Y:S01]  /*16cb0*/  FMUL.FTZ R83, R83, R23 ;  /* 0x0000001753537220 */ /* 0x000fe20000410000 */
[----:B------:R1:W-:Y:S01]  /*16cc0*/  MUFU.EX2 R186, R0 ;  /* 0x0000000000ba7308 */ /* 0x0003e20000000800 */
[-C--:B------:R-:W-:Y:S01]  /*16cd0*/  FMUL.FTZ R84, R84, R24.reuse ;  /* 0x0000001854547220 */ /* 0x080fe20000410000 */
[----:B------:R-:W-:Y:S01]  /*16ce0*/  HMMA.16816.F32.BF16 R64, R4, R18, R64 ;  /* 0x000000120440723c */ /* 0x000fe20000041840 */
[----:B------:R-:W-:-:S02]  /*16cf0*/  FMUL.FTZ R85, R85, R24 ;  /* 0x0000001855557220 */ /* 0x000fc40000410000 */
[-C--:B------:R-:W-:Y:S02]  /*16d00*/  FMUL.FTZ R86, R86, R23.reuse ;  /* 0x0000001756567220 */ /* 0x080fe40000410000 */
[-C--:B------:R-:W-:Y:S02]  /*16d10*/  FMUL.FTZ R87, R87, R23.reuse ;  /* 0x0000001757577220 */ /* 0x080fe40000410000 */
[-C--:B------:R-:W-:Y:S01]  /*16d20*/  FMUL.FTZ R96, R96, R24.reuse ;  /* 0x0000001860607220 */ /* 0x080fe20000410000 */
[----:B------:R-:W-:Y:S01]  /*16d30*/  HMMA.16816.F32.BF16 R192, R8, R18, R60 ;  /* 0x0000001208c0723c */ /* 0x000fe2000004183c */
[----:B------:R-:W2:Y:S01]  /*16d40*/  LDSM.16.MT88.4 R16, [R203+0xb000] ;  /* 0x00b00000cb10783b */ /* 0x000ea20000004200 */
[----:B------:R-:W-:Y:S02]  /*16d50*/  FMUL.FTZ R97, R97, R24 ;  /* 0x0000001861617220 */ /* 0x000fe40000410000 */
[-C--:B------:R-:W-:Y:S02]  /*16d60*/  FMUL.FTZ R98, R98, R23.reuse ;  /* 0x0000001762627220 */ /* 0x080fe40000410000 */
[-C--:B------:R-:W-:Y:S01]  /*16d70*/  FMUL.FTZ R99, R99, R23.reuse ;  /* 0x0000001763637220 */ /* 0x080fe20000410000 */
[----:B------:R-:W-:Y:S01]  /*16d80*/  MOV R62, R252 ;  /* 0x000000fc003e7202 */ /* 0x000fe20000000f00 */
[-C--:B------:R-:W-:Y:S01]  /*16d90*/  FMUL.FTZ R100, R100, R24.reuse ;  /* 0x0000001864647220 */ /* 0x080fe20000410000 */
[----:B------:R5:W1:Y:S01]  /*16da0*/  MUFU.EX2 R252, R2 ;  /* 0x0000000200fc7308 */ /* 0x000a620000000800 */
[----:B------:R-:W-:Y:S01]  /*16db0*/  FMUL.FTZ R101, R101, R24 ;  /* 0x0000001865657220 */ /* 0x000fe20000410000 */
[----:B---3--:R-:W-:Y:S01]  /*16dc0*/  HMMA.16816.F32.BF16 R56, R4, R38, R128 ;  /* 0x000000260438723c */ /* 0x008fe20000041880 */
        /* <DEDUP_REMOVED lines=11> */
[----:B----4-:R-:W-:Y:S01]  /*16e80*/  HMMA.16816.F32.BF16 R180, R8, R34, R76 ;  /* 0x0000002208b4723c */ /* 0x010fe2000004184c */
[----:B------:R-:W-:Y:S01]  /*16e90*/  FMUL.FTZ R114, R114, R23 ;  /* 0x0000001772727220 */ /* 0x000fe20000410000 */
[----:B------:R-:W-:Y:S01]  /*16ea0*/  MOV R129, R175 ;  /* 0x000000af00817202 */ /* 0x000fe20000000f00 */
[-C--:B------:R-:W-:Y:S01]  /*16eb0*/  FMUL.FTZ R115, R115, R23.reuse ;  /* 0x0000001773737220 */ /* 0x080fe20000410000 */
[----:B------:R-:W-:Y:S01]  /*16ec0*/  MOV R128, R174 ;  /* 0x000000ae00807202 */ /* 0x000fe20000000f00 */
[----:B------:R-:W-:-:S02]  /*16ed0*/  FMUL.FTZ R118, R118, R23 ;  /* 0x0000001776767220 */ /* 0x000fc40000410000 */
[----:B------:R-:W-:Y:S01]  /*16ee0*/  FMUL.FTZ R119, R119, R23 ;  /* 0x0000001777777220 */ /* 0x000fe20000410000 */
[----:B------:R-:W-:Y:S01]  /*16ef0*/  MOV R79, R172 ;  /* 0x000000ac004f7202 */ /* 0x000fe20000000f00 */
        /* <DEDUP_REMOVED lines=10> */
[----:B-1----:R-:W-:Y:S01]  /*16fa0*/  FFMA.FTZ R0, R237, c[0x0][0x23c], -R12 ;  /* 0x00008f00ed007a23 */ /* 0x002fe2000001080c */
[C---:B--2---:R-:W-:Y:S01]  /*16fb0*/  HMMA.16816.F32.BF16 R84, R4.reuse, R16, R84 ;  /* 0x000000100454723c */ /* 0x044fe20000041854 */
[----:B-----5:R-:W-:Y:S01]  /*16fc0*/  IMAD.WIDE.U32 R2, R179, -0x2daee0ad, RZ ;  /* 0xd2511f53b3027825 */ /* 0x020fe200078e00ff */
[----:B------:R-:W-:Y:S01]  /*16fd0*/  MOV R179, R130 ;  /* 0x0000008200b37202 */ /* 0x000fe20000000f00 */
[----:B------:R1:W-:Y:S01]  /*16fe0*/  MUFU.EX2 R184, R0 ;  /* 0x0000000000b87308 */ /* 0x0003e20000000800 */
[----:B------:R-:W-:Y:S01]  /*16ff0*/  MOV R237, R128 ;  /* 0x0000008000ed7202 */ /* 0x000fe20000000f00 */
[-C--:B------:R-:W-:Y:S01]  /*17000*/  FMUL.FTZ R72, R72, R22.reuse ;  /* 0x0000001648487220 */ /* 0x080fe20000410000 */
[----:B------:R-:W-:Y:S01]  /*17010*/  SHF.R.U32.HI R15, RZ, 0x10, R2 ;  /* 0x00000010ff0f7819 */ /* 0x000fe20000011602 */
[----:B------:R-:W-:Y:S01]  /*17020*/  FMUL.FTZ R73, R73, R22 ;  /* 0x0000001649497220 */ /* 0x000fe20000410000 */
[----:B------:R-:W-:Y:S01]  /*17030*/  HMMA.16816.F32.BF16 R96, R4, R18, R96 ;  /* 0x000000120460723c */ /* 0x000fe20000041860 */
[----:B------:R-:W-:-:S02]  /*17040*/  FMUL.FTZ R74, R74, R21 ;  /* 0x000000154a4a7220 */ /* 0x000fc40000410000 */
[-C--:B------:R-:W-:Y:S02]  /*17050*/  FMUL.FTZ R75, R75, R21.reuse ;  /* 0x000000154b4b7220 */ /* 0x080fe40000410000 */
[-C--:B------:R-:W-:Y:S02]  /*17060*/  FMUL.FTZ R104, R104, R22.reuse ;  /* 0x0000001668687220 */ /* 0x080fe40000410000 */
[----:B------:R-:W-:Y:S01]  /*17070*/  FMUL.FTZ R105, R105, R22 ;  /* 0x0000001669697220 */ /* 0x000fe20000410000 */
[----:B------:R-:W-:Y:S01]  /*17080*/  HMMA.16816.F32.BF16 R100, R4, R28, R100 ;  /* 0x0000001c0464723c */ /* 0x000fe20000041864 */
[----:B------:R-:W-:Y:S02]  /*17090*/  FMUL.FTZ R106, R106, R21 ;  /* 0x000000156a6a7220 */ /* 0x000fe40000410000 */
[----:B-1----:R-:W-:Y:S01]  /*170a0*/  FFMA.FTZ R0, R198, c[0x0][0x23c], -R12 ;  /* 0x00008f00c6007a23 */ /* 0x002fe2000001080c */
[----:B------:R-:W-:Y:S01]  /*170b0*/  MOV R198, R129 ;  /* 0x0000008100c67202 */ /* 0x000fe20000000f00 */
        /* <DEDUP_REMOVED lines=11> */
[----:B------:R-:W-:Y:S01]  /*17170*/  LOP3.LUT R4, R3, UR18, R178, 0x96, !PT ;  /* 0x0000001203047c12 */ /* 0x000fe2000f8e96b2 */
[C---:B------:R-:W-:Y:S01]  /*17180*/  HMMA.16816.F32.BF16 R88, R8.reuse, R16, R88 ;  /* 0x000000100858723c */ /* 0x040fe20000041858 */
[----:B------:R-:W-:Y:S01]  /*17190*/  LOP3.LUT R6, R2, 0xffff, RZ, 0xc0, !PT ;  /* 0x0000ffff02067812 */ /* 0x000fe200078ec0ff */
[----:B------:R-:W-:Y:S01]  /*171a0*/  FFMA.FTZ R5, R185, c[0x0][0x23c], -R12 ;  /* 0x00008f00b9057a23 */ /* 0x000fe2000001080c */
[----:B------:R1:W-:Y:S01]  /*171b0*/  MUFU.EX2 R178, R0 ;  /* 0x0000000000b27308 */ /* 0x0003e20000000800 */
[----:B------:R-:W-:Y:S01]  /*171c0*/  FMUL.FTZ R124, R124, R22 ;  /* 0x000000167c7c7220 */ /* 0x000fe20000410000 */
[----:B------:R-:W-:Y:S01]  /*171d0*/  MOV R185, R60 ;  /* 0x0000003c00b97202 */ /* 0x000fe20000000f00 */
[----:B------:R-:W-:Y:S01]  /*171e0*/  FMUL.FTZ R125, R125, R22 ;  /* 0x000000167d7d7220 */ /* 0x000fe20000410000 */
[----:B------:R-:W-:Y:S01]  /*171f0*/  LOP3.LUT R16, R2, 0xff, RZ, 0xc0, !PT ;  /* 0x000000ff02107812 */ /* 0x000fe200078ec0ff */
[----:B------:R-:W-:Y:S01]  /*17200*/  HMMA.16816.F32.BF16 R172, R8, R18, R92 ;  /* 0x0000001208ac723c */ /* 0x000fe2000004185c */
[-C--:B------:R-:W-:Y:S01]  /*17210*/  FMUL.FTZ R126, R126, R21.reuse ;  /* 0x000000157e7e7220 */ /* 0x080fe20000410000 */
[----:B------:R-:W-:Y:S01]  /*17220*/  LDSM.16.MT88.4 R92, [R203+0xb800] ;  /* 0x00b80000cb5c783b */ /* 0x000fe20000004200 */
[----:B------:R2:W-:Y:S01]  /*17230*/  MUFU.EX2 R138, R5 ;  /* 0x00000005008a7308 */ /* 0x0005e20000000800 */
[----:B------:R-:W-:-:S02]  /*17240*/  FMUL.FTZ R127, R127, R21 ;  /* 0x000000157f7f7220 */ /* 0x000fc40000410000 */
[--C-:B------:R-:W-:Y:S01]  /*17250*/  FFMA.FTZ R26, R238, c[0x0][0x23c], -R13.reuse ;  /* 0x00008f00ee1a7a23 */ /* 0x100fe2000001080d */
[----:B------:R-:W-:Y:S01]  /*17260*/  SHF.R.U32.HI R19, RZ, 0x18, R2 ;  /* 0x00000018ff137819 */ /* 0x000fe20000011602 */
[----:B------:R-:W-:Y:S01]  /*17270*/  IMAD.WIDE.U32 R2, R177, -0x2daee0ad, RZ ;  /* 0xd2511f53b1027825 */ /* 0x000fe200078e00ff */
[C---:B------:R-:W-:Y:S01]  /*17280*/  HMMA.16816.F32.BF16 R72, R8.reuse, R32, R72 ;  /* 0x000000200848723c */ /* 0x040fe20000041848 */
[----:B------:R-:W-:Y:S02]  /*17290*/  MOV R177, R61 ;  /* 0x0000003d00b17202 */ /* 0x000fe40000000f00 */
[----:B-1----:R-:W-:Y:S01]  /*172a0*/  FFMA.FTZ R0, R188, c[0x0][0x23c], -R12 ;  /* 0x00008f00bc007a23 */ /* 0x002fe2000001080c */
[----:B------:R-:W-:Y:S01]  /*172b0*/  LOP3.LUT R18, R2, 0xff, RZ, 0xc0, !PT ;  /* 0x000000ff02127812 */ /* 0x000fe200078ec0ff */
[----:B------:R-:W-:Y:S01]  /*172c0*/  FFMA.FTZ R7, R190, c[0x0][0x23c], -R13 ;  /* 0x00008f00be077a23 */ /* 0x000fe2000001080d */
[--C-:B------:R-:W-:Y:S01]  /*172d0*/  SHF.R.U32.HI R17, RZ, 0x10, R2.reuse ;  /* 0x00000010ff117819 */ /* 0x100fe20000011602 */
[----:B------:R1:W-:Y:S01]  /*172e0*/  MUFU.EX2 R139, R0 ;  /* 0x00000000008b7308 */ /* 0x0003e20000000800 */
[----:B------:R-:W-:Y:S01]  /*172f0*/  SHF.R.U32.HI R12, RZ, 0x18, R2 ;  /* 0x00000018ff0c7819 */ /* 0x000fe20000011602 */
[----:B------:R-:W-:Y:S01]  /*17300*/  HMMA.16816.F32.BF16 R104, R8, R28, R104 ;  /* 0x0000001c0868723c */ /* 0x000fe20000041868 */
[----:B--2---:R-:W-:Y:S01]  /*17310*/  LOP3.LUT R5, R2, 0xffff, RZ, 0xc0, !PT ;  /* 0x0000ffff02057812 */ /* 0x004fe200078ec0ff */
[----:B------:R-:W-:Y:S01]  /*17320*/  FFMA.FTZ R2, R239, c[0x0][0x23c], -R14 ;  /* 0x00008f00ef027a23 */ /* 0x000fe2000001080e */
[----:B------:R-:W-:-:S02]  /*17330*/  MOV R188, R131 ;  /* 0x0000008300bc7202 */ /* 0x000fc40000000f00 */
[----:B------:R-:W-:Y:S01]  /*17340*/  MOV R239, R63 ;  /* 0x0000003f00ef7202 */ /* 0x000fe20000000f00 */
[----:B------:R2:W-:Y:S01]  /*17350*/  MUFU.EX2 R133, R2 ;  /* 0x0000000200857308 */ /* 0x0005e20000000800 */
[----:B------:R-:W-:Y:S01]  /*17360*/  MOV R238, R47 ;  /* 0x0000002f00ee7202 */ /* 0x000fe20000000f00 */
[----:B------:R-:W-:Y:S01]  /*17370*/  HMMA.16816.F32.BF16 R32, R8, R30, R108 ;  /* 0x0000001e0820723c */ /* 0x000fe2000004186c */
[----:B------:R-:W-:Y:S01]  /*17380*/  MOV R190, R165 ;  /* 0x000000a500be7202 */ /* 0x000fe20000000f00 */
[----:B------:R-:W-:Y:S01]  /*17390*/  LDSM.16.MT88.4 R108, [R206+0xb800] ;  /* 0x00b80000ce6c783b */ /* 0x000fe20000004200 */
[----:B-1----:R-:W-:Y:S01]  /*173a0*/  LOP3.LUT R0, R3, UR18, R176, 0x96, !PT ;  /* 0x0000001203007c12 */ /* 0x002fe2000f8e96b0 */
[----:B------:R-:W-:-:S04]  /*173b0*/  FFMA.FTZ R3, R191, c[0x0][0x23c], -R14 ;  /* 0x00008f00bf037a23 */ /* 0x000fc8000001080e */
[C---:B------:R-:W-:Y:S01]  /*173c0*/  HMMA.16816.F32.BF16 R120, R8.reuse, R36, R120 ;  /* 0x000000240878723c */ /* 0x040fe20000041878 */
[----:B------:R-:W-:Y:S01]  /*173d0*/  FFMA.FTZ R14, R187, c[0x0][0x23c], -R14 ;  /* 0x00008f00bb0e7a23 */ /* 0x000fe2000001080e */
[----:B------:R-:W-:Y:S01]  /*173e0*/  MUFU.EX2 R26, R26 ;  /* 0x0000001a001a7308 */ /* 0x000fe20000000800 */
[----:B------:R-:W-:Y:S02]  /*173f0*/  MOV R176, R62 ;  /* 0x0000003e00b07202 */ /* 0x000fe40000000f00 */
[----:B------:R-:W-:Y:S01]  /*17400*/  MOV R191, R45 ;  /* 0x0000002d00bf7202 */ /* 0x000fe20000000f00 */
[----:B------:R-:W1:Y:S01]  /*17410*/  LDSM.16.MT88.4 R60, [R205+0xa800] ;  /* 0x00a80000cd3c783b */ /* 0x000e620000004200 */
[----:B--2---:R-:W-:Y:S01]  /*17420*/  SHF.R.U32.HI R2, RZ, 0x8, R6 ;  /* 0x00000008ff027819 */ /* 0x004fe20000011606 */
[----:B------:R-:W-:Y:S01]  /*17430*/  HMMA.16816.F32.BF16 R28, R8, R38, R124 ;  /* 0x00000026081c723c */ /* 0x000fe2000004187c */
[----:B------:R-:W-:Y:S01]  /*17440*/  LOP3.LUT R6, R15, 0xff, RZ, 0xc0, !PT ;  /* 0x000000ff0f067812 */ /* 0x000fe200078ec0ff */
[----:B------:R2:W-:Y:S01]  /*17450*/  MUFU.EX2 R132, R3 ;  /* 0x0000000300847308 */ /* 0x0005e20000000800 */
[----:B------:R-:W-:-:S02]  /*17460*/  PRMT R16, R16, 0x5410, R2 ;  /* 0x0000541010107816 */ /* 0x000fc40000000002 */
[----:B------:R-:W-:Y:S02]  /*17470*/  LOP3.LUT R2, R17, 0xff, RZ, 0xc0, !PT ;  /* 0x000000ff11027812 */ /* 0x000fe400078ec0ff */
[----:B------:R-:W-:Y:S02]  /*17480*/  LOP3.LUT R8, R4, 0xff, RZ, 0xc0, !PT ;  /* 0x000000ff04087812 */ /* 0x000fe400078ec0ff */
[----:B------:R-:W-:Y:S01]  /*17490*/  PRMT R12, R2, 0x5410, R12 ;  /* 0x00005410020c7816 */ /* 0x000fe2000000000c */
[----:B------:R3:W4:Y:S01]  /*174a0*/  MUFU.EX2 R17, R14 ;  /* 0x0000000e00117308 */ /* 0x0007220000000800 */
[C---:B------:R-:W-:Y:S02]  /*174b0*/  LOP3.LUT R2, R0.reuse, 0xffff, RZ, 0xc0, !PT ;  /* 0x0000ffff00027812 */ /* 0x040fe400078ec0ff */
[----:B------:R-:W-:Y:S02]  /*174c0*/  LOP3.LUT R9, R0, 0xff, RZ, 0xc0, !PT ;  /* 0x000000ff00097812 */ /* 0x000fe400078ec0ff */
[----:B------:R-:W-:-:S02]  /*174d0*/  SHF.R.U32.HI R11, RZ, 0x18, R0 ;  /* 0x00000018ff0b7819 */ /* 0x000fc40000011600 */
[----:B------:R-:W-:Y:S01]  /*174e0*/  SHF.R.U32.HI R2, RZ, 0x8, R2 ;  /* 0x00000008ff027819 */ /* 0x000fe20000011602 */
[----:B------:R5:W1:Y:S01]  /*174f0*/  MUFU.EX2 R15, R7 ;  /* 0x00000007000f7308 */ /* 0x000a620000000800 */
[----:B--2---:R-:W-:Y:S02]  /*17500*/  SHF.R.U32.HI R3, RZ, 0x8, R5 ;  /* 0x00000008ff037819 */ /* 0x004fe40000011605 */
[----:B------:R-:W-:Y:S02]  /*17510*/  SHF.R.U32.HI R5, RZ, 0x10, R4 ;  /* 0x00000010ff057819 */ /* 0x000fe40000011604 */
[----:B------:R-:W-:Y:S02]  /*17520*/  PRMT R13, R18, 0x5410, R3 ;  /* 0x00005410120d7816 */ /* 0x000fe40000000003 */
[----:B------:R-:W-:Y:S02]  /*17530*/  LOP3.LUT R3, R4, 0xffff, RZ, 0xc0, !PT ;  /* 0x0000ffff04037812 */ /* 0x000fe400078ec0ff */
[----:B---3--:R-:W-:-:S02]  /*17540*/  PRMT R14, R6, 0x5410, R19 ;  /* 0x00005410060e7816 */ /* 0x008fc40000000013 */
[----:B------:R-:W-:Y:S02]  /*17550*/  SHF.R.U32.HI R6, RZ, 0x10, R0 ;  /* 0x00000010ff067819 */ /* 0x000fe40000011600 */
[----:B------:R-:W-:Y:S02]  /*17560*/  PRMT R9, R9, 0x5410, R2 ;  /* 0x0000541009097816 */ /* 0x000fe40000000002 */
[----:B------:R-:W-:Y:S01]  /*17570*/  LOP3.LUT R0, R6, 0xff, RZ, 0xc0, !PT ;  /* 0x000000ff06007812 */ /* 0x000fe200078ec0ff */
[--C-:B------:R-:W-:Y:S01]  /*17580*/  HSET2.LE.AND R6, R12, R79.reuse, PT ;  /* 0x0000004f0c067233 */ /* 0x100fe20003803000 */
[----:B-----5:R-:W-:Y:S01]  /*17590*/  SHF.R.U32.HI R7, RZ, 0x18, R4 ;  /* 0x00000018ff077819 */ /* 0x020fe20000011604 */
[----:B------:R-:W-:Y:S01]  /*175a0*/  HSET2.LE.AND R9, R9, R79, PT ;  /* 0x0000004f09097233 */ /* 0x000fe20003803000 */
[----:B------:R-:W-:Y:S02]  /*175b0*/  SHF.R.U32.HI R4, RZ, 0x8, R3 ;  /* 0x00000008ff047819 */ /* 0x000fe40000011603 */
[----:B------:R-:W-:-:S02]  /*175c0*/  F2FP.BF16.PACK_AB R2, R186, R252 ;  /* 0x000000fcba02723e */ /* 0x000fc400000010ff */
[----:B------:R-:W-:Y:S02]  /*175d0*/  PRMT R10, R8, 0x5410, R4 ;  /* 0x00005410080a7816 */ /* 0x000fe40000000004 */
[----:B------:R-:W-:Y:S01]  /*175e0*/  PRMT R4, R0, 0x5410, R11 ;  /* 0x0000541000047816 */ /* 0x000fe2000000000b */
[--C-:B------:R-:W-:Y:S01]  /*175f0*/  HSET2.LE.AND R0, R16, R79.reuse, PT ;  /* 0x0000004f10007233 */ /* 0x100fe20003803000 */
[----:B------:R-:W-:Y:S01]  /*17600*/  LOP3.LUT R3, R5, 0xff, RZ, 0xc0, !PT ;  /* 0x000000ff05037812 */ /* 0x000fe200078ec0ff */
[----:B------:R-:W-:Y:S01]  /*17610*/  HSET2.LE.AND R5, R13, R79, PT ;  /* 0x0000004f0d057233 */ /* 0x000fe20003803000 */
[----:B------:R-:W-:Y:S02]  /*17620*/  MOV R187, R46 ;  /* 0x0000002e00bb7202 */ /* 0x000fe40000000f00 */
[----:B------:R-:W-:Y:S01]  /*17630*/  LOP3.LUT R130, R0, R2, RZ, 0xc0, !PT ;  /* 0x0000000200827212 */ /* 0x000fe200078ec0ff */
[----:B------:R-:W2:Y:S01]  /*17640*/  LDSM.16.MT88.4 R44, [R206+0xa800] ;  /* 0x00a80000ce2c783b */ /* 0x000ea20000004200 */
[----:B----4-:R-:W-:-:S02]  /*17650*/  F2FP.BF16.PACK_AB R0, R17, R132 ;  /* 0x000000841100723e */ /* 0x010fc400000010ff */
[----:B------:R-:W-:Y:S01]  /*17660*/  PRMT R8, R3, 0x5410, R7 ;  /* 0x0000541003087816 */ /* 0x000fe20000000007 */
[--C-:B------:R-:W-:Y:S01]  /*17670*/  HSET2.LE.AND R7, R10, R79.reuse, PT ;  /* 0x0000004f0a077233 */ /* 0x100fe20003803000 */
[----:B------:R-:W-:Y:S01]  /*17680*/  LOP3.LUT R126, R5, R0, RZ, 0xc0, !PT ;  /* 0x00000000057e7212 */ /* 0x000fe200078ec0ff */
[--C-:B------:R-:W-:Y:S01]  /*17690*/  HSET2.LE.AND R10, R4, R79.reuse, PT ;  /* 0x0000004f040a7233 */ /* 0x100fe20003803000 */
[----:B------:R-:W-:Y:S01]  /*176a0*/  F2FP.BF16.PACK_AB R4, R138, R139 ;  /* 0x0000008b8a04723e */ /* 0x000fe200000010ff */
[--C-:B------:R-:W-:Y:S01]  /*176b0*/  HSET2.LE.AND R3, R14, R79.reuse, PT ;  /* 0x0000004f0e037233 */ /* 0x100fe20003803000 */
[----:B-1----:R-:W-:Y:S01]  /*176c0*/  F2FP.BF16.PACK_AB R2, R20, R15 ;  /* 0x0000000f1402723e */ /* 0x002fe200000010ff */
[----:B------:R-:W-:Y:S01]  /*176d0*/  HSET2.LE.AND R8, R8, R79, PT ;  /* 0x0000004f08087233 */ /* 0x000fe20003803000 */
[----:B------:R-:W-:Y:S01]  /*176e0*/  F2FP.BF16.PACK_AB R0, R196, R236 ;  /* 0x000000ecc400723e */ /* 0x000fe200000010ff */
[----:B------:R-:W-:Y:S01]  /*176f0*/  LDSM.16.MT88.4 R76, [R201+0xb800] ;  /* 0x00b80000c94c783b */ /* 0x000fe20000004200 */
[----:B------:R-:W-:-:S02]  /*17700*/  LOP3.LUT R131, R3, R4, RZ, 0xc0, !PT ;  /* 0x0000000403837212 */ /* 0x000fc400078ec0ff */
[----:B------:R-:W-:Y:S01]  /*17710*/  LOP3.LUT R127, R6, R2, RZ, 0xc0, !PT ;  /* 0x00000002067f7212 */ /* 0x000fe200078ec0ff */
[----:B------:R-:W-:Y:S01]  /*17720*/  FFMA.FTZ R2, R197, R21, R190 ;  /* 0x00000015c5027223 */ /* 0x000fe200000100be */
[----:B------:R-:W-:Y:S02]  /*17730*/  LOP3.LUT R128, R7, R0, RZ, 0xc0, !PT ;  /* 0x0000000007807212 */ /* 0x000fe400078ec0ff */
[----:B------:R-:W1:Y:S01]  /*17740*/  LDSM.16.MT88.4 R4, [R205+0xb800] ;  /* 0x00b80000cd04783b */ /* 0x000e620000004200 */
[----:B------:R-:W-:Y:S02]  /*17750*/  F2FP.BF16.PACK_AB R0, R178, R184 ;  /* 0x000000b8b200723e */ /* 0x000fe400000010ff */
[----:B------:R-:W-:Y:S02]  /*17760*/  MOV R19, R167 ;  /* 0x000000a700137202 */ /* 0x000fe40000000f00 */
[----:B------:R-:W-:Y:S01]  /*17770*/  LOP3.LUT R129, R8, R0, RZ, 0xc0, !PT ;  /* 0x0000000008817212 */ /* 0x000fe200078ec0ff */
[----:B------:R-:W-:Y:S01]  /*17780*/  LDSM.16.MT88.4 R164, [R203+0xa800] ;  /* 0x00a80000cba4783b */ /* 0x000fe20000004200 */
[----:B------:R-:W-:Y:S01]  /*17790*/  F2FP.BF16.PACK_AB R0, R25, R133 ;  /* 0x000000851900723e */ /* 0x000fe200000010ff */
[----:B------:R-:W-:Y:S01]  /*177a0*/  FFMA.FTZ R3, R189, R22, R19 ;  /* 0x00000016bd037223 */ /* 0x000fe20000010013 */
[----:B------:R-:W-:-:S02]  /*177b0*/  MOV R18, R148 ;  /* 0x0000009400127202 */ /* 0x000fc40000000f00 */
[----:B------:R-:W-:Y:S01]  /*177c0*/  MOV R11, R149 ;  /* 0x00000095000b7202 */ /* 0x000fe20000000f00 */
[C---:B------:R-:W-:Y:S01]  /*177d0*/  HMMA.16816.F32.BF16 R52, R128.reuse, R60, R52 ;  /* 0x0000003c8034723c */ /* 0x040fe20000041834 */
[----:B------:R-:W-:Y:S02]  /*177e0*/  MOV R16, R150 ;  /* 0x0000009600107202 */ /* 0x000fe40000000f00 */
[----:B------:R-:W-:Y:S01]  /*177f0*/  MOV R14, R151 ;  /* 0x00000097000e7202 */ /* 0x000fe20000000f00 */
[----:B------:R-:W-:Y:S01]  /*17800*/  FFMA.FTZ R8, R18, R23, R11 ;  /* 0x0000001712087223 */ /* 0x000fe2000001000b */
[----:B------:R-:W3:Y:S01]  /*17810*/  LDSM.16.MT88.4 R148, [R201+0xa800] ;  /* 0x00a80000c994783b */ /* 0x000ee20000004200 */
[----:B------:R-:W-:Y:S02]  /*17820*/  LOP3.LUT R124, R9, R0, RZ, 0xc0, !PT ;  /* 0x00000000097c7212 */ /* 0x000fe400078ec0ff */
[----:B------:R-:W-:Y:S01]  /*17830*/  F2FP.BF16.PACK_AB R0, R27, R26 ;  /* 0x0000001a1b00723e */ /* 0x000fe200000010ff */
[----:B------:R-:W-:Y:S01]  /*17840*/  FADD.FTZ R8, R187, R8 ;  /* 0x00000008bb087221 */ /* 0x000fe20000010000 */
[----:B--2---:R-:W-:Y:S02]  /*17850*/  HMMA.16816.F32.BF16 R36, R128, R44, R240 ;  /* 0x0000002c8024723c */ /* 0x004fe400000418f0 */
[----:B------:R-:W-:Y:S01]  /*17860*/  LOP3.LUT R125, R10, R0, RZ, 0xc0, !PT ;  /* 0x000000000a7d7212 */ /* 0x000fe200078ec0ff */
[----:B------:R-:W-:-:S04]  /*17870*/  FFMA.FTZ R0, R16, R24, R14 ;  /* 0x0000001810007223 */ /* 0x000fc8000001000e */
        /* <DEDUP_REMOVED lines=11> */
[----:B-1----:R-:W-:Y:S01]  /*17930*/  HMMA.16816.F32.BF16 R116, R128, R4, R116 ;  /* 0x000000048074723c */ /* 0x002fe20000041874 */
[----:B------:R-:W-:-:S07]  /*17940*/  FADD.FTZ R0, R25, R0 ;  /* 0x0000000019007221 */ /* 0x000fce0000010000 */
[----:B------:R-:W-:Y:S07]  /*17950*/  HMMA.16816.F32.BF16 R120, R124, R4, R120 ;  /* 0x000000047c78723c */ /* 0x000fee0000041878 */
[----:B------:R-:W-:Y:S01]  /*17960*/  FADD.FTZ R4, R199, R2 ;  /* 0x00000002c7047221 */ /* 0x000fe20000010000 */
[----:B---3--:R-:W-:Y:S01]  /*17970*/  HMMA.16816.F32.BF16 R140, R128, R148, R140 ;  /* 0x00000094808c723c */ /* 0x008fe2000004188c */
        /* <DEDUP_REMOVED lines=45> */
.L_x_1981:
[----:B-1-3--:R-:W-:-:S06]  /*17c50*/  UISETP.GT.AND UP0, UPT, UR33, UR19, UPT ;  /* 0x000000132100728c */ /* 0x00afcc000bf04270 */
[----:B------:R-:W-:-:S13]  /*17c60*/  PLOP3.LUT P0, PT, PT, PT, UP0, 0x80, 0x0 ;  /* 0x000000000000781c */ /* 0x000fda0003f0f008 */
[----:B------:R-:W-:Y:S05]  /*17c70*/  @!P0 BRA `(.L_x_1994) ;  /* 0x0000406000008947 */ /* 0x000fea0003800000 */
[----:B------:R-:W2:Y:S01]  /*17c80*/  LDL.LU R10, [R1+0x94] ;  /* 0x00009400010a7983 */ /* 0x000ea20000300800 */
[----:B------:R-:W1:Y:S01]  /*17c90*/  LDC.U8 R0, c[0x0][0x2d8] ;  /* 0x0000b600ff007b82 */ /* 0x000e620000000000 */
[----:B------:R-:W-:Y:S01]  /*17ca0*/  MOV R132, R135 ;  /* 0x0000008700847202 */ /* 0x000fe20000000f00 */
[----:B------:R-:W-:Y:S01]  /*17cb0*/  IMAD.MOV.U32 R138, RZ, RZ, R137 ;  /* 0x000000ffff8a7224 */ /* 0x000fe200078e0089 */
[----:B------:R-:W3:Y:S01]  /*17cc0*/  LDL.64 R12, [R1+0x48] ;  /* 0x00004800010c7983 */ /* 0x000ee20000100a00 */
[----:B------:R-:W-:Y:S02]  /*17cd0*/  MOV R3, R136 ;  /* 0x0000008800037202 */ /* 0x000fe40000000f00 */
[----:B------:R-:W-:Y:S01]  /*17ce0*/  MOV R133, R134 ;  /* 0x0000008600857202 */ /* 0x000fe20000000f00 */
[----:B------:R-:W4:Y:S04]  /*17cf0*/  LDL R9, [R1+0x60] ;  /* 0x0000600001097983 */ /* 0x000f280000100800 */
[----:B------:R-:W5:Y:S04]  /*17d00*/  LDL.LU R2, [R1+0x70] ;  /* 0x0000700001027983 */ /* 0x000f680000300800 */
[----:B------:R-:W2:Y:S04]  /*17d10*/  LDL.LU R8, [R1+0x90] ;  /* 0x0000900001087983 */ /* 0x000ea80000300800 */
[----:B------:R-:W2:Y:S04]  /*17d20*/  LDL.LU.64 R6, [R1+0x78] ;  /* 0x0000780001067983 */ /* 0x000ea80000300a00 */
[----:B------:R-:W2:Y:S01]  /*17d30*/  LDL.LU.64 R4, [R1+0x88] ;  /* 0x0000880001047983 */ /* 0x000ea20000300a00 */
[----:B-1----:R-:W-:-:S03]  /*17d40*/  PRMT R0, R0, 0x7054, R0 ;  /* 0x0000705400007816 */ /* 0x002fc60000000000 */
[----:B------:R-:W2:Y:S01]  /*17d50*/  LDL.LU R11, [R1+0x28] ;  /* 0x00002800010b7983 */ /* 0x000ea20000300800 */
[----:B---3--:R-:W-:Y:S01]  /*17d60*/  IMAD.MOV.U32 R14, RZ, RZ, R12 ;  /* 0x000000ffff0e7224 */ /* 0x008fe200078e000c */
[----:B------:R-:W-:Y:S02]  /*17d70*/  MOV R15, R13 ;  /* 0x0000000d000f7202 */ /* 0x000fe40000000f00 */
[----:B----4-:R-:W-:Y:S01]  /*17d80*/  ISETP.GE.AND P4, PT, R9, c[0x0][0x220], PT ;  /* 0x0000880009007a0c */ /* 0x010fe20003f86270 */
[----:B--2---:R-:W-:-:S04]  /*17d90*/  IMAD.WIDE.U32 R12, R11, -0x326172a9, RZ ;  /* 0xcd9e8d570b0c7825 */ /* 0x004fc800078e00ff */
[----:B------:R-:W-:Y:S01]  /*17da0*/  IMAD.WIDE.U32 R10, R10, -0x326172a9, RZ ;  /* 0xcd9e8d570a0a7825 */ /* 0x000fe200078e00ff */
[-C--:B-----5:R-:W-:Y:S01]  /*17db0*/  LOP3.LUT R0, R13, R2.reuse, RZ, 0x3c, !PT ;  /* 0x000000020d007212 */ /* 0x0a0fe200078e3cff */
[----:B------:R1:W-:Y:S03]  /*17dc0*/  STL.64 [R1+0x28], R12 ;  /* 0x0000280c01007387 */ /* 0x0003e60000100a00 */
[----:B------:R-:W-:Y:S01]  /*17dd0*/  LOP3.LUT R2, R11, R2, RZ, 0x3c, !PT ;  /* 0x000000020b027212 */ /* 0x000fe200078e3cff */
[----:B------:R2:W-:Y:S01]  /*17de0*/  STL.64 [R1+0x20], R10 ;  /* 0x0000200a01007387 */ /* 0x0005e20000100a00 */
[----:B------:R-:W-:Y:S02]  /*17df0*/  IMAD.MOV.U32 R5, RZ, RZ, R7 ;  /* 0x000000ffff057224 */ /* 0x000fe400078e0007 */
[----:B-1----:R-:W-:-:S04]  /*17e00*/  IMAD.WIDE.U32 R12, R8, -0x2daee0ad, RZ ;  /* 0xd2511f53080c7825 */ /* 0x002fc800078e00ff */
[----:B--2---:R-:W-:Y:S01]  /*17e10*/  IMAD.WIDE.U32 R10, R0, -0x2daee0ad, RZ ;  /* 0xd2511f53000a7825 */ /* 0x004fe200078e00ff */
[----:B------:R1:W-:Y:S03]  /*17e20*/  STL.64 [R1+0x8], R12 ;  /* 0x0000080c01007387 */ /* 0x0003e60000100a00 */
[----:B------:R-:W-:Y:S01]  /*17e30*/  IMAD.WIDE.U32 R8, R2, -0x2daee0ad, RZ ;  /* 0xd2511f5302087825 */ /* 0x000fe200078e00ff */
[----:B------:R1:W-:Y:S04]  /*17e40*/  STL.64 [R1+0x18], R10 ;  /* 0x0000180a01007387 */ /* 0x0003e80000100a00 */
[----:B------:R1:W-:Y:S04]  /*17e50*/  STL.64 [R1+0x30], R4 ;  /* 0x0000300401007387 */ /* 0x0003e80000100a00 */
[----:B------:R1:W-:Y:S01]  /*17e60*/  STL.64 [R1+0x10], R8 ;  /* 0x0000100801007387 */ /* 0x0003e20000100a00 */
[----:B------:R-:W-:Y:S01]  /*17e70*/  ISETP.GE.AND P5, PT, R14, c[0x0][0x220], PT ;  /* 0x000088000e007a0c */ /* 0x000fe20003fa6270 */
[----:B------:R-:W-:Y:S05]  /*17e80*/  BRA `(.L_x_1995) ;  /* 0x000002e000007947 */ /* 0x000fea0003800000 */
.L_x_1997:
        /* <DEDUP_REMOVED lines=46> */
.L_x_1995:
        /* <DEDUP_REMOVED lines=52> */
[----:B------:R-:W-:Y:S05]  /*184b0*/  LDSM.16.M88.4 R192, [R210+0x2000] ;  /* 0x00200000d2c0783b */ /* 0x000fea0000000200 */
[----:B------:R-:W-:Y:S01]  /*184c0*/  LDSM.16.M88.4 R196, [R209+0x8800] ;  /* 0x00880000d1c4783b */ /* 0x000fe20000000200 */
        /* <DEDUP_REMOVED lines=8> */
[-C--:B-----5:R-:W-:Y:S08]  /*18550*/  HMMA.16816.F32.BF16 R4, R176, R180.reuse, R4 ;  /* 0x000000b4b004723c */ /* 0x0a0ff00000041804 */
        /* <DEDUP_REMOVED lines=79> */
.L_x_1996:
[----:B------:R-:W2:Y:S01]  /*18a50*/  S2R R2, SR_TID.X ;  /* 0x0000000000027919 */ /* 0x000ea20000002100 */
[----:B------:R-:W-:Y:S01]  /*18a60*/  IMAD.U32 R0, RZ, RZ, UR32 ;  /* 0x00000020ff007e24 */ /* 0x000fe2000f8e00ff */
[----:B------:R-:W-:Y:S02]  /*18a70*/  UISETP.GT.AND UP0, UPT, UR32, UR19, UPT ;  /* 0x000000132000728c */ /* 0x000fe4000bf04270 */
[----:B------:R-:W-:Y:S04]  /*18a80*/  UMOV UR33, UR32 ;  /* 0x0000002000217c82 */ /* 0x000fe80008000000 */
[----:B------:R-:W3:Y:S06]  /*18a90*/  LDL.64 R250, [R1+0x28] ;  /* 0x0000280001fa7983 */ /* 0x000eec0000100a00 */
[----:B------:R-:W4:Y:S06]  /*18aa0*/  LDL.64 R232, [R1+0x18] ;  /* 0x0000180001e87983 */ /* 0x000f2c0000100a00 */
[----:B------:R-:W5:Y:S06]  /*18ab0*/  LDL.64 R230, [R1+0x10] ;  /* 0x0000100001e67983 */ /* 0x000f6c0000100a00 */
[----:B------:R-:W3:Y:S01]  /*18ac0*/  LDL.64 R236, [R1+0x20] ;  /* 0x0000200001ec7983 */ /* 0x000ee20000100a00 */
[----:B--2---:R-:W-:Y:S05]  /*18ad0*/  IMAD.SHL.U32 R2, R2, 0x2, RZ ;  /* 0x0000000202027824 */ /* 0x004fea00078e00ff */
[----:B------:R-:W-:Y:S05]  /*18ae0*/  LOP3.LUT R2, R2, 0x6, RZ, 0xc0, !PT ;  /* 0x0000000602027812 */ /* 0x000fea00078ec0ff */
[----:B------:R-:W-:Y:S04]  /*18af0*/  IMAD R0, R0, 0x20, R2 ;  /* 0x0000002000007824 */ /* 0x000fe800078e0202 */
[--C-:B------:R-:W-:Y:S01]  /*18b00*/  IMAD.IADD R2, R218, 0x1, -R0.reuse ;  /* 0x00000001da027824 */ /* 0x100fe200078e0a00 */
[C---:B------:R-:W-:Y:S01]  /*18b10*/  IADD3 R139, R0.reuse, 0x1, RZ ;  /* 0x00000001008b7810 */ /* 0x040fe20007ffe0ff */
[----:B------:R-:W-:Y:S01]  /*18b20*/  IMAD.IADD R134, R217, 0x1, -R0 ;  /* 0x00000001d9867824 */ /* 0x000fe200078e0a00 */
[C---:B-1----:R-:W-:Y:S02]  /*18b30*/  IADD3 R137, R0.reuse, 0x8, RZ ;  /* 0x0000000800897810 */ /* 0x042fe40007ffe0ff */
[----:B------:R-:W-:Y:S02]  /*18b40*/  IABS R2, R2 ;  /* 0x0000000200027213 */ /* 0x000fe40000000000 */
[C---:B------:R-:W-:Y:S02]  /*18b50*/  IADD3 R136, R0.reuse, 0x9, RZ ;  /* 0x0000000900887810 */ /* 0x040fe40007ffe0ff */
[----:B------:R-:W1:Y:S01]  /*18b60*/  I2F R175, R2 ;  /* 0x0000000200af7306 */ /* 0x000e620000201400 */
        /* <DEDUP_REMOVED lines=10> */
[----:B------:R-:W-:Y:S01]  /*18c10*/  ISETP.GE.OR P3, PT, R139, R227, !P3 ;  /* 0x000000e38b00720c */ /* 0x000fe20005f66670 */
[----:B-1----:R-:W-:Y:S01]  /*18c20*/  FFMA.FTZ R4, R175, -UR27, R4 ;  /* 0x8000001baf047c23 */ /* 0x002fe20008010004 */
[----:B------:R-:W-:Y:S01]  /*18c30*/  IABS R2, R134 ;  /* 0x0000008600027213 */ /* 0x000fe20000000000 */
[----:B------:R-:W-:Y:S03]  /*18c40*/  IMAD.IADD R134, R216, 0x1, -R0 ;  /* 0x00000001d8867824 */ /* 0x000fe600078e0a00 */
[----:B------:R1:W2:Y:S02]  /*18c50*/  I2F R189, R2 ;  /* 0x0000000200bd7306 */ /* 0x0002a40000201400 */
[----:B-1----:R-:W-:Y:S01]  /*18c60*/  IABS R2, R134 ;  /* 0x0000008600027213 */ /* 0x002fe20000000000 */
[----:B--2---:R-:W-:Y:S02]  /*18c70*/  FFMA.FTZ R6, R189, -UR27, R6 ;  /* 0x8000001bbd067c23 */ /* 0x004fe40008010006 */
[----:B------:R-:W-:Y:S05]  /*18c80*/  IMAD.IADD R134, R223, 0x1, -R0 ;  /* 0x00000001df867824 */ /* 0x000fea00078e0a00 */
[----:B------:R1:W2:Y:S02]  /*18c90*/  I2F R191, R2 ;  /* 0x0000000200bf7306 */ /* 0x0002a40000201400 */
[----:B-1----:R-:W-:Y:S01]  /*18ca0*/  IABS R2, R134 ;  /* 0x0000008600027213 */ /* 0x002fe20000000000 */
[----:B--2---:R-:W-:Y:S02]  /*18cb0*/  FFMA.FTZ R8, R191, -UR27, R8 ;  /* 0x8000001bbf087c23 */ /* 0x004fe40008010008 */
[C---:B------:R-:W-:Y:S05]  /*18cc0*/  IMAD.IADD R134, R218.reuse, 0x1, -R139 ;  /* 0x00000001da867824 */ /* 0x040fea00078e0a8b */
[----:B------:R1:W2:Y:S02]  /*18cd0*/  I2F R194, R2 ;  /* 0x0000000200c27306 */ /* 0x0002a40000201400 */
[----:B-1----:R-:W-:Y:S01]  /*18ce0*/  IABS R2, R134 ;  /* 0x0000008600027213 */ /* 0x002fe20000000000 */
[----:B------:R-:W-:Y:S02]  /*18cf0*/  IMAD.IADD R134, R218, 0x1, -R137 ;  /* 0x00000001da867824 */ /* 0x000fe400078e0a89 */
[----:B--2---:R-:W-:Y:S05]  /*18d00*/  FFMA.FTZ R10, R194, -UR27, R10 ;  /* 0x8000001bc20a7c23 */ /* 0x004fea000801000a */
[----:B------:R1:W2:Y:S02]  /*18d10*/  I2F R193, R2 ;  /* 0x0000000200c17306 */ /* 0x0002a40000201400 */
[----:B-1----:R-:W-:Y:S01]  /*18d20*/  IABS R2, R134 ;  /* 0x0000008600027213 */ /* 0x002fe20000000000 */
[----:B------:R-:W-:Y:S02]  /*18d30*/  IMAD.IADD R134, R218, 0x1, -R136 ;  /* 0x00000001da867824 */ /* 0x000fe400078e0a88 */
[----:B--2---:R-:W-:Y:S05]  /*18d40*/  FFMA.FTZ R5, R193, -UR27, R5 ;  /* 0x8000001bc1057c23 */ /* 0x004fea0008010005 */
[----:B------:R-:W1:Y:S02]  /*18d50*/  I2F R192, R2 ;  /* 0x0000000200c07306 */ /* 0x000e640000201400 */
[----:B-1----:R-:W-:Y:S01]  /*18d60*/  FFMA.FTZ R16, R192, -UR27, R16 ;  /* 0x8000001bc0107c23 */ /* 0x002fe20008010010 */
[----:B------:R-:W-:Y:S01]  /*18d70*/  IABS R2, R134 ;  /* 0x0000008600027213 */ /* 0x000fe20000000000 */
[C---:B------:R-:W-:Y:S06]  /*18d80*/  IMAD.IADD R134, R217.reuse, 0x1, -R139 ;  /* 0x00000001d9867824 */ /* 0x040fec00078e0a8b */
[----:B------:R-:W1:Y:S02]  /*18d90*/  I2F R190, R2 ;  /* 0x0000000200be7306 */ /* 0x000e640000201400 */
[----:B-1----:R-:W-:Y:S01]  /*18da0*/  FFMA.FTZ R17, R190, -UR27, R17 ;  /* 0x8000001bbe117c23 */ /* 0x002fe20008010011 */
[----:B------:R-:W-:Y:S01]  /*18db0*/  IABS R2, R134 ;  /* 0x0000008600027213 */ /* 0x000fe20000000000 */
[----:B------:R-:W-:Y:S01]  /*18dc0*/  IMAD.IADD R134, R218, 0x1, -R135 ;  /* 0x00000001da867824 */ /* 0x000fe200078e0a87 */
[----:B------:R-:W2:Y:S05]  /*18dd0*/  LDL.64 R190, [R1+0x8] ;  /* 0x0000080001be7983 */ /* 0x000eaa0000100a00 */
[----:B------:R-:W1:Y:S02]  /*18de0*/  I2F R188, R2 ;  /* 0x0000000200bc7306 */ /* 0x000e640000201400 */
[----:B-1----:R-:W-:Y:S01]  /*18df0*/  FFMA.FTZ R7, R188, -UR27, R7 ;  /* 0x8000001bbc077c23 */ /* 0x002fe20008010007 */
[----:B------:R-:W-:Y:S01]  /*18e00*/  IABS R2, R134 ;  /* 0x0000008600027213 */ /* 0x000fe20000000000 */
[----:B------:R-:W-:Y:S06]  /*18e10*/  IMAD.IADD R134, R217, 0x1, -R137 ;  /* 0x00000001d9867824 */ /* 0x000fec00078e0a89 */
[----:B------:R-:W1:Y:S02]  /*18e20*/  I2F R187, R2 ;  /* 0x0000000200bb7306 */ /* 0x000e640000201400 */
[----:B-1----:R-:W-:Y:S01]  /*18e30*/  FFMA.FTZ R20, R187, -UR27, R20 ;  /* 0x8000001bbb147c23 */ /* 0x002fe20008010014 */
[----:B------:R-:W-:Y:S02]  /*18e40*/  IABS R2, R134 ;  /* 0x0000008600027213 */ /* 0x000fe40000000000 */
[----:B------:R-:W-:Y:S05]  /*18e50*/  IADD3 R134, R0, 0x11, RZ ;  /* 0x0000001100867810 */ /* 0x000fea0007ffe0ff */
[----:B------:R-:W1:Y:S01]  /*18e60*/  I2F R186, R2 ;  /* 0x0000000200ba7306 */ /* 0x000e620000201400 */
[----:B------:R-:W-:Y:S02]  /*18e70*/  IMAD.IADD R172, R218, 0x1, -R134 ;  /* 0x00000001daac7824 */ /* 0x000fe400078e0a86 */
[----:B-1----:R-:W-:Y:S03]  /*18e80*/  FFMA.FTZ R18, R186, -UR27, R18 ;  /* 0x8000001bba127c23 */ /* 0x002fe60008010012 */
[----:B------:R-:W-:Y:S01]  /*18e90*/  IABS R2, R172 ;  /* 0x000000ac00027213 */ /* 0x000fe20000000000 */
[----:B------:R-:W-:Y:S03]  /*18ea0*/  IMAD.IADD R172, R217, 0x1, -R136 ;  /* 0x00000001d9ac7824 */ /* 0x000fe600078e0a88 */
[----:B------:R-:W1:Y:S02]  /*18eb0*/  I2F R185, R2 ;  /* 0x0000000200b97306 */ /* 0x000e640000201400 */
[----:B------:R-:W-:Y:S08]  /*18ec0*/  IABS R172, R172 ;  /* 0x000000ac00ac7213 */ /* 0x000ff00000000000 */
[----:B------:R-:W3:Y:S01]  /*18ed0*/  I2F R184, R172 ;  /* 0x000000ac00b87306 */ /* 0x000ee20000201400 */
[----:B-1----:R-:W-:Y:S01]  /*18ee0*/  FFMA.FTZ R21, R185, -UR27, R21 ;  /* 0x8000001bb9157c23 */ /* 0x002fe20008010015 */
[----:B------:R-:W-:Y:S05]  /*18ef0*/  IADD3 R2, R0, 0x18, RZ ;  /* 0x0000001800027810 */ /* 0x000fea0007ffe0ff */
[----:B------:R-:W-:Y:S02]  /*18f00*/  IMAD.IADD R173, R218, 0x1, -R2 ;  /* 0x00000001daad7824 */ /* 0x000fe400078e0a02 */
[----:B---3--:R-:W-:Y:S03]  /*18f10*/  FFMA.FTZ R19, R184, -UR27, R19 ;  /* 0x8000001bb8137c23 */ /* 0x008fe60008010013 */
        /* <DEDUP_REMOVED lines=12> */
[----:B-1----:R-:W-:Y:S01]  /*18fe0*/  FFMA.FTZ R33, R181, -UR27, R33 ;  /* 0x8000001bb5217c23 */ /* 0x002fe20008010021 */
[----:B------:R-:W-:Y:S01]  /*18ff0*/  IABS R173, R174 ;  /* 0x000000ae00ad7213 */ /* 0x000fe20000000000 */
[C---:B------:R-:W-:Y:S06]  /*19000*/  IMAD.IADD R174, R217.reuse, 0x1, -R2 ;  /* 0x00000001d9ae7824 */ /* 0x040fec00078e0a02 */
[----:B------:R-:W1:Y:S02]  /*19010*/  I2F R180, R173 ;  /* 0x000000ad00b47306 */ /* 0x000e640000201400 */
[----:B-1----:R-:W-:Y:S01]  /*19020*/  FFMA.FTZ R23, R180, -UR27, R23 ;  /* 0x8000001bb4177c23 */ /* 0x002fe20008010017 */
[----:B------:R-:W-:Y:S01]  /*19030*/  IABS R173, R174 ;  /* 0x000000ae00ad7213 */ /* 0x000fe20000000000 */
[----:B------:R-:W-:Y:S06]  /*19040*/  IMAD.IADD R174, R217, 0x1, -R172 ;  /* 0x00000001d9ae7824 */ /* 0x000fec00078e0aac */
[----:B------:R-:W1:Y:S02]  /*19050*/  I2F R179, R173 ;  /* 0x000000ad00b37306 */ /* 0x000e640000201400 */
[----:B-1----:R-:W-:Y:S01]  /*19060*/  FFMA.FTZ R34, R179, -UR27, R34 ;  /* 0x8000001bb3227c23 */ /* 0x002fe20008010022 */
[----:B------:R-:W-:Y:S01]  /*19070*/  IABS R173, R174 ;  /* 0x000000ae00ad7213 */ /* 0x000fe20000000000 */
[----:B------:R-:W-:Y:S06]  /*19080*/  IMAD.IADD R174, R216, 0x1, -R139 ;  /* 0x00000001d8ae7824 */ /* 0x000fec00078e0a8b */
[----:B------:R-:W1:Y:S02]  /*19090*/  I2F R178, R173 ;  /* 0x000000ad00b27306 */ /* 0x000e640000201400 */
[----:B-1----:R-:W-:Y:S01]  /*190a0*/  FFMA.FTZ R35, R178, -UR27, R35 ;  /* 0x8000001bb2237c23 */ /* 0x002fe20008010023 */
[----:B------:R-:W-:Y:S02]  /*190b0*/  IABS R173, R174 ;  /* 0x000000ae00ad7213 */ /* 0x000fe40000000000 */
[----:B------:R-:W-:Y:S02]  /*190c0*/  FSEL R178, R10, -INF , !P1 ;  /* 0xff8000000ab27808 */ /* 0x000fe40004800000 */
[C---:B------:R-:W-:Y:S01]  /*190d0*/  ISETP.GE.AND P1, PT, R135.reuse, R222, PT ;  /* 0x000000de8700720c */ /* 0x040fe20003f26270 */
[----:B------:R-:W-:Y:S02]  /*190e0*/  IMAD.MOV.U32 R0, RZ, RZ, R173 ;  /* 0x000000ffff007224 */ /* 0x000fe400078e00ad */
[----:B------:R-:W-:Y:S01]  /*190f0*/  IMAD.IADD R173, R216, 0x1, -R137 ;  /* 0x00000001d8ad7824 */ /* 0x000fe200078e0a89 */
[C---:B------:R-:W-:Y:S01]  /*19100*/  ISETP.GE.OR P1, PT, R135.reuse, R227, !P1 ;  /* 0x000000e38700720c */ /* 0x040fe20004f26670 */
[----:B------:R-:W1:Y:S03]  /*19110*/  I2F R177, R0 ;  /* 0x0000000000b17306 */ /* 0x000e660000201400 */
[----:B------:R-:W-:Y:S02]  /*19120*/  FSEL R247, R20, -INF , !P1 ;  /* 0xff80000014f77808 */ /* 0x000fe40004800000 */
[CC--:B------:R-:W-:Y:S04]  /*19130*/  ISETP.GE.AND P1, PT, R135.reuse, R221.reuse, PT ;  /* 0x000000dd8700720c */ /* 0x0c0fe80003f26270 */
[-C--:B------:R-:W-:Y:S04]  /*19140*/  ISETP.GE.OR P1, PT, R135, R226.reuse, !P1 ;  /* 0x000000e28700720c */ /* 0x080fe80004f26670 */
[----:B------:R-:W-:Y:S02]  /*19150*/  FSEL R245, R22, -INF , !P1 ;  /* 0xff80000016f57808 */ /* 0x000fe40004800000 */
[C---:B------:R-:W-:Y:S04]  /*19160*/  ISETP.GE.AND P1, PT, R2.reuse, R221, PT ;  /* 0x000000dd0200720c */ /* 0x040fe80003f26270 */
[-C--:B------:R-:W-:Y:S04]  /*19170*/  ISETP.GE.OR P1, PT, R2, R226.reuse, !P1 ;  /* 0x000000e20200720c */ /* 0x080fe80004f26670 */
[----:B------:R-:W-:Y:S01]  /*19180*/  FSEL R194, R34, -INF , !P1 ;  /* 0xff80000022c27808 */ /* 0x000fe20004800000 */
[----:B-1----:R-:W-:Y:S01]  /*19190*/  FFMA.FTZ R9, R177, -UR27, R9 ;  /* 0x8000001bb1097c23 */ /* 0x002fe20008010009 */
[----:B------:R-:W-:Y:S01]  /*191a0*/  IABS R0, R173 ;  /* 0x000000ad00007213 */ /* 0x000fe20000000000 */
[----:B------:R-:W-:Y:S01]  /*191b0*/  IMAD.IADD R173, R216, 0x1, -R136 ;  /* 0x00000001d8ad7824 */ /* 0x000fe200078e0a88 */
[----:B------:R-:W-:Y:S02]  /*191c0*/  FSEL R177, R8, -INF , !P0 ;  /* 0xff80000008b17808 */ /* 0x000fe40004000000 */
[----:B------:R-:W1:Y:S01]  /*191d0*/  I2F R176, R0 ;  /* 0x0000000000b07306 */ /* 0x000e620000201400 */
[----:B------:R-:W-:Y:S02]  /*191e0*/  ISETP.GE.AND P0, PT, R139, R221, PT ;  /* 0x000000dd8b00720c */ /* 0x000fe40003f06270 */
[----:B------:R-:W-:Y:S02]  /*191f0*/  ISETP.GE.AND P1, PT, R137, R219, PT ;  /* 0x000000db8900720c */ /* 0x000fe40003f26270 */
[----:B------:R-:W-:Y:S02]  /*19200*/  ISETP.GE.OR P0, PT, R139, R226, !P0 ;  /* 0x000000e28b00720c */ /* 0x000fe40004706670 */
[----:B------:R-:W-:Y:S01]  /*19210*/  ISETP.GE.OR P1, PT, R137, R224, !P1 ;  /* 0x000000e08900720c */ /* 0x000fe20004f26670 */
[----:B-1----:R-:W-:Y:S01]  /*19220*/  FFMA.FTZ R12, R176, -UR27, R12 ;  /* 0x8000001bb00c7c23 */ /* 0x002fe2000801000c */
[----:B------:R-:W-:Y:S01]  /*19230*/  IABS R0, R173 ;  /* 0x000000ad00007213 */ /* 0x000fe20000000000 */
[----:B------:R-:W-:Y:S01]  /*19240*/  IMAD.IADD R173, R216, 0x1, -R135 ;  /* 0x00000001d8ad7824 */ /* 0x000fe200078e0a87 */
[----:B------:R-:W-:Y:S02]  /*19250*/  FSEL R176, R7, -INF , !P0 ;  /* 0xff80000007b07808 */ /* 0x000fe40004000000 */
[----:B------:R-:W1:Y:S01]  /*19260*/  I2F R175, R0 ;  /* 0x0000000000af7306 */ /* 0x000e620000201400 */
[C---:B------:R-:W-:Y:S04]  /*19270*/  ISETP.GE.AND P0, PT, R2.reuse, R222, PT ;  /* 0x000000de0200720c */ /* 0x040fe80003f06270 */
[----:B------:R-:W-:Y:S04]  /*19280*/  ISETP.GE.OR P0, PT, R2, R227, !P0 ;  /* 0x000000e30200720c */ /* 0x000fe80004706670 */
[----:B------:R-:W-:Y:S02]  /*19290*/  FSEL R197, R32, -INF , !P0 ;  /* 0xff80000020c57808 */ /* 0x000fe40004000000 */
[C---:B------:R-:W-:Y:S04]  /*192a0*/  ISETP.GE.AND P0, PT, R139.reuse, R219, PT ;  /* 0x000000db8b00720c */ /* 0x040fe80003f06270 */
[----:B------:R-:W-:Y:S01]  /*192b0*/  ISETP.GE.OR P0, PT, R139, R224, !P0 ;  /* 0x000000e08b00720c */ /* 0x000fe20004706670 */
[----:B-1----:R-:W-:Y:S01]  /*192c0*/  FFMA.FTZ R13, R175, -UR27, R13 ;  /* 0x8000001baf0d7c23 */ /* 0x002fe2000801000d */
[----:B------:R-:W-:Y:S01]  /*192d0*/  IABS R0, R173 ;  /* 0x000000ad00007213 */ /* 0x000fe20000000000 */
[----:B------:R-:W-:Y:S01]  /*192e0*/  IMAD.IADD R173, R216, 0x1, -R134 ;  /* 0x00000001d8ad7824 */ /* 0x000fe200078e0a86 */
[----:B------:R-:W-:Y:S01]  /*192f0*/  FSEL R175, R6, -INF , !P6 ;  /* 0xff80000006af7808 */ /* 0x000fe20007000000 */
[----:B------:R-:W-:Y:S01]  /*19300*/  IMAD.IADD R6, R216, 0x1, -R172 ;  /* 0x00000001d8067824 */ /* 0x000fe200078e0aac */
[----:B------:R-:W1:Y:S01]  /*19310*/  I2F R174, R0 ;  /* 0x0000000000ae7306 */ /* 0x000e620000201400 */
[C---:B------:R-:W-:Y:S04]  /*19320*/  ISETP.GE.AND P6, PT, R136.reuse, R222, PT ;  /* 0x000000de8800720c */ /* 0x040fe80003fc6270 */
[C---:B------:R-:W-:Y:S04]  /*19330*/  ISETP.GE.OR P6, PT, R136.reuse, R227, !P6 ;  /* 0x000000e38800720c */ /* 0x040fe800077c6670 */
[----:B------:R-:W-:Y:S02]  /*19340*/  FSEL R17, R17, -INF , !P6 ;  /* 0xff80000011117808 */ /* 0x000fe40007000000 */
[C---:B------:R-:W-:Y:S04]  /*19350*/  ISETP.GE.AND P6, PT, R136.reuse, R221, PT ;  /* 0x000000dd8800720c */ /* 0x040fe80003fc6270 */
[----:B------:R-:W-:Y:S04]  /*19360*/  ISETP.GE.OR P6, PT, R136, R226, !P6 ;  /* 0x000000e28800720c */ /* 0x000fe800077c6670 */
[----:B------:R-:W-:Y:S02]  /*19370*/  FSEL R19, R19, -INF , !P6 ;  /* 0xff80000013137808 */ /* 0x000fe40007000000 */
[----:B------:R-:W-:Y:S01]  /*19380*/  ISETP.GE.AND P6, PT, R139, R220, PT ;  /* 0x000000dc8b00720c */ /* 0x000fe20003fc6270 */
[----:B-1----:R-:W-:Y:S01]  /*19390*/  FFMA.FTZ R24, R174, -UR27, R24 ;  /* 0x8000001bae187c23 */ /* 0x002fe20008010018 */
[----:B------:R-:W-:Y:S02]  /*193a0*/  IABS R0, R173 ;  /* 0x000000ad00007213 */ /* 0x000fe40000000000 */
[----:B------:R-:W-:Y:S02]  /*193b0*/  FSEL R173, R4, -INF , !P2 ;  /* 0xff80000004ad7808 */ /* 0x000fe40005000000 */
[-C--:B------:R-:W-:Y:S02]  /*193c0*/  ISETP.GE.AND P2, PT, R137, R222.reuse, PT ;  /* 0x000000de8900720c */ /* 0x080fe40003f46270 */
[----:B------:R-:W1:Y:S01]  /*193d0*/  I2F R0, R0 ;  /* 0x0000000000007306 */ /* 0x000e620000201400 */
[----:B------:R-:W-:Y:S01]  /*193e0*/  ISETP.GE.OR P6, PT, R139, R225, !P6 ;  /* 0x000000e18b00720c */ /* 0x000fe200077c6670 */
[----:B------:R-:W-:Y:S01]  /*193f0*/  IMAD.IADD R139, R223, 0x1, -R139 ;  /* 0x00000001df8b7824 */ /* 0x000fe200078e0a8b */
[----:B------:R-:W-:Y:S02]  /*19400*/  ISETP.GE.OR P2, PT, R137, R227, !P2 ;  /* 0x000000e38900720c */ /* 0x000fe40005746670 */
[----:B------:R-:W-:Y:S02]  /*19410*/  FMNMX.FTZ R4, R173, R3, !PT ;  /* 0x00000003ad047209 */ /* 0x000fe40007810000 */
[----:B------:R-:W-:Y:S02]  /*19420*/  FSEL R16, R16, -INF , !P2 ;  /* 0xff80000010107808 */ /* 0x000fe40005000000 */
[C---:B------:R-:W-:Y:S02]  /*19430*/  ISETP.GE.AND P2, PT, R134.reuse, R222, PT ;  /* 0x000000de8600720c */ /* 0x040fe40003f46270 */
[----:B------:R-:W-:Y:S02]  /*19440*/  FSEL R32, R9, -INF , !P6 ;  /* 0xff80000009207808 */ /* 0x000fe40007000000 */
[----:B------:R-:W-:Y:S02]  /*19450*/  ISETP.GE.OR P2, PT, R134, R227, !P2 ;  /* 0x000000e38600720c */ /* 0x000fe40005746670 */
[----:B------:R-:W-:Y:S02]  /*19460*/  FSEL R174, R5, -INF , !P3 ;  /* 0xff80000005ae7808 */ /* 0x000fe40005800000 */
[----:B------:R-:W-:Y:S02]  /*19470*/  IABS R5, R139 ;  /* 0x0000008b00057213 */ /* 0x000fe40000000000 */
[----:B------:R-:W-:Y:S02]  /*19480*/  FSEL R246, R21, -INF , !P2 ;  /* 0xff80000015f67808 */ /* 0x000fe40005000000 */
[----:B------:R-:W3:Y:S01]  /*19490*/  I2F R21, R5 ;  /* 0x0000000500157306 */ /* 0x000ee20000201400 */
[----:B------:R-:W-:Y:S01]  /*194a0*/  FMNMX.FTZ R4, R174, R4, !PT ;  /* 0x00000004ae047209 */ /* 0x000fe20007810000 */
[----:B-1----:R-:W-:Y:S01]  /*194b0*/  FFMA.FTZ R25, R0, -UR27, R25 ;  /* 0x8000001b00197c23 */ /* 0x002fe20008010019 */
[-C--:B------:R-:W-:Y:S01]  /*194c0*/  ISETP.GE.AND P2, PT, R134, R221.reuse, PT ;  /* 0x000000dd8600720c */ /* 0x080fe20003f46270 */
[----:B------:R-:W-:Y:S01]  /*194d0*/  IMAD.IADD R0, R216, 0x1, -R2 ;  /* 0x00000001d8007824 */ /* 0x000fe200078e0a02 */
[C---:B------:R-:W-:Y:S02]  /*194e0*/  ISETP.GE.AND P3, PT, R137.reuse, R221, PT ;  /* 0x000000dd8900720c */ /* 0x040fe40003f66270 */
[----:B------:R-:W-:Y:S02]  /*194f0*/  FMNMX.FTZ R4, R16, R4, !PT ;  /* 0x0000000410047209 */ /* 0x000fe40007810000 */
[----:B------:R-:W-:Y:S02]  /*19500*/  IABS R0, R0 ;  /* 0x0000000000007213 */ /* 0x000fe40000000000 */
[----:B------:R-:W-:Y:S02]  /*19510*/  ISETP.GE.OR P3, PT, R137, R226, !P3 ;  /* 0x000000e28900720c */ /* 0x000fe40005f66670 */
[----:B------:R-:W1:Y:S01]  /*19520*/  I2F R20, R0 ;  /* 0x0000000000147306 */ /* 0x000e620000201400 */
[----:B------:R-:W-:Y:S02]  /*19530*/  FMNMX.FTZ R4, R17, R4, !PT ;  /* 0x0000000411047209 */ /* 0x000fe40007810000 */
[----:B------:R-:W-:Y:S02]  /*19540*/  FSEL R18, R18, -INF , !P3 ;  /* 0xff80000012127808 */ /* 0x000fe40005800000 */
[C---:B------:R-:W-:Y:S02]  /*19550*/  ISETP.GE.AND P3, PT, R172.reuse, R222, PT ;  /* 0x000000deac00720c */ /* 0x040fe40003f66270 */
[----:B------:R-:W-:Y:S02]  /*19560*/  FMNMX.FTZ R4, R247, R4, !PT ;  /* 0x00000004f7047209 */ /* 0x000fe40007810000 */
[C---:B------:R-:W-:Y:S01]  /*19570*/  ISETP.GE.OR P3, PT, R172.reuse, R227, !P3 ;  /* 0x000000e3ac00720c */ /* 0x040fe20005f66670 */
[----:B---3--:R-:W-:Y:S01]  /*19580*/  FFMA.FTZ R11, R21, -UR27, R11 ;  /* 0x8000001b150b7c23 */ /* 0x008fe2000801000b */
[----:B------:R-:W-:Y:S02]  /*19590*/  FMNMX.FTZ R5, R175, R132, !PT ;  /* 0x00000084af057209 */ /* 0x000fe40007810000 */
[----:B------:R-:W-:Y:S02]  /*195a0*/  FSEL R196, R33, -INF , !P3 ;  /* 0xff80000021c47808 */ /* 0x000fe40005800000 */
[----:B------:R-:W-:Y:S02]  /*195b0*/  ISETP.GE.AND P3, PT, R172, R221, PT ;  /* 0x000000ddac00720c */ /* 0x000fe40003f66270 */
[-C--:B------:R-:W-:Y:S02]  /*195c0*/  ISETP.GE.OR P2, PT, R134, R226.reuse, !P2 ;  /* 0x000000e28600720c */ /* 0x080fe40005746670 */
[----:B------:R-:W-:Y:S02]  /*195d0*/  ISETP.GE.OR P3, PT, R172, R226, !P3 ;  /* 0x000000e2ac00720c */ /* 0x000fe40005f66670 */
[----:B------:R-:W-:Y:S02]  /*195e0*/  FSEL R198, R23, -INF , !P2 ;  /* 0xff80000017c67808 */ /* 0x000fe40005000000 */
[----:B------:R-:W-:Y:S01]  /*195f0*/  ISETP.GE.AND P2, PT, R137, R220, PT ;  /* 0x000000dc8900720c */ /* 0x000fe20003f46270 */
[----:B-1----:R-:W-:Y:S01]  /*19600*/  FFMA.FTZ R28, R20, -UR27, R28 ;  /* 0x8000001b141c7c23 */ /* 0x002fe2000801001c */
[----:B------:R-:W-:Y:S02]  /*19610*/  FMNMX.FTZ R0, R176, R5, !PT ;  /* 0x00000005b0007209 */ /* 0x000fe40007810000 */
[----:B------:R-:W-:Y:S02]  /*19620*/  FMNMX.FTZ R5, R246, R4, !PT ;  /* 0x00000004f6057209 */ /* 0x000fe40007810000 */
[----:B------:R-:W-:Y:S02]  /*19630*/  FMNMX.FTZ R0, R18, R0, !PT ;  /* 0x0000000012007209 */ /* 0x000fe40007810000 */
[----:B------:R-:W-:Y:S02]  /*19640*/  FSEL R195, R35, -INF , !P3 ;  /* 0xff80000023c37808 */ /* 0x000fe40005800000 */
[----:B------:R-:W-:Y:S02]  /*19650*/  FMNMX.FTZ R4, R19, R0, !PT ;  /* 0x0000000013047209 */ /* 0x000fe40007810000 */
[----:B------:R-:W-:Y:S02]  /*19660*/  IABS R0, R6 ;  /* 0x0000000600007213 */ /* 0x000fe40000000000 */
[----:B------:R-:W-:Y:S02]  /*19670*/  FMNMX.FTZ R6, R197, R5, !PT ;  /* 0x00000005c5067209 */ /* 0x000fe40007810000 */
[----:B------:R-:W-:Y:S01]  /*19680*/  FMNMX.FTZ R5, R245, R4, !PT ;  /* 0x00000004f5057209 */ /* 0x000fe20007810000 */
[----:B------:R-:W-:Y:S01]  /*19690*/  IMAD.MOV.U32 R4, RZ, RZ, R0 ;  /* 0x000000ffff047224 */ /* 0x000fe200078e0000 */
[C---:B------:R-:W-:Y:S02]  /*196a0*/  ISETP.GE.AND P3, PT, R136.reuse, R220, PT ;  /* 0x000000dc8800720c */ /* 0x040fe40003f66270 */
[-C--:B------:R-:W-:Y:S01]  /*196b0*/  ISETP.GE.OR P2, PT, R137, R225.reuse, !P2 ;  /* 0x000000e18900720c */ /* 0x080fe20005746670 */
[----:B------:R-:W-:Y:S01]  /*196c0*/  IMAD.IADD R137, R223, 0x1, -R137 ;  /* 0x00000001df897824 */ /* 0x000fe200078e0a89 */
[----:B------:R-:W1:Y:S01]  /*196d0*/  I2F R8, R4 ;  /* 0x0000000400087306 */ /* 0x000e620000201400 */
[----:B------:R-:W-:Y:S02]  /*196e0*/  ISETP.GE.OR P3, PT, R136, R225, !P3 ;  /* 0x000000e18800720c */ /* 0x000fe40005f66670 */
[----:B------:R-:W-:Y:S02]  /*196f0*/  FMNMX.FTZ R5, R198, R5, !PT ;  /* 0x00000005c6057209 */ /* 0x000fe40007810000 */
[----:B------:R-:W-:Y:S02]  /*19700*/  IABS R7, R137 ;  /* 0x0000008900077213 */ /* 0x000fe40000000000 */
[----:B------:R-:W-:Y:S02]  /*19710*/  FSEL R34, R13, -INF , !P3 ;  /* 0xff8000000d227808 */ /* 0x000fe40005800000 */
[----:B------:R-:W-:Y:S01]  /*19720*/  FMNMX.FTZ R0, R196, R6, !PT ;  /* 0x00000006c4007209 */ /* 0x000fe20007810000 */
[----:B------:R3:W2:Y:S01]  /*19730*/  I2F R13, R7 ;  /* 0x00000007000d7306 */ /* 0x0006a20000201400 */
[----:B------:R-:W-:Y:S02]  /*19740*/  FSEL R22, R11, -INF , !P0 ;  /* 0xff8000000b167808 */ /* 0x000fe40004000000 */
[----:B------:R-:W-:Y:S01]  /*19750*/  FSEL R33, R12, -INF , !P2 ;  /* 0xff8000000c217808 */ /* 0x000fe20005000000 */
[----:B------:R-:W4:Y:S01]  /*19760*/  SHFL.BFLY PT, R10, R0, 0x2, 0x1f ;  /* 0x0c401f00000a7f89 */ /* 0x000f2200000e0000 */
[----:B------:R-:W-:Y:S02]  /*19770*/  ISETP.GE.AND P3, PT, R136, R219, PT ;  /* 0x000000db8800720c */ /* 0x000fe40003f66270 */
[----:B------:R-:W-:Y:S02]  /*19780*/  ISETP.GE.AND P2, PT, R134, R220, PT ;  /* 0x000000dc8600720c */ /* 0x000fe40003f46270 */
[----:B------:R-:W-:Y:S02]  /*19790*/  ISETP.GE.OR P3, PT, R136, R224, !P3 ;  /* 0x000000e08800720c */ /* 0x000fe40005f66670 */
[----:B------:R-:W-:Y:S02]  /*197a0*/  ISETP.GE.OR P2, PT, R134, R225, !P2 ;  /* 0x000000e18600720c */ /* 0x000fe40005746670 */
[----:B------:R-:W-:Y:S01]  /*197b0*/  ISETP.GE.AND P6, PT, R135, R220, PT ;  /* 0x000000dc8700720c */ /* 0x000fe20003fc6270 */
[----:B-1----:R-:W-:Y:S01]  /*197c0*/  FFMA.FTZ R29, R8, -UR27, R29 ;  /* 0x8000001b081d7c23 */ /* 0x002fe2000801001d */
[----:B------:R-:W-:Y:S01]  /*197d0*/  FMNMX.FTZ R4, R194, R5, !PT ;  /* 0x00000005c2047209 */ /* 0x000fe20007810000 */
[----:B------:R-:W-:Y:S01]  /*197e0*/  IMAD.IADD R5, R223, 0x1, -R135 ;  /* 0x00000001df057824 */ /* 0x000fe200078e0a87 */
[----:B------:R-:W-:Y:S02]  /*197f0*/  FSEL R248, R25, -INF , !P2 ;  /* 0xff80000019f87808 */ /* 0x000fe40005000000 */
[----:B------:R-:W1:Y:S01]  /*19800*/  LDC.U8 R25, c[0x0][0x2d8] ;  /* 0x0000b600ff197b82 */ /* 0x000e620000000000 */
[----:B------:R-:W-:Y:S02]  /*19810*/  FMNMX.FTZ R4, R195, R4, !PT ;  /* 0x00000004c3047209 */ /* 0x000fe40007810000 */
[----:B------:R-:W-:Y:S01]  /*19820*/  IABS R5, R5 ;  /* 0x0000000500057213 */ /* 0x000fe20000000000 */
[----:B---3--:R-:W-:Y:S02]  /*19830*/  IMAD.IADD R7, R223, 0x1, -R136 ;  /* 0x00000001df077824 */ /* 0x008fe400078e0a88 */
[----:B------:R-:W3:Y:S01]  /*19840*/  SHFL.BFLY PT, R9, R4, 0x2, 0x1f ;  /* 0x0c401f0004097f89 */ /* 0x000ee200000e0000 */
[----:B--2---:R-:W-:Y:S01]  /*19850*/  FFMA.FTZ R14, R13, -UR27, R14 ;  /* 0x8000001b0d0e7c23 */ /* 0x004fe2000801000e */
[----:B------:R-:W2:Y:S01]  /*19860*/  I2F R12, R5 ;  /* 0x00000005000c7306 */ /* 0x000ea20000201400 */
[C---:B------:R-:W-:Y:S02]  /*19870*/  ISETP.GE.AND P2, PT, R134.reuse, R219, PT ;  /* 0x000000db8600720c */ /* 0x040fe40003f46270 */
[----:B------:R-:W-:Y:S02]  /*19880*/  IABS R6, R7 ;  /* 0x0000000700067213 */ /* 0x000fe40000000000 */
[----:B------:R-:W-:Y:S01]  /*19890*/  ISETP.GE.OR P2, PT, R134, R224, !P2 ;  /* 0x000000e08600720c */ /* 0x000fe20005746670 */
[----:B------:R-:W-:Y:S01]  /*198a0*/  IMAD.IADD R134, R223, 0x1, -R134 ;  /* 0x00000001df867824 */ /* 0x000fe200078e0a86 */
[----:B------:R-:W-:Y:S02]  /*198b0*/  ISETP.GE.OR P6, PT, R135, R225, !P6 ;  /* 0x000000e18700720c */ /* 0x000fe400077c6670 */
[----:B----4-:R-:W-:Y:S01]  /*198c0*/  FMNMX.FTZ R136, R0, R10, !PT ;  /* 0x0000000a00887209 */ /* 0x010fe20007810000 */
[----:B------:R-:W-:Y:S01]  /*198d0*/  IMAD.IADD R0, R223, 0x1, -R2 ;  /* 0x00000001df007824 */ /* 0x000fe200078e0a02 */
[----:B------:R-:W4:Y:S01]  /*198e0*/  I2F R7, R6 ;  /* 0x0000000600077306 */ /* 0x000f220000201400 */
[----:B------:R-:W-:Y:S02]  /*198f0*/  FSEL R242, R24, -INF , !P6 ;  /* 0xff80000018f27808 */ /* 0x000fe40007000000 */
[C---:B------:R-:W-:Y:S02]  /*19900*/  ISETP.GE.AND P6, PT, R135.reuse, R219, PT ;  /* 0x000000db8700720c */ /* 0x040fe40003fc6270 */
[----:B------:R-:W-:Y:S02]  /*19910*/  IABS R0, R0 ;  /* 0x0000000000007213 */ /* 0x000fe40000000000 */
[----:B------:R-:W-:Y:S02]  /*19920*/  ISETP.GE.OR P6, PT, R135, R224, !P6 ;  /* 0x000000e08700720c */ /* 0x000fe400077c6670 */
[----:B------:R-:W-:Y:S01]  /*19930*/  FSEL R24, R14, -INF , !P1 ;  /* 0xff8000000e187808 */ /* 0x000fe20004800000 */
[----:B------:R-:W1:Y:S01]  /*19940*/  I2F R8, R0 ;  /* 0x0000000000087306 */ /* 0x000e620000201400 */
[----:B---3--:R-:W-:Y:S01]  /*19950*/  FMNMX.FTZ R135, R4, R9, !PT ;  /* 0x0000000904877209 */ /* 0x008fe20007810000 */
[----:B--2---:R-:W-:Y:S01]  /*19960*/  FFMA.FTZ R26, R12, -UR27, R26 ;  /* 0x8000001b0c1a7c23 */ /* 0x004fe2000801001a */
[----:B------:R-:W-:Y:S02]  /*19970*/  IABS R5, R134 ;  /* 0x0000008600057213 */ /* 0x000fe40000000000 */
[----:B------:R-:W-:Y:S02]  /*19980*/  FMNMX.FTZ R4, R177, R133, !PT ;  /* 0x00000085b1047209 */ /* 0x000fe40007810000 */
[----:B------:R-:W-:Y:S03]  /*19990*/  FSEL R235, R26, -INF , !P6 ;  /* 0xff8000001aeb7808 */ /* 0x000fe60007000000 */
[----:B------:R2:W3:Y:S01]  /*199a0*/  I2F R10, R5 ;  /* 0x00000005000a7306 */ /* 0x0004e20000201400 */
[----:B------:R-:W-:Y:S01]  /*199b0*/  FMNMX.FTZ R4, R32, R4, !PT ;  /* 0x0000000420047209 */ /* 0x000fe20007810000 */
[----:B------:R-:W3:Y:S01]  /*199c0*/  LDC.U8 R26, c[0x0][0x2d8] ;  /* 0x0000b600ff1a7b82 */ /* 0x000ee20000000000 */
[C---:B------:R-:W-:Y:S01]  /*199d0*/  ISETP.GE.AND P0, PT, R2.reuse, R220, PT ;  /* 0x000000dc0200720c */ /* 0x040fe20003f06270 */
[----:B----4-:R-:W-:Y:S01]  /*199e0*/  FFMA.FTZ R15, R7, -UR27, R15 ;  /* 0x8000001b070f7c23 */ /* 0x010fe2000801000f */
[----:B------:R-:W-:Y:S01]  /*199f0*/  FMNMX.FTZ R4, R33, R4, !PT ;  /* 0x0000000421047209 */ /* 0x000fe20007810000 */
[----:B------:R-:W4:Y:S01]  /*19a00*/  SHFL.BFLY PT, R7, R135, 0x1, 0x1f ;  /* 0x0c201f0087077f89 */ /* 0x000f2200000e0000 */
[-C--:B------:R-:W-:Y:S02]  /*19a10*/  ISETP.GE.OR P0, PT, R2, R225.reuse, !P0 ;  /* 0x000000e10200720c */ /* 0x080fe40004706670 */
[----:B------:R-:W-:Y:S02]  /*19a20*/  FMNMX.FTZ R4, R34, R4, !PT ;  /* 0x0000000422047209 */ /* 0x000fe40007810000 */
[----:B------:R-:W-:Y:S02]  /*19a30*/  FSEL R239, R28, -INF , !P0 ;  /* 0xff8000001cef7808 */ /* 0x000fe40004000000 */
[----:B------:R-:W-:Y:S01]  /*19a40*/  ISETP.GE.AND P0, PT, R172, R220, PT ;  /* 0x000000dcac00720c */ /* 0x000fe20003f06270 */
[----:B-1----:R-:W-:Y:S01]  /*19a50*/  FFMA.FTZ R30, R8, -UR27, R30 ;  /* 0x8000001b081e7c23 */ /* 0x002fe2000801001e */
[----:B------:R-:W-:Y:S01]  /*19a60*/  FMNMX.FTZ R4, R242, R4, !PT ;  /* 0x00000004f2047209 */ /* 0x000fe20007810000 */
[----:B------:R-:W1:Y:S01]  /*19a70*/  SHFL.BFLY PT, R6, R136, 0x1, 0x1f ;  /* 0x0c201f0088067f89 */ /* 0x000e6200000e0000 */
[----:B------:R-:W-:Y:S02]  /*19a80*/  FSEL R23, R15, -INF , !P3 ;  /* 0xff8000000f177808 */ /* 0x000fe40005800000 */
[----:B------:R-:W-:Y:S02]  /*19a90*/  ISETP.GE.OR P0, PT, R172, R225, !P0 ;  /* 0x000000e1ac00720c */ /* 0x000fe40004706670 */
[----:B------:R-:W-:Y:S02]  /*19aa0*/  FMNMX.FTZ R4, R248, R4, !PT ;  /* 0x00000004f8047209 */ /* 0x000fe40007810000 */
[----:B------:R-:W-:Y:S01]  /*19ab0*/  FSEL R193, R29, -INF , !P0 ;  /* 0xff8000001dc17808 */ /* 0x000fe20004000000 */
[----:B--2---:R-:W-:Y:S01]  /*19ac0*/  IMAD.IADD R5, R223, 0x1, -R172 ;  /* 0x00000001df057824 */ /* 0x004fe200078e0aac */
[----:B------:R-:W-:Y:S01]  /*19ad0*/  FMNMX.FTZ R4, R239, R4, !PT ;  /* 0x00000004ef047209 */ /* 0x000fe20007810000 */
[----:B---3--:R-:W-:Y:S01]  /*19ae0*/  FFMA.FTZ R27, R10, -UR27, R27 ;  /* 0x8000001b0a1b7c23 */ /* 0x008fe2000801001b */
[C---:B------:R-:W-:Y:S02]  /*19af0*/  ISETP.GE.AND P1, PT, R2.reuse, R219, PT ;  /* 0x000000db0200720c */ /* 0x040fe40003f26270 */
[----:B------:R-:W-:Y:S02]  /*19b00*/  IABS R0, R5 ;  /* 0x0000000500007213 */ /* 0x000fe40000000000 */
[----:B----4-:R-:W-:Y:S02]  /*19b10*/  FMNMX.FTZ R135, R135, R7, !PT ;  /* 0x0000000787877209 */ /* 0x010fe40007810000 */
[----:B------:R2:W3:Y:S01]  /*19b20*/  I2F R5, R0 ;  /* 0x0000000000057306 */ /* 0x0004e20000201400 */
[----:B------:R-:W-:Y:S02]  /*19b30*/  FMNMX.FTZ R4, R193, R4, !PT ;  /* 0x00000004c1047209 */ /* 0x000fe40007810000 */
[----:B------:R-:W-:Y:S01]  /*19b40*/  FMUL.FTZ R180, R135, c[0x0][0x23c] ;  /* 0x00008f0087b47a20 */ /* 0x000fe20000410000 */
[----:B------:R-:W-:Y:S02]  /*19b50*/  FSEL R192, R27, -INF , !P2 ;  /* 0xff8000001bc07808 */ /* 0x000fe40005000000 */
[----:B------:R-:W-:Y:S01]  /*19b60*/  FSETP.NEU.FTZ.AND P2, PT, R135, -INF , PT ;  /* 0xff8000008700780b */ /* 0x000fe20003f5d000 */
[----:B------:R-:W4:Y:S01]  /*19b70*/  SHFL.BFLY PT, R134, R4, 0x2, 0x1f ;  /* 0x0c401f0004867f89 */ /* 0x000f2200000e0000 */
[----:B------:R-:W-:Y:S01]  /*19b80*/  ISETP.GE.OR P1, PT, R2, R224, !P1 ;  /* 0x000000e00200720c */ /* 0x000fe20004f26670 */
[----:B------:R-:W-:Y:S01]  /*19b90*/  IMAD.U32 R2, RZ, RZ, UR31 ;  /* 0x0000001fff027e24 */ /* 0x000fe2000f8e00ff */
[----:B------:R-:W-:Y:S02]  /*19ba0*/  FSEL R180, R180, RZ, P2 ;  /* 0x000000ffb4b47208 */ /* 0x000fe40001000000 */
[----:B------:R-:W-:Y:S02]  /*19bb0*/  PRMT R25, R25, 0x7054, R26 ;  /* 0x0000705419197816 */ /* 0x000fe4000000001a */
[----:B------:R-:W-:Y:S01]  /*19bc0*/  ISETP.GE.AND P0, PT, R172, R219, PT ;  /* 0x000000dbac00720c */ /* 0x000fe20003f06270 */
[--C-:B------:R-:W-:Y:S01]  /*19bd0*/  FFMA.FTZ R18, R18, c[0x0][0x23c], -R180.reuse ;  /* 0x00008f0012127a23 */ /* 0x100fe200000108b4 */
[----:B------:R-:W-:Y:S01]  /*19be0*/  FSEL R241, R30, -INF , !P1 ;  /* 0xff8000001ef17808 */ /* 0x000fe20004800000 */
[----:B------:R-:W-:Y:S01]  /*19bf0*/  FFMA.FTZ R19, R19, c[0x0][0x23c], -R180 ;  /* 0x00008f0013137a23 */ /* 0x000fe200000108b4 */
[----:B------:R-:W-:Y:S01]  /*19c00*/  LOP3.LUT R2, R191, UR32, R2, 0x96, !PT ;  /* 0x00000020bf027c12 */ /* 0x000fe2000f8e9602 */
[----:B------:R-:W-:Y:S01]  /*19c10*/  MUFU.EX2 R252, R18 ;  /* 0x0000001200fc7308 */ /* 0x000fe20000000800 */
[----:B-1----:R-:W-:Y:S02]  /*19c20*/  FMNMX.FTZ R136, R136, R6, !PT ;  /* 0x0000000688887209 */ /* 0x002fe40007810000 */
[--C-:B------:R-:W-:Y:S01]  /*19c30*/  LOP3.LUT R6, R233, UR15, R190.reuse, 0x96, !PT ;  /* 0x0000000fe9067c12 */ /* 0x100fe2000f8e96be */
[----:B------:R-:W-:Y:S01]  /*19c40*/  IMAD.WIDE.U32 R12, R2, -0x326172a9, RZ ;  /* 0xcd9e8d57020c7825 */ /* 0x000fe200078e00ff */
[----:B--2---:R-:W-:Y:S02]  /*19c50*/  FMNMX.FTZ R0, R178, R138, !PT ;  /* 0x0000008ab2007209 */ /* 0x004fe40007810000 */
[C---:B------:R-:W-:Y:S01]  /*19c60*/  FSETP.NEU.FTZ.AND P3, PT, R136.reuse, -INF , PT ;  /* 0xff8000008800780b */ /* 0x040fe20003f7d000 */
[----:B---3--:R-:W-:Y:S01]  /*19c70*/  FFMA.FTZ R31, R5, -UR27, R31 ;  /* 0x8000001b051f7c23 */ /* 0x008fe2000801001f */
[----:B-----5:R-:W-:Y:S01]  /*19c80*/  LOP3.LUT R5, R231, UR15, R190, 0x96, !PT ;  /* 0x0000000fe7057c12 */ /* 0x020fe2000f8e96be */
[----:B------:R1:W-:Y:S01]  /*19c90*/  MUFU.EX2 R251, R19 ;  /* 0x0000001300fb7308 */ /* 0x0003e20000000800 */
[----:B------:R-:W-:Y:S01]  /*19ca0*/  LOP3.LUT R9, R13, UR16, R250, 0x96, !PT ;  /* 0x000000100d097c12 */ /* 0x000fe2000f8e96fa */
[----:B------:R-:W-:Y:S01]  /*19cb0*/  FMUL.FTZ R181, R136, c[0x0][0x23c] ;  /* 0x00008f0088b57a20 */ /* 0x000fe20000410000 */
[----:B----4-:R-:W-:Y:S01]  /*19cc0*/  FMNMX.FTZ R134, R4, R134, !PT ;  /* 0x0000008604867209 */ /* 0x010fe20007810000 */
[----:B------:R-:W-:Y:S01]  /*19cd0*/  IMAD.WIDE.U32 R4, R5, -0x326172a9, RZ ;  /* 0xcd9e8d5705047825 */ /* 0x000fe200078e00ff */
[----:B------:R-:W-:Y:S02]  /*19ce0*/  FMNMX.FTZ R0, R22, R0, !PT ;  /* 0x0000000016007209 */ /* 0x000fe40007810000 */
[----:B------:R-:W-:Y:S01]  /*19cf0*/  FSEL R181, R181, RZ, P3 ;  /* 0x000000ffb5b57208 */ /* 0x000fe20001800000 */
[----:B------:R-:W-:Y:S01]  /*19d00*/  IMAD.WIDE.U32 R6, R6, -0x326172a9, RZ ;  /* 0xcd9e8d5706067825 */ /* 0x000fe200078e00ff */
[----:B------:R-:W-:Y:S02]  /*19d10*/  FMNMX.FTZ R0, R24, R0, !PT ;  /* 0x0000000018007209 */ /* 0x000fe40007810000 */
[----:B------:R-:W-:Y:S01]  /*19d20*/  ISETP.GE.OR P0, PT, R172, R224, !P0 ;  /* 0x000000e0ac00720c */ /* 0x000fe20004706670 */
[----:B------:R-:W-:Y:S01]  /*19d30*/  IMAD.WIDE.U32 R14, R9, -0x2daee0ad, RZ ;  /* 0xd2511f53090e7825 */ /* 0x000fe200078e00ff */
[--C-:B------:R-:W-:Y:S02]  /*19d40*/  LOP3.LUT R8, R7, UR14, R12.reuse, 0x96, !PT ;  /* 0x0000000e07087c12 */ /* 0x100fe4000f8e960c */
[----:B------:R-:W-:Y:S01]  /*19d50*/  LOP3.LUT R12, R5, UR14, R12, 0x96, !PT ;  /* 0x0000000e050c7c12 */ /* 0x000fe2000f8e960c */
[--C-:B------:R-:W-:Y:S01]  /*19d60*/  FFMA.FTZ R16, R16, c[0x0][0x23c], -R181.reuse ;  /* 0x00008f0010107a23 */ /* 0x100fe200000108b5 */
[----:B------:R-:W-:Y:S01]  /*19d70*/  LOP3.LUT R5, R15, UR13, R232, 0x96, !PT ;  /* 0x0000000d0f057c12 */ /* 0x000fe2000f8e96e8 */
[--C-:B------:R-:W-:Y:S01]  /*19d80*/  FFMA.FTZ R17, R17, c[0x0][0x23c], -R181.reuse ;  /* 0x00008f0011117a23 */ /* 0x100fe200000108b5 */
[----:B------:R-:W-:Y:S01]  /*19d90*/  FMNMX.FTZ R0, R23, R0, !PT ;  /* 0x0000000017007209 */ /* 0x000fe20007810000 */
[----:B------:R2:W-:Y:S01]  /*19da0*/  MUFU.EX2 R199, R16 ;  /* 0x0000001000c77308 */ /* 0x0005e20000000800 */
[----:B------:R-:W-:Y:S01]  /*19db0*/  FSEL R139, R31, -INF , !P0 ;  /* 0xff8000001f8b7808 */ /* 0x000fe20004000000 */
[----:B------:R-:W-:Y:S01]  /*19dc0*/  IMAD.WIDE.U32 R8, R8, -0x2daee0ad, RZ ;  /* 0xd2511f5308087825 */ /* 0x000fe200078e00ff */
[----:B------:R-:W-:Y:S02]  /*19dd0*/  FMNMX.FTZ R0, R235, R0, !PT ;  /* 0x00000000eb007209 */ /* 0x000fe40007810000 */
[----:B------:R-:W-:Y:S01]  /*19de0*/  LOP3.LUT R7, R13, UR16, R236, 0x96, !PT ;  /* 0x000000100d077c12 */ /* 0x000fe2000f8e96ec */
[----:B-1----:R-:W-:Y:S01]  /*19df0*/  IMAD.WIDE.U32 R18, R5, -0x326172a9, RZ ;  /* 0xcd9e8d5705127825 */ /* 0x002fe200078e00ff */
[----:B------:R-:W-:Y:S02]  /*19e00*/  FMNMX.FTZ R0, R192, R0, !PT ;  /* 0x00000000c0007209 */ /* 0x000fe40007810000 */
[----:B------:R-:W-:Y:S01]  /*19e10*/  LOP3.LUT R14, R9, UR11, R14, 0x96, !PT ;  /* 0x0000000b090e7c12 */ /* 0x000fe2000f8e960e */
[--C-:B------:R-:W-:Y:S01]  /*19e20*/  FFMA.FTZ R5, R174, c[0x0][0x23c], -R181.reuse ;  /* 0x00008f00ae057a23 */ /* 0x100fe200000108b5 */
[----:B------:R-:W-:Y:S01]  /*19e30*/  FMNMX.FTZ R0, R241, R0, !PT ;  /* 0x00000000f1007209 */ /* 0x000fe20007810000 */
[----:B------:R-:W-:Y:S01]  /*19e40*/  MUFU.EX2 R228, R17 ;  /* 0x0000001100e47308 */ /* 0x000fe20000000800 */
[----:B------:R-:W-:Y:S02]  /*19e50*/  IMAD.WIDE.U32 R10, R7, -0x2daee0ad, RZ ;  /* 0xd2511f53070a7825 */ /* 0x000fe400078e00ff */
[----:B------:R-:W-:Y:S02]  /*19e60*/  FMNMX.FTZ R0, R139, R0, !PT ;  /* 0x000000008b007209 */ /* 0x000fe40007810000 */
[----:B------:R-:W-:Y:S01]  /*19e70*/  IMAD.WIDE.U32 R12, R12, -0x2daee0ad, RZ ;  /* 0xd2511f530c0c7825 */ /* 0x000fe200078e00ff */
[----:B------:R-:W-:Y:S02]  /*19e80*/  LOP3.LUT R7, R11, UR13, R230, 0x96, !PT ;  /* 0x0000000d0b077c12 */ /* 0x000fe4000f8e96e6 */
[----:B------:R-:W1:Y:S01]  /*19e90*/  SHFL.BFLY PT, R2, R0, 0x2, 0x1f ;  /* 0x0c401f0000027f89 */ /* 0x000e6200000e0000 */
[----:B------:R-:W-:Y:S01]  /*19ea0*/  IMAD.WIDE.U32 R14, R14, -0x326172a9, RZ ;  /* 0xcd9e8d570e0e7825 */ /* 0x000fe200078e00ff */
[----:B------:R3:W-:Y:S01]  /*19eb0*/  MUFU.EX2 R250, R5 ;  /* 0x0000000500fa7308 */ /* 0x0007e20000000800 */
[----:B------:R-:W-:Y:S02]  /*19ec0*/  LOP3.LUT R10, R13, UR11, R10, 0x96, !PT ;  /* 0x0000000b0d0a7c12 */ /* 0x000fe4000f8e960a */
[----:B------:R-:W-:Y:S01]  /*19ed0*/  IMAD.WIDE.U32 R20, R7, -0x326172a9, RZ ;  /* 0xcd9e8d5707147825 */ /* 0x000fe200078e00ff */
[----:B------:R-:W-:Y:S02]  /*19ee0*/  LOP3.LUT R18, R15, UR10, R18, 0x96, !PT ;  /* 0x0000000a0f127c12 */ /* 0x000fe4000f8e9612 */
[----:B--2---:R-:W2:Y:S01]  /*19ef0*/  SHFL.BFLY PT, R16, R134, 0x1, 0x1f ;  /* 0x0c201f0086107f89 */ /* 0x004ea200000e0000 */
[----:B------:R-:W-:Y:S01]  /*19f00*/  IMAD.WIDE.U32 R10, R10, -0x326172a9, RZ ;  /* 0xcd9e8d570a0a7825 */ /* 0x000fe200078e00ff */
[----:B------:R-:W-:Y:S03]  /*19f10*/  LOP3.LUT R7, R21, UR12, R4, 0x96, !PT ;  /* 0x0000000c15077c12 */ /* 0x000fe6000f8e9604 */
[----:B------:R-:W-:Y:S04]  /*19f20*/  FFMA.FTZ R173, R173, c[0x0][0x23c], -R181 ;  /* 0x00008f00adad7a23 */ /* 0x000fe800000108b5 */
[----:B------:R-:W-:Y:S01]  /*19f30*/  MUFU.EX2 R232, R173 ;  /* 0x000000ad00e87308 */ /* 0x000fe20000000800 */
[----:B-1----:R-:W-:Y:S02]  /*19f40*/  FMNMX.FTZ R0, R0, R2, !PT ;  /* 0x0000000200007209 */ /* 0x002fe40007810000 */
[----:B---3--:R-:W-:Y:S01]  /*19f50*/  LOP3.LUT R5, R19, UR12, R6, 0x96, !PT ;  /* 0x0000000c13057c12 */ /* 0x008fe2000f8e9606 */
[----:B------:R-:W-:Y:S02]  /*19f60*/  FFMA.FTZ R6, R175, c[0x0][0x23c], -R180 ;  /* 0x00008f00af067a23 */ /* 0x000fe400000108b4 */
[----:B------:R-:W1:Y:S01]  /*19f70*/  SHFL.BFLY PT, R2, R0, 0x1, 0x1f ;  /* 0x0c201f0000027f89 */ /* 0x000e6200000e0000 */
[----:B------:R-:W-:Y:S03]  /*19f80*/  IMAD.WIDE.U32 R18, R18, -0x2daee0ad, RZ ;  /* 0xd2511f5312127825 */ /* 0x000fe600078e00ff */
[----:B------:R3:W-:Y:S01]  /*19f90*/  MUFU.EX2 R231, R6 ;  /* 0x0000000600e77308 */ /* 0x0007e20000000800 */
[----:B--2---:R-:W-:Y:S02]  /*19fa0*/  FMNMX.FTZ R134, R134, R16, !PT ;  /* 0x0000001086867209 */ /* 0x004fe40007810000 */
[----:B------:R-:W-:Y:S01]  /*19fb0*/  LOP3.LUT R16, R11, UR10, R20, 0x96, !PT ;  /* 0x0000000a0b107c12 */ /* 0x000fe2000f8e9614 */
[----:B------:R-:W-:Y:S01]  /*19fc0*/  IMAD.WIDE.U32 R4, R5, -0x2daee0ad, RZ ;  /* 0xd2511f5305047825 */ /* 0x000fe200078e00ff */
[C---:B------:R-:W-:Y:S03]  /*19fd0*/  FSETP.NEU.FTZ.AND P1, PT, R134.reuse, -INF , PT ;  /* 0xff8000008600780b */ /* 0x040fe60003f3d000 */
[----:B------:R-:W-:Y:S01]  /*19fe0*/  FMUL.FTZ R182, R134, c[0x0][0x23c] ;  /* 0x00008f0086b67a20 */ /* 0x000fe20000410000 */
[----:B------:R-:W-:Y:S01]  /*19ff0*/  LOP3.LUT R11, R19, UR7, R4, 0x96, !PT ;  /* 0x00000007130b7c12 */ /* 0x000fe2000f8e9604 */
[----:B------:R-:W-:Y:S01]  /*1a000*/  IMAD.WIDE.U32 R16, R16, -0x2daee0ad, RZ ;  /* 0xd2511f5310107825 */ /* 0x000fe200078e00ff */
[----:B------:R-:W-:Y:S02]  /*1a010*/  LOP3.LUT R8, R5, UR9, R8, 0x96, !PT ;  /* 0x0000000905087c12 */ /* 0x000fe4000f8e9608 */
[----:B------:R-:W-:Y:S01]  /*1a020*/  FSEL R182, R182, RZ, P1 ;  /* 0x000000ffb6b67208 */ /* 0x000fe20000800000 */
[----:B------:R-:W-:Y:S04]  /*1a030*/  IMAD.WIDE.U32 R4, R7, -0x2daee0ad, RZ ;  /* 0xd2511f5307047825 */ /* 0x000fe800078e00ff */
[----:B------:R-:W-:Y:S01]  /*1a040*/  IMAD.WIDE.U32 R8, R8, -0x326172a9, RZ ;  /* 0xcd9e8d5708087825 */ /* 0x000fe200078e00ff */
[----:B------:R-:W-:Y:S02]  /*1a050*/  LOP3.LUT R12, R5, UR9, R12, 0x96, !PT ;  /* 0x00000009050c7c12 */ /* 0x000fe4000f8e960c */
[----:B------:R-:W-:Y:S01]  /*1a060*/  LOP3.LUT R5, R17, UR7, R4, 0x96, !PT ;  /* 0x0000000711057c12 */ /* 0x000fe2000f8e9604 */
[----:B------:R-:W-:Y:S01]  /*1a070*/  FFMA.FTZ R4, R177, c[0x0][0x23c], -R182 ;  /* 0x00008f00b1047a23 */ /* 0x000fe200000108b6 */
[----:B-1----:R-:W-:Y:S01]  /*1a080*/  FMNMX.FTZ R137, R0, R2, !PT ;  /* 0x0000000200897209 */ /* 0x002fe20007810000 */
[----:B---3--:R-:W-:Y:S01]  /*1a090*/  FFMA.FTZ R6, R176, c[0x0][0x23c], -R180 ;  /* 0x00008f00b0067a23 */ /* 0x008fe200000108b4 */
[----:B------:R-:W-:Y:S01]  /*1a0a0*/  LOP3.LUT R19, R9, UR8, R14, 0x96, !PT ;  /* 0x0000000809137c12 */ /* 0x000fe2000f8e960e */
[----:B------:R1:W-:Y:S01]  /*1a0b0*/  MUFU.EX2 R244, R4 ;  /* 0x0000000400f47308 */ /* 0x0003e20000000800 */
[C---:B------:R-:W-:Y:S01]  /*1a0c0*/  FSETP.NEU.FTZ.AND P0, PT, R137.reuse, -INF , PT ;  /* 0xff8000008900780b */ /* 0x040fe20003f1d000 */
[----:B------:R-:W-:Y:S02]  /*1a0d0*/  FMUL.FTZ R183, R137, c[0x0][0x23c] ;  /* 0x00008f0089b77a20 */ /* 0x000fe40000410000 */
[----:B------:R-:W-:Y:S02]  /*1a0e0*/  FFMA.FTZ R0, R32, c[0x0][0x23c], -R182 ;  /* 0x00008f0020007a23 */ /* 0x000fe400000108b6 */
[----:B------:R-:W-:Y:S01]  /*1a0f0*/  IMAD.WIDE.U32 R12, R12, -0x326172a9, RZ ;  /* 0xcd9e8d570c0c7825 */ /* 0x000fe200078e00ff */
[----:B------:R-:W-:Y:S03]  /*1a100*/  FSEL R183, R183, RZ, P0 ;  /* 0x000000ffb7b77208 */ /* 0x000fe60000000000 */
[----:B------:R2:W-:Y:S01]  /*1a110*/  MUFU.EX2 R249, R6 ;  /* 0x0000000600f97308 */ /* 0x0005e20000000800 */
[----:B------:R-:W-:Y:S09]  /*1a120*/  LOP3.LUT R13, R13, UR8, R10, 0x96, !PT ;  /* 0x000000080d0d7c12 */ /* 0x000ff2000f8e960a */
[----:B------:R3:W-:Y:S01]  /*1a130*/  MUFU.EX2 R243, R0 ;  /* 0x0000000000f37308 */ /* 0x0007e20000000800 */
[----:B-1----:R-:W-:Y:S05]  /*1a140*/  IMAD.WIDE.U32 R4, R5, -0x326172a9, RZ ;  /* 0xcd9e8d5705047825 */ /* 0x002fea00078e00ff */
[C---:B------:R-:W-:Y:S02]  /*1a150*/  LOP3.LUT R2, R4.reuse, 0xffff, RZ, 0xc0, !PT ;  /* 0x0000ffff04027812 */ /* 0x040fe400078ec0ff */
[----:B------:R-:W-:Y:S01]  /*1a160*/  SHF.R.U32.HI R10, RZ, 0x18, R4 ;  /* 0x00000018ff0a7819 */ /* 0x000fe20000011604 */
[----:B--2---:R-:W-:Y:S01]  /*1a170*/  IMAD.WIDE.U32 R6, R11, -0x326172a9, RZ ;  /* 0xcd9e8d570b067825 */ /* 0x004fe200078e00ff */
[----:B------:R-:W-:Y:S04]  /*1a180*/  LOP3.LUT R11, R4, 0xff, RZ, 0xc0, !PT ;  /* 0x000000ff040b7812 */ /* 0x000fe800078ec0ff */
[C---:B------:R-:W-:Y:S02]  /*1a190*/  LOP3.LUT R9, R6.reuse, 0xffff, RZ, 0xc0, !PT ;  /* 0x0000ffff06097812 */ /* 0x040fe400078ec0ff */
[--C-:B------:R-:W-:Y:S02]  /*1a1a0*/  SHF.R.U32.HI R14, RZ, 0x10, R6.reuse ;  /* 0x00000010ff0e7819 */ /* 0x100fe40000011606 */
[----:B------:R-:W-:Y:S02]  /*1a1b0*/  LOP3.LUT R15, R6, 0xff, RZ, 0xc0, !PT ;  /* 0x000000ff060f7812 */ /* 0x000fe400078ec0ff */
[----:B------:R-:W-:Y:S01]  /*1a1c0*/  SHF.R.U32.HI R17, RZ, 0x18, R6 ;  /* 0x00000018ff117819 */ /* 0x000fe20000011606 */
[----:B------:R-:W-:Y:S01]  /*1a1d0*/  FFMA.FTZ R6, R178, c[0x0][0x23c], -R183 ;  /* 0x00008f00b2067a23 */ /* 0x000fe200000108b7 */
[----:B------:R-:W-:Y:S02]  /*1a1e0*/  LOP3.LUT R8, R7, UR17, R8, 0x96, !PT ;  /* 0x0000001107087c12 */ /* 0x000fe4000f8e9608 */
[----:B------:R-:W-:Y:S01]  /*1a1f0*/  SHF.R.U32.HI R7, RZ, 0x10, R4 ;  /* 0x00000010ff077819 */ /* 0x000fe20000011604 */
[----:B------:R1:W-:Y:S01]  /*1a200*/  MUFU.EX2 R240, R6 ;  /* 0x0000000600f07308 */ /* 0x0003e20000000800 */
[----:B---3--:R-:W-:Y:S02]  /*1a210*/  LOP3.LUT R0, R5, UR17, R12, 0x96, !PT ;  /* 0x0000001105007c12 */ /* 0x008fe4000f8e960c */
[----:B------:R-:W-:Y:S02]  /*1a220*/  SHF.R.U32.HI R5, RZ, 0x8, R9 ;  /* 0x00000008ff057819 */ /* 0x000fe40000011609 */
[----:B------:R-:W-:Y:S02]  /*1a230*/  LOP3.LUT R9, R14, 0xff, RZ, 0xc0, !PT ;  /* 0x000000ff0e097812 */ /* 0x000fe400078ec0ff */
[----:B------:R-:W-:Y:S01]  /*1a240*/  PRMT R174, R15, 0x5410, R5 ;  /* 0x000054100fae7816 */ /* 0x000fe20000000005 */
[----:B------:R-:W-:Y:S01]  /*1a250*/  IMAD.WIDE.U32 R4, R19, -0x2daee0ad, RZ ;  /* 0xd2511f5313047825 */ /* 0x000fe200078e00ff */
[----:B------:R-:W-:Y:S02]  /*1a260*/  PRMT R17, R9, 0x5410, R17 ;  /* 0x0000541009117816 */ /* 0x000fe40000000011 */
[----:B------:R-:W-:Y:S01]  /*1a270*/  SHF.R.U32.HI R9, RZ, 0x10, R8 ;  /* 0x00000010ff097819 */ /* 0x000fe20000011608 */
[--C-:B------:R-:W-:Y:S01]  /*1a280*/  HSET2.LE.AND R174, R174, R25.reuse, PT ;  /* 0x00000019aeae7233 */ /* 0x100fe20003803000 */
[C---:B------:R-:W-:Y:S01]  /*1a290*/  LOP3.LUT R14, R4.reuse, 0xffff, RZ, 0xc0, !PT ;  /* 0x0000ffff040e7812 */ /* 0x040fe200078ec0ff */
[--C-:B------:R-:W-:Y:S01]  /*1a2a0*/  HSET2.LE.AND R175, R17, R25.reuse, PT ;  /* 0x0000001911af7233 */ /* 0x100fe20003803000 */
[----:B------:R-:W-:Y:S02]  /*1a2b0*/  LOP3.LUT R15, R4, 0xff, RZ, 0xc0, !PT ;  /* 0x000000ff040f7812 */ /* 0x000fe400078ec0ff */
[--C-:B------:R-:W-:Y:S02]  /*1a2c0*/  SHF.R.U32.HI R191, RZ, 0x18, R4.reuse ;  /* 0x00000018ffbf7819 */ /* 0x100fe40000011604 */
[----:B------:R-:W-:Y:S02]  /*1a2d0*/  SHF.R.U32.HI R190, RZ, 0x10, R4 ;  /* 0x00000010ffbe7819 */ /* 0x000fe40000011604 */
[----:B------:R-:W-:Y:S02]  /*1a2e0*/  LOP3.LUT R4, R8, 0xffff, RZ, 0xc0, !PT ;  /* 0x0000ffff08047812 */ /* 0x000fe400078ec0ff */
[----:B------:R-:W-:Y:S02]  /*1a2f0*/  LOP3.LUT R184, R5, UR18, R18, 0x96, !PT ;  /* 0x0000001205b87c12 */ /* 0x000fe4000f8e9612 */
[----:B-1----:R-:W-:Y:S02]  /*1a300*/  SHF.R.U32.HI R6, RZ, 0x8, R2 ;  /* 0x00000008ff067819 */ /* 0x002fe40000011602 */
[----:B------:R-:W-:Y:S01]  /*1a310*/  LOP3.LUT R2, R7, 0xff, RZ, 0xc0, !PT ;  /* 0x000000ff07027812 */ /* 0x000fe200078ec0ff */
[----:B------:R-:W-:Y:S01]  /*1a320*/  FFMA.FTZ R7, R22, c[0x0][0x23c], -R183 ;  /* 0x00008f0016077a23 */ /* 0x000fe200000108b7 */
[----:B------:R-:W-:Y:S01]  /*1a330*/  PRMT R20, R11, 0x5410, R6 ;  /* 0x000054100b147816 */ /* 0x000fe20000000006 */
[----:B------:R-:W-:Y:S01]  /*1a340*/  FFMA.FTZ R6, R34, c[0x0][0x23c], -R182 ;  /* 0x00008f0022067a23 */ /* 0x000fe200000108b6 */
[----:B------:R-:W-:Y:S01]  /*1a350*/  PRMT R19, R2, 0x5410, R10 ;  /* 0x0000541002137816 */ /* 0x000fe2000000000a */
[----:B------:R-:W-:Y:S01]  /*1a360*/  FFMA.FTZ R2, R33, c[0x0][0x23c], -R182 ;  /* 0x00008f0021027a23 */ /* 0x000fe200000108b6 */
[----:B------:R1:W2:Y:S01]  /*1a370*/  MUFU.EX2 R238, R7 ;  /* 0x0000000700ee7308 */ /* 0x0002a20000000800 */
[----:B------:R-:W-:Y:S01]  /*1a380*/  IMAD.WIDE.U32 R10, R13, -0x2daee0ad, RZ ;  /* 0xd2511f530d0a7825 */ /* 0x000fe200078e00ff */
[----:B------:R-:W-:Y:S02]  /*1a390*/  LOP3.LUT R13, R8, 0xff, RZ, 0xc0, !PT ;  /* 0x000000ff080d7812 */ /* 0x000fe400078ec0ff */
[----:B------:R-:W-:Y:S02]  /*1a3a0*/  SHF.R.U32.HI R5, RZ, 0x8, R4 ;  /* 0x00000008ff057819 */ /* 0x000fe40000011604 */
[----:B------:R-:W-:Y:S02]  /*1a3b0*/  SHF.R.U32.HI R12, RZ, 0x18, R8 ;  /* 0x00000018ff0c7819 */ /* 0x000fe40000011608 */
[----:B------:R-:W-:Y:S01]  /*1a3c0*/  PRMT R13, R13, 0x5410, R5 ;  /* 0x000054100d0d7816 */ /* 0x000fe20000000005 */
[----:B------:R-:W-:Y:S01]  /*1a3d0*/  FFMA.FTZ R5, R24, c[0x0][0x23c], -R183 ;  /* 0x00008f0018057a23 */ /* 0x000fe200000108b7 */
[----:B------:R3:W-:Y:S01]  /*1a3e0*/  MUFU.EX2 R237, R2 ;  /* 0x0000000200ed7308 */ /* 0x0007e20000000800 */
[----:B------:R-:W-:Y:S02]  /*1a3f0*/  LOP3.LUT R8, R9, 0xff, RZ, 0xc0, !PT ;  /* 0x000000ff09087812 */ /* 0x000fe400078ec0ff */
[--C-:B------:R-:W-:Y:S01]  /*1a400*/  HSET2.LE.AND R172, R13, R25.reuse, PT ;  /* 0x000000190dac7233 */ /* 0x100fe20003803000 */
[----:B------:R-:W-:Y:S02]  /*1a410*/  LOP3.LUT R185, R11, UR18, R16, 0x96, !PT ;  /* 0x000000120bb97c12 */ /* 0x000fe4000f8e9610 */
[----:B------:R-:W-:Y:S02]  /*1a420*/  PRMT R8, R8, 0x5410, R12 ;  /* 0x0000541008087816 */ /* 0x000fe4000000000c */
[C---:B------:R-:W-:Y:S02]  /*1a430*/  LOP3.LUT R186, R10.reuse, 0xffff, RZ, 0xc0, !PT ;  /* 0x0000ffff0aba7812 */ /* 0x040fe400078ec0ff */
[----:B------:R4:W-:Y:S01]  /*1a440*/  MUFU.EX2 R234, R5 ;  /* 0x0000000500ea7308 */ /* 0x0009e20000000800 */
[--C-:B------:R-:W-:Y:S01]  /*1a450*/  HSET2.LE.AND R173, R8, R25.reuse, PT ;  /* 0x0000001908ad7233 */ /* 0x100fe20003803000 */
[----:B------:R-:W-:Y:S02]  /*1a460*/  LOP3.LUT R187, R10, 0xff, RZ, 0xc0, !PT ;  /* 0x000000ff0abb7812 */ /* 0x000fe400078ec0ff */
[----:B-1----:R-:W-:Y:S02]  /*1a470*/  LOP3.LUT R7, R0, 0xff, RZ, 0xc0, !PT ;  /* 0x000000ff00077812 */ /* 0x002fe400078ec0ff */
[----:B--2---:R-:W-:Y:S02]  /*1a480*/  F2FP.BF16.PACK_AB R8, R238, R240 ;  /* 0x000000f0ee08723e */ /* 0x004fe400000010ff */
[--C-:B------:R-:W-:Y:S02]  /*1a490*/  SHF.R.U32.HI R189, RZ, 0x10, R10.reuse ;  /* 0x00000010ffbd7819 */ /* 0x100fe4000001160a */
[----:B------:R1:W2:Y:S01]  /*1a4a0*/  MUFU.EX2 R236, R6 ;  /* 0x0000000600ec7308 */ /* 0x0002a20000000800 */
[----:B------:R-:W-:Y:S02]  /*1a4b0*/  SHF.R.U32.HI R188, RZ, 0x18, R10 ;  /* 0x00000018ffbc7819 */ /* 0x000fe4000001160a */
[----:B---3--:R-:W-:Y:S04]  /*1a4c0*/  LOP3.LUT R2, R0, 0xffff, RZ, 0xc0, !PT ;  /* 0x0000ffff00027812 */ /* 0x008fe800078ec0ff */
[----:B------:R-:W-:Y:S02]  /*1a4d0*/  SHF.R.U32.HI R4, RZ, 0x8, R2 ;  /* 0x00000008ff047819 */ /* 0x000fe40000011602 */
[----:B------:R-:W-:Y:S02]  /*1a4e0*/  SHF.R.U32.HI R2, RZ, 0x10, R0 ;  /* 0x00000010ff027819 */ /* 0x000fe40000011600 */
[----:B------:R-:W-:Y:S02]  /*1a4f0*/  PRMT R176, R7, 0x5410, R4 ;  /* 0x0000541007b07816 */ /* 0x000fe40000000004 */
[----:B------:R-:W-:Y:S02]  /*1a500*/  LOP3.LUT R4, R2, 0xff, RZ, 0xc0, !PT ;  /* 0x000000ff02047812 */ /* 0x000fe400078ec0ff */
[----:B------:R-:W-:Y:S01]  /*1a510*/  FSEL R2, R136, RZ, P3 ;  /* 0x000000ff88027208 */ /* 0x000fe20001800000 */
[--C-:B------:R-:W-:Y:S01]  /*1a520*/  HSET2.LE.AND R176, R176, R25.reuse, PT ;  /* 0x00000019b0b07233 */ /* 0x100fe20003803000 */
[----:B------:R-:W-:Y:S03]  /*1a530*/  SHF.R.U32.HI R7, RZ, 0x8, R14 ;  /* 0x00000008ff077819 */ /* 0x000fe6000001160e */
[----:B----4-:R-:W-:Y:S01]  /*1a540*/  FADD.FTZ R5, -R2, R3 ;  /* 0x0000000302057221 */ /* 0x010fe20000010100 */
[----:B------:R-:W-:Y:S01]  /*1a550*/  FSEL R2, R134, RZ, P1 ;  /* 0x000000ff86027208 */ /* 0x000fe20000800000 */
[----:B------:R-:W-:Y:S01]  /*1a560*/  FFMA.FTZ R3, R23, c[0x0][0x23c], -R183 ;  /* 0x00008f0017037a23 */ /* 0x000fe200000108b7 */
[----:B-1----:R-:W-:Y:S02]  /*1a570*/  SHF.R.U32.HI R6, RZ, 0x18, R0 ;  /* 0x00000018ff067819 */ /* 0x002fe40000011600 */
[----:B------:R-:W-:Y:S01]  /*1a580*/  FSEL R0, R135, RZ, P2 ;  /* 0x000000ff87007208 */ /* 0x000fe20001000000 */
[----:B------:R1:W3:Y:S01]  /*1a590*/  MUFU.EX2 R233, R3 ;  /* 0x0000000300e97308 */ /* 0x0002e20000000800 */
        /* <DEDUP_REMOVED lines=13> */
[----:B--2---:R-:W-:Y:S02]  /*1a670*/  F2FP.BF16.PACK_AB R178, R236, R237 ;  /* 0x000000edecb2723e */ /* 0x004fe400000010ff */
[----:B------:R-:W-:Y:S01]  /*1a680*/  LOP3.LUT R176, R176, R7, RZ, 0xc0, !PT ;  /* 0x00000007b0b07212 */ /* 0x000fe200078ec0ff */
[----:B-1----:R-:W-:Y:S01]  /*1a690*/  FADD.FTZ R3, -R2, R133 ;  /* 0x0000008502037221 */ /* 0x002fe20000010100 */
[----:B---3--:R-:W-:Y:S01]  /*1a6a0*/  F2FP.BF16.PACK_AB R179, R233, R234 ;  /* 0x000000eae9b3723e */ /* 0x008fe200000010ff */
        /* <DEDUP_REMOVED lines=36> */
[C---:B------:R-:W-:Y:S02]  /*1a8f0*/  FMUL.FTZ R35, R133.reuse, R171 ;  /* 0x000000ab85237220 */ /* 0x040fe40000410000 */
[C---:B------:R-:W-:Y:S01]  /*1a900*/  FMUL.FTZ R38, R133.reuse, R38 ;  /* 0x0000002685267220 */ /* 0x040fe20000410000 */
[----:B------:R-:W-:Y:S01]  /*1a910*/  LDSM.16.MT88.4 R168, [R203+0xa800] ;  /* 0x00a80000cba8783b */ /* 0x000fe20000004200 */
[C---:B------:R-:W-:Y:S02]  /*1a920*/  FMUL.FTZ R39, R133.reuse, R39 ;  /* 0x0000002785277220 */ /* 0x040fe40000410000 */
[C---:B------:R-:W-:Y:S03]  /*1a930*/  FMUL.FTZ R50, R133.reuse, R50 ;  /* 0x0000003285327220 */ /* 0x040fe60000410000 */
[C---:B------:R-:W-:Y:S02]  /*1a940*/  FMUL.FTZ R51, R133.reuse, R51 ;  /* 0x0000003385337220 */ /* 0x040fe40000410000 */
        /* <DEDUP_REMOVED lines=9> */
[----:B------:R-:W-:Y:S02]  /*1a9e0*/  IMAD.MOV.U32 R160, RZ, RZ, R25 ;  /* 0x000000ffffa07224 */ /* 0x000fe400078e0019 */
[C---:B------:R-:W-:Y:S02]  /*1a9f0*/  FMUL.FTZ R25, R3.reuse, R161 ;  /* 0x000000a103197220 */ /* 0x040fe40000410000 */
[C---:B------:R-:W-:Y:S01]  /*1aa00*/  FMUL.FTZ R28, R3.reuse, R164 ;  /* 0x000000a4031c7220 */ /* 0x040fe20000410000 */
[----:B------:R-:W2:Y:S01]  /*1aa10*/  LDL.LU R161, [R1+0x3c] ;  /* 0x00003c0001a17983 */ /* 0x000ea20000300800 */
[C---:B------:R-:W-:Y:S02]  /*1aa20*/  FMUL.FTZ R29, R3.reuse, R165 ;  /* 0x000000a5031d7220 */ /* 0x040fe40000410000 */
[C---:B------:R-:W-:Y:S01]  /*1aa30*/  FMUL.FTZ R40, R3.reuse, R40 ;  /* 0x0000002803287220 */ /* 0x040fe20000410000 */
[----:B------:R-:W3:Y:S01]  /*1aa40*/  LDL.LU R154, [R1+0x38] ;  /* 0x00003800019a7983 */ /* 0x000ee20000300800 */
[C---:B------:R-:W-:Y:S02]  /*1aa50*/  FMUL.FTZ R41, R3.reuse, R41 ;  /* 0x0000002903297220 */ /* 0x040fe40000410000 */
[C---:B------:R-:W-:Y:S02]  /*1aa60*/  FMUL.FTZ R44, R3.reuse, R44 ;  /* 0x0000002c032c7220 */ /* 0x040fe40000410000 */
[----:B------:R-:W-:Y:S02]  /*1aa70*/  FMUL.FTZ R45, R3, R45 ;  /* 0x0000002d032d7220 */ /* 0x000fe40000410000 */
[----:B------:R-:W-:Y:S02]  /*1aa80*/  FMUL.FTZ R55, R133, R55 ;  /* 0x0000003785377220 */ /* 0x000fe40000410000 */
[C---:B-1----:R-:W-:Y:S02]  /*1aa90*/  FMUL.FTZ R10, R0.reuse, R146 ;  /* 0x00000092000a7220 */ /* 0x042fe40000410000 */
[C---:B------:R-:W-:Y:S02]  /*1aaa0*/  FMUL.FTZ R11, R0.reuse, R147 ;  /* 0x00000093000b7220 */ /* 0x040fe40000410000 */
[----:B------:R-:W-:Y:S01]  /*1aab0*/  LDSM.16.MT88.4 R144, [R206+0xb000] ;  /* 0x00b00000ce90783b */ /* 0x000fe20000004200 */
[----:B------:R-:W-:Y:S02]  /*1aac0*/  IMAD.MOV.U32 R152, RZ, RZ, R228 ;  /* 0x000000ffff987224 */ /* 0x000fe400078e00e4 */
[----:B------:R-:W-:Y:S02]  /*1aad0*/  IMAD.MOV.U32 R153, RZ, RZ, R199 ;  /* 0x000000ffff997224 */ /* 0x000fe400078e00c7 */
[C---:B------:R-:W-:Y:S01]  /*1aae0*/  HMMA.16816.F32.BF16 R8, R176.reuse, R20, R8 ;  /* 0x00000014b008723c */ /* 0x040fe20000041808 */
[C---:B------:R-:W-:Y:S02]  /*1aaf0*/  FMUL.FTZ R14, R0.reuse, R150 ;  /* 0x00000096000e7220 */ /* 0x040fe40000410000 */
[----:B------:R-:W-:Y:S01]  /*1ab00*/  FMUL.FTZ R15, R0, R151 ;  /* 0x00000097000f7220 */ /* 0x000fe20000410000 */
[----:B------:R-:W-:Y:S01]  /*1ab10*/  PRMT R151, R138, 0x5410, R191 ;  /* 0x000054108a977816 */ /* 0x000fe200000000bf */
[----:B------:R-:W-:Y:S02]  /*1ab20*/  FMUL.FTZ R26, R0, R162 ;  /* 0x000000a2001a7220 */ /* 0x000fe40000410000 */
[C---:B------:R-:W-:Y:S02]  /*1ab30*/  FMUL.FTZ R20, R132.reuse, R156 ;  /* 0x0000009c84147220 */ /* 0x040fe40000410000 */
[----:B------:R-:W-:Y:S01]  /*1ab40*/  FMUL.FTZ R21, R132, R157 ;  /* 0x0000009d84157220 */ /* 0x000fe20000410000 */
[-C--:B------:R-:W-:Y:S02]  /*1ab50*/  HMMA.16816.F32.BF16 R12, R176, R22.reuse, R12 ;  /* 0x00000016b00c723c */ /* 0x080fe4000004180c */
[----:B------:R-:W-:Y:S01]  /*1ab60*/  PRMT R157, R187, 0x5410, R2 ;  /* 0x00005410bb9d7816 */ /* 0x000fe20000000002 */
[C---:B------:R-:W-:Y:S01]  /*1ab70*/  FMUL.FTZ R30, R0.reuse, R166 ;  /* 0x000000a6001e7220 */ /* 0x040fe20000410000 */
[----:B------:R-:W-:Y:S01]  /*1ab80*/  LOP3.LUT R2, R189, 0xff, RZ, 0xc0, !PT ;  /* 0x000000ffbd027812 */ /* 0x000fe200078ec0ff */
[C---:B------:R-:W-:Y:S02]  /*1ab90*/  FMUL.FTZ R31, R0.reuse, R167 ;  /* 0x000000a7001f7220 */ /* 0x040fe40000410000 */
[C---:B------:R-:W-:Y:S01]  /*1aba0*/  FMUL.FTZ R42, R0.reuse, R42 ;  /* 0x0000002a002a7220 */ /* 0x040fe20000410000 */
[C---:B------:R-:W-:Y:S01]  /*1abb0*/  HMMA.16816.F32.BF16 R16, R172.reuse, R22, R16 ;  /* 0x00000016ac10723c */ /* 0x040fe20000041810 */
[----:B------:R-:W-:Y:S03]  /*1abc0*/  IMAD.MOV.U32 R162, RZ, RZ, R27 ;  /* 0x000000ffffa27224 */ /* 0x000fe600078e001b */
[----:B------:R-:W-:Y:S01]  /*1abd0*/  FMUL.FTZ R27, R0, R163 ;  /* 0x000000a3001b7220 */ /* 0x000fe20000410000 */
[----:B------:R-:W-:Y:S01]  /*1abe0*/  PRMT R156, R2, 0x5410, R188 ;  /* 0x00005410029c7816 */ /* 0x000fe200000000bc */
[----:B------:R-:W-:Y:S01]  /*1abf0*/  FMUL.FTZ R43, R0, R43 ;  /* 0x0000002b002b7220 */ /* 0x000fe20000410000 */
[----:B------:R-:W-:Y:S01]  /*1ac00*/  LOP3.LUT R2, R184, 0xffff, RZ, 0xc0, !PT ;  /* 0x0000ffffb8027812 */ /* 0x000fe200078ec0ff */
[C---:B------:R-:W-:Y:S04]  /*1ac10*/  FMUL.FTZ R22, R133.reuse, R158 ;  /* 0x0000009e85167220 */ /* 0x040fe80000410000 */
[----:B------:R-:W-:Y:S01]  /*1ac20*/  FMUL.FTZ R23, R133, R159 ;  /* 0x0000009f85177220 */ /* 0x000fe20000410000 */
[----:B------:R-:W-:Y:S01]  /*1ac30*/  SHF.R.U32.HI R138, RZ, 0x8, R2 ;  /* 0x00000008ff8a7819 */ /* 0x000fe20000011602 */
[----:B------:R-:W-:Y:S02]  /*1ac40*/  IMAD.MOV.U32 R158, RZ, RZ, R153 ;  /* 0x000000ffff9e7224 */ /* 0x000fe400078e0099 */
[----:B------:R-:W-:Y:S02]  /*1ac50*/  IMAD.MOV.U32 R159, RZ, RZ, R152 ;  /* 0x000000ffff9f7224 */ /* 0x000fe400078e0098 */
[C---:B------:R-:W-:Y:S01]  /*1ac60*/  FMUL.FTZ R46, R0.reuse, R46 ;  /* 0x0000002e002e7220 */ /* 0x040fe20000410000 */
[-C--:B----4-:R-:W-:Y:S01]  /*1ac70*/  HMMA.16816.F32.BF16 R20, R172, R140.reuse, R20 ;  /* 0x0000008cac14723c */ /* 0x090fe20000041814 */
[C---:B------:R-:W-:Y:S02]  /*1ac80*/  FMUL.FTZ R47, R0.reuse, R47 ;  /* 0x0000002f002f7220 */ /* 0x040fe40000410000 */
        /* <DEDUP_REMOVED lines=10> */
[----:B------:R-:W-:Y:S02]  /*1ad30*/  FMUL.FTZ R65, R132, R65 ;  /* 0x0000004184417220 */ /* 0x000fe40000410000 */
[C---:B------:R-:W-:Y:S01]  /*1ad40*/  HMMA.16816.F32.BF16 R32, R172.reuse, R142, R32 ;  /* 0x0000008eac20723c */ /* 0x040fe20000041820 */
[----:B------:R-:W1:Y:S03]  /*1ad50*/  LDSM.16.MT88.4 R140, [R206+0xa000] ;  /* 0x00a00000ce8c783b */ /* 0x000e660000004200 */
[C---:B------:R-:W-:Y:S02]  /*1ad60*/  FMUL.FTZ R66, R133.reuse, R66 ;  /* 0x0000004285427220 */ /* 0x040fe40000410000 */
[----:B------:R-:W-:Y:S02]  /*1ad70*/  FMUL.FTZ R67, R133, R67 ;  /* 0x0000004385437220 */ /* 0x000fe40000410000 */
        /* <DEDUP_REMOVED lines=15> */
[C---:B------:R-:W-:Y:S01]  /*1ae70*/  FMUL.FTZ R91, R0.reuse, R91 ;  /* 0x0000005b005b7220 */ /* 0x040fe20000410000 */
[-C--:B-1----:R-:W-:Y:S01]  /*1ae80*/  HMMA.16816.F32.BF16 R36, R172, R140.reuse, R36 ;  /* 0x0000008cac24723c */ /* 0x082fe20000041824 */
        /* <DEDUP_REMOVED lines=56> */
[----:B------:R-:W-:Y:S01]  /*1b210*/  FMUL.FTZ R131, R133, R131 ;  /* 0x0000008385837220 */ /* 0x000fe20000410000 */
        /* <DEDUP_REMOVED lines=11> */
[----:B------:R-:W-:Y:S02]  /*1b2d0*/  FFMA.FTZ R2, R197, c[0x0][0x23c], -R181 ;  /* 0x00008f00c5027a23 */ /* 0x000fe400000108b5 */
[----:B------:R-:W-:Y:S02]  /*1b2e0*/  FFMA.FTZ R138, R245, c[0x0][0x23c], -R180 ;  /* 0x00008f00f58a7a23 */ /* 0x000fe400000108b4 */
[----:B------:R4:W-:Y:S03]  /*1b2f0*/  MUFU.EX2 R228, R2 ;  /* 0x0000000200e47308 */ /* 0x0009e60000000800 */
[----:B--2---:R-:W-:Y:S02]  /*1b300*/  FFMA.FTZ R231, R133, R161, R231 ;  /* 0x000000a185e77223 */ /* 0x004fe400000100e7 */
[----:B---3--:R-:W-:Y:S02]  /*1b310*/  FFMA.FTZ R232, R132, R154, R232 ;  /* 0x0000009a84e87223 */ /* 0x008fe400000100e8 */
[----:B------:R-:W-:Y:S01]  /*1b320*/  LDSM.16.MT88.4 R152, [R201+0xa800] ;  /* 0x00a80000c998783b */ /* 0x000fe20000004200 */
[----:B----4-:R-:W-:Y:S02]  /*1b330*/  FFMA.FTZ R2, R196, c[0x0][0x23c], -R181 ;  /* 0x00008f00c4027a23 */ /* 0x010fe400000108b5 */
[----:B------:R2:W-:Y:S01]  /*1b340*/  MUFU.EX2 R196, R138 ;  /* 0x0000008a00c47308 */ /* 0x0005e20000000800 */
[-C--:B-1----:R-:W-:Y:S09]  /*1b350*/  HMMA.16816.F32.BF16 R84, R172, R140.reuse, R84 ;  /* 0x0000008cac54723c */ /* 0x082ff20000041854 */
[----:B------:R1:W-:Y:S01]  /*1b360*/  MUFU.EX2 R230, R2 ;  /* 0x0000000200e67308 */ /* 0x0003e20000000800 */
[C---:B------:R-:W-:Y:S07]  /*1b370*/  HMMA.16816.F32.BF16 R88, R176.reuse, R140, R88 ;  /* 0x0000008cb058723c */ /* 0x040fee0000041858 */
[----:B------:R-:W-:Y:S01]  /*1b380*/  LOP3.LUT R141, R185, 0xff, RZ, 0xc0, !PT ;  /* 0x000000ffb98d7812 */ /* 0x000fe200078ec0ff */
[-C--:B------:R-:W-:Y:S01]  /*1b390*/  HMMA.16816.F32.BF16 R92, R176, R142.reuse, R92 ;  /* 0x0000008eb05c723c */ /* 0x080fe2000004185c */
[----:B--2---:R-:W-:Y:S07]  /*1b3a0*/  FFMA.FTZ R138, R242, c[0x0][0x23c], -R182 ;  /* 0x00008f00f28a7a23 */ /* 0x004fee00000108b6 */
[C---:B------:R-:W-:Y:S01]  /*1b3b0*/  HMMA.16816.F32.BF16 R96, R172.reuse, R142, R96 ;  /* 0x0000008eac60723c */ /* 0x040fe20000041860 */
[----:B-1----:R-:W-:Y:S02]  /*1b3c0*/  FFMA.FTZ R2, R194, c[0x0][0x23c], -R180 ;  /* 0x00008f00c2027a23 */ /* 0x002fe400000108b4 */
[----:B------:R1:W-:Y:S05]  /*1b3d0*/  MUFU.EX2 R194, R138 ;  /* 0x0000008a00c27308 */ /* 0x0003ea0000000800 */
[-C--:B------:R-:W-:Y:S08]  /*1b3e0*/  HMMA.16816.F32.BF16 R100, R172, R144.reuse, R100 ;  /* 0x00000090ac64723c */ /* 0x080ff00000041864 */
[C---:B------:R-:W-:Y:S01]  /*1b3f0*/  HMMA.16816.F32.BF16 R104, R176.reuse, R144, R104 ;  /* 0x00000090b068723c */ /* 0x040fe20000041868 */
[----:B------:R2:W-:Y:S07]  /*1b400*/  MUFU.EX2 R199, R2 ;  /* 0x0000000200c77308 */ /* 0x0005ee0000000800 */
[-C--:B------:R-:W-:Y:S01]  /*1b410*/  HMMA.16816.F32.BF16 R108, R176, R146.reuse, R108 ;  /* 0x00000092b06c723c */ /* 0x080fe2000004186c */
[----:B-1----:R-:W-:Y:S07]  /*1b420*/  FFMA.FTZ R138, R239, c[0x0][0x23c], -R182 ;  /* 0x00008f00ef8a7a23 */ /* 0x002fee00000108b6 */
[C---:B------:R-:W-:Y:S01]  /*1b430*/  HMMA.16816.F32.BF16 R112, R172.reuse, R146, R112 ;  /* 0x00000092ac70723c */ /* 0x040fe20000041870 */
[----:B------:R1:W-:Y:S03]  /*1b440*/  MUFU.EX2 R191, R138 ;  /* 0x0000008a00bf7308 */ /* 0x0003e60000000800 */
[--C-:B--2---:R-:W-:Y:S02]  /*1b450*/  FFMA.FTZ R2, R195, c[0x0][0x23c], -R180.reuse ;  /* 0x00008f00c3027a23 */ /* 0x104fe400000108b4 */
[----:B------:R-:W-:Y:S05]  /*1b460*/  FFMA.FTZ R180, R198, c[0x0][0x23c], -R180 ;  /* 0x00008f00c6b47a23 */ /* 0x000fea00000108b4 */
[----:B------:R2:W-:Y:S10]  /*1b470*/  MUFU.EX2 R229, R2 ;  /* 0x0000000200e57308 */ /* 0x0005f40000000800 */
[----:B------:R3:W4:Y:S01]  /*1b480*/  MUFU.EX2 R195, R180 ;  /* 0x000000b400c37308 */ /* 0x0007220000000800 */
[----:B-1----:R-:W-:Y:S01]  /*1b490*/  SHF.R.U32.HI R138, RZ, 0x18, R185 ;  /* 0x00000018ff8a7819 */ /* 0x002fe200000116b9 */
[--C-:B--2---:R-:W-:Y:S02]  /*1b4a0*/  FFMA.FTZ R2, R247, c[0x0][0x23c], -R181.reuse ;  /* 0x00008f00f7027a23 */ /* 0x104fe400000108b5 */
[----:B------:R-:W-:Y:S06]  /*1b4b0*/  FFMA.FTZ R181, R246, c[0x0][0x23c], -R181 ;  /* 0x00008f00f6b57a23 */ /* 0x000fec00000108b5 */
[----:B------:R1:W-:Y:S01]  /*1b4c0*/  MUFU.EX2 R198, R2 ;  /* 0x0000000200c67308 */ /* 0x0003e20000000800 */
[----:B------:R-:W-:Y:S02]  /*1b4d0*/  IMAD.MOV.U32 R247, RZ, RZ, R159 ;  /* 0x000000fffff77224 */ /* 0x000fe400078e009f */
[----:B------:R-:W-:Y:S01]  /*1b4e0*/  IMAD.MOV.U32 R246, RZ, RZ, R158 ;  /* 0x000000fffff67224 */ /* 0x000fe200078e009e */
[--C-:B---3--:R-:W-:Y:S01]  /*1b4f0*/  HSET2.LE.AND R180, R150, R160.reuse, PT ;  /* 0x000000a096b47233 */ /* 0x108fe20003803000 */
[----:B----4-:R-:W-:Y:S05]  /*1b500*/  F2FP.BF16.PACK_AB R132, R195, R196 ;  /* 0x000000c4c384723e */ /* 0x010fea00000010ff */
[----:B------:R2:W-:Y:S01]  /*1b510*/  MUFU.EX2 R197, R181 ;  /* 0x000000b500c57308 */ /* 0x0005e20000000800 */
[----:B-1----:R-:W-:Y:S04]  /*1b520*/  LOP3.LUT R2, R185, 0xffff, RZ, 0xc0, !PT ;  /* 0x0000ffffb9027812 */ /* 0x002fe800078ec0ff */
[----:B------:R-:W-:Y:S01]  /*1b530*/  SHF.R.U32.HI R140, RZ, 0x8, R2 ;  /* 0x00000008ff8c7819 */ /* 0x000fe20000011602 */
[--C-:B------:R-:W-:Y:S02]  /*1b540*/  FFMA.FTZ R2, R248, c[0x0][0x23c], -R182.reuse ;  /* 0x00008f00f8027a23 */ /* 0x100fe400000108b6 */
[----:B------:R-:W-:Y:S01]  /*1b550*/  FFMA.FTZ R182, R193, c[0x0][0x23c], -R182 ;  /* 0x00008f00c1b67a23 */ /* 0x000fe200000108b6 */
[----:B------:R-:W-:Y:S01]  /*1b560*/  PRMT R148, R141, 0x5410, R140 ;  /* 0x000054108d947816 */ /* 0x000fe2000000008c */
[----:B------:R1:W3:Y:S01]  /*1b570*/  MUFU.EX2 R193, R2 ;  /* 0x0000000200c17308 */ /* 0x0002e20000000800 */
[----:B------:R-:W4:Y:S01]  /*1b580*/  LDSM.16.MT88.4 R140, [R205+0xb000] ;  /* 0x00b00000cd8c783b */ /* 0x000f220000004200 */
[--C-:B--2---:R-:W-:Y:S05]  /*1b590*/  HSET2.LE.AND R181, R149, R160.reuse, PT ;  /* 0x000000a095b57233 */ /* 0x104fea0003803000 */
[----:B------:R-:W-:Y:S03]  /*1b5a0*/  LOP3.LUT R181, R181, R132, RZ, 0xc0, !PT ;  /* 0x00000084b5b57212 */ /* 0x000fe600078ec0ff */
[----:B------:R2:W5:Y:S01]  /*1b5b0*/  MUFU.EX2 R189, R182 ;  /* 0x000000b600bd7308 */ /* 0x0005620000000800 */
[--C-:B-1----:R-:W-:Y:S01]  /*1b5c0*/  FFMA.FTZ R2, R235, c[0x0][0x23c], -R183.reuse ;  /* 0x00008f00eb027a23 */ /* 0x102fe200000108b7 */
[----:B---3--:R-:W-:Y:S01]  /*1b5d0*/  F2FP.BF16.PACK_AB R133, R193, R194 ;  /* 0x000000c2c185723e */ /* 0x008fe200000010ff */
[----:B------:R-:W3:Y:S07]  /*1b5e0*/  LDL.LU R235, [R1+0x44] ;  /* 0x0000440001eb7983 */ /* 0x000eee0000300800 */
[----:B------:R1:W-:Y:S01]  /*1b5f0*/  MUFU.EX2 R190, R2 ;  /* 0x0000000200be7308 */ /* 0x0003e20000000800 */
[--C-:B--2---:R-:W-:Y:S01]  /*1b600*/  HSET2.LE.AND R182, R162, R160.reuse, PT ;  /* 0x000000a0a2b67233 */ /* 0x104fe20003803000 */
[----:B-----5:R-:W-:Y:S01]  /*1b610*/  F2FP.BF16.PACK_AB R132, R189, R191 ;  /* 0x000000bfbd84723e */ /* 0x020fe200000010ff */
[-C--:B----4-:R-:W-:Y:S08]  /*1b620*/  HMMA.16816.F32.BF16 R116, R172, R140.reuse, R116 ;  /* 0x0000008cac74723c */ /* 0x090ff00000041874 */
[C---:B------:R-:W-:Y:S01]  /*1b630*/  HMMA.16816.F32.BF16 R120, R176.reuse, R140, R120 ;  /* 0x0000008cb078723c */ /* 0x040fe20000041878 */
[----:B-1----:R-:W-:Y:S07]  /*1b640*/  FFMA.FTZ R2, R192, c[0x0][0x23c], -R183 ;  /* 0x00008f00c0027a23 */ /* 0x002fee00000108b7 */
        /* <DEDUP_REMOVED lines=20> */
[----:B----4-:R-:W-:Y:S04]  /*1b790*/  F2FP.BF16.PACK_AB R2, R230, R228 ;  /* 0x000000e4e602723e */ /* 0x010fe800000010ff */
        /* <DEDUP_REMOVED lines=15> */
[----:B------:R-:W4:Y:S07]  /*1b890*/  LDSM.16.MT88.4 R8, [R203+0xb800] ;  /* 0x00b80000cb08783b */ /* 0x000f2e0000004200 */
        /* <DEDUP_REMOVED lines=19> */
[C---:B------:R-:W-:Y:S07]  /*1b9d0*/  HMMA.16816.F32.BF16 R80, R180.reuse, R6, R80 ;  /* 0x00000006b450723c */ /* 0x040fee0000041850 */
[----:B------:R-:W-:Y:S01]  /*1b9e0*/  FADD.FTZ R6, R249, R231 ;  /* 0x000000e7f9067221 */ /* 0x000fe20000010000 */
[-C--:B----4-:R-:W-:Y:S08]  /*1b9f0*/  HMMA.16816.F32.BF16 R84, R180, R8.reuse, R84 ;  /* 0x00000008b454723c */ /* 0x090ff00000041854 */
[C---:B------:R-:W-:Y:S08]  /*1ba00*/  HMMA.16816.F32.BF16 R88, R172.reuse, R8, R88 ;  /* 0x00000008ac58723c */ /* 0x040ff00000041858 */
[-C--:B------:R-:W-:Y:S01]  /*1ba10*/  HMMA.16816.F32.BF16 R92, R172, R10.reuse, R92 ;  /* 0x0000000aac5c723c */ /* 0x080fe2000004185c */
[----:B---3--:R-:W-:Y:S07]  /*1ba20*/  FFMA.FTZ R3, R3, R235, R244 ;  /* 0x000000eb03037223 */ /* 0x008fee00000100f4 */
        /* <DEDUP_REMOVED lines=9> */
[----:B------:R-:W-:Y:S07]  /*1bac0*/  FADD.FTZ R2, R196, R2 ;  /* 0x00000002c4027221 */ /* 0x000fee0000010000 */
        /* <DEDUP_REMOVED lines=27> */
[----:B------:R-:W-:Y:S03]  /*1bc80*/  FADD.FTZ R0, R188, R0 ;  /* 0x00000000bc007221 */ /* 0x000fe60000010000 */
[----:B------:R2:W-:Y:S01]  /*1bc90*/  STL [R1+0x44], R2 ;  /* 0x0000440201007387 */ /* 0x0005e20000100800 */
[----:B------:R-:W-:Y:S05]  /*1bca0*/  FADD.FTZ R0, R139, R0 ;  /* 0x000000008b007221 */ /* 0x000fea0000010000 */
[----:B------:R2:W-:Y:S01]  /*1bcb0*/  STL [R1+0x40], R0 ;  /* 0x0000400001007387 */ /* 0x0005e20000100800 */
[----:B-1----:R-:W-:Y:S01]  /*1bcc0*/  IMAD.MOV.U32 R3, RZ, RZ, R136 ;  /* 0x000000ffff037224 */ /* 0x002fe200078e0088 */
[----:B--2---:R-:W-:-:S05]  /*1bcd0*/  @P0 BRA `(.L_x_1995) ;  /* 0xffffc49000000947 */ /* 0x004fca000383ffff */
.L_x_1994:
        /* <DEDUP_REMOVED lines=18> */
[----:B------:R-:W-:Y:S01]  /*1be00*/  LEA.HI R174, R176, R175, RZ, 0x2 ;  /* 0x000000afb0ae7211 */ /* 0x000fe200078f10ff */
[----:B------:R-:W1:Y:S01]  /*1be10*/  S2UR UR10, SR_CTAID.X ;  /* 0x00000000000a79c3 */ /* 0x000e620000002500 */
[----:B------:R-:W-:Y:S02]  /*1be20*/  ULDC.64 UR4, c[0x0][0x1e0] ;  /* 0x0000780000047ab9 */ /* 0x000fe40000000a00 */
[----:B------:R-:W-:Y:S01]  /*1be30*/  SHF.R.S32.HI R25, RZ, 0x2, R174 ;  /* 0x00000002ff197819 */ /* 0x000fe200000114ae */
[----:B------:R-:W-:-:S02]  /*1be40*/  UISETP.EQ.AND UP2, UPT, UR11, URZ, UP2 ;  /* 0x0000003f0b00728c */ /* 0x000fc40009742270 */
[----:B------:R-:W-:Y:S02]  /*1be50*/  @!UP4 UIMAD UR12, UR12, UR4, URZ ;  /* 0x000000040c0cc2a4 */ /* 0x000fe4000f8e023f */
[----:B------:R-:W3:Y:S01]  /*1be60*/  S2UR UR11, SR_CTAID.Z ;  /* 0x00000000000b79c3 */ /* 0x000ee20000002700 */
[----:B------:R-:W-:Y:S02]  /*1be70*/  ULDC UR9, c[0x0][0x214] ;  /* 0x0000850000097ab9 */ /* 0x000fe40000000800 */
        /* <DEDUP_REMOVED lines=31> */
[----:B-1----:R-:W-:-:S03]  /*1c070*/  FADD.FTZ R2, R2, R5 ;  /* 0x0000000502027221 */ /* 0x002fc60000010000 */
[----:B------:R-:W-:Y:S04]  /*1c080*/  SHFL.BFLY PT, R5, R7, 0x2, 0x1f ;  /* 0x0c401f0007057f89 */ /* 0x000fe800000e0000 */
[----:B------:R-:W1:Y:S01]  /*1c090*/  SHFL.BFLY PT, R6, R2, 0x1, 0x1f ;  /* 0x0c201f0002067f89 */ /* 0x000e6200000e0000 */
[----:B--2---:R-:W-:-:S05]  /*1c0a0*/  FADD.FTZ R0, R0, R4 ;  /* 0x0000000400007221 */ /* 0x004fca0000010000 */
[----:B------:R-:W2:Y:S01]  /*1c0b0*/  SHFL.BFLY PT, R4, R0, 0x1, 0x1f ;  /* 0x0c201f0000047f89 */ /* 0x000ea200000e0000 */
[----:B-1----:R-:W-:Y:S02]  /*1c0c0*/  FADD.FTZ R133, R2, R6 ;  /* 0x0000000602857221 */ /* 0x002fe40000010000 */
[----:B------:R-:W-:Y:S01]  /*1c0d0*/  FADD.FTZ R2, R3, R8 ;  /* 0x0000000803027221 */ /* 0x000fe20000010000 */
[----:B------:R-:W-:Y:S02]  /*1c0e0*/  MOV R3, 0x3f800000 ;  /* 0x3f80000000037802 */ /* 0x000fe40000000f00 */
[----:B------:R-:W-:Y:S01]  /*1c0f0*/  FSETP.NE.FTZ.AND P6, PT, R133, RZ, PT ;  /* 0x000000ff8500720b */ /* 0x000fe20003fd5000 */
[----:B--2---:R-:W-:Y:S01]  /*1c100*/  FADD.FTZ R132, R0, R4 ;  /* 0x0000000400847221 */ /* 0x004fe20000010000 */
[----:B------:R-:W1:Y:S01]  /*1c110*/  SHFL.BFLY PT, R6, R2, 0x1, 0x1f ;  /* 0x0c201f0002067f89 */ /* 0x000e6200000e0000 */
[----:B------:R-:W-:Y:S01]  /*1c120*/  FADD.FTZ R4, R5, R7 ;  /* 0x0000000705047221 */ /* 0x000fe20000010000 */
[----:B------:R-:W-:-:S02]  /*1c130*/  MOV R0, 0x3f800000 ;  /* 0x3f80000000007802 */ /* 0x000fc40000000f00 */
[----:B------:R-:W-:Y:S02]  /*1c140*/  SHF.R.S32.HI R5, RZ, 0x1f, R174 ;  /* 0x0000001fff057819 */ /* 0x000fe400000114ae */
[----:B------:R-:W2:Y:S01]  /*1c150*/  SHFL.BFLY PT, R7, R4, 0x1, 0x1f ;  /* 0x0c201f0004077f89 */ /* 0x000ea200000e0000 */
[----:B------:R-:W-:Y:S02]  /*1c160*/  FSETP.NE.FTZ.AND P5, PT, R132, RZ, PT ;  /* 0x000000ff8400720b */ /* 0x000fe40003fb5000 */
[----:B------:R-:W-:Y:S02]  /*1c170*/  LEA.HI R5, R5, R25, RZ, 0x3 ;  /* 0x0000001905057211 */ /* 0x000fe400078f18ff */
[----:B------:R-:W3:Y:S02]  /*1c180*/  @P6 MUFU.RCP R0, R133 ;  /* 0x0000008500006308 */ /* 0x000ee40000001000 */
[----:B------:R-:W-:-:S04]  /*1c190*/  LOP3.LUT R5, R5, 0xfffffff8, RZ, 0xc0, !PT ;  /* 0xfffffff805057812 */ /* 0x000fc800078ec0ff */
[----:B------:R-:W-:-:S03]  /*1c1a0*/  IADD3 R25, R25, -R5, RZ ;  /* 0x8000000519197210 */ /* 0x000fc60007ffe0ff */
[----:B------:R-:W4:Y:S01]  /*1c1b0*/  @P5 MUFU.RCP R3, R132 ;  /* 0x0000008400035308 */ /* 0x000f220000001000 */
[----:B-1----:R-:W-:Y:S01]  /*1c1c0*/  FADD.FTZ R139, R2, R6 ;  /* 0x00000006028b7221 */ /* 0x002fe20000010000 */
[----:B------:R-:W-:Y:S01]  /*1c1d0*/  MOV R2, 0x3f800000 ;  /* 0x3f80000000027802 */ /* 0x000fe20000000f00 */
[----:B---3--:R-:W-:-:S03]  /*1c1e0*/  FMUL.FTZ R0, R0, c[0x0][0x2dc] ;  /* 0x0000b70000007a20 */ /* 0x008fc60000410000 */
[----:B------:R-:W-:Y:S01]  /*1c1f0*/  FSETP.NE.FTZ.AND P4, PT, R139, RZ, PT ;  /* 0x000000ff8b00720b */ /* 0x000fe20003f95000 */
[----:B--2---:R-:W-:Y:S02]  /*1c200*/  FADD.FTZ R138, R4, R7 ;  /* 0x00000007048a7221 */ /* 0x004fe40000010000 */
[C---:B------:R-:W-:Y:S02]  /*1c210*/  FMUL.FTZ R5, R0.reuse, R141 ;  /* 0x0000008d00057220 */ /* 0x040fe40000410000 */
[----:B------:R-:W-:Y:S01]  /*1c220*/  FMUL.FTZ R10, R0, R157 ;  /* 0x0000009d000a7220 */ /* 0x000fe20000410000 */
[----:B------:R-:W-:Y:S01]  /*1c230*/  FSETP.NE.FTZ.AND P3, PT, R138, RZ, PT ;  /* 0x000000ff8a00720b */ /* 0x000fe20003f75000 */
[C---:B------:R-:W-:Y:S02]  /*1c240*/  FMUL.FTZ R13, R0.reuse, R169 ;  /* 0x000000a9000d7220 */ /* 0x040fe40000410000 */
[C---:B------:R-:W-:Y:S01]  /*1c250*/  FMUL.FTZ R140, R0.reuse, R140 ;  /* 0x0000008c008c7220 */ /* 0x040fe20000410000 */
[----:B------:R-:W-:Y:S01]  /*1c260*/  R2P PR, R25, 0x6 ;  /* 0x0000000619007804 */ /* 0x000fe20000000000 */
[----:B------:R-:W-:-:S02]  /*1c270*/  FMUL.FTZ R152, R0, R152 ;  /* 0x0000009800987220 */ /* 0x000fc40000410000 */
[C---:B------:R-:W-:Y:S01]  /*1c280*/  FMUL.FTZ R153, R0.reuse, R153 ;  /* 0x0000009900997220 */ /* 0x040fe20000410000 */
[----:B------:R-:W1:Y:S01]  /*1c290*/  @P4 MUFU.RCP R2, R139 ;  /* 0x0000008b00024308 */ /* 0x000e620000001000 */
[C---:B------:R-:W-:Y:S01]  /*1c2a0*/  FMUL.FTZ R156, R0.reuse, R156 ;  /* 0x0000009c009c7220 */ /* 0x040fe20000410000 */
[----:B------:R-:W-:Y:S01]  /*1c2b0*/  F2FP.BF16.PACK_AB R5, R5, R140 ;  /* 0x0000008c0505723e */ /* 0x000fe200000010ff */
        /* <DEDUP_REMOVED lines=92> */
[----:B------:R-:W-:Y:S01]  /*1c880*/  FMUL.FTZ R7, R0, R147 ;  /* 0x0000009300077220 */ /* 0x000fe20000410000 */
        /* <DEDUP_REMOVED lines=258> */
.L_x_1999:
[----:B---34-:R-:W-:Y:S05]  /*1d8b0*/  BSYNC B0 ;  /* 0x0000000000007941 */ /* 0x018fea0003800000 */
.L_x_1998:
        /* <DEDUP_REMOVED lines=31> */
.L_x_2001:
[----:B---3--:R-:W-:Y:S05]  /*1dab0*/  BSYNC B0 ;  /* 0x0000000000007941 */ /* 0x008fea0003800000 */
.L_x_2000:
        /* <DEDUP_REMOVED lines=18> */
.L_x_2003:
[----:B------:R-:W-:Y:S05]  /*1dbe0*/  BSYNC B0 ;  /* 0x0000000000007941 */ /* 0x000fea0003800000 */
.L_x_2002:
        /* <DEDUP_REMOVED lines=18> */
.L_x_2005:
[----:B------:R-:W-:Y:S05]  /*1dd10*/  BSYNC B0 ;  /* 0x0000000000007941 */ /* 0x000fea0003800000 */
.L_x_2004:
        /* <DEDUP_REMOVED lines=18> */
.L_x_2007:
[----:B------:R-:W-:Y:S05]  /*1de40*/  BSYNC B0 ;  /* 0x0000000000007941 */ /* 0x000fea0003800000 */
.L_x_2006:
        /* <DEDUP_REMOVED lines=18> */
.L_x_2009:
[----:B------:R-:W-:Y:S05]  /*1df70*/  BSYNC B0 ;  /* 0x0000000000007941 */ /* 0x000fea0003800000 */
.L_x_2008:
        /* <DEDUP_REMOVED lines=18> */
.L_x_2011:
[----:B------:R-:W-:Y:S05]  /*1e0a0*/  BSYNC B0 ;  /* 0x0000000000007941 */ /* 0x000fea0003800000 */
.L_x_2010:
        /* <DEDUP_REMOVED lines=18> */
.L_x_2013:
[----:B------:R-:W-:Y:S05]  /*1e1d0*/  BSYNC B0 ;  /* 0x0000000000007941 */ /* 0x000fea0003800000 */
.L_x_2012:
        /* <DEDUP_REMOVED lines=19> */
.L_x_2014:
        /* <DEDUP_REMOVED lines=15> */
.L_x_2406:


//--------------------- .text._ZN5flash16flash_fwd_kernelI23Flash_fwd_kernel_traitsILi128ELi128ELi32ELi4ELb0ELb0EN7cutlass10bfloat16_tE19Flash_kernel_traitsILi128ELi128ELi32ELi4ES3_EELb1ELb0ELb1ELb0ELb0ELb0ELb0ELb1EEEvNS_16Flash_fwd_paramsE --------------------------
	.section	.text._ZN5flash16flash_fwd_kernelI23Flash_fwd_kernel_traitsILi128ELi128ELi32ELi4ELb0ELb0EN7cutlass10bfloat16_tE19Flash_kernel_traitsILi128ELi128ELi32ELi4ES3_EELb1ELb0ELb1ELb0ELb0ELb0ELb0ELb1EEEvNS_16Flash_fwd_paramsE,"ax",@progbits
	.sectioninfo	@"SHI_REGISTERS=255"
	.align	128
        .global         _ZN5flash16flash_fwd_kernelI23Flash_fwd_kernel_traitsILi128ELi128ELi32ELi4ELb0ELb0EN7cutlass10bfloat16_tE19Flash_kernel_traitsILi128ELi128ELi32ELi4ES3_EELb1ELb0ELb1ELb0ELb0ELb0ELb0ELb1EEEvNS_16Flash_fwd_paramsE
        .type           _ZN5flash16flash_fwd_kernelI23Flash_fwd_kernel_traitsILi128ELi128ELi32ELi4ELb0ELb0EN7cutlass10bfloat16_tE19Flash_kernel_traitsILi128ELi128ELi32ELi4ES3_EELb1ELb0ELb1ELb0ELb0ELb0ELb0ELb1EEEvNS_16Flash_fwd_paramsE,@function
        .size           _ZN5flash16flash_fwd_kernelI23Flash_fwd_kernel_traitsILi128ELi128ELi32ELi4ELb0ELb0EN7cutlass10bfloat16_tE19Flash_kernel_traitsILi128ELi128ELi32ELi4ES3_EELb1ELb0ELb1ELb0ELb0ELb0ELb0ELb1EEEvNS_16Flash_fwd_paramsE,(.L_x_2407 - _ZN5flash16flash_fwd_kernelI23Flash_fwd_kernel_traitsILi128ELi128ELi32ELi4ELb0ELb0EN7cutlass10bfloat16_tE19Flash_kernel_traitsILi128ELi128ELi32ELi4ES3_EELb1ELb0ELb1ELb0ELb0ELb0ELb0ELb1EEEvNS_16Flash_fwd_paramsE)
        .other          _ZN5flash16flash_fwd_kernelI23Flash_fwd_kernel_traitsILi128ELi128ELi32ELi4ELb0ELb0EN7cutlass10bfloat16_tE19Flash_kernel_traitsILi128ELi128ELi32ELi4ES3_EELb1ELb0ELb1ELb0ELb0ELb0ELb0ELb1EEEvNS_16Flash_fwd_paramsE,@"STO_CUDA_ENTRY STV_DEFAULT"
_ZN5flash16flash_fwd_kernelI23Flash_fwd_kernel_traitsILi128ELi128ELi32ELi4ELb0ELb0EN7cutlass10bfloat16_tE19Flash_kernel_traitsILi128ELi128ELi32ELi4ES3_EELb1ELb0ELb1ELb0ELb0ELb0ELb0ELb1EEEvNS_16Flash_fwd_paramsE:
.text._ZN5flash16flash_fwd_kernelI23Flash_fwd_kernel_traitsILi128ELi128ELi32ELi4ELb0ELb0EN7cutlass10bfloat16_tE19Flash_kernel_traitsILi128ELi128ELi32ELi4ES3_EELb1ELb0ELb1ELb0ELb0ELb0ELb0ELb1EEEvNS_16Flash_fwd_paramsE:
        /* <DEDUP_REMOVED lines=12> */
[----:B------:R-:W-:-:S06]  /*00c0*/  ULDC.64 UR4, c[0x0][0x240] ;  /* 0x0000900000047ab9 */ /* 0x000fcc0000000a00 */
[----:B------:R-:W1:Y:S01]  /*00d0*/  S2UR UR12, SR_CTAID.Y ;  /* 0x00000000000c79c3 */ /* 0x000e620000002600 */
[----:B------:R3:W4:Y:S07]  /*00e0*/  @P2 LDG.E.64 R4, [R2.64] ;  /* 0x0000001c02042981 */ /* 0x00072e000c1e1b00 */
[----:B------:R-:W1:Y:S01]  /*00f0*/  S2UR UR6, SR_CTAID.Z ;  /* 0x00000000000679c3 */ /* 0x000e620000002700 */
[----:B------:R-:W-:Y:S02]  /*0100*/  UMOV UR23, 0x4 ;  /* 0x0000000400177882 */ /* 0x000fe40000000000 */
[----:B------:R-:W-:-:S02]  /*0110*/  ULDC.64 UR10, c[0x0][0x240] ;  /* 0x00009000000a7ab9 */ /* 0x000fc40000000a00 */
[----:B------:R-:W-:Y:S01]  /*0120*/  ULDC.64 UR8, c[0x0][0x248] ;  /* 0x0000920000087ab9 */ /* 0x000fe20000000a00 */
[----:B---3--:R-:W-:Y:S01]  /*0130*/  @P2 MOV R2, R7 ;  /* 0x0000000700022202 */ /* 0x008fe20000000f00 */
[----:B------:R-:W-:-:S06]  /*0140*/  @P2 IMAD.MOV.U32 R3, RZ, RZ, R8 ;  /* 0x000000ffff032224 */ /* 0x000fcc00078e0008 */
[----:B------:R-:W3:Y:S01]  /*0150*/  @P2 LDG.E.64 R2, [R2.64] ;  /* 0x0000001c02022981 */ /* 0x000ee2000c1e1b00 */
[----:B-1----:R-:W-:Y:S02]  /*0160*/  ULOP3.LUT UR7, UR6, UR26, UR12, 0xfe, !UPT ;  /* 0x0000001a06077292 */ /* 0x002fe4000f8efe0c */
[----:B------:R-:W-:Y:S02]  /*0170*/  UISETP.NE.U32.AND UP2, UPT, URZ, UR4, UPT ;  /* 0x000000043f00728c */ /* 0x000fe4000bf45070 */
[----:B------:R-:W-:Y:S02]  /*0180*/  UIMAD.WIDE UR10, UR12, UR23, UR10 ;  /* 0x000000170c0a72a5 */ /* 0x000fe4000f8e020a */
[----:B--2---:R-:W-:Y:S01]  /*0190*/  LOP3.LUT P3, RZ, R22, UR7, RZ, 0xfc, !PT ;  /* 0x0000000716ff7c12 */ /* 0x004fe2000f86fcff */
[----:B------:R-:W-:Y:S02]  /*01a0*/  UISETP.NE.AND.EX UP2, UPT, URZ, UR5, UPT, UP2 ;  /* 0x000000053f00728c */ /* 0x000fe4000bf45320 */
[----:B------:R-:W-:-:S02]  /*01b0*/  ULDC.U8 UR7, c[0x0][0x312] ;  /* 0x0000c48000077ab9 */ /* 0x000fc40000000000 */
[----:B------:R-:W-:Y:S02]  /*01c0*/  ULDC.64 UR4, c[0x0][0x250] ;  /* 0x0000940000047ab9 */ /* 0x000fe40000000a00 */
[----:B------:R-:W-:Y:S01]  /*01d0*/  PLOP3.LUT P0, PT, PT, PT, UP2, 0x80, 0x0 ;  /* 0x000000000000781c */ /* 0x000fe20003f0f028 */
[----:B------:R-:W-:Y:S02]  /*01e0*/  UISETP.NE.U32.AND UP0, UPT, URZ, UR4, UPT ;  /* 0x000000043f00728c */ /* 0x000fe4000bf05070 */
[----:B------:R-:W-:Y:S02]  /*01f0*/  UISETP.NE.AND UP3, UPT, UR7, URZ, UPT ;  /* 0x0000003f0700728c */ /* 0x000fe4000bf65270 */
[----:B------:R-:W-:Y:S01]  /*0200*/  UISETP.EQ.U32.AND UP1, UPT, URZ, UR8, UPT ;  /* 0x000000083f00728c */ /* 0x000fe2000bf22070 */
[----:B------:R-:W-:Y:S01]  /*0210*/  @!P3 IMAD.MOV.U32 R10, RZ, RZ, c[0x0][0x308] ;  /* 0x0000c200ff0ab624 */ /* 0x000fe200078e00ff */
[----:B------:R-:W-:Y:S01]  /*0220*/  UISETP.NE.AND.EX UP0, UPT, URZ, UR5, UPT, UP0 ;  /* 0x000000053f00728c */ /* 0x000fe2000bf05300 */
[----:B------:R-:W-:Y:S01]  /*0230*/  @!P3 IMAD.MOV.U32 R11, RZ, RZ, c[0x0][0x30c] ;  /* 0x0000c300ff0bb624 */ /* 0x000fe200078e00ff */
[----:B------:R-:W-:-:S02]  /*0240*/  UISETP.EQ.OR.EX UP1, UPT, URZ, UR9, !UP3, UP1 ;  /* 0x000000093f00728c */ /* 0x000fc4000df22710 */
[----:B------:R-:W-:Y:S02]  /*0250*/  ULDC.64 UR4, c[0x0][0x250] ;  /* 0x0000940000047ab9 */ /* 0x000fe40000000a00 */
[----:B------:R-:W-:Y:S02]  /*0260*/  ULDC.64 UR8, c[0x0][0x248] ;  /* 0x0000920000087ab9 */ /* 0x000fe40000000a00 */
[----:B------:R-:W-:-:S03]  /*0270*/  UIMAD.WIDE UR8, UR12, UR23, UR8 ;  /* 0x000000170c0872a5 */ /* 0x000fc6000f8e0208 */
        /* <DEDUP_REMOVED lines=23> */
[----:B------:R-:W-:Y:S01]  /*03f0*/  UMOV UR25, 0xffffffff ;  /* 0xffffffff00197882 */ /* 0x000fe20000000000 */
[----:B------:R-:W2:Y:S01]  /*0400*/  LDC.U8 R96, c[0x0][0x2d8] ;  /* 0x0000b600ff607b82 */ /* 0x000ea20000000000 */
        /* <DEDUP_REMOVED lines=22> */
.L_x_2015:
[----:B------:R-:W-:Y:S02]  /*0570*/  ULDC UR8, c[0x0][0x218] ;  /* 0x0000860000087ab9 */ /* 0x000fe40000000800 */
.L_x_2016:
        /* <DEDUP_REMOVED lines=48> */
[----:B------:R-:W-:Y:S01]  /*0880*/  USHF.R.S32.HI UR11, URZ, 0x1f, UR6 ;  /* 0x0000001f3f0b7899 */ /* 0x000fe20008011406 */
[----:B------:R-:W-:Y:S01]  /*0890*/  LOP3.LUT R0, R8, 0xfffffff8, RZ, 0xc0, !PT ;  /* 0xfffffff808007812 */ /* 0x000fe200078ec0ff */
[----:B------:R-:W-:Y:S01]  /*08a0*/  ULDC.64 UR8, c[0x0][0x1e0] ;  /* 0x0000780000087ab9 */ /* 0x000fe20000000a00 */
[----:B------:R-:W-:Y:S01]  /*08b0*/  SHF.R.S32.HI R8, RZ, 0x3, R8 ;  /* 0x00000003ff087819 */ /* 0x000fe20000011408 */
[----:B------:R-:W-:Y:S01]  /*08c0*/  ULDC.U8 UR13, c[0x0][0x328] ;  /* 0x0000ca00000d7ab9 */ /* 0x000fe20000000000 */
[----:B------:R-:W-:Y:S01]  /*08d0*/  IMAD.U32 R6, RZ, RZ, UR26 ;  /* 0x0000001aff067e24 */ /* 0x000fe2000f8e00ff */
[----:B------:R-:W-:Y:S01]  /*08e0*/  UISETP.NE.AND UP3, UPT, UR13, URZ, UPT ;  /* 0x0000003f0d00728c */ /* 0x000fe2000bf65270 */
[----:B------:R-:W-:Y:S01]  /*08f0*/  IMAD.IADD R15, R22, 0x1, -R0 ;  /* 0x00000001160f7824 */ /* 0x000fe200078e0a00 */
[----:B------:R-:W-:Y:S01]  /*0900*/  @UP0 UIMAD.WIDE.U32 UR14, UR25, UR4, URZ ;  /* 0x00000004190e02a5 */ /* 0x000fe2000f8e003f */
[--C-:B------:R-:W-:Y:S01]  /*0910*/  SHF.R.S32.HI R9, RZ, 0x1f, R8.reuse ;  /* 0x0000001fff097819 */ /* 0x100fe20000011408 */
[----:B------:R-:W-:Y:S01]  /*0920*/  @!UP0 UIMAD.WIDE.U32 UR16, UR12, UR8, URZ ;  /* 0x000000080c1082a5 */ /* 0x000fe2000f8e003f */
[----:B------:R-:W-:Y:S01]  /*0930*/  IMAD.SHL.U32 R14, R15, 0x8, RZ ;  /* 0x000000080f0e7824 */ /* 0x000fe200078e00ff */
[----:B------:R-:W-:Y:S01]  /*0940*/  @UP0 UIMAD UR7, UR25, UR5, UR15 ;  /* 0x00000005190702a4 */ /* 0x000fe2000f8e020f */
[----:B------:R-:W-:Y:S01]  /*0950*/  BSSY B0, `(.L_x_2018) ;  /* 0x0000039000007945 */ /* 0x000fe20003800000 */
[----:B------:R-:W-:Y:S01]  /*0960*/  @!UP0 USHF.R.S32.HI UR15, URZ, 0x1f, UR12 ;  /* 0x0000001f3f0f8899 */ /* 0x000fe2000801140c */
[----:B------:R-:W-:Y:S01]  /*0970*/  IMAD.WIDE R6, R6, 0x80, R8 ;  /* 0x0000008006067825 */ /* 0x000fe200078e0208 */
[----:B------:R-:W-:Y:S01]  /*0980*/  ULDC.64 UR4, c[0x0][0x1f0] ;  /* 0x00007c0000047ab9 */ /* 0x000fe20000000a00 */
[----:B------:R-:W-:Y:S01]  /*0990*/  IADD3 R23, R14, 0x40, RZ ;  /* 0x000000400e177810 */ /* 0x000fe20007ffe0ff */
[----:B------:R-:W-:-:S02]  /*09a0*/  UIMAD UR4, UR11, UR4, URZ ;  /* 0x000000040b0472a4 */ /* 0x000fc4000f8e023f */
[----:B------:R-:W-:Y:S02]  /*09b0*/  @!UP0 UIMAD UR15, UR15, UR8, URZ ;  /* 0x000000080f0f82a4 */ /* 0x000fe4000f8e023f */
[----:B------:R-:W-:Y:S02]  /*09c0*/  ULDC.U8 UR11, c[0x0][0x329] ;  /* 0x0000ca40000b7ab9 */ /* 0x000fe40000000000 */
[----:B------:R-:W-:Y:S02]  /*09d0*/  UISETP.NE.AND UP2, UPT, UR11, URZ, UPT ;  /* 0x0000003f0b00728c */ /* 0x000fe4000bf45270 */
[----:B------:R-:W-:Y:S02]  /*09e0*/  @!UP0 UIMAD UR15, UR12, UR9, UR15 ;  /* 0x000000090c0f82a4 */ /* 0x000fe4000f8e020f */
[----:B------:R-:W-:Y:S02]  /*09f0*/  UISETP.EQ.AND UP3, UPT, UR11, URZ, UP3 ;  /* 0x0000003f0b00728c */ /* 0x000fe40009f62270 */
[----:B------:R-:W-:-:S02]  /*0a00*/  ULDC UR9, c[0x0][0x214] ;  /* 0x0000850000097ab9 */ /* 0x000fc40000000800 */
[----:B------:R-:W-:Y:S02]  /*0a10*/  ULDC UR8, c[0x0][0x234] ;  /* 0x00008d0000087ab9 */ /* 0x000fe40000000800 */
[----:B------:R-:W-:Y:S02]  /*0a20*/  UIMAD UR5, UR6, UR5, UR4 ;  /* 0x00000005060572a4 */ /* 0x000fe4000f8e0204 */
[----:B------:R-:W-:Y:S02]  /*0a30*/  @!UP2 UISETP.NE.AND UP1, UPT, UR13, URZ, UPT ;  /* 0x0000003f0d00a28c */ /* 0x000fe4000bf25270 */
[----:B------:R-:W-:Y:S02]  /*0a40*/  @UP2 ULDC UR11, c[0x0][0x210] ;  /* 0x00008400000b2ab9 */ /* 0x000fe40000000800 */
[----:B------:R-:W-:Y:S02]  /*0a50*/  @UP2 UIMAD UR11, UR11, UR9, URZ ;  /* 0x000000090b0b22a4 */ /* 0x000fe4000f8e023f */
        /* <DEDUP_REMOVED lines=18> */
[----:B------:R-:W-:Y:S01]  /*0b80*/  UIMAD UR11, UR6, UR11, UR18 ;  /* 0x0000000b060b72a4 */ /* 0x000fe2000f8e0212 */
[----:B------:R-:W-:Y:S01]  /*0b90*/  IADD3 R11, R13, UR5, RZ ;  /* 0x000000050d0b7c10 */ /* 0x000fe2000fffe0ff */
[----:B------:R-:W-:Y:S02]  /*0ba0*/  @!UP3 UMOV UR20, URZ ;  /* 0x0000003f0014bc82 */ /* 0x000fe40008000000 */
[----:B------:R-:W-:Y:S02]  /*0bb0*/  @UP3 UMOV UR20, UR13 ;  /* 0x0000000d00143c82 */ /* 0x000fe40008000000 */
[----:B------:R-:W-:Y:S02]  /*0bc0*/  @!UP3 UMOV UR21, URZ ;  /* 0x0000003f0015bc82 */ /* 0x000fe40008000000 */
[----:B------:R-:W-:-:S02]  /*0bd0*/  USHF.R.S32.HI UR4, URZ, 0x1f, UR10 ;  /* 0x0000001f3f047899 */ /* 0x000fc4000801140a */
        /* <DEDUP_REMOVED lines=16> */
.L_x_2019:
[----:B------:R-:W-:Y:S05]  /*0ce0*/  BSYNC B0 ;  /* 0x0000000000007941 */ /* 0x000fea0003800000 */
.L_x_2018:
        /* <DEDUP_REMOVED lines=18> */
.L_x_2021:
[----:B------:R-:W-:Y:S05]  /*0e10*/  BSYNC B0 ;  /* 0x0000000000007941 */ /* 0x000fea0003800000 */
.L_x_2020:
        /* <DEDUP_REMOVED lines=18> */
.L_x_2023:
[----:B------:R-:W-:Y:S05]  /*0f40*/  BSYNC B0 ;  /* 0x0000000000007941 */ /* 0x000fea0003800000 */
.L_x_2022:
        /* <DEDUP_REMOVED lines=18> */
.L_x_2025:
[----:B------:R-:W-:Y:S05]  /*1070*/  BSYNC B0 ;  /* 0x0000000000007941 */ /* 0x000fea0003800000 */
.L_x_2024:
        /* <DEDUP_REMOVED lines=18> */
.L_x_2027:
[----:B------:R-:W-:Y:S05]  /*11a0*/  BSYNC B0 ;  /* 0x0000000000007941 */ /* 0x000fea0003800000 */
.L_x_2026:
        /* <DEDUP_REMOVED lines=18> */
.L_x_2029:
[----:B------:R-:W-:Y:S05]  /*12d0*/  BSYNC B0 ;  /* 0x0000000000007941 */ /* 0x000fea0003800000 */
.L_x_2028:
        /* <DEDUP_REMOVED lines=18> */
.L_x_2031:
[----:B------:R-:W-:Y:S05]  /*1400*/  BSYNC B0 ;  /* 0x0000000000007941 */ /* 0x000fea0003800000 */
.L_x_2030:
        /* <DEDUP_REMOVED lines=18> */
.L_x_2033:
[----:B------:R-:W-:Y:S05]  /*1530*/  BSYNC B0 ;  /* 0x0000000000007941 */ /* 0x000fea0003800000 */
.L_x_2032:
        /* <DEDUP_REMOVED lines=67> */
.L_x_2017:
[----:B------:R-:W-:Y:S01]  /*1970*/  UISETP.NE.AND UP0, UPT, UR25, -0x1, UPT ;  /* 0xffffffff1900788c */ /* 0x000fe2000bf05270 */
[----:B------:R-:W-:Y:S01]  /*1980*/  SHF.R.S32.HI R0, RZ, 0x1f, R100 ;  /* 0x0000001fff007819 */ /* 0x000fe20000011464 */
[----:B------:R-:W-:Y:S02]  /*1990*/  UISETP.NE.AND UP1, UPT, UR14, -0x1, UPT ;  /* 0xffffffff0e00788c */ /* 0x000fe4000bf25270 */
[----:B------:R-:W-:Y:S02]  /*19a0*/  ULDC.64 UR4, c[0x0][0x190] ;  /* 0x0000640000047ab9 */ /* 0x000fe40000000a00 */
[----:B------:R-:W-:Y:S02]  /*19b0*/  ULDC.64 UR8, c[0x0][0x178] ;  /* 0x00005e0000087ab9 */ /* 0x000fe40000000a00 */
[----:B------:R-:W-:Y:S01]  /*19c0*/  PLOP3.LUT P0, PT, PT, PT, UP1, 0x80, 0x0 ;  /* 0x000000000000781c */ /* 0x000fe20003f0f018 */
[----:B------:R-:W-:-:S02]  /*19d0*/  ULDC UR36, c[0x0][0x228] ;  /* 0x00008a0000247ab9 */ /* 0x000fc40000000800 */
[----:B------:R-:W-:Y:S02]  /*19e0*/  @UP0 UIMAD.WIDE.U32 UR16, UR25, UR4, URZ ;  /* 0x00000004191002a5 */ /* 0x000fe4000f8e003f */
[----:B------:R-:W-:Y:S02]  /*19f0*/  @!UP0 USHF.R.S32.HI UR15, URZ, 0x1f, UR12 ;  /* 0x0000001f3f0f8899 */ /* 0x000fe4000801140c */
[----:B------:R-:W-:Y:S02]  /*1a00*/  @UP0 UIMAD UR11, UR25, UR5, UR17 ;  /* 0x00000005190b02a4 */ /* 0x000fe4000f8e0211 */
[----:B------:R-:W-:Y:S02]  /*1a10*/  @UP1 UIADD3 UR17, UR13, UR14, URZ ;  /* 0x0000000e0d111290 */ /* 0x000fe4000fffe03f */
[----:B------:R-:W-:Y:S02]  /*1a20*/  ULDC.64 UR4, c[0x0][0x198] ;  /* 0x0000660000047ab9 */ /* 0x000fe40000000a00 */
[----:B------:R-:W-:-:S02]  /*1a30*/  @!UP0 UIMAD UR15, UR15, UR8, URZ ;  /* 0x000000080f0f82a4 */ /* 0x000fc4000f8e023f */
[----:B------:R-:W-:Y:S02]  /*1a40*/  @UP1 UIMAD.WIDE.U32 UR20, UR17, UR4, URZ ;  /* 0x00000004111412a5 */ /* 0x000fe4000f8e003f */
[----:B------:R-:W-:Y:S02]  /*1a50*/  @!UP0 UIMAD UR15, UR12, UR9, UR15 ;  /* 0x000000090c0f82a4 */ /* 0x000fe4000f8e020f */
[----:B------:R-:W-:Y:S02]  /*1a60*/  @UP1 UIMAD UR9, UR17, UR5, UR21 ;  /* 0x00000005110912a4 */ /* 0x000fe4000f8e0215 */
[----:B------:R-:W-:Y:S02]  /*1a70*/  ULDC UR4, c[0x0][0x224] ;  /* 0x0000890000047ab9 */ /* 0x000fe40000000800 */
[----:B------:R-:W-:Y:S02]  /*1a80*/  ULDC UR5, c[0x0][0x1c0] ;  /* 0x0000700000057ab9 */ /* 0x000fe40000000800 */
[----:B------:R-:W-:-:S02]  /*1a90*/  UIMAD UR5, UR12, UR5, UR6 ;  /* 0x000000050c0572a4 */ /* 0x000fc4000f8e0206 */
[----:B------:R-:W-:Y:S02]  /*1aa0*/  @!UP0 UIMAD.WIDE.U32 UR34, UR12, UR8, URZ ;  /* 0x000000080c2282a5 */ /* 0x000fe4000f8e003f */
[----:B------:R-:W-:Y:S02]  /*1ab0*/  UIMAD UR4, UR5, UR4, UR10 ;  /* 0x00000004050472a4 */ /* 0x000fe4000f8e020a */
[----:B------:R-:W-:Y:S02]  /*1ac0*/  USHF.L.U32 UR5, UR5, 0x5, URZ ;  /* 0x0000000505057899 */ /* 0x000fe4000800063f */
[----:B------:R-:W-:Y:S02]  /*1ad0*/  UIMAD UR36, UR4, UR36, URZ ;  /* 0x00000024042472a4 */ /* 0x000fe4000f8e023f */
[----:B------:R-:W-:Y:S02]  /*1ae0*/  USHF.R.S32.HI UR4, URZ, 0x1f, UR5 ;  /* 0x0000001f3f047899 */ /* 0x000fe40008011405 */
[----:B------:R-:W-:Y:S01]  /*1af0*/  IADD3 R93, P2, P1, R7, UR5, R100 ;  /* 0x00000005075d7c10 */ /* 0x000fe2000f95e064 */
[----:B------:R-:W-:-:S02]  /*1b00*/  @UP0 UMOV UR8, UR16 ;  /* 0x0000001000080c82 */ /* 0x000fc40008000000 */
[----:B------:R-:W-:Y:S01]  /*1b10*/  @!UP0 UIADD3 UR11, UR35, UR15, URZ ;  /* 0x0000000f230b8290 */ /* 0x000fe2000fffe03f */
[----:B------:R-:W-:Y:S01]  /*1b20*/  IADD3.X R91, R8, UR4, R0, P2, P1 ;  /* 0x00000004085b7c10 */ /* 0x000fe200097e2400 */
[----:B------:R1:W-:Y:S01]  /*1b30*/  STL [R1+0xac], R93 ;  /* 0x0000ac5d01007387 */ /* 0x0003e20000100800 */
[----:B------:R-:W-:Y:S02]  /*1b40*/  @!UP0 UMOV UR8, UR34 ;  /* 0x0000002200088c82 */ /* 0x000fe40008000000 */
[----:B------:R-:W-:Y:S01]  /*1b50*/  @UP1 UMOV UR16, UR20 ;  /* 0x0000001400101c82 */ /* 0x000fe20008000000 */
[----:B------:R-:W-:Y:S05]  /*1b60*/  @P0 BRA `(.L_x_2034) ;  /* 0x000000c000000947 */ /* 0x000fea0003800000 */
[----:B------:R-:W-:Y:S02]  /*1b70*/  USHF.R.S32.HI UR15, URZ, 0x1f, UR13 ;  /* 0x0000001f3f0f7899 */ /* 0x000fe4000801140d */
[----:B------:R-:W-:Y:S02]  /*1b80*/  ULDC.64 UR4, c[0x0][0x198] ;  /* 0x0000660000047ab9 */ /* 0x000fe40000000a00 */
[----:B------:R-:W-:-:S02]  /*1b90*/  UIMAD UR15, UR15, UR4, URZ ;  /* 0x000000040f0f72a4 */ /* 0x000fc4000f8e023f */
[----:B------:R-:W-:Y:S02]  /*1ba0*/  UIMAD.WIDE.U32 UR16, UR13, UR4, URZ ;  /* 0x000000040d1072a5 */ /* 0x000fe4000f8e003f */
[----:B------:R-:W-:Y:S02]  /*1bb0*/  UIMAD UR15, UR13, UR5, UR15 ;  /* 0x000000050d0f72a4 */ /* 0x000fe4000f8e020f */
[----:B------:R-:W-:Y:S02]  /*1bc0*/  USHF.R.S32.HI UR9, URZ, 0x1f, UR12 ;  /* 0x0000001f3f097899 */ /* 0x000fe4000801140c */
[----:B------:R-:W-:Y:S02]  /*1bd0*/  ULDC.64 UR4, c[0x0][0x180] ;  /* 0x0000600000047ab9 */ /* 0x000fe40000000a00 */
[----:B------:R-:W-:Y:S02]  /*1be0*/  UIADD3 UR17, UR17, UR15, URZ ;  /* 0x0000000f11117290 */ /* 0x000fe4000fffe03f */
[----:B------:R-:W-:-:S02]  /*1bf0*/  UIMAD UR9, UR9, UR4, URZ ;  /* 0x00000004090972a4 */ /* 0x000fc4000f8e023f */
[----:B------:R-:W-:Y:S02]  /*1c00*/  UIMAD.WIDE.U32 UR16, UR12, UR4, UR16 ;  /* 0x000000040c1072a5 */ /* 0x000fe4000f8e0010 */
[----:B------:R-:W-:-:S04]  /*1c10*/  UIMAD UR9, UR12, UR5, UR9 ;  /* 0x000000050c0972a4 */ /* 0x000fc8000f8e0209 */
[----:B------:R-:W-:Y:S02]  /*1c20*/  UIADD3 UR9, UR17, UR9, URZ ;  /* 0x0000000911097290 */ /* 0x000fe4000fffe03f */
.L_x_2034:
[----:B------:R-:W-:Y:S01]  /*1c30*/  IABS R4, c[0x0][0x1c8] ;  /* 0x0000720000047a13 */ /* 0x000fe20000000000 */
[----:B------:R-:W2:Y:S01]  /*1c40*/  S2R R6, SR_CTAID.Z ;  /* 0x0000000000067919 */ /* 0x000ea20000002700 */
        /* <DEDUP_REMOVED lines=9> */
[----:B------:R-:W-:Y:S01]  /*1ce0*/  USHF.R.S32.HI UR14, URZ, 0x1f, UR6 ;  /* 0x0000001f3f0e7899 */ /* 0x000fe20008011406 */
[----:B--2---:R-:W-:Y:S02]  /*1cf0*/  IABS R6, R6 ;  /* 0x0000000600067213 */ /* 0x004fe40000000000 */
[----:B---3--:R-:W-:-:S04]  /*1d00*/  IADD3 R2, R2, 0xffffffe, RZ ;  /* 0x0ffffffe02027810 */ /* 0x008fc80007ffe0ff */
        /* <DEDUP_REMOVED lines=31> */
.L_x_2035:
[CC--:B------:R-:W-:Y:S01]  /*1f00*/  LEA.HI R0, R5.reuse, R22.reuse, RZ, 0x3 ;  /* 0x0000001605007211 */ /* 0x0c0fe200078f18ff */
[----:B------:R-:W2:Y:S01]  /*1f10*/  S2R R14, SR_CTAID.Z ;  /* 0x00000000000e7919 */ /* 0x000ea20000002700 */
[CC--:B------:R-:W-:Y:S01]  /*1f20*/  LEA.HI R18, R5.reuse, R22.reuse, RZ, 0x4 ;  /* 0x0000001605127211 */ /* 0x0c0fe200078f20ff */
[----:B------:R-:W-:Y:S01]  /*1f30*/  ULDC.64 UR4, c[0x0][0x1a8] ;  /* 0x00006a0000047ab9 */ /* 0x000fe20000000a00 */
[----:B------:R-:W-:Y:S01]  /*1f40*/  SHF.R.S32.HI R12, RZ, 0x3, R0 ;  /* 0x00000003ff0c7819 */ /* 0x000fe20000011400 */
[----:B------:R-:W-:Y:S01]  /*1f50*/  UIMAD UR4, UR14, UR4, URZ ;  /* 0x000000040e0472a4 */ /* 0x000fe2000f8e023f */
        /* <DEDUP_REMOVED lines=12> */
[----:B------:R-:W-:Y:S01]  /*2020*/  SHF.R.S32.HI R4, RZ, 0x1f, R0 ;  /* 0x0000001fff047819 */ /* 0x000fe20000011400 */
[----:B------:R-:W-:Y:S01]  /*2030*/  UIADD3 UR6, -UR10, UR27, URZ ;  /* 0x0000001b0a067290 */ /* 0x000fe2000fffe13f */
[----:B------:R-:W-:Y:S01]  /*2040*/  LOP3.LUT R3, R2, 0x38, R104, 0xf8, !PT ;  /* 0x0000003802037812 */ /* 0x000fe200078ef868 */
[----:B------:R-:W-:Y:S01]  /*2050*/  BSSY B0, `(.L_x_2036) ;  /* 0x0000049000007945 */ /* 0x000fe20003800000 */
[----:B------:R-:W-:Y:S01]  /*2060*/  SHF.R.U32.HI R2, RZ, 0x3, R2 ;  /* 0x00000003ff027819 */ /* 0x000fe20000011602 */
[----:B------:R-:W-:Y:S01]  /*2070*/  IMAD.WIDE R10, R10, 0x80, R12 ;  /* 0x000000800a0a7825 */ /* 0x000fe200078e020c */
[----:B------:R-:W-:-:S02]  /*2080*/  LEA.HI R21, R4, R0, RZ, 0x3 ;  /* 0x0000000004157211 */ /* 0x000fc400078f18ff */
[----:B------:R-:W-:Y:S01]  /*2090*/  LOP3.LUT R3, R3, R2, RZ, 0x3c, !PT ;  /* 0x0000000203037212 */ /* 0x000fe200078e3cff */
[----:B------:R-:W-:Y:S01]  /*20a0*/  IMAD.SHL.U32 R4, R5, 0x8, RZ ;  /* 0x0000000805047824 */ /* 0x000fe200078e00ff */
[----:B------:R-:W-:Y:S02]  /*20b0*/  LOP3.LUT R2, R21, 0xfffffff8, RZ, 0xc0, !PT ;  /* 0xfffffff815027812 */ /* 0x000fe400078ec0ff */
        /* <DEDUP_REMOVED lines=9> */
[----:B------:R-:W-:Y:S01]  /*2150*/  SHF.R.S32.HI R17, RZ, 0x5, R16 ;  /* 0x00000005ff117819 */ /* 0x000fe20000011410 */
[----:B------:R-:W-:Y:S01]  /*2160*/  IMAD R0, R12, c[0x0][0x19c], R0 ;  /* 0x000067000c007a24 */ /* 0x000fe200078e0200 */
[----:B------:R-:W-:Y:S01]  /*2170*/  IADD3 R6, P0, R6, UR16, RZ ;  /* 0x0000001006067c10 */ /* 0x000fe2000ff1e0ff */
[----:B------:R-:W-:-:S03]  /*2180*/  IMAD.WIDE.U32 R4, R12, c[0x0][0x1a0], R104 ;  /* 0x000068000c047a25 */ /* 0x000fc600078e0068 */
[----:B------:R-:W-:Y:S01]  /*2190*/  IADD3.X R7, R7, UR9, R0, P0, !PT ;  /* 0x0000000907077c10 */ /* 0x000fe200087fe400 */
[----:B--2---:R-:W-:Y:S01]  /*21a0*/  IMAD.WIDE.U32 R14, R14, c[0x0][0x1a8], R2 ;  /* 0x00006a000e0e7a25 */ /* 0x004fe200078e0002 */
[----:B------:R-:W-:Y:S02]  /*21b0*/  IADD3 R2, P0, R4, UR20, RZ ;  /* 0x0000001404027c10 */ /* 0x000fe4000ff1e0ff */
[----:B------:R-:W-:Y:S01]  /*21c0*/  SHF.R.S32.HI R0, RZ, 0x1f, R8 ;  /* 0x0000001fff007819 */ /* 0x000fe20000011408 */
[----:B------:R-:W-:Y:S01]  /*21d0*/  IMAD R3, R12, c[0x0][0x1a4], R9 ;  /* 0x000069000c037a24 */ /* 0x000fe200078e0209 */
[----:B------:R-:W-:Y:S01]  /*21e0*/  SHF.R.S32.HI R9, RZ, 0x1f, R100 ;  /* 0x0000001fff097819 */ /* 0x000fe20000011464 */
[----:B------:R-:W-:Y:S01]  /*21f0*/  IMAD.WIDE.U32 R28, R8, c[0x0][0x1b0], R6 ;  /* 0x00006c00081c7a25 */ /* 0x000fe200078e0006 */
[----:B------:R-:W-:Y:S02]  /*2200*/  SHF.R.S32.HI R4, RZ, 0x1f, R16 ;  /* 0x0000001fff047819 */ /* 0x000fe40000011410 */
[----:B------:R-:W-:Y:S01]  /*2210*/  IADD3.X R3, R5, UR15, R3, P0, !PT ;  /* 0x0000000f05037c10 */ /* 0x000fe200087fe403 */
[C---:B------:R-:W-:Y:S01]  /*2220*/  IMAD R5, R0.reuse, c[0x0][0x1b0], RZ ;  /* 0x00006c0000057a24 */ /* 0x040fe200078e02ff */
[----:B------:R-:W-:Y:S01]  /*2230*/  LEA.HI R101, R9, R100, RZ, 0x2 ;  /* 0x0000006409657211 */ /* 0x000fe200078f10ff */
[----:B------:R-:W-:Y:S01]  /*2240*/  IMAD R0, R0, c[0x0][0x1b8], RZ ;  /* 0x00006e0000007a24 */ /* 0x000fe200078e02ff */
[----:B------:R3:W-:Y:S01]  /*2250*/  STL.64 [R1+0xa0], R28 ;  /* 0x0000a01c01007387 */ /* 0x0007e20000100a00 */
[----:B------:R-:W-:Y:S01]  /*2260*/  IMAD R9, R8, c[0x0][0x1b4], R5 ;  /* 0x00006d0008097a24 */ /* 0x000fe200078e0205 */
[----:B------:R-:W-:Y:S01]  /*2270*/  ISETP.GE.AND P0, PT, R12, UR6, PT ;  /* 0x000000060c007c0c */ /* 0x000fe2000bf06270 */
[----:B------:R-:W-:Y:S01]  /*2280*/  IMAD R5, R8, c[0x0][0x1bc], R0 ;  /* 0x00006f0008057a24 */ /* 0x000fe200078e0200 */
[----:B------:R-:W-:Y:S01]  /*2290*/  LEA.HI R4, R4, R17, RZ, 0x2 ;  /* 0x0000001104047211 */ /* 0x000fe200078f10ff */
[----:B------:R-:W-:Y:S01]  /*22a0*/  IMAD.WIDE.U32 R24, R8, c[0x0][0x1b8], R2 ;  /* 0x00006e0008187a25 */ /* 0x000fe200078e0002 */
[----:B------:R-:W-:-:S02]  /*22b0*/  SHF.R.S32.HI R16, RZ, 0x2, R101 ;  /* 0x00000002ff107819 */ /* 0x000fc40000011465 */
[----:B------:R-:W-:Y:S01]  /*22c0*/  LOP3.LUT R4, R4, 0xffffffc, RZ, 0xc0, !PT ;  /* 0x0ffffffc04047812 */ /* 0x000fe200078ec0ff */
[----:B------:R-:W-:Y:S01]  /*22d0*/  IMAD.IADD R27, R25, 0x1, R5 ;  /* 0x00000001191b7824 */ /* 0x000fe200078e0205 */
[----:B------:R3:W-:Y:S01]  /*22e0*/  STL.64 [R1+0xb8], R24 ;  /* 0x0000b81801007387 */ /* 0x0007e20000100a00 */
[----:B------:R-:W-:Y:S01]  /*22f0*/  IMAD.IADD R31, R29, 0x1, R9 ;  /* 0x000000011d1f7824 */ /* 0x000fe200078e0209 */
[----:B------:R-:W-:Y:S01]  /*2300*/  IADD3 R7, R15, UR4, RZ ;  /* 0x000000040f077c10 */ /* 0x000fe2000fffe0ff */
[----:B------:R-:W-:Y:S01]  /*2310*/  IMAD.IADD R0, R17, 0x1, -R4 ;  /* 0x0000000111007824 */ /* 0x000fe200078e0a04 */
[----:B------:R3:W-:Y:S01]  /*2320*/  STL [R1+0x8c], R95 ;  /* 0x00008c5f01007387 */ /* 0x0007e20000100800 */
[----:B------:R-:W-:Y:S02]  /*2330*/  IMAD.SHL.U32 R203, R203, 0x2, RZ ;  /* 0x00000002cbcb7824 */ /* 0x000fe400078e00ff */
[----:B------:R-:W-:Y:S01]  /*2340*/  IMAD R102, R0, 0x10, R16 ;  /* 0x0000001000667824 */ /* 0x000fe200078e0210 */
        /* <DEDUP_REMOVED lines=25> */
.L_x_2037:
[----:B------:R-:W-:Y:S05]  /*24e0*/  BSYNC B0 ;  /* 0x0000000000007941 */ /* 0x000fea0003800000 */
.L_x_2036:
        /* <DEDUP_REMOVED lines=29> */
.L_x_2039:
[----:B------:R-:W-:Y:S05]  /*26c0*/  BSYNC B0 ;  /* 0x0000000000007941 */ /* 0x000fea0003800000 */
.L_x_2038:
[----:B------:R-:W-:Y:S01]  /*26d0*/  IADD3 R0, R12, 0x20, RZ ;  /* 0x000000200c007810 */ /* 0x000fe20007ffe0ff */
[----:B------:R-:W-:Y:S03]  /*26e0*/  BSSY B0, `(.L_x_2040) ;  /* 0x000001c000007945 */ /* 0x000fe60003800000 */
[----:B------:R-:W-:-:S13]  /*26f0*/  ISETP.GE.AND P0, PT, R0, UR6, PT ;  /* 0x0000000600007c0c */ /* 0x000fda000bf06270 */
[----:B------:R-:W-:Y:S05]  /*2700*/  @P0 BRA `(.L_x_2041) ;  /* 0x0000019000000947 */ /* 0x000fea0003800000 */
[----:B--2---:R-:W-:Y:S01]  /*2710*/  IADD3 R4, P0, R10, 0x20, RZ ;  /* 0x000000200a047810 */ /* 0x004fe20007f1e0ff */
        /* <DEDUP_REMOVED lines=24> */
.L_x_2041:
[----:B------:R-:W-:Y:S05]  /*28a0*/  BSYNC B0 ;  /* 0x0000000000007941 */ /* 0x000fea0003800000 */
.L_x_2040:
        /* <DEDUP_REMOVED lines=29> */
.L_x_2043:
[----:B------:R-:W-:Y:S05]  /*2a80*/  BSYNC B0 ;  /* 0x0000000000007941 */ /* 0x000fea0003800000 */
.L_x_2042:
        /* <DEDUP_REMOVED lines=29> */
.L_x_2045:
[----:B------:R-:W-:Y:S05]  /*2c60*/  BSYNC B0 ;  /* 0x0000000000007941 */ /* 0x000fea0003800000 */
.L_x_2044:
        /* <DEDUP_REMOVED lines=29> */
.L_x_2047:
[----:B------:R-:W-:Y:S05]  /*2e40*/  BSYNC B0 ;  /* 0x0000000000007941 */ /* 0x000fea0003800000 */
.L_x_2046:
        /* <DEDUP_REMOVED lines=29> */
.L_x_2049:
[----:B------:R-:W-:Y:S05]  /*3020*/  BSYNC B0 ;  /* 0x0000000000007941 */ /* 0x000fea0003800000 */
.L_x_2048:
        /* <DEDUP_REMOVED lines=33> */
.L_x_2051:
[----:B------:R-:W-:Y:S05]  /*3240*/  BSYNC B0 ;  /* 0x0000000000007941 */ /* 0x000fea0003800000 */
.L_x_2050:
[----:B------:R-:W-:Y:S01]  /*3250*/  IMAD.MOV.U32 R98, RZ, RZ, R30 ;  /* 0x000000ffff627224 */ /* 0x000fe200078e001e */
[----:B------:R-:W-:Y:S01]  /*3260*/  UIADD3 UR33, UR32, -0x1, URZ ;  /* 0xffffffff20217890 */ /* 0x000fe2000fffe03f */
[----:B------:R-:W-:Y:S01]  /*3270*/  IMAD.MOV.U32 R99, RZ, RZ, R31 ;  /* 0x000000ffff637224 */ /* 0x000fe200078e001f */
[----:B------:R-:W-:Y:S01]  /*3280*/  MOV R98, R28 ;  /* 0x0000001c00627202 */ /* 0x000fe20000000f00 */
[----:B------:R-:W-:Y:S01]  /*3290*/  BSSY B0, `(.L_x_2052) ;  /* 0x000001c000007945 */ /* 0x000fe20003800000 */
[----:B------:R-:W-:Y:S02]  /*32a0*/  UIMAD UR9, UR33, -0x20, UR7 ;  /* 0xffffffe0210978a4 */ /* 0x000fe4000f8e0207 */
[----:B------:R-:W-:Y:S01]  /*32b0*/  USHF.R.S32.HI UR11, URZ, 0x1f, UR33 ;  /* 0x0000001f3f0b7899 */ /* 0x000fe20008011421 */
[----:B------:R4:W-:Y:S01]  /*32c0*/  STL.64 [R1+0x98], R98 ;  /* 0x0000986201007387 */ /* 0x0009e20000100a00 */
[----:B------:R-:W-:Y:S01]  /*32d0*/  UIMAD UR4, UR34, UR33, URZ ;  /* 0x00000021220472a4 */ /* 0x000fe2000f8e023f */
[----:B------:R-:W-:-:S02]  /*32e0*/  MOV R7, UR33 ;  /* 0x0000002100077c02 */ /* 0x000fc40008000f00 */
[----:B------:R-:W-:Y:S01]  /*32f0*/  ISETP.GE.AND P0, PT, R12, UR9, PT ;  /* 0x000000090c007c0c */ /* 0x000fe2000bf06270 */
[----:B------:R-:W-:Y:S02]  /*3300*/  UIMAD UR4, UR11, UR35, UR4 ;  /* 0x000000230b0472a4 */ /* 0x000fe4000f8e0204 */
        /* <DEDUP_REMOVED lines=20> */
.L_x_2053:
[----:B------:R-:W-:Y:S05]  /*3450*/  BSYNC B0 ;  /* 0x0000000000007941 */ /* 0x000fea0003800000 */
.L_x_2052:
        /* <DEDUP_REMOVED lines=12> */
[----:B--2---:R-:W-:-:S07]  /*3520*/  IADD3.X R4, R6, UR21, RZ, P2, !PT ;  /* 0x0000001506047c10 */ /* 0x004fce00097fe4ff */
        /* <DEDUP_REMOVED lines=15> */
.L_x_2055:
[----:B------:R-:W-:Y:S05]  /*3620*/  BSYNC B0 ;  /* 0x0000000000007941 */ /* 0x000fea0003800000 */
.L_x_2054:
[----:B------:R-:W0:Y:S01]  /*3630*/  LDGDEPBAR ;  /* 0x00000000000079af */ /* 0x000e220000000000 */
[----:B------:R-:W-:Y:S01]  /*3640*/  ISETP.GE.AND P0, PT, R12, UR9, PT ;  /* 0x000000090c007c0c */ /* 0x000fe2000bf06270 */
[----:B------:R-:W-:Y:S01]  /*3650*/  IMAD.U32 R0, RZ, RZ, UR26 ;  /* 0x0000001aff007e24 */ /* 0x000fe2000f8e00ff */
[----:B------:R-:W-:Y:S01]  /*3660*/  UIMAD UR5, UR19, UR33, URZ ;  /* 0x00000021130572a4 */ /* 0x000fe2000f8e023f */
[----:B--2---:R-:W-:Y:S01]  /*3670*/  IMAD.MOV.U32 R4, RZ, RZ, R26 ;  /* 0x000000ffff047224 */ /* 0x004fe200078e001a */
[----:B------:R-:W-:Y:S01]  /*3680*/  MOV R4, R24 ;  /* 0x0000001800047202 */ /* 0x000fe20000000f00 */
[----:B------:R-:W-:Y:S01]  /*3690*/  IMAD.MOV.U32 R5, RZ, RZ, R27 ;  /* 0x000000ffff057224 */ /* 0x000fe200078e001b */
[----:B------:R-:W-:Y:S01]  /*36a0*/  LEA R92, R0, R17, 0x3 ;  /* 0x00000011005c7211 */ /* 0x000fe200078e18ff */
[----:B------:R-:W-:Y:S01]  /*36b0*/  UIMAD UR5, UR11, UR20, UR5 ;  /* 0x000000140b0572a4 */ /* 0x000fe2000f8e0205 */
[----:B------:R-:W-:Y:S01]  /*36c0*/  LEA R2, R17, UR10, 0x4 ;  /* 0x0000000a11027c11 */ /* 0x000fe2000f8e20ff */
[----:B------:R-:W-:Y:S01]  /*36d0*/  IMAD.WIDE.U32 R6, R7, UR20, R4 ;  /* 0x0000001407067c25 */ /* 0x000fe2000f8e0004 */
[----:B------:R2:W-:Y:S01]  /*36e0*/  STL.64 [R1+0xb0], R4 ;  /* 0x0000b00401007387 */ /* 0x0005e20000100a00 */
[----:B------:R-:W-:Y:S01]  /*36f0*/  SHF.L.U32 R22, R22, 0x1, RZ ;  /* 0x0000000116167819 */ /* 0x000fe200000006ff */
[----:B------:R-:W-:Y:S01]  /*3700*/  UIADD3 UR17, UR30, -0x4ab325aa, URZ ;  /* 0xb54cda561e117890 */ /* 0x000fe2000fffe03f */
[----:B------:R-:W-:Y:S01]  /*3710*/  BSSY B0, `(.L_x_2056) ;  /* 0x000001c000007945 */ /* 0x000fe20003800000 */
[----:B------:R1:W-:Y:S01]  /*3720*/  STL [R1+0x64], R92 ;  /* 0x0000645c01007387 */ /* 0x0003e20000100800 */
[----:B------:R-:W-:Y:S01]  /*3730*/  UIADD3 UR16, UR31, 0x646e171e, URZ ;  /* 0x646e171e1f107890 */ /* 0x000fe2000fffe03f */
[----:B------:R-:W-:Y:S01]  /*3740*/  IMAD.IADD R88, R16, 0x1, R2 ;  /* 0x0000000110587824 */ /* 0x000fe200078e0202 */
[----:B------:R-:W-:Y:S01]  /*3750*/  LOP3.LUT R94, R22, 0x6, RZ, 0xc0, !PT ;  /* 0x00000006165e7812 */ /* 0x000fe200078ec0ff */
[----:B------:R-:W-:-:S04]  /*3760*/  DEPBAR.LE SB0, 0x0 ;  /* 0x000080000000791a */ /* 0x000fc80000000000 */
[----:B------:R-:W-:Y:S01]  /*3770*/  BAR.SYNC.DEFER_BLOCKING 0x0 ;  /* 0x0000000000007b1d */ /* 0x000fe20000010000 */
[----:B--2---:R-:W-:-:S05]  /*3780*/  IADD3 R5, R7, UR5, RZ ;  /* 0x0000000507057c10 */ /* 0x004fca000fffe0ff */
        /* <DEDUP_REMOVED lines=20> */
.L_x_2057:
[----:B------:R-:W-:Y:S05]  /*38d0*/  BSYNC B0 ;  /* 0x0000000000007941 */ /* 0x000fea0003800000 */
.L_x_2056:
[----:B------:R-:W-:Y:S01]  /*38e0*/  ISETP.GE.AND P0, PT, R8, UR9, PT ;  /* 0x0000000908007c0c */ /* 0x000fe2000bf06270 */
[----:B------:R-:W-:Y:S01]  /*38f0*/  ULDC UR5, c[0x0][0x1a4] ;  /* 0x0000690000057ab9 */ /* 0x000fe20000000800 */
[----:B------:R-:W-:Y:S01]  /*3900*/  IMAD.MOV.U32 R4, RZ, RZ, 0x10 ;  /* 0x00000010ff047424 */ /* 0x000fe200078e00ff */
[----:B------:R-:W-:Y:S01]  /*3910*/  UIADD3 UR8, UR7, 0x1, -UR27 ;  /* 0x0000000107087890 */ /* 0x000fe2000fffe81b */
[----:B------:R-:W-:Y:S01]  /*3920*/  R2P PR, R19, 0x6 ;  /* 0x0000000613007804 */ /* 0x000fe20000000000 */
[----:B------:R-:W-:Y:S01]  /*3930*/  USHF.L.U32 UR24, UR4, 0x4, URZ ;  /* 0x0000000404187899 */ /* 0x000fe2000800063f */
[----:B--2---:R-:W-:Y:S01]  /*3940*/  IMAD.MOV.U32 R3, RZ, RZ, 0x20 ;  /* 0x00000020ff037424 */ /* 0x004fe200078e00ff */
[----:B------:R-:W-:Y:S01]  /*3950*/  USHF.L.U64.HI UR23, UR4, UR23, UR5 ;  /* 0x0000001704177299 */ /* 0x000fe20008010205 */
[----:B------:R-:W-:Y:S01]  /*3960*/  BSSY B0, `(.L_x_2058) ;  /* 0x000001d000007945 */ /* 0x000fe20003800000 */
[----:B------:R-:W-:Y:S01]  /*3970*/  SEL R4, R4, 0xfffffff0, !P1 ;  /* 0xfffffff004047807 */ /* 0x000fe20004800000 */
[----:B------:R-:W-:Y:S01]  /*3980*/  ULDC UR5, c[0x0][0x2e4] ;  /* 0x0000b90000057ab9 */ /* 0x000fe20000000800 */
[----:B------:R-:W-:Y:S01]  /*3990*/  SEL R3, R3, 0xffffffe0, !P2 ;  /* 0xffffffe003037807 */ /* 0x000fe20005000000 */
[----:B------:R-:W-:Y:S01]  /*39a0*/  ULDC UR4, c[0x0][0x2e8] ;  /* 0x0000ba0000047ab9 */ /* 0x000fe20000000800 */
[----:B------:R2:W-:Y:S01]  /*39b0*/  @P0 STS.128 [R203+0xa800], RZ ;  /* 0x00a800ffcb000388 */ /* 0x0005e20000000c00 */
[----:B------:R-:W-:-:S02]  /*39c0*/  UIADD3 UR5, UR7, -UR5, -UR27 ;  /* 0x8000000507057290 */ /* 0x000fc4000fffe81b */
[----:B------:R-:W-:Y:S01]  /*39d0*/  UIADD3 UR4, UR8, UR4, URZ ;  /* 0x0000000408047290 */ /* 0x000fe2000fffe03f */
        /* <DEDUP_REMOVED lines=21> */
.L_x_2059:
[----:B------:R-:W-:Y:S05]  /*3b30*/  BSYNC B0 ;  /* 0x0000000000007941 */ /* 0x000fea0003800000 */
.L_x_2058:
        /* <DEDUP_REMOVED lines=10> */
[----:B------:R-:W-:-:S02]  /*3be0*/  LOP3.LUT R2, R2, 0x1c0, RZ, 0xc0, !PT ;  /* 0x000001c002027812 */ /* 0x000fc400078ec0ff */
[----:B------:R-:W-:Y:S01]  /*3bf0*/  LOP3.LUT R90, R8, 0xfffffe00, RZ, 0xc0, !PT ;  /* 0xfffffe00085a7812 */ /* 0x000fe200078ec0ff */
[----:B------:R-:W-:Y:S01]  /*3c00*/  IMAD.IADD R7, R7, 0x1, -R0 ;  /* 0x0000000107077824 */ /* 0x000fe200078e0a00 */
[----:B------:R-:W-:Y:S02]  /*3c10*/  LOP3.LUT R0, R6, 0x1c0, RZ, 0xc0, !PT ;  /* 0x000001c006007812 */ /* 0x000fe400078ec0ff */
[----:B------:R-:W-:Y:S01]  /*3c20*/  PLOP3.LUT P0, PT, PT, PT, UP0, 0x80, 0x0 ;  /* 0x000000000000781c */ /* 0x000fe20003f0f008 */
[----:B------:R-:W-:Y:S01]  /*3c30*/  IMAD.SHL.U32 R6, R7, 0x8, RZ ;  /* 0x0000000807067824 */ /* 0x000fe200078e00ff */
[----:B------:R-:W-:Y:S02]  /*3c40*/  LOP3.LUT R8, R0, 0x8, R5, 0xf8, !PT ;  /* 0x0000000800087812 */ /* 0x000fe400078ef805 */
[----:B------:R-:W-:Y:S02]  /*3c50*/  SHF.R.U32.HI R0, RZ, 0x3, R0 ;  /* 0x00000003ff007819 */ /* 0x000fe40000011600 */
[----:B------:R-:W-:-:S02]  /*3c60*/  LOP3.LUT R6, R2, 0x8, R6, 0xf8, !PT ;  /* 0x0000000802067812 */ /* 0x000fc400078ef806 */
[----:B------:R-:W-:Y:S01]  /*3c70*/  SHF.R.U32.HI R5, RZ, 0x3, R2 ;  /* 0x00000003ff057819 */ /* 0x000fe20000011602 */
[----:B------:R-:W-:Y:S01]  /*3c80*/  IMAD R2, R17, 0x400, R90 ;  /* 0x0000040011027824 */ /* 0x000fe200078e025a */
[----:B------:R-:W-:Y:S02]  /*3c90*/  LOP3.LUT R0, R8, R0, RZ, 0x3c, !PT ;  /* 0x0000000008007212 */ /* 0x000fe400078e3cff */
[----:B------:R-:W-:Y:S02]  /*3ca0*/  LOP3.LUT R89, R6, R5, RZ, 0x3c, !PT ;  /* 0x0000000506597212 */ /* 0x000fe400078e3cff */
[C---:B------:R-:W-:Y:S01]  /*3cb0*/  IADD3 R5, R88.reuse, 0x8, RZ ;  /* 0x0000000858057810 */ /* 0x040fe20007ffe0ff */
[----:B------:R-:W-:Y:S01]  /*3cc0*/  IMAD R0, R7, 0x200, R0 ;  /* 0x0000020007007824 */ /* 0x000fe200078e0200 */
[C---:B------:R-:W-:Y:S01]  /*3cd0*/  IADD3 R6, R88.reuse, UR4, RZ ;  /* 0x0000000458067c10 */ /* 0x040fe2000fffe0ff */
[----:B------:R-:W-:Y:S01]  /*3ce0*/  IMAD.IADD R2, R89, 0x1, R2 ;  /* 0x0000000159027824 */ /* 0x000fe200078e0202 */
[----:B------:R-:W-:Y:S01]  /*3cf0*/  IADD3 R7, R88, UR5, RZ ;  /* 0x0000000558077c10 */ /* 0x000fe2000fffe0ff */
[----:B------:R-:W-:Y:S01]  /*3d00*/  IMAD.SHL.U32 R188, R0, 0x2, RZ ;  /* 0x0000000200bc7824 */ /* 0x000fe200078e00ff */
[----:B------:R-:W-:Y:S01]  /*3d10*/  IMNMX R221, R6, UR7, PT ;  /* 0x0000000706dd7c17 */ /* 0x000fe2000b800200 */
[----:B------:R-:W-:Y:S01]  /*3d20*/  IMAD.SHL.U32 R190, R2, 0x2, RZ ;  /* 0x0000000202be7824 */ /* 0x000fe200078e00ff */
[----:B------:R-:W-:-:S02]  /*3d30*/  IADD3 R2, R88, 0x40, RZ ;  /* 0x0000004058027810 */ /* 0x000fc40007ffe0ff */
[----:B---3--:R-:W-:Y:S01]  /*3d40*/  LDSM.16.M88.4 R28, [R188+0x8000] ;  /* 0x00800000bc1c783b */ /* 0x008fe20000000200 */
[----:B------:R-:W-:Y:S01]  /*3d50*/  IADD3 R0, R188, 0x8000, RZ ;  /* 0x00008000bc007810 */ /* 0x000fe20007ffe0ff */
[--C-:B------:R-:W-:Y:S01]  /*3d60*/  IMAD R192, R4, 0x2, R190.reuse ;  /* 0x0000000204c07824 */ /* 0x100fe200078e02be */
[----:B------:R-:W-:Y:S01]  /*3d70*/  IADD3 R199, R188, 0x8020, RZ ;  /* 0x00008020bcc77810 */ /* 0x000fe20007ffe0ff */
[----:B------:R-:W1:Y:S01]  /*3d80*/  LDSM.16.M88.4 R8, [R190+0x2000] ;  /* 0x00200000be08783b */ /* 0x000e620000000200 */
[----:B------:R-:W-:Y:S01]  /*3d90*/  @P1 IADD3 R199, R0, -0x20, RZ ;  /* 0xffffffe000c71810 */ /* 0x000fe20007ffe0ff */
[----:B------:R-:W-:Y:S01]  /*3da0*/  IMAD.MOV.U32 R0, RZ, RZ, 0x40 ;  /* 0x00000040ff007424 */ /* 0x000fe200078e00ff */
[----:B------:R-:W-:Y:S01]  /*3db0*/  IMNMX R217, RZ, R7, !PT ;  /* 0x00000007ffd97217 */ /* 0x000fe20007800200 */
[----:B------:R-:W3:Y:S01]  /*3dc0*/  LDSM.16.M88.4 R32, [R188+0x8800] ;  /* 0x00880000bc20783b */ /* 0x000ee20000000200 */
[----:B------:R-:W-:Y:S01]  /*3dd0*/  IMAD R198, R3, 0x2, R190 ;  /* 0x0000000203c67824 */ /* 0x000fe200078e02be */
[----:B------:R-:W-:Y:S01]  /*3de0*/  IADD3 R202, R199, 0x800, RZ ;  /* 0x00000800c7ca7810 */ /* 0x000fe20007ffe0ff */
[----:B------:R-:W-:Y:S01]  /*3df0*/  IMAD R196, R3, 0x2, R192 ;  /* 0x0000000203c47824 */ /* 0x000fe200078e02c0 */
[----:B------:R-:W5:Y:S01]  /*3e00*/  LDSM.16.M88.4 R16, [R190] ;  /* 0x00000000be10783b */ /* 0x000f620000000200 */
[----:B------:R-:W-:-:S02]  /*3e10*/  SEL R0, R0, 0xffffffc0, !P2 ;  /* 0xffffffc000007807 */ /* 0x000fc40005000000 */
[C---:B------:R-:W-:Y:S01]  /*3e20*/  IADD3 R201, R199.reuse, 0x1000, RZ ;  /* 0x00001000c7c97810 */ /* 0x040fe20007ffe0ff */
[----:B------:R-:W-:Y:S01]  /*3e30*/  LDSM.16.M88.4 R36, [R199] ;  /* 0x00000000c724783b */ /* 0x000fe20000000200 */
[----:B------:R-:W-:Y:S01]  /*3e40*/  IADD3 R200, R199, 0x1800, RZ ;  /* 0x00001800c7c87810 */ /* 0x000fe20007ffe0ff */
[----:B------:R-:W-:Y:S02]  /*3e50*/  IMAD.IADD R197, R188, 0x1, R0 ;  /* 0x00000001bcc57824 */ /* 0x000fe400078e0200 */
[----:B------:R-:W2:Y:S01]  /*3e60*/  LDSM.16.M88.4 R12, [R192+0x2000] ;  /* 0x00200000c00c783b */ /* 0x000ea20000000200 */
[----:B------:R-:W-:Y:S01]  /*3e70*/  IMAD.IADD R195, R0, 0x1, R199 ;  /* 0x0000000100c37824 */ /* 0x000fe200078e02c7 */
[----:B------:R-:W-:Y:S02]  /*3e80*/  IADD3 R0, R88, 0x48, RZ ;  /* 0x0000004858007810 */ /* 0x000fe40007ffe0ff */
[----:B------:R-:W4:Y:S02]  /*3e90*/  LDSM.16.M88.4 R40, [R199+0x800] ;  /* 0x00080000c728783b */ /* 0x000f240000000200 */
[----:B------:R-:W-:-:S02]  /*3ea0*/  IADD3 R6, R0, UR5, RZ ;  /* 0x0000000500067c10 */ /* 0x000fc4000fffe0ff */
[----:B------:R-:W2:Y:S01]  /*3eb0*/  LDSM.16.M88.4 R24, [R192] ;  /* 0x00000000c018783b */ /* 0x000ea20000000200 */
[----:B------:R-:W-:Y:S02]  /*3ec0*/  IADD3 R0, R0, UR4, RZ ;  /* 0x0000000400007c10 */ /* 0x000fe4000fffe0ff */
[----:B------:R-:W-:Y:S01]  /*3ed0*/  IMNMX R214, RZ, R6, !PT ;  /* 0x00000006ffd67217 */ /* 0x000fe20007800200 */
[----:B------:R-:W-:Y:S01]  /*3ee0*/  LDSM.16.M88.4 R44, [R197+0x8000] ;  /* 0x00800000c52c783b */ /* 0x000fe20000000200 */
[----:B------:R-:W-:-:S03]  /*3ef0*/  IMNMX R218, R0, UR7, PT ;  /* 0x0000000700da7c17 */ /* 0x000fc6000b800200 */
[----:B------:R-:W2:Y:S04]  /*3f00*/  LDSM.16.M88.4 R20, [R198+0x2000] ;  /* 0x00200000c614783b */ /* 0x000ea80000000200 */
[----:B------:R-:W2:Y:S01]  /*3f10*/  LDSM.16.M88.4 R68, [R197+0x8800] ;  /* 0x00880000c544783b */ /* 0x000ea20000000200 */
[C---:B-1----:R-:W-:Y:S08]  /*3f20*/  HMMA.16816.F32.BF16 R56, R8.reuse, R28, RZ ;  /* 0x0000001c0838723c */ /* 0x042ff000000418ff */
[C---:B---3--:R-:W-:Y:S08]  /*3f30*/  HMMA.16816.F32.BF16 R48, R8.reuse, R32, RZ ;  /* 0x000000200830723c */ /* 0x048ff000000418ff */
[C---:B------:R-:W-:Y:S08]  /*3f40*/  HMMA.16816.F32.BF16 R52, R8.reuse, R30, RZ ;  /* 0x0000001e0834723c */ /* 0x040ff000000418ff */
[----:B------:R-:W-:Y:S08]  /*3f50*/  HMMA.16816.F32.BF16 R8, R8, R34, RZ ;  /* 0x000000220808723c */ /* 0x000ff000000418ff */
[C---:B-----5:R-:W-:Y:S08]  /*3f60*/  HMMA.16816.F32.BF16 R72, R16.reuse, R28, RZ ;  /* 0x0000001c1048723c */ /* 0x060ff000000418ff */
[C---:B------:R-:W-:Y:S08]  /*3f70*/  HMMA.16816.F32.BF16 R64, R16.reuse, R30, RZ ;  /* 0x0000001e1040723c */ /* 0x040ff000000418ff */
[C---:B------:R-:W-:Y:S08]  /*3f80*/  HMMA.16816.F32.BF16 R60, R16.reuse, R32, RZ ;  /* 0x00000020103c723c */ /* 0x040ff000000418ff */
[----:B------:R-:W-:Y:S01]  /*3f90*/  HMMA.16816.F32.BF16 R76, R16, R34, RZ ;  /* 0x00000022104c723c */ /* 0x000fe200000418ff */
[----:B------:R-:W-:Y:S07]  /*3fa0*/  LDSM.16.M88.4 R16, [R196+0x2000] ;  /* 0x00200000c410783b */ /* 0x000fee0000000200 */
[C---:B--2---:R-:W-:Y:S08]  /*3fb0*/  HMMA.16816.F32.BF16 R32, R12.reuse, R36, R56 ;  /* 0x000000240c20723c */ /* 0x044ff00000041838 */
[C---:B----4-:R-:W-:Y:S08]  /*3fc0*/  HMMA.16816.F32.BF16 R80, R12.reuse, R40, R48 ;  /* 0x000000280c50723c */ /* 0x050ff00000041830 */
[C---:B------:R-:W-:Y:S01]  /*3fd0*/  HMMA.16816.F32.BF16 R48, R12.reuse, R42, R8 ;  /* 0x0000002a0c30723c */ /* 0x040fe20000041808 */
[----:B------:R-:W1:Y:S07]  /*3fe0*/  LDSM.16.M88.4 R8, [R198] ;  /* 0x00000000c608783b */ /* 0x000e6e0000000200 */
[----:B------:R-:W-:Y:S08]  /*3ff0*/  HMMA.16816.F32.BF16 R52, R12, R38, R52 ;  /* 0x000000260c34723c */ /* 0x000ff00000041834 */
[C---:B------:R-:W-:Y:S08]  /*4000*/  HMMA.16816.F32.BF16 R28, R24.reuse, R36, R72 ;  /* 0x00000024181c723c */ /* 0x040ff00000041848 */
[C---:B------:R-:W-:Y:S01]  /*4010*/  HMMA.16816.F32.BF16 R12, R24.reuse, R38, R64 ;  /* 0x00000026180c723c */ /* 0x040fe20000041840 */
[----:B------:R-:W2:Y:S07]  /*4020*/  LDSM.16.M88.4 R36, [R195] ;  /* 0x00000000c324783b */ /* 0x000eae0000000200 */
[C---:B------:R-:W-:Y:S08]  /*4030*/  HMMA.16816.F32.BF16 R84, R24.reuse, R40, R60 ;  /* 0x000000281854723c */ /* 0x040ff0000004183c */
[----:B------:R-:W-:Y:S01]  /*4040*/  HMMA.16816.F32.BF16 R56, R24, R42, R76 ;  /* 0x0000002a1838723c */ /* 0x000fe2000004184c */
[----:B------:R-:W-:Y:S07]  /*4050*/  LDSM.16.M88.4 R24, [R196] ;  /* 0x00000000c418783b */ /* 0x000fee0000000200 */
[C---:B------:R-:W-:Y:S01]  /*4060*/  HMMA.16816.F32.BF16 R60, R20.reuse, R44, R32 ;  /* 0x0000002c143c723c */ /* 0x040fe20000041820 */
[----:B------:R-:W3:Y:S07]  /*4070*/  LDSM.16.M88.4 R32, [R195+0x800] ;  /* 0x00080000c320783b */ /* 0x000eee0000000200 */
[C---:B------:R-:W-:Y:S08]  /*4080*/  HMMA.16816.F32.BF16 R80, R20.reuse, R68, R80 ;  /* 0x000000441450723c */ /* 0x040ff00000041850 */
[C---:B------:R-:W-:Y:S08]  /*4090*/  HMMA.16816.F32.BF16 R72, R20.reuse, R46, R52 ;  /* 0x0000002e1448723c */ /* 0x040ff00000041834 */
[----:B------:R-:W-:Y:S01]  /*40a0*/  HMMA.16816.F32.BF16 R64, R20, R70, R48 ;  /* 0x000000461440723c */ /* 0x000fe20000041830 */
[----:B------:R-:W-:Y:S07]  /*40b0*/  LDSM.16.M88.4 R20, [R190+0x6000] ;  /* 0x00600000be14783b */ /* 0x000fee0000000200 */
[C---:B-1----:R-:W-:Y:S01]  /*40c0*/  HMMA.16816.F32.BF16 R52, R8.reuse, R44, R28 ;  /* 0x0000002c0834723c */ /* 0x042fe2000004181c */
[----:B------:R-:W-:Y:S07]  /*40d0*/  LDSM.16.M88.4 R28, [R188+0x9800] ;  /* 0x00980000bc1c783b */ /* 0x000fee0000000200 */
[C---:B------:R-:W-:Y:S01]  /*40e0*/  HMMA.16816.F32.BF16 R48, R8.reuse, R46, R12 ;  /* 0x0000002e0830723c */ /* 0x040fe2000004180c */
[----:B------:R-:W1:Y:S04]  /*40f0*/  LDSM.16.M88.4 R44, [R188+0x9000] ;  /* 0x00900000bc2c783b */ /* 0x000e680000000200 */
[----:B------:R-:W4:Y:S03]  /*4100*/  LDSM.16.M88.4 R12, [R190+0x4000] ;  /* 0x00400000be0c783b */ /* 0x000f260000000200 */
[C---:B------:R-:W-:Y:S08]  /*4110*/  HMMA.16816.F32.BF16 R40, R8.reuse, R68, R84 ;  /* 0x000000440828723c */ /* 0x040ff00000041854 */
[----:B------:R-:W-:Y:S01]  /*4120*/  HMMA.16816.F32.BF16 R56, R8, R70, R56 ;  /* 0x000000460838723c */ /* 0x000fe20000041838 */
[----:B------:R-:W-:Y:S07]  /*4130*/  LDSM.16.M88.4 R8, [R192+0x6000] ;  /* 0x00600000c008783b */ /* 0x000fee0000000200 */
[C---:B--2---:R-:W-:Y:S08]  /*4140*/  HMMA.16816.F32.BF16 R60, R16.reuse, R36, R60 ;  /* 0x00000024103c723c */ /* 0x044ff0000004183c */
[C---:B------:R-:W-:Y:S08]  /*4150*/  HMMA.16816.F32.BF16 R68, R16.reuse, R38, R72 ;  /* 0x000000261044723c */ /* 0x040ff00000041848 */
[C---:B---3--:R-:W-:Y:S08]  /*4160*/  HMMA.16816.F32.BF16 R84, R16.reuse, R32, R80 ;  /* 0x000000201054723c */ /* 0x048ff00000041850 */
[----:B------:R-:W-:Y:S08]  /*4170*/  HMMA.16816.F32.BF16 R64, R16, R34, R64 ;  /* 0x000000221040723c */ /* 0x000ff00000041840 */
[C---:B------:R-:W-:Y:S08]  /*4180*/  HMMA.16816.F32.BF16 R52, R24.reuse, R36, R52 ;  /* 0x000000241834723c */ /* 0x040ff00000041834 */
[C---:B------:R-:W-:Y:S01]  /*4190*/  HMMA.16816.F32.BF16 R36, R24.reuse, R38, R48 ;  /* 0x000000261824723c */ /* 0x040fe20000041830 */
[----:B------:R-:W2:Y:S07]  /*41a0*/  LDSM.16.M88.4 R48, [R199+0x1000] ;  /* 0x00100000c730783b */ /* 0x000eae0000000200 */
[C---:B------:R-:W-:Y:S01]  /*41b0*/  HMMA.16816.F32.BF16 R16, R24.reuse, R32, R40 ;  /* 0x000000201810723c */ /* 0x040fe20000041828 */
[----:B------:R-:W3:Y:S07]  /*41c0*/  LDSM.16.M88.4 R40, [R199+0x1800] ;  /* 0x00180000c728783b */ /* 0x000eee0000000200 */
[----:B------:R-:W-:Y:S01]  /*41d0*/  HMMA.16816.F32.BF16 R32, R24, R34, R56 ;  /* 0x000000221820723c */ /* 0x000fe20000041838 */
[----:B------:R-:W5:Y:S07]  /*41e0*/  LDSM.16.M88.4 R24, [R192+0x4000] ;  /* 0x00400000c018783b */ /* 0x000f6e0000000200 */
[C---:B-1----:R-:W-:Y:S08]  /*41f0*/  HMMA.16816.F32.BF16 R60, R20.reuse, R44, R60 ;  /* 0x0000002c143c723c */ /* 0x042ff0000004183c */
[C---:B------:R-:W-:Y:S08]  /*4200*/  HMMA.16816.F32.BF16 R68, R20.reuse, R46, R68 ;  /* 0x0000002e1444723c */ /* 0x040ff00000041844 */
[C---:B------:R-:W-:Y:S08]  /*4210*/  HMMA.16816.F32.BF16 R84, R20.reuse, R28, R84 ;  /* 0x0000001c1454723c */ /* 0x040ff00000041854 */
[----:B------:R-:W-:Y:S01]  /*4220*/  HMMA.16816.F32.BF16 R64, R20, R30, R64 ;  /* 0x0000001e1440723c */ /* 0x000fe20000041840 */
[----:B------:R-:W-:Y:S07]  /*4230*/  LDSM.16.M88.4 R20, [R198+0x4000] ;  /* 0x00400000c614783b */ /* 0x000fee0000000200 */
[C---:B----4-:R-:W-:Y:S08]  /*4240*/  HMMA.16816.F32.BF16 R56, R12.reuse, R44, R52 ;  /* 0x0000002c0c38723c */ /* 0x050ff00000041834 */
[C---:B------:R-:W-:Y:S01]  /*4250*/  HMMA.16816.F32.BF16 R52, R12.reuse, R46, R36 ;  /* 0x0000002e0c34723c */ /* 0x040fe20000041824 */
[----:B------:R-:W-:Y:S07]  /*4260*/  LDSM.16.M88.4 R36, [R197+0x9000] ;  /* 0x00900000c524783b */ /* 0x000fee0000000200 */
[C---:B------:R-:W-:Y:S01]  /*4270*/  HMMA.16816.F32.BF16 R44, R12.reuse, R28, R16 ;  /* 0x0000001c0c2c723c */ /* 0x040fe20000041810 */
[----:B------:R-:W1:Y:S07]  /*4280*/  LDSM.16.M88.4 R16, [R198+0x6000] ;  /* 0x00600000c610783b */ /* 0x000e6e0000000200 */
[----:B------:R-:W-:Y:S01]  /*4290*/  HMMA.16816.F32.BF16 R12, R12, R30, R32 ;  /* 0x0000001e0c0c723c */ /* 0x000fe20000041820 */
[----:B------:R-:W4:Y:S04]  /*42a0*/  LDSM.16.M88.4 R32, [R197+0x9800] ;  /* 0x00980000c520783b */ /* 0x000f280000000200 */
[----:B------:R-:W-:Y:S03]  /*42b0*/  LDSM.16.M88.4 R28, [R195+0x1000] ;  /* 0x00100000c31c783b */ /* 0x000fe60000000200 */
[C---:B--2---:R-:W-:Y:S08]  /*42c0*/  HMMA.16816.F32.BF16 R60, R8.reuse, R48, R60 ;  /* 0x00000030083c723c */ /* 0x044ff0000004183c */
[C---:B------:R-:W-:Y:S08]  /*42d0*/  HMMA.16816.F32.BF16 R80, R8.reuse, R50, R68 ;  /* 0x000000320850723c */ /* 0x040ff00000041844 */
[C---:B---3--:R-:W-:Y:S08]  /*42e0*/  HMMA.16816.F32.BF16 R84, R8.reuse, R40, R84 ;  /* 0x000000280854723c */ /* 0x048ff00000041854 */
[----:B------:R-:W-:Y:S01]  /*42f0*/  HMMA.16816.F32.BF16 R76, R8, R42, R64 ;  /* 0x0000002a084c723c */ /* 0x000fe20000041840 */
[----:B------:R-:W2:Y:S07]  /*4300*/  LDSM.16.M88.4 R8, [R196+0x6000] ;  /* 0x00600000c408783b */ /* 0x000eae0000000200 */
[C---:B-----5:R-:W-:Y:S08]  /*4310*/  HMMA.16816.F32.BF16 R72, R24.reuse, R48, R56 ;  /* 0x000000301848723c */ /* 0x060ff00000041838 */
[C---:B------:R-:W-:Y:S08]  /*4320*/  HMMA.16816.F32.BF16 R68, R24.reuse, R50, R52 ;  /* 0x000000321844723c */ /* 0x040ff00000041834 */
[C---:B------:R-:W-:Y:S08]  /*4330*/  HMMA.16816.F32.BF16 R64, R24.reuse, R40, R44 ;  /* 0x000000281840723c */ /* 0x040ff0000004182c */
[----:B------:R-:W-:Y:S01]  /*4340*/  HMMA.16816.F32.BF16 R48, R24, R42, R12 ;  /* 0x0000002a1830723c */ /* 0x000fe2000004180c */
[----:B------:R-:W3:Y:S04]  /*4350*/  LDSM.16.M88.4 R24, [R195+0x1800] ;  /* 0x00180000c318783b */ /* 0x000ee80000000200 */
[----:B------:R-:W5:Y:S01]  /*4360*/  LDSM.16.M88.4 R12, [R196+0x4000] ;  /* 0x00400000c40c783b */ /* 0x000f620000000200 */
[----:B------:R-:W-:-:S04]  /*4370*/  DEPBAR.LE SB0, 0x0 ;  /* 0x000080000000791a */ /* 0x000fc80000000000 */
[C---:B-1----:R-:W-:Y:S08]  /*4380*/  HMMA.16816.F32.BF16 R60, R16.reuse, R36, R60 ;  /* 0x00000024103c723c */ /* 0x042ff0000004183c */
[C---:B------:R-:W-:Y:S08]  /*4390*/  HMMA.16816.F32.BF16 R56, R16.reuse, R38, R80 ;  /* 0x000000261038723c */ /* 0x040ff00000041850 */
[C---:B----4-:R-:W-:Y:S08]  /*43a0*/  HMMA.16816.F32.BF16 R52, R16.reuse, R32, R84 ;  /* 0x000000201034723c */ /* 0x050ff00000041854 */
[----:B------:R-:W-:Y:S08]  /*43b0*/  HMMA.16816.F32.BF16 R44, R16, R34, R76 ;  /* 0x00000022102c723c */ /* 0x000ff0000004184c */
[C---:B------:R-:W-:Y:S08]  /*43c0*/  HMMA.16816.F32.BF16 R40, R20.reuse, R36, R72 ;  /* 0x000000241428723c */ /* 0x040ff00000041848 */
[C---:B------:R-:W-:Y:S08]  /*43d0*/  HMMA.16816.F32.BF16 R36, R20.reuse, R38, R68 ;  /* 0x000000261424723c */ /* 0x040ff00000041844 */
[C---:B------:R-:W-:Y:S08]  /*43e0*/  HMMA.16816.F32.BF16 R16, R20.reuse, R32, R64 ;  /* 0x000000201410723c */ /* 0x040ff00000041840 */
[----:B------:R-:W-:Y:S08]  /*43f0*/  HMMA.16816.F32.BF16 R20, R20, R34, R48 ;  /* 0x000000221414723c */ /* 0x000ff00000041830 */
[C---:B--2---:R-:W-:Y:S08]  /*4400*/  HMMA.16816.F32.BF16 R60, R8.reuse, R28, R60 ;  /* 0x0000001c083c723c */ /* 0x044ff0000004183c */
[C---:B------:R-:W-:Y:S08]  /*4410*/  HMMA.16816.F32.BF16 R56, R8.reuse, R30, R56 ;  /* 0x0000001e0838723c */ /* 0x040ff00000041838 */
[C---:B---3--:R-:W-:Y:S08]  /*4420*/  HMMA.16816.F32.BF16 R52, R8.reuse, R24, R52 ;  /* 0x000000180834723c */ /* 0x048ff00000041834 */
[----:B------:R-:W-:Y:S07]  /*4430*/  HMMA.16816.F32.BF16 R44, R8, R26, R44 ;  /* 0x0000001a082c723c */ /* 0x000fee000004182c */
[C---:B------:R-:W-:Y:S01]  /*4440*/  IADD3 R9, R5.reuse, UR5, RZ ;  /* 0x0000000505097c10 */ /* 0x040fe2000fffe0ff */
[----:B-----5:R-:W-:Y:S01]  /*4450*/  HMMA.16816.F32.BF16 R40, R12, R28, R40 ;  /* 0x0000001c0c28723c */ /* 0x020fe20000041828 */
[----:B------:R-:W-:-:S02]  /*4460*/  IADD3 R8, R5, UR4, RZ ;  /* 0x0000000405087c10 */ /* 0x000fc4000fffe0ff */
[C---:B------:R-:W-:Y:S02]  /*4470*/  IADD3 R5, R2.reuse, UR5, RZ ;  /* 0x0000000502057c10 */ /* 0x040fe4000fffe0ff */
[----:B------:R-:W-:Y:S02]  /*4480*/  IADD3 R2, R2, UR4, RZ ;  /* 0x0000000402027c10 */ /* 0x000fe4000fffe0ff */
[----:B------:R-:W-:Y:S01]  /*4490*/  IMNMX R216, RZ, R9, !PT ;  /* 0x00000009ffd87217 */ /* 0x000fe20007800200 */
[----:B------:R-:W-:Y:S01]  /*44a0*/  HMMA.16816.F32.BF16 R36, R12, R30, R36 ;  /* 0x0000001e0c24723c */ /* 0x000fe20000041824 */
[----:B------:R-:W-:Y:S02]  /*44b0*/  IMNMX R220, R8, UR7, PT ;  /* 0x0000000708dc7c17 */ /* 0x000fe4000b800200 */
[----:B------:R-:W-:Y:S02]  /*44c0*/  IMNMX R215, RZ, R5, !PT ;  /* 0x00000005ffd77217 */ /* 0x000fe40007800200 */
[----:B------:R-:W-:-:S03]  /*44d0*/  IMNMX R219, R2, UR7, PT ;  /* 0x0000000702db7c17 */ /* 0x000fc6000b800200 */
        /* <DEDUP_REMOVED lines=10> */
[----:B------:R-:W-:-:S03]  /*4580*/  IMAD.U32 R0, RZ, RZ, UR7 ;  /* 0x00000007ff007e24 */ /* 0x000fc6000f8e00ff */
[----:B------:R-:W-:Y:S01]  /*4590*/  UIMAD UR4, UR5, UR35, UR4 ;  /* 0x00000023050472a4 */ /* 0x000fe2000f8e0204 */
[----:B------:R-:W-:-:S03]  /*45a0*/  IMAD.WIDE.U32 R6, R0, UR35, R98 ;  /* 0x0000002300067c25 */ /* 0x000fc6000f8e0062 */
[----:B------:R1:W-:Y:S02]  /*45b0*/  @P3 STS.128 [R203+0x8000], RZ ;  /* 0x008000ffcb003388 */ /* 0x0003e40000000c00 */
[----:B------:R-:W-:Y:S02]  /*45c0*/  IADD3 R2, R7, UR4, RZ ;  /* 0x0000000407027c10 */ /* 0x000fe4000fffe0ff */
[C---:B------:R-:W-:Y:S02]  /*45d0*/  IADD3 R0, P4, R6.reuse, UR22, RZ ;  /* 0x0000001606007c10 */ /* 0x040fe4000ff9e0ff */
[C---:B------:R-:W-:Y:S02]  /*45e0*/  @!P3 LEA R12, P5, R6.reuse, c[0x0][0x168], 0x1 ;  /* 0x00005a00060cba11 */ /* 0x040fe400078a08ff */
[----:B------:R-:W-:Y:S02]  /*45f0*/  @!P2 LEA R8, P1, R6, c[0x0][0x168], 0x1 ;  /* 0x00005a000608aa11 */ /* 0x000fe400078208ff */
[----:B------:R-:W-:-:S02]  /*4600*/  IADD3.X R5, R2, UR21, RZ, P4, !PT ;  /* 0x0000001502057c10 */ /* 0x000fc4000a7fe4ff */
[----:B------:R-:W-:Y:S02]  /*4610*/  @!P3 LEA R10, P4, R0, c[0x0][0x168], 0x1 ;  /* 0x00005a00000aba11 */ /* 0x000fe400078808ff */
        /* <DEDUP_REMOVED lines=25> */
.L_x_2062:
[----:B------:R-:W-:Y:S05]  /*47b0*/  BSYNC B0 ;  /* 0x0000000000007941 */ /* 0x000fea0003800000 */
.L_x_2061:
[----:B------:R-:W0:Y:S02]  /*47c0*/  LDGDEPBAR ;  /* 0x00000000000079af */ /* 0x000e240000000000 */
.L_x_2060:
[----:B------:R-:W-:Y:S01]  /*47d0*/  IMAD.U32 R2, RZ, RZ, UR33 ;  /* 0x00000021ff027e24 */ /* 0x000fe2000f8e00ff */
[----:B------:R-:W-:Y:S01]  /*47e0*/  LOP3.LUT R16, R91, UR30, RZ, 0x3c, !PT ;  /* 0x0000001e5b107c12 */ /* 0x000fe2000f8e3cff */
[C---:B------:R-:W-:Y:S01]  /*47f0*/  IMAD.WIDE.U32 R14, R92.reuse, -0x326172a9, RZ ;  /* 0xcd9e8d575c0e7825 */ /* 0x040fe200078e00ff */
[----:B------:R-:W-:Y:S01]  /*4800*/  ULOP3.LUT UR5, UR33, UR31, URZ, 0x3c, !UPT ;  /* 0x0000001f21057292 */ /* 0x000fe2000f8e3c3f */
[----:B------:R-:W-:Y:S01]  /*4810*/  IADD3 R19, R92, 0x4, RZ ;  /* 0x000000045c137810 */ /* 0x000fe20007ffe0ff */
[----:B------:R-:W-:Y:S01]  /*4820*/  UIADD3 UR4, UR31, -0x4498517b, URZ ;  /* 0xbb67ae851f047890 */ /* 0x000fe2000fffe03f */
[----:B------:R-:W-:Y:S01]  /*4830*/  IMAD R2, R2, 0x20, R94 ;  /* 0x0000002002027824 */ /* 0x000fe200078e025e */
[----:B------:R-:W-:Y:S01]  /*4840*/  UIADD3 UR15, UR30, -0x61c88647, URZ ;  /* 0x9e3779b91e0f7890 */ /* 0x000fe2000fffe03f */
[----:B------:R-:W-:Y:S01]  /*4850*/  IMAD.WIDE.U32 R48, R93, -0x2daee0ad, RZ ;  /* 0xd2511f535d307825 */ /* 0x000fe200078e00ff */
[----:B------:R-:W-:Y:S02]  /*4860*/  UIADD3 UR14, UR30, 0x3c6ef372, URZ ;  /* 0x3c6ef3721e0e7890 */ /* 0x000fe4000fffe03f */
[C---:B------:R-:W-:Y:S01]  /*4870*/  IADD3 R5, R2.reuse, 0x1, RZ ;  /* 0x0000000102057810 */ /* 0x040fe20007ffe0ff */
[----:B------:R-:W-:Y:S01]  /*4880*/  UIADD3 UR13, UR31, 0x76cf5d0a, URZ ;  /* 0x76cf5d0a1f0d7890 */ /* 0x000fe2000fffe03f */
[CC--:B------:R-:W-:Y:S01]  /*4890*/  ISETP.GE.AND P3, PT, R2.reuse, R221.reuse, PT ;  /* 0x000000dd0200720c */ /* 0x0c0fe20003f66270 */
[----:B------:R-:W-:Y:S01]  /*48a0*/  STL.64 [R1+0x30], R48 ;  /* 0x0000303001007387 */ /* 0x000fe20000100a00 */
[C---:B------:R-:W-:Y:S01]  /*48b0*/  ISETP.GE.AND P1, PT, R5.reuse, R221, PT ;  /* 0x000000dd0500720c */ /* 0x040fe20003f26270 */
[----:B------:R-:W-:Y:S01]  /*48c0*/  UIADD3 UR11, UR31, 0x32370b8f, URZ ;  /* 0x32370b8f1f0b7890 */ /* 0x000fe2000fffe03f */
[C---:B------:R-:W-:Y:S01]  /*48d0*/  ISETP.GE.AND P4, PT, R2.reuse, R219, PT ;  /* 0x000000db0200720c */ /* 0x040fe20003f86270 */
[----:B------:R-:W-:Y:S01]  /*48e0*/  STL.64 [R1+0xc0], R14 ;  /* 0x0000c00e01007387 */ /* 0x000fe20000100a00 */
[-C--:B------:R-:W-:Y:S01]  /*48f0*/  ISETP.LT.OR P1, PT, R5, R217.reuse, P1 ;  /* 0x000000d90500720c */ /* 0x080fe20000f21670 */
[----:B------:R-:W-:Y:S01]  /*4900*/  IMAD.WIDE.U32 R76, R19, -0x326172a9, RZ ;  /* 0xcd9e8d57134c7825 */ /* 0x000fe200078e00ff */
[----:B------:R-:W-:Y:S01]  /*4910*/  ISETP.LT.OR P3, PT, R2, R217, P3 ;  /* 0x000000d90200720c */ /* 0x000fe20001f61670 */
[----:B------:R-:W-:Y:S01]  /*4920*/  STL [R1+0xa8], R16 ;  /* 0x0000a81001007387 */ /* 0x000fe20000100800 */
[----:B------:R-:W-:Y:S01]  /*4930*/  FSEL R17, R41, -INF , !P1 ;  /* 0xff80000029117808 */ /* 0x000fe20004800000 */
[----:B------:R-:W-:Y:S01]  /*4940*/  UIADD3 UR12, UR30, -0x255992d5, URZ ;  /* 0xdaa66d2b1e0c7890 */ /* 0x000fe2000fffe03f */
[C---:B------:R-:W-:Y:S01]  /*4950*/  ISETP.GE.AND P1, PT, R5.reuse, R218, PT ;  /* 0x000000da0500720c */ /* 0x040fe20003f26270 */
[----:B------:R-:W-:Y:S01]  /*4960*/  UIADD3 UR9, UR31, -0x126145ec, URZ ;  /* 0xed9eba141f097890 */ /* 0x000fe2000fffe03f */
[----:B-1----:R-:W-:Y:S01]  /*4970*/  FSEL R12, R40, -INF , !P3 ;  /* 0xff800000280c7808 */ /* 0x002fe20005800000 */
[----:B------:R-:W-:Y:S01]  /*4980*/  UIADD3 UR10, UR30, 0x78dde6e4, URZ ;  /* 0x78dde6e41e0a7890 */ /* 0x000fe2000fffe03f */
[C---:B------:R-:W-:Y:S01]  /*4990*/  ISETP.LT.OR P1, PT, R5.reuse, R214, P1 ;  /* 0x000000d60500720c */ /* 0x040fe20000f21670 */
[----:B------:R-:W-:Y:S01]  /*49a0*/  UIADD3 UR8, UR30, 0x1715609d, URZ ;  /* 0x1715609d1e087890 */ /* 0x000fe2000fffe03f */
[----:B------:R-:W-:Y:S01]  /*49b0*/  ISETP.LT.OR P4, PT, R2, R215, P4 ;  /* 0x000000d70200720c */ /* 0x000fe20002781670 */
[----:B------:R-:W-:Y:S01]  /*49c0*/  UIADD3 UR7, UR31, -0x56f99767, URZ ;  /* 0xa90668991f077890 */ /* 0x000fe2000fffe03f */
[C---:B------:R-:W-:Y:S01]  /*49d0*/  ISETP.GE.AND P5, PT, R5.reuse, R220, PT ;  /* 0x000000dc0500720c */ /* 0x040fe20003fa6270 */
[----:B------:R-:W-:Y:S01]  /*49e0*/  IMAD.IADD R0, R90, 0x1, R89 ;  /* 0x000000015a007824 */ /* 0x000fe200078e0259 */
[----:B------:R-:W-:-:S02]  /*49f0*/  ISETP.GE.AND P3, PT, R5, R219, PT ;  /* 0x000000db0500720c */ /* 0x000fc40003f66270 */
[----:B--2---:R-:W-:Y:S01]  /*4a00*/  IADD3 R7, R2, 0x8, RZ ;  /* 0x0000000802077810 */ /* 0x004fe20007ffe0ff */
[----:B------:R-:W-:Y:S01]  /*4a10*/  IMAD.SHL.U32 R189, R0, 0x2, RZ ;  /* 0x0000000200bd7824 */ /* 0x000fe200078e00ff */
[C---:B------:R-:W-:Y:S02]  /*4a20*/  IADD3 R6, R2.reuse, 0x9, RZ ;  /* 0x0000000902067810 */ /* 0x040fe40007ffe0ff */
[----:B------:R-:W-:Y:S01]  /*4a30*/  ISETP.GE.AND P2, PT, R2, R218, PT ;  /* 0x000000da0200720c */ /* 0x000fe20003f46270 */
[--C-:B------:R-:W-:Y:S01]  /*4a40*/  IMAD R191, R4, 0x2, R189.reuse ;  /* 0x0000000204bf7824 */ /* 0x100fe200078e02bd */
[----:B------:R-:W-:Y:S01]  /*4a50*/  FSEL R35, R60, -INF , !P4 ;  /* 0xff8000003c237808 */ /* 0x000fe20006000000 */
[----:B------:R-:W-:Y:S01]  /*4a60*/  LDSM.16.MT88.4 R164, [R189+0xa000] ;  /* 0x00a00000bda4783b */ /* 0x000fe20000004200 */
[----:B------:R-:W-:Y:S01]  /*4a70*/  FSEL R50, R63, -INF , !P1 ;  /* 0xff8000003f327808 */ /* 0x000fe20004800000 */
[----:B------:R-:W-:Y:S01]  /*4a80*/  IMAD R194, R3, 0x2, R189 ;  /* 0x0000000203c27824 */ /* 0x000fe200078e02bd */
[C---:B------:R-:W-:Y:S01]  /*4a90*/  ISETP.LT.OR P5, PT, R5.reuse, R216, P5 ;  /* 0x000000d80500720c */ /* 0x040fe20002fa1670 */
[----:B------:R-:W-:Y:S01]  /*4aa0*/  LDSM.16.MT88.4 R156, [R191+0xa000] ;  /* 0x00a00000bf9c783b */ /* 0x000fe20000004200 */
[----:B------:R-:W-:Y:S01]  /*4ab0*/  ISETP.LT.OR P3, PT, R5, R215, P3 ;  /* 0x000000d70500720c */ /* 0x000fe20001f61670 */
[----:B------:R-:W-:Y:S01]  /*4ac0*/  IMAD R193, R3, 0x2, R191 ;  /* 0x0000000203c17824 */ /* 0x000fe200078e02bf */
[-C--:B------:R-:W-:Y:S01]  /*4ad0*/  ISETP.GE.AND P4, PT, R7, R221.reuse, PT ;  /* 0x000000dd0700720c */ /* 0x080fe20003f86270 */
[----:B------:R-:W-:Y:S01]  /*4ae0*/  LDSM.16.MT88.4 R136, [R191+0xa800] ;  /* 0x00a80000bf88783b */ /* 0x000fe20000004200 */
[----:B------:R-:W-:-:S02]  /*4af0*/  ISETP.GE.AND P1, PT, R6, R221, PT ;  /* 0x000000dd0600720c */ /* 0x000fc40003f26270 */
[C---:B------:R-:W-:Y:S01]  /*4b00*/  IADD3 R5, R2.reuse, 0x10, RZ ;  /* 0x0000001002057810 */ /* 0x040fe20007ffe0ff */
[----:B------:R-:W-:Y:S01]  /*4b10*/  LDSM.16.MT88.4 R80, [R189+0xa800] ;  /* 0x00a80000bd50783b */ /* 0x000fe20000004200 */
[C---:B------:R-:W-:Y:S02]  /*4b20*/  IADD3 R8, R2.reuse, 0x11, RZ ;  /* 0x0000001102087810 */ /* 0x040fe40007ffe0ff */
[----:B------:R-:W-:Y:S01]  /*4b30*/  ISETP.LT.OR P2, PT, R2, R214, P2 ;  /* 0x000000d60200720c */ /* 0x000fe20001741670 */
[----:B------:R-:W-:Y:S01]  /*4b40*/  LDSM.16.MT88.4 R172, [R194+0xa000] ;  /* 0x00a00000c2ac783b */ /* 0x000fe20000004200 */
[----:B------:R-:W-:Y:S02]  /*4b50*/  FSEL R33, R43, -INF , !P5 ;  /* 0xff8000002b217808 */ /* 0x000fe40006800000 */
[----:B------:R-:W-:Y:S01]  /*4b60*/  FSEL R40, R61, -INF , !P3 ;  /* 0xff8000003d287808 */ /* 0x000fe20005800000 */
[----:B------:R-:W-:Y:S01]  /*4b70*/  LDSM.16.MT88.4 R224, [R193+0xa000] ;  /* 0x00a00000c1e0783b */ /* 0x000fe20000004200 */
[----:B------:R-:W-:-:S02]  /*4b80*/  ISETP.LT.OR P4, PT, R7, R217, P4 ;  /* 0x000000d90700720c */ /* 0x000fc40002781670 */
[----:B------:R-:W-:Y:S01]  /*4b90*/  ISETP.LT.OR P1, PT, R6, R217, P1 ;  /* 0x000000d90600720c */ /* 0x000fe20000f21670 */
[----:B------:R-:W-:Y:S01]  /*4ba0*/  LDSM.16.MT88.4 R204, [R194+0xa800] ;  /* 0x00a80000c2cc783b */ /* 0x000fe20000004200 */
[-C--:B------:R-:W-:Y:S02]  /*4bb0*/  ISETP.GE.AND P6, PT, R2, R220.reuse, PT ;  /* 0x000000dc0200720c */ /* 0x080fe40003fc6270 */
[-C--:B------:R-:W-:Y:S01]  /*4bc0*/  ISETP.GE.AND P5, PT, R5, R221.reuse, PT ;  /* 0x000000dd0500720c */ /* 0x080fe20003fa6270 */
[----:B------:R-:W-:Y:S01]  /*4bd0*/  LDSM.16.MT88.4 R240, [R189+0xb000] ;  /* 0x00b00000bdf0783b */ /* 0x000fe20000004200 */
[----:B------:R-:W-:Y:S02]  /*4be0*/  ISETP.GE.AND P3, PT, R8, R221, PT ;  /* 0x000000dd0800720c */ /* 0x000fe40003f66270 */
[----:B------:R-:W-:Y:S01]  /*4bf0*/  FSEL R43, R62, -INF , !P2 ;  /* 0xff8000003e2b7808 */ /* 0x000fe20005000000 */
[----:B------:R-:W-:Y:S01]  /*4c00*/  LDSM.16.MT88.4 R176, [R191+0xb000] ;  /* 0x00b00000bfb0783b */ /* 0x000fe20000004200 */
[----:B------:R-:W-:-:S02]  /*4c10*/  ISETP.GE.AND P2, PT, R7, R220, PT ;  /* 0x000000dc0700720c */ /* 0x000fc40003f46270 */
[----:B------:R-:W-:Y:S01]  /*4c20*/  FSEL R18, R36, -INF , !P4 ;  /* 0xff80000024127808 */ /* 0x000fe20006000000 */
[----:B------:R-:W-:Y:S01]  /*4c30*/  LDSM.16.MT88.4 R208, [R193+0xa800] ;  /* 0x00a80000c1d0783b */ /* 0x000fe20000004200 */
[----:B------:R-:W-:Y:S02]  /*4c40*/  FSEL R20, R37, -INF , !P1 ;  /* 0xff80000025147808 */ /* 0x000fe40004800000 */
[----:B------:R-:W-:Y:S01]  /*4c50*/  ISETP.LT.OR P6, PT, R2, R216, P6 ;  /* 0x000000d80200720c */ /* 0x000fe200037c1670 */
[----:B------:R-:W-:Y:S01]  /*4c60*/  LDSM.16.MT88.4 R228, [R189+0xb800] ;  /* 0x00b80000bde4783b */ /* 0x000fe20000004200 */
[----:B------:R-:W-:Y:S02]  /*4c70*/  ISETP.GE.AND P4, PT, R7, R219, PT ;  /* 0x000000db0700720c */ /* 0x000fe40003f86270 */
[-C--:B------:R-:W-:Y:S01]  /*4c80*/  ISETP.LT.OR P5, PT, R5, R217.reuse, P5 ;  /* 0x000000d90500720c */ /* 0x080fe20002fa1670 */
[----:B------:R-:W-:Y:S01]  /*4c90*/  LDSM.16.MT88.4 R112, [R194+0xb800] ;  /* 0x00b80000c270783b */ /* 0x000fe20000004200 */
[----:B------:R-:W-:-:S02]  /*4ca0*/  ISETP.LT.OR P3, PT, R8, R217, P3 ;  /* 0x000000d90800720c */ /* 0x000fc40001f61670 */
[C---:B------:R-:W-:Y:S02]  /*4cb0*/  ISETP.GE.AND P1, PT, R7.reuse, R218, PT ;  /* 0x000000da0700720c */ /* 0x040fe40003f26270 */
[----:B------:R-:W-:Y:S02]  /*4cc0*/  ISETP.LT.OR P2, PT, R7, R216, P2 ;  /* 0x000000d80700720c */ /* 0x000fe40001741670 */
[----:B------:R-:W-:Y:S02]  /*4cd0*/  FSEL R32, R42, -INF , !P6 ;  /* 0xff8000002a207808 */ /* 0x000fe40007000000 */
[----:B------:R-:W-:Y:S02]  /*4ce0*/  FSEL R21, R28, -INF , !P5 ;  /* 0xff8000001c157808 */ /* 0x000fe40006800000 */
[----:B------:R-:W-:Y:S02]  /*4cf0*/  FSEL R23, R29, -INF , !P3 ;  /* 0xff8000001d177808 */ /* 0x000fe40005800000 */
[----:B------:R-:W-:-:S02]  /*4d00*/  ISETP.LT.OR P4, PT, R7, R215, P4 ;  /* 0x000000d70700720c */ /* 0x000fc40002781670 */
[----:B------:R-:W-:Y:S02]  /*4d10*/  ISETP.LT.OR P1, PT, R7, R214, P1 ;  /* 0x000000d60700720c */ /* 0x000fe40000f21670 */
[C---:B------:R-:W-:Y:S02]  /*4d20*/  ISETP.GE.AND P6, PT, R6.reuse, R220, PT ;  /* 0x000000dc0600720c */ /* 0x040fe40003fc6270 */
[C---:B------:R-:W-:Y:S02]  /*4d30*/  ISETP.GE.AND P5, PT, R6.reuse, R219, PT ;  /* 0x000000db0600720c */ /* 0x040fe40003fa6270 */
[----:B------:R-:W-:Y:S02]  /*4d40*/  ISETP.GE.AND P3, PT, R6, R218, PT ;  /* 0x000000da0600720c */ /* 0x000fe40003f66270 */
[----:B------:R-:W-:Y:S02]  /*4d50*/  FSEL R29, R38, -INF , !P2 ;  /* 0xff800000261d7808 */ /* 0x000fe40005000000 */
[----:B------:R-:W-:-:S02]  /*4d60*/  FSEL R38, R56, -INF , !P4 ;  /* 0xff80000038267808 */ /* 0x000fc40006000000 */
[----:B------:R-:W-:Y:S02]  /*4d70*/  FSEL R58, R58, -INF , !P1 ;  /* 0xff8000003a3a7808 */ /* 0x000fe40004800000 */
[C---:B------:R-:W-:Y:S02]  /*4d80*/  ISETP.LT.OR P6, PT, R6.reuse, R216, P6 ;  /* 0x000000d80600720c */ /* 0x040fe400037c1670 */
[C---:B------:R-:W-:Y:S02]  /*4d90*/  ISETP.LT.OR P5, PT, R6.reuse, R215, P5 ;  /* 0x000000d70600720c */ /* 0x040fe40002fa1670 */
[----:B------:R-:W-:Y:S02]  /*4da0*/  ISETP.LT.OR P3, PT, R6, R214, P3 ;  /* 0x000000d60600720c */ /* 0x000fe40001f61670 */
[C---:B------:R-:W-:Y:S02]  /*4db0*/  ISETP.GE.AND P2, PT, R5.reuse, R220, PT ;  /* 0x000000dc0500720c */ /* 0x040fe40003f46270 */
[----:B------:R-:W-:-:S02]  /*4dc0*/  ISETP.GE.AND P4, PT, R5, R219, PT ;  /* 0x000000db0500720c */ /* 0x000fc40003f86270 */
[C---:B------:R-:W-:Y:S02]  /*4dd0*/  ISETP.GE.AND P1, PT, R5.reuse, R218, PT ;  /* 0x000000da0500720c */ /* 0x040fe40003f26270 */
[----:B------:R-:W-:Y:S02]  /*4de0*/  FMNMX.FTZ R6, R12, R17, !PT ;  /* 0x000000110c067209 */ /* 0x000fe40007810000 */
[C---:B------:R-:W-:Y:S02]  /*4df0*/  ISETP.LT.OR P2, PT, R5.reuse, R216, P2 ;  /* 0x000000d80500720c */ /* 0x040fe40001741670 */
[C---:B------:R-:W-:Y:S02]  /*4e00*/  ISETP.LT.OR P4, PT, R5.reuse, R215, P4 ;  /* 0x000000d70500720c */ /* 0x040fe40002781670 */
[----:B------:R-:W-:Y:S02]  /*4e10*/  ISETP.LT.OR P1, PT, R5, R214, P1 ;  /* 0x000000d60500720c */ /* 0x000fe40000f21670 */
[----:B------:R-:W-:-:S02]  /*4e20*/  IADD3 R5, R2, 0x18, RZ ;  /* 0x0000001802057810 */ /* 0x000fc40007ffe0ff */
[----:B------:R-:W-:Y:S02]  /*4e30*/  FMNMX.FTZ R6, R18, R6, !PT ;  /* 0x0000000612067209 */ /* 0x000fe40007810000 */
[----:B------:R-:W-:Y:S02]  /*4e40*/  FSEL R61, R39, -INF , !P6 ;  /* 0xff800000273d7808 */ /* 0x000fe40007000000 */
[----:B------:R-:W-:Y:S02]  /*4e50*/  IADD3 R2, R2, 0x19, RZ ;  /* 0x0000001902027810 */ /* 0x000fe40007ffe0ff */
[----:B------:R-:W-:Y:S02]  /*4e60*/  ISETP.GE.AND P6, PT, R5, R221, PT ;  /* 0x000000dd0500720c */ /* 0x000fe40003fc6270 */
[----:B------:R-:W-:Y:S02]  /*4e70*/  FMNMX.FTZ R6, R20, R6, !PT ;  /* 0x0000000614067209 */ /* 0x000fe40007810000 */
[----:B------:R-:W-:-:S02]  /*4e80*/  FSEL R41, R57, -INF , !P5 ;  /* 0xff80000039297808 */ /* 0x000fc40006800000 */
[C---:B------:R-:W-:Y:S02]  /*4e90*/  ISETP.GE.AND P5, PT, R2.reuse, R221, PT ;  /* 0x000000dd0200720c */ /* 0x040fe40003fa6270 */
[-C--:B------:R-:W-:Y:S02]  /*4ea0*/  ISETP.LT.OR P6, PT, R5, R217.reuse, P6 ;  /* 0x000000d90500720c */ /* 0x080fe400037c1670 */
[----:B------:R-:W-:Y:S02]  /*4eb0*/  FMNMX.FTZ R6, R21, R6, !PT ;  /* 0x0000000615067209 */ /* 0x000fe40007810000 */
[----:B------:R-:W-:Y:S02]  /*4ec0*/  FSEL R59, R59, -INF , !P3 ;  /* 0xff8000003b3b7808 */ /* 0x000fe40005800000 */
[----:B------:R-:W-:Y:S02]  /*4ed0*/  ISETP.LT.OR P3, PT, R2, R217, P5 ;  /* 0x000000d90200720c */ /* 0x000fe40002f61670 */
[----:B------:R-:W-:-:S02]  /*4ee0*/  FSEL R22, R24, -INF , !P6 ;  /* 0xff80000018167808 */ /* 0x000fc40007000000 */
[----:B------:R-:W-:Y:S02]  /*4ef0*/  FMNMX.FTZ R6, R23, R6, !PT ;  /* 0x0000000617067209 */ /* 0x000fe40007810000 */
[----:B------:R-:W-:Y:S02]  /*4f00*/  FSEL R57, R25, -INF , !P3 ;  /* 0xff80000019397808 */ /* 0x000fe40005800000 */
[----:B------:R-:W-:Y:S02]  /*4f10*/  FMNMX.FTZ R6, R22, R6, !PT ;  /* 0x0000000616067209 */ /* 0x000fe40007810000 */
[----:B------:R-:W-:Y:S02]  /*4f20*/  FSEL R60, R30, -INF , !P2 ;  /* 0xff8000001e3c7808 */ /* 0x000fe40005000000 */
[-C--:B------:R-:W-:Y:S02]  /*4f30*/  ISETP.GE.AND P5, PT, R8, R220.reuse, PT ;  /* 0x000000dc0800720c */ /* 0x080fe40003fa6270 */
[----:B------:R-:W-:-:S02]  /*4f40*/  ISETP.GE.AND P2, PT, R5, R220, PT ;  /* 0x000000dc0500720c */ /* 0x000fc40003f46270 */
[C---:B------:R-:W-:Y:S02]  /*4f50*/  ISETP.GE.AND P6, PT, R8.reuse, R219, PT ;  /* 0x000000db0800720c */ /* 0x040fe40003fc6270 */
[C---:B------:R-:W-:Y:S02]  /*4f60*/  ISETP.GE.AND P3, PT, R8.reuse, R218, PT ;  /* 0x000000da0800720c */ /* 0x040fe40003f66270 */
[----:B------:R-:W-:Y:S02]  /*4f70*/  FMNMX.FTZ R6, R57, R6, !PT ;  /* 0x0000000639067209 */ /* 0x000fe40007810000 */
[CC--:B------:R-:W-:Y:S02]  /*4f80*/  ISETP.LT.OR P5, PT, R8.reuse, R216.reuse, P5 ;  /* 0x000000d80800720c */ /* 0x0c0fe40002fa1670 */
[----:B------:R-:W-:Y:S02]  /*4f90*/  ISETP.LT.OR P2, PT, R5, R216, P2 ;  /* 0x000000d80500720c */ /* 0x000fe40001741670 */
[----:B------:R-:W-:-:S02]  /*4fa0*/  ISETP.LT.OR P6, PT, R8, R215, P6 ;  /* 0x000000d70800720c */ /* 0x000fc400037c1670 */
[----:B------:R-:W-:Y:S02]  /*4fb0*/  ISETP.LT.OR P3, PT, R8, R214, P3 ;  /* 0x000000d60800720c */ /* 0x000fe40001f61670 */
[----:B------:R-:W-:Y:S01]  /*4fc0*/  FMNMX.FTZ R7, R32, R33, !PT ;  /* 0x0000002120077209 */ /* 0x000fe20007810000 */
[----:B------:R-:W1:Y:S01]  /*4fd0*/  SHFL.BFLY PT, R8, R6, 0x2, 0x1f ;  /* 0x0c401f0006087f89 */ /* 0x000e6200000e0000 */
[----:B------:R-:W-:Y:S02]  /*4fe0*/  FSEL R37, R52, -INF , !P4 ;  /* 0xff80000034257808 */ /* 0x000fe40006000000 */
[----:B------:R-:W-:Y:S01]  /*4ff0*/  FSEL R56, R31, -INF , !P5 ;  /* 0xff8000001f387808 */ /* 0x000fe20006800000 */
[----:B------:R-:W-:Y:S01]  /*5000*/  IMAD.WIDE.U32 R30, R19, -0x326172a9, RZ ;  /* 0xcd9e8d57131e7825 */ /* 0x000fe200078e00ff */
[----:B------:R-:W-:Y:S02]  /*5010*/  FSEL R52, R26, -INF , !P2 ;  /* 0xff8000001a347808 */ /* 0x000fe40005000000 */
[----:B------:R-:W-:-:S02]  /*5020*/  ISETP.GE.AND P5, PT, R5, R219, PT ;  /* 0x000000db0500720c */ /* 0x000fc40003fa6270 */
[----:B------:R-:W-:Y:S02]  /*5030*/  ISETP.GE.AND P2, PT, R5, R218, PT ;  /* 0x000000da0500720c */ /* 0x000fe40003f46270 */
[----:B------:R-:W-:Y:S02]  /*5040*/  FMNMX.FTZ R7, R29, R7, !PT ;  /* 0x000000071d077209 */ /* 0x000fe40007810000 */
[C---:B------:R-:W-:Y:S02]  /*5050*/  ISETP.LT.OR P5, PT, R5.reuse, R215, P5 ;  /* 0x000000d70500720c */ /* 0x040fe40002fa1670 */
[----:B------:R-:W-:Y:S02]  /*5060*/  ISETP.LT.OR P2, PT, R5, R214, P2 ;  /* 0x000000d60500720c */ /* 0x000fe40001741670 */
[----:B------:R-:W-:Y:S02]  /*5070*/  FMNMX.FTZ R5, R61, R7, !PT ;  /* 0x000000073d057209 */ /* 0x000fe40007810000 */
[----:B------:R-:W-:-:S02]  /*5080*/  ISETP.GE.AND P4, PT, R2, R220, PT ;  /* 0x000000dc0200720c */ /* 0x000fc40003f86270 */
[----:B------:R-:W-:Y:S02]  /*5090*/  FMNMX.FTZ R5, R60, R5, !PT ;  /* 0x000000053c057209 */ /* 0x000fe40007810000 */
[----:B------:R-:W-:Y:S02]  /*50a0*/  ISETP.LT.OR P4, PT, R2, R216, P4 ;  /* 0x000000d80200720c */ /* 0x000fe40002781670 */
[----:B------:R-:W-:Y:S02]  /*50b0*/  FMNMX.FTZ R5, R56, R5, !PT ;  /* 0x0000000538057209 */ /* 0x000fe40007810000 */
[----:B------:R-:W-:Y:S02]  /*50c0*/  LOP3.LUT R7, R15, R16, RZ, 0x3c, !PT ;  /* 0x000000100f077212 */ /* 0x000fe400078e3cff */
[----:B------:R-:W-:Y:S02]  /*50d0*/  FSEL R51, R27, -INF , !P4 ;  /* 0xff8000001b337808 */ /* 0x000fe40006000000 */
[----:B------:R-:W-:Y:S01]  /*50e0*/  FMNMX.FTZ R5, R52, R5, !PT ;  /* 0x0000000534057209 */ /* 0x000fe20007810000 */
[----:B------:R-:W-:Y:S01]  /*50f0*/  IMAD.WIDE.U32 R24, R7, -0x2daee0ad, RZ ;  /* 0xd2511f5307187825 */ /* 0x000fe200078e00ff */
[----:B-1----:R-:W-:-:S02]  /*5100*/  FMNMX.FTZ R8, R6, R8, !PT ;  /* 0x0000000806087209 */ /* 0x002fc40007810000 */
[----:B------:R-:W-:Y:S02]  /*5110*/  FMNMX.FTZ R5, R51, R5, !PT ;  /* 0x0000000533057209 */ /* 0x000fe40007810000 */
[----:B------:R-:W-:Y:S01]  /*5120*/  LOP3.LUT R9, R49, UR5, RZ, 0x3c, !PT ;  /* 0x0000000531097c12 */ /* 0x000fe2000f8e3cff */
[----:B------:R-:W1:Y:S01]  /*5130*/  SHFL.BFLY PT, R11, R8, 0x1, 0x1f ;  /* 0x0c201f00080b7f89 */ /* 0x000e6200000e0000 */
[----:B------:R-:W-:Y:S02]  /*5140*/  LOP3.LUT R6, R25, UR4, R48, 0x96, !PT ;  /* 0x0000000419067c12 */ /* 0x000fe4000f8e9630 */
[----:B------:R-:W-:Y:S01]  /*5150*/  FSEL R42, R54, -INF , !P1 ;  /* 0xff800000362a7808 */ /* 0x000fe20004800000 */
[----:B------:R-:W2:Y:S01]  /*5160*/  SHFL.BFLY PT, R10, R5, 0x2, 0x1f ;  /* 0x0c401f00050a7f89 */ /* 0x000ea200000e0000 */
[----:B------:R-:W-:Y:S01]  /*5170*/  IMAD.WIDE.U32 R84, R9, -0x326172a9, RZ ;  /* 0xcd9e8d5709547825 */ /* 0x000fe200078e00ff */
[C---:B------:R-:W-:Y:S02]  /*5180*/  ISETP.GE.AND P4, PT, R2.reuse, R219, PT ;  /* 0x000000db0200720c */ /* 0x040fe40003f86270 */
[----:B------:R-:W-:Y:S01]  /*5190*/  ISETP.GE.AND P1, PT, R2, R218, PT ;  /* 0x000000da0200720c */ /* 0x000fe20003f26270 */
[----:B------:R-:W-:Y:S01]  /*51a0*/  IMAD.WIDE.U32 R26, R6, -0x326172a9, RZ ;  /* 0xcd9e8d57061a7825 */ /* 0x000fe200078e00ff */
[C---:B------:R-:W-:Y:S01]  /*51b0*/  ISETP.LT.OR P4, PT, R2.reuse, R215, P4 ;  /* 0x000000d70200720c */ /* 0x040fe20002781670 */
[----:B------:R3:W-:Y:S01]  /*51c0*/  STL.64 [R1+0x68], R24 ;  /* 0x0000681801007387 */ /* 0x0007e20000100a00 */
[----:B------:R-:W-:-:S02]  /*51d0*/  ISETP.LT.OR P1, PT, R2, R214, P1 ;  /* 0x000000d60200720c */ /* 0x000fc40000f21670 */
[----:B------:R-:W-:Y:S01]  /*51e0*/  LOP3.LUT R2, R85, UR15, R14, 0x96, !PT ;  /* 0x0000000f55027c12 */ /* 0x000fe2000f8e960e */
[----:B------:R-:W-:Y:S01]  /*51f0*/  STL.64 [R1], R26 ;  /* 0x0000001a01007387 */ /* 0x000fe20000100a00 */
[----:B------:R-:W-:Y:S02]  /*5200*/  LOP3.LUT R9, R27, UR14, R84, 0x96, !PT ;  /* 0x0000000e1b097c12 */ /* 0x000fe4000f8e9654 */
[----:B------:R-:W-:Y:S01]  /*5210*/  FSEL R34, R53, -INF , !P6 ;  /* 0xff80000035227808 */ /* 0x000fe20007000000 */
[----:B------:R-:W-:Y:S01]  /*5220*/  IMAD.WIDE.U32 R6, R2, -0x2daee0ad, RZ ;  /* 0xd2511f5302067825 */ /* 0x000fe200078e00ff */
[----:B------:R-:W-:Y:S01]  /*5230*/  FMNMX.FTZ R2, R35, R40, !PT ;  /* 0x0000002823027209 */ /* 0x000fe20007810000 */
[----:B------:R-:W-:Y:S01]  /*5240*/  STL [R1+0x88], R19 ;  /* 0x0000881301007387 */ /* 0x000fe20000100800 */
[----:B------:R-:W-:Y:S01]  /*5250*/  FSEL R36, R44, -INF , !P5 ;  /* 0xff8000002c247808 */ /* 0x000fe20006800000 */
[----:B------:R-:W-:Y:S01]  /*5260*/  IMAD.WIDE.U32 R14, R9, -0x2daee0ad, RZ ;  /* 0xd2511f53090e7825 */ /* 0x000fe200078e00ff */
[----:B------:R-:W-:Y:S01]  /*5270*/  LOP3.LUT R13, R7, UR13, R24, 0x96, !PT ;  /* 0x0000000d070d7c12 */ /* 0x000fe2000f8e9618 */
[----:B------:R4:W-:Y:S01]  /*5280*/  STL.64 [R1+0x80], R30 ;  /* 0x0000801e01007387 */ /* 0x0009e20000100a00 */
[----:B-1----:R-:W-:-:S02]  /*5290*/  FMNMX.FTZ R135, R8, R11, !PT ;  /* 0x0000000b08877209 */ /* 0x002fc40007810000 */
[----:B--2---:R-:W-:Y:S01]  /*52a0*/  FMNMX.FTZ R134, R10, R5, !PT ;  /* 0x000000050a867209 */ /* 0x004fe20007810000 */
[----:B------:R-:W-:Y:S01]  /*52b0*/  IMAD.WIDE.U32 R64, R13, -0x326172a9, RZ ;  /* 0xcd9e8d570d407825 */ /* 0x000fe200078e00ff */
[----:B------:R-:W-:Y:S02]  /*52c0*/  LOP3.LUT R7, R77, R16, RZ, 0x3c, !PT ;  /* 0x000000104d077212 */ /* 0x000fe400078e3cff */
[----:B------:R-:W-:Y:S02]  /*52d0*/  LOP3.LUT R8, R85, UR15, R30, 0x96, !PT ;  /* 0x0000000f55087c12 */ /* 0x000fe4000f8e961e */
[----:B------:R-:W-:Y:S01]  /*52e0*/  FSEL R47, R47, -INF , !P1 ;  /* 0xff8000002f2f7808 */ /* 0x000fe20004800000 */
[----:B------:R-:W-:Y:S01]  /*52f0*/  IMAD.WIDE.U32 R92, R7, -0x2daee0ad, RZ ;  /* 0xd2511f53075c7825 */ /* 0x000fe200078e00ff */
[----:B------:R-:W-:Y:S02]  /*5300*/  FSETP.NEU.FTZ.AND P1, PT, R135, -INF , PT ;  /* 0xff8000008700780b */ /* 0x000fe40003f3d000 */
[----:B---3--:R-:W-:Y:S01]  /*5310*/  LOP3.LUT R24, R15, UR11, R6, 0x96, !PT ;  /* 0x0000000b0f187c12 */ /* 0x008fe2000f8e9606 */
[----:B------:R-:W-:Y:S01]  /*5320*/  IMAD.WIDE.U32 R8, R8, -0x2daee0ad, RZ ;  /* 0xd2511f5308087825 */ /* 0x000fe200078e00ff */
[----:B------:R-:W-:-:S02]  /*5330*/  FMNMX.FTZ R6, R38, R2, !PT ;  /* 0x0000000226067209 */ /* 0x000fc40007810000 */
[----:B------:R-:W-:Y:S02]  /*5340*/  LOP3.LUT R2, R31, R16, RZ, 0x3c, !PT ;  /* 0x000000101f027212 */ /* 0x000fe400078e3cff */
[----:B------:R-:W-:Y:S01]  /*5350*/  FMNMX.FTZ R5, R41, R6, !PT ;  /* 0x0000000629057209 */ /* 0x000fe20007810000 */
[----:B------:R-:W-:Y:S01]  /*5360*/  FMUL.FTZ R6, R135, c[0x0][0x23c] ;  /* 0x00008f0087067a20 */ /* 0x000fe20000410000 */
[--C-:B------:R-:W-:Y:S01]  /*5370*/  LOP3.LUT R7, R93, UR4, R48.reuse, 0x96, !PT ;  /* 0x000000045d077c12 */ /* 0x100fe2000f8e9630 */
[----:B------:R-:W-:Y:S01]  /*5380*/  IMAD.WIDE.U32 R10, R2, -0x2daee0ad, RZ ;  /* 0xd2511f53020a7825 */ /* 0x000fe200078e00ff */
[----:B------:R-:W-:Y:S02]  /*5390*/  FMNMX.FTZ R5, R37, R5, !PT ;  /* 0x0000000525057209 */ /* 0x000fe40007810000 */
[----:B------:R-:W-:Y:S01]  /*53a0*/  FSEL R39, R45, -INF , !P4 ;  /* 0xff8000002d277808 */ /* 0x000fe20006000000 */
[----:B------:R-:W-:Y:S01]  /*53b0*/  IMAD.WIDE.U32 R78, R7, -0x326172a9, RZ ;  /* 0xcd9e8d57074e7825 */ /* 0x000fe200078e00ff */
[----:B------:R-:W-:Y:S01]  /*53c0*/  FMNMX.FTZ R2, R34, R5, !PT ;  /* 0x0000000522027209 */ /* 0x000fe20007810000 */
[----:B------:R1:W-:Y:S01]  /*53d0*/  STL.64 [R1+0x78], R10 ;  /* 0x0000780a01007387 */ /* 0x0003e20000100a00 */
[----:B------:R-:W-:Y:S01]  /*53e0*/  LOP3.LUT R5, R11, UR4, R48, 0x96, !PT ;  /* 0x000000040b057c12 */ /* 0x000fe2000f8e9630 */
[----:B------:R-:W-:Y:S01]  /*53f0*/  IMAD.WIDE.U32 R48, R24, -0x326172a9, RZ ;  /* 0xcd9e8d5718307825 */ /* 0x000fe200078e00ff */
[----:B------:R-:W-:-:S02]  /*5400*/  FMNMX.FTZ R2, R36, R2, !PT ;  /* 0x0000000224027209 */ /* 0x000fc40007810000 */
[----:B------:R-:W-:Y:S01]  /*5410*/  FSEL R6, R6, RZ, P1 ;  /* 0x000000ff06067208 */ /* 0x000fe20000800000 */
[----:B----4-:R-:W-:Y:S01]  /*5420*/  IMAD.WIDE.U32 R30, R5, -0x326172a9, RZ ;  /* 0xcd9e8d57051e7825 */ /* 0x010fe200078e00ff */
[----:B------:R-:W-:Y:S02]  /*5430*/  FMNMX.FTZ R133, R39, R2, !PT ;  /* 0x0000000227857209 */ /* 0x000fe40007810000 */
[----:B------:R-:W-:Y:S01]  /*5440*/  LOP3.LUT R5, R79, UR14, R84, 0x96, !PT ;  /* 0x0000000e4f057c12 */ /* 0x000fe2000f8e9654 */
[----:B------:R-:W-:Y:S01]  /*5450*/  FFMA.FTZ R2, R12, c[0x0][0x23c], -R6 ;  /* 0x00008f000c027a23 */ /* 0x000fe20000010806 */
[----:B------:R-:W-:Y:S01]  /*5460*/  LOP3.LUT R7, R65, UR12, R26, 0x96, !PT ;  /* 0x0000000c41077c12 */ /* 0x000fe2000f8e961a */
[----:B------:R-:W2:Y:S01]  /*5470*/  SHFL.BFLY PT, R16, R133, 0x2, 0x1f ;  /* 0x0c401f0085107f89 */ /* 0x000ea200000e0000 */
[----:B------:R-:W-:Y:S01]  /*5480*/  FSEL R55, R55, -INF , !P3 ;  /* 0xff80000037377808 */ /* 0x000fe20005800000 */
[----:B------:R3:W-:Y:S01]  /*5490*/  MUFU.EX2 R119, R2 ;  /* 0x0000000200777308 */ /* 0x0007e20000000800 */
[----:B------:R-:W-:Y:S01]  /*54a0*/  IMAD.WIDE.U32 R66, R5, -0x2daee0ad, RZ ;  /* 0xd2511f5305427825 */ /* 0x000fe200078e00ff */
[----:B------:R-:W-:Y:S01]  /*54b0*/  FSEL R46, R46, -INF , !P2 ;  /* 0xff8000002e2e7808 */ /* 0x000fe20005000000 */
[----:B------:R-:W-:Y:S02]  /*54c0*/  STL.64 [R1+0x70], R30 ;  /* 0x0000701e01007387 */ /* 0x000fe40000100a00 */
[----:B------:R-:W-:Y:S01]  /*54d0*/  FFMA.FTZ R5, R18, c[0x0][0x23c], -R6 ;  /* 0x00008f0012057a23 */ /* 0x000fe20000010806 */
[----:B------:R-:W-:Y:S01]  /*54e0*/  LOP3.LUT R8, R67, UR11, R8, 0x96, !PT ;  /* 0x0000000b43087c12 */ /* 0x000fe2000f8e9608 */
[----:B------:R-:W-:-:S02]  /*54f0*/  IMAD.WIDE.U32 R94, R7, -0x2daee0ad, RZ ;  /* 0xd2511f53075e7825 */ /* 0x000fc400078e00ff */
[----:B------:R4:W-:Y:S03]  /*5500*/  MUFU.EX2 R117, R5 ;  /* 0x0000000500757308 */ /* 0x0009e60000000800 */
[----:B------:R-:W-:Y:S02]  /*5510*/  LOP3.LUT R15, R95, UR9, R14, 0x96, !PT ;  /* 0x000000095f0f7c12 */ /* 0x000fe4000f8e960e */
[----:B-1----:R-:W-:Y:S01]  /*5520*/  LOP3.LUT R10, R9, UR13, R10, 0x96, !PT ;  /* 0x0000000d090a7c12 */ /* 0x002fe2000f8e960a */
[----:B------:R-:W-:Y:S01]  /*5530*/  IMAD.WIDE.U32 R8, R8, -0x326172a9, RZ ;  /* 0xcd9e8d5708087825 */ /* 0x000fe200078e00ff */
[----:B------:R-:W-:-:S03]  /*5540*/  LOP3.LUT R14, R49, UR10, R64, 0x96, !PT ;  /* 0x0000000a310e7c12 */ /* 0x000fc6000f8e9640 */
[----:B------:R-:W-:Y:S01]  /*5550*/  IMAD.WIDE.U32 R10, R10, -0x326172a9, RZ ;  /* 0xcd9e8d570a0a7825 */ /* 0x000fe200078e00ff */
[----:B--2---:R-:W-:-:S03]  /*5560*/  FMNMX.FTZ R133, R16, R133, !PT ;  /* 0x0000008510857209 */ /* 0x004fc60007810000 */
[----:B---3--:R-:W-:Y:S01]  /*5570*/  FFMA.FTZ R2, R17, c[0x0][0x23c], -R6 ;  /* 0x00008f0011027a23 */ /* 0x008fe20000010806 */
[----:B------:R-:W-:Y:S01]  /*5580*/  LOP3.LUT R12, R11, UR12, R30, 0x96, !PT ;  /* 0x0000000c0b0c7c12 */ /* 0x000fe2000f8e961e */
[----:B----4-:R-:W-:Y:S01]  /*5590*/  FFMA.FTZ R5, R20, c[0x0][0x23c], -R6 ;  /* 0x00008f0014057a23 */ /* 0x010fe20000010806 */
[----:B------:R-:W1:Y:S01]  /*55a0*/  SHFL.BFLY PT, R11, R134, 0x1, 0x1f ;  /* 0x0c201f00860b7f89 */ /* 0x000e6200000e0000 */
[----:B------:R2:W-:Y:S01]  /*55b0*/  MUFU.EX2 R118, R2 ;  /* 0x0000000200767308 */ /* 0x0005e20000000800 */
[----:B------:R-:W-:Y:S01]  /*55c0*/  LOP3.LUT R17, R9, UR10, R10, 0x96, !PT ;  /* 0x0000000a09117c12 */ /* 0x000fe2000f8e960a */
[----:B------:R-:W-:Y:S01]  /*55d0*/  IMAD.WIDE.U32 R12, R12, -0x2daee0ad, RZ ;  /* 0xd2511f530c0c7825 */ /* 0x000fe200078e00ff */
[----:B------:R-:W3:Y:S03]  /*55e0*/  SHFL.BFLY PT, R10, R133, 0x1, 0x1f ;  /* 0x0c201f00850a7f89 */ /* 0x000ee600000e0000 */
[----:B------:R-:W-:-:S02]  /*55f0*/  IMAD.WIDE.U32 R62, R15, -0x326172a9, RZ ;  /* 0xcd9e8d570f3e7825 */ /* 0x000fc400078e00ff */
[----:B------:R4:W-:Y:S02]  /*5600*/  MUFU.EX2 R120, R5 ;  /* 0x0000000500787308 */ /* 0x0009e40000000800 */
[----:B------:R-:W-:-:S04]  /*5610*/  IMAD.WIDE.U32 R14, R14, -0x2daee0ad, RZ ;  /* 0xd2511f530e0e7825 */ /* 0x000fc800078e00ff */
[----:B------:R-:W-:Y:S01]  /*5620*/  IMAD.WIDE.U32 R16, R17, -0x2daee0ad, RZ ;  /* 0xd2511f5311107825 */ /* 0x000fe200078e00ff */
[----:B--2---:R-:W-:-:S04]  /*5630*/  LOP3.LUT R2, R13, UR9, R66, 0x96, !PT ;  /* 0x000000090d027c12 */ /* 0x004fc8000f8e9642 */
[----:B------:R-:W-:Y:S01]  /*5640*/  LOP3.LUT R17, R17, UR7, R12, 0x96, !PT ;  /* 0x0000000711117c12 */ /* 0x000fe2000f8e960c */
[----:B------:R-:W-:Y:S01]  /*5650*/  IMAD.WIDE.U32 R18, R2, -0x326172a9, RZ ;  /* 0xcd9e8d5702127825 */ /* 0x000fe200078e00ff */
[----:B------:R-:W-:Y:S02]  /*5660*/  FMNMX.FTZ R2, R43, R50, !PT ;  /* 0x000000322b027209 */ /* 0x000fe40007810000 */
[----:B-1----:R-:W-:Y:S01]  /*5670*/  FMNMX.FTZ R134, R134, R11, !PT ;  /* 0x0000000b86867209 */ /* 0x002fe20007810000 */
[----:B----4-:R-:W-:Y:S01]  /*5680*/  FFMA.FTZ R5, R21, c[0x0][0x23c], -R6 ;  /* 0x00008f0015057a23 */ /* 0x010fe20000010806 */
[----:B------:R-:W-:Y:S02]  /*5690*/  FMNMX.FTZ R2, R58, R2, !PT ;  /* 0x000000023a027209 */ /* 0x000fe40007810000 */
[----:B------:R-:W-:Y:S01]  /*56a0*/  LOP3.LUT R19, R19, UR8, R8, 0x96, !PT ;  /* 0x0000000813137c12 */ /* 0x000fe2000f8e9608 */
[----:B------:R-:W-:Y:S01]  /*56b0*/  IMAD R8, R7, -0x2daee0ad, RZ ;  /* 0xd2511f5307087824 */ /* 0x000fe200078e02ff */
[----:B------:R-:W-:Y:S01]  /*56c0*/  FMNMX.FTZ R2, R59, R2, !PT ;  /* 0x000000023b027209 */ /* 0x000fe20007810000 */
[----:B------:R1:W-:Y:S01]  /*56d0*/  MUFU.EX2 R140, R5 ;  /* 0x00000005008c7308 */ /* 0x0003e20000000800 */
[----:B------:R-:W-:-:S02]  /*56e0*/  FSETP.NEU.FTZ.AND P1, PT, R134, -INF , PT ;  /* 0xff8000008600780b */ /* 0x000fc40003f3d000 */
[----:B------:R-:W-:Y:S02]  /*56f0*/  FMNMX.FTZ R2, R42, R2, !PT ;  /* 0x000000022a027209 */ /* 0x000fe40007810000 */
[----:B---3--:R-:W-:Y:S01]  /*5700*/  FMNMX.FTZ R133, R133, R10, !PT ;  /* 0x0000000a85857209 */ /* 0x008fe20007810000 */
[----:B------:R-:W-:Y:S01]  /*5710*/  IMAD.WIDE.U32 R10, R19, -0x2daee0ad, RZ ;  /* 0xd2511f53130a7825 */ /* 0x000fe200078e00ff */
[----:B------:R-:W-:Y:S02]  /*5720*/  FMNMX.FTZ R7, R55, R2, !PT ;  /* 0x0000000237077209 */ /* 0x000fe40007810000 */
[----:B------:R-:W-:Y:S01]  /*5730*/  LOP3.LUT R8, R15, UR7, R8, 0x96, !PT ;  /* 0x000000070f087c12 */ /* 0x000fe2000f8e9608 */
[----:B------:R-:W-:Y:S01]  /*5740*/  FFMA.FTZ R2, R22, c[0x0][0x23c], -R6 ;  /* 0x00008f0016027a23 */ /* 0x000fe20000010806 */
[----:B------:R-:W-:Y:S02]  /*5750*/  FMNMX.FTZ R7, R46, R7, !PT ;  /* 0x000000072e077209 */ /* 0x000fe40007810000 */
[----:B------:R-:W-:Y:S01]  /*5760*/  LOP3.LUT R12, R63, UR8, R48, 0x96, !PT ;  /* 0x000000083f0c7c12 */ /* 0x000fe2000f8e9630 */
[----:B------:R-:W-:Y:S01]  /*5770*/  MUFU.EX2 R69, R2 ;  /* 0x0000000200457308 */ /* 0x000fe20000000800 */
[----:B------:R-:W-:Y:S01]  /*5780*/  FMNMX.FTZ R132, R47, R7, !PT ;  /* 0x000000072f847209 */ /* 0x000fe20007810000 */
[----:B-1----:R-:W-:Y:S01]  /*5790*/  FFMA.FTZ R5, R23, c[0x0][0x23c], -R6 ;  /* 0x00008f0017057a23 */ /* 0x002fe20000010806 */
[----:B------:R-:W-:Y:S01]  /*57a0*/  LOP3.LUT R19, R10, 0xff, RZ, 0xc0, !PT ;  /* 0x000000ff0a137812 */ /* 0x000fe200078ec0ff */
[----:B------:R-:W-:-:S02]  /*57b0*/  IMAD.WIDE.U32 R8, R8, -0x326172a9, RZ ;  /* 0xcd9e8d5708087825 */ /* 0x000fc400078e00ff */
[----:B------:R-:W1:Y:S02]  /*57c0*/  SHFL.BFLY PT, R21, R132, 0x2, 0x1f ;  /* 0x0c401f0084157f89 */ /* 0x000e6400000e0000 */
[----:B------:R2:W-:Y:S01]  /*57d0*/  MUFU.EX2 R54, R5 ;  /* 0x0000000500367308 */ /* 0x0005e20000000800 */
[----:B------:R-:W-:Y:S01]  /*57e0*/  IMAD.WIDE.U32 R12, R12, -0x2daee0ad, RZ ;  /* 0xd2511f530c0c7825 */ /* 0x000fe200078e00ff */
[----:B------:R-:W-:Y:S02]  /*57f0*/  LOP3.LUT R15, R9, UR17, R62, 0x96, !PT ;  /* 0x00000011090f7c12 */ /* 0x000fe4000f8e963e */
[C---:B------:R-:W-:Y:S02]  /*5800*/  LOP3.LUT R23, R8.reuse, 0xffff, RZ, 0xc0, !PT ;  /* 0x0000ffff08177812 */ /* 0x040fe400078ec0ff */
[----:B------:R-:W-:Y:S02]  /*5810*/  LOP3.LUT R28, R8, 0xff, RZ, 0xc0, !PT ;  /* 0x000000ff081c7812 */ /* 0x000fe400078ec0ff */
[----:B------:R-:W-:-:S02]  /*5820*/  SHF.R.U32.HI R26, RZ, 0x10, R8 ;  /* 0x00000010ff1a7819 */ /* 0x000fc40000011608 */
[----:B------:R-:W-:Y:S01]  /*5830*/  SHF.R.U32.HI R25, RZ, 0x18, R8 ;  /* 0x00000018ff197819 */ /* 0x000fe20000011608 */
[----:B------:R-:W-:Y:S01]  /*5840*/  IMAD.WIDE.U32 R8, R17, -0x326172a9, RZ ;  /* 0xcd9e8d5711087825 */ /* 0x000fe200078e00ff */
[C---:B------:R-:W-:Y:S02]  /*5850*/  LOP3.LUT R20, R12.reuse, 0xffff, RZ, 0xc0, !PT ;  /* 0x0000ffff0c147812 */ /* 0x040fe400078ec0ff */
[----:B------:R-:W-:Y:S01]  /*5860*/  LOP3.LUT R27, R12, 0xff, RZ, 0xc0, !PT ;  /* 0x000000ff0c1b7812 */ /* 0x000fe200078ec0ff */
[----:B--2---:R-:W-:Y:S01]  /*5870*/  FMUL.FTZ R5, R134, c[0x0][0x23c] ;  /* 0x00008f0086057a20 */ /* 0x004fe20000410000 */
[--C-:B------:R-:W-:Y:S02]  /*5880*/  SHF.R.U32.HI R22, RZ, 0x10, R12.reuse ;  /* 0x00000010ff167819 */ /* 0x100fe4000001160c */
[----:B------:R-:W-:Y:S02]  /*5890*/  SHF.R.U32.HI R24, RZ, 0x18, R12 ;  /* 0x00000018ff187819 */ /* 0x000fe4000001160c */
[----:B------:R-:W-:-:S02]  /*58a0*/  FSEL R5, R5, RZ, P1 ;  /* 0x000000ff05057208 */ /* 0x000fc40000800000 */
[----:B------:R-:W-:Y:S02]  /*58b0*/  FSETP.NEU.FTZ.AND P1, PT, R133, -INF , PT ;  /* 0xff8000008500780b */ /* 0x000fe40003f3d000 */
[----:B-1----:R-:W-:Y:S01]  /*58c0*/  FMNMX.FTZ R132, R21, R132, !PT ;  /* 0x0000008415847209 */ /* 0x002fe20007810000 */
[--C-:B------:R-:W-:Y:S01]  /*58d0*/  FFMA.FTZ R2, R32, c[0x0][0x23c], -R5.reuse ;  /* 0x00008f0020027a23 */ /* 0x100fe20000010805 */
[----:B------:R-:W-:Y:S01]  /*58e0*/  LOP3.LUT R14, R13, UR16, R14, 0x96, !PT ;  /* 0x000000100d0e7c12 */ /* 0x000fe2000f8e960e */
[----:B------:R-:W-:Y:S01]  /*58f0*/  FFMA.FTZ R7, R29, c[0x0][0x23c], -R5 ;  /* 0x00008f001d077a23 */ /* 0x000fe20000010805 */
[----:B------:R-:W-:Y:S01]  /*5900*/  LOP3.LUT R12, R11, UR16, R16, 0x96, !PT ;  /* 0x000000100b0c7c12 */ /* 0x000fe2000f8e9610 */
[----:B------:R1:W-:Y:S01]  /*5910*/  MUFU.EX2 R116, R2 ;  /* 0x0000000200747308 */ /* 0x0003e20000000800 */
[----:B------:R-:W-:Y:S02]  /*5920*/  LOP3.LUT R13, R10, 0xffff, RZ, 0xc0, !PT ;  /* 0x0000ffff0a0d7812 */ /* 0x000fe400078ec0ff */
[----:B------:R-:W-:-:S02]  /*5930*/  SHF.R.U32.HI R17, RZ, 0x10, R10 ;  /* 0x00000010ff117819 */ /* 0x000fc4000001160a */
[----:B------:R-:W-:Y:S02]  /*5940*/  SHF.R.U32.HI R16, RZ, 0x18, R10 ;  /* 0x00000018ff107819 */ /* 0x000fe4000001160a */
[----:B------:R-:W-:Y:S01]  /*5950*/  LOP3.LUT R10, R26, 0xff, RZ, 0xc0, !PT ;  /* 0x000000ff1a0a7812 */ /* 0x000fe200078ec0ff */
[----:B------:R-:W-:Y:S01]  /*5960*/  MUFU.EX2 R110, R7 ;  /* 0x00000007006e7308 */ /* 0x000fe20000000800 */
[C---:B------:R-:W-:Y:S02]  /*5970*/  LOP3.LUT R26, R8.reuse, 0xffff, RZ, 0xc0, !PT ;  /* 0x0000ffff081a7812 */ /* 0x040fe400078ec0ff */
[----:B------:R-:W-:Y:S02]  /*5980*/  LOP3.LUT R31, R8, 0xff, RZ, 0xc0, !PT ;  /* 0x000000ff081f7812 */ /* 0x000fe400078ec0ff */
[--C-:B------:R-:W-:Y:S02]  /*5990*/  SHF.R.U32.HI R29, RZ, 0x10, R8.reuse ;  /* 0x00000010ff1d7819 */ /* 0x100fe40000011608 */
[----:B------:R-:W-:Y:S01]  /*59a0*/  SHF.R.U32.HI R30, RZ, 0x18, R8 ;  /* 0x00000018ff1e7819 */ /* 0x000fe20000011608 */
[----:B-1----:R-:W-:Y:S01]  /*59b0*/  FFMA.FTZ R2, R33, c[0x0][0x23c], -R5 ;  /* 0x00008f0021027a23 */ /* 0x002fe20000010805 */
[----:B------:R-:W-:-:S02]  /*59c0*/  PRMT R32, R10, 0x5410, R25 ;  /* 0x000054100a207816 */ /* 0x000fc40000000019 */
[----:B------:R-:W-:Y:S01]  /*59d0*/  SHF.R.U32.HI R10, RZ, 0x8, R20 ;  /* 0x00000008ff0a7819 */ /* 0x000fe20000011614 */
[----:B------:R1:W-:Y:S01]  /*59e0*/  MUFU.EX2 R111, R2 ;  /* 0x00000002006f7308 */ /* 0x0003e20000000800 */
[----:B------:R-:W-:Y:S02]  /*59f0*/  IMAD R20, R96, 0x10000, R96 ;  /* 0x0001000060147824 */ /* 0x000fe400078e0260 */
[----:B------:R-:W-:Y:S01]  /*5a00*/  PRMT R25, R27, 0x5410, R10 ;  /* 0x000054101b197816 */ /* 0x000fe2000000000a */
[----:B------:R-:W-:Y:S01]  /*5a10*/  ULEA UR5, UR32, UR36, 0x5 ;  /* 0x0000002420057291 */ /* 0x000fe2000f8e283f */
[----:B------:R-:W-:Y:S01]  /*5a20*/  SHF.R.U32.HI R10, RZ, 0x10, R15 ;  /* 0x00000010ff0a7819 */ /* 0x000fe2000001160f */
[----:B------:R-:W-:Y:S02]  /*5a30*/  LDSM.16.MT88.4 R96, [R191+0xb800] ;  /* 0x00b80000bf60783b */ /* 0x000fe40000004200 */
[----:B------:R-:W-:Y:S01]  /*5a40*/  HSET2.LE.AND R25, R25, R20, PT ;  /* 0x0000001419197233 */ /* 0x000fe20003803000 */
[----:B------:R-:W-:Y:S01]  /*5a50*/  LOP3.LUT R10, R10, 0xff, RZ, 0xc0, !PT ;  /* 0x000000ff0a0a7812 */ /* 0x000fe200078ec0ff */
[----:B-1----:R-:W-:-:S05]  /*5a60*/  FMUL.FTZ R2, R133, c[0x0][0x23c] ;  /* 0x00008f0085027a20 */ /* 0x002fca0000410000 */
[----:B------:R-:W-:-:S05]  /*5a70*/  FSEL R2, R2, RZ, P1 ;  /* 0x000000ff02027208 */ /* 0x000fca0000800000 */
[--C-:B------:R-:W-:Y:S02]  /*5a80*/  FFMA.FTZ R7, R35, c[0x0][0x23c], -R2.reuse ;  /* 0x00008f0023077a23 */ /* 0x100fe40000010802 */
[--C-:B------:R-:W-:Y:S02]  /*5a90*/  FFMA.FTZ R11, R40, c[0x0][0x23c], -R2.reuse ;  /* 0x00008f00280b7a23 */ /* 0x100fe40000010802 */
[----:B------:R1:W-:Y:S01]  /*5aa0*/  MUFU.EX2 R109, R7 ;  /* 0x00000007006d7308 */ /* 0x0003e20000000800 */
[----:B------:R-:W-:-:S07]  /*5ab0*/  FFMA.FTZ R8, R41, c[0x0][0x23c], -R2 ;  /* 0x00008f0029087a23 */ /* 0x000fce0000010802 */
[----:B------:R2:W-:Y:S01]  /*5ac0*/  MUFU.EX2 R95, R11 ;  /* 0x0000000b005f7308 */ /* 0x0005e20000000800 */
[----:B-1----:R-:W-:Y:S01]  /*5ad0*/  LOP3.LUT R7, R9, UR17, R18, 0x96, !PT ;  /* 0x0000001109077c12 */ /* 0x002fe2000f8e9612 */
[----:B------:R-:W-:Y:S01]  /*5ae0*/  FFMA.FTZ R9, R38, c[0x0][0x23c], -R2 ;  /* 0x00008f0026097a23 */ /* 0x000fe20000010802 */
[----:B------:R-:W1:Y:S05]  /*5af0*/  SHFL.BFLY PT, R18, R132, 0x1, 0x1f ;  /* 0x0c201f0084127f89 */ /* 0x000e6a00000e0000 */
[----:B------:R3:W-:Y:S01]  /*5b00*/  MUFU.EX2 R108, R8 ;  /* 0x00000008006c7308 */ /* 0x0007e20000000800 */
[----:B--2---:R-:W-:-:S07]  /*5b10*/  SHF.R.U32.HI R11, RZ, 0x8, R23 ;  /* 0x00000008ff0b7819 */ /* 0x004fce0000011617 */
[----:B------:R2:W-:Y:S01]  /*5b20*/  MUFU.EX2 R93, R9 ;  /* 0x00000009005d7308 */ /* 0x0005e20000000800 */
[----:B------:R-:W-:Y:S02]  /*5b30*/  PRMT R33, R28, 0x5410, R11 ;  /* 0x000054101c217816 */ /* 0x000fe4000000000b */
[----:B------:R-:W-:Y:S02]  /*5b40*/  SHF.R.U32.HI R11, RZ, 0x8, R13 ;  /* 0x00000008ff0b7819 */ /* 0x000fe4000001160d */
[----:B------:R-:W-:Y:S02]  /*5b50*/  LOP3.LUT R13, R14, 0xff, RZ, 0xc0, !PT ;  /* 0x000000ff0e0d7812 */ /* 0x000fe400078ec0ff */
[----:B------:R-:W-:Y:S02]  /*5b60*/  PRMT R27, R19, 0x5410, R11 ;  /* 0x00005410131b7816 */ /* 0x000fe4000000000b */
[----:B---3--:R-:W-:Y:S02]  /*5b70*/  LOP3.LUT R8, R17, 0xff, RZ, 0xc0, !PT ;  /* 0x000000ff11087812 */ /* 0x008fe400078ec0ff */
[----:B------:R-:W-:Y:S01]  /*5b80*/  LOP3.LUT R11, R15, 0xffff, RZ, 0xc0, !PT ;  /* 0x0000ffff0f0b7812 */ /* 0x000fe200078ec0ff */
[----:B------:R-:W-:Y:S01]  /*5b90*/  HSET2.LE.AND R27, R27, R20, PT ;  /* 0x000000141b1b7233 */ /* 0x000fe20003803000 */
[----:B-1----:R-:W-:-:S02]  /*5ba0*/  FMNMX.FTZ R132, R132, R18, !PT ;  /* 0x0000001284847209 */ /* 0x002fc40007810000 */
[----:B--2---:R-:W-:Y:S02]  /*5bb0*/  LOP3.LUT R9, R22, 0xff, RZ, 0xc0, !PT ;  /* 0x000000ff16097812 */ /* 0x004fe400078ec0ff */
[----:B------:R-:W-:Y:S02]  /*5bc0*/  FSETP.NEU.FTZ.AND P1, PT, R132, -INF , PT ;  /* 0xff8000008400780b */ /* 0x000fe40003f3d000 */
[----:B------:R-:W-:Y:S01]  /*5bd0*/  PRMT R28, R9, 0x5410, R24 ;  /* 0x00005410091c7816 */ /* 0x000fe20000000018 */
[----:B------:R-:W-:Y:S01]  /*5be0*/  FFMA.FTZ R9, R37, c[0x0][0x23c], -R2 ;  /* 0x00008f0025097a23 */ /* 0x000fe20000010802 */
[----:B------:R-:W-:Y:S02]  /*5bf0*/  PRMT R24, R8, 0x5410, R16 ;  /* 0x0000541008187816 */ /* 0x000fe40000000010 */
[----:B------:R-:W-:Y:S01]  /*5c00*/  LOP3.LUT R8, R14, 0xffff, RZ, 0xc0, !PT ;  /* 0x0000ffff0e087812 */ /* 0x000fe200078ec0ff */
[----:B------:R1:W2:Y:S01]  /*5c10*/  MUFU.EX2 R71, R9 ;  /* 0x0000000900477308 */ /* 0x0002a20000000800 */
[----:B------:R-:W-:-:S02]  /*5c20*/  LOP3.LUT R16, R15, 0xff, RZ, 0xc0, !PT ;  /* 0x000000ff0f107812 */ /* 0x000fc400078ec0ff */
[----:B------:R-:W-:Y:S02]  /*5c30*/  SHF.R.U32.HI R15, RZ, 0x18, R15 ;  /* 0x00000018ff0f7819 */ /* 0x000fe4000001160f */
[----:B------:R-:W-:Y:S02]  /*5c40*/  SHF.R.U32.HI R11, RZ, 0x8, R11 ;  /* 0x00000008ff0b7819 */ /* 0x000fe4000001160b */
[----:B------:R-:W-:Y:S02]  /*5c50*/  PRMT R22, R10, 0x5410, R15 ;  /* 0x000054100a167816 */ /* 0x000fe4000000000f */
[----:B------:R-:W-:Y:S02]  /*5c60*/  LOP3.LUT R15, R12, 0xffff, RZ, 0xc0, !PT ;  /* 0x0000ffff0c0f7812 */ /* 0x000fe400078ec0ff */
[----:B------:R-:W-:Y:S01]  /*5c70*/  SHF.R.U32.HI R10, RZ, 0x8, R26 ;  /* 0x00000008ff0a7819 */ /* 0x000fe2000001161a */
[--C-:B------:R-:W-:Y:S01]  /*5c80*/  HSET2.LE.AND R26, R28, R20.reuse, PT ;  /* 0x000000141c1a7233 */ /* 0x100fe20003803000 */
[----:B------:R-:W-:Y:S01]  /*5c90*/  PRMT R23, R16, 0x5410, R11 ;  /* 0x0000541010177816 */ /* 0x000fe2000000000b */
[----:B------:R-:W-:Y:S01]  /*5ca0*/  HSET2.LE.AND R28, R24, R20, PT ;  /* 0x00000014181c7233 */ /* 0x000fe20003803000 */
[----:B------:R-:W-:Y:S01]  /*5cb0*/  SHF.R.U32.HI R16, RZ, 0x18, R14 ;  /* 0x00000018ff107819 */ /* 0x000fe2000001160e */
[----:B-1----:R-:W-:Y:S01]  /*5cc0*/  FFMA.FTZ R9, R34, c[0x0][0x23c], -R2 ;  /* 0x00008f0022097a23 */ /* 0x002fe20000010802 */
[----:B------:R-:W-:-:S03]  /*5cd0*/  PRMT R17, R31, 0x5410, R10 ;  /* 0x000054101f117816 */ /* 0x000fc6000000000a */
[----:B------:R1:W-:Y:S02]  /*5ce0*/  MUFU.EX2 R68, R9 ;  /* 0x0000000900447308 */ /* 0x0003e40000000800 */
[----:B-1----:R-:W-:Y:S01]  /*5cf0*/  SHF.R.U32.HI R9, RZ, 0x8, R8 ;  /* 0x00000008ff097819 */ /* 0x002fe20000011608 */
[----:B------:R-:W-:-:S03]  /*5d00*/  FFMA.FTZ R8, R36, c[0x0][0x23c], -R2 ;  /* 0x00008f0024087a23 */ /* 0x000fc60000010802 */
[----:B------:R-:W-:Y:S01]  /*5d10*/  PRMT R21, R13, 0x5410, R9 ;  /* 0x000054100d157816 */ /* 0x000fe20000000009 */
[----:B------:R-:W-:Y:S01]  /*5d20*/  FFMA.FTZ R9, R39, c[0x0][0x23c], -R2 ;  /* 0x00008f0027097a23 */ /* 0x000fe20000010802 */
[----:B------:R1:W-:Y:S01]  /*5d30*/  MUFU.EX2 R70, R8 ;  /* 0x0000000800467308 */ /* 0x0003e20000000800 */
[----:B------:R-:W-:Y:S02]  /*5d40*/  FMUL.FTZ R2, R132, c[0x0][0x23c] ;  /* 0x00008f0084027a20 */ /* 0x000fe40000410000 */
[----:B------:R-:W-:-:S03]  /*5d50*/  HSET2.LE.AND R21, R21, R20, PT ;  /* 0x0000001415157233 */ /* 0x000fc60003803000 */
[----:B------:R-:W-:Y:S02]  /*5d60*/  FSEL R2, R2, RZ, P1 ;  /* 0x000000ff02027208 */ /* 0x000fe40000800000 */
[----:B------:R3:W-:Y:S03]  /*5d70*/  MUFU.EX2 R53, R9 ;  /* 0x0000000900357308 */ /* 0x0007e60000000800 */
[--C-:B------:R-:W-:Y:S02]  /*5d80*/  FFMA.FTZ R10, R50, c[0x0][0x23c], -R2.reuse ;  /* 0x00008f00320a7a23 */ /* 0x100fe40000010802 */
[----:B------:R-:W-:Y:S01]  /*5d90*/  FFMA.FTZ R13, R43, c[0x0][0x23c], -R2 ;  /* 0x00008f002b0d7a23 */ /* 0x000fe20000010802 */
[----:B-1----:R-:W-:Y:S02]  /*5da0*/  SHF.R.U32.HI R8, RZ, 0x10, R14 ;  /* 0x00000010ff087819 */ /* 0x002fe4000001160e */
[----:B------:R1:W-:Y:S01]  /*5db0*/  MUFU.EX2 R65, R10 ;  /* 0x0000000a00417308 */ /* 0x0003e20000000800 */
[----:B------:R-:W-:-:S02]  /*5dc0*/  LOP3.LUT R14, R12, 0xff, RZ, 0xc0, !PT ;  /* 0x000000ff0c0e7812 */ /* 0x000fc400078ec0ff */
[----:B------:R-:W-:Y:S02]  /*5dd0*/  LOP3.LUT R11, R8, 0xff, RZ, 0xc0, !PT ;  /* 0x000000ff080b7812 */ /* 0x000fe400078ec0ff */
[----:B------:R-:W-:Y:S01]  /*5de0*/  SHF.R.U32.HI R8, RZ, 0x8, R15 ;  /* 0x00000008ff087819 */ /* 0x000fe2000001160f */
[----:B------:R-:W-:Y:S01]  /*5df0*/  HSET2.LE.AND R15, R32, R20, PT ;  /* 0x00000014200f7233 */ /* 0x000fe20003803000 */
[----:B---3--:R-:W-:Y:S01]  /*5e00*/  LOP3.LUT R9, R29, 0xff, RZ, 0xc0, !PT ;  /* 0x000000ff1d097812 */ /* 0x008fe200078ec0ff */
[----:B------:R3:W4:Y:S01]  /*5e10*/  MUFU.EX2 R79, R13 ;  /* 0x0000000d004f7308 */ /* 0x0007220000000800 */
[----:B------:R-:W-:Y:S01]  /*5e20*/  PRMT R19, R11, 0x5410, R16 ;  /* 0x000054100b137816 */ /* 0x000fe20000000010 */
[----:B------:R-:W-:Y:S01]  /*5e30*/  FFMA.FTZ R11, R58, c[0x0][0x23c], -R2 ;  /* 0x00008f003a0b7a23 */ /* 0x000fe20000010802 */
[----:B------:R-:W-:Y:S02]  /*5e40*/  PRMT R18, R9, 0x5410, R30 ;  /* 0x0000541009127816 */ /* 0x000fe4000000001e */
[----:B------:R-:W-:-:S02]  /*5e50*/  PRMT R16, R14, 0x5410, R8 ;  /* 0x000054100e107816 */ /* 0x000fc40000000008 */
[--C-:B------:R-:W-:Y:S01]  /*5e60*/  SHF.R.U32.HI R9, RZ, 0x10, R12.reuse ;  /* 0x00000010ff097819 */ /* 0x100fe2000001160c */
[----:B------:R5:W-:Y:S01]  /*5e70*/  MUFU.EX2 R77, R11 ;  /* 0x0000000b004d7308 */ /* 0x000be20000000800 */
[C---:B------:R-:W-:Y:S02]  /*5e80*/  LOP3.LUT R8, R7.reuse, 0xffff, RZ, 0xc0, !PT ;  /* 0x0000ffff07087812 */ /* 0x040fe400078ec0ff */
[--C-:B-1----:R-:W-:Y:S02]  /*5e90*/  SHF.R.U32.HI R10, RZ, 0x10, R7.reuse ;  /* 0x00000010ff0a7819 */ /* 0x102fe40000011607 */
[----:B------:R-:W-:Y:S02]  /*5ea0*/  SHF.R.U32.HI R12, RZ, 0x18, R12 ;  /* 0x00000018ff0c7819 */ /* 0x000fe4000001160c */
[----:B------:R-:W-:Y:S02]  /*5eb0*/  SHF.R.U32.HI R14, RZ, 0x18, R7 ;  /* 0x00000018ff0e7819 */ /* 0x000fe40000011607 */
[----:B---3--:R-:W-:-:S02]  /*5ec0*/  LOP3.LUT R13, R7, 0xff, RZ, 0xc0, !PT ;  /* 0x000000ff070d7812 */ /* 0x008fc400078ec0ff */
[----:B------:R-:W-:Y:S02]  /*5ed0*/  LOP3.LUT R9, R9, 0xff, RZ, 0xc0, !PT ;  /* 0x000000ff09097812 */ /* 0x000fe400078ec0ff */
[----:B------:R-:W-:Y:S02]  /*5ee0*/  SHF.R.U32.HI R7, RZ, 0x8, R8 ;  /* 0x00000008ff077819 */ /* 0x000fe40000011608 */
[----:B------:R-:W-:Y:S01]  /*5ef0*/  LOP3.LUT R8, R10, 0xff, RZ, 0xc0, !PT ;  /* 0x000000ff0a087812 */ /* 0x000fe200078ec0ff */
[--C-:B-----5:R-:W-:Y:S01]  /*5f00*/  HSET2.LE.AND R11, R23, R20.reuse, PT ;  /* 0x00000014170b7233 */ /* 0x120fe20003803000 */
[----:B------:R-:W-:Y:S01]  /*5f10*/  PRMT R10, R9, 0x5410, R12 ;  /* 0x00005410090a7816 */ /* 0x000fe2000000000c */
[--C-:B------:R-:W-:Y:S01]  /*5f20*/  HSET2.LE.AND R12, R22, R20.reuse, PT ;  /* 0x00000014160c7233 */ /* 0x100fe20003803000 */
[----:B------:R-:W-:Y:S01]  /*5f30*/  PRMT R9, R13, 0x5410, R7 ;  /* 0x000054100d097816 */ /* 0x000fe20000000007 */
[----:B------:R-:W-:Y:S01]  /*5f40*/  FFMA.FTZ R7, R59, c[0x0][0x23c], -R2 ;  /* 0x00008f003b077a23 */ /* 0x000fe20000010802 */
[----:B------:R-:W-:Y:S01]  /*5f50*/  PRMT R8, R8, 0x5410, R14 ;  /* 0x0000541008087816 */ /* 0x000fe2000000000e */
[----:B------:R-:W-:-:S02]  /*5f60*/  HSET2.LE.AND R14, R17, R20, PT ;  /* 0x00000014110e7233 */ /* 0x000fc40003803000 */
[----:B------:R1:W-:Y:S01]  /*5f70*/  MUFU.EX2 R32, R7 ;  /* 0x0000000700207308 */ /* 0x0003e20000000800 */
[--C-:B------:R-:W-:Y:S02]  /*5f80*/  HSET2.LE.AND R17, R18, R20.reuse, PT ;  /* 0x0000001412117233 */ /* 0x100fe40003803000 */
[--C-:B------:R-:W-:Y:S01]  /*5f90*/  HSET2.LE.AND R18, R8, R20.reuse, PT ;  /* 0x0000001408127233 */ /* 0x100fe20003803000 */
[----:B------:R-:W-:Y:S01]  /*5fa0*/  FFMA.FTZ R8, R57, c[0x0][0x23c], -R6 ;  /* 0x00008f0039087a23 */ /* 0x000fe20000010806 */
[--C-:B------:R-:W-:Y:S01]  /*5fb0*/  HSET2.LE.AND R23, R16, R20.reuse, PT ;  /* 0x0000001410177233 */ /* 0x100fe20003803000 */
[----:B------:R-:W-:Y:S01]  /*5fc0*/  FFMA.FTZ R6, R46, c[0x0][0x23c], -R2 ;  /* 0x00008f002e067a23 */ /* 0x000fe20000010802 */
[--C-:B------:R-:W-:Y:S01]  /*5fd0*/  HSET2.LE.AND R13, R33, R20.reuse, PT ;  /* 0x00000014210d7233 */ /* 0x100fe20003803000 */
[----:B--2---:R-:W-:Y:S01]  /*5fe0*/  IMAD.MOV.U32 R33, RZ, RZ, R71 ;  /* 0x000000ffff217224 */ /* 0x004fe200078e0047 */
[--C-:B------:R-:W-:Y:S01]  /*5ff0*/  HSET2.LE.AND R22, R19, R20.reuse, PT ;  /* 0x0000001413167233 */ /* 0x100fe20003803000 */
[----:B------:R2:W-:Y:S01]  /*6000*/  MUFU.EX2 R250, R6 ;  /* 0x0000000600fa7308 */ /* 0x0005e20000000800 */
[--C-:B------:R-:W-:Y:S01]  /*6010*/  HSET2.LE.AND R24, R10, R20.reuse, PT ;  /* 0x000000140a187233 */ /* 0x100fe20003803000 */
[--C-:B------:R-:W-:Y:S01]  /*6020*/  FFMA.FTZ R10, R56, c[0x0][0x23c], -R5.reuse ;  /* 0x00008f00380a7a23 */ /* 0x100fe20000010805 */
[----:B------:R-:W-:Y:S01]  /*6030*/  HSET2.LE.AND R16, R9, R20, PT ;  /* 0x0000001409107233 */ /* 0x000fe20003803000 */
[----:B------:R-:W-:-:S02]  /*6040*/  FFMA.FTZ R9, R60, c[0x0][0x23c], -R5 ;  /* 0x00008f003c097a23 */ /* 0x000fc40000010805 */
[----:B-1----:R-:W-:Y:S02]  /*6050*/  FFMA.FTZ R7, R42, c[0x0][0x23c], -R2 ;  /* 0x00008f002a077a23 */ /* 0x002fe40000010802 */
[--C-:B------:R-:W-:Y:S01]  /*6060*/  FFMA.FTZ R19, R52, c[0x0][0x23c], -R5.reuse ;  /* 0x00008f0034137a23 */ /* 0x100fe20000010805 */
[----:B------:R-:W-:Y:S01]  /*6070*/  MUFU.EX2 R248, R8 ;  /* 0x0000000800f87308 */ /* 0x000fe20000000800 */
[----:B------:R-:W-:Y:S01]  /*6080*/  FFMA.FTZ R20, R51, c[0x0][0x23c], -R5 ;  /* 0x00008f0033147a23 */ /* 0x000fe20000010805 */
[----:B--2---:R-:W-:-:S06]  /*6090*/  F2FP.BF16.PACK_AB R6, R95, R109 ;  /* 0x0000006d5f06723e */ /* 0x004fcc00000010ff */
[----:B------:R1:W-:Y:S01]  /*60a0*/  MUFU.EX2 R252, R7 ;  /* 0x0000000700fc7308 */ /* 0x0003e20000000800 */
[C---:B------:R-:W-:Y:S02]  /*60b0*/  PRMT R51, R6.reuse, 0x7610, R51 ;  /* 0x0000761006337816 */ /* 0x040fe40000000033 */
[----:B------:R-:W-:Y:S02]  /*60c0*/  PRMT R50, R6, 0x7632, R50 ;  /* 0x0000763206327816 */ /* 0x000fe40000000032 */
[----:B----4-:R-:W-:-:S03]  /*60d0*/  F2FP.BF16.PACK_AB R6, R65, R79 ;  /* 0x0000004f4106723e */ /* 0x010fc600000010ff */
[----:B------:R-:W-:Y:S01]  /*60e0*/  MUFU.EX2 R247, R9 ;  /* 0x0000000900f77308 */ /* 0x000fe20000000800 */
[----:B------:R-:W-:Y:S01]  /*60f0*/  PRMT R60, R6, 0x7610, R60 ;  /* 0x00007610063c7816 */ /* 0x000fe2000000003c */
[----:B-1----:R-:W-:-:S06]  /*6100*/  FFMA.FTZ R7, R55, c[0x0][0x23c], -R2 ;  /* 0x00008f0037077a23 */ /* 0x002fcc0000010802 */
[----:B------:R-:W-:Y:S01]  /*6110*/  MUFU.EX2 R246, R10 ;  /* 0x0000000a00f67308 */ /* 0x000fe20000000800 */
[----:B------:R-:W-:-:S07]  /*6120*/  FFMA.FTZ R2, R47, c[0x0][0x23c], -R2 ;  /* 0x00008f002f027a23 */ /* 0x000fce0000010802 */
[----:B------:R-:W1:Y:S08]  /*6130*/  MUFU.EX2 R249, R2 ;  /* 0x0000000200f97308 */ /* 0x000e700000000800 */
[----:B------:R2:W3:Y:S01]  /*6140*/  MUFU.EX2 R251, R7 ;  /* 0x0000000700fb7308 */ /* 0x0004e20000000800 */
[----:B-1----:R-:W-:-:S07]  /*6150*/  F2FP.BF16.PACK_AB R0, R249, R250 ;  /* 0x000000faf900723e */ /* 0x002fce00000010ff */
[----:B------:R-:W-:Y:S01]  /*6160*/  MUFU.EX2 R245, R19 ;  /* 0x0000001300f57308 */ /* 0x000fe20000000800 */
[----:B------:R-:W-:Y:S02]  /*6170*/  F2FP.BF16.PACK_AB R2, R32, R77 ;  /* 0x0000004d2002723e */ /* 0x000fe400000010ff */
[C---:B------:R-:W-:Y:S02]  /*6180*/  PRMT R213, R0.reuse, 0x7610, R213 ;  /* 0x0000761000d57816 */ /* 0x040fe400000000d5 */
[----:B------:R-:W-:Y:S01]  /*6190*/  PRMT R212, R0, 0x7632, R212 ;  /* 0x0000763200d47816 */ /* 0x000fe200000000d4 */
[----:B--2---:R-:W-:Y:S01]  /*61a0*/  FFMA.FTZ R7, R61, c[0x0][0x23c], -R5 ;  /* 0x00008f003d077a23 */ /* 0x004fe20000010805 */
[----:B------:R-:W-:Y:S01]  /*61b0*/  F2FP.BF16.PACK_AB R5, R108, R93 ;  /* 0x0000005d6c05723e */ /* 0x000fe200000010ff */
[----:B------:R-:W-:Y:S01]  /*61c0*/  MUFU.EX2 R244, R20 ;  /* 0x0000001400f47308 */ /* 0x000fe20000000800 */
[----:B------:R-:W-:Y:S02]  /*61d0*/  F2FP.BF16.PACK_AB R0, R111, R116 ;  /* 0x000000746f00723e */ /* 0x000fe400000010ff */
[----:B------:R-:W-:-:S02]  /*61e0*/  PRMT R239, R5, 0x7610, R239 ;  /* 0x0000761005ef7816 */ /* 0x000fc400000000ef */
[----:B------:R-:W-:Y:S02]  /*61f0*/  PRMT R238, R5, 0x7632, R238 ;  /* 0x0000763205ee7816 */ /* 0x000fe400000000ee */
[----:B------:R-:W-:Y:S01]  /*6200*/  F2FP.BF16.PACK_AB R5, R68, R33 ;  /* 0x000000214405723e */ /* 0x000fe200000010ff */
[----:B------:R-:W1:Y:S01]  /*6210*/  MUFU.EX2 R31, R7 ;  /* 0x00000007001f7308 */ /* 0x000e620000000800 */
[C---:B------:R-:W-:Y:S02]  /*6220*/  PRMT R237, R2.reuse, 0x7632, R237 ;  /* 0x0000763202ed7816 */ /* 0x040fe400000000ed */
[----:B------:R-:W-:Y:S02]  /*6230*/  PRMT R236, R2, 0x7610, R236 ;  /* 0x0000761002ec7816 */ /* 0x000fe400000000ec */
[C---:B------:R-:W-:Y:S02]  /*6240*/  PRMT R235, R5.reuse, 0x7610, R235 ;  /* 0x0000761005eb7816 */ /* 0x040fe400000000eb */
[----:B------:R-:W-:-:S02]  /*6250*/  PRMT R234, R5, 0x7632, R234 ;  /* 0x0000763205ea7816 */ /* 0x000fc400000000ea */
[----:B---3--:R-:W-:Y:S02]  /*6260*/  F2FP.BF16.PACK_AB R2, R251, R252 ;  /* 0x000000fcfb02723e */ /* 0x008fe400000010ff */
[----:B------:R-:W-:Y:S02]  /*6270*/  F2FP.BF16.PACK_AB R5, R118, R119 ;  /* 0x000000777605723e */ /* 0x000fe400000010ff */
[C---:B------:R-:W-:Y:S02]  /*6280*/  PRMT R35, R0.reuse, 0x7610, R35 ;  /* 0x0000761000237816 */ /* 0x040fe40000000023 */
[----:B------:R-:W-:Y:S02]  /*6290*/  PRMT R34, R0, 0x7632, R34 ;  /* 0x0000763200227816 */ /* 0x000fe40000000022 */
[----:B-1----:R-:W-:Y:S02]  /*62a0*/  F2FP.BF16.PACK_AB R0, R31, R110 ;  /* 0x0000006e1f00723e */ /* 0x002fe400000010ff */
[----:B------:R-:W-:-:S02]  /*62b0*/  PRMT R233, R2, 0x7610, R233 ;  /* 0x0000761002e97816 */ /* 0x000fc400000000e9 */
[----:B------:R-:W-:Y:S02]  /*62c0*/  PRMT R232, R2, 0x7632, R232 ;  /* 0x0000763202e87816 */ /* 0x000fe400000000e8 */
[C---:B------:R-:W-:Y:S02]  /*62d0*/  PRMT R29, R5.reuse, 0x7610, R29 ;  /* 0x00007610051d7816 */ /* 0x040fe4000000001d */
[----:B------:R-:W-:Y:S02]  /*62e0*/  PRMT R30, R5, 0x7632, R30 ;  /* 0x00007632051e7816 */ /* 0x000fe4000000001e */
[----:B------:R-:W-:Y:S02]  /*62f0*/  F2FP.BF16.PACK_AB R2, R53, R70 ;  /* 0x000000463502723e */ /* 0x000fe400000010ff */
[C---:B------:R-:W-:Y:S02]  /*6300*/  PRMT R45, R0.reuse, 0x7610, R45 ;  /* 0x00007610002d7816 */ /* 0x040fe4000000002d */
[----:B------:R-:W-:-:S02]  /*6310*/  PRMT R44, R0, 0x7632, R44 ;  /* 0x00007632002c7816 */ /* 0x000fc4000000002c */
[----:B------:R-:W-:Y:S02]  /*6320*/  PRMT R0, R29, 0x5410, R30 ;  /* 0x000054101d007816 */ /* 0x000fe4000000001e */
[C---:B------:R-:W-:Y:S02]  /*6330*/  PRMT R223, R2.reuse, 0x7610, R223 ;  /* 0x0000761002df7816 */ /* 0x040fe400000000df */
[----:B------:R-:W-:Y:S02]  /*6340*/  PRMT R222, R2, 0x7632, R222 ;  /* 0x0000763202de7816 */ /* 0x000fe400000000de */
[----:B------:R-:W-:Y:S02]  /*6350*/  F2FP.BF16.PACK_AB R2, R120, R117 ;  /* 0x000000757802723e */ /* 0x000fe400000010ff */
[----:B------:R-:W-:Y:S02]  /*6360*/  LOP3.LUT R8, R11, R0, RZ, 0xc0, !PT ;  /* 0x000000000b087212 */ /* 0x000fe400078ec0ff */
[----:B------:R-:W-:-:S02]  /*6370*/  PRMT R0, R35, 0x5410, R34 ;  /* 0x0000541023007816 */ /* 0x000fc40000000022 */
[C---:B------:R-:W-:Y:S02]  /*6380*/  PRMT R47, R2.reuse, 0x7610, R47 ;  /* 0x00007610022f7816 */ /* 0x040fe4000000002f */
[----:B------:R-:W-:Y:S02]  /*6390*/  PRMT R46, R2, 0x7632, R46 ;  /* 0x00007632022e7816 */ /* 0x000fe4000000002e */
[----:B------:R-:W-:Y:S02]  /*63a0*/  LOP3.LUT R9, R12, R0, RZ, 0xc0, !PT ;  /* 0x000000000c097212 */ /* 0x000fe400078ec0ff */
[----:B------:R-:W-:Y:S02]  /*63b0*/  PRMT R0, R47, 0x5410, R46 ;  /* 0x000054102f007816 */ /* 0x000fe4000000002e */
[----:B------:R-:W-:Y:S02]  /*63c0*/  PRMT R61, R6, 0x7632, R61 ;  /* 0x00007632063d7816 */ /* 0x000fe4000000003d */
[----:B------:R-:W-:-:S02]  /*63d0*/  LOP3.LUT R10, R13, R0, RZ, 0xc0, !PT ;  /* 0x000000000d0a7212 */ /* 0x000fc400078ec0ff */
[----:B------:R-:W-:Y:S02]  /*63e0*/  PRMT R0, R45, 0x5410, R44 ;  /* 0x000054102d007816 */ /* 0x000fe4000000002c */
[----:B------:R-:W-:Y:S02]  /*63f0*/  F2FP.BF16.PACK_AB R2, R246, R247 ;  /* 0x000000f7f602723e */ /* 0x000fe400000010ff */
[----:B------:R-:W-:Y:S02]  /*6400*/  LOP3.LUT R11, R15, R0, RZ, 0xc0, !PT ;  /* 0x000000000f0b7212 */ /* 0x000fe400078ec0ff */
[----:B------:R-:W-:Y:S02]  /*6410*/  PRMT R0, R239, 0x5410, R238 ;  /* 0x00005410ef007816 */ /* 0x000fe400000000ee */
[----:B------:R-:W-:Y:S02]  /*6420*/  PRMT R185, R2, 0x7610, R185 ;  /* 0x0000761002b97816 */ /* 0x000fe400000000b9 */
[----:B------:R-:W-:Y:S01]  /*6430*/  LOP3.LUT R6, R14, R0, RZ, 0xc0, !PT ;  /* 0x000000000e067212 */ /* 0x000fe200078ec0ff */
        /* <DEDUP_REMOVED lines=9> */
[----:B------:R-:W-:Y:S02]  /*64d0*/  PRMT R183, R2, 0x7610, R183 ;  /* 0x0000761002b77816 */ /* 0x000fe400000000b7 */
[----:B------:R-:W-:Y:S02]  /*64e0*/  LOP3.LUT R5, R18, R0, RZ, 0xc0, !PT ;  /* 0x0000000012057212 */ /* 0x000fe400078ec0ff */
[----:B------:R-:W-:Y:S02]  /*64f0*/  F2FP.BF16.PACK_AB R0, R54, R140 ;  /* 0x0000008c3600723e */ /* 0x000fe400000010ff */
[----:B------:R-:W-:Y:S02]  /*6500*/  PRMT R182, R2, 0x7632, R182 ;  /* 0x0000763202b67816 */ /* 0x000fe400000000b6 */
[C---:B------:R-:W-:Y:S01]  /*6510*/  PRMT R187, R0.reuse, 0x7610, R187 ;  /* 0x0000761000bb7816 */ /* 0x040fe200000000bb */
[----:B------:R-:W-:Y:S01]  /*6520*/  HMMA.16816.F32.BF16 R144, R4, R156, RZ ;  /* 0x0000009c0490723c */ /* 0x000fe200000418ff */
[----:B------:R-:W-:-:S02]  /*6530*/  PRMT R186, R0, 0x7632, R186 ;  /* 0x0000763200ba7816 */ /* 0x000fc400000000ba */
[----:B------:R-:W-:-:S04]  /*6540*/  F2FP.BF16.PACK_AB R0, R244, R245 ;  /* 0x000000f5f400723e */ /* 0x000fc800000010ff */
[C---:B------:R-:W-:Y:S01]  /*6550*/  PRMT R181, R0.reuse, 0x7610, R181 ;  /* 0x0000761000b57816 */ /* 0x040fe200000000b5 */
[----:B------:R-:W-:Y:S01]  /*6560*/  HMMA.16816.F32.BF16 R152, R4, R164, RZ ;  /* 0x000000a40498723c */ /* 0x000fe200000418ff */
[----:B------:R-:W-:Y:S02]  /*6570*/  PRMT R180, R0, 0x7632, R180 ;  /* 0x0000763200b47816 */ /* 0x000fe400000000b4 */
[----:B------:R-:W-:Y:S01]  /*6580*/  LOP3.LUT R48, R63, UR8, R48, 0x96, !PT ;  /* 0x000000083f307c12 */ /* 0x000fe2000f8e9630 */
[----:B------:R-:W-:Y:S01]  /*6590*/  UIADD3 UR5, UR5, -0x20, URZ ;  /* 0xffffffe005057890 */ /* 0x000fe2000fffe03f */
[----:B------:R-:W-:Y:S01]  /*65a0*/  PRMT R0, R187, 0x5410, R186 ;  /* 0x00005410bb007816 */ /* 0x000fe200000000ba */
[----:B------:R-:W-:Y:S02]  /*65b0*/  IMAD.MOV.U32 R156, RZ, RZ, R70 ;  /* 0x000000ffff9c7224 */ /* 0x000fe400078e0046 */
[----:B------:R-:W-:Y:S01]  /*65c0*/  HMMA.16816.F32.BF16 R36, R8, R172, RZ ;  /* 0x000000ac0824723c */ /* 0x000fe200000418ff */
[----:B------:R-:W-:Y:S01]  /*65d0*/  LOP3.LUT R128, R21, R0, RZ, 0xc0, !PT ;  /* 0x0000000015807212 */ /* 0x000fe200078ec0ff */
[----:B------:R-:W-:Y:S01]  /*65e0*/  IMAD.MOV.U32 R165, RZ, RZ, R54 ;  /* 0x000000ffffa57224 */ /* 0x000fe200078e0036 */
[----:B------:R-:W-:Y:S01]  /*65f0*/  PRMT R0, R185, 0x5410, R184 ;  /* 0x00005410b9007816 */ /* 0x000fe200000000b8 */
[----:B------:R-:W-:-:S04]  /*6600*/  IMAD.MOV.U32 R164, RZ, RZ, R68 ;  /* 0x000000ffffa47224 */ /* 0x000fc800078e0044 */
[----:B------:R-:W-:Y:S01]  /*6610*/  HMMA.16816.F32.BF16 R40, R4, R172, RZ ;  /* 0x000000ac0428723c */ /* 0x000fe200000418ff */
[----:B------:R-:W-:Y:S01]  /*6620*/  LOP3.LUT R129, R22, R0, RZ, 0xc0, !PT ;  /* 0x0000000016817212 */ /* 0x000fe200078ec0ff */
[----:B------:R-:W-:Y:S01]  /*6630*/  IMAD.MOV.U32 R157, RZ, RZ, R69 ;  /* 0x000000ffff9d7224 */ /* 0x000fe200078e0045 */
[----:B------:R-:W-:-:S04]  /*6640*/  PRMT R0, R183, 0x5410, R182 ;  /* 0x00005410b7007816 */ /* 0x000fc800000000b6 */
[----:B------:R-:W-:Y:S02]  /*6650*/  LOP3.LUT R130, R25, R0, RZ, 0xc0, !PT ;  /* 0x0000000019827212 */ /* 0x000fe400078ec0ff */
[----:B------:R-:W-:-:S04]  /*6660*/  PRMT R0, R181, 0x5410, R180 ;  /* 0x00005410b5007816 */ /* 0x000fc800000000b4 */
[----:B------:R-:W-:Y:S02]  /*6670*/  LOP3.LUT R131, R26, R0, RZ, 0xc0, !PT ;  /* 0x000000001a837212 */ /* 0x000fe400078ec0ff */
[----:B------:R-:W-:-:S04]  /*6680*/  PRMT R0, R235, 0x5410, R234 ;  /* 0x00005410eb007816 */ /* 0x000fc800000000ea */
[----:B------:R-:W-:Y:S01]  /*6690*/  LOP3.LUT R124, R23, R0, RZ, 0xc0, !PT ;  /* 0x00000000177c7212 */ /* 0x000fe200078ec0ff */
[C---:B------:R-:W-:Y:S01]  /*66a0*/  HMMA.16816.F32.BF16 R160, R128.reuse, R136, R160 ;  /* 0x0000008880a0723c */ /* 0x040fe200000418a0 */
[----:B------:R-:W-:Y:S01]  /*66b0*/  PRMT R0, R233, 0x5410, R232 ;  /* 0x00005410e9007816 */ /* 0x000fe200000000e8 */
[----:B------:R-:W1:Y:S03]  /*66c0*/  LDSM.16.MT88.4 R20, [R194+0xb000] ;  /* 0x00b00000c214783b */ /* 0x000e660000004200 */
[----:B------:R-:W-:Y:S02]  /*66d0*/  LOP3.LUT R125, R24, R0, RZ, 0xc0, !PT ;  /* 0x00000000187d7212 */ /* 0x000fe400078ec0ff */
[----:B------:R-:W-:Y:S01]  /*66e0*/  PRMT R0, R223, 0x5410, R222 ;  /* 0x00005410df007816 */ /* 0x000fe200000000de */
[----:B------:R-:W-:Y:S03]  /*66f0*/  HMMA.16816.F32.BF16 R168, R128, R80, R168 ;  /* 0x0000005080a8723c */ /* 0x000fe600000418a8 */
[----:B------:R-:W-:-:S02]  /*6700*/  LOP3.LUT R126, R27, R0, RZ, 0xc0, !PT ;  /* 0x000000001b7e7212 */ /* 0x000fc400078ec0ff */
[----:B------:R-:W-:-:S04]  /*6710*/  PRMT R0, R213, 0x5410, R212 ;  /* 0x00005410d5007816 */ /* 0x000fc800000000d4 */
[----:B------:R-:W-:Y:S01]  /*6720*/  LOP3.LUT R127, R28, R0, RZ, 0xc0, !PT ;  /* 0x000000001c7f7212 */ /* 0x000fe200078ec0ff */
[----:B------:R-:W-:Y:S08]  /*6730*/  HMMA.16816.F32.BF16 R56, R4, R224, RZ ;  /* 0x000000e00438723c */ /* 0x000ff000000418ff */
[C---:B------:R-:W-:Y:S01]  /*6740*/  HMMA.16816.F32.BF16 R144, R124.reuse, R136, R144 ;  /* 0x000000887c90723c */ /* 0x040fe20000041890 */
[----:B------:R2:W3:Y:S04]  /*6750*/  LDL.LU.S16 R136, [R1+0x3c] ;  /* 0x00003c0001887983 */ /* 0x0004e80000300600 */
[----:B------:R2:W4:Y:S03]  /*6760*/  LDL.LU.S16 R137, [R1+0x38] ;  /* 0x0000380001897983 */ /* 0x0005260000300600 */
[----:B------:R-:W-:Y:S01]  /*6770*/  HMMA.16816.F32.BF16 R152, R124, R80, R152 ;  /* 0x000000507c98723c */ /* 0x000fe20000041898 */
[----:B------:R2:W5:Y:S04]  /*6780*/  LDL.LU.S16 R172, [R1+0x28] ;  /* 0x0000280001ac7983 */ /* 0x0005680000300600 */
[----:B------:R2:W2:Y:S02]  /*6790*/  LDL.LU.S16 R173, [R1+0x20] ;  /* 0x0000200001ad7983 */ /* 0x0004a40000300600 */
[----:B------:R-:W-:-:S02]  /*67a0*/  IMAD.MOV.U32 R81, RZ, RZ, R53 ;  /* 0x000000ffff517224 */ /* 0x000fc400078e0035 */
[----:B------:R-:W-:Y:S01]  /*67b0*/  HMMA.16816.F32.BF16 R52, R8, R224, RZ ;  /* 0x000000e00834723c */ /* 0x000fe200000418ff */
[----:B------:R1:W2:Y:S04]  /*67c0*/  LDL.LU.S16 R224, [R1+0x2c] ;  /* 0x00002c0001e07983 */ /* 0x0002a80000300600 */
[----:B------:R1:W2:Y:S01]  /*67d0*/  LDL.LU.S16 R225, [R1+0x24] ;  /* 0x0000240001e17983 */ /* 0x0002a20000300600 */
[----:B------:R-:W-:-:S05]  /*67e0*/  LOP3.LUT R2, R85, UR15, R76, 0x96, !PT ;  /* 0x0000000f55027c12 */ /* 0x000fca000f8e964c */
[----:B------:R-:W-:-:S05]  /*67f0*/  IMAD.WIDE.U32 R2, R2, -0x2daee0ad, RZ ;  /* 0xd2511f5302027825 */ /* 0x000fca00078e00ff */
[----:B------:R-:W-:Y:S02]  /*6800*/  LOP3.LUT R3, R3, UR13, R92, 0x96, !PT ;  /* 0x0000000d03037c12 */ /* 0x000fe4000f8e965c */
[----:B------:R-:W-:-:S03]  /*6810*/  LOP3.LUT R2, R67, UR11, R2, 0x96, !PT ;  /* 0x0000000b43027c12 */ /* 0x000fc6000f8e9602 */
[----:B------:R-:W-:-:S04]  /*6820*/  IMAD.WIDE.U32 R14, R3, -0x326172a9, RZ ;  /* 0xcd9e8d57030e7825 */ /* 0x000fc800078e00ff */
[----:B------:R-:W-:Y:S01]  /*6830*/  IMAD.WIDE.U32 R2, R2, -0x326172a9, RZ ;  /* 0xcd9e8d5702027825 */ /* 0x000fe200078e00ff */
[----:B------:R-:W-:-:S04]  /*6840*/  LOP3.LUT R12, R15, UR12, R78, 0x96, !PT ;  /* 0x0000000c0f0c7c12 */ /* 0x000fc8000f8e964e */
[----:B------:R-:W-:Y:S01]  /*6850*/  LOP3.LUT R14, R3, UR10, R14, 0x96, !PT ;  /* 0x0000000a030e7c12 */ /* 0x000fe2000f8e960e */
[----:B------:R-:W-:Y:S01]  /*6860*/  IMAD.WIDE.U32 R12, R12, -0x2daee0ad, RZ ;  /* 0xd2511f530c0c7825 */ /* 0x000fe200078e00ff */
[----:B------:R-:W-:-:S03]  /*6870*/  LOP3.LUT R0, R101, 0x7ffffffc, RZ, 0xc0, !PT ;  /* 0x7ffffffc65007812 */ /* 0x000fc600078ec0ff */
[----:B------:R-:W-:Y:S01]  /*6880*/  IMAD.WIDE.U32 R14, R14, -0x2daee0ad, RZ ;  /* 0xd2511f530e0e7825 */ /* 0x000fe200078e00ff */
[----:B------:R-:W-:Y:S01]  /*6890*/  LOP3.LUT R13, R13, UR9, R66, 0x96, !PT ;  /* 0x000000090d0d7c12 */ /* 0x000fe2000f8e9642 */
[----:B------:R-:W1:Y:S03]  /*68a0*/  LDC.U8 R80, c[0x0][0x2d8] ;  /* 0x0000b600ff507b82 */ /* 0x000e660000000000 */
[----:B------:R-:W-:Y:S01]  /*68b0*/  LOP3.LUT R3, R15, UR7, R12, 0x96, !PT ;  /* 0x000000070f037c12 */ /* 0x000fe2000f8e960c */
[----:B------:R-:W-:-:S04]  /*68c0*/  IMAD.WIDE.U32 R12, R13, -0x326172a9, RZ ;  /* 0xcd9e8d570d0c7825 */ /* 0x000fc800078e00ff */
[----:B------:R-:W-:Y:S01]  /*68d0*/  IMAD.IADD R0, R100, 0x1, -R0 ;  /* 0x0000000164007824 */ /* 0x000fe200078e0a00 */
[----:B------:R-:W-:Y:S01]  /*68e0*/  LOP3.LUT R13, R13, UR8, R2, 0x96, !PT ;  /* 0x000000080d0d7c12 */ /* 0x000fe2000f8e9602 */
[----:B------:R-:W-:-:S04]  /*68f0*/  IMAD.WIDE.U32 R2, R3, -0x326172a9, RZ ;  /* 0xcd9e8d5703027825 */ /* 0x000fc800078e00ff */
[----:B------:R-:W-:-:S04]  /*6900*/  IMAD.SHL.U32 R0, R0, 0x2, RZ ;  /* 0x0000000200007824 */ /* 0x000fc800078e00ff */
[----:B------:R-:W-:Y:S01]  /*6910*/  IMAD R24, R102, c[0x0][0x228], R0 ;  /* 0x00008a0066187a24 */ /* 0x000fe200078e0200 */
[----:B------:R-:W-:Y:S01]  /*6920*/  LOP3.LUT R0, R3, UR17, R12, 0x96, !PT ;  /* 0x0000001103007c12 */ /* 0x000fe2000f8e960c */
[----:B------:R-:W-:-:S05]  /*6930*/  IMAD.WIDE.U32 R12, R13, -0x2daee0ad, RZ ;  /* 0xd2511f530d0c7825 */ /* 0x000fca00078e00ff */
[C---:B------:R-:W-:Y:S02]  /*6940*/  LOP3.LUT R18, R12.reuse, 0xff, RZ, 0xc0, !PT ;  /* 0x000000ff0c127812 */ /* 0x040fe400078ec0ff */
[----:B------:R-:W-:Y:S02]  /*6950*/  LOP3.LUT R19, R12, 0xffff, RZ, 0xc0, !PT ;  /* 0x0000ffff0c137812 */ /* 0x000fe400078ec0ff */
[--C-:B------:R-:W-:Y:S02]  /*6960*/  SHF.R.U32.HI R28, RZ, 0x10, R12.reuse ;  /* 0x00000010ff1c7819 */ /* 0x100fe4000001160c */
[----:B------:R-:W-:Y:S02]  /*6970*/  SHF.R.U32.HI R27, RZ, 0x18, R12 ;  /* 0x00000018ff1b7819 */ /* 0x000fe4000001160c */
[----:B------:R-:W-:-:S04]  /*6980*/  LOP3.LUT R12, R0, 0xff, RZ, 0xc0, !PT ;  /* 0x000000ff000c7812 */ /* 0x000fc800078ec0ff */
[----:B-1----:R-:W-:Y:S02]  /*6990*/  ISETP.GE.U32.AND P3, PT, R80, R12, PT ;  /* 0x0000000c5000720c */ /* 0x002fe40003f66070 */
[----:B------:R-:W-:-:S04]  /*69a0*/  SHF.R.U32.HI R12, RZ, 0x18, R0 ;  /* 0x00000018ff0c7819 */ /* 0x000fc80000011600 */
[----:B------:R-:W-:Y:S02]  /*69b0*/  ISETP.GE.U32.AND P2, PT, R80, R12, PT ;  /* 0x0000000c5000720c */ /* 0x000fe40003f46070 */
[----:B------:R-:W-:Y:S02]  /*69c0*/  LOP3.LUT R12, R0, 0xffff, RZ, 0xc0, !PT ;  /* 0x0000ffff000c7812 */ /* 0x000fe400078ec0ff */
[----:B------:R-:W-:Y:S02]  /*69d0*/  SHF.R.U32.HI R15, RZ, 0x10, R0 ;  /* 0x00000010ff0f7819 */ /* 0x000fe40000011600 */
[----:B------:R-:W-:Y:S02]  /*69e0*/  LOP3.LUT R0, R2, 0xffff, RZ, 0xc0, !PT ;  /* 0x0000ffff02007812 */ /* 0x000fe400078ec0ff */
[----:B------:R-:W-:-:S04]  /*69f0*/  SHF.R.U32.HI R3, RZ, 0x8, R12 ;  /* 0x00000008ff037819 */ /* 0x000fc8000001160c */
[----:B------:R-:W-:Y:S02]  /*6a00*/  LOP3.LUT R3, R3, 0xffff, RZ, 0xc0, !PT ;  /* 0x0000ffff03037812 */ /* 0x000fe400078ec0ff */
[----:B------:R-:W-:Y:S02]  /*6a10*/  SHF.R.U32.HI R0, RZ, 0x8, R0 ;  /* 0x00000008ff007819 */ /* 0x000fe40000011600 */
[----:B------:R-:W-:Y:S02]  /*6a20*/  ISETP.GE.U32.AND P4, PT, R80, R3, PT ;  /* 0x000000035000720c */ /* 0x000fe40003f86070 */
[----:B------:R-:W-:Y:S02]  /*6a30*/  LOP3.LUT R0, R0, 0xffff, RZ, 0xc0, !PT ;  /* 0x0000ffff00007812 */ /* 0x000fe400078ec0ff */
[----:B------:R-:W-:Y:S02]  /*6a40*/  LOP3.LUT R3, R2, 0xff, RZ, 0xc0, !PT ;  /* 0x000000ff02037812 */ /* 0x000fe400078ec0ff */
[----:B------:R-:W-:-:S02]  /*6a50*/  ISETP.GE.U32.AND P1, PT, R80, R0, PT ;  /* 0x000000005000720c */ /* 0x000fc40003f26070 */
[----:B------:R-:W-:Y:S02]  /*6a60*/  LOP3.LUT R15, R15, 0xff, RZ, 0xc0, !PT ;  /* 0x000000ff0f0f7812 */ /* 0x000fe400078ec0ff */
[C---:B------:R-:W-:Y:S02]  /*6a70*/  ISETP.GE.U32.AND P5, PT, R80.reuse, R3, PT ;  /* 0x000000035000720c */ /* 0x040fe40003fa6070 */
[--C-:B------:R-:W-:Y:S01]  /*6a80*/  SHF.R.U32.HI R3, RZ, 0x10, R2.reuse ;  /* 0x00000010ff037819 */ /* 0x100fe20000011602 */
[----:B------:R-:W-:Y:S01]  /*6a90*/  @!P4 HFMA2.BF16_V2 R100, -RZ.H0_H0, RZ.H0_H0, -R50.H0_H0 ;  /* 0x200000ffff64c231 */ /* 0x000fe20000340932 */
[----:B------:R-:W-:Y:S02]  /*6aa0*/  ISETP.GE.U32.AND P6, PT, R80, R15, PT ;  /* 0x0000000f5000720c */ /* 0x000fe40003fc6070 */
[----:B------:R-:W-:Y:S01]  /*6ab0*/  SHF.R.U32.HI R2, RZ, 0x18, R2 ;  /* 0x00000018ff027819 */ /* 0x000fe20000011602 */
[----:B------:R-:W-:Y:S01]  /*6ac0*/  @!P2 HFMA2.BF16_V2 R104, -RZ.H0_H0, RZ.H0_H0, -R61.H0_H0 ;  /* 0x200000ffff68a231 */ /* 0x000fe2000034093d */
[----:B------:R-:W-:-:S02]  /*6ad0*/  @!P4 PRMT R50, R100, 0x5410, RZ ;  /* 0x000054106432c816 */ /* 0x000fc400000000ff */
[----:B------:R-:W-:Y:S02]  /*6ae0*/  ISETP.GE.U32.AND P4, PT, R80, R2, PT ;  /* 0x000000025000720c */ /* 0x000fe40003f86070 */
[----:B------:R-:W-:Y:S02]  /*6af0*/  LOP3.LUT R2, R3, 0xff, RZ, 0xc0, !PT ;  /* 0x000000ff03027812 */ /* 0x000fe400078ec0ff */
[----:B------:R-:W-:Y:S01]  /*6b00*/  LOP3.LUT R14, R13, UR16, R14, 0x96, !PT ;  /* 0x000000100d0e7c12 */ /* 0x000fe2000f8e960e */
[----:B------:R-:W-:Y:S01]  /*6b10*/  @!P1 HFMA2.BF16_V2 R101, -RZ.H0_H0, RZ.H0_H0, -R238.H0_H0 ;  /* 0x200000ffff659231 */ /* 0x000fe200003409ee */
[----:B------:R-:W-:Y:S02]  /*6b20*/  @!P2 PRMT R61, R104, 0x5410, RZ ;  /* 0x00005410683da816 */ /* 0x000fe400000000ff */
[----:B------:R-:W-:Y:S02]  /*6b30*/  ISETP.GE.U32.AND P2, PT, R80, R2, PT ;  /* 0x000000025000720c */ /* 0x000fe40003f46070 */
[----:B------:R-:W-:Y:S01]  /*6b40*/  LOP3.LUT R2, R14, 0xff, RZ, 0xc0, !PT ;  /* 0x000000ff0e027812 */ /* 0x000fe200078ec0ff */
[----:B------:R-:W-:Y:S01]  /*6b50*/  @!P6 HFMA2.BF16_V2 R105, -RZ.H0_H0, RZ.H0_H0, -R60.H0_H0 ;  /* 0x200000ffff69e231 */ /* 0x000fe2000034093c */
[----:B------:R-:W-:-:S02]  /*6b60*/  @!P1 PRMT R238, R101, 0x5410, RZ ;  /* 0x0000541065ee9816 */ /* 0x000fc400000000ff */
[C---:B------:R-:W-:Y:S02]  /*6b70*/  ISETP.GE.U32.AND P1, PT, R80.reuse, R2, PT ;  /* 0x000000025000720c */ /* 0x040fe40003f26070 */
[--C-:B------:R-:W-:Y:S02]  /*6b80*/  SHF.R.U32.HI R2, RZ, 0x18, R14.reuse ;  /* 0x00000018ff027819 */ /* 0x100fe4000001160e */
[----:B------:R-:W-:Y:S02]  /*6b90*/  @!P6 PRMT R60, R105, 0x5410, RZ ;  /* 0x00005410693ce816 */ /* 0x000fe400000000ff */
[----:B------:R-:W-:Y:S02]  /*6ba0*/  ISETP.GE.U32.AND P6, PT, R80, R2, PT ;  /* 0x000000025000720c */ /* 0x000fe40003fc6070 */
[----:B------:R-:W-:Y:S01]  /*6bb0*/  SHF.R.U32.HI R3, RZ, 0x10, R14 ;  /* 0x00000010ff037819 */ /* 0x000fe2000001160e */
[----:B------:R-:W-:Y:S01]  /*6bc0*/  @!P5 HFMA2.BF16_V2 R103, -RZ.H0_H0, RZ.H0_H0, -R239.H0_H0 ;  /* 0x200000ffff67d231 */ /* 0x000fe200003409ef */
[----:B------:R-:W-:-:S02]  /*6bd0*/  LOP3.LUT R2, R14, 0xffff, RZ, 0xc0, !PT ;  /* 0x0000ffff0e027812 */ /* 0x000fc400078ec0ff */
[----:B------:R-:W-:Y:S02]  /*6be0*/  LOP3.LUT R16, R49, UR10, R64, 0x96, !PT ;  /* 0x0000000a31107c12 */ /* 0x000fe4000f8e9640 */
[----:B------:R-:W-:Y:S02]  /*6bf0*/  LOP3.LUT R3, R3, 0xff, RZ, 0xc0, !PT ;  /* 0x000000ff03037812 */ /* 0x000fe400078ec0ff */
[----:B------:R-:W-:Y:S01]  /*6c00*/  SHF.R.U32.HI R2, RZ, 0x8, R2 ;  /* 0x00000008ff027819 */ /* 0x000fe20000011602 */
[----:B------:R-:W-:Y:S01]  /*6c10*/  @!P3 HFMA2.BF16_V2 R102, -RZ.H0_H0, RZ.H0_H0, -R51.H0_H0 ;  /* 0x200000ffff66b231 */ /* 0x000fe20000340933 */
[----:B------:R-:W-:Y:S01]  /*6c20*/  @!P5 PRMT R239, R103, 0x5410, RZ ;  /* 0x0000541067efd816 */ /* 0x000fe200000000ff */
[----:B------:R-:W-:Y:S01]  /*6c30*/  @!P4 HFMA2.BF16_V2 R106, -RZ.H0_H0, RZ.H0_H0, -R237.H0_H0 ;  /* 0x200000ffff6ac231 */ /* 0x000fe200003409ed */
[----:B------:R-:W-:Y:S01]  /*6c40*/  ISETP.GE.U32.AND P5, PT, R80, R3, PT ;  /* 0x000000035000720c */ /* 0x000fe20003fa6070 */
[----:B------:R-:W-:Y:S01]  /*6c50*/  IMAD.WIDE.U32 R16, R16, -0x2daee0ad, RZ ;  /* 0xd2511f5310107825 */ /* 0x000fe200078e00ff */
[----:B------:R-:W-:-:S02]  /*6c60*/  LOP3.LUT R2, R2, 0xffff, RZ, 0xc0, !PT ;  /* 0x0000ffff02027812 */ /* 0x000fc400078ec0ff */
[----:B------:R-:W-:Y:S02]  /*6c70*/  @!P3 PRMT R51, R102, 0x5410, RZ ;  /* 0x000054106633b816 */ /* 0x000fe400000000ff */
[----:B------:R-:W-:Y:S02]  /*6c80*/  @!P4 PRMT R237, R106, 0x5410, RZ ;  /* 0x000054106aedc816 */ /* 0x000fe400000000ff */
[C---:B------:R-:W-:Y:S02]  /*6c90*/  ISETP.GE.U32.AND P3, PT, R80.reuse, R18, PT ;  /* 0x000000125000720c */ /* 0x040fe40003f66070 */
[----:B------:R-:W-:Y:S02]  /*6ca0*/  ISETP.GE.U32.AND P4, PT, R80, R2, PT ;  /* 0x000000025000720c */ /* 0x000fe40003f86070 */
[----:B------:R-:W-:Y:S02]  /*6cb0*/  LOP3.LUT R12, R17, UR7, R94, 0x96, !PT ;  /* 0x00000007110c7c12 */ /* 0x000fe4000f8e965e */
[----:B------:R-:W-:Y:S01]  /*6cc0*/  SHF.R.U32.HI R2, RZ, 0x8, R19 ;  /* 0x00000008ff027819 */ /* 0x000fe20000011613 */
[----:B------:R-:W-:-:S02]  /*6cd0*/  @!P2 HFMA2.BF16_V2 R107, -RZ.H0_H0, RZ.H0_H0, -R236.H0_H0 ;  /* 0x200000ffff6ba231 */ /* 0x000fc400003409ec */
[----:B------:R-:W-:Y:S01]  /*6ce0*/  IMAD.WIDE.U32 R12, R12, -0x326172a9, RZ ;  /* 0xcd9e8d570c0c7825 */ /* 0x000fe200078e00ff */
[----:B------:R-:W-:Y:S01]  /*6cf0*/  LOP3.LUT R2, R2, 0xffff, RZ, 0xc0, !PT ;  /* 0x0000ffff02027812 */ /* 0x000fe200078ec0ff */
[----:B------:R-:W-:Y:S01]  /*6d00*/  @!P5 HFMA2.BF16_V2 R143, -RZ.H0_H0, RZ.H0_H0, -R233.H0_H0 ;  /* 0x200000ffff8fd231 */ /* 0x000fe200003409e9 */
[----:B------:R-:W-:Y:S02]  /*6d10*/  @!P2 PRMT R236, R107, 0x5410, RZ ;  /* 0x000054106beca816 */ /* 0x000fe400000000ff */
[----:B------:R-:W-:Y:S02]  /*6d20*/  ISETP.GE.U32.AND P2, PT, R80, R2, PT ;  /* 0x000000025000720c */ /* 0x000fe40003f46070 */
[----:B------:R-:W-:Y:S02]  /*6d30*/  LOP3.LUT R2, R28, 0xff, RZ, 0xc0, !PT ;  /* 0x000000ff1c027812 */ /* 0x000fe400078ec0ff */
[----:B------:R-:W-:Y:S01]  /*6d40*/  LOP3.LUT R0, R13, UR17, R62, 0x96, !PT ;  /* 0x000000110d007c12 */ /* 0x000fe2000f8e963e */
[----:B------:R-:W-:Y:S01]  /*6d50*/  @!P3 HFMA2.BF16_V2 R141, -RZ.H0_H0, RZ.H0_H0, -R223.H0_H0 ;  /* 0x200000ffff8db231 */ /* 0x000fe200003409df */
[----:B------:R-:W-:-:S02]  /*6d60*/  @!P5 PRMT R233, R143, 0x5410, RZ ;  /* 0x000054108fe9d816 */ /* 0x000fc400000000ff */
[----:B------:R-:W-:Y:S02]  /*6d70*/  ISETP.GE.U32.AND P5, PT, R80, R2, PT ;  /* 0x000000025000720c */ /* 0x000fe40003fa6070 */
[----:B------:R-:W-:Y:S01]  /*6d80*/  LOP3.LUT R2, R0, 0xff, RZ, 0xc0, !PT ;  /* 0x000000ff00027812 */ /* 0x000fe200078ec0ff */
[----:B------:R-:W-:Y:S01]  /*6d90*/  @!P6 HFMA2.BF16_V2 R142, -RZ.H0_H0, RZ.H0_H0, -R232.H0_H0 ;  /* 0x200000ffff8ee231 */ /* 0x000fe200003409e8 */
[----:B------:R-:W-:Y:S02]  /*6da0*/  @!P3 PRMT R223, R141, 0x5410, RZ ;  /* 0x000054108ddfb816 */ /* 0x000fe400000000ff */
[----:B------:R-:W-:Y:S02]  /*6db0*/  ISETP.GE.U32.AND P3, PT, R80, R2, PT ;  /* 0x000000025000720c */ /* 0x000fe40003f66070 */
[----:B------:R-:W-:Y:S02]  /*6dc0*/  SHF.R.U32.HI R2, RZ, 0x18, R0 ;  /* 0x00000018ff027819 */ /* 0x000fe40000011600 */
[----:B------:R-:W-:-:S02]  /*6dd0*/  @!P6 PRMT R232, R142, 0x5410, RZ ;  /* 0x000054108ee8e816 */ /* 0x000fc400000000ff */
[----:B------:R-:W-:Y:S02]  /*6de0*/  ISETP.GE.U32.AND P6, PT, R80, R2, PT ;  /* 0x000000025000720c */ /* 0x000fe40003fc6070 */
[----:B------:R-:W-:Y:S02]  /*6df0*/  SHF.R.U32.HI R2, RZ, 0x10, R0 ;  /* 0x00000010ff027819 */ /* 0x000fe40000011600 */
[----:B------:R-:W-:Y:S01]  /*6e00*/  LOP3.LUT R0, R0, 0xffff, RZ, 0xc0, !PT ;  /* 0x0000ffff00007812 */ /* 0x000fe200078ec0ff */
[----:B------:R-:W-:-:S03]  /*6e10*/  @!P5 HFMA2.BF16_V2 R149, -RZ.H0_H0, RZ.H0_H0, -R213.H0_H0 ;  /* 0x200000ffff95d231 */ /* 0x000fc600003409d5 */
[----:B------:R-:W-:-:S04]  /*6e20*/  SHF.R.U32.HI R0, RZ, 0x8, R0 ;  /* 0x00000008ff007819 */ /* 0x000fc80000011600 */
[----:B------:R-:W-:Y:S02]  /*6e30*/  LOP3.LUT R0, R0, 0xffff, RZ, 0xc0, !PT ;  /* 0x0000ffff00007812 */ /* 0x000fe400078ec0ff */
[----:B------:R-:W-:Y:S02]  /*6e40*/  @!P5 PRMT R213, R149, 0x5410, RZ ;  /* 0x0000541095d5d816 */ /* 0x000fe400000000ff */
[----:B------:R-:W-:Y:S02]  /*6e50*/  ISETP.GE.U32.AND P5, PT, R80, R0, PT ;  /* 0x000000005000720c */ /* 0x000fe40003fa6070 */
[----:B------:R-:W-:-:S04]  /*6e60*/  LOP3.LUT R13, R12, 0xffff, RZ, 0xc0, !PT ;  /* 0x0000ffff0c0d7812 */ /* 0x000fc800078ec0ff */
[----:B------:R-:W-:Y:S01]  /*6e70*/  SHF.R.U32.HI R0, RZ, 0x8, R13 ;  /* 0x00000008ff007819 */ /* 0x000fe2000001160d */
[----:B------:R-:W-:Y:S02]  /*6e80*/  @!P1 HFMA2.BF16_V2 R122, -RZ.H0_H0, RZ.H0_H0, -R235.H0_H0 ;  /* 0x200000ffff7a9231 */ /* 0x000fe400003409eb */
[----:B------:R-:W-:-:S03]  /*6e90*/  @!P2 HFMA2.BF16_V2 R123, -RZ.H0_H0, RZ.H0_H0, -R222.H0_H0 ;  /* 0x200000ffff7ba231 */ /* 0x000fc600003409de */
[----:B------:R-:W-:Y:S02]  /*6ea0*/  @!P1 PRMT R235, R122, 0x5410, RZ ;  /* 0x000054107aeb9816 */ /* 0x000fe400000000ff */
[----:B------:R-:W-:Y:S02]  /*6eb0*/  ISETP.GE.U32.AND P1, PT, R80, R27, PT ;  /* 0x0000001b5000720c */ /* 0x000fe40003f26070 */
[----:B------:R-:W-:Y:S02]  /*6ec0*/  LOP3.LUT R2, R2, 0xff, RZ, 0xc0, !PT ;  /* 0x000000ff02027812 */ /* 0x000fe400078ec0ff */
[----:B------:R-:W-:Y:S02]  /*6ed0*/  @!P2 PRMT R222, R123, 0x5410, RZ ;  /* 0x000054107bdea816 */ /* 0x000fe400000000ff */
[----:B------:R-:W-:Y:S01]  /*6ee0*/  ISETP.GE.U32.AND P2, PT, R80, R2, PT ;  /* 0x000000025000720c */ /* 0x000fe20003f46070 */
[----:B------:R-:W-:Y:S01]  /*6ef0*/  IMAD.WIDE.U32 R2, R48, -0x2daee0ad, RZ ;  /* 0xd2511f5330027825 */ /* 0x000fe200078e00ff */
[----:B------:R-:W-:-:S05]  /*6f00*/  LOP3.LUT R0, R0, 0xffff, RZ, 0xc0, !PT ;  /* 0x0000ffff00007812 */ /* 0x000fca00078ec0ff */
[----:B------:R-:W-:Y:S02]  /*6f10*/  @!P1 HFMA2.BF16_V2 R148, -RZ.H0_H0, RZ.H0_H0, -R212.H0_H0 ;  /* 0x200000ffff949231 */ /* 0x000fe400003409d4 */
[----:B--2---:R-:W-:-:S05]  /*6f20*/  @!P5 HFMA2.BF16_V2 R225, -RZ.H0_H0, RZ.H0_H0, -R30.H0_H0 ;  /* 0x200000ffffe1d231 */ /* 0x004fca000034091e */
[----:B------:R-:W-:-:S04]  /*6f30*/  PRMT R13, R225, 0x7610, R13 ;  /* 0x00007610e10d7816 */ /* 0x000fc8000000000d */
[----:B------:R-:W-:Y:S02]  /*6f40*/  @!P5 PRMT R30, R13, 0x5410, RZ ;  /* 0x000054100d1ed816 */ /* 0x000fe400000000ff */
[----:B------:R1:W2:Y:S01]  /*6f50*/  LDL.LU.S16 R13, [R1+0x40] ;  /* 0x00004000010d7983 */ /* 0x0002a20000300600 */
[----:B------:R-:W-:-:S05]  /*6f60*/  @!P3 HFMA2.BF16_V2 R224, -RZ.H0_H0, RZ.H0_H0, -R29.H0_H0 ;  /* 0x200000ffffe0b231 */ /* 0x000fca000034091d */
[----:B------:R-:W-:-:S04]  /*6f70*/  PRMT R18, R224, 0x7610, R18 ;  /* 0x00007610e0127816 */ /* 0x000fc80000000012 */
[----:B------:R-:W-:Y:S02]  /*6f80*/  @!P3 PRMT R29, R18, 0x5410, RZ ;  /* 0x00005410121db816 */ /* 0x000fe400000000ff */
[----:B------:R1:W2:Y:S04]  /*6f90*/  LDL.LU.S16 R18, [R1+0x44] ;  /* 0x0000440001127983 */ /* 0x0002a80000300600 */
[----:B------:R1:W2:Y:S04]  /*6fa0*/  LDL.LU.S16 R62, [R1+0x48] ;  /* 0x00004800013e7983 */ /* 0x0002a80000300600 */
[----:B------:R1:W2:Y:S04]  /*6fb0*/  LDL.LU.S16 R49, [R1+0x58] ;  /* 0x0000580001317983 */ /* 0x0002a80000300600 */
[----:B------:R1:W2:Y:S01]  /*6fc0*/  LDL.LU.S16 R48, [R1+0x54] ;  /* 0x0000540001307983 */ /* 0x0002a20000300600 */
[----:B------:R-:W-:Y:S01]  /*6fd0*/  @!P1 PRMT R212, R148, 0x5410, RZ ;  /* 0x0000541094d49816 */ /* 0x000fe200000000ff */
[----:B------:R-:W-:Y:S01]  /*6fe0*/  @!P2 HFMA2.BF16_V2 R151, -RZ.H0_H0, RZ.H0_H0, -R35.H0_H0 ;  /* 0x200000ffff97a231 */ /* 0x000fe20000340923 */
[----:B------:R-:W-:Y:S01]  /*6ff0*/  ISETP.GE.U32.AND P1, PT, R80, R0, PT ;  /* 0x000000005000720c */ /* 0x000fe20003f26070 */
[----:B------:R1:W2:Y:S01]  /*7000*/  LDL.LU.S16 R28, [R1+0x50] ;  /* 0x00005000011c7983 */ /* 0x0002a20000300600 */
[----:B------:R-:W-:-:S02]  /*7010*/  LOP3.LUT R15, R12, 0xff, RZ, 0xc0, !PT ;  /* 0x000000ff0c0f7812 */ /* 0x000fc400078ec0ff */
[--C-:B------:R-:W-:Y:S01]  /*7020*/  SHF.R.U32.HI R26, RZ, 0x10, R12.reuse ;  /* 0x00000010ff1a7819 */ /* 0x100fe2000001160c */
[----:B------:R1:W2:Y:S01]  /*7030*/  LDL.LU.S16 R27, [R1+0x4c] ;  /* 0x00004c00011b7983 */ /* 0x0002a20000300600 */
[----:B------:R-:W-:Y:S02]  /*7040*/  SHF.R.U32.HI R25, RZ, 0x18, R12 ;  /* 0x00000018ff197819 */ /* 0x000fe4000001160c */
[----:B------:R-:W-:Y:S02]  /*7050*/  LOP3.LUT R0, R3, UR16, R16, 0x96, !PT ;  /* 0x0000001003007c12 */ /* 0x000fe4000f8e9610 */
[C---:B------:R-:W-:Y:S02]  /*7060*/  LOP3.LUT R12, R2.reuse, 0xff, RZ, 0xc0, !PT ;  /* 0x000000ff020c7812 */ /* 0x040fe400078ec0ff */
[----:B------:R-:W-:Y:S02]  /*7070*/  LOP3.LUT R17, R2, 0xffff, RZ, 0xc0, !PT ;  /* 0x0000ffff02117812 */ /* 0x000fe400078ec0ff */
[----:B------:R-:W-:-:S02]  /*7080*/  SHF.R.U32.HI R16, RZ, 0x10, R2 ;  /* 0x00000010ff107819 */ /* 0x000fc40000011602 */
[----:B------:R-:W-:Y:S02]  /*7090*/  SHF.R.U32.HI R2, RZ, 0x18, R2 ;  /* 0x00000018ff027819 */ /* 0x000fe40000011602 */
[----:B------:R-:W-:Y:S02]  /*70a0*/  @!P2 PRMT R35, R151, 0x5410, RZ ;  /* 0x000054109723a816 */ /* 0x000fe400000000ff */
[----:B------:R-:W-:Y:S02]  /*70b0*/  ISETP.GE.U32.AND P2, PT, R80, R2, PT ;  /* 0x000000025000720c */ /* 0x000fe40003f46070 */
[----:B------:R-:W-:Y:S02]  /*70c0*/  LOP3.LUT R2, R26, 0xff, RZ, 0xc0, !PT ;  /* 0x000000ff1a027812 */ /* 0x000fe400078ec0ff */
[----:B------:R1:W2:Y:S01]  /*70d0*/  LDL.LU.S16 R26, [R1+0x60] ;  /* 0x00006000011a7983 */ /* 0x0002a20000300600 */
[----:B------:R-:W-:-:S05]  /*70e0*/  @!P4 HFMA2.BF16_V2 R121, -RZ.H0_H0, RZ.H0_H0, -R234.H0_H0 ;  /* 0x200000ffff79c231 */ /* 0x000fca00003409ea */
[----:B------:R-:W-:Y:S02]  /*70f0*/  @!P4 PRMT R234, R121, 0x5410, RZ ;  /* 0x0000541079eac816 */ /* 0x000fe400000000ff */
[----:B------:R-:W-:Y:S01]  /*7100*/  ISETP.GE.U32.AND P4, PT, R80, R15, PT ;  /* 0x0000000f5000720c */ /* 0x000fe20003f86070 */
[----:B-----5:R-:W-:-:S05]  /*7110*/  @!P6 HFMA2.BF16_V2 R172, -RZ.H0_H0, RZ.H0_H0, -R34.H0_H0 ;  /* 0x200000fffface231 */ /* 0x020fca0000340922 */
[----:B------:R-:W-:-:S07]  /*7120*/  PRMT R15, R172, 0x7610, R15 ;  /* 0x00007610ac0f7816 */ /* 0x000fce000000000f */
[----:B------:R-:W-:Y:S01]  /*7130*/  @!P4 HFMA2.BF16_V2 R173, -RZ.H0_H0, RZ.H0_H0, -R47.H0_H0 ;  /* 0x200000ffffadc231 */ /* 0x000fe2000034092f */
[----:B------:R-:W-:Y:S01]  /*7140*/  @!P6 PRMT R34, R15, 0x5410, RZ ;  /* 0x000054100f22e816 */ /* 0x000fe200000000ff */
[----:B------:R-:W-:-:S03]  /*7150*/  @!P1 HFMA2.BF16_V2 R150, -RZ.H0_H0, RZ.H0_H0, -R46.H0_H0 ;  /* 0x200000ffff969231 */ /* 0x000fc6000034092e */
[----:B------:R-:W-:Y:S02]  /*7160*/  PRMT R3, R173, 0x7610, R3 ;  /* 0x00007610ad037816 */ /* 0x000fe40000000003 */
[C---:B------:R-:W-:Y:S02]  /*7170*/  ISETP.GE.U32.AND P3, PT, R80.reuse, R25, PT ;  /* 0x000000195000720c */ /* 0x040fe40003f66070 */
[----:B------:R-:W-:Y:S02]  /*7180*/  ISETP.GE.U32.AND P6, PT, R80, R2, PT ;  /* 0x000000025000720c */ /* 0x000fe40003fc6070 */
[----:B------:R-:W-:Y:S02]  /*7190*/  @!P4 PRMT R47, R3, 0x5410, RZ ;  /* 0x00005410032fc816 */ /* 0x000fe400000000ff */
[----:B------:R-:W-:Y:S02]  /*71a0*/  LOP3.LUT R3, R0, 0xff, RZ, 0xc0, !PT ;  /* 0x000000ff00037812 */ /* 0x000fe400078ec0ff */
[----:B------:R-:W-:-:S02]  /*71b0*/  @!P1 PRMT R46, R150, 0x5410, RZ ;  /* 0x00005410962e9816 */ /* 0x000fc400000000ff */
[----:B------:R-:W-:Y:S02]  /*71c0*/  ISETP.GE.U32.AND P1, PT, R80, R3, PT ;  /* 0x000000035000720c */ /* 0x000fe40003f26070 */
[----:B------:R-:W-:Y:S01]  /*71d0*/  LOP3.LUT R2, R0, 0xffff, RZ, 0xc0, !PT ;  /* 0x0000ffff00027812 */ /* 0x000fe200078ec0ff */
[----:B----4-:R-:W-:Y:S02]  /*71e0*/  @!P3 HFMA2.BF16_V2 R137, -RZ.H0_H0, RZ.H0_H0, -R44.H0_H0 ;  /* 0x200000ffff89b231 */ /* 0x010fe4000034092c */
[----:B---3--:R-:W-:Y:S01]  /*71f0*/  @!P6 HFMA2.BF16_V2 R136, -RZ.H0_H0, RZ.H0_H0, -R45.H0_H0 ;  /* 0x200000ffff88e231 */ /* 0x008fe2000034092d */
[----:B------:R-:W-:Y:S02]  /*7200*/  ISETP.GE.U32.AND P5, PT, R80, R12, PT ;  /* 0x0000000c5000720c */ /* 0x000fe40003fa6070 */
[----:B------:R-:W-:Y:S02]  /*7210*/  SHF.R.U32.HI R2, RZ, 0x8, R2 ;  /* 0x00000008ff027819 */ /* 0x000fe40000011602 */
[----:B------:R-:W-:-:S02]  /*7220*/  PRMT R14, R136, 0x7610, R14 ;  /* 0x00007610880e7816 */ /* 0x000fc4000000000e */
[----:B------:R-:W-:Y:S02]  /*7230*/  PRMT R12, R137, 0x7610, R12 ;  /* 0x00007610890c7816 */ /* 0x000fe4000000000c */
[----:B------:R-:W-:Y:S02]  /*7240*/  LOP3.LUT R2, R2, 0xffff, RZ, 0xc0, !PT ;  /* 0x0000ffff02027812 */ /* 0x000fe400078ec0ff */
[----:B------:R-:W-:Y:S02]  /*7250*/  @!P6 PRMT R45, R14, 0x5410, RZ ;  /* 0x000054100e2de816 */ /* 0x000fe400000000ff */
[----:B------:R-:W-:Y:S02]  /*7260*/  @!P3 PRMT R44, R12, 0x5410, RZ ;  /* 0x000054100c2cb816 */ /* 0x000fe400000000ff */
[----:B------:R-:W-:Y:S02]  /*7270*/  ISETP.GE.U32.AND P4, PT, R80, R2, PT ;  /* 0x000000025000720c */ /* 0x000fe40003f86070 */
[----:B------:R-:W-:-:S02]  /*7280*/  SHF.R.U32.HI R2, RZ, 0x18, R0 ;  /* 0x00000018ff027819 */ /* 0x000fc40000011600 */
[----:B------:R-:W-:-:S04]  /*7290*/  SHF.R.U32.HI R0, RZ, 0x10, R0 ;  /* 0x00000010ff007819 */ /* 0x000fc80000011600 */
[----:B------:R-:W-:Y:S02]  /*72a0*/  LOP3.LUT R0, R0, 0xff, RZ, 0xc0, !PT ;  /* 0x000000ff00007812 */ /* 0x000fe400078ec0ff */
[----:B------:R-:W-:Y:S02]  /*72b0*/  ISETP.GE.U32.AND P6, PT, R80, R2, PT ;  /* 0x000000025000720c */ /* 0x000fe40003fc6070 */
[----:B------:R-:W-:-:S04]  /*72c0*/  LOP3.LUT R2, R16, 0xff, RZ, 0xc0, !PT ;  /* 0x000000ff10027812 */ /* 0x000fc800078ec0ff */
[----:B------:R-:W-:Y:S01]  /*72d0*/  ISETP.GE.U32.AND P3, PT, R80, R2, PT ;  /* 0x000000025000720c */ /* 0x000fe20003f66070 */
[-C--:B------:R-:W-:Y:S08]  /*72e0*/  HMMA.16816.F32.BF16 R100, R8, R20.reuse, RZ ;  /* 0x000000140864723c */ /* 0x080ff000000418ff */
[----:B------:R-:W-:Y:S07]  /*72f0*/  HMMA.16816.F32.BF16 R104, R4, R20, RZ ;  /* 0x000000140468723c */ /* 0x000fee00000418ff */
[----:B------:R-:W-:-:S04]  /*7300*/  FADD.FTZ R20, R109, R95 ;  /* 0x0000005f6d147221 */ /* 0x000fc80000010000 */
[----:B------:R-:W-:Y:S01]  /*7310*/  FADD.FTZ R21, R93, R20 ;  /* 0x000000145d157221 */ /* 0x000fe20000010000 */
[-C--:B------:R-:W-:Y:S08]  /*7320*/  HMMA.16816.F32.BF16 R36, R128, R204.reuse, R36 ;  /* 0x000000cc8024723c */ /* 0x080ff00000041824 */
[----:B------:R-:W-:Y:S07]  /*7330*/  HMMA.16816.F32.BF16 R40, R124, R204, R40 ;  /* 0x000000cc7c28723c */ /* 0x000fee0000041828 */
[----:B------:R-:W-:Y:S01]  /*7340*/  IMAD.MOV.U32 R205, RZ, RZ, R33 ;  /* 0x000000ffffcd7224 */ /* 0x000fe200078e0021 */
[C---:B------:R-:W-:Y:S08]  /*7350*/  HMMA.16816.F32.BF16 R72, R4.reuse, R240, RZ ;  /* 0x000000f00448723c */ /* 0x040ff000000418ff */
[C---:B------:R-:W-:Y:S08]  /*7360*/  HMMA.16816.F32.BF16 R88, R4.reuse, R176, RZ ;  /* 0x000000b00458723c */ /* 0x040ff000000418ff */
[C---:B------:R-:W-:Y:S08]  /*7370*/  HMMA.16816.F32.BF16 R148, R4.reuse, R166, RZ ;  /* 0x000000a60494723c */ /* 0x040ff000000418ff */
[----:B------:R-:W-:Y:S08]  /*7380*/  HMMA.16816.F32.BF16 R92, R4, R178, RZ ;  /* 0x000000b2045c723c */ /* 0x000ff000000418ff */
[----:B------:R-:W-:Y:S07]  /*7390*/  HMMA.16816.F32.BF16 R68, R8, R240, RZ ;  /* 0x000000f00844723c */ /* 0x000fee00000418ff */
[----:B------:R-:W-:-:S02]  /*73a0*/  IMAD.MOV.U32 R241, RZ, RZ, R164 ;  /* 0x000000fffff17224 */ /* 0x000fc400078e00a4 */
[----:B------:R-:W-:Y:S02]  /*73b0*/  IMAD.MOV.U32 R240, RZ, RZ, R165 ;  /* 0x000000fffff07224 */ /* 0x000fe400078e00a5 */
[----:B------:R-:W-:Y:S01]  /*73c0*/  HMMA.16816.F32.BF16 R164, R8, R166, RZ ;  /* 0x000000a608a4723c */ /* 0x000fe200000418ff */
[----:B--2---:R-:W-:-:S05]  /*73d0*/  @!P1 HFMA2.BF16_V2 R13, -RZ.H0_H0, RZ.H0_H0, -R187.H0_H0 ;  /* 0x200000ffff0d9231 */ /* 0x004fca00003409bb */
[----:B------:R-:W-:Y:S02]  /*73e0*/  PRMT R3, R13, 0x7610, R3 ;  /* 0x000076100d037816 */ /* 0x000fe40000000003 */
[----:B------:R-:W2:Y:S02]  /*73f0*/  LDSM.16.MT88.4 R12, [R193+0xb000] ;  /* 0x00b00000c10c783b */ /* 0x000ea40000004200 */
[----:B------:R-:W-:Y:S02]  /*7400*/  @!P1 PRMT R187, R3, 0x5410, RZ ;  /* 0x0000541003bb9816 */ /* 0x000fe400000000ff */
[----:B------:R-:W-:Y:S01]  /*7410*/  ISETP.GE.U32.AND P1, PT, R80, R0, PT ;  /* 0x000000005000720c */ /* 0x000fe20003f26070 */
[----:B------:R-:W-:Y:S01]  /*7420*/  @!P4 HFMA2.BF16_V2 R18, -RZ.H0_H0, RZ.H0_H0, -R186.H0_H0 ;  /* 0x200000ffff12c231 */ /* 0x000fe200003409ba */
[----:B------:R-:W-:-:S04]  /*7430*/  SHF.R.U32.HI R0, RZ, 0x8, R17 ;  /* 0x00000008ff007819 */ /* 0x000fc80000011611 */
[----:B------:R-:W-:Y:S02]  /*7440*/  PRMT R2, R18, 0x7610, R2 ;  /* 0x0000761012027816 */ /* 0x000fe40000000002 */
[----:B------:R-:W-:Y:S01]  /*7450*/  LOP3.LUT R0, R0, 0xffff, RZ, 0xc0, !PT ;  /* 0x0000ffff00007812 */ /* 0x000fe200078ec0ff */
[----:B------:R-:W-:Y:S01]  /*7460*/  FADD.FTZ R3, R79, R65 ;  /* 0x000000414f037221 */ /* 0x000fe20000010000 */
[----:B------:R-:W-:Y:S01]  /*7470*/  @!P4 PRMT R186, R2, 0x5410, RZ ;  /* 0x0000541002bac816 */ /* 0x000fe200000000ff */
[----:B------:R-:W-:Y:S01]  /*7480*/  FADD.FTZ R2, R119, R118 ;  /* 0x0000007677027221 */ /* 0x000fe20000010000 */
[----:B------:R-:W-:Y:S01]  /*7490*/  ISETP.GE.U32.AND P4, PT, R80, R0, PT ;  /* 0x000000005000720c */ /* 0x000fe20003f86070 */
[----:B------:R-:W-:Y:S01]  /*74a0*/  @!P1 HFMA2.BF16_V2 R62, -RZ.H0_H0, RZ.H0_H0, -R185.H0_H0 ;  /* 0x200000ffff3e9231 */ /* 0x000fe200003409b9 */
[----:B------:R-:W-:Y:S01]  /*74b0*/  FADD.FTZ R0, R116, R111 ;  /* 0x0000006f74007221 */ /* 0x000fe20000010000 */
[----:B------:R-:W-:Y:S01]  /*74c0*/  @!P5 HFMA2.BF16_V2 R48, -RZ.H0_H0, RZ.H0_H0, -R183.H0_H0 ;  /* 0x200000ffff30d231 */ /* 0x000fe200003409b7 */
[----:B------:R-:W-:Y:S01]  /*74d0*/  FADD.FTZ R2, R117, R2 ;  /* 0x0000000275027221 */ /* 0x000fe20000010000 */
[----:B------:R-:W3:Y:S01]  /*74e0*/  LDSM.16.MT88.4 R16, [R193+0xb800] ;  /* 0x00b80000c110783b */ /* 0x000ee20000004200 */
[----:B------:R-:W-:Y:S01]  /*74f0*/  PRMT R25, R62, 0x7610, R25 ;  /* 0x000076103e197816 */ /* 0x000fe20000000019 */
[----:B------:R-:W-:-:S02]  /*7500*/  FADD.FTZ R0, R110, R0 ;  /* 0x000000006e007221 */ /* 0x000fc40000010000 */
[----:B------:R-:W-:Y:S01]  /*7510*/  FADD.FTZ R20, R77, R3 ;  /* 0x000000034d147221 */ /* 0x000fe20000010000 */
[----:B------:R-:W-:Y:S01]  /*7520*/  @!P1 PRMT R185, R25, 0x5410, RZ ;  /* 0x0000541019b99816 */ /* 0x000fe200000000ff */
[----:B------:R-:W-:Y:S01]  /*7530*/  FADD.FTZ R3, R120, R2 ;  /* 0x0000000278037221 */ /* 0x000fe20000010000 */
[----:B------:R-:W-:Y:S01]  /*7540*/  SHF.R.S32.HI R2, RZ, 0x1f, R24 ;  /* 0x0000001fff027819 */ /* 0x000fe20000011418 */
[----:B------:R-:W-:Y:S01]  /*7550*/  FADD.FTZ R172, R31, R0 ;  /* 0x000000001fac7221 */ /* 0x000fe20000010000 */
[----:B------:R-:W-:Y:S01]  /*7560*/  IADD3 R0, P1, R24, UR5, RZ ;  /* 0x0000000518007c10 */ /* 0x000fe2000ff3e0ff */
[----:B------:R-:W-:-:S05]  /*7570*/  IMAD.U32 R25, RZ, RZ, UR5 ;  /* 0x00000005ff197e24 */ /* 0x000fca000f8e00ff */
[----:B------:R-:W-:Y:S01]  /*7580*/  LEA.HI.X.SX32 R2, R25, R2, 0x1, P1 ;  /* 0x0000000219027211 */ /* 0x000fe200008f0eff */
[-C--:B--2---:R-:W-:Y:S08]  /*7590*/  HMMA.16816.F32.BF16 R116, R8, R12.reuse, RZ ;  /* 0x0000000c0874723c */ /* 0x084ff000000418ff */
[----:B------:R-:W-:Y:S07]  /*75a0*/  HMMA.16816.F32.BF16 R120, R4, R12, RZ ;  /* 0x0000000c0478723c */ /* 0x000fee00000418ff */
[----:B------:R-:W-:-:S04]  /*75b0*/  LEA R12, P1, R0, c[0x0][0x1f8], 0x1 ;  /* 0x00007e00000c7a11 */ /* 0x000fc800078208ff */
[--C-:B------:R-:W-:Y:S02]  /*75c0*/  LEA.HI.X R13, R0, c[0x0][0x1fc], R2.reuse, 0x1, P1 ;  /* 0x00007f00000d7a11 */ /* 0x100fe400008f0c02 */
[----:B------:R-:W-:Y:S01]  /*75d0*/  PRMT R2, R48, 0x7610, R2 ;  /* 0x0000761030027816 */ /* 0x000fe20000000002 */
[----:B------:R-:W-:-:S03]  /*75e0*/  @!P4 HFMA2.BF16_V2 R28, -RZ.H0_H0, RZ.H0_H0, -R182.H0_H0 ;  /* 0x200000ffff1cc231 */ /* 0x000fc600003409b6 */
[----:B------:R-:W-:Y:S01]  /*75f0*/  @!P5 PRMT R183, R2, 0x5410, RZ ;  /* 0x0000541002b7d816 */ /* 0x000fe200000000ff */
[----:B------:R-:W-:Y:S02]  /*7600*/  IMAD.MOV.U32 R2, RZ, RZ, c[0x0][0x228] ;  /* 0x00008a00ff027624 */ /* 0x000fe400078e00ff */
[----:B------:R-:W-:Y:S02]  /*7610*/  FADD.FTZ R136, R32, R20 ;  /* 0x0000001420887221 */ /* 0x000fe40000010000 */
[--C-:B------:R-:W-:Y:S01]  /*7620*/  FADD.FTZ R0, R108, R21.reuse ;  /* 0x000000156c007221 */ /* 0x100fe20000010000 */
[----:B------:R-:W-:Y:S01]  /*7630*/  PRMT R21, R28, 0x7610, R21 ;  /* 0x000076101c157816 */ /* 0x000fe20000000015 */
[C---:B------:R-:W-:Y:S01]  /*7640*/  IMAD.SHL.U32 R32, R2.reuse, 0x8, RZ ;  /* 0x0000000802207824 */ /* 0x040fe200078e00ff */
[----:B------:R-:W-:Y:S01]  /*7650*/  @!P6 HFMA2.BF16_V2 R49, -RZ.H0_H0, RZ.H0_H0, -R184.H0_H0 ;  /* 0x200000ffff31e231 */ /* 0x000fe200003409b8 */
[C---:B------:R-:W-:Y:S02]  /*7660*/  IMAD.SHL.U32 R31, R2.reuse, 0x40, RZ ;  /* 0x00000040021f7824 */ /* 0x040fe400078e00ff */
[----:B------:R-:W-:Y:S01]  /*7670*/  IMAD R28, R2, 0x48, RZ ;  /* 0x00000048021c7824 */ /* 0x000fe200078e02ff */
[----:B------:R2:W-:Y:S01]  /*7680*/  STG.E.U16 [R12.64+0x2], R30 ;  /* 0x0000021e0c007986 */ /* 0x0005e2000c10151c */
[----:B------:R-:W-:Y:S01]  /*7690*/  IMAD.WIDE R32, R32, 0x2, R12 ;  /* 0x0000000220207825 */ /* 0x000fe200078e020c */
[----:B------:R-:W-:-:S02]  /*76a0*/  @!P3 HFMA2.BF16_V2 R27, -RZ.H0_H0, RZ.H0_H0, -R181.H0_H0 ;  /* 0x200000ffff1bb231 */ /* 0x000fc400003409b5 */
[----:B------:R4:W-:Y:S01]  /*76b0*/  STG.E.U16 [R12.64], R29 ;  /* 0x0000001d0c007986 */ /* 0x0009e2000c10151c */
[----:B------:R-:W-:Y:S01]  /*76c0*/  @!P2 HFMA2.BF16_V2 R26, -RZ.H0_H0, RZ.H0_H0, -R180.H0_H0 ;  /* 0x200000ffff1aa231 */ /* 0x000fe200003409b4 */
[----:B------:R-:W-:Y:S01]  /*76d0*/  PRMT R24, R49, 0x7610, R24 ;  /* 0x0000761031187816 */ /* 0x000fe20000000018 */
[----:B------:R-:W-:Y:S01]  /*76e0*/  FADD.FTZ R137, R140, R3 ;  /* 0x000000038c897221 */ /* 0x000fe20000010000 */
[----:B------:R-:W-:Y:S01]  /*76f0*/  STG.E.U16 [R32.64], R35 ;  /* 0x0000002320007986 */ /* 0x000fe2000c10151c */
[----:B------:R-:W-:-:S03]  /*7700*/  PRMT R20, R27, 0x7610, R20 ;  /* 0x000076101b147816 */ /* 0x000fc60000000014 */
[----:B------:R-:W-:Y:S01]  /*7710*/  STG.E.U16 [R32.64+0x2], R34 ;  /* 0x0000022220007986 */ /* 0x000fe2000c10151c */
[----:B------:R-:W-:Y:S01]  /*7720*/  @!P6 PRMT R184, R24, 0x5410, RZ ;  /* 0x0000541018b8e816 */ /* 0x000fe200000000ff */
[----:B------:R-:W-:Y:S01]  /*7730*/  HMMA.16816.F32.BF16 R140, R4, R158, RZ ;  /* 0x0000009e048c723c */ /* 0x000fe200000418ff */
[----:B------:R-:W-:Y:S01]  /*7740*/  PRMT R3, R26, 0x7610, R3 ;  /* 0x000076101a037816 */ /* 0x000fe20000000003 */
[----:B--2---:R-:W-:-:S04]  /*7750*/  IMAD.WIDE R30, R31, 0x2, R12 ;  /* 0x000000021f1e7825 */ /* 0x004fc800078e020c */
[----:B----4-:R-:W-:Y:S01]  /*7760*/  IMAD.WIDE R28, R28, 0x2, R12 ;  /* 0x000000021c1c7825 */ /* 0x010fe200078e020c */
[----:B------:R-:W-:Y:S01]  /*7770*/  STG.E.U16 [R30.64], R51 ;  /* 0x000000331e007986 */ /* 0x000fe2000c10151c */
[C---:B------:R-:W-:Y:S03]  /*7780*/  HMMA.16816.F32.BF16 R24, R4.reuse, R174, RZ ;  /* 0x000000ae0418723c */ /* 0x040fe600000418ff */
[----:B------:R-:W-:Y:S04]  /*7790*/  STG.E.U16 [R30.64+0x2], R50 ;  /* 0x000002321e007986 */ /* 0x000fe8000c10151c */
[----:B------:R-:W-:Y:S01]  /*77a0*/  STG.E.U16 [R28.64], R60 ;  /* 0x0000003c1c007986 */ /* 0x000fe2000c10151c */
[C---:B------:R-:W-:Y:S03]  /*77b0*/  HMMA.16816.F32.BF16 R76, R4.reuse, R242, RZ ;  /* 0x000000f2044c723c */ /* 0x040fe600000418ff */
[----:B------:R2:W-:Y:S05]  /*77c0*/  STG.E.U16 [R28.64+0x2], R61 ;  /* 0x0000023d1c007986 */ /* 0x0005ea000c10151c */
[C---:B------:R-:W-:Y:S08]  /*77d0*/  HMMA.16816.F32.BF16 R108, R4.reuse, R22, RZ ;  /* 0x00000016046c723c */ /* 0x040ff000000418ff */
[C---:B--2---:R-:W-:Y:S08]  /*77e0*/  HMMA.16816.F32.BF16 R60, R4.reuse, R226, RZ ;  /* 0x000000e2043c723c */ /* 0x044ff000000418ff */
[----:B------:R-:W-:Y:S01]  /*77f0*/  HMMA.16816.F32.BF16 R4, R4, R14, RZ ;  /* 0x0000000e0404723c */ /* 0x000fe200000418ff */
[----:B------:R-:W-:Y:S04]  /*7800*/  STG.E.U16 [R12.64+0x10], R47 ;  /* 0x0000102f0c007986 */ /* 0x000fe8000c10151c */
[----:B------:R-:W-:Y:S03]  /*7810*/  STG.E.U16 [R12.64+0x12], R46 ;  /* 0x0000122e0c007986 */ /* 0x000fe6000c10151c */
[C---:B------:R-:W-:Y:S01]  /*7820*/  HMMA.16816.F32.BF16 R56, R124.reuse, R208, R56 ;  /* 0x000000d07c38723c */ /* 0x040fe20000041838 */
[----:B------:R-:W-:Y:S04]  /*7830*/  STG.E.U16 [R32.64+0x10], R45 ;  /* 0x0000102d20007986 */ /* 0x000fe8000c10151c */
[----:B------:R2:W-:Y:S03]  /*7840*/  STG.E.U16 [R32.64+0x12], R44 ;  /* 0x0000122c20007986 */ /* 0x0005e6000c10151c */
[----:B------:R-:W-:Y:S01]  /*7850*/  HMMA.16816.F32.BF16 R72, R124, R228, R72 ;  /* 0x000000e47c48723c */ /* 0x000fe20000041848 */
[----:B------:R-:W-:-:S07]  /*7860*/  @!P4 PRMT R182, R21, 0x5410, RZ ;  /* 0x0000541015b6c816 */ /* 0x000fce00000000ff */
[----:B------:R-:W-:Y:S01]  /*7870*/  HMMA.16816.F32.BF16 R88, R124, R96, R88 ;  /* 0x000000607c58723c */ /* 0x000fe20000041858 */
[----:B------:R-:W-:-:S07]  /*7880*/  @!P3 PRMT R181, R20, 0x5410, RZ ;  /* 0x0000541014b5b816 */ /* 0x000fce00000000ff */
[----:B------:R-:W-:Y:S01]  /*7890*/  HMMA.16816.F32.BF16 R104, R124, R112, R104 ;  /* 0x000000707c68723c */ /* 0x000fe20000041868 */
[----:B------:R-:W-:-:S07]  /*78a0*/  IMAD.MOV.U32 R173, RZ, RZ, R81 ;  /* 0x000000ffffad7224 */ /* 0x000fce00078e0051 */
[----:B---3--:R-:W-:Y:S01]  /*78b0*/  HMMA.16816.F32.BF16 R120, R124, R16, R120 ;  /* 0x000000107c78723c */ /* 0x008fe20000041878 */
[----:B------:R-:W-:-:S07]  /*78c0*/  IMAD.MOV.U32 R225, RZ, RZ, R156 ;  /* 0x000000ffffe17224 */ /* 0x000fce00078e009c */
[----:B------:R-:W-:Y:S01]  /*78d0*/  HMMA.16816.F32.BF16 R148, R124, R82, R148 ;  /* 0x000000527c94723c */ /* 0x000fe20000041894 */
[----:B------:R-:W-:-:S07]  /*78e0*/  IMAD.MOV.U32 R224, RZ, RZ, R157 ;  /* 0x000000ffffe07224 */ /* 0x000fce00078e009d */
[C---:B------:R-:W-:Y:S01]  /*78f0*/  HMMA.16816.F32.BF16 R140, R124.reuse, R138, R140 ;  /* 0x0000008a7c8c723c */ /* 0x040fe2000004188c */
[----:B------:R1:W-:Y:S07]  /*7900*/  STG.E.U16 [R30.64+0x10], R239 ;  /* 0x000010ef1e007986 */ /* 0x0003ee000c10151c */
[C---:B--2---:R-:W-:Y:S01]  /*7910*/  HMMA.16816.F32.BF16 R44, R124.reuse, R206, R24 ;  /* 0x000000ce7c2c723c */ /* 0x044fe20000041818 */
[----:B------:R1:W-:Y:S07]  /*7920*/  STG.E.U16 [R30.64+0x12], R238 ;  /* 0x000012ee1e007986 */ /* 0x0003ee000c10151c */
[C---:B------:R-:W-:Y:S08]  /*7930*/  HMMA.16816.F32.BF16 R60, R124.reuse, R210, R60 ;  /* 0x000000d27c3c723c */ /* 0x040ff0000004183c */
[C---:B------:R-:W-:Y:S08]  /*7940*/  HMMA.16816.F32.BF16 R76, R124.reuse, R230, R76 ;  /* 0x000000e67c4c723c */ /* 0x040ff0000004184c */
[C---:B------:R-:W-:Y:S08]  /*7950*/  HMMA.16816.F32.BF16 R92, R124.reuse, R98, R92 ;  /* 0x000000627c5c723c */ /* 0x040ff0000004185c */
[----:B------:R-:W-:Y:S01]  /*7960*/  HMMA.16816.F32.BF16 R108, R124, R114, R108 ;  /* 0x000000727c6c723c */ /* 0x000fe2000004186c */
[----:B------:R1:W-:Y:S07]  /*7970*/  STG.E.U16 [R28.64+0x10], R236 ;  /* 0x000010ec1c007986 */ /* 0x0003ee000c10151c */
[----:B------:R-:W-:Y:S01]  /*7980*/  HMMA.16816.F32.BF16 R84, R8, R176, RZ ;  /* 0x000000b00854723c */ /* 0x000fe200000418ff */
[----:B------:R1:W-:Y:S07]  /*7990*/  STG.E.U16 [R28.64+0x12], R237 ;  /* 0x000012ed1c007986 */ /* 0x0003ee000c10151c */
[----:B------:R-:W-:Y:S01]  /*79a0*/  HMMA.16816.F32.BF16 R124, R124, R18, R4 ;  /* 0x000000127c7c723c */ /* 0x000fe20000041804 */
[----:B------:R-:W-:-:S07]  /*79b0*/  @!P2 PRMT R180, R3, 0x5410, RZ ;  /* 0x0000541003b4a816 */ /* 0x000fce00000000ff */
[----:B------:R-:W-:Y:S01]  /*79c0*/  HMMA.16816.F32.BF16 R4, R8, R178, RZ ;  /* 0x000000b20804723c */ /* 0x000fe200000418ff */
[----:B------:R1:W-:Y:S04]  /*79d0*/  STG.E.U16 [R12.64+0x20], R187 ;  /* 0x000020bb0c007986 */ /* 0x0003e8000c10151c */
[----:B------:R1:W-:Y:S03]  /*79e0*/  STG.E.U16 [R12.64+0x22], R186 ;  /* 0x000022ba0c007986 */ /* 0x0003e6000c10151c */
[----:B------:R-:W-:Y:S01]  /*79f0*/  HMMA.16816.F32.BF16 R164, R128, R82, R164 ;  /* 0x0000005280a4723c */ /* 0x000fe200000418a4 */
[----:B------:R1:W-:Y:S04]  /*7a00*/  STG.E.U16 [R32.64+0x20], R185 ;  /* 0x000020b920007986 */ /* 0x0003e8000c10151c */
[----:B------:R1:W-:Y:S03]  /*7a10*/  STG.E.U16 [R32.64+0x22], R184 ;  /* 0x000022b820007986 */ /* 0x0003e6000c10151c */
[C---:B------:R-:W-:Y:S01]  /*7a20*/  HMMA.16816.F32.BF16 R156, R8.reuse, R158, RZ ;  /* 0x0000009e089c723c */ /* 0x040fe200000418ff */
[----:B------:R1:W-:Y:S04]  /*7a30*/  STG.E.U16 [R30.64+0x20], R235 ;  /* 0x000020eb1e007986 */ /* 0x0003e8000c10151c */
[----:B------:R1:W-:Y:S03]  /*7a40*/  STG.E.U16 [R30.64+0x22], R234 ;  /* 0x000022ea1e007986 */ /* 0x0003e6000c10151c */
[C---:B------:R-:W-:Y:S01]  /*7a50*/  HMMA.16816.F32.BF16 R48, R8.reuse, R174, RZ ;  /* 0x000000ae0830723c */ /* 0x040fe200000418ff */
[----:B------:R1:W-:Y:S07]  /*7a60*/  STG.E.U16 [R28.64+0x20], R233 ;  /* 0x000020e91c007986 */ /* 0x0003ee000c10151c */
[C---:B------:R-:W-:Y:S01]  /*7a70*/  HMMA.16816.F32.BF16 R64, R8.reuse, R226, RZ ;  /* 0x000000e20840723c */ /* 0x040fe200000418ff */
[----:B------:R1:W-:Y:S07]  /*7a80*/  STG.E.U16 [R28.64+0x22], R232 ;  /* 0x000022e81c007986 */ /* 0x0003ee000c10151c */
[C---:B------:R-:W-:Y:S01]  /*7a90*/  HMMA.16816.F32.BF16 R80, R8.reuse, R242, RZ ;  /* 0x000000f20850723c */ /* 0x040fe200000418ff */
[----:B------:R1:W-:Y:S07]  /*7aa0*/  STG.E.U16 [R12.64+0x30], R183 ;  /* 0x000030b70c007986 */ /* 0x0003ee000c10151c */
[C---:B------:R-:W-:Y:S01]  /*7ab0*/  HMMA.16816.F32.BF16 R20, R8.reuse, R22, RZ ;  /* 0x000000160814723c */ /* 0x040fe200000418ff */
[----:B------:R1:W-:Y:S07]  /*7ac0*/  STG.E.U16 [R12.64+0x32], R182 ;  /* 0x000032b60c007986 */ /* 0x0003ee000c10151c */
[----:B------:R-:W-:Y:S01]  /*7ad0*/  HMMA.16816.F32.BF16 R8, R8, R14, RZ ;  /* 0x0000000e0808723c */ /* 0x000fe200000418ff */
[----:B------:R1:W-:Y:S04]  /*7ae0*/  STG.E.U16 [R32.64+0x30], R181 ;  /* 0x000030b520007986 */ /* 0x0003e8000c10151c */
[----:B------:R1:W-:Y:S04]  /*7af0*/  STG.E.U16 [R32.64+0x32], R180 ;  /* 0x000032b420007986 */ /* 0x0003e8000c10151c */
[----:B------:R1:W-:Y:S04]  /*7b00*/  STG.E.U16 [R30.64+0x30], R223 ;  /* 0x000030df1e007986 */ /* 0x0003e8000c10151c */
[----:B------:R1:W-:Y:S04]  /*7b10*/  STG.E.U16 [R30.64+0x32], R222 ;  /* 0x000032de1e007986 */ /* 0x0003e8000c10151c */
[----:B------:R1:W-:Y:S04]  /*7b20*/  STG.E.U16 [R28.64+0x30], R213 ;  /* 0x000030d51c007986 */ /* 0x0003e8000c10151c */
[----:B------:R1:W-:Y:S01]  /*7b30*/  STG.E.U16 [R28.64+0x32], R212 ;  /* 0x000032d41c007986 */ /* 0x0003e2000c10151c */
[----:B------:R-:W-:Y:S01]  /*7b40*/  FADD.FTZ R2, R247, R172 ;  /* 0x000000acf7027221 */ /* 0x000fe20000010000 */
[----:B------:R-:W-:Y:S01]  /*7b50*/  HMMA.16816.F32.BF16 R84, R128, R96, R84 ;  /* 0x000000608054723c */ /* 0x000fe20000041854 */
[----:B------:R-:W-:-:S02]  /*7b60*/  FADD.FTZ R0, R205, R0 ;  /* 0x00000000cd007221 */ /* 0x000fc40000010000 */
[----:B------:R-:W-:Y:S02]  /*7b70*/  FADD.FTZ R3, R252, R136 ;  /* 0x00000088fc037221 */ /* 0x000fe40000010000 */
[----:B------:R-:W-:-:S03]  /*7b80*/  FADD.FTZ R0, R241, R0 ;  /* 0x00000000f1007221 */ /* 0x000fc60000010000 */
[----:B------:R-:W-:Y:S01]  /*7b90*/  HMMA.16816.F32.BF16 R96, R128, R98, R4 ;  /* 0x000000628060723c */ /* 0x000fe20000041804 */
[----:B------:R-:W-:Y:S01]  /*7ba0*/  FADD.FTZ R0, R225, R0 ;  /* 0x00000000e1007221 */ /* 0x000fe20000010000 */
[----:B------:R-:W-:-:S05]  /*7bb0*/  IADD3 R204, P1, R12, -0x40, RZ ;  /* 0xffffffc00ccc7810 */ /* 0x000fca0007f3e0ff */
        /* <DEDUP_REMOVED lines=8> */
[----:B------:R-:W-:Y:S01]  /*7c40*/  HMMA.16816.F32.BF16 R68, R128, R228, R68 ;  /* 0x000000e48044723c */ /* 0x000fe20000041844 */
[----:B------:R-:W-:Y:S02]  /*7c50*/  FADD.FTZ R208, R173, R0 ;  /* 0x00000000add07221 */ /* 0x000fe40000010000 */
[----:B------:R-:W-:-:S05]  /*7c60*/  FADD.FTZ R209, R249, R2 ;  /* 0x00000002f9d17221 */ /* 0x000fca0000010000 */
[C---:B------:R-:W-:Y:S08]  /*7c70*/  HMMA.16816.F32.BF16 R116, R128.reuse, R16, R116 ;  /* 0x000000108074723c */ /* 0x040ff00000041874 */
[C---:B------:R-:W-:Y:S08]  /*7c80*/  HMMA.16816.F32.BF16 R156, R128.reuse, R138, R156 ;  /* 0x0000008a809c723c */ /* 0x040ff0000004189c */
[----:B------:R-:W-:Y:S01]  /*7c90*/  HMMA.16816.F32.BF16 R48, R128, R206, R48 ;  /* 0x000000ce8030723c */ /* 0x000fe20000041830 */
[----:B------:R-:W-:-:S07]  /*7ca0*/  IADD3.X R139, R13, -0x1, RZ, P1, !PT ;  /* 0xffffffff0d8b7810 */ /* 0x000fce0000ffe4ff */
[C---:B------:R-:W-:Y:S08]  /*7cb0*/  HMMA.16816.F32.BF16 R64, R128.reuse, R210, R64 ;  /* 0x000000d28040723c */ /* 0x040ff00000041840 */
[----:B------:R-:W-:Y:S01]  /*7cc0*/  HMMA.16816.F32.BF16 R80, R128, R230, R80 ;  /* 0x000000e68050723c */ /* 0x000fe20000041850 */
[----:B------:R-:W-:Y:S02]  /*7cd0*/  FADD.FTZ R211, R248, R5 ;  /* 0x00000005f8d37221 */ /* 0x000fe40000010000 */
[----:B------:R-:W-:-:S05]  /*7ce0*/  FADD.FTZ R210, R244, R4 ;  /* 0x00000004f4d27221 */ /* 0x000fca0000010000 */
[C---:B------:R-:W-:Y:S08]  /*7cf0*/  HMMA.16816.F32.BF16 R112, R128.reuse, R114, R20 ;  /* 0x000000728070723c */ /* 0x040ff00000041814 */
[----:B------:R-:W-:Y:S01]  /*7d00*/  HMMA.16816.F32.BF16 R128, R128, R18, R8 ;  /* 0x000000128080723c */ /* 0x000fe20000041808 */
[----:B------:R-:W-:Y:S07]  /*7d10*/  @!P0 BRA `(.L_x_2063) ;  /* 0x0001547000008947 */ /* 0x000fee0003800000 */
[----:B-1----:R-:W2:Y:S01]  /*7d20*/  LDL.64 R240, [R1+0x90] ;  /* 0x0000900001f07983 */ /* 0x002ea20000100a00 */
[----:B------:R-:W-:-:S04]  /*7d30*/  DEPBAR.LE SB0, 0x0 ;  /* 0x000080000000791a */ /* 0x000fc80000000000 */
[----:B------:R-:W3:Y:S04]  /*7d40*/  LDL R173, [R1+0x8c] ;  /* 0x00008c0001ad7983 */ /* 0x000ee80000100800 */
[----:B------:R-:W4:Y:S01]  /*7d50*/  LDL.64 R224, [R1+0xb0] ;  /* 0x0000b00001e07983 */ /* 0x000f220000100a00 */
[----:B------:R-:W-:-:S04]  /*7d60*/  UIADD3 UR33, UR32, -0x2, URZ ;  /* 0xfffffffe20217890 */ /* 0x000fc8000fffe03f */
[----:B------:R-:W-:Y:S02]  /*7d70*/  USHF.R.S32.HI UR36, URZ, 0x1f, UR33 ;  /* 0x0000001f3f247899 */ /* 0x000fe40008011421 */
[----:B------:R-:W-:Y:S01]  /*7d80*/  UIMAD UR5, UR19, UR33, URZ ;  /* 0x00000021130572a4 */ /* 0x000fe2000f8e023f */
[----:B------:R-:W-:Y:S01]  /*7d90*/  IMAD.U32 R2, RZ, RZ, UR33 ;  /* 0x00000021ff027e24 */ /* 0x000fe2000f8e00ff */
[----:B------:R-:W-:Y:S02]  /*7da0*/  UISETP.GT.AND UP0, UPT, UR33, UR18, UPT ;  /* 0x000000122100728c */ /* 0x000fe4000bf04270 */
[----:B------:R-:W-:Y:S01]  /*7db0*/  UIMAD UR5, UR36, UR20, UR5 ;  /* 0x00000014240572a4 */ /* 0x000fe2000f8e0205 */
        /* <DEDUP_REMOVED lines=41> */
[----:B------:R-:W0:Y:S04]  /*8050*/  LDGDEPBAR ;  /* 0x00000000000079af */ /* 0x000e280000000000 */
[----:B--2---:R-:W2:Y:S01]  /*8060*/  LDSM.16.M88.4 R4, [R192+0x2000] ;  /* 0x00200000c004783b */ /* 0x004ea20000000200 */
[C---:B-1----:R-:W-:Y:S08]  /*8070*/  HMMA.16816.F32.BF16 R184, R8.reuse, R136, RZ ;  /* 0x0000008808b8723c */ /* 0x042ff000000418ff */
[C---:B------:R-:W-:Y:S08]  /*8080*/  HMMA.16816.F32.BF16 R176, R8.reuse, R24, RZ ;  /* 0x0000001808b0723c */ /* 0x040ff000000418ff */
[C---:B------:R-:W-:Y:S08]  /*8090*/  HMMA.16816.F32.BF16 R180, R8.reuse, R138, RZ ;  /* 0x0000008a08b4723c */ /* 0x040ff000000418ff */
[----:B------:R-:W-:Y:S01]  /*80a0*/  HMMA.16816.F32.BF16 R172, R8, R26, RZ ;  /* 0x0000001a08ac723c */ /* 0x000fe200000418ff */
[----:B------:R-:W1:Y:S07]  /*80b0*/  LDSM.16.M88.4 R8, [R190] ;  /* 0x00000000be08783b */ /* 0x000e6e0000000200 */
[C---:B--2---:R-:W-:Y:S08]  /*80c0*/  HMMA.16816.F32.BF16 R204, R4.reuse, R20, R184 ;  /* 0x0000001404cc723c */ /* 0x044ff000000418b8 */
[C---:B------:R-:W-:Y:S08]  /*80d0*/  HMMA.16816.F32.BF16 R184, R4.reuse, R22, R180 ;  /* 0x0000001604b8723c */ /* 0x040ff000000418b4 */
[C---:B------:R-:W-:Y:S08]  /*80e0*/  HMMA.16816.F32.BF16 R228, R4.reuse, R16, R176 ;  /* 0x0000001004e4723c */ /* 0x040ff000000418b0 */
[----:B------:R-:W-:Y:S01]  /*80f0*/  HMMA.16816.F32.BF16 R180, R4, R18, R172 ;  /* 0x0000001204b4723c */ /* 0x000fe200000418ac */
[----:B------:R-:W2:Y:S07]  /*8100*/  LDSM.16.M88.4 R4, [R192] ;  /* 0x00000000c004783b */ /* 0x000eae0000000200 */
[C---:B-1----:R-:W-:Y:S08]  /*8110*/  HMMA.16816.F32.BF16 R176, R8.reuse, R136, RZ ;  /* 0x0000008808b0723c */ /* 0x042ff000000418ff */
[C---:B------:R-:W-:Y:S08]  /*8120*/  HMMA.16816.F32.BF16 R172, R8.reuse, R138, RZ ;  /* 0x0000008a08ac723c */ /* 0x040ff000000418ff */
[C---:B------:R-:W-:Y:S08]  /*8130*/  HMMA.16816.F32.BF16 R136, R8.reuse, R24, RZ ;  /* 0x000000180888723c */ /* 0x040ff000000418ff */
[----:B------:R-:W-:Y:S08]  /*8140*/  HMMA.16816.F32.BF16 R8, R8, R26, RZ ;  /* 0x0000001a0808723c */ /* 0x000ff000000418ff */
[C---:B--2---:R-:W-:Y:S08]  /*8150*/  HMMA.16816.F32.BF16 R176, R4.reuse, R20, R176 ;  /* 0x0000001404b0723c */ /* 0x044ff000000418b0 */
[C---:B------:R-:W-:Y:S08]  /*8160*/  HMMA.16816.F32.BF16 R136, R4.reuse, R16, R136 ;  /* 0x000000100488723c */ /* 0x040ff00000041888 */
[C---:B------:R-:W-:Y:S01]  /*8170*/  HMMA.16816.F32.BF16 R172, R4.reuse, R22, R172 ;  /* 0x0000001604ac723c */ /* 0x040fe200000418ac */
[----:B------:R-:W-:Y:S07]  /*8180*/  LDSM.16.M88.4 R20, [R197+0x8000] ;  /* 0x00800000c514783b */ /* 0x000fee0000000200 */
[----:B------:R-:W-:Y:S01]  /*8190*/  HMMA.16816.F32.BF16 R24, R4, R18, R8 ;  /* 0x000000120418723c */ /* 0x000fe20000041808 */
[----:B------:R-:W1:Y:S04]  /*81a0*/  LDSM.16.M88.4 R4, [R198+0x2000] ;  /* 0x00200000c604783b */ /* 0x000e680000000200 */
[----:B------:R-:W2:Y:S04]  /*81b0*/  LDSM.16.M88.4 R16, [R197+0x8800] ;  /* 0x00880000c510783b */ /* 0x000ea80000000200 */
[----:B------:R-:W3:Y:S01]  /*81c0*/  LDSM.16.M88.4 R8, [R198] ;  /* 0x00000000c608783b */ /* 0x000ee20000000200 */
[C---:B-1----:R-:W-:Y:S08]  /*81d0*/  HMMA.16816.F32.BF16 R204, R4.reuse, R20, R204 ;  /* 0x0000001404cc723c */ /* 0x042ff000000418cc */
[C---:B--2---:R-:W-:Y:S08]  /*81e0*/  HMMA.16816.F32.BF16 R228, R4.reuse, R16, R228 ;  /* 0x0000001004e4723c */ /* 0x044ff000000418e4 */
[C---:B------:R-:W-:Y:S08]  /*81f0*/  HMMA.16816.F32.BF16 R184, R4.reuse, R22, R184 ;  /* 0x0000001604b8723c */ /* 0x040ff000000418b8 */
[----:B------:R-:W-:Y:S01]  /*8200*/  HMMA.16816.F32.BF16 R180, R4, R18, R180 ;  /* 0x0000001204b4723c */ /* 0x000fe200000418b4 */
[----:B------:R-:W-:Y:S07]  /*8210*/  LDSM.16.M88.4 R4, [R196+0x2000] ;  /* 0x00200000c404783b */ /* 0x000fee0000000200 */
[C---:B---3--:R-:W-:Y:S08]  /*8220*/  HMMA.16816.F32.BF16 R176, R8.reuse, R20, R176 ;  /* 0x0000001408b0723c */ /* 0x048ff000000418b0 */
        /* <DEDUP_REMOVED lines=57> */
[C---:B--2---:R-:W-:Y:S08]  /*85c0*/  HMMA.16816.F32.BF16 R184, R4.reuse, R16, R184 ;  /* 0x0000001004b8723c */ /* 0x044ff000000418b8 */
[----:B------:R-:W-:Y:S08]  /*85d0*/  HMMA.16816.F32.BF16 R180, R4, R18, R180 ;  /* 0x0000001204b4723c */ /* 0x000ff000000418b4 */
[C---:B---3--:R-:W-:Y:S08]  /*85e0*/  HMMA.16816.F32.BF16 R176, R8.reuse, R20, R176 ;  /* 0x0000001408b0723c */ /* 0x048ff000000418b0 */
[C---:B------:R-:W-:Y:S08]  /*85f0*/  HMMA.16816.F32.BF16 R172, R8.reuse, R22, R172 ;  /* 0x0000001608ac723c */ /* 0x040ff000000418ac */
[C---:B------:R-:W-:Y:S08]  /*8600*/  HMMA.16816.F32.BF16 R136, R8.reuse, R16, R136 ;  /* 0x000000100888723c */ /* 0x040ff00000041888 */
[----:B------:R-:W-:Y:S01]  /*8610*/  HMMA.16816.F32.BF16 R24, R8, R18, R24 ;  /* 0x000000120818723c */ /* 0x000fe20000041818 */
[----:B------:R-:W-:Y:S06]  /*8620*/  BAR.SYNC.DEFER_BLOCKING 0x0 ;  /* 0x0000000000007b1d */ /* 0x000fec0000010000 */
[----:B------:R-:W-:Y:S05]  /*8630*/  @!P2 BRA `(.L_x_2064) ;  /* 0x000002a00000a947 */ /* 0x000fea0003800000 */
[----:B------:R-:W2:Y:S01]  /*8640*/  LDL.64 R240, [R1+0x98] ;  /* 0x0000980001f07983 */ /* 0x000ea20000100a00 */
[----:B------:R-:W-:Y:S01]  /*8650*/  UIADD3 UR36, UR32, -0x3, URZ ;  /* 0xfffffffd20247890 */ /* 0x000fe2000fffe03f */
[----:B------:R-:W-:Y:S02]  /*8660*/  BSSY B0, `(.L_x_2065) ;  /* 0x0000026000007945 */ /* 0x000fe40003800000 */
[----:B------:R1:W-:Y:S01]  /*8670*/  @P1 STS.128 [R203+0x8000], RZ ;  /* 0x008000ffcb001388 */ /* 0x0003e20000000c00 */
[----:B------:R-:W-:-:S02]  /*8680*/  USHF.R.S32.HI UR5, URZ, 0x1f, UR36 ;  /* 0x0000001f3f057899 */ /* 0x000fc40008011424 */
[----:B------:R-:W-:Y:S01]  /*8690*/  UIMAD UR34, UR34, UR36, URZ ;  /* 0x00000024222272a4 */ /* 0x000fe2000f8e023f */
[----:B------:R-:W-:-:S03]  /*86a0*/  IMAD.U32 R2, RZ, RZ, UR36 ;  /* 0x00000024ff027e24 */ /* 0x000fc6000f8e00ff */
[----:B------:R-:W-:Y:S01]  /*86b0*/  UIMAD UR5, UR5, UR35, UR34 ;  /* 0x00000023050572a4 */ /* 0x000fe2000f8e0222 */
[----:B--2---:R-:W-:-:S05]  /*86c0*/  IMAD.WIDE.U32 R2, R2, UR35, R240 ;  /* 0x0000002302027c25 */ /* 0x004fca000f8e00f0 */
[----:B------:R-:W-:Y:S02]  /*86d0*/  IADD3 R0, R3, UR5, RZ ;  /* 0x0000000503007c10 */ /* 0x000fe4000fffe0ff */
        /* <DEDUP_REMOVED lines=30> */
.L_x_2066:
[----:B------:R-:W-:Y:S05]  /*88c0*/  BSYNC B0 ;  /* 0x0000000000007941 */ /* 0x000fea0003800000 */
.L_x_2065:
[----:B------:R-:W0:Y:S02]  /*88d0*/  LDGDEPBAR ;  /* 0x00000000000079af */ /* 0x000e240000000000 */
.L_x_2064:
[----:B------:R-:W2:Y:S04]  /*88e0*/  LDL.64 R2, [R1+0x30] ;  /* 0x0000300001027983 */ /* 0x000ea80000100a00 */
[----:B-1----:R-:W3:Y:S04]  /*88f0*/  LDL.64 R4, [R1+0x68] ;  /* 0x0000680001047983 */ /* 0x002ee80000100a00 */
[----:B------:R-:W1:Y:S01]  /*8900*/  S2R R6, SR_TID.X ;  /* 0x0000000000067919 */ /* 0x000e620000002100 */
[----:B------:R-:W-:Y:S02]  /*8910*/  IMAD.U32 R0, RZ, RZ, UR33 ;  /* 0x00000021ff007e24 */ /* 0x000fe4000f8e00ff */
[----:B-1----:R-:W-:-:S05]  /*8920*/  IMAD.SHL.U32 R6, R6, 0x2, RZ ;  /* 0x0000000206067824 */ /* 0x002fca00078e00ff */
[----:B------:R-:W-:-:S05]  /*8930*/  LOP3.LUT R6, R6, 0x6, RZ, 0xc0, !PT ;  /* 0x0000000606067812 */ /* 0x000fca00078ec0ff */
[----:B------:R-:W-:-:S05]  /*8940*/  IMAD R0, R0, 0x20, R6 ;  /* 0x0000002000007824 */ /* 0x000fca00078e0206 */
[C---:B------:R-:W-:Y:S02]  /*8950*/  ISETP.GE.AND P3, PT, R0.reuse, R221, PT ;  /* 0x000000dd0000720c */ /* 0x040fe40003f66270 */
[C---:B------:R-:W-:Y:S02]  /*8960*/  IADD3 R10, R0.reuse, 0x1, RZ ;  /* 0x00000001000a7810 */ /* 0x040fe40007ffe0ff */
[----:B------:R-:W-:Y:S02]  /*8970*/  ISETP.LT.OR P3, PT, R0, R217, P3 ;  /* 0x000000d90000720c */ /* 0x000fe40001f61670 */
[----:B------:R-:W-:Y:S02]  /*8980*/  ISETP.GE.AND P2, PT, R10, R221, PT ;  /* 0x000000dd0a00720c */ /* 0x000fe40003f46270 */
[C---:B------:R-:W-:Y:S02]  /*8990*/  IADD3 R9, R0.reuse, 0x8, RZ ;  /* 0x0000000800097810 */ /* 0x040fe40007ffe0ff */
[----:B------:R-:W-:-:S02]  /*89a0*/  IADD3 R8, R0, 0x9, RZ ;  /* 0x0000000900087810 */ /* 0x000fc40007ffe0ff */
[----:B------:R-:W-:Y:S02]  /*89b0*/  ISETP.GE.AND P6, PT, R9, R221, PT ;  /* 0x000000dd0900720c */ /* 0x000fe40003fc6270 */
[----:B------:R-:W-:Y:S02]  /*89c0*/  FSEL R11, R176, -INF , !P3 ;  /* 0xff800000b00b7808 */ /* 0x000fe40005800000 */
[----:B------:R-:W-:Y:S02]  /*89d0*/  ISETP.LT.OR P2, PT, R10, R217, P2 ;  /* 0x000000d90a00720c */ /* 0x000fe40001741670 */
[----:B------:R-:W-:Y:S02]  /*89e0*/  IADD3 R7, R0, 0x10, RZ ;  /* 0x0000001000077810 */ /* 0x000fe40007ffe0ff */
[----:B------:R-:W-:Y:S02]  /*89f0*/  ISETP.GE.AND P5, PT, R8, R221, PT ;  /* 0x000000dd0800720c */ /* 0x000fe40003fa6270 */
[----:B------:R-:W-:-:S02]  /*8a00*/  FSEL R20, R177, -INF , !P2 ;  /* 0xff800000b1147808 */ /* 0x000fc40005000000 */
[----:B------:R-:W-:Y:S02]  /*8a10*/  ISETP.LT.OR P6, PT, R9, R217, P6 ;  /* 0x000000d90900720c */ /* 0x000fe400037c1670 */
[----:B------:R-:W-:Y:S02]  /*8a20*/  ISETP.GE.AND P4, PT, R7, R221, PT ;  /* 0x000000dd0700720c */ /* 0x000fe40003f86270 */
[----:B------:R-:W-:Y:S02]  /*8a30*/  IADD3 R6, R0, 0x11, RZ ;  /* 0x0000001100067810 */ /* 0x000fe40007ffe0ff */
[----:B------:R-:W-:Y:S02]  /*8a40*/  ISETP.LT.OR P5, PT, R8, R217, P5 ;  /* 0x000000d90800720c */ /* 0x000fe40002fa1670 */
[----:B------:R-:W-:Y:S02]  /*8a50*/  FSEL R19, R172, -INF , !P6 ;  /* 0xff800000ac137808 */ /* 0x000fe40007000000 */
[----:B------:R-:W-:-:S02]  /*8a60*/  ISETP.GE.AND P3, PT, R6, R221, PT ;  /* 0x000000dd0600720c */ /* 0x000fc40003f66270 */
[-C--:B------:R-:W-:Y:S02]  /*8a70*/  ISETP.LT.OR P4, PT, R7, R217.reuse, P4 ;  /* 0x000000d90700720c */ /* 0x080fe40002781670 */
[----:B------:R-:W-:Y:S02]  /*8a80*/  FSEL R18, R173, -INF , !P5 ;  /* 0xff800000ad127808 */ /* 0x000fe40006800000 */
[----:B------:R-:W-:Y:S02]  /*8a90*/  ISETP.LT.OR P3, PT, R6, R217, P3 ;  /* 0x000000d90600720c */ /* 0x000fe40001f61670 */
[----:B------:R-:W-:Y:S02]  /*8aa0*/  FSEL R17, R136, -INF , !P4 ;  /* 0xff80000088117808 */ /* 0x000fe40006000000 */
[----:B------:R-:W-:Y:S01]  /*8ab0*/  FSEL R16, R137, -INF , !P3 ;  /* 0xff80000089107808 */ /* 0x000fe20005800000 */
        /* <DEDUP_REMOVED lines=16> */
[----:B------:R-:W4:Y:S04]  /*8bc0*/  LDL.64 R244, [R1+0xc0] ;  /* 0x0000c00001f47983 */ /* 0x000f280000100a00 */
[----:B------:R-:W-:Y:S04]  /*8bd0*/  STL [R1+0x108], R221 ;  /* 0x000108dd01007387 */ /* 0x000fe80000100800 */
[----:B------:R-:W-:Y:S01]  /*8be0*/  STL [R1+0x10c], R217 ;  /* 0x00010cd901007387 */ /* 0x000fe20000100800 */
[----:B--2---:R-:W-:Y:S01]  /*8bf0*/  IMAD.MOV.U32 R230, RZ, RZ, R2 ;  /* 0x000000ffffe67224 */ /* 0x004fe200078e0002 */
[----:B------:R-:W-:-:S04]  /*8c00*/  FMNMX.FTZ R2, R135, R11, !PT ;  /* 0x0000000b87027209 */ /* 0x000fc80007810000 */
[----:B------:R-:W-:Y:S01]  /*8c10*/  FMNMX.FTZ R2, R20, R2, !PT ;  /* 0x0000000214027209 */ /* 0x000fe20007810000 */
[----:B---3--:R-:W-:Y:S01]  /*8c20*/  IMAD.MOV.U32 R241, RZ, RZ, R5 ;  /* 0x000000fffff17224 */ /* 0x008fe200078e0005 */
[C---:B------:R-:W-:Y:S02]  /*8c30*/  IADD3 R5, R0.reuse, 0x18, RZ ;  /* 0x0000001800057810 */ /* 0x040fe40007ffe0ff */
[----:B------:R-:W-:Y:S01]  /*8c40*/  FMNMX.FTZ R2, R19, R2, !PT ;  /* 0x0000000213027209 */ /* 0x000fe20007810000 */
[----:B------:R-:W-:Y:S01]  /*8c50*/  IMAD.MOV.U32 R240, RZ, RZ, R4 ;  /* 0x000000fffff07224 */ /* 0x000fe200078e0004 */
[----:B------:R-:W-:Y:S02]  /*8c60*/  ISETP.GE.AND P2, PT, R5, R221, PT ;  /* 0x000000dd0500720c */ /* 0x000fe40003f46270 */
[----:B------:R-:W-:Y:S02]  /*8c70*/  IADD3 R4, R0, 0x19, RZ ;  /* 0x0000001900047810 */ /* 0x000fe40007ffe0ff */
[----:B------:R-:W-:-:S02]  /*8c80*/  FMNMX.FTZ R2, R18, R2, !PT ;  /* 0x0000000212027209 */ /* 0x000fc40007810000 */
[C---:B------:R-:W-:Y:S02]  /*8c90*/  ISETP.GE.AND P4, PT, R4.reuse, R221, PT ;  /* 0x000000dd0400720c */ /* 0x040fe40003f86270 */
[-C--:B------:R-:W-:Y:S02]  /*8ca0*/  ISETP.LT.OR P2, PT, R5, R217.reuse, P2 ;  /* 0x000000d90500720c */ /* 0x080fe40001741670 */
[----:B------:R-:W-:Y:S02]  /*8cb0*/  FMNMX.FTZ R2, R17, R2, !PT ;  /* 0x0000000211027209 */ /* 0x000fe40007810000 */
[----:B------:R-:W-:Y:S02]  /*8cc0*/  ISETP.LT.OR P4, PT, R4, R217, P4 ;  /* 0x000000d90400720c */ /* 0x000fe40002781670 */
[----:B------:R-:W-:Y:S02]  /*8cd0*/  FSEL R15, R24, -INF , !P2 ;  /* 0xff800000180f7808 */ /* 0x000fe40005000000 */
[----:B------:R-:W-:-:S02]  /*8ce0*/  FMNMX.FTZ R2, R16, R2, !PT ;  /* 0x0000000210027209 */ /* 0x000fc40007810000 */
[----:B------:R-:W-:Y:S02]  /*8cf0*/  FSEL R14, R25, -INF , !P4 ;  /* 0xff800000190e7808 */ /* 0x000fe40006000000 */
[----:B------:R-:W-:-:S04]  /*8d00*/  FMNMX.FTZ R2, R15, R2, !PT ;  /* 0x000000020f027209 */ /* 0x000fc80007810000 */
[----:B------:R-:W-:Y:S01]  /*8d10*/  FMNMX.FTZ R2, R14, R2, !PT ;  /* 0x000000020e027209 */ /* 0x000fe20007810000 */
[----:B------:R-:W-:-:S04]  /*8d20*/  IMAD.MOV.U32 R231, RZ, RZ, R3 ;  /* 0x000000ffffe77224 */ /* 0x000fc800078e0003 */
[----:B------:R-:W1:Y:S02]  /*8d30*/  SHFL.BFLY PT, R3, R2, 0x2, 0x1f ;  /* 0x0c401f0002037f89 */ /* 0x000e6400000e0000 */
[----:B-1----:R-:W-:-:S05]  /*8d40*/  FMNMX.FTZ R2, R2, R3, !PT ;  /* 0x0000000302027209 */ /* 0x002fca0007810000 */
[----:B------:R-:W1:Y:S02]  /*8d50*/  SHFL.BFLY PT, R3, R2, 0x1, 0x1f ;  /* 0x0c201f0002037f89 */ /* 0x000e6400000e0000 */
[----:B-1----:R-:W-:-:S04]  /*8d60*/  FMNMX.FTZ R213, R2, R3, !PT ;  /* 0x0000000302d57209 */ /* 0x002fc80007810000 */
[----:B------:R-:W-:-:S04]  /*8d70*/  FSETP.NEU.FTZ.AND P2, PT, R213, -INF , PT ;  /* 0xff800000d500780b */ /* 0x000fc80003f5d000 */
[----:B------:R-:W-:-:S05]  /*8d80*/  FSEL R2, R213, RZ, P2 ;  /* 0x000000ffd5027208 */ /* 0x000fca0001000000 */
[----:B------:R-:W-:-:S04]  /*8d90*/  FADD.FTZ R2, R135, -R2 ;  /* 0x8000000287027221 */ /* 0x000fc80000010000 */
[----:B------:R-:W-:Y:S02]  /*8da0*/  FMUL.FTZ R3, R2, c[0x0][0x23c] ;  /* 0x00008f0002037a20 */ /* 0x000fe40000410000 */
[----:B------:R-:W-:-:S05]  /*8db0*/  FMUL.FTZ R2, R213, c[0x0][0x23c] ;  /* 0x00008f00d5027a20 */ /* 0x000fca0000410000 */
[----:B------:R-:W-:Y:S01]  /*8dc0*/  FSEL R2, R2, RZ, P2 ;  /* 0x000000ff02027208 */ /* 0x000fe20001000000 */
[----:B------:R-:W1:Y:S04]  /*8dd0*/  MUFU.EX2 R3, R3 ;  /* 0x0000000300037308 */ /* 0x000e680000000800 */
        /* <DEDUP_REMOVED lines=8> */
[----:B------:R-:W-:Y:S02]  /*8e60*/  FFMA.FTZ R176, R14, c[0x0][0x23c], -R2 ;  /* 0x00008f000eb07a23 */ /* 0x000fe40000010802 */
[----:B------:R-:W2:Y:S01]  /*8e70*/  MUFU.EX2 R2, R20 ;  /* 0x0000001400027308 */ /* 0x000ea20000000800 */
[-C--:B-1----:R-:W-:Y:S01]  /*8e80*/  FMUL.FTZ R168, R168, R3.reuse ;  /* 0x00000003a8a87220 */ /* 0x082fe20000410000 */
[-C--:B------:R-:W-:Y:S01]  /*8e90*/  ISETP.GE.AND P4, PT, R0, R220.reuse, PT ;  /* 0x000000dc0000720c */ /* 0x080fe20003f86270 */
[-C--:B------:R-:W-:Y:S02]  /*8ea0*/  FMUL.FTZ R169, R169, R3.reuse ;  /* 0x00000003a9a97220 */ /* 0x080fe40000410000 */
[-C--:B------:R-:W-:Y:S01]  /*8eb0*/  FMUL.FTZ R232, R164, R3.reuse ;  /* 0x00000003a4e87220 */ /* 0x080fe20000410000 */
[----:B------:R1:W-:Y:S01]  /*8ec0*/  STL [R1+0x110], R213 ;  /* 0x000110d501007387 */ /* 0x0003e20000100800 */
[----:B------:R-:W-:Y:S01]  /*8ed0*/  ISETP.GE.AND P2, PT, R10, R220, PT ;  /* 0x000000dc0a00720c */ /* 0x000fe20003f46270 */
[-C--:B------:R-:W-:Y:S01]  /*8ee0*/  FMUL.FTZ R233, R165, R3.reuse ;  /* 0x00000003a5e97220 */ /* 0x080fe20000410000 */
[----:B------:R-:W-:Y:S01]  /*8ef0*/  ISETP.LT.OR P4, PT, R0, R216, P4 ;  /* 0x000000d80000720c */ /* 0x000fe20002781670 */
[----:B------:R-:W-:Y:S01]  /*8f00*/  STL [R1+0x114], R168 ;  /* 0x000114a801007387 */ /* 0x000fe20000100800 */
[----:B------:R-:W-:-:S02]  /*8f10*/  FMUL.FTZ R239, R156, R3 ;  /* 0x000000039cef7220 */ /* 0x000fc40000410000 */
[-C--:B------:R-:W-:Y:S01]  /*8f20*/  FMUL.FTZ R243, R157, R3.reuse ;  /* 0x000000039df37220 */ /* 0x080fe20000410000 */
[----:B------:R-:W-:Y:S01]  /*8f30*/  STL [R1+0x118], R169 ;  /* 0x000118a901007387 */ /* 0x000fe20000100800 */
[-C--:B------:R-:W-:Y:S01]  /*8f40*/  FMUL.FTZ R246, R80, R3.reuse ;  /* 0x0000000350f67220 */ /* 0x080fe20000410000 */
[----:B------:R-:W-:Y:S01]  /*8f50*/  ISETP.LT.OR P2, PT, R10, R216, P2 ;  /* 0x000000d80a00720c */ /* 0x000fe20001741670 */
[-C--:B------:R-:W-:Y:S01]  /*8f60*/  FMUL.FTZ R160, R160, R3.reuse ;  /* 0x00000003a0a07220 */ /* 0x080fe20000410000 */
[----:B------:R3:W-:Y:S01]  /*8f70*/  STL [R1+0x11c], R232 ;  /* 0x00011ce801007387 */ /* 0x0007e20000100800 */
[-C--:B------:R-:W-:Y:S02]  /*8f80*/  FMUL.FTZ R161, R161, R3.reuse ;  /* 0x00000003a1a17220 */ /* 0x080fe40000410000 */
[-C--:B------:R-:W-:Y:S02]  /*8f90*/  FMUL.FTZ R248, R36, R3.reuse ;  /* 0x0000000324f87220 */ /* 0x080fe40000410000 */
[----:B------:R-:W-:Y:S01]  /*8fa0*/  FMUL.FTZ R228, R37, R3 ;  /* 0x0000000325e47220 */ /* 0x000fe20000410000 */
[----:B--2---:R-:W-:Y:S01]  /*8fb0*/  F2FP.BF16.PACK_AB R37, R2, R11 ;  /* 0x0000000b0225723e */ /* 0x004fe200000010ff */
[----:B------:R-:W-:-:S02]  /*8fc0*/  FMUL.FTZ R165, R52, R3 ;  /* 0x0000000334a57220 */ /* 0x000fc40000410000 */
[-C--:B------:R-:W-:Y:S02]  /*8fd0*/  FMUL.FTZ R156, R53, R3.reuse ;  /* 0x00000003359c7220 */ /* 0x080fe40000410000 */
[-C--:B------:R-:W-:Y:S02]  /*8fe0*/  FMUL.FTZ R195, R64, R3.reuse ;  /* 0x0000000340c37220 */ /* 0x080fe40000410000 */
[-C--:B-1----:R-:W-:Y:S02]  /*8ff0*/  FMUL.FTZ R213, R48, R3.reuse ;  /* 0x0000000330d57220 */ /* 0x082fe40000410000 */
[-C--:B------:R-:W-:Y:S02]  /*9000*/  FMUL.FTZ R192, R65, R3.reuse ;  /* 0x0000000341c07220 */ /* 0x080fe40000410000 */
[-C--:B------:R-:W-:Y:S02]  /*9010*/  FMUL.FTZ R191, R68, R3.reuse ;  /* 0x0000000344bf7220 */ /* 0x080fe40000410000 */
[----:B------:R-:W-:-:S02]  /*9020*/  FMUL.FTZ R217, R69, R3 ;  /* 0x0000000345d97220 */ /* 0x000fc40000410000 */
[-C--:B------:R-:W-:Y:S02]  /*9030*/  FMUL.FTZ R251, R81, R3.reuse ;  /* 0x0000000351fb7220 */ /* 0x080fe40000410000 */
[-C--:B------:R-:W-:Y:S02]  /*9040*/  FMUL.FTZ R229, R84, R3.reuse ;  /* 0x0000000354e57220 */ /* 0x080fe40000410000 */
[-C--:B---3--:R-:W-:Y:S02]  /*9050*/  FMUL.FTZ R232, R49, R3.reuse ;  /* 0x0000000331e87220 */ /* 0x088fe40000410000 */
        /* <DEDUP_REMOVED lines=11> */
[-C--:B------:R-:W-:Y:S01]  /*9110*/  ISETP.GE.AND P3, PT, R9, R220.reuse, PT ;  /* 0x000000dc0900720c */ /* 0x080fe20003f66270 */
[----:B------:R-:W-:Y:S01]  /*9120*/  FFMA.FTZ R3, R211, R3, R11 ;  /* 0x00000003d3037223 */ /* 0x000fe2000001000b */
[----:B------:R-:W-:Y:S02]  /*9130*/  FSEL R11, R178, -INF , !P4 ;  /* 0xff800000b20b7808 */ /* 0x000fe40006000000 */
[----:B------:R-:W-:Y:S01]  /*9140*/  FSEL R20, R179, -INF , !P2 ;  /* 0xff800000b3147808 */ /* 0x000fe20005000000 */
[----:B------:R-:W-:Y:S01]  /*9150*/  FADD.FTZ R36, R2, R3 ;  /* 0x0000000302247221 */ /* 0x000fe20000010000 */
[----:B------:R-:W-:Y:S02]  /*9160*/  ISETP.GE.AND P2, PT, R8, R220, PT ;  /* 0x000000dc0800720c */ /* 0x000fe40003f46270 */
[----:B------:R-:W-:-:S02]  /*9170*/  ISETP.LT.OR P3, PT, R9, R216, P3 ;  /* 0x000000d80900720c */ /* 0x000fc40001f61670 */
[----:B------:R-:W-:Y:S02]  /*9180*/  FMNMX.FTZ R2, R134, R11, !PT ;  /* 0x0000000b86027209 */ /* 0x000fe40007810000 */
[----:B------:R-:W-:Y:S02]  /*9190*/  ISETP.GE.AND P4, PT, R7, R220, PT ;  /* 0x000000dc0700720c */ /* 0x000fe40003f86270 */
[----:B------:R-:W-:Y:S02]  /*91a0*/  ISETP.LT.OR P2, PT, R8, R216, P2 ;  /* 0x000000d80800720c */ /* 0x000fe40001741670 */
[----:B------:R-:W-:Y:S02]  /*91b0*/  FSEL R19, R174, -INF , !P3 ;  /* 0xff800000ae137808 */ /* 0x000fe40005800000 */
[----:B------:R-:W-:Y:S02]  /*91c0*/  FMNMX.FTZ R2, R20, R2, !PT ;  /* 0x0000000214027209 */ /* 0x000fe40007810000 */
[----:B------:R-:W-:-:S02]  /*91d0*/  ISETP.GE.AND P3, PT, R6, R220, PT ;  /* 0x000000dc0600720c */ /* 0x000fc40003f66270 */
[----:B------:R-:W-:Y:S02]  /*91e0*/  FSEL R18, R175, -INF , !P2 ;  /* 0xff800000af127808 */ /* 0x000fe40005000000 */
[----:B------:R-:W-:Y:S02]  /*91f0*/  ISETP.LT.OR P4, PT, R7, R216, P4 ;  /* 0x000000d80700720c */ /* 0x000fe40002781670 */
[----:B------:R-:W-:Y:S02]  /*9200*/  FMNMX.FTZ R2, R19, R2, !PT ;  /* 0x0000000213027209 */ /* 0x000fe40007810000 */
[----:B------:R-:W-:Y:S02]  /*9210*/  ISETP.LT.OR P3, PT, R6, R216, P3 ;  /* 0x000000d80600720c */ /* 0x000fe40001f61670 */
[----:B------:R-:W-:Y:S02]  /*9220*/  ISETP.GE.AND P2, PT, R5, R220, PT ;  /* 0x000000dc0500720c */ /* 0x000fe40003f46270 */
[----:B------:R-:W-:-:S02]  /*9230*/  FSEL R17, R138, -INF , !P4 ;  /* 0xff8000008a117808 */ /* 0x000fc40006000000 */
[----:B------:R-:W-:Y:S02]  /*9240*/  FMNMX.FTZ R2, R18, R2, !PT ;  /* 0x0000000212027209 */ /* 0x000fe40007810000 */
[----:B------:R-:W-:Y:S02]  /*9250*/  FSEL R16, R139, -INF , !P3 ;  /* 0xff8000008b107808 */ /* 0x000fe40005800000 */
[C---:B------:R-:W-:Y:S02]  /*9260*/  ISETP.GE.AND P3, PT, R4.reuse, R220, PT ;  /* 0x000000dc0400720c */ /* 0x040fe40003f66270 */
[----:B------:R-:W-:Y:S02]  /*9270*/  ISETP.LT.OR P2, PT, R5, R216, P2 ;  /* 0x000000d80500720c */ /* 0x000fe40001741670 */
[----:B------:R-:W-:Y:S02]  /*9280*/  FMNMX.FTZ R2, R17, R2, !PT ;  /* 0x0000000211027209 */ /* 0x000fe40007810000 */
[----:B------:R-:W-:-:S02]  /*9290*/  ISETP.LT.OR P3, PT, R4, R216, P3 ;  /* 0x000000d80400720c */ /* 0x000fc40001f61670 */
[----:B------:R-:W-:Y:S02]  /*92a0*/  FSEL R15, R26, -INF , !P2 ;  /* 0xff8000001a0f7808 */ /* 0x000fe40005000000 */
[----:B------:R-:W-:Y:S02]  /*92b0*/  FMNMX.FTZ R2, R16, R2, !PT ;  /* 0x0000000210027209 */ /* 0x000fe40007810000 */
[----:B------:R-:W-:Y:S02]  /*92c0*/  FSEL R14, R27, -INF , !P3 ;  /* 0xff8000001b0e7808 */ /* 0x000fe40005800000 */
[----:B------:R-:W-:-:S04]  /*92d0*/  FMNMX.FTZ R2, R15, R2, !PT ;  /* 0x000000020f027209 */ /* 0x000fc80007810000 */
[----:B------:R-:W-:-:S05]  /*92e0*/  FMNMX.FTZ R2, R14, R2, !PT ;  /* 0x000000020e027209 */ /* 0x000fca0007810000 */
[----:B------:R-:W1:Y:S02]  /*92f0*/  SHFL.BFLY PT, R3, R2, 0x2, 0x1f ;  /* 0x0c401f0002037f89 */ /* 0x000e6400000e0000 */
[----:B-1----:R-:W-:-:S05]  /*9300*/  FMNMX.FTZ R2, R2, R3, !PT ;  /* 0x0000000302027209 */ /* 0x002fca0007810000 */
[----:B------:R-:W1:Y:S02]  /*9310*/  SHFL.BFLY PT, R3, R2, 0x1, 0x1f ;  /* 0x0c201f0002037f89 */ /* 0x000e6400000e0000 */
[----:B-1----:R-:W-:-:S04]  /*9320*/  FMNMX.FTZ R212, R2, R3, !PT ;  /* 0x0000000302d47209 */ /* 0x002fc80007810000 */
[----:B------:R-:W-:-:S04]  /*9330*/  FSETP.NEU.FTZ.AND P2, PT, R212, -INF , PT ;  /* 0xff800000d400780b */ /* 0x000fc80003f5d000 */
[----:B------:R-:W-:-:S05]  /*9340*/  FSEL R2, R212, RZ, P2 ;  /* 0x000000ffd4027208 */ /* 0x000fca0001000000 */
[----:B------:R-:W-:-:S04]  /*9350*/  FADD.FTZ R2, R134, -R2 ;  /* 0x8000000286027221 */ /* 0x000fc80000010000 */
[----:B------:R-:W-:-:S06]  /*9360*/  FMUL.FTZ R3, R2, c[0x0][0x23c] ;  /* 0x00008f0002037a20 */ /* 0x000fcc0000410000 */
[----:B------:R-:W1:Y:S02]  /*9370*/  MUFU.EX2 R3, R3 ;  /* 0x0000000300037308 */ /* 0x000e640000000800 */
[-C--:B-1----:R-:W-:Y:S02]  /*9380*/  FMUL.FTZ R197, R102, R3.reuse ;  /* 0x0000000366c57220 */ /* 0x082fe40000410000 */
[----:B------:R-:W-:Y:S02]  /*9390*/  FMUL.FTZ R196, R103, R3 ;  /* 0x0000000367c47220 */ /* 0x000fe40000410000 */
[----:B------:R-:W2:Y:S01]  /*93a0*/  LDL.LU.64 R102, [R1] ;  /* 0x0000000001667983 */ /* 0x000ea20000300a00 */
[----:B------:R-:W-:-:S05]  /*93b0*/  FMUL.FTZ R2, R212, c[0x0][0x23c] ;  /* 0x00008f00d4027a20 */ /* 0x000fca0000410000 */
[----:B------:R-:W-:-:S05]  /*93c0*/  FSEL R2, R2, RZ, P2 ;  /* 0x000000ff02027208 */ /* 0x000fca0001000000 */
[----:B------:R-:W-:-:S04]  /*93d0*/  FFMA.FTZ R11, R11, c[0x0][0x23c], -R2 ;  /* 0x00008f000b0b7a23 */ /* 0x000fc80000010802 */
[----:B------:R-:W1:Y:S01]  /*93e0*/  MUFU.EX2 R23, R11 ;  /* 0x0000000b00177308 */ /* 0x000e620000000800 */
[C---:B------:R-:W-:Y:S02]  /*93f0*/  ISETP.GE.AND P6, PT, R0.reuse, R219, PT ;  /* 0x000000db0000720c */ /* 0x040fe40003fc6270 */
[C---:B------:R-:W-:Y:S02]  /*9400*/  ISETP.GE.AND P2, PT, R0.reuse, R218, PT ;  /* 0x000000da0000720c */ /* 0x040fe40003f46270 */
[----:B------:R-:W-:Y:S02]  /*9410*/  ISETP.LT.OR P6, PT, R0, R215, P6 ;  /* 0x000000d70000720c */ /* 0x000fe400037c1670 */
[----:B------:R-:W-:Y:S02]  /*9420*/  ISETP.GE.AND P5, PT, R10, R219, PT ;  /* 0x000000db0a00720c */ /* 0x000fe40003fa6270 */
[----:B------:R-:W-:Y:S02]  /*9430*/  ISETP.LT.OR P2, PT, R0, R214, P2 ;  /* 0x000000d60000720c */ /* 0x000fe40001741670 */
[C---:B------:R-:W-:Y:S01]  /*9440*/  ISETP.GE.AND P3, PT, R10.reuse, R218, PT ;  /* 0x000000da0a00720c */ /* 0x040fe20003f66270 */
[----:B------:R-:W-:Y:S01]  /*9450*/  FFMA.FTZ R81, R17, c[0x0][0x23c], -R2 ;  /* 0x00008f0011517a23 */ /* 0x000fe20000010802 */
[----:B------:R-:W-:Y:S01]  /*9460*/  ISETP.LT.OR P5, PT, R10, R215, P5 ;  /* 0x000000d70a00720c */ /* 0x000fe20002fa1670 */
[----:B------:R-:W-:Y:S01]  /*9470*/  FMUL.FTZ R234, R166, R3 ;  /* 0x00000003a6ea7220 */ /* 0x000fe20000410000 */
[----:B------:R-:W-:Y:S01]  /*9480*/  ISETP.GE.AND P4, PT, R9, R219, PT ;  /* 0x000000db0900720c */ /* 0x000fe20003f86270 */
[-C--:B------:R-:W-:Y:S01]  /*9490*/  FMUL.FTZ R235, R167, R3.reuse ;  /* 0x00000003a7eb7220 */ /* 0x080fe20000410000 */
[----:B------:R-:W-:Y:S01]  /*94a0*/  FSEL R17, R224, -INF , !P6 ;  /* 0xff800000e0117808 */ /* 0x000fe20007000000 */
[-C--:B------:R-:W-:Y:S01]  /*94b0*/  FMUL.FTZ R170, R170, R3.reuse ;  /* 0x00000003aaaa7220 */ /* 0x080fe20000410000 */
[----:B------:R-:W-:Y:S01]  /*94c0*/  ISETP.LT.OR P3, PT, R10, R214, P3 ;  /* 0x000000d60a00720c */ /* 0x000fe20001f61670 */
[-C--:B------:R-:W-:Y:S01]  /*94d0*/  FMUL.FTZ R171, R171, R3.reuse ;  /* 0x00000003abab7220 */ /* 0x080fe20000410000 */
[----:B------:R-:W-:Y:S01]  /*94e0*/  ISETP.GE.AND P6, PT, R9, R218, PT ;  /* 0x000000da0900720c */ /* 0x000fe20003fc6270 */
        /* <DEDUP_REMOVED lines=26> */
[----:B-1----:R-:W-:Y:S01]  /*9690*/  FFMA.FTZ R97, R210, R3, R23 ;  /* 0x00000003d2617223 */ /* 0x002fe20000010017 */
[----:B------:R-:W-:Y:S01]  /*96a0*/  FSEL R3, R226, -INF , !P2 ;  /* 0xff800000e2037808 */ /* 0x000fe20005000000 */
[--C-:B------:R-:W-:Y:S01]  /*96b0*/  FFMA.FTZ R68, R19, c[0x0][0x23c], -R2.reuse ;  /* 0x00008f0013447a23 */ /* 0x100fe20000010802 */
[----:B------:R-:W-:Y:S01]  /*96c0*/  ISETP.GE.AND P2, PT, R8, R219, PT ;  /* 0x000000db0800720c */ /* 0x000fe20003f46270 */
[--C-:B------:R-:W-:Y:S01]  /*96d0*/  FFMA.FTZ R69, R18, c[0x0][0x23c], -R2.reuse ;  /* 0x00008f0012457a23 */ /* 0x100fe20000010802 */
[----:B------:R-:W-:Y:S01]  /*96e0*/  ISETP.LT.OR P4, PT, R9, R215, P4 ;  /* 0x000000d70900720c */ /* 0x000fe20002781670 */
[--C-:B------:R-:W-:Y:S01]  /*96f0*/  FFMA.FTZ R25, R20, c[0x0][0x23c], -R2.reuse ;  /* 0x00008f0014197a23 */ /* 0x100fe20000010802 */
[----:B------:R-:W-:Y:S01]  /*9700*/  FSEL R22, R225, -INF , !P5 ;  /* 0xff800000e1167808 */ /* 0x000fe20006800000 */
[--C-:B------:R-:W-:Y:S01]  /*9710*/  FFMA.FTZ R112, R15, c[0x0][0x23c], -R2.reuse ;  /* 0x00008f000f707a23 */ /* 0x100fe20000010802 */
[----:B------:R-:W-:Y:S01]  /*9720*/  ISETP.LT.OR P6, PT, R9, R214, P6 ;  /* 0x000000d60900720c */ /* 0x000fe200037c1670 */
[--C-:B------:R-:W-:Y:S01]  /*9730*/  FFMA.FTZ R84, R16, c[0x0][0x23c], -R2.reuse ;  /* 0x00008f0010547a23 */ /* 0x100fe20000010802 */
[----:B------:R-:W-:Y:S01]  /*9740*/  ISETP.GE.AND P5, PT, R8, R218, PT ;  /* 0x000000da0800720c */ /* 0x000fe20003fa6270 */
[----:B------:R-:W-:Y:S01]  /*9750*/  FFMA.FTZ R113, R14, c[0x0][0x23c], -R2 ;  /* 0x00008f000e717a23 */ /* 0x000fe20000010802 */
[----:B------:R-:W-:Y:S01]  /*9760*/  FSEL R19, R227, -INF , !P3 ;  /* 0xff800000e3137808 */ /* 0x000fe20005800000 */
[----:B------:R-:W-:Y:S01]  /*9770*/  ULOP3.LUT UR5, UR33, UR31, URZ, 0x3c, !UPT ;  /* 0x0000001f21057292 */ /* 0x000fe2000f8e3c3f */
[----:B------:R-:W-:Y:S01]  /*9780*/  FMNMX.FTZ R0, R132, R3, !PT ;  /* 0x0000000384007209 */ /* 0x000fe20007810000 */
[----:B------:R-:W-:Y:S01]  /*9790*/  IMAD.MOV.U32 R116, RZ, RZ, R80 ;  /* 0x000000ffff747224 */ /* 0x000fe200078e0050 */
[----:B------:R-:W-:Y:S01]  /*97a0*/  ISETP.LT.OR P2, PT, R8, R215, P2 ;  /* 0x000000d70800720c */ /* 0x000fe20001741670 */
[----:B------:R-:W3:Y:S01]  /*97b0*/  LDL.LU.64 R118, [R1+0x80] ;  /* 0x0000800001767983 */ /* 0x000ee20000300a00 */
[----:B------:R-:W-:-:S02]  /*97c0*/  ISETP.GE.AND P3, PT, R7, R219, PT ;  /* 0x000000db0700720c */ /* 0x000fc40003f66270 */
[----:B------:R-:W-:Y:S02]  /*97d0*/  FSEL R21, R204, -INF , !P4 ;  /* 0xff800000cc157808 */ /* 0x000fe40006000000 */
[----:B------:R-:W-:Y:S02]  /*97e0*/  ISETP.LT.OR P5, PT, R8, R214, P5 ;  /* 0x000000d60800720c */ /* 0x000fe40002fa1670 */
[----:B------:R-:W-:Y:S02]  /*97f0*/  ISETP.GE.AND P4, PT, R7, R218, PT ;  /* 0x000000da0700720c */ /* 0x000fe40003f86270 */
[----:B------:R-:W-:Y:S02]  /*9800*/  FSEL R18, R206, -INF , !P6 ;  /* 0xff800000ce127808 */ /* 0x000fe40007000000 */
[----:B------:R-:W-:Y:S02]  /*9810*/  FMNMX.FTZ R0, R19, R0, !PT ;  /* 0x0000000013007209 */ /* 0x000fe40007810000 */
[----:B------:R-:W-:-:S02]  /*9820*/  FSEL R20, R205, -INF , !P2 ;  /* 0xff800000cd147808 */ /* 0x000fc40005000000 */
[C---:B------:R-:W-:Y:S02]  /*9830*/  ISETP.LT.OR P3, PT, R7.reuse, R215, P3 ;  /* 0x000000d70700720c */ /* 0x040fe40001f61670 */
[----:B------:R-:W-:Y:S02]  /*9840*/  ISETP.GE.AND P2, PT, R6, R218, PT ;  /* 0x000000da0600720c */ /* 0x000fe40003f46270 */
[----:B------:R-:W-:Y:S02]  /*9850*/  ISETP.LT.OR P4, PT, R7, R214, P4 ;  /* 0x000000d60700720c */ /* 0x000fe40002781670 */
[----:B------:R-:W-:Y:S02]  /*9860*/  FSEL R15, R207, -INF , !P5 ;  /* 0xff800000cf0f7808 */ /* 0x000fe40006800000 */
[----:B------:R-:W-:Y:S02]  /*9870*/  FMNMX.FTZ R0, R18, R0, !PT ;  /* 0x0000000012007209 */ /* 0x000fe40007810000 */
[----:B------:R-:W-:-:S02]  /*9880*/  FMNMX.FTZ R2, R133, R17, !PT ;  /* 0x0000001185027209 */ /* 0x000fc40007810000 */
[----:B------:R-:W-:Y:S02]  /*9890*/  ISETP.LT.OR P2, PT, R6, R214, P2 ;  /* 0x000000d60600720c */ /* 0x000fe40001741670 */
[----:B------:R-:W-:Y:S02]  /*98a0*/  FSEL R16, R184, -INF , !P3 ;  /* 0xff800000b8107808 */ /* 0x000fe40005800000 */
[----:B------:R-:W-:Y:S02]  /*98b0*/  ISETP.GE.AND P3, PT, R5, R218, PT ;  /* 0x000000da0500720c */ /* 0x000fe40003f66270 */
[----:B------:R-:W-:Y:S02]  /*98c0*/  FSEL R14, R186, -INF , !P4 ;  /* 0xff800000ba0e7808 */ /* 0x000fe40006000000 */
[----:B------:R-:W-:Y:S02]  /*98d0*/  FMNMX.FTZ R0, R15, R0, !PT ;  /* 0x000000000f007209 */ /* 0x000fe40007810000 */
[----:B------:R-:W-:-:S02]  /*98e0*/  FMNMX.FTZ R2, R22, R2, !PT ;  /* 0x0000000216027209 */ /* 0x000fc40007810000 */
[----:B------:R-:W-:Y:S02]  /*98f0*/  FSEL R11, R187, -INF , !P2 ;  /* 0xff800000bb0b7808 */ /* 0x000fe40005000000 */
[----:B------:R-:W-:Y:S02]  /*9900*/  ISETP.LT.OR P3, PT, R5, R214, P3 ;  /* 0x000000d60500720c */ /* 0x000fe40001f61670 */
[----:B------:R-:W-:Y:S02]  /*9910*/  ISETP.GE.AND P2, PT, R4, R218, PT ;  /* 0x000000da0400720c */ /* 0x000fe40003f46270 */
[----:B------:R-:W-:Y:S02]  /*9920*/  FMNMX.FTZ R0, R14, R0, !PT ;  /* 0x000000000e007209 */ /* 0x000fe40007810000 */
[----:B------:R-:W-:Y:S02]  /*9930*/  ISETP.GE.AND P6, PT, R6, R219, PT ;  /* 0x000000db0600720c */ /* 0x000fe40003fc6270 */
[----:B------:R-:W-:-:S02]  /*9940*/  FMNMX.FTZ R2, R21, R2, !PT ;  /* 0x0000000215027209 */ /* 0x000fc40007810000 */
[----:B------:R-:W-:Y:S02]  /*9950*/  ISETP.LT.OR P2, PT, R4, R214, P2 ;  /* 0x000000d60400720c */ /* 0x000fe40001741670 */
[----:B------:R-:W-:Y:S02]  /*9960*/  FSEL R7, R182, -INF , !P3 ;  /* 0xff800000b6077808 */ /* 0x000fe40005800000 */
[----:B------:R-:W-:Y:S02]  /*9970*/  FMNMX.FTZ R0, R11, R0, !PT ;  /* 0x000000000b007209 */ /* 0x000fe40007810000 */
[----:B------:R-:W-:Y:S02]  /*9980*/  ISETP.LT.OR P6, PT, R6, R215, P6 ;  /* 0x000000d70600720c */ /* 0x000fe400037c1670 */
[----:B------:R-:W-:Y:S02]  /*9990*/  ISETP.GE.AND P5, PT, R5, R219, PT ;  /* 0x000000db0500720c */ /* 0x000fe40003fa6270 */
[----:B------:R-:W-:-:S02]  /*99a0*/  FMNMX.FTZ R2, R20, R2, !PT ;  /* 0x0000000214027209 */ /* 0x000fc40007810000 */
[----:B------:R-:W-:Y:S02]  /*99b0*/  FSEL R6, R183, -INF , !P2 ;  /* 0xff800000b7067808 */ /* 0x000fe40005000000 */
[----:B------:R-:W-:Y:S02]  /*99c0*/  FMNMX.FTZ R0, R7, R0, !PT ;  /* 0x0000000007007209 */ /* 0x000fe40007810000 */
[----:B------:R-:W-:Y:S02]  /*99d0*/  ISETP.LT.OR P5, PT, R5, R215, P5 ;  /* 0x000000d70500720c */ /* 0x000fe40002fa1670 */
[----:B------:R-:W-:Y:S02]  /*99e0*/  ISETP.GE.AND P4, PT, R4, R219, PT ;  /* 0x000000db0400720c */ /* 0x000fe40003f86270 */
[----:B------:R-:W-:Y:S02]  /*99f0*/  FSEL R10, R185, -INF , !P6 ;  /* 0xff800000b90a7808 */ /* 0x000fe40007000000 */
[----:B------:R-:W-:-:S02]  /*9a00*/  FMNMX.FTZ R2, R16, R2, !PT ;  /* 0x0000000210027209 */ /* 0x000fc40007810000 */
[----:B------:R-:W-:Y:S02]  /*9a10*/  FMNMX.FTZ R0, R6, R0, !PT ;  /* 0x0000000006007209 */ /* 0x000fe40007810000 */
[----:B------:R-:W-:Y:S02]  /*9a20*/  ISETP.LT.OR P4, PT, R4, R215, P4 ;  /* 0x000000d70400720c */ /* 0x000fe40002781670 */
[----:B------:R-:W-:Y:S02]  /*9a30*/  FSEL R9, R180, -INF , !P5 ;  /* 0xff800000b4097808 */ /* 0x000fe40006800000 */
[----:B------:R-:W-:Y:S01]  /*9a40*/  FMNMX.FTZ R2, R10, R2, !PT ;  /* 0x000000020a027209 */ /* 0x000fe20007810000 */
[----:B------:R-:W1:Y:S01]  /*9a50*/  SHFL.BFLY PT, R4, R0, 0x2, 0x1f ;  /* 0x0c401f0000047f89 */ /* 0x000e6200000e0000 */
[----:B------:R-:W-:Y:S02]  /*9a60*/  FSEL R8, R181, -INF , !P4 ;  /* 0xff800000b5087808 */ /* 0x000fe40006000000 */
[----:B------:R-:W-:-:S04]  /*9a70*/  FMNMX.FTZ R2, R9, R2, !PT ;  /* 0x0000000209027209 */ /* 0x000fc80007810000 */
[----:B------:R-:W-:-:S05]  /*9a80*/  FMNMX.FTZ R2, R8, R2, !PT ;  /* 0x0000000208027209 */ /* 0x000fca0007810000 */
[----:B------:R-:W4:Y:S01]  /*9a90*/  SHFL.BFLY PT, R5, R2, 0x2, 0x1f ;  /* 0x0c401f0002057f89 */ /* 0x000f2200000e0000 */
[----:B-1----:R-:W-:-:S05]  /*9aa0*/  FMNMX.FTZ R0, R0, R4, !PT ;  /* 0x0000000400007209 */ /* 0x002fca0007810000 */
[----:B------:R-:W1:Y:S01]  /*9ab0*/  SHFL.BFLY PT, R4, R0, 0x1, 0x1f ;  /* 0x0c201f0000047f89 */ /* 0x000e6200000e0000 */
[----:B----4-:R-:W-:-:S05]  /*9ac0*/  FMNMX.FTZ R2, R2, R5, !PT ;  /* 0x0000000502027209 */ /* 0x010fca0007810000 */
[----:B------:R-:W4:Y:S01]  /*9ad0*/  SHFL.BFLY PT, R5, R2, 0x1, 0x1f ;  /* 0x0c201f0002057f89 */ /* 0x000f2200000e0000 */
[----:B-1----:R-:W-:-:S04]  /*9ae0*/  FMNMX.FTZ R222, R0, R4, !PT ;  /* 0x0000000400de7209 */ /* 0x002fc80007810000 */
[C---:B------:R-:W-:Y:S01]  /*9af0*/  FSETP.NEU.FTZ.AND P2, PT, R222.reuse, -INF , PT ;  /* 0xff800000de00780b */ /* 0x040fe20003f5d000 */
[----:B------:R-:W-:Y:S01]  /*9b00*/  FMUL.FTZ R0, R222, c[0x0][0x23c] ;  /* 0x00008f00de007a20 */ /* 0x000fe20000410000 */
[----:B----4-:R-:W-:-:S04]  /*9b10*/  FMNMX.FTZ R242, R2, R5, !PT ;  /* 0x0000000502f27209 */ /* 0x010fc80007810000 */
[----:B------:R-:W-:Y:S02]  /*9b20*/  FSEL R2, R0, RZ, P2 ;  /* 0x000000ff00027208 */ /* 0x000fe40001000000 */
[----:B------:R-:W-:-:S03]  /*9b30*/  FSEL R0, R222, RZ, P2 ;  /* 0x000000ffde007208 */ /* 0x000fc60001000000 */
[----:B------:R-:W-:Y:S02]  /*9b40*/  FFMA.FTZ R3, R3, c[0x0][0x23c], -R2 ;  /* 0x00008f0003037a23 */ /* 0x000fe40000010802 */
[----:B------:R-:W-:Y:S02]  /*9b50*/  FADD.FTZ R0, R132, -R0 ;  /* 0x8000000084007221 */ /* 0x000fe40000010000 */
[----:B------:R1:W-:Y:S01]  /*9b60*/  MUFU.EX2 R5, R3 ;  /* 0x0000000300057308 */ /* 0x0003e20000000800 */
[----:B------:R-:W-:Y:S01]  /*9b70*/  FSETP.NEU.FTZ.AND P5, PT, R242, -INF , PT ;  /* 0xff800000f200780b */ /* 0x000fe20003fbd000 */
[----:B-1----:R-:W-:-:S06]  /*9b80*/  FMUL.FTZ R3, R0, c[0x0][0x23c] ;  /* 0x00008f0000037a20 */ /* 0x002fcc0000410000 */
[----:B------:R1:W4:Y:S01]  /*9b90*/  MUFU.EX2 R4, R3 ;  /* 0x0000000300047308 */ /* 0x0003220000000800 */
[----:B------:R-:W-:Y:S02]  /*9ba0*/  FMUL.FTZ R0, R242, c[0x0][0x23c] ;  /* 0x00008f00f2007a20 */ /* 0x000fe40000410000 */
[----:B-1----:R-:W-:-:S06]  /*9bb0*/  FFMA.FTZ R3, R19, c[0x0][0x23c], -R2 ;  /* 0x00008f0013037a23 */ /* 0x002fcc0000010802 */
[----:B------:R-:W1:Y:S01]  /*9bc0*/  MUFU.EX2 R3, R3 ;  /* 0x0000000300037308 */ /* 0x000e620000000800 */
[----:B------:R-:W-:Y:S01]  /*9bd0*/  FSEL R0, R0, RZ, P5 ;  /* 0x000000ff00007208 */ /* 0x000fe20002800000 */
[----:B------:R-:W-:-:S04]  /*9be0*/  FFMA.FTZ R99, R14, c[0x0][0x23c], -R2 ;  /* 0x00008f000e637a23 */ /* 0x000fc80000010802 */
[--C-:B------:R-:W-:Y:S02]  /*9bf0*/  FFMA.FTZ R27, R17, c[0x0][0x23c], -R0.reuse ;  /* 0x00008f00111b7a23 */ /* 0x100fe40000010800 */
[--C-:B------:R-:W-:Y:S02]  /*9c00*/  FFMA.FTZ R64, R22, c[0x0][0x23c], -R0.reuse ;  /* 0x00008f0016407a23 */ /* 0x100fe40000010800 */
[--C-:B------:R-:W-:Y:S02]  /*9c10*/  FFMA.FTZ R65, R21, c[0x0][0x23c], -R0.reuse ;  /* 0x00008f0015417a23 */ /* 0x100fe40000010800 */
[--C-:B------:R-:W-:Y:S02]  /*9c20*/  FFMA.FTZ R66, R20, c[0x0][0x23c], -R0.reuse ;  /* 0x00008f0014427a23 */ /* 0x100fe40000010800 */
[--C-:B------:R-:W-:Y:S02]  /*9c30*/  FFMA.FTZ R82, R16, c[0x0][0x23c], -R0.reuse ;  /* 0x00008f0010527a23 */ /* 0x100fe40000010800 */
[----:B------:R-:W-:-:S02]  /*9c40*/  FFMA.FTZ R83, R10, c[0x0][0x23c], -R0 ;  /* 0x00008f000a537a23 */ /* 0x000fc40000010800 */
[--C-:B------:R-:W-:Y:S02]  /*9c50*/  FFMA.FTZ R85, R9, c[0x0][0x23c], -R0.reuse ;  /* 0x00008f0009557a23 */ /* 0x100fe40000010800 */
[----:B------:R-:W-:Y:S02]  /*9c60*/  FFMA.FTZ R86, R8, c[0x0][0x23c], -R0 ;  /* 0x00008f0008567a23 */ /* 0x000fe40000010800 */
[----:B----4-:R-:W-:-:S04]  /*9c70*/  FFMA.FTZ R0, R209, R4, R5 ;  /* 0x00000004d1007223 */ /* 0x010fc80000010005 */
[----:B-1----:R-:W-:Y:S01]  /*9c80*/  FADD.FTZ R14, R3, R0 ;  /* 0x00000000030e7221 */ /* 0x002fe20000010000 */
[----:B------:R-:W-:Y:S01]  /*9c90*/  LOP3.LUT R0, R231, UR5, RZ, 0x3c, !PT ;  /* 0x00000005e7007c12 */ /* 0x000fe2000f8e3cff */
[----:B------:R-:W-:-:S04]  /*9ca0*/  FFMA.FTZ R10, R18, c[0x0][0x23c], -R2 ;  /* 0x00008f00120a7a23 */ /* 0x000fc80000010802 */
[----:B------:R-:W-:-:S04]  /*9cb0*/  IMAD.WIDE.U32 R114, R0, -0x326172a9, RZ ;  /* 0xcd9e8d5700727825 */ /* 0x000fc800078e00ff */
[--C-:B------:R-:W-:Y:S02]  /*9cc0*/  FFMA.FTZ R15, R15, c[0x0][0x23c], -R2.reuse ;  /* 0x00008f000f0f7a23 */ /* 0x100fe40000010802 */
[--C-:B------:R-:W-:Y:S02]  /*9cd0*/  FFMA.FTZ R100, R11, c[0x0][0x23c], -R2.reuse ;  /* 0x00008f000b647a23 */ /* 0x100fe40000010802 */
[--C-:B------:R-:W-:Y:S02]  /*9ce0*/  FFMA.FTZ R87, R7, c[0x0][0x23c], -R2.reuse ;  /* 0x00008f0007577a23 */ /* 0x100fe40000010802 */
[----:B------:R-:W-:Y:S01]  /*9cf0*/  FFMA.FTZ R96, R6, c[0x0][0x23c], -R2 ;  /* 0x00008f0006607a23 */ /* 0x000fe20000010802 */
[----:B------:R-:W-:Y:S02]  /*9d00*/  LOP3.LUT R2, R115, UR15, R244, 0x96, !PT ;  /* 0x0000000f73027c12 */ /* 0x000fe4000f8e96f4 */
[----:B------:R-:W-:-:S03]  /*9d10*/  F2FP.BF16.PACK_AB R101, R3, R5 ;  /* 0x000000050365723e */ /* 0x000fc600000010ff */
[----:B------:R-:W-:-:S05]  /*9d20*/  IMAD.WIDE.U32 R2, R2, -0x2daee0ad, RZ ;  /* 0xd2511f5302027825 */ /* 0x000fca00078e00ff */
[----:B------:R-:W-:-:S05]  /*9d30*/  LOP3.LUT R0, R3, UR13, R240, 0x96, !PT ;  /* 0x0000000d03007c12 */ /* 0x000fca000f8e96f0 */
[----:B------:R-:W-:Y:S01]  /*9d40*/  IMAD.WIDE.U32 R6, R0, -0x326172a9, RZ ;  /* 0xcd9e8d5700067825 */ /* 0x000fe200078e00ff */
[----:B--2---:R-:W-:-:S04]  /*9d50*/  LOP3.LUT R0, R103, UR14, R114, 0x96, !PT ;  /* 0x0000000e67007c12 */ /* 0x004fc8000f8e9672 */
[----:B------:R-:W-:Y:S01]  /*9d60*/  LOP3.LUT R3, R7, UR12, R102, 0x96, !PT ;  /* 0x0000000c07037c12 */ /* 0x000fe2000f8e9666 */
[----:B------:R-:W-:-:S05]  /*9d70*/  IMAD.WIDE.U32 R8, R0, -0x2daee0ad, RZ ;  /* 0xd2511f5300087825 */ /* 0x000fca00078e00ff */
[----:B------:R-:W-:Y:S01]  /*9d80*/  LOP3.LUT R0, R9, UR11, R2, 0x96, !PT ;  /* 0x0000000b09007c12 */ /* 0x000fe2000f8e9602 */
[----:B------:R-:W-:-:S05]  /*9d90*/  IMAD.WIDE.U32 R2, R3, -0x2daee0ad, RZ ;  /* 0xd2511f5303027825 */ /* 0x000fca00078e00ff */
[----:B------:R-:W-:Y:S01]  /*9da0*/  LOP3.LUT R3, R3, UR9, R8, 0x96, !PT ;  /* 0x0000000903037c12 */ /* 0x000fe2000f8e9608 */
[----:B------:R-:W-:Y:S01]  /*9db0*/  IMAD.WIDE.U32 R8, R0, -0x326172a9, RZ ;  /* 0xcd9e8d5700087825 */ /* 0x000fe200078e00ff */
[----:B------:R-:W1:Y:S04]  /*9dc0*/  LDC.U8 R209, c[0x0][0x2d8] ;  /* 0x0000b600ffd17b82 */ /* 0x000e680000000000 */
[----:B------:R-:W-:-:S05]  /*9dd0*/  LOP3.LUT R0, R9, UR10, R6, 0x96, !PT ;  /* 0x0000000a09007c12 */ /* 0x000fca000f8e9606 */
[----:B------:R-:W-:-:S05]  /*9de0*/  IMAD.WIDE.U32 R16, R0, -0x2daee0ad, RZ ;  /* 0xd2511f5300107825 */ /* 0x000fca00078e00ff */
[----:B------:R-:W-:Y:S01]  /*9df0*/  LOP3.LUT R2, R17, UR7, R2, 0x96, !PT ;  /* 0x0000000711027c12 */ /* 0x000fe2000f8e9602 */
[----:B------:R-:W-:-:S04]  /*9e00*/  IMAD.WIDE.U32 R6, R3, -0x326172a9, RZ ;  /* 0xcd9e8d5703067825 */ /* 0x000fc800078e00ff */
[----:B------:R-:W-:-:S05]  /*9e10*/  IMAD.WIDE.U32 R2, R2, -0x326172a9, RZ ;  /* 0xcd9e8d5702027825 */ /* 0x000fca00078e00ff */
[----:B------:R-:W-:-:S04]  /*9e20*/  LOP3.LUT R0, R3, UR17, R6, 0x96, !PT ;  /* 0x0000001103007c12 */ /* 0x000fc8000f8e9606 */
[----:B------:R-:W-:-:S04]  /*9e30*/  LOP3.LUT R5, R0, 0xff, RZ, 0xc0, !PT ;  /* 0x000000ff00057812 */ /* 0x000fc800078ec0ff */
[----:B-1----:R-:W-:Y:S02]  /*9e40*/  ISETP.GE.U32.AND P6, PT, R209, R5, PT ;  /* 0x00000005d100720c */ /* 0x002fe40003fc6070 */
[----:B------:R-:W-:-:S04]  /*9e50*/  LOP3.LUT R5, R0, 0xffff, RZ, 0xc0, !PT ;  /* 0x0000ffff00057812 */ /* 0x000fc800078ec0ff */
[----:B------:R-:W-:Y:S02]  /*9e60*/  SHF.R.U32.HI R5, RZ, 0x8, R5 ;  /* 0x00000008ff057819 */ /* 0x000fe40000011605 */
[----:B------:R-:W-:Y:S02]  /*9e70*/  LOP3.LUT R11, R7, UR8, R8, 0x96, !PT ;  /* 0x00000008070b7c12 */ /* 0x000fe4000f8e9608 */
[----:B------:R-:W-:Y:S01]  /*9e80*/  LOP3.LUT R5, R5, 0xffff, RZ, 0xc0, !PT ;  /* 0x0000ffff05057812 */ /* 0x000fe200078ec0ff */
[----:B------:R-:W1:Y:S03]  /*9e90*/  MUFU.EX2 R7, R135 ;  /* 0x0000008700077308 */ /* 0x000e660000000800 */
[----:B------:R-:W-:Y:S02]  /*9ea0*/  ISETP.GE.U32.AND P4, PT, R209, R5, PT ;  /* 0x00000005d100720c */ /* 0x000fe40003f86070 */
[----:B------:R-:W-:-:S02]  /*9eb0*/  SHF.R.U32.HI R5, RZ, 0x18, R0 ;  /* 0x00000018ff057819 */ /* 0x000fc40000011600 */
[----:B------:R-:W-:Y:S01]  /*9ec0*/  SHF.R.U32.HI R0, RZ, 0x10, R0 ;  /* 0x00000010ff007819 */ /* 0x000fe20000011600 */
[----:B------:R-:W2:Y:S01]  /*9ed0*/  MUFU.EX2 R6, R136 ;  /* 0x0000008800067308 */ /* 0x000ea20000000800 */
[----:B------:R-:W-:Y:S02]  /*9ee0*/  ISETP.GE.U32.AND P2, PT, R209, R5, PT ;  /* 0x00000005d100720c */ /* 0x000fe40003f46070 */
[----:B------:R-:W-:-:S05]  /*9ef0*/  LOP3.LUT R0, R0, 0xff, RZ, 0xc0, !PT ;  /* 0x000000ff00007812 */ /* 0x000fca00078ec0ff */
[----:B------:R-:W4:Y:S01]  /*9f00*/  MUFU.EX2 R25, R25 ;  /* 0x0000001900197308 */ /* 0x000f220000000800 */
[----:B------:R-:W-:Y:S01]  /*9f10*/  ISETP.GE.U32.AND P3, PT, R209, R0, PT ;  /* 0x00000000d100720c */ /* 0x000fe20003f66070 */
[----:B-1----:R-:W-:-:S06]  /*9f20*/  FADD.FTZ R8, R7, R36 ;  /* 0x0000002407087221 */ /* 0x002fcc0000010000 */
[----:B------:R-:W1:Y:S01]  /*9f30*/  MUFU.EX2 R5, R10 ;  /* 0x0000000a00057308 */ /* 0x000e620000000800 */
[C---:B--2---:R-:W-:Y:S01]  /*9f40*/  FADD.FTZ R8, R6.reuse, R8 ;  /* 0x0000000806087221 */ /* 0x044fe20000010000 */
[----:B------:R-:W-:-:S06]  /*9f50*/  F2FP.BF16.PACK_AB R9, R6, R7 ;  /* 0x000000070609723e */ /* 0x000fcc00000010ff */
[----:B------:R-:W2:Y:S01]  /*9f60*/  MUFU.EX2 R0, R15 ;  /* 0x0000000f00007308 */ /* 0x000ea20000000800 */
[----:B----4-:R-:W-:-:S04]  /*9f70*/  F2FP.BF16.PACK_AB R6, R25, R23 ;  /* 0x000000171906723e */ /* 0x010fc800000010ff */
[C---:B------:R-:W-:Y:S01]  /*9f80*/  PRMT R20, R6.reuse, 0x7610, R20 ;  /* 0x0000761006147816 */ /* 0x040fe20000000014 */
[----:B-1----:R-:W-:Y:S01]  /*9f90*/  FADD.FTZ R7, R5, R14 ;  /* 0x0000000e05077221 */ /* 0x002fe20000010000 */
[----:B------:R-:W-:-:S03]  /*9fa0*/  PRMT R19, R6, 0x7632, R19 ;  /* 0x0000763206137816 */ /* 0x000fc60000000013 */
[----:B------:R-:W-:Y:S01]  /*9fb0*/  @!P3 HFMA2.BF16_V2 R26, -RZ.H0_H0, RZ.H0_H0, -R20.H0_H0 ;  /* 0x200000ffff1ab231 */ /* 0x000fe20000340914 */
[C---:B--2---:R-:W-:Y:S01]  /*9fc0*/  FADD.FTZ R80, R0.reuse, R7 ;  /* 0x0000000700507221 */ /* 0x044fe20000010000 */
[----:B------:R-:W-:Y:S02]  /*9fd0*/  F2FP.BF16.PACK_AB R48, R0, R5 ;  /* 0x000000050030723e */ /* 0x000fe400000010ff */
[----:B------:R-:W-:Y:S01]  /*9fe0*/  LOP3.LUT R0, R2, 0xff, RZ, 0xc0, !PT ;  /* 0x000000ff02007812 */ /* 0x000fe200078ec0ff */
[----:B------:R-:W1:Y:S01]  /*9ff0*/  MUFU.EX2 R5, R137 ;  /* 0x0000008900057308 */ /* 0x000e620000000800 */
[----:B------:R-:W-:Y:S02]  /*a000*/  PRMT R102, R20, 0x5410, R19 ;  /* 0x0000541014667816 */ /* 0x000fe40000000013 */
[----:B------:R-:W-:Y:S02]  /*a010*/  @!P3 PRMT R20, R26, 0x5410, RZ ;  /* 0x000054101a14b816 */ /* 0x000fe400000000ff */
[----:B------:R-:W-:-:S02]  /*a020*/  ISETP.GE.U32.AND P3, PT, R209, R0, PT ;  /* 0x00000000d100720c */ /* 0x000fc40003f66070 */
[C---:B------:R-:W-:Y:S01]  /*a030*/  PRMT R17, R37.reuse, 0x7632, R17 ;  /* 0x0000763225117816 */ /* 0x040fe20000000011 */
[----:B------:R-:W2:Y:S01]  /*a040*/  MUFU.EX2 R0, R172 ;  /* 0x000000ac00007308 */ /* 0x000ea20000000800 */
[----:B------:R-:W-:Y:S02]  /*a050*/  SHF.R.U32.HI R7, RZ, 0x10, R2 ;  /* 0x00000010ff077819 */ /* 0x000fe40000011602 */
[----:B------:R-:W-:Y:S01]  /*a060*/  LOP3.LUT R3, R2, 0xffff, RZ, 0xc0, !PT ;  /* 0x0000ffff02037812 */ /* 0x000fe200078ec0ff */
[----:B------:R-:W-:Y:S01]  /*a070*/  @!P4 HFMA2.BF16_V2 R35, -RZ.H0_H0, RZ.H0_H0, -R17.H0_H0 ;  /* 0x200000ffff23c231 */ /* 0x000fe20000340911 */
[----:B------:R-:W-:Y:S02]  /*a080*/  PRMT R18, R37, 0x7610, R18 ;  /* 0x0000761025127816 */ /* 0x000fe40000000012 */
[----:B------:R-:W-:Y:S02]  /*a090*/  SHF.R.U32.HI R6, RZ, 0x18, R2 ;  /* 0x00000018ff067819 */ /* 0x000fe40000011602 */
[----:B------:R-:W-:-:S02]  /*a0a0*/  LOP3.LUT R2, R7, 0xff, RZ, 0xc0, !PT ;  /* 0x000000ff07027812 */ /* 0x000fc400078ec0ff */
[----:B------:R-:W-:Y:S01]  /*a0b0*/  SHF.R.U32.HI R3, RZ, 0x8, R3 ;  /* 0x00000008ff037819 */ /* 0x000fe20000011603 */
[----:B------:R-:W-:Y:S01]  /*a0c0*/  @!P2 HFMA2.BF16_V2 R24, -RZ.H0_H0, RZ.H0_H0, -R19.H0_H0 ;  /* 0x200000ffff18a231 */ /* 0x000fe20000340913 */
[----:B------:R-:W-:Y:S02]  /*a0d0*/  PRMT R103, R18, 0x5410, R17 ;  /* 0x0000541012677816 */ /* 0x000fe40000000011 */
[----:B------:R-:W-:Y:S01]  /*a0e0*/  @!P4 PRMT R17, R35, 0x5410, RZ ;  /* 0x000054102311c816 */ /* 0x000fe200000000ff */
[----:B------:R-:W-:Y:S01]  /*a0f0*/  @!P6 HFMA2.BF16_V2 R34, -RZ.H0_H0, RZ.H0_H0, -R18.H0_H0 ;  /* 0x200000ffff22e231 */ /* 0x000fe20000340912 */
[----:B------:R-:W-:Y:S01]  /*a100*/  ISETP.GE.U32.AND P4, PT, R209, R2, PT ;  /* 0x00000002d100720c */ /* 0x000fe20003f86070 */
[----:B-1----:R-:W-:Y:S01]  /*a110*/  FADD.FTZ R2, R5, R8 ;  /* 0x0000000805027221 */ /* 0x002fe20000010000 */
[----:B------:R-:W-:Y:S02]  /*a120*/  LOP3.LUT R3, R3, 0xffff, RZ, 0xc0, !PT ;  /* 0x0000ffff03037812 */ /* 0x000fe400078ec0ff */
[----:B------:R-:W-:Y:S01]  /*a130*/  @!P2 PRMT R19, R24, 0x5410, RZ ;  /* 0x000054101813a816 */ /* 0x000fe200000000ff */
[----:B--2---:R-:W-:Y:S01]  /*a140*/  FADD.FTZ R8, R0, R2 ;  /* 0x0000000200087221 */ /* 0x004fe20000010000 */
[----:B------:R-:W-:Y:S01]  /*a150*/  ISETP.GE.U32.AND P2, PT, R209, R3, PT ;  /* 0x00000003d100720c */ /* 0x000fe20003f46070 */
[----:B------:R-:W-:Y:S01]  /*a160*/  IMAD.WIDE.U32 R2, R11, -0x2daee0ad, RZ ;  /* 0xd2511f530b027825 */ /* 0x000fe200078e00ff */
[----:B------:R-:W-:-:S02]  /*a170*/  @!P6 PRMT R18, R34, 0x5410, RZ ;  /* 0x000054102212e816 */ /* 0x000fc400000000ff */
[----:B------:R-:W-:Y:S02]  /*a180*/  ISETP.GE.U32.AND P6, PT, R209, R6, PT ;  /* 0x00000006d100720c */ /* 0x000fe40003fc6070 */
[----:B------:R-:W1:Y:S01]  /*a190*/  MUFU.EX2 R6, R173 ;  /* 0x000000ad00067308 */ /* 0x000e620000000800 */
[----:B------:R-:W-:Y:S02]  /*a1a0*/  F2FP.BF16.PACK_AB R10, R0, R5 ;  /* 0x00000005000a723e */ /* 0x000fe400000010ff */
[----:B------:R-:W-:Y:S02]  /*a1b0*/  LOP3.LUT R5, R3, UR16, R16, 0x96, !PT ;  /* 0x0000001003057c12 */ /* 0x000fe4000f8e9610 */
[C---:B------:R-:W-:Y:S02]  /*a1c0*/  PRMT R24, R9.reuse, 0x7610, R24 ;  /* 0x0000761009187816 */ /* 0x040fe40000000018 */
[----:B------:R-:W-:Y:S02]  /*a1d0*/  SHF.R.U32.HI R7, RZ, 0x10, R5 ;  /* 0x00000010ff077819 */ /* 0x000fe40000011605 */
[----:B------:R-:W-:Y:S01]  /*a1e0*/  PRMT R182, R9, 0x7632, R182 ;  /* 0x0000763209b67816 */ /* 0x000fe200000000b6 */
[----:B------:R-:W-:Y:S01]  /*a1f0*/  @!P3 HFMA2.BF16_V2 R53, -RZ.H0_H0, RZ.H0_H0, -R24.H0_H0 ;  /* 0x200000ffff35b231 */ /* 0x000fe20000340918 */
[----:B------:R-:W-:-:S02]  /*a200*/  LOP3.LUT R7, R7, 0xff, RZ, 0xc0, !PT ;  /* 0x000000ff07077812 */ /* 0x000fc400078ec0ff */
[----:B------:R-:W-:Y:S02]  /*a210*/  PRMT R98, R24, 0x5410, R182 ;  /* 0x0000541018627816 */ /* 0x000fe400000000b6 */
[----:B------:R-:W-:Y:S02]  /*a220*/  @!P3 PRMT R24, R53, 0x5410, RZ ;  /* 0x000054103518b816 */ /* 0x000fe400000000ff */
[----:B------:R-:W-:Y:S01]  /*a230*/  ISETP.GE.U32.AND P3, PT, R209, R7, PT ;  /* 0x00000007d100720c */ /* 0x000fe20003f66070 */
[----:B-1----:R-:W-:Y:S02]  /*a240*/  FADD.FTZ R7, R6, R8 ;  /* 0x0000000806077221 */ /* 0x002fe40000010000 */
[----:B------:R-:W2:Y:S01]  /*a250*/  LDL.LU.64 R8, [R1+0x70] ;  /* 0x0000700001087983 */ /* 0x000ea20000300a00 */
[----:B------:R-:W-:Y:S08]  /*a260*/  MUFU.EX2 R26, R68 ;  /* 0x00000044001a7308 */ /* 0x000ff00000000800 */
[----:B------:R1:W-:Y:S02]  /*a270*/  MUFU.EX2 R34, R69 ;  /* 0x0000004500227308 */ /* 0x0003e40000000800 */
[----:B-1----:R-:W4:Y:S06]  /*a280*/  LDL.LU.64 R68, [R1+0x78] ;  /* 0x0000780001447983 */ /* 0x002f2c0000300a00 */
[----:B------:R-:W1:Y:S01]  /*a290*/  MUFU.EX2 R0, R176 ;  /* 0x000000b000007308 */ /* 0x000e620000000800 */
[----:B------:R-:W-:Y:S01]  /*a2a0*/  IMAD.MOV.U32 R227, RZ, RZ, R211 ;  /* 0x000000ffffe37224 */ /* 0x000fe200078e00d3 */
[----:B------:R-:W-:-:S05]  /*a2b0*/  @!P2 HFMA2.BF16_V2 R54, -RZ.H0_H0, RZ.H0_H0, -R182.H0_H0 ;  /* 0x200000ffff36a231 */ /* 0x000fca00003409b6 */
[----:B------:R-:W-:Y:S01]  /*a2c0*/  @!P2 PRMT R182, R54, 0x5410, RZ ;  /* 0x0000541036b6a816 */ /* 0x000fe200000000ff */
[C---:B-1----:R-:W-:Y:S01]  /*a2d0*/  FADD.FTZ R211, R0.reuse, R7 ;  /* 0x0000000700d37221 */ /* 0x042fe20000010000 */
[----:B------:R-:W-:Y:S02]  /*a2e0*/  F2FP.BF16.PACK_AB R36, R0, R6 ;  /* 0x000000060024723e */ /* 0x000fe400000010ff */
[----:B------:R-:W-:Y:S02]  /*a2f0*/  LOP3.LUT R0, R5, 0xff, RZ, 0xc0, !PT ;  /* 0x000000ff05007812 */ /* 0x000fe400078ec0ff */
[----:B------:R-:W-:Y:S02]  /*a300*/  FSEL R6, R242, RZ, P5 ;  /* 0x000000fff2067208 */ /* 0x000fe40002800000 */
[----:B------:R-:W-:Y:S02]  /*a310*/  ISETP.GE.U32.AND P5, PT, R209, R0, PT ;  /* 0x00000000d100720c */ /* 0x000fe40003fa6070 */
[----:B------:R-:W-:Y:S01]  /*a320*/  SHF.R.U32.HI R0, RZ, 0x18, R5 ;  /* 0x00000018ff007819 */ /* 0x000fe20000011605 */
[----:B------:R-:W-:-:S03]  /*a330*/  FADD.FTZ R6, R133, -R6 ;  /* 0x8000000685067221 */ /* 0x000fc60000010000 */
[----:B------:R-:W-:Y:S01]  /*a340*/  ISETP.GE.U32.AND P2, PT, R209, R0, PT ;  /* 0x00000000d100720c */ /* 0x000fe20003f46070 */
[----:B------:R-:W-:Y:S01]  /*a350*/  FMUL.FTZ R0, R6, c[0x0][0x23c] ;  /* 0x00008f0006007a20 */ /* 0x000fe20000410000 */
[----:B------:R-:W-:Y:S08]  /*a360*/  MUFU.EX2 R22, R27 ;  /* 0x0000001b00167308 */ /* 0x000ff00000000800 */
[----:B------:R-:W1:Y:S08]  /*a370*/  MUFU.EX2 R0, R0 ;  /* 0x0000000000007308 */ /* 0x000e700000000800 */
[----:B------:R-:W-:Y:S08]  /*a380*/  MUFU.EX2 R27, R81 ;  /* 0x00000051001b7308 */ /* 0x000ff00000000800 */
[----:B------:R-:W1:Y:S01]  /*a390*/  MUFU.EX2 R35, R84 ;  /* 0x0000005400237308 */ /* 0x000e620000000800 */
[----:B------:R-:W-:Y:S01]  /*a3a0*/  F2FP.BF16.PACK_AB R6, R34, R26 ;  /* 0x0000001a2206723e */ /* 0x000fe200000010ff */
[----:B------:R-:W-:Y:S01]  /*a3b0*/  IMAD.MOV.U32 R207, RZ, RZ, R130 ;  /* 0x000000ffffcf7224 */ /* 0x000fe200078e0082 */
[----:B---3--:R-:W-:Y:S01]  /*a3c0*/  LOP3.LUT R14, R115, UR15, R118, 0x96, !PT ;  /* 0x0000000f730e7c12 */ /* 0x008fe2000f8e9676 */
[----:B------:R-:W-:Y:S01]  /*a3d0*/  IMAD.MOV.U32 R187, RZ, RZ, R131 ;  /* 0x000000ffffbb7224 */ /* 0x000fe200078e0083 */
[----:B------:R-:W-:Y:S01]  /*a3e0*/  PRMT R180, R6, 0x7632, R180 ;  /* 0x0000763206b47816 */ /* 0x000fe200000000b4 */
[----:B------:R-:W-:Y:S01]  /*a3f0*/  IMAD.MOV.U32 R226, RZ, RZ, R117 ;  /* 0x000000ffffe27224 */ /* 0x000fe200078e0075 */
[----:B------:R-:W-:Y:S01]  /*a400*/  PRMT R179, R10, 0x7610, R179 ;  /* 0x000076100ab37816 */ /* 0x000fe200000000b3 */
        /* <DEDUP_REMOVED lines=9> */
[-C--:B-1----:R-:W-:Y:S02]  /*a4a0*/  FFMA.FTZ R37, R208, R0.reuse, R22 ;  /* 0x00000000d0257223 */ /* 0x082fe40000010016 */
        /* <DEDUP_REMOVED lines=32> */
[----:B------:R-:W-:Y:S01]  /*a6b0*/  F2FP.BF16.PACK_AB R0, R35, R27 ;  /* 0x0000001b2300723e */ /* 0x000fe200000010ff */
[----:B------:R-:W-:Y:S01]  /*a6c0*/  @!P6 HFMA2.BF16_V2 R45, -RZ.H0_H0, RZ.H0_H0, -R180.H0_H0 ;  /* 0x200000ffff2de231 */ /* 0x000fe200003409b4 */
[----:B------:R-:W-:Y:S01]  /*a6d0*/  PRMT R181, R6, 0x7610, R181 ;  /* 0x0000761006b57816 */ /* 0x000fe200000000b5 */
[----:B------:R-:W-:Y:S01]  /*a6e0*/  @!P5 HFMA2.BF16_V2 R44, -RZ.H0_H0, RZ.H0_H0, -R179.H0_H0 ;  /* 0x200000ffff2cd231 */ /* 0x000fe200003409b3 */
[----:B------:R-:W-:Y:S01]  /*a6f0*/  PRMT R178, R10, 0x7632, R178 ;  /* 0x000076320ab27816 */ /* 0x000fe200000000b2 */
[----:B------:R-:W-:Y:S01]  /*a700*/  IMAD.WIDE.U32 R6, R14, -0x2daee0ad, RZ ;  /* 0xd2511f530e067825 */ /* 0x000fe200078e00ff */
[----:B------:R-:W-:-:S02]  /*a710*/  PRMT R177, R0, 0x7610, R177 ;  /* 0x0000761000b17816 */ /* 0x000fc400000000b1 */
[----:B------:R-:W-:Y:S02]  /*a720*/  PRMT R176, R0, 0x7632, R176 ;  /* 0x0000763200b07816 */ /* 0x000fe400000000b0 */
[----:B------:R-:W-:Y:S02]  /*a730*/  PRMT R53, R181, 0x5410, R180 ;  /* 0x00005410b5357816 */ /* 0x000fe400000000b4 */
[C---:B------:R-:W-:Y:S02]  /*a740*/  LOP3.LUT R0, R2.reuse, 0xff, RZ, 0xc0, !PT ;  /* 0x000000ff02007812 */ /* 0x040fe400078ec0ff */
[----:B------:R-:W-:Y:S02]  /*a750*/  LOP3.LUT R21, R2, 0xffff, RZ, 0xc0, !PT ;  /* 0x0000ffff02157812 */ /* 0x000fe400078ec0ff */
[--C-:B------:R-:W-:Y:S02]  /*a760*/  SHF.R.U32.HI R23, RZ, 0x10, R2.reuse ;  /* 0x00000010ff177819 */ /* 0x100fe40000011602 */
[----:B------:R-:W-:-:S02]  /*a770*/  SHF.R.U32.HI R16, RZ, 0x18, R2 ;  /* 0x00000018ff107819 */ /* 0x000fc40000011602 */
[----:B------:R-:W-:Y:S02]  /*a780*/  @!P6 PRMT R180, R45, 0x5410, RZ ;  /* 0x000054102db4e816 */ /* 0x000fe400000000ff */
[----:B------:R-:W-:Y:S02]  /*a790*/  PRMT R45, R179, 0x5410, R178 ;  /* 0x00005410b32d7816 */ /* 0x000fe400000000b2 */
[----:B------:R-:W-:Y:S02]  /*a7a0*/  @!P5 PRMT R179, R44, 0x5410, RZ ;  /* 0x000054102cb3d816 */ /* 0x000fe400000000ff */
[----:B------:R-:W-:Y:S02]  /*a7b0*/  ISETP.GE.U32.AND P5, PT, R209, R0, PT ;  /* 0x00000000d100720c */ /* 0x000fe40003fa6070 */
[----:B------:R-:W-:Y:S01]  /*a7c0*/  LOP3.LUT R5, R5, 0xffff, RZ, 0xc0, !PT ;  /* 0x0000ffff05057812 */ /* 0x000fe200078ec0ff */
[----:B------:R-:W-:-:S03]  /*a7d0*/  @!P4 HFMA2.BF16_V2 R67, -RZ.H0_H0, RZ.H0_H0, -R181.H0_H0 ;  /* 0x200000ffff43c231 */ /* 0x000fc600003409b5 */
[----:B------:R-:W-:-:S04]  /*a7e0*/  SHF.R.U32.HI R5, RZ, 0x8, R5 ;  /* 0x00000008ff057819 */ /* 0x000fc80000011605 */
[----:B------:R-:W-:Y:S02]  /*a7f0*/  LOP3.LUT R5, R5, 0xffff, RZ, 0xc0, !PT ;  /* 0x0000ffff05057812 */ /* 0x000fe400078ec0ff */
[----:B------:R-:W-:Y:S02]  /*a800*/  @!P4 PRMT R181, R67, 0x5410, RZ ;  /* 0x0000541043b5c816 */ /* 0x000fe400000000ff */
[----:B------:R-:W-:Y:S01]  /*a810*/  ISETP.GE.U32.AND P4, PT, R209, R5, PT ;  /* 0x00000005d100720c */ /* 0x000fe20003f86070 */
[----:B------:R-:W-:Y:S01]  /*a820*/  IMAD.MOV.U32 R54, RZ, RZ, R248 ;  /* 0x000000ffff367224 */ /* 0x000fe200078e00f8 */
[----:B------:R-:W-:Y:S01]  /*a830*/  @!P2 HFMA2.BF16_V2 R49, -RZ.H0_H0, RZ.H0_H0, -R176.H0_H0 ;  /* 0x200000ffff31a231 */ /* 0x000fe200003409b0 */
[----:B------:R1:W-:Y:S01]  /*a840*/  MUFU.EX2 R248, R112 ;  /* 0x0000007000f87308 */ /* 0x0003e20000000800 */
[----:B------:R-:W-:-:S03]  /*a850*/  PRMT R44, R177, 0x5410, R176 ;  /* 0x00005410b12c7816 */ /* 0x000fc600000000b0 */
[----:B------:R-:W-:Y:S01]  /*a860*/  @!P2 PRMT R176, R49, 0x5410, RZ ;  /* 0x0000541031b0a816 */ /* 0x000fe200000000ff */
[----:B-1----:R-:W1:Y:S05]  /*a870*/  LDC.U8 R112, c[0x0][0x2d8] ;  /* 0x0000b600ff707b82 */ /* 0x002e6a0000000000 */
[----:B------:R-:W-:Y:S01]  /*a880*/  @!P4 HFMA2.BF16_V2 R51, -RZ.H0_H0, RZ.H0_H0, -R178.H0_H0 ;  /* 0x200000ffff33c231 */ /* 0x000fe200003409b2 */
[----:B------:R-:W-:Y:S01]  /*a890*/  PRMT R175, R36, 0x7610, R175 ;  /* 0x0000761024af7816 */ /* 0x000fe200000000af */
[----:B------:R-:W-:-:S03]  /*a8a0*/  IMAD.MOV.U32 R93, RZ, RZ, R207 ;  /* 0x000000ffff5d7224 */ /* 0x000fc600078e00cf */
[----:B------:R-:W-:Y:S01]  /*a8b0*/  @!P4 PRMT R178, R51, 0x5410, RZ ;  /* 0x0000541033b2c816 */ /* 0x000fe200000000ff */
[----:B------:R-:W-:Y:S01]  /*a8c0*/  IMAD.MOV.U32 R51, RZ, RZ, R231 ;  /* 0x000000ffff337224 */ /* 0x000fe200078e00e7 */
[----:B------:R-:W-:Y:S01]  /*a8d0*/  @!P5 HFMA2.BF16_V2 R38, -RZ.H0_H0, RZ.H0_H0, -R175.H0_H0 ;  /* 0x200000ffff26d231 */ /* 0x000fe200003409af */
[----:B------:R-:W-:Y:S01]  /*a8e0*/  PRMT R174, R36, 0x7632, R174 ;  /* 0x0000763224ae7816 */ /* 0x000fe200000000ae */
[----:B------:R-:W-:Y:S01]  /*a8f0*/  FMUL.FTZ R231, R79, R4 ;  /* 0x000000044fe77220 */ /* 0x000fe20000410000 */
[----:B--2---:R-:W-:-:S05]  /*a900*/  LOP3.LUT R2, R9, UR14, R114, 0x96, !PT ;  /* 0x0000000e09027c12 */ /* 0x004fca000f8e9672 */
[----:B------:R-:W-:-:S05]  /*a910*/  IMAD.WIDE.U32 R2, R2, -0x2daee0ad, RZ ;  /* 0xd2511f5302027825 */ /* 0x000fca00078e00ff */
[----:B------:R-:W-:Y:S02]  /*a920*/  LOP3.LUT R3, R3, UR11, R6, 0x96, !PT ;  /* 0x0000000b03037c12 */ /* 0x000fe4000f8e9606 */
[----:B----4-:R-:W-:-:S05]  /*a930*/  LOP3.LUT R0, R7, UR13, R68, 0x96, !PT ;  /* 0x0000000d07007c12 */ /* 0x010fca000f8e9644 */
[----:B------:R-:W-:-:S04]  /*a940*/  IMAD.WIDE.U32 R10, R0, -0x326172a9, RZ ;  /* 0xcd9e8d57000a7825 */ /* 0x000fc800078e00ff */
[----:B------:R-:W-:Y:S01]  /*a950*/  IMAD.WIDE.U32 R6, R3, -0x326172a9, RZ ;  /* 0xcd9e8d5703067825 */ /* 0x000fe200078e00ff */
[----:B------:R-:W-:-:S05]  /*a960*/  LOP3.LUT R0, R11, UR12, R8, 0x96, !PT ;  /* 0x0000000c0b007c12 */ /* 0x000fca000f8e9608 */
[----:B------:R-:W-:Y:S01]  /*a970*/  IMAD.WIDE.U32 R8, R0, -0x2daee0ad, RZ ;  /* 0xd2511f5300087825 */ /* 0x000fe200078e00ff */
[----:B------:R-:W-:-:S05]  /*a980*/  LOP3.LUT R0, R7, UR10, R10, 0x96, !PT ;  /* 0x0000000a07007c12 */ /* 0x000fca000f8e960a */
[----:B------:R-:W-:Y:S01]  /*a990*/  IMAD.WIDE.U32 R14, R0, -0x2daee0ad, RZ ;  /* 0xd2511f53000e7825 */ /* 0x000fe200078e00ff */
[----:B------:R-:W-:-:S04]  /*a9a0*/  LOP3.LUT R5, R9, UR9, R2, 0x96, !PT ;  /* 0x0000000909057c12 */ /* 0x000fc8000f8e9602 */
[----:B------:R-:W-:-:S05]  /*a9b0*/  LOP3.LUT R2, R15, UR7, R8, 0x96, !PT ;  /* 0x000000070f027c12 */ /* 0x000fca000f8e9608 */
[----:B------:R-:W-:-:S05]  /*a9c0*/  IMAD.WIDE.U32 R2, R2, -0x326172a9, RZ ;  /* 0xcd9e8d5702027825 */ /* 0x000fca00078e00ff */
[----:B------:R-:W-:-:S04]  /*a9d0*/  LOP3.LUT R0, R2, 0xff, RZ, 0xc0, !PT ;  /* 0x000000ff02007812 */ /* 0x000fc800078ec0ff */
[----:B------:R-:W-:Y:S02]  /*a9e0*/  ISETP.GE.U32.AND P2, PT, R209, R0, PT ;  /* 0x00000000d100720c */ /* 0x000fe40003f46070 */
[----:B------:R-:W-:Y:S01]  /*a9f0*/  SHF.R.U32.HI R0, RZ, 0x8, R21 ;  /* 0x00000008ff007819 */ /* 0x000fe20000011615 */
[----:B------:R-:W-:Y:S02]  /*aa00*/  FADD.FTZ R11, R25, R97 ;  /* 0x00000061190b7221 */ /* 0x000fe40000010000 */
[----:B------:R-:W2:Y:S01]  /*aa10*/  LDL.LU R25, [R1+0x88] ;  /* 0x0000880001197983 */ /* 0x000ea20000300800 */
[----:B------:R-:W-:Y:S01]  /*aa20*/  LOP3.LUT R0, R0, 0xffff, RZ, 0xc0, !PT ;  /* 0x0000ffff00007812 */ /* 0x000fe200078ec0ff */
[----:B------:R-:W-:-:S03]  /*aa30*/  IMAD.WIDE.U32 R8, R5, -0x326172a9, RZ ;  /* 0xcd9e8d5705087825 */ /* 0x000fc600078e00ff */
[----:B------:R-:W-:Y:S01]  /*aa40*/  ISETP.GE.U32.AND P4, PT, R209, R0, PT ;  /* 0x00000000d100720c */ /* 0x000fe20003f86070 */
[----:B------:R-:W-:Y:S02]  /*aa50*/  IMAD.MOV.U32 R68, RZ, RZ, R243 ;  /* 0x000000ffff447224 */ /* 0x000fe400078e00f3 */
[----:B------:R3:W4:Y:S01]  /*aa60*/  MUFU.EX2 R243, R113 ;  /* 0x0000007100f37308 */ /* 0x0007220000000800 */
[----:B------:R-:W-:Y:S01]  /*aa70*/  LOP3.LUT R8, R3, UR17, R8, 0x96, !PT ;  /* 0x0000001103087c12 */ /* 0x000fe2000f8e9608 */
[----:B------:R-:W-:Y:S01]  /*aa80*/  IMAD.MOV.U32 R79, RZ, RZ, R93 ;  /* 0x000000ffff4f7224 */ /* 0x000fe200078e005d */
[----:B------:R-:W-:Y:S01]  /*aa90*/  LOP3.LUT R0, R23, 0xff, RZ, 0xc0, !PT ;  /* 0x000000ff17007812 */ /* 0x000fe200078ec0ff */
[----:B------:R-:W-:Y:S01]  /*aaa0*/  IMAD.MOV.U32 R93, RZ, RZ, R130 ;  /* 0x000000ffff5d7224 */ /* 0x000fe200078e0082 */
[----:B------:R-:W-:Y:S02]  /*aab0*/  LOP3.LUT R3, R2, 0xffff, RZ, 0xc0, !PT ;  /* 0x0000ffff02037812 */ /* 0x000fe400078ec0ff */
[----:B------:R-:W-:-:S02]  /*aac0*/  PRMT R23, R175, 0x5410, R174 ;  /* 0x00005410af177816 */ /* 0x000fc400000000ae */
[----:B------:R-:W-:Y:S02]  /*aad0*/  @!P5 PRMT R175, R38, 0x5410, RZ ;  /* 0x0000541026afd816 */ /* 0x000fe400000000ff */
[----:B-1----:R-:W-:Y:S02]  /*aae0*/  ISETP.GE.U32.AND P5, PT, R112, R0, PT ;  /* 0x000000007000720c */ /* 0x002fe40003fa6070 */
[----:B------:R-:W-:Y:S01]  /*aaf0*/  SHF.R.U32.HI R0, RZ, 0x8, R3 ;  /* 0x00000008ff007819 */ /* 0x000fe20000011603 */
[----:B---3--:R-:W-:Y:S02]  /*ab00*/  IMAD.MOV.U32 R113, RZ, RZ, R79 ;  /* 0x000000ffff717224 */ /* 0x008fe400078e004f */
[----:B------:R-:W-:Y:S01]  /*ab10*/  IMAD.MOV.U32 R79, RZ, RZ, R93 ;  /* 0x000000ffff4f7224 */ /* 0x000fe200078e005d */
[----:B------:R-:W-:Y:S01]  /*ab20*/  @!P4 HFMA2.BF16_V2 R39, -RZ.H0_H0, RZ.H0_H0, -R174.H0_H0 ;  /* 0x200000ffff27c231 */ /* 0x000fe200003409ae */
[----:B------:R-:W-:Y:S02]  /*ab30*/  IMAD.MOV.U32 R93, RZ, RZ, R250 ;  /* 0x000000ffff5d7224 */ /* 0x000fe400078e00fa */
[----:B------:R-:W3:Y:S01]  /*ab40*/  LDL R250, [R1+0xa8] ;  /* 0x0000a80001fa7983 */ /* 0x000ee20000100800 */
[----:B------:R-:W-:-:S02]  /*ab50*/  LOP3.LUT R0, R0, 0xffff, RZ, 0xc0, !PT ;  /* 0x0000ffff00007812 */ /* 0x000fc400078ec0ff */
[----:B------:R-:W-:Y:S02]  /*ab60*/  @!P4 PRMT R174, R39, 0x5410, RZ ;  /* 0x0000541027aec816 */ /* 0x000fe400000000ff */
[----:B------:R-:W-:Y:S02]  /*ab70*/  ISETP.GE.U32.AND P4, PT, R112, R0, PT ;  /* 0x000000007000720c */ /* 0x000fe40003f86070 */
[----:B----4-:R-:W-:Y:S01]  /*ab80*/  F2FP.BF16.PACK_AB R0, R243, R248 ;  /* 0x000000f8f300723e */ /* 0x010fe200000010ff */
[----:B------:R-:W-:Y:S01]  /*ab90*/  @!P3 HFMA2.BF16_V2 R50, -RZ.H0_H0, RZ.H0_H0, -R177.H0_H0 ;  /* 0x200000ffff32b231 */ /* 0x000fe200003409b1 */
[----:B------:R-:W-:Y:S02]  /*aba0*/  LOP3.LUT R9, R9, UR8, R6, 0x96, !PT ;  /* 0x0000000809097c12 */ /* 0x000fe4000f8e9606 */
[----:B------:R-:W-:Y:S02]  /*abb0*/  PRMT R173, R0, 0x7610, R173 ;  /* 0x0000761000ad7816 */ /* 0x000fe400000000ad */
[----:B------:R-:W-:-:S02]  /*abc0*/  SHF.R.U32.HI R6, RZ, 0x10, R2 ;  /* 0x00000010ff067819 */ /* 0x000fc40000011602 */
[----:B------:R-:W-:Y:S01]  /*abd0*/  SHF.R.U32.HI R2, RZ, 0x18, R2 ;  /* 0x00000018ff027819 */ /* 0x000fe20000011602 */
[----:B------:R-:W-:Y:S01]  /*abe0*/  @!P5 HFMA2.BF16_V2 R40, -RZ.H0_H0, RZ.H0_H0, -R173.H0_H0 ;  /* 0x200000ffff28d231 */ /* 0x000fe200003409ad */
[----:B------:R-:W-:Y:S02]  /*abf0*/  @!P3 PRMT R177, R50, 0x5410, RZ ;  /* 0x0000541032b1b816 */ /* 0x000fe400000000ff */
[C---:B------:R-:W-:Y:S02]  /*ac00*/  ISETP.GE.U32.AND P3, PT, R209.reuse, R16, PT ;  /* 0x00000010d100720c */ /* 0x040fe40003f66070 */
[----:B------:R-:W-:Y:S02]  /*ac10*/  PRMT R172, R0, 0x7632, R172 ;  /* 0x0000763200ac7816 */ /* 0x000fe400000000ac */
[----:B------:R-:W-:Y:S02]  /*ac20*/  ISETP.GE.U32.AND P6, PT, R209, R2, PT ;  /* 0x00000002d100720c */ /* 0x000fe40003fc6070 */
[----:B------:R-:W-:Y:S01]  /*ac30*/  LOP3.LUT R2, R8, 0xff, RZ, 0xc0, !PT ;  /* 0x000000ff08027812 */ /* 0x000fe200078ec0ff */
[----:B------:R-:W1:Y:S01]  /*ac40*/  MUFU.EX2 R0, R64 ;  /* 0x0000004000007308 */ /* 0x000e620000000800 */
[----:B------:R-:W-:-:S02]  /*ac50*/  PRMT R36, R173, 0x5410, R172 ;  /* 0x00005410ad247816 */ /* 0x000fc400000000ac */
[----:B------:R-:W-:Y:S02]  /*ac60*/  @!P5 PRMT R173, R40, 0x5410, RZ ;  /* 0x0000541028add816 */ /* 0x000fe400000000ff */
[----:B------:R-:W-:Y:S02]  /*ac70*/  ISETP.GE.U32.AND P5, PT, R112, R2, PT ;  /* 0x000000027000720c */ /* 0x000fe40003fa6070 */
[----:B------:R-:W-:Y:S01]  /*ac80*/  LOP3.LUT R2, R8, 0xffff, RZ, 0xc0, !PT ;  /* 0x0000ffff08027812 */ /* 0x000fe200078ec0ff */
[----:B------:R-:W-:-:S03]  /*ac90*/  @!P3 HFMA2.BF16_V2 R41, -RZ.H0_H0, RZ.H0_H0, -R172.H0_H0 ;  /* 0x200000ffff29b231 */ /* 0x000fc600003409ac */
[----:B------:R-:W-:Y:S01]  /*aca0*/  SHF.R.U32.HI R2, RZ, 0x8, R2 ;  /* 0x00000008ff027819 */ /* 0x000fe20000011602 */
[----:B------:R-:W-:Y:S03]  /*acb0*/  MUFU.EX2 R5, R65 ;  /* 0x0000004100057308 */ /* 0x000fe60000000800 */
[----:B------:R-:W-:Y:S02]  /*acc0*/  LOP3.LUT R2, R2, 0xffff, RZ, 0xc0, !PT ;  /* 0x0000ffff02027812 */ /* 0x000fe400078ec0ff */
[----:B------:R-:W-:-:S03]  /*acd0*/  @!P3 PRMT R172, R41, 0x5410, RZ ;  /* 0x0000541029acb816 */ /* 0x000fc600000000ff */
[----:B------:R-:W4:Y:S01]  /*ace0*/  MUFU.EX2 R7, R66 ;  /* 0x0000004200077308 */ /* 0x000f220000000800 */
[----:B------:R-:W-:Y:S01]  /*acf0*/  ISETP.GE.U32.AND P3, PT, R112, R2, PT ;  /* 0x000000027000720c */ /* 0x000fe20003f66070 */
[----:B------:R-:W-:Y:S01]  /*ad00*/  IMAD.MOV.U32 R81, RZ, RZ, R205 ;  /* 0x000000ffff517224 */ /* 0x000fe200078e00cd */
[----:B-1----:R-:W-:Y:S01]  /*ad10*/  F2FP.BF16.PACK_AB R2, R0, R22 ;  /* 0x000000160002723e */ /* 0x002fe200000010ff */
        /* <DEDUP_REMOVED lines=46> */
[----:B------:R-:W-:-:S02]  /*b000*/  PRMT R4, R2, 0x7610, R4 ;  /* 0x0000761002047816 */ /* 0x000fc40000000004 */
[----:B------:R-:W-:-:S03]  /*b010*/  PRMT R16, R2, 0x7632, R16 ;  /* 0x0000763202107816 */ /* 0x000fc60000000010 */
[----:B------:R-:W-:Y:S01]  /*b020*/  @!P5 HFMA2.BF16_V2 R42, -RZ.H0_H0, RZ.H0_H0, -R4.H0_H0 ;  /* 0x200000ffff2ad231 */ /* 0x000fe20000340904 */
[----:B------:R-:W-:Y:S02]  /*b030*/  LOP3.LUT R2, R6, 0xff, RZ, 0xc0, !PT ;  /* 0x000000ff06027812 */ /* 0x000fe400078ec0ff */
[----:B----4-:R-:W-:Y:S02]  /*b040*/  F2FP.BF16.PACK_AB R6, R7, R5 ;  /* 0x000000050706723e */ /* 0x010fe400000010ff */
[----:B------:R-:W-:Y:S02]  /*b050*/  PRMT R38, R4, 0x5410, R16 ;  /* 0x0000541004267816 */ /* 0x000fe40000000010 */
[----:B------:R-:W-:Y:S02]  /*b060*/  @!P5 PRMT R4, R42, 0x5410, RZ ;  /* 0x000054102a04d816 */ /* 0x000fe400000000ff */
[----:B------:R-:W-:Y:S01]  /*b070*/  ISETP.GE.U32.AND P5, PT, R112, R2, PT ;  /* 0x000000027000720c */ /* 0x000fe20003fa6070 */
[----:B------:R-:W-:Y:S01]  /*b080*/  IMAD.WIDE.U32 R2, R9, -0x2daee0ad, RZ ;  /* 0xd2511f5309027825 */ /* 0x000fe200078e00ff */
[----:B------:R-:W-:-:S02]  /*b090*/  PRMT R139, R6, 0x7610, R139 ;  /* 0x00007610068b7816 */ /* 0x000fc4000000008b */
[----:B------:R-:W-:Y:S01]  /*b0a0*/  PRMT R138, R6, 0x7632, R138 ;  /* 0x00007632068a7816 */ /* 0x000fe2000000008a */
[----:B------:R-:W-:Y:S01]  /*b0b0*/  FADD.FTZ R10, R0, R37 ;  /* 0x00000025000a7221 */ /* 0x000fe20000010000 */
[----:B------:R-:W-:Y:S01]  /*b0c0*/  LOP3.LUT R0, R3, UR16, R14, 0x96, !PT ;  /* 0x0000001003007c12 */ /* 0x000fe2000f8e960e */
[----:B------:R-:W-:Y:S01]  /*b0d0*/  @!P2 HFMA2.BF16_V2 R47, -RZ.H0_H0, RZ.H0_H0, -R139.H0_H0 ;  /* 0x200000ffff2fa231 */ /* 0x000fe2000034098b */
[C---:B------:R-:W-:Y:S02]  /*b0e0*/  LOP3.LUT R9, R2.reuse, 0xff, RZ, 0xc0, !PT ;  /* 0x000000ff02097812 */ /* 0x040fe400078ec0ff */
[----:B------:R-:W-:Y:S02]  /*b0f0*/  LOP3.LUT R3, R2, 0xffff, RZ, 0xc0, !PT ;  /* 0x0000ffff02037812 */ /* 0x000fe400078ec0ff */
[--C-:B------:R-:W-:Y:S02]  /*b100*/  SHF.R.U32.HI R14, RZ, 0x10, R2.reuse ;  /* 0x00000010ff0e7819 */ /* 0x100fe40000011602 */
[----:B------:R-:W-:-:S02]  /*b110*/  SHF.R.U32.HI R2, RZ, 0x18, R2 ;  /* 0x00000018ff027819 */ /* 0x000fc40000011602 */
[----:B------:R-:W-:Y:S02]  /*b120*/  PRMT R37, R139, 0x5410, R138 ;  /* 0x000054108b257816 */ /* 0x000fe4000000008a */
[----:B------:R-:W-:Y:S02]  /*b130*/  @!P2 PRMT R139, R47, 0x5410, RZ ;  /* 0x000054102f8ba816 */ /* 0x000fe400000000ff */
[----:B------:R-:W-:Y:S02]  /*b140*/  ISETP.GE.U32.AND P2, PT, R112, R2, PT ;  /* 0x000000027000720c */ /* 0x000fe40003f46070 */
[----:B------:R-:W-:Y:S01]  /*b150*/  SHF.R.U32.HI R2, RZ, 0x8, R3 ;  /* 0x00000008ff027819 */ /* 0x000fe20000011603 */
[----:B------:R-:W-:Y:S01]  /*b160*/  @!P4 HFMA2.BF16_V2 R46, -RZ.H0_H0, RZ.H0_H0, -R138.H0_H0 ;  /* 0x200000ffff2ec231 */ /* 0x000fe2000034098a */
[----:B------:R-:W-:Y:S02]  /*b170*/  PRMT R137, R48, 0x7610, R137 ;  /* 0x0000761030897816 */ /* 0x000fe40000000089 */
[----:B------:R-:W-:-:S02]  /*b180*/  LOP3.LUT R2, R2, 0xffff, RZ, 0xc0, !PT ;  /* 0x0000ffff02027812 */ /* 0x000fc400078ec0ff */
[----:B------:R-:W-:Y:S01]  /*b190*/  @!P4 PRMT R138, R46, 0x5410, RZ ;  /* 0x000054102e8ac816 */ /* 0x000fe200000000ff */
[----:B------:R-:W-:Y:S01]  /*b1a0*/  @!P5 HFMA2.BF16_V2 R52, -RZ.H0_H0, RZ.H0_H0, -R137.H0_H0 ;  /* 0x200000ffff34d231 */ /* 0x000fe20000340989 */
[----:B------:R-:W-:Y:S02]  /*b1b0*/  PRMT R136, R48, 0x7632, R136 ;  /* 0x0000763230887816 */ /* 0x000fe40000000088 */
[----:B------:R-:W-:Y:S01]  /*b1c0*/  ISETP.GE.U32.AND P4, PT, R112, R2, PT ;  /* 0x000000027000720c */ /* 0x000fe20003f86070 */
[----:B------:R-:W-:Y:S01]  /*b1d0*/  IMAD.MOV.U32 R94, RZ, RZ, R210 ;  /* 0x000000ffff5e7224 */ /* 0x000fe200078e00d2 */
[----:B------:R-:W-:Y:S01]  /*b1e0*/  LOP3.LUT R2, R0, 0xff, RZ, 0xc0, !PT ;  /* 0x000000ff00027812 */ /* 0x000fe200078ec0ff */
[----:B------:R-:W-:Y:S01]  /*b1f0*/  MUFU.EX2 R6, R82 ;  /* 0x0000005200067308 */ /* 0x000fe20000000800 */
[----:B------:R-:W-:Y:S02]  /*b200*/  PRMT R22, R137, 0x5410, R136 ;  /* 0x0000541089167816 */ /* 0x000fe40000000088 */
[----:B------:R-:W-:-:S02]  /*b210*/  @!P5 PRMT R137, R52, 0x5410, RZ ;  /* 0x000054103489d816 */ /* 0x000fc400000000ff */
[----:B------:R-:W-:-:S03]  /*b220*/  ISETP.GE.U32.AND P5, PT, R112, R2, PT ;  /* 0x000000027000720c */ /* 0x000fc60003fa6070 */
[----:B------:R-:W1:Y:S01]  /*b230*/  MUFU.EX2 R210, R83 ;  /* 0x0000005300d27308 */ /* 0x000e620000000800 */
[----:B------:R-:W-:Y:S01]  /*b240*/  LOP3.LUT R2, R0, 0xffff, RZ, 0xc0, !PT ;  /* 0x0000ffff00027812 */ /* 0x000fe200078ec0ff */
[----:B------:R-:W-:-:S03]  /*b250*/  @!P6 HFMA2.BF16_V2 R55, -RZ.H0_H0, RZ.H0_H0, -R136.H0_H0 ;  /* 0x200000ffff37e231 */ /* 0x000fc60000340988 */
[----:B------:R-:W-:-:S04]  /*b260*/  SHF.R.U32.HI R2, RZ, 0x8, R2 ;  /* 0x00000008ff027819 */ /* 0x000fc80000011602 */
[----:B------:R-:W-:Y:S02]  /*b270*/  LOP3.LUT R2, R2, 0xffff, RZ, 0xc0, !PT ;  /* 0x0000ffff02027812 */ /* 0x000fe400078ec0ff */
[----:B------:R-:W-:Y:S02]  /*b280*/  @!P6 PRMT R136, R55, 0x5410, RZ ;  /* 0x000054103788e816 */ /* 0x000fe400000000ff */
[----:B------:R-:W-:Y:S02]  /*b290*/  ISETP.GE.U32.AND P6, PT, R112, R2, PT ;  /* 0x000000027000720c */ /* 0x000fe40003fc6070 */
[----:B-1----:R-:W-:-:S04]  /*b2a0*/  F2FP.BF16.PACK_AB R2, R210, R6 ;  /* 0x00000006d202723e */ /* 0x002fc800000010ff */
[C---:B------:R-:W-:Y:S01]  /*b2b0*/  PRMT R135, R2.reuse, 0x7610, R135 ;  /* 0x0000761002877816 */ /* 0x040fe20000000087 */
[----:B------:R-:W-:Y:S01]  /*b2c0*/  IMAD.MOV.U32 R64, RZ, RZ, R240 ;  /* 0x000000ffff407224 */ /* 0x000fe200078e00f0 */
[----:B------:R-:W-:Y:S01]  /*b2d0*/  PRMT R134, R2, 0x7632, R134 ;  /* 0x0000763202867816 */ /* 0x000fe20000000086 */
[----:B------:R-:W-:Y:S01]  /*b2e0*/  IMAD.MOV.U32 R65, RZ, RZ, R241 ;  /* 0x000000ffff417224 */ /* 0x000fe200078e00f1 */
[----:B------:R-:W-:Y:S01]  /*b2f0*/  MUFU.EX2 R240, R86 ;  /* 0x0000005600f07308 */ /* 0x000fe20000000800 */
[----:B------:R-:W-:Y:S01]  /*b300*/  @!P5 HFMA2.BF16_V2 R56, -RZ.H0_H0, RZ.H0_H0, -R135.H0_H0 ;  /* 0x200000ffff38d231 */ /* 0x000fe20000340987 */
[----:B------:R-:W-:Y:S01]  /*b310*/  SHF.R.U32.HI R2, RZ, 0x18, R8 ;  /* 0x00000018ff027819 */ /* 0x000fe20000011608 */
[----:B------:R-:W-:Y:S01]  /*b320*/  IMAD.MOV.U32 R41, RZ, RZ, R51 ;  /* 0x000000ffff297224 */ /* 0x000fe200078e0033 */
[----:B------:R-:W-:-:S04]  /*b330*/  PRMT R51, R135, 0x5410, R134 ;  /* 0x0000541087337816 */ /* 0x000fc80000000086 */
[----:B------:R-:W1:Y:S01]  /*b340*/  MUFU.EX2 R241, R85 ;  /* 0x0000005500f17308 */ /* 0x000e620000000800 */
[----:B------:R-:W-:Y:S01]  /*b350*/  @!P5 PRMT R135, R56, 0x5410, RZ ;  /* 0x000054103887d816 */ /* 0x000fe200000000ff */
[----:B------:R-:W-:Y:S01]  /*b360*/  @!P3 HFMA2.BF16_V2 R43, -RZ.H0_H0, RZ.H0_H0, -R16.H0_H0 ;  /* 0x200000ffff2bb231 */ /* 0x000fe20000340910 */
[----:B------:R-:W-:Y:S02]  /*b370*/  ISETP.GE.U32.AND P5, PT, R112, R2, PT ;  /* 0x000000027000720c */ /* 0x000fe40003fa6070 */
[----:B------:R-:W-:Y:S01]  /*b380*/  SHF.R.U32.HI R2, RZ, 0x10, R8 ;  /* 0x00000010ff027819 */ /* 0x000fe20000011608 */
[----:B------:R-:W-:Y:S01]  /*b390*/  @!P6 HFMA2.BF16_V2 R57, -RZ.H0_H0, RZ.H0_H0, -R134.H0_H0 ;  /* 0x200000ffff39e231 */ /* 0x000fe20000340986 */
[----:B------:R-:W-:Y:S02]  /*b3a0*/  @!P3 PRMT R16, R43, 0x5410, RZ ;  /* 0x000054102b10b816 */ /* 0x000fe400000000ff */
[----:B------:R-:W-:Y:S02]  /*b3b0*/  LOP3.LUT R2, R2, 0xff, RZ, 0xc0, !PT ;  /* 0x000000ff02027812 */ /* 0x000fe400078ec0ff */
[----:B------:R-:W-:-:S02]  /*b3c0*/  ISETP.GE.U32.AND P3, PT, R112, R9, PT ;  /* 0x000000097000720c */ /* 0x000fc40003f66070 */
[----:B------:R-:W-:Y:S02]  /*b3d0*/  @!P6 PRMT R134, R57, 0x5410, RZ ;  /* 0x000054103986e816 */ /* 0x000fe400000000ff */
[----:B------:R-:W-:Y:S02]  /*b3e0*/  ISETP.GE.U32.AND P6, PT, R112, R2, PT ;  /* 0x000000027000720c */ /* 0x000fe40003fc6070 */
[----:B-1----:R-:W-:Y:S01]  /*b3f0*/  F2FP.BF16.PACK_AB R2, R240, R241 ;  /* 0x000000f1f002723e */ /* 0x002fe200000010ff */
[----:B------:R-:W-:-:S03]  /*b400*/  IMAD.MOV.U32 R75, RZ, RZ, R129 ;  /* 0x000000ffff4b7224 */ /* 0x000fc600078e0081 */
[C---:B------:R-:W-:Y:S01]  /*b410*/  PRMT R133, R2.reuse, 0x7610, R133 ;  /* 0x0000761002857816 */ /* 0x040fe20000000085 */
[----:B------:R-:W-:Y:S01]  /*b420*/  IMAD.MOV.U32 R95, RZ, RZ, R209 ;  /* 0x000000ffff5f7224 */ /* 0x000fe200078e00d1 */
[----:B------:R-:W-:Y:S01]  /*b430*/  PRMT R132, R2, 0x7632, R132 ;  /* 0x0000763202847816 */ /* 0x000fe20000000084 */
[----:B------:R-:W-:Y:S01]  /*b440*/  IMAD.MOV.U32 R129, RZ, RZ, R223 ;  /* 0x000000ffff817224 */ /* 0x000fe200078e00df */
[----:B------:R-:W-:Y:S01]  /*b450*/  MUFU.EX2 R209, R96 ;  /* 0x0000006000d17308 */ /* 0x000fe20000000800 */
[----:B------:R-:W-:Y:S01]  /*b460*/  @!P3 HFMA2.BF16_V2 R59, -RZ.H0_H0, RZ.H0_H0, -R133.H0_H0 ;  /* 0x200000ffff3bb231 */ /* 0x000fe20000340985 */
[----:B------:R-:W-:Y:S01]  /*b470*/  LOP3.LUT R2, R14, 0xff, RZ, 0xc0, !PT ;  /* 0x000000ff0e027812 */ /* 0x000fe200078ec0ff */
[----:B------:R-:W-:Y:S01]  /*b480*/  IMAD.MOV.U32 R40, RZ, RZ, R50 ;  /* 0x000000ffff287224 */ /* 0x000fe200078e0032 */
[----:B------:R-:W-:-:S04]  /*b490*/  PRMT R50, R133, 0x5410, R132 ;  /* 0x0000541085327816 */ /* 0x000fc80000000084 */
[----:B------:R-:W1:Y:S01]  /*b4a0*/  MUFU.EX2 R223, R87 ;  /* 0x0000005700df7308 */ /* 0x000e620000000800 */
[----:B------:R-:W-:Y:S01]  /*b4b0*/  @!P3 PRMT R133, R59, 0x5410, RZ ;  /* 0x000054103b85b816 */ /* 0x000fe200000000ff */
[----:B------:R-:W-:Y:S01]  /*b4c0*/  FADD.FTZ R3, R5, R10 ;  /* 0x0000000a05037221 */ /* 0x000fe20000010000 */
[----:B------:R-:W-:Y:S02]  /*b4d0*/  ISETP.GE.U32.AND P3, PT, R112, R2, PT ;  /* 0x000000027000720c */ /* 0x000fe40003f66070 */
[----:B------:R-:W-:Y:S01]  /*b4e0*/  SHF.R.U32.HI R2, RZ, 0x10, R0 ;  /* 0x00000010ff027819 */ /* 0x000fe20000011600 */
[----:B------:R-:W-:Y:S01]  /*b4f0*/  @!P4 HFMA2.BF16_V2 R58, -RZ.H0_H0, RZ.H0_H0, -R132.H0_H0 ;  /* 0x200000ffff3ac231 */ /* 0x000fe20000340984 */
[----:B------:R-:W-:Y:S02]  /*b500*/  FADD.FTZ R7, R7, R3 ;  /* 0x0000000307077221 */ /* 0x000fe40000010000 */
[----:B------:R-:W-:Y:S01]  /*b510*/  LOP3.LUT R3, R2, 0xff, RZ, 0xc0, !PT ;  /* 0x000000ff02037812 */ /* 0x000fe200078ec0ff */
[----:B------:R-:W-:Y:S01]  /*b520*/  IMAD.MOV.U32 R78, RZ, RZ, R208 ;  /* 0x000000ffff4e7224 */ /* 0x000fe200078e00d0 */
[----:B------:R-:W-:Y:S01]  /*b530*/  @!P4 PRMT R132, R58, 0x5410, RZ ;  /* 0x000054103a84c816 */ /* 0x000fe200000000ff */
[----:B------:R-:W-:Y:S01]  /*b540*/  FADD.FTZ R9, R26, R11 ;  /* 0x0000000b1a097221 */ /* 0x000fe20000010000 */
[----:B------:R-:W-:Y:S01]  /*b550*/  ISETP.GE.U32.AND P4, PT, R112, R3, PT ;  /* 0x000000037000720c */ /* 0x000fe20003f86070 */
[----:B------:R-:W-:Y:S01]  /*b560*/  MUFU.EX2 R2, R99 ;  /* 0x0000006300027308 */ /* 0x000fe20000000800 */
[----:B-1----:R-:W-:Y:S01]  /*b570*/  F2FP.BF16.PACK_AB R3, R209, R223 ;  /* 0x000000dfd103723e */ /* 0x002fe200000010ff */
[----:B------:R-:W-:-:S06]  /*b580*/  FADD.FTZ R5, R34, R9 ;  /* 0x0000000922057221 */ /* 0x000fcc0000010000 */
[----:B------:R-:W1:Y:S01]  /*b590*/  MUFU.EX2 R208, R100 ;  /* 0x0000006400d07308 */ /* 0x000e620000000800 */
[----:B------:R-:W-:Y:S01]  /*b5a0*/  PRMT R34, R3, 0x7610, R34 ;  /* 0x0000761003227816 */ /* 0x000fe20000000022 */
[----:B------:R-:W-:Y:S01]  /*b5b0*/  FADD.FTZ R8, R27, R5 ;  /* 0x000000051b087221 */ /* 0x000fe20000010000 */
[----:B------:R-:W-:-:S03]  /*b5c0*/  PRMT R27, R3, 0x7632, R27 ;  /* 0x00007632031b7816 */ /* 0x000fc6000000001b */
[----:B------:R-:W-:Y:S01]  /*b5d0*/  @!P3 HFMA2.BF16_V2 R60, -RZ.H0_H0, RZ.H0_H0, -R34.H0_H0 ;  /* 0x200000ffff3cb231 */ /* 0x000fe20000340922 */
[----:B------:R-:W-:Y:S02]  /*b5e0*/  SHF.R.U32.HI R0, RZ, 0x18, R0 ;  /* 0x00000018ff007819 */ /* 0x000fe40000011600 */
[----:B------:R-:W-:Y:S02]  /*b5f0*/  PRMT R49, R34, 0x5410, R27 ;  /* 0x0000541022317816 */ /* 0x000fe4000000001b */
[----:B------:R-:W-:Y:S02]  /*b600*/  @!P3 PRMT R34, R60, 0x5410, RZ ;  /* 0x000054103c22b816 */ /* 0x000fe400000000ff */
[----:B------:R-:W-:Y:S02]  /*b610*/  ISETP.GE.U32.AND P3, PT, R112, R0, PT ;  /* 0x000000007000720c */ /* 0x000fe40003f66070 */
[----:B-1----:R-:W-:Y:S01]  /*b620*/  F2FP.BF16.PACK_AB R0, R208, R2 ;  /* 0x00000002d000723e */ /* 0x002fe200000010ff */
[----:B------:R-:W-:-:S03]  /*b630*/  IMAD.MOV.U32 R130, RZ, RZ, R249 ;  /* 0x000000ffff827224 */ /* 0x000fc600078e00f9 */
[----:B------:R-:W-:Y:S01]  /*b640*/  PRMT R26, R0, 0x7632, R26 ;  /* 0x00007632001a7816 */ /* 0x000fe2000000001a */
[----:B------:R-:W-:Y:S01]  /*b650*/  FADD.FTZ R249, R2, R80 ;  /* 0x0000005002f97221 */ /* 0x000fe20000010000 */
[----:B------:R-:W-:Y:S01]  /*b660*/  @!P4 HFMA2.BF16_V2 R62, -RZ.H0_H0, RZ.H0_H0, -R0.H0_H0 ;  /* 0x200000ffff3ec231 */ /* 0x000fe20000340900 */
[C---:B------:R-:W-:Y:S02]  /*b670*/  @P4 PRMT R183, R0.reuse, 0x7610, R183 ;  /* 0x0000761000b74816 */ /* 0x040fe400000000b7 */
[----:B------:R-:W-:Y:S02]  /*b680*/  PRMT R48, R0, 0x5410, R26 ;  /* 0x0000541000307816 */ /* 0x000fe4000000001a */
[----:B------:R-:W-:Y:S02]  /*b690*/  LOP3.LUT R2, R115, UR15, R244, 0x96, !PT ;  /* 0x0000000f73027c12 */ /* 0x000fe4000f8e96f4 */
[----:B------:R-:W-:-:S03]  /*b6a0*/  LOP3.LUT R0, R65, UR4, R40, 0x96, !PT ;  /* 0x0000000441007c12 */ /* 0x000fc6000f8e9628 */
[----:B------:R-:W-:-:S04]  /*b6b0*/  IMAD.WIDE.U32 R2, R2, -0x2daee0ad, RZ ;  /* 0xd2511f5302027825 */ /* 0x000fc800078e00ff */
[----:B------:R-:W-:Y:S01]  /*b6c0*/  IMAD.WIDE.U32 R244, R0, -0x326172a9, RZ ;  /* 0xcd9e8d5700f47825 */ /* 0x000fe200078e00ff */
[----:B------:R-:W-:-:S04]  /*b6d0*/  LOP3.LUT R0, R3, UR13, R64, 0x96, !PT ;  /* 0x0000000d03007c12 */ /* 0x000fc8000f8e9640 */
[----:B------:R-:W-:Y:S01]  /*b6e0*/  LOP3.LUT R3, R245, UR14, R114, 0x96, !PT ;  /* 0x0000000ef5037c12 */ /* 0x000fe2000f8e9672 */
[----:B------:R-:W-:-:S04]  /*b6f0*/  FADD.FTZ R35, R35, R8 ;  /* 0x0000000823237221 */ /* 0x000fc80000010000 */
[----:B------:R-:W-:-:S04]  /*b700*/  IMAD.WIDE.U32 R8, R3, -0x2daee0ad, RZ ;  /* 0xd2511f5303087825 */ /* 0x000fc800078e00ff */
[----:B------:R-:W-:Y:S01]  /*b710*/  IMAD.WIDE.U32 R14, R0, -0x326172a9, RZ ;  /* 0xcd9e8d57000e7825 */ /* 0x000fe200078e00ff */
[----:B------:R-:W-:-:S05]  /*b720*/  LOP3.LUT R0, R9, UR11, R2, 0x96, !PT ;  /* 0x0000000b09007c12 */ /* 0x000fca000f8e9602 */
        /* <DEDUP_REMOVED lines=9> */
[----:B------:R-:W-:Y:S03]  /*b7c0*/  STG.E.U16 [R12.64+-0x40], R18 ;  /* 0xffffc0120c007986 */ /* 0x000fe6000c10151c */
[----:B------:R-:W-:Y:S01]  /*b7d0*/  IMAD.MOV.U32 R74, RZ, RZ, R252 ;  /* 0x000000ffff4a7224 */ /* 0x000fe200078e00fc */
[----:B------:R-:W-:Y:S01]  /*b7e0*/  STG.E.U16 [R12.64+-0x3e], R17 ;  /* 0xffffc2110c007986 */ /* 0x000fe2000c10151c */
[----:B------:R-:W-:Y:S01]  /*b7f0*/  FADD.FTZ R252, R6, R7 ;  /* 0x0000000706fc7221 */ /* 0x000fe20000010000 */
[----:B------:R-:W-:Y:S02]  /*b800*/  SHF.R.U32.HI R7, RZ, 0x10, R2 ;  /* 0x00000010ff077819 */ /* 0x000fe40000011602 */
[----:B------:R-:W-:Y:S01]  /*b810*/  STG.E.U16 [R32.64+-0x40], R20 ;  /* 0xffffc01420007986 */ /* 0x000fe2000c10151c */
[----:B------:R-:W-:-:S03]  /*b820*/  LOP3.LUT R0, R3, UR17, R8, 0x96, !PT ;  /* 0x0000001103007c12 */ /* 0x000fc6000f8e9608 */
[----:B------:R-:W-:Y:S01]  /*b830*/  STG.E.U16 [R32.64+-0x3e], R19 ;  /* 0xffffc21320007986 */ /* 0x000fe2000c10151c */
[C---:B------:R-:W-:Y:S02]  /*b840*/  LOP3.LUT R3, R2.reuse, 0xffff, RZ, 0xc0, !PT ;  /* 0x0000ffff02037812 */ /* 0x040fe400078ec0ff */
[----:B------:R-:W-:Y:S01]  /*b850*/  LOP3.LUT R8, R2, 0xff, RZ, 0xc0, !PT ;  /* 0x000000ff02087812 */ /* 0x000fe200078ec0ff */
[----:B------:R1:W-:Y:S01]  /*b860*/  STG.E.U16 [R30.64+-0x40], R4 ;  /* 0xffffc0041e007986 */ /* 0x0003e2000c10151c */
[----:B------:R-:W-:Y:S02]  /*b870*/  SHF.R.U32.HI R3, RZ, 0x8, R3 ;  /* 0x00000008ff037819 */ /* 0x000fe40000011603 */
[----:B------:R-:W-:Y:S02]  /*b880*/  LOP3.LUT R10, R9, UR8, R10, 0x96, !PT ;  /* 0x00000008090a7c12 */ /* 0x000fe4000f8e960a */
[----:B------:R-:W-:Y:S02]  /*b890*/  PRMT R15, R8, 0x5410, R3 ;  /* 0x00005410080f7816 */ /* 0x000fe40000000003 */
[----:B-1----:R-:W-:-:S02]  /*b8a0*/  SHF.R.U32.HI R4, RZ, 0x18, R2 ;  /* 0x00000018ff047819 */ /* 0x002fc40000011602 */
[----:B------:R-:W-:-:S04]  /*b8b0*/  LOP3.LUT R2, R7, 0xff, RZ, 0xc0, !PT ;  /* 0x000000ff07027812 */ /* 0x000fc800078ec0ff */
[----:B------:R-:W-:Y:S02]  /*b8c0*/  PRMT R11, R2, 0x5410, R4 ;  /* 0x00005410020b7816 */ /* 0x000fe40000000004 */
[----:B------:R-:W-:-:S04]  /*b8d0*/  LOP3.LUT R2, R0, 0xffff, RZ, 0xc0, !PT ;  /* 0x0000ffff00027812 */ /* 0x000fc800078ec0ff */
[----:B------:R-:W-:Y:S02]  /*b8e0*/  SHF.R.U32.HI R3, RZ, 0x8, R2 ;  /* 0x00000008ff037819 */ /* 0x000fe40000011602 */
[----:B------:R-:W-:Y:S02]  /*b8f0*/  LOP3.LUT R2, R0, 0xff, RZ, 0xc0, !PT ;  /* 0x000000ff00027812 */ /* 0x000fe400078ec0ff */
[--C-:B------:R-:W-:Y:S02]  /*b900*/  SHF.R.U32.HI R4, RZ, 0x10, R0.reuse ;  /* 0x00000010ff047819 */ /* 0x100fe40000011600 */
[----:B------:R-:W-:Y:S01]  /*b910*/  PRMT R9, R2, 0x5410, R3 ;  /* 0x0000541002097816 */ /* 0x000fe20000000003 */
[----:B------:R-:W-:Y:S01]  /*b920*/  IMAD.WIDE.U32 R2, R10, -0x2daee0ad, RZ ;  /* 0xd2511f530a027825 */ /* 0x000fe200078e00ff */
[----:B------:R-:W-:Y:S02]  /*b930*/  SHF.R.U32.HI R7, RZ, 0x18, R0 ;  /* 0x00000018ff077819 */ /* 0x000fe40000011600 */
[----:B------:R-:W-:-:S02]  /*b940*/  LOP3.LUT R4, R4, 0xff, RZ, 0xc0, !PT ;  /* 0x000000ff04047812 */ /* 0x000fc400078ec0ff */
[----:B------:R-:W-:Y:S02]  /*b950*/  LOP3.LUT R0, R3, UR16, R14, 0x96, !PT ;  /* 0x0000001003007c12 */ /* 0x000fe4000f8e960e */
[----:B------:R-:W-:Y:S02]  /*b960*/  PRMT R8, R4, 0x5410, R7 ;  /* 0x0000541004087816 */ /* 0x000fe40000000007 */
[----:B------:R-:W-:-:S04]  /*b970*/  LOP3.LUT R4, R0, 0xffff, RZ, 0xc0, !PT ;  /* 0x0000ffff00047812 */ /* 0x000fc800078ec0ff */
[----:B------:R-:W-:Y:S02]  /*b980*/  SHF.R.U32.HI R7, RZ, 0x8, R4 ;  /* 0x00000008ff077819 */ /* 0x000fe40000011604 */
[----:B------:R-:W-:-:S04]  /*b990*/  LOP3.LUT R4, R0, 0xff, RZ, 0xc0, !PT ;  /* 0x000000ff00047812 */ /* 0x000fc800078ec0ff */
[----:B------:R-:W-:Y:S02]  /*b9a0*/  PRMT R14, R4, 0x5410, R7 ;  /* 0x00005410040e7816 */ /* 0x000fe40000000007 */
[--C-:B------:R-:W-:Y:S02]  /*b9b0*/  SHF.R.U32.HI R7, RZ, 0x10, R0.reuse ;  /* 0x00000010ff077819 */ /* 0x100fe40000011600 */
[----:B------:R-:W-:Y:S02]  /*b9c0*/  SHF.R.U32.HI R4, RZ, 0x18, R0 ;  /* 0x00000018ff047819 */ /* 0x000fe40000011600 */
[----:B------:R-:W-:-:S04]  /*b9d0*/  LOP3.LUT R0, R7, 0xff, RZ, 0xc0, !PT ;  /* 0x000000ff07007812 */ /* 0x000fc800078ec0ff */
[----:B------:R-:W-:Y:S02]  /*b9e0*/  PRMT R7, R0, 0x5410, R4 ;  /* 0x0000541000077816 */ /* 0x000fe40000000004 */
[----:B------:R-:W-:-:S04]  /*b9f0*/  LOP3.LUT R0, R2, 0xffff, RZ, 0xc0, !PT ;  /* 0x0000ffff02007812 */ /* 0x000fc800078ec0ff */
[----:B------:R-:W-:Y:S02]  /*ba00*/  SHF.R.U32.HI R3, RZ, 0x8, R0 ;  /* 0x00000008ff037819 */ /* 0x000fe40000011600 */
[----:B------:R-:W-:-:S04]  /*ba10*/  LOP3.LUT R0, R2, 0xff, RZ, 0xc0, !PT ;  /* 0x000000ff02007812 */ /* 0x000fc800078ec0ff */
[----:B------:R-:W-:Y:S02]  /*ba20*/  PRMT R4, R0, 0x5410, R3 ;  /* 0x0000541000047816 */ /* 0x000fe40000000003 */
[--C-:B------:R-:W-:Y:S02]  /*ba30*/  SHF.R.U32.HI R0, RZ, 0x10, R2.reuse ;  /* 0x00000010ff007819 */ /* 0x100fe40000011602 */
[----:B------:R-:W-:Y:S02]  /*ba40*/  SHF.R.U32.HI R2, RZ, 0x18, R2 ;  /* 0x00000018ff027819 */ /* 0x000fe40000011602 */
[----:B------:R-:W-:Y:S02]  /*ba50*/  LOP3.LUT R0, R0, 0xff, RZ, 0xc0, !PT ;  /* 0x000000ff00007812 */ /* 0x000fe400078ec0ff */
[----:B------:R-:W-:Y:S01]  /*ba60*/  PRMT R64, R112, 0x7054, R112 ;  /* 0x0000705470407816 */ /* 0x000fe20000000070 */
[----:B------:R-:W-:Y:S01]  /*ba70*/  IMAD.MOV.U32 R97, RZ, RZ, R95 ;  /* 0x000000ffff617224 */ /* 0x000fe200078e005f */
[----:B------:R-:W-:Y:S01]  /*ba80*/  PRMT R17, R0, 0x5410, R2 ;  /* 0x0000541000117816 */ /* 0x000fe20000000002 */
[----:B------:R-:W-:-:S02]  /*ba90*/  IMAD.MOV.U32 R39, RZ, RZ, R94 ;  /* 0x000000ffff277224 */ /* 0x000fc400078e005e */
[----:B------:R-:W-:Y:S01]  /*baa0*/  HSET2.LE.AND R0, R15, R64, PT ;  /* 0x000000400f007233 */ /* 0x000fe20003803000 */
[----:B------:R-:W-:Y:S02]  /*bab0*/  IMAD.MOV.U32 R112, RZ, RZ, R78 ;  /* 0x000000ffff707224 */ /* 0x000fe400078e004e */
[----:B--2---:R-:W-:Y:S02]  /*bac0*/  IMAD.WIDE.U32 R18, R25, -0x326172a9, RZ ;  /* 0xcd9e8d5719127825 */ /* 0x004fe400078e00ff */
[----:B------:R-:W-:Y:S02]  /*bad0*/  LOP3.LUT R10, R0, R98, RZ, 0xc0, !PT ;  /* 0x00000062000a7212 */ /* 0x000fe400078ec0ff */
[----:B------:R-:W-:Y:S02]  /*bae0*/  IMAD.MOV.U32 R95, RZ, RZ, R75 ;  /* 0x000000ffff5f7224 */ /* 0x000fe400078e004b */
[----:B------:R-:W-:Y:S02]  /*baf0*/  IMAD.MOV.U32 R25, RZ, RZ, R97 ;  /* 0x000000ffff197224 */ /* 0x000fe400078e0061 */
[----:B------:R-:W-:-:S02]  /*bb00*/  IMAD.MOV.U32 R94, RZ, RZ, R74 ;  /* 0x000000ffff5e7224 */ /* 0x000fc400078e004a */
[----:B------:R-:W-:Y:S01]  /*bb10*/  IMAD.MOV.U32 R97, RZ, RZ, R39 ;  /* 0x000000ffff617224 */ /* 0x000fe200078e0027 */
[----:B------:R-:W-:Y:S01]  /*bb20*/  HSET2.LE.AND R0, R11, R64, PT ;  /* 0x000000400b007233 */ /* 0x000fe20003803000 */
        /* <DEDUP_REMOVED lines=8> */
[----:B------:R-:W-:Y:S01]  /*bbb0*/  LOP3.LUT R11, R0, R53, RZ, 0xc0, !PT ;  /* 0x00000035000b7212 */ /* 0x000fe200078ec0ff */
[----:B------:R-:W-:Y:S01]  /*bbc0*/  IMAD.MOV.U32 R79, RZ, RZ, R78 ;  /* 0x000000ffff4f7224 */ /* 0x000fe200078e004e */
[----:B------:R-:W-:Y:S01]  /*bbd0*/  HSET2.LE.AND R0, R14, R64, PT ;  /* 0x000000400e007233 */ /* 0x000fe20003803000 */
[----:B------:R-:W-:Y:S02]  /*bbe0*/  IMAD.MOV.U32 R78, RZ, RZ, R75 ;  /* 0x000000ffff4e7224 */ /* 0x000fe400078e004b */
[----:B------:R-:W-:-:S02]  /*bbf0*/  IMAD.MOV.U32 R75, RZ, RZ, R74 ;  /* 0x000000ffff4b7224 */ /* 0x000fc400078e004a */
[----:B------:R-:W-:Y:S02]  /*bc00*/  IMAD.MOV.U32 R74, RZ, RZ, R93 ;  /* 0x000000ffff4a7224 */ /* 0x000fe400078e005d */
[----:B------:R-:W-:Y:S02]  /*bc10*/  IMAD.MOV.U32 R93, RZ, RZ, R92 ;  /* 0x000000ffff5d7224 */ /* 0x000fe400078e005c */
[----:B------:R-:W-:Y:S01]  /*bc20*/  IMAD.MOV.U32 R92, RZ, RZ, R77 ;  /* 0x000000ffff5c7224 */ /* 0x000fe200078e004d */
[----:B------:R-:W-:Y:S01]  /*bc30*/  LOP3.LUT R128, R0, R45, RZ, 0xc0, !PT ;  /* 0x0000002d00807212 */ /* 0x000fe200078ec0ff */
[----:B------:R-:W-:Y:S01]  /*bc40*/  IMAD.MOV.U32 R77, RZ, RZ, R69 ;  /* 0x000000ffff4d7224 */ /* 0x000fe200078e0045 */
[----:B---3--:R-:W-:Y:S01]  /*bc50*/  LOP3.LUT R0, R19, R250, RZ, 0x3c, !PT ;  /* 0x000000fa13007212 */ /* 0x008fe200078e3cff */
[----:B------:R-:W-:Y:S02]  /*bc60*/  IMAD.MOV.U32 R69, RZ, RZ, R54 ;  /* 0x000000ffff457224 */ /* 0x000fe400078e0036 */
[----:B------:R-:W-:-:S02]  /*bc70*/  IMAD.MOV.U32 R54, RZ, RZ, R68 ;  /* 0x000000ffff367224 */ /* 0x000fc400078e0044 */
[----:B------:R-:W-:Y:S02]  /*bc80*/  IMAD.MOV.U32 R68, RZ, RZ, R207 ;  /* 0x000000ffff447224 */ /* 0x000fe400078e00cf */
[----:B------:R-:W-:Y:S02]  /*bc90*/  IMAD.MOV.U32 R207, RZ, RZ, R205 ;  /* 0x000000ffffcf7224 */ /* 0x000fe400078e00cd */
[----:B------:R-:W-:Y:S02]  /*bca0*/  IMAD.MOV.U32 R205, RZ, RZ, R206 ;  /* 0x000000ffffcd7224 */ /* 0x000fe400078e00ce */
[----:B------:R-:W-:Y:S02]  /*bcb0*/  IMAD.MOV.U32 R206, RZ, RZ, R251 ;  /* 0x000000ffffce7224 */ /* 0x000fe400078e00fb */
[----:B------:R-:W-:-:S05]  /*bcc0*/  IMAD.WIDE.U32 R250, R0, -0x2daee0ad, RZ ;  /* 0xd2511f5300fa7825 */ /* 0x000fca00078e00ff */
[----:B------:R-:W-:Y:S01]  /*bcd0*/  LOP3.LUT R0, R251, UR4, R40, 0x96, !PT ;  /* 0x00000004fb007c12 */ /* 0x000fe2000f8e9628 */
        /* <DEDUP_REMOVED lines=16> */
[----:B------:R-:W-:Y:S01]  /*bde0*/  STL.64 [R1], R18 ;  /* 0x0000001201007387 */ /* 0x000fe20000100a00 */
[----:B------:R-:W-:Y:S02]  /*bdf0*/  IMAD.MOV.U32 R207, RZ, RZ, R206 ;  /* 0x000000ffffcf7224 */ /* 0x000fe400078e00ce */
[----:B------:R-:W-:-:S02]  /*be00*/  IMAD.MOV.U32 R205, RZ, RZ, R204 ;  /* 0x000000ffffcd7224 */ /* 0x000fc400078e00cc */
[----:B------:R-:W-:Y:S02]  /*be10*/  IMAD.MOV.U32 R99, RZ, RZ, R25 ;  /* 0x000000ffff637224 */ /* 0x000fe400078e0019 */
[----:B------:R-:W-:Y:S02]  /*be20*/  IMAD.MOV.U32 R78, RZ, RZ, R69 ;  /* 0x000000ffff4e7224 */ /* 0x000fe400078e0045 */
[----:B------:R-:W-:Y:S02]  /*be30*/  IMAD.MOV.U32 R206, RZ, RZ, R247 ;  /* 0x000000ffffce7224 */ /* 0x000fe400078e00f7 */
[----:B------:R-:W-:Y:S02]  /*be40*/  IMAD.MOV.U32 R25, RZ, RZ, R113 ;  /* 0x000000ffff197224 */ /* 0x000fe400078e0071 */
[----:B------:R-:W-:Y:S02]  /*be50*/  IMAD.MOV.U32 R69, RZ, RZ, R232 ;  /* 0x000000ffff457224 */ /* 0x000fe400078e00e8 */
[----:B------:R-:W-:Y:S01]  /*be60*/  IMAD.MOV.U32 R96, RZ, RZ, R41 ;  /* 0x000000ffff607224 */ /* 0x000fe200078e0029 */
[----:B------:R-:W2:Y:S01]  /*be70*/  LDL.LU R232, [R1+0x11c] ;  /* 0x00011c0001e87983 */ /* 0x000ea20000300800 */
[----:B------:R-:W-:-:S02]  /*be80*/  IMAD.MOV.U32 R42, RZ, RZ, R112 ;  /* 0x000000ffff2a7224 */ /* 0x000fc400078e0070 */
[----:B------:R-:W-:Y:S02]  /*be90*/  IMAD.MOV.U32 R113, RZ, RZ, R94 ;  /* 0x000000ffff717224 */ /* 0x000fe400078e005e */
[----:B------:R-:W-:Y:S02]  /*bea0*/  IMAD.MOV.U32 R47, RZ, RZ, R79 ;  /* 0x000000ffff2f7224 */ /* 0x000fe400078e004f */
[----:B------:R-:W-:Y:S02]  /*beb0*/  IMAD.MOV.U32 R65, RZ, RZ, R169 ;  /* 0x000000ffff417224 */ /* 0x000fe400078e00a9 */
[----:B------:R-:W-:Y:S01]  /*bec0*/  IMAD.MOV.U32 R112, RZ, RZ, R95 ;  /* 0x000000ffff707224 */ /* 0x000fe200078e005f */
[----:B------:R-:W3:Y:S01]  /*bed0*/  LDL.LU R169, [R1+0x118] ;  /* 0x0001180001a97983 */ /* 0x000ee20000300800 */
[----:B------:R-:W-:Y:S02]  /*bee0*/  IMAD.MOV.U32 R79, RZ, RZ, R75 ;  /* 0x000000ffff4f7224 */ /* 0x000fe400078e004b */
[----:B------:R-:W-:-:S02]  /*bef0*/  IMAD.MOV.U32 R94, RZ, RZ, R68 ;  /* 0x000000ffff5e7224 */ /* 0x000fc400078e0044 */
[----:B------:R-:W-:Y:S02]  /*bf00*/  IMAD.MOV.U32 R41, RZ, RZ, R168 ;  /* 0x000000ffff297224 */ /* 0x000fe400078e00a8 */
[----:B------:R-:W-:Y:S01]  /*bf10*/  IMAD.MOV.U32 R75, RZ, RZ, R54 ;  /* 0x000000ffff4b7224 */ /* 0x000fe200078e0036 */
[----:B------:R-:W3:Y:S01]  /*bf20*/  LDL.LU R168, [R1+0x114] ;  /* 0x0001140001a87983 */ /* 0x000ee20000300800 */
[----:B------:R-:W-:Y:S02]  /*bf30*/  IMAD.MOV.U32 R95, RZ, RZ, R205 ;  /* 0x000000ffff5f7224 */ /* 0x000fe400078e00cd */
[----:B------:R-:W-:Y:S02]  /*bf40*/  IMAD.MOV.U32 R68, RZ, RZ, R213 ;  /* 0x000000ffff447224 */ /* 0x000fe400078e00d5 */
[----:B------:R-:W-:Y:S01]  /*bf50*/  IMAD.MOV.U32 R66, RZ, RZ, R39 ;  /* 0x000000ffff427224 */ /* 0x000fe200078e0027 */
[----:B------:R-:W4:Y:S01]  /*bf60*/  LDL.LU R213, [R1+0x110] ;  /* 0x0001100001d57983 */ /* 0x000f220000300800 */
[----:B------:R-:W-:-:S02]  /*bf70*/  IMAD.MOV.U32 R54, RZ, RZ, R206 ;  /* 0x000000ffff367224 */ /* 0x000fc400078e00ce */
[----:B------:R-:W-:Y:S02]  /*bf80*/  IMAD.MOV.U32 R205, RZ, RZ, R217 ;  /* 0x000000ffffcd7224 */ /* 0x000fe400078e00d9 */
[----:B------:R-:W-:Y:S01]  /*bf90*/  IMAD.MOV.U32 R39, RZ, RZ, R207 ;  /* 0x000000ffff277224 */ /* 0x000fe200078e00cf */
[----:B------:R1:W5:Y:S01]  /*bfa0*/  LDL.LU R217, [R1+0x10c] ;  /* 0x00010c0001d97983 */ /* 0x0003620000300800 */
[----:B------:R-:W-:Y:S02]  /*bfb0*/  IMAD.MOV.U32 R206, RZ, RZ, R221 ;  /* 0x000000ffffce7224 */ /* 0x000fe400078e00dd */
[----:B------:R-:W-:Y:S01]  /*bfc0*/  IMAD.MOV.U32 R207, RZ, RZ, R189 ;  /* 0x000000ffffcf7224 */ /* 0x000fe200078e00bd */
[----:B------:R1:W5:Y:S04]  /*bfd0*/  LDL.LU R221, [R1+0x108] ;  /* 0x0001080001dd7983 */ /* 0x0003680000300800 */
[----:B------:R-:W2:Y:S01]  /*bfe0*/  LDL.LU R189, [R1+0x104] ;  /* 0x0001040001bd7983 */ /* 0x000ea20000300800 */
[----:B------:R-:W-:-:S02]  /*bff0*/  IMAD.MOV.U32 R204, RZ, RZ, R246 ;  /* 0x000000ffffcc7224 */ /* 0x000fc400078e00f6 */
[----:B------:R-:W-:Y:S02]  /*c000*/  IMAD.MOV.U32 R98, RZ, RZ, R40 ;  /* 0x000000ffff627224 */ /* 0x000fe400078e0028 */
[----:B------:R-:W-:Y:S02]  /*c010*/  IMAD.MOV.U32 R40, RZ, RZ, R204 ;  /* 0x000000ffff287224 */ /* 0x000fe400078e00cc */
[----:B------:R-:W-:Y:S02]  /*c020*/  IMAD.MOV.U32 R204, RZ, RZ, R191 ;  /* 0x000000ffffcc7224 */ /* 0x000fe400078e00bf */
[----:B------:R-:W3:Y:S01]  /*c030*/  LDL.LU R191, [R1+0x100] ;  /* 0x0001000001bf7983 */ /* 0x000ee20000300800 */
[----:B------:R-:W-:-:S03]  /*c040*/  IMAD.MOV.U32 R52, RZ, RZ, R194 ;  /* 0x000000ffff347224 */ /* 0x000fc600078e00c2 */
[----:B------:R-:W3:Y:S01]  /*c050*/  LDL.LU R194, [R1+0xfc] ;  /* 0x0000fc0001c27983 */ /* 0x000ee20000300800 */
[----:B------:R-:W-:-:S03]  /*c060*/  IMAD.MOV.U32 R82, RZ, RZ, R193 ;  /* 0x000000ffff527224 */ /* 0x000fc600078e00c1 */
[----:B------:R-:W3:Y:S01]  /*c070*/  LDL.LU R193, [R1+0xf8] ;  /* 0x0000f80001c17983 */ /* 0x000ee20000300800 */
[--C-:B------:R-:W-:Y:S01]  /*c080*/  HSET2.LE.AND R2, R9, R64.reuse, PT ;  /* 0x0000004009027233 */ /* 0x100fe20003803000 */
[C---:B------:R-:W-:Y:S01]  /*c090*/  PRMT R5, R101.reuse, 0x7632, R5 ;  /* 0x0000763265057816 */ /* 0x040fe20000000005 */
[--C-:B------:R-:W-:Y:S01]  /*c0a0*/  HSET2.LE.AND R3, R8, R64.reuse, PT ;  /* 0x0000004008037233 */ /* 0x100fe20003803000 */
[----:B------:R-:W-:Y:S02]  /*c0b0*/  PRMT R6, R101, 0x7610, R6 ;  /* 0x0000761065067816 */ /* 0x000fe40000000006 */
[----:B------:R-:W-:Y:S01]  /*c0c0*/  LOP3.LUT R8, R2, R103, RZ, 0xc0, !PT ;  /* 0x0000006702087212 */ /* 0x000fe200078ec0ff */
[----:B------:R-:W-:Y:S02]  /*c0d0*/  @!P5 HFMA2.BF16_V2 R71, -RZ.H0_H0, RZ.H0_H0, -R5.H0_H0 ;  /* 0x200000ffff47d231 */ /* 0x000fe40000340905 */
[----:B------:R-:W-:Y:S01]  /*c0e0*/  HSET2.LE.AND R2, R7, R64, PT ;  /* 0x0000004007027233 */ /* 0x000fe20003803000 */
[----:B------:R-:W-:Y:S01]  /*c0f0*/  IMAD.WIDE.U32 R246, R0, -0x326172a9, RZ ;  /* 0xcd9e8d5700f67825 */ /* 0x000fe200078e00ff */
[----:B------:R-:W-:-:S02]  /*c100*/  PRMT R21, R6, 0x5410, R5 ;  /* 0x0000541006157816 */ /* 0x000fc40000000005 */
[----:B------:R-:W-:Y:S02]  /*c110*/  @!P5 PRMT R5, R71, 0x5410, RZ ;  /* 0x000054104705d816 */ /* 0x000fe400000000ff */
[----:B------:R-:W-:Y:S02]  /*c120*/  LOP3.LUT R129, R2, R44, RZ, 0xc0, !PT ;  /* 0x0000002c02817212 */ /* 0x000fe400078ec0ff */
[----:B------:R-:W-:Y:S02]  /*c130*/  LOP3.LUT R2, R115, UR15, R18, 0x96, !PT ;  /* 0x0000000f73027c12 */ /* 0x000fe4000f8e9612 */
[----:B------:R-:W-:Y:S01]  /*c140*/  LOP3.LUT R0, R247, UR14, R114, 0x96, !PT ;  /* 0x0000000ef7007c12 */ /* 0x000fe2000f8e9672 */
[----:B------:R-:W-:Y:S01]  /*c150*/  STG.E.U16 [R30.64+-0x3e], R16 ;  /* 0xffffc2101e007986 */ /* 0x000fe2000c10151c */
[----:B------:R-:W-:Y:S01]  /*c160*/  LOP3.LUT R9, R3, R102, RZ, 0xc0, !PT ;  /* 0x0000006603097212 */ /* 0x000fe200078ec0ff */
[----:B------:R-:W-:Y:S02]  /*c170*/  HSET2.LE.AND R3, R4, R64, PT ;  /* 0x0000004004037233 */ /* 0x000fe40003803000 */
[----:B------:R1:W-:Y:S01]  /*c180*/  STG.E.U16 [R28.64+-0x3e], R5 ;  /* 0xffffc2051c007986 */ /* 0x0003e2000c10151c */
[----:B------:R-:W-:Y:S01]  /*c190*/  @!P6 HFMA2.BF16_V2 R70, -RZ.H0_H0, RZ.H0_H0, -R6.H0_H0 ;  /* 0x200000ffff46e231 */ /* 0x000fe20000340906 */
[----:B------:R-:W-:-:S04]  /*c1a0*/  IMAD.WIDE.U32 R14, R0, -0x2daee0ad, RZ ;  /* 0xd2511f53000e7825 */ /* 0x000fc800078e00ff */
[----:B------:R-:W-:-:S05]  /*c1b0*/  @!P6 PRMT R6, R70, 0x5410, RZ ;  /* 0x000054104606e816 */ /* 0x000fca00000000ff */
[----:B------:R1:W-:Y:S02]  /*c1c0*/  STG.E.U16 [R28.64+-0x40], R6 ;  /* 0xffffc0061c007986 */ /* 0x0003e4000c10151c */
[----:B-1----:R-:W-:-:S05]  /*c1d0*/  IMAD.WIDE.U32 R4, R2, -0x2daee0ad, RZ ;  /* 0xd2511f5302047825 */ /* 0x002fca00078e00ff */
[----:B------:R-:W-:Y:S02]  /*c1e0*/  LOP3.LUT R2, R5, UR13, R250, 0x96, !PT ;  /* 0x0000000d05027c12 */ /* 0x000fe4000f8e96fa */
[----:B------:R-:W-:-:S03]  /*c1f0*/  LOP3.LUT R0, R15, UR11, R4, 0x96, !PT ;  /* 0x0000000b0f007c12 */ /* 0x000fc6000f8e9604 */
[----:B------:R-:W-:-:S04]  /*c200*/  IMAD.WIDE.U32 R4, R2, -0x326172a9, RZ ;  /* 0xcd9e8d5702047825 */ /* 0x000fc800078e00ff */
[----:B------:R-:W-:Y:S01]  /*c210*/  IMAD.WIDE.U32 R6, R0, -0x326172a9, RZ ;  /* 0xcd9e8d5700067825 */ /* 0x000fe200078e00ff */
[----:B------:R-:W-:-:S03]  /*c220*/  LOP3.LUT R2, R5, UR12, R246, 0x96, !PT ;  /* 0x0000000c05027c12 */ /* 0x000fc6000f8e96f6 */
[----:B------:R-:W-:Y:S01]  /*c230*/  IMAD.MOV.U32 R115, RZ, RZ, R43 ;  /* 0x000000ffff737224 */ /* 0x000fe200078e002b */
[----:B------:R-:W-:Y:S01]  /*c240*/  LOP3.LUT R0, R7, UR10, R4, 0x96, !PT ;  /* 0x0000000a07007c12 */ /* 0x000fe2000f8e9604 */
[----:B------:R-:W-:Y:S01]  /*c250*/  IMAD.MOV.U32 R43, RZ, RZ, R42 ;  /* 0x000000ffff2b7224 */ /* 0x000fe200078e002a */
[----:B------:R-:W-:Y:S01]  /*c260*/  LOP3.LUT R130, R3, R23, RZ, 0xc0, !PT ;  /* 0x0000001703827212 */ /* 0x000fe200078ec0ff */
[----:B------:R-:W-:Y:S01]  /*c270*/  IMAD.MOV.U32 R42, RZ, RZ, R66 ;  /* 0x000000ffff2a7224 */ /* 0x000fe200078e0042 */
[----:B------:R1:W-:Y:S01]  /*c280*/  STG.E.U16 [R12.64+-0x30], R24 ;  /* 0xffffd0180c007986 */ /* 0x0003e2000c10151c */
[----:B------:R-:W-:Y:S02]  /*c290*/  IMAD.MOV.U32 R66, RZ, RZ, R25 ;  /* 0x000000ffff427224 */ /* 0x000fe400078e0019 */
[----:B------:R-:W-:-:S05]  /*c2a0*/  IMAD.WIDE.U32 R2, R2, -0x2daee0ad, RZ ;  /* 0xd2511f5302027825 */ /* 0x000fca00078e00ff */
[----:B------:R-:W-:Y:S01]  /*c2b0*/  LOP3.LUT R3, R3, UR9, R14, 0x96, !PT ;  /* 0x0000000903037c12 */ /* 0x000fe2000f8e960e */
[----:B------:R-:W-:-:S04]  /*c2c0*/  IMAD.MOV.U32 R114, RZ, RZ, R47 ;  /* 0x000000ffff727224 */ /* 0x000fc800078e002f */
[----:B------:R-:W-:-:S04]  /*c2d0*/  IMAD.WIDE.U32 R4, R3, -0x326172a9, RZ ;  /* 0xcd9e8d5703047825 */ /* 0x000fc800078e00ff */
[----:B-1----:R-:W-:Y:S01]  /*c2e0*/  IMAD.WIDE.U32 R24, R0, -0x2daee0ad, RZ ;  /* 0xd2511f5300187825 */ /* 0x002fe200078e00ff */
[----:B------:R-:W-:-:S04]  /*c2f0*/  HSET2.LE.AND R0, R17, R64, PT ;  /* 0x0000004011007233 */ /* 0x000fc80003803000 */
[----:B------:R-:W-:Y:S01]  /*c300*/  LOP3.LUT R2, R25, UR7, R2, 0x96, !PT ;  /* 0x0000000719027c12 */ /* 0x000fe2000f8e9602 */
[----:B------:R-:W-:-:S04]  /*c310*/  IMAD.MOV.U32 R47, RZ, RZ, R131 ;  /* 0x000000ffff2f7224 */ /* 0x000fc800078e0083 */
[----:B------:R-:W-:Y:S01]  /*c320*/  IMAD.WIDE.U32 R2, R2, -0x326172a9, RZ ;  /* 0xcd9e8d5702027825 */ /* 0x000fe200078e00ff */
[----:B------:R-:W-:-:S04]  /*c330*/  LOP3.LUT R131, R0, R36, RZ, 0xc0, !PT ;  /* 0x0000002400837212 */ /* 0x000fc800078ec0ff */
[----:B------:R-:W-:Y:S02]  /*c340*/  LOP3.LUT R0, R3, UR17, R4, 0x96, !PT ;  /* 0x0000001103007c12 */ /* 0x000fe4000f8e9604 */
[C---:B------:R-:W-:Y:S02]  /*c350*/  LOP3.LUT R3, R2.reuse, 0xffff, RZ, 0xc0, !PT ;  /* 0x0000ffff02037812 */ /* 0x040fe400078ec0ff */
[----:B------:R-:W-:Y:S02]  /*c360*/  LOP3.LUT R15, R5, UR8, R6, 0x96, !PT ;  /* 0x00000008050f7c12 */ /* 0x000fe4000f8e9606 */
[--C-:B------:R-:W-:Y:S02]  /*c370*/  SHF.R.U32.HI R4, RZ, 0x10, R2.reuse ;  /* 0x00000010ff047819 */ /* 0x100fe40000011602 */
[----:B------:R-:W-:Y:S02]  /*c380*/  LOP3.LUT R5, R2, 0xff, RZ, 0xc0, !PT ;  /* 0x000000ff02057812 */ /* 0x000fe400078ec0ff */
[----:B------:R-:W-:-:S02]  /*c390*/  SHF.R.U32.HI R6, RZ, 0x18, R2 ;  /* 0x00000018ff067819 */ /* 0x000fc40000011602 */
[----:B------:R-:W-:Y:S02]  /*c3a0*/  SHF.R.U32.HI R2, RZ, 0x8, R3 ;  /* 0x00000008ff027819 */ /* 0x000fe40000011603 */
[----:B------:R-:W-:Y:S02]  /*c3b0*/  LOP3.LUT R3, R4, 0xff, RZ, 0xc0, !PT ;  /* 0x000000ff04037812 */ /* 0x000fe400078ec0ff */
[----:B------:R-:W-:Y:S02]  /*c3c0*/  PRMT R5, R5, 0x5410, R2 ;  /* 0x0000541005057816 */ /* 0x000fe40000000002 */
[----:B------:R-:W-:Y:S02]  /*c3d0*/  LOP3.LUT R2, R0, 0xffff, RZ, 0xc0, !PT ;  /* 0x0000ffff00027812 */ /* 0x000fe400078ec0ff */
[----:B------:R-:W-:Y:S02]  /*c3e0*/  PRMT R6, R3, 0x5410, R6 ;  /* 0x0000541003067816 */ /* 0x000fe40000000006 */
[----:B------:R-:W-:-:S02]  /*c3f0*/  SHF.R.U32.HI R3, RZ, 0x8, R2 ;  /* 0x00000008ff037819 */ /* 0x000fc40000011602 */
[----:B------:R-:W-:-:S04]  /*c400*/  LOP3.LUT R2, R0, 0xff, RZ, 0xc0, !PT ;  /* 0x000000ff00027812 */ /* 0x000fc800078ec0ff */
[----:B------:R-:W-:Y:S02]  /*c410*/  PRMT R4, R2, 0x5410, R3 ;  /* 0x0000541002047816 */ /* 0x000fe40000000003 */
[--C-:B------:R-:W-:Y:S02]  /*c420*/  SHF.R.U32.HI R3, RZ, 0x10, R0.reuse ;  /* 0x00000010ff037819 */ /* 0x100fe40000011600 */
[----:B------:R-:W-:Y:S02]  /*c430*/  SHF.R.U32.HI R2, RZ, 0x18, R0 ;  /* 0x00000018ff027819 */ /* 0x000fe40000011600 */
[----:B------:R-:W-:-:S04]  /*c440*/  LOP3.LUT R0, R3, 0xff, RZ, 0xc0, !PT ;  /* 0x000000ff03007812 */ /* 0x000fc800078ec0ff */
[----:B------:R-:W-:Y:S01]  /*c450*/  PRMT R14, R0, 0x5410, R2 ;  /* 0x00005410000e7816 */ /* 0x000fe20000000002 */
[--C-:B------:R-:W-:Y:S02]  /*c460*/  HSET2.LE.AND R0, R5, R64.reuse, PT ;  /* 0x0000004005007233 */ /* 0x100fe40003803000 */
[--C-:B------:R-:W-:Y:S02]  /*c470*/  HSET2.LE.AND R2, R6, R64.reuse, PT ;  /* 0x0000004006027233 */ /* 0x100fe40003803000 */
[--C-:B------:R-:W-:Y:S01]  /*c480*/  HSET2.LE.AND R3, R4, R64.reuse, PT ;  /* 0x0000004004037233 */ /* 0x100fe20003803000 */
[----:B------:R-:W-:Y:S01]  /*c490*/  LOP3.LUT R6, R0, R37, RZ, 0xc0, !PT ;  /* 0x0000002500067212 */ /* 0x000fe200078ec0ff */
[----:B------:R-:W-:Y:S01]  /*c4a0*/  HSET2.LE.AND R0, R14, R64, PT ;  /* 0x000000400e007233 */ /* 0x000fe20003803000 */
[----:B------:R-:W-:Y:S02]  /*c4b0*/  LOP3.LUT R7, R2, R22, RZ, 0xc0, !PT ;  /* 0x0000001602077212 */ /* 0x000fe400078ec0ff */
[----:B------:R-:W-:-:S02]  /*c4c0*/  LOP3.LUT R4, R3, R38, RZ, 0xc0, !PT ;  /* 0x0000002603047212 */ /* 0x000fc400078ec0ff */
[----:B------:R-:W-:Y:S01]  /*c4d0*/  LOP3.LUT R5, R0, R21, RZ, 0xc0, !PT ;  /* 0x0000001500057212 */ /* 0x000fe200078ec0ff */
[----:B------:R-:W-:Y:S02]  /*c4e0*/  IMAD.MOV.U32 R100, RZ, RZ, R47 ;  /* 0x000000ffff647224 */ /* 0x000fe400078e002f */
[----:B------:R-:W-:Y:S02]  /*c4f0*/  IMAD.MOV.U32 R47, RZ, RZ, R39 ;  /* 0x000000ffff2f7224 */ /* 0x000fe400078e0027 */
[----:B------:R-:W-:Y:S02]  /*c500*/  IMAD.MOV.U32 R46, RZ, RZ, R203 ;  /* 0x000000ffff2e7224 */ /* 0x000fe400078e00cb */
[----:B------:R-:W-:Y:S01]  /*c510*/  IMAD.MOV.U32 R101, RZ, RZ, R43 ;  /* 0x000000ffff657224 */ /* 0x000fe200078e002b */
[----:B------:R1:W5:Y:S01]  /*c520*/  LDL.LU R203, [R1+0xf4] ;  /* 0x0000f40001cb7983 */ /* 0x0003620000300800 */
        /* <DEDUP_REMOVED lines=8> */
[----:B--2---:R-:W3:Y:S02]  /*c5b0*/  LDSM.16.MT88.4 R16, [R189+0xa000] ;  /* 0x00a00000bd10783b */ /* 0x004ee40000004200 */
[-C--:B---3--:R-:W-:Y:S08]  /*c5c0*/  HMMA.16816.F32.BF16 R168, R8, R16.reuse, R168 ;  /* 0x0000001008a8723c */ /* 0x088ff000000418a8 */
[C---:B------:R-:W-:Y:S08]  /*c5d0*/  HMMA.16816.F32.BF16 R152, R4.reuse, R16, R152 ;  /* 0x000000100498723c */ /* 0x040ff00000041898 */
[-C--:B------:R-:W-:Y:S08]  /*c5e0*/  HMMA.16816.F32.BF16 R148, R4, R18.reuse, R148 ;  /* 0x000000120494723c */ /* 0x080ff00000041894 */
[----:B------:R-:W-:Y:S01]  /*c5f0*/  HMMA.16816.F32.BF16 R36, R8, R18, R232 ;  /* 0x000000120824723c */ /* 0x000fe200000418e8 */
[----:B------:R-:W2:Y:S01]  /*c600*/  LDSM.16.MT88.4 R16, [R191+0xa000] ;  /* 0x00a00000bf10783b */ /* 0x000ea20000004200 */
[----:B------:R-:W-:-:S02]  /*c610*/  IMAD.MOV.U32 R83, RZ, RZ, R202 ;  /* 0x000000ffff537224 */ /* 0x000fc400078e00ca */
[----:B------:R-:W-:Y:S01]  /*c620*/  IMAD.MOV.U32 R56, RZ, RZ, R74 ;  /* 0x000000ffff387224 */ /* 0x000fe200078e004a */
[----:B------:R1:W5:Y:S01]  /*c630*/  LDL.LU R202, [R1+0xf0] ;  /* 0x0000f00001ca7983 */ /* 0x0003620000300800 */
[----:B------:R-:W-:Y:S02]  /*c640*/  IMAD.MOV.U32 R70, RZ, RZ, R65 ;  /* 0x000000ffff467224 */ /* 0x000fe400078e0041 */
[----:B------:R-:W-:Y:S02]  /*c650*/  IMAD.MOV.U32 R74, RZ, RZ, R201 ;  /* 0x000000ffff4a7224 */ /* 0x000fe400078e00c9 */
[----:B------:R-:W-:Y:S01]  /*c660*/  IMAD.MOV.U32 R59, RZ, RZ, R77 ;  /* 0x000000ffff3b7224 */ /* 0x000fe200078e004d */
[----:B------:R1:W5:Y:S01]  /*c670*/  LDL.LU R201, [R1+0xec] ;  /* 0x0000ec0001c97983 */ /* 0x0003620000300800 */
[----:B------:R-:W-:Y:S02]  /*c680*/  IMAD.MOV.U32 R65, RZ, RZ, R76 ;  /* 0x000000ffff417224 */ /* 0x000fe400078e004c */
[----:B------:R-:W-:Y:S01]  /*c690*/  IMAD.MOV.U32 R75, RZ, RZ, R200 ;  /* 0x000000ffff4b7224 */ /* 0x000fe200078e00c8 */
[-C--:B--2---:R-:W-:Y:S08]  /*c6a0*/  HMMA.16816.F32.BF16 R160, R8, R16.reuse, R160 ;  /* 0x0000001008a0723c */ /* 0x084ff000000418a0 */
        /* <DEDUP_REMOVED lines=8> */
[----:B------:R-:W-:Y:S01]  /*c730*/  IMAD.MOV.U32 R79, RZ, RZ, R73 ;  /* 0x000000ffff4f7224 */ /* 0x000fe200078e0049 */
[----:B------:R1:W5:Y:S01]  /*c740*/  LDL.LU R199, [R1+0xe4] ;  /* 0x0000e40001c77983 */ /* 0x0003620000300800 */
[----:B------:R-:W-:Y:S02]  /*c750*/  IMAD.MOV.U32 R72, RZ, RZ, R67 ;  /* 0x000000ffff487224 */ /* 0x000fe400078e0043 */
[----:B------:R-:W-:Y:S02]  /*c760*/  IMAD.MOV.U32 R84, RZ, RZ, R198 ;  /* 0x000000ffff547224 */ /* 0x000fe400078e00c6 */
[----:B------:R-:W-:Y:S01]  /*c770*/  IMAD.MOV.U32 R73, RZ, RZ, R81 ;  /* 0x000000ffff497224 */ /* 0x000fe200078e0051 */
[----:B------:R1:W5:Y:S01]  /*c780*/  LDL.LU R198, [R1+0xe0] ;  /* 0x0000e00001c67983 */ /* 0x0003620000300800 */
[----:B------:R-:W-:-:S02]  /*c790*/  IMAD.MOV.U32 R67, RZ, RZ, R197 ;  /* 0x000000ffff437224 */ /* 0x000fc400078e00c5 */
[----:B------:R-:W-:Y:S01]  /*c7a0*/  IMAD.MOV.U32 R58, RZ, RZ, R92 ;  /* 0x000000ffff3a7224 */ /* 0x000fe200078e005c */
[----:B------:R1:W5:Y:S01]  /*c7b0*/  LDL.LU R197, [R1+0xdc] ;  /* 0x0000dc0001c57983 */ /* 0x0003620000300800 */
[----:B------:R-:W-:Y:S02]  /*c7c0*/  IMAD.MOV.U32 R81, RZ, RZ, R196 ;  /* 0x000000ffff517224 */ /* 0x000fe400078e00c4 */
[----:B------:R-:W-:Y:S01]  /*c7d0*/  IMAD.MOV.U32 R57, RZ, RZ, R93 ;  /* 0x000000ffff397224 */ /* 0x000fe200078e005d */
[----:B------:R1:W5:Y:S01]  /*c7e0*/  LDL.LU R196, [R1+0xd8] ;  /* 0x0000d80001c47983 */ /* 0x0003620000300800 */
[----:B------:R-:W-:Y:S02]  /*c7f0*/  IMAD.MOV.U32 R92, RZ, RZ, R195 ;  /* 0x000000ffff5c7224 */ /* 0x000fe400078e00c3 */
[----:B------:R-:W-:Y:S01]  /*c800*/  IMAD.MOV.U32 R103, RZ, RZ, R66 ;  /* 0x000000ffff677224 */ /* 0x000fe200078e0042 */
[----:B------:R1:W5:Y:S01]  /*c810*/  LDL.LU R195, [R1+0xd4] ;  /* 0x0000d40001c37983 */ /* 0x0003620000300800 */
[----:B------:R-:W-:-:S02]  /*c820*/  IMAD.MOV.U32 R93, RZ, RZ, R192 ;  /* 0x000000ffff5d7224 */ /* 0x000fc400078e00c0 */
[----:B------:R-:W-:Y:S01]  /*c830*/  IMAD.MOV.U32 R66, RZ, RZ, R95 ;  /* 0x000000ffff427224 */ /* 0x000fe200078e005f */
[----:B------:R1:W5:Y:S01]  /*c840*/  LDL.LU R192, [R1+0xd0] ;  /* 0x0000d00001c07983 */ /* 0x0003620000300800 */
[----:B------:R-:W-:Y:S01]  /*c850*/  IMAD.MOV.U32 R94, RZ, RZ, R190 ;  /* 0x000000ffff5e7224 */ /* 0x000fe200078e00be */
[----:B------:R-:W-:Y:S01]  /*c860*/  @!P2 HFMA2.BF16_V2 R61, -RZ.H0_H0, RZ.H0_H0, -R27.H0_H0 ;  /* 0x200000ffff3da231 */ /* 0x000fe2000034091b */
[----:B------:R-:W-:Y:S01]  /*c870*/  IMAD.MOV.U32 R95, RZ, RZ, R188 ;  /* 0x000000ffff5f7224 */ /* 0x000fe200078e00bc */
[----:B------:R1:W5:Y:S01]  /*c880*/  LDL.LU R190, [R1+0xcc] ;  /* 0x0000cc0001be7983 */ /* 0x0003620000300800 */
[----:B------:R-:W-:-:S03]  /*c890*/  @!P3 HFMA2.BF16_V2 R63, -RZ.H0_H0, RZ.H0_H0, -R26.H0_H0 ;  /* 0x200000ffff3fb231 */ /* 0x000fc6000034091a */
[----:B------:R1:W5:Y:S01]  /*c8a0*/  LDL.LU R188, [R1+0xc8] ;  /* 0x0000c80001bc7983 */ /* 0x0003620000300800 */
[----:B------:R-:W-:Y:S01]  /*c8b0*/  IMAD.MOV.U32 R232, RZ, RZ, R46 ;  /* 0x000000ffffe87224 */ /* 0x000fe200078e002e */
[----:B------:R-:W-:Y:S01]  /*c8c0*/  @!P4 PRMT R183, R62, 0x5410, RZ ;  /* 0x000054103eb7c816 */ /* 0x000fe200000000ff */
[----:B------:R-:W-:Y:S01]  /*c8d0*/  IMAD.MOV.U32 R233, RZ, RZ, R47 ;  /* 0x000000ffffe97224 */ /* 0x000fe200078e002f */
[----:B------:R-:W-:Y:S01]  /*c8e0*/  @!P2 PRMT R27, R61, 0x5410, RZ ;  /* 0x000054103d1ba816 */ /* 0x000fe200000000ff */
[----:B------:R-:W-:Y:S01]  /*c8f0*/  IMAD.MOV.U32 R21, RZ, RZ, R52 ;  /* 0x000000ffff157224 */ /* 0x000fe200078e0034 */
[----:B------:R-:W-:Y:S01]  /*c900*/  @!P3 PRMT R26, R63, 0x5410, RZ ;  /* 0x000054103f1ab816 */ /* 0x000fe200000000ff */
[----:B------:R-:W-:Y:S01]  /*c910*/  IMAD.MOV.U32 R235, RZ, RZ, R54 ;  /* 0x000000ffffeb7224 */ /* 0x000fe200078e0036 */
[-C--:B--2---:R-:W-:Y:S08]  /*c920*/  HMMA.16816.F32.BF16 R44, R8, R16.reuse, R56 ;  /* 0x00000010082c723c */ /* 0x084ff00000041838 */
[C---:B------:R-:W-:Y:S08]  /*c930*/  HMMA.16816.F32.BF16 R52, R4.reuse, R16, R116 ;  /* 0x000000100434723c */ /* 0x040ff00000041874 */
[-C--:B------:R-:W-:Y:S08]  /*c940*/  HMMA.16816.F32.BF16 R56, R4, R18.reuse, R156 ;  /* 0x000000120438723c */ /* 0x080ff0000004189c */
[----:B------:R-:W-:Y:S01]  /*c950*/  HMMA.16816.F32.BF16 R60, R8, R18, R68 ;  /* 0x00000012083c723c */ /* 0x000fe20000041844 */
[----:B------:R-:W2:Y:S01]  /*c960*/  LDSM.16.MT88.4 R16, [R193+0xa000] ;  /* 0x00a00000c110783b */ /* 0x000ea20000004200 */
[----:B------:R-:W-:-:S02]  /*c970*/  IMAD.MOV.U32 R20, RZ, RZ, R83 ;  /* 0x000000ffff147224 */ /* 0x000fc400078e0053 */
[----:B------:R-:W-:Y:S02]  /*c980*/  IMAD.MOV.U32 R22, RZ, RZ, R82 ;  /* 0x000000ffff167224 */ /* 0x000fe400078e0052 */
[----:B------:R-:W-:Y:S02]  /*c990*/  IMAD.MOV.U32 R157, RZ, RZ, R79 ;  /* 0x000000ffff9d7224 */ /* 0x000fe400078e004f */
[----:B------:R-:W-:Y:S02]  /*c9a0*/  IMAD.MOV.U32 R158, RZ, RZ, R78 ;  /* 0x000000ffff9e7224 */ /* 0x000fe400078e004e */
[----:B------:R-:W-:Y:S01]  /*c9b0*/  IMAD.MOV.U32 R159, RZ, RZ, R77 ;  /* 0x000000ffff9f7224 */ /* 0x000fe200078e004d */
[-C--:B--2---:R-:W-:Y:S08]  /*c9c0*/  HMMA.16816.F32.BF16 R68, R8, R16.reuse, R72 ;  /* 0x000000100844723c */ /* 0x084ff00000041848 */
[----:B------:R-:W-:Y:S07]  /*c9d0*/  HMMA.16816.F32.BF16 R72, R4, R16, R164 ;  /* 0x000000100448723c */ /* 0x000fee00000418a4 */
[----:B------:R-:W-:-:S02]  /*c9e0*/  IMAD.MOV.U32 R164, RZ, RZ, R76 ;  /* 0x000000ffffa47224 */ /* 0x000fc400078e004c */
[----:B------:R-:W-:Y:S01]  /*c9f0*/  IMAD.MOV.U32 R167, RZ, RZ, R81 ;  /* 0x000000ffffa77224 */ /* 0x000fe200078e0051 */
[-C--:B------:R-:W-:Y:S08]  /*ca00*/  HMMA.16816.F32.BF16 R76, R4, R18.reuse, R184 ;  /* 0x00000012044c723c */ /* 0x080ff000000418b8 */
[----:B------:R-:W-:Y:S01]  /*ca10*/  HMMA.16816.F32.BF16 R80, R8, R18, R92 ;  /* 0x000000120850723c */ /* 0x000fe2000004185c */
[----:B------:R-:W2:Y:S01]  /*ca20*/  LDSM.16.MT88.4 R16, [R189+0xb000] ;  /* 0x00b00000bd10783b */ /* 0x000ea20000004200 */
[----:B------:R-:W-:-:S02]  /*ca30*/  IMAD.MOV.U32 R234, RZ, RZ, R66 ;  /* 0x000000ffffea7224 */ /* 0x000fc400078e0042 */
[----:B------:R-:W-:-:S04]  /*ca40*/  IMAD.MOV.U32 R165, RZ, RZ, R84 ;  /* 0x000000ffffa57224 */ /* 0x000fc800078e0054 */
[-C--:B--2---:R-:W-:Y:S08]  /*ca50*/  HMMA.16816.F32.BF16 R204, R8, R16.reuse, R204 ;  /* 0x0000001008cc723c */ /* 0x084ff000000418cc */
[C---:B------:R-:W-:Y:S08]  /*ca60*/  HMMA.16816.F32.BF16 R84, R4.reuse, R16, R224 ;  /* 0x000000100454723c */ /* 0x040ff000000418e0 */
[-C--:B------:R-:W-:Y:S08]  /*ca70*/  HMMA.16816.F32.BF16 R92, R4, R18.reuse, R228 ;  /* 0x00000012045c723c */ /* 0x080ff000000418e4 */
[----:B------:R-:W-:Y:S01]  /*ca80*/  HMMA.16816.F32.BF16 R184, R8, R18, R232 ;  /* 0x0000001208b8723c */ /* 0x000fe200000418e8 */
[----:B------:R-:W2:Y:S01]  /*ca90*/  LDSM.16.MT88.4 R16, [R191+0xb000] ;  /* 0x00b00000bf10783b */ /* 0x000ea20000004200 */
[----:B------:R-:W-:-:S06]  /*caa0*/  IMAD.WIDE.U32 R2, R15, -0x2daee0ad, RZ ;  /* 0xd2511f530f027825 */ /* 0x000fcc00078e00ff */
[-C--:B--2---:R-:W-:Y:S08]  /*cab0*/  HMMA.16816.F32.BF16 R232, R8, R16.reuse, R100 ;  /* 0x0000001008e8723c */ /* 0x084ff00000041864 */
[C---:B------:R-:W-:Y:S08]  /*cac0*/  HMMA.16816.F32.BF16 R88, R4.reuse, R16, R88 ;  /* 0x000000100458723c */ /* 0x040ff00000041858 */
[-C--:B------:R-:W-:Y:S08]  /*cad0*/  HMMA.16816.F32.BF16 R100, R4, R18.reuse, R236 ;  /* 0x000000120464723c */ /* 0x080ff000000418ec */
[----:B------:R-:W-:Y:S01]  /*cae0*/  HMMA.16816.F32.BF16 R228, R8, R18, R20 ;  /* 0x0000001208e4723c */ /* 0x000fe20000041814 */
[----:B------:R-:W2:Y:S04]  /*caf0*/  LDSM.16.MT88.4 R20, [R194+0xb000] ;  /* 0x00b00000c214783b */ /* 0x000ea80000004200 */
[----:B------:R-:W3:Y:S01]  /*cb00*/  LDSM.16.MT88.4 R16, [R193+0xb000] ;  /* 0x00b00000c110783b */ /* 0x000ee20000004200 */
[----:B------:R-:W-:Y:S01]  /*cb10*/  IMAD.MOV.U32 R166, RZ, RZ, R67 ;  /* 0x000000ffffa67224 */ /* 0x000fe200078e0043 */
[----:B------:R-:W-:Y:S01]  /*cb20*/  LOP3.LUT R0, R3, UR16, R24, 0x96, !PT ;  /* 0x0000001003007c12 */ /* 0x000fe2000f8e9618 */
[----:B------:R-:W-:Y:S01]  /*cb30*/  IMAD.MOV.U32 R156, RZ, RZ, R65 ;  /* 0x000000ffff9c7224 */ /* 0x000fe200078e0041 */
[----:B------:R-:W-:-:S04]  /*cb40*/  LOP3.LUT R3, R2, 0xffff, RZ, 0xc0, !PT ;  /* 0x0000ffff02037812 */ /* 0x000fc800078ec0ff */
[----:B------:R-:W-:Y:S01]  /*cb50*/  SHF.R.U32.HI R3, RZ, 0x8, R3 ;  /* 0x00000008ff037819 */ /* 0x000fe20000011603 */
[C---:B--2---:R-:W-:Y:S08]  /*cb60*/  HMMA.16816.F32.BF16 R104, R4.reuse, R20, R104 ;  /* 0x000000140468723c */ /* 0x044ff00000041868 */
[C---:B------:R-:W-:Y:S08]  /*cb70*/  HMMA.16816.F32.BF16 R108, R4.reuse, R22, R108 ;  /* 0x00000016046c723c */ /* 0x040ff0000004186c */
[C---:B---3--:R-:W-:Y:S08]  /*cb80*/  HMMA.16816.F32.BF16 R120, R4.reuse, R16, R120 ;  /* 0x000000100478723c */ /* 0x048ff00000041878 */
[----:B------:R-:W-:Y:S07]  /*cb90*/  HMMA.16816.F32.BF16 R116, R4, R18, R124 ;  /* 0x000000120474723c */ /* 0x000fee000004187c */
[----:B------:R-:W-:-:S02]  /*cba0*/  SHF.R.U32.HI R5, RZ, 0x10, R2 ;  /* 0x00000010ff057819 */ /* 0x000fc40000011602 */
[----:B------:R-:W-:Y:S02]  /*cbb0*/  LOP3.LUT R7, R2, 0xff, RZ, 0xc0, !PT ;  /* 0x000000ff02077812 */ /* 0x000fe400078ec0ff */
[----:B------:R-:W-:Y:S02]  /*cbc0*/  SHF.R.U32.HI R4, RZ, 0x18, R2 ;  /* 0x00000018ff047819 */ /* 0x000fe40000011602 */
[----:B------:R-:W-:Y:S01]  /*cbd0*/  LOP3.LUT R2, R5, 0xff, RZ, 0xc0, !PT ;  /* 0x000000ff05027812 */ /* 0x000fe200078ec0ff */
[----:B------:R-:W-:Y:S01]  /*cbe0*/  HMMA.16816.F32.BF16 R224, R8, R20, R164 ;  /* 0x0000001408e0723c */ /* 0x000fe200000418a4 */
[----:B------:R-:W-:Y:S01]  /*cbf0*/  PRMT R7, R7, 0x5410, R3 ;  /* 0x0000541007077816 */ /* 0x000fe20000000003 */
[----:B------:R-:W2:Y:S01]  /*cc00*/  LDSM.16.MT88.4 R164, [R189+0xa800] ;  /* 0x00a80000bda4783b */ /* 0x000ea20000004200 */
[----:B------:R-:W-:-:S05]  /*cc10*/  SHF.R.U32.HI R3, RZ, 0x10, R0 ;  /* 0x00000010ff037819 */ /* 0x000fca0000011600 */
[C---:B------:R-:W-:Y:S01]  /*cc20*/  HMMA.16816.F32.BF16 R236, R8.reuse, R16, R112 ;  /* 0x0000001008ec723c */ /* 0x040fe20000041870 */
[----:B------:R-:W-:Y:S01]  /*cc30*/  LOP3.LUT R6, R0, 0xff, RZ, 0xc0, !PT ;  /* 0x000000ff00067812 */ /* 0x000fe200078ec0ff */
[----:B------:R-:W-:Y:S06]  /*cc40*/  LDSM.16.MT88.4 R112, [R194+0xb800] ;  /* 0x00b80000c270783b */ /* 0x000fec0000004200 */
[C---:B------:R-:W-:Y:S01]  /*cc50*/  HMMA.16816.F32.BF16 R20, R8.reuse, R22, R156 ;  /* 0x000000160814723c */ /* 0x040fe2000004189c */
[----:B------:R-:W-:Y:S01]  /*cc60*/  SHF.R.U32.HI R5, RZ, 0x18, R0 ;  /* 0x00000018ff057819 */ /* 0x000fe20000011600 */
[----:B------:R-:W3:Y:S06]  /*cc70*/  LDSM.16.MT88.4 R156, [R191+0xa800] ;  /* 0x00a80000bf9c783b */ /* 0x000eec0000004200 */
[----:B------:R-:W-:Y:S01]  /*cc80*/  HMMA.16816.F32.BF16 R16, R8, R18, R96 ;  /* 0x000000120810723c */ /* 0x000fe20000041860 */
[----:B------:R-:W-:Y:S06]  /*cc90*/  LDSM.16.MT88.4 R96, [R191+0xb800] ;  /* 0x00b80000bf60783b */ /* 0x000fec0000004200 */
[----:B------:R-:W-:-:S02]  /*cca0*/  PRMT R8, R2, 0x5410, R4 ;  /* 0x0000541002087816 */ /* 0x000fc40000000004 */
[----:B------:R-:W-:-:S04]  /*ccb0*/  LOP3.LUT R2, R0, 0xffff, RZ, 0xc0, !PT ;  /* 0x0000ffff00027812 */ /* 0x000fc800078ec0ff */
[----:B------:R-:W-:Y:S02]  /*ccc0*/  SHF.R.U32.HI R4, RZ, 0x8, R2 ;  /* 0x00000008ff047819 */ /* 0x000fe40000011602 */
[----:B------:R-:W-:Y:S01]  /*ccd0*/  LOP3.LUT R2, R3, 0xff, RZ, 0xc0, !PT ;  /* 0x000000ff03027812 */ /* 0x000fe200078ec0ff */
[--C-:B------:R-:W-:Y:S01]  /*cce0*/  HSET2.LE.AND R0, R7, R64.reuse, PT ;  /* 0x0000004007007233 */ /* 0x100fe20003803000 */
[----:B------:R-:W-:Y:S02]  /*ccf0*/  PRMT R4, R6, 0x5410, R4 ;  /* 0x0000541006047816 */ /* 0x000fe40000000004 */
[----:B------:R-:W-:Y:S02]  /*cd00*/  PRMT R3, R2, 0x5410, R5 ;  /* 0x0000541002037816 */ /* 0x000fe40000000005 */
[----:B------:R-:W-:Y:S01]  /*cd10*/  LOP3.LUT R126, R0, R50, RZ, 0xc0, !PT ;  /* 0x00000032007e7212 */ /* 0x000fe200078ec0ff */
[--C-:B------:R-:W-:Y:S02]  /*cd20*/  HSET2.LE.AND R0, R8, R64.reuse, PT ;  /* 0x0000004008007233 */ /* 0x100fe40003803000 */
[----:B------:R-:W-:-:S02]  /*cd30*/  HSET2.LE.AND R2, R4, R64, PT ;  /* 0x0000004004027233 */ /* 0x000fc40003803000 */
[----:B------:R-:W-:Y:S01]  /*cd40*/  HSET2.LE.AND R3, R3, R64, PT ;  /* 0x0000004003037233 */ /* 0x000fe20003803000 */
[----:B------:R-:W-:Y:S01]  /*cd50*/  LOP3.LUT R127, R0, R49, RZ, 0xc0, !PT ;  /* 0x00000031007f7212 */ /* 0x000fe200078ec0ff */
[----:B------:R-:W-:Y:S01]  /*cd60*/  LDSM.16.MT88.4 R64, [R193+0xa800] ;  /* 0x00a80000c140783b */ /* 0x000fe20000004200 */
[----:B------:R-:W-:Y:S02]  /*cd70*/  LOP3.LUT R124, R2, R51, RZ, 0xc0, !PT ;  /* 0x00000033027c7212 */ /* 0x000fe400078ec0ff */
[----:B------:R-:W-:Y:S01]  /*cd80*/  LOP3.LUT R125, R3, R48, RZ, 0xc0, !PT ;  /* 0x00000030037d7212 */ /* 0x000fe200078ec0ff */
[-C--:B--2---:R-:W-:Y:S01]  /*cd90*/  HMMA.16816.F32.BF16 R168, R128, R164.reuse, R168 ;  /* 0x000000a480a8723c */ /* 0x084fe200000418a8 */
[----:B------:R-:W2:Y:S04]  /*cda0*/  LDSM.16.MT88.4 R48, [R194+0xa800] ;  /* 0x00a80000c230783b */ /* 0x000ea80000004200 */
[----:B------:R-:W-:Y:S03]  /*cdb0*/  LDSM.16.MT88.4 R4, [R193+0xb800] ;  /* 0x00b80000c104783b */ /* 0x000fe60000004200 */
[C---:B------:R-:W-:Y:S08]  /*cdc0*/  HMMA.16816.F32.BF16 R152, R124.reuse, R164, R152 ;  /* 0x000000a47c98723c */ /* 0x040ff00000041898 */
[-C--:B------:R-:W-:Y:S08]  /*cdd0*/  HMMA.16816.F32.BF16 R148, R124, R166.reuse, R148 ;  /* 0x000000a67c94723c */ /* 0x080ff00000041894 */
[C---:B------:R-:W-:Y:S08]  /*cde0*/  HMMA.16816.F32.BF16 R164, R128.reuse, R166, R36 ;  /* 0x000000a680a4723c */ /* 0x040ff00000041824 */
[-C--:B---3--:R-:W-:Y:S08]  /*cdf0*/  HMMA.16816.F32.BF16 R160, R128, R156.reuse, R160 ;  /* 0x0000009c80a0723c */ /* 0x088ff000000418a0 */
        /* <DEDUP_REMOVED lines=10> */
[----:B------:R-:W-:Y:S01]  /*cea0*/  HMMA.16816.F32.BF16 R64, R128, R66, R80 ;  /* 0x000000428040723c */ /* 0x000fe20000041850 */
[----:B------:R-:W2:Y:S04]  /*ceb0*/  LDSM.16.MT88.4 R80, [R189+0xb800] ;  /* 0x00b80000bd50783b */ /* 0x000ea80000004200 */
[----:B------:R-:W-:Y:S04]  /*cec0*/  STG.E.U16 [R12.64+-0x2e], R182 ;  /* 0xffffd2b60c007986 */ /* 0x000fe8000c10151c */
        /* <DEDUP_REMOVED lines=11> */
[----:B------:R3:W-:Y:S01]  /*cf80*/  STG.E.U16 [R30.64+-0x1e], R134 ;  /* 0xffffe2861e007986 */ /* 0x0007e2000c10151c */
[----:B------:R-:W-:-:S03]  /*cf90*/  UISETP.GT.AND UP0, UPT, UR33, UR18, UPT ;  /* 0x000000122100728c */ /* 0x000fc6000bf04270 */
[----:B------:R-:W-:Y:S04]  /*cfa0*/  STG.E.U16 [R28.64+-0x20], R183 ;  /* 0xffffe0b71c007986 */ /* 0x000fe8000c10151c */
[----:B------:R-:W-:Y:S04]  /*cfb0*/  STG.E.U16 [R28.64+-0x1e], R26 ;  /* 0xffffe21a1c007986 */ /* 0x000fe8000c10151c */
[----:B------:R-:W-:Y:S04]  /*cfc0*/  STG.E.U16 [R12.64+-0x10], R175 ;  /* 0xfffff0af0c007986 */ /* 0x000fe8000c10151c */
[----:B------:R-:W-:Y:S04]  /*cfd0*/  STG.E.U16 [R12.64+-0xe], R174 ;  /* 0xfffff2ae0c007986 */ /* 0x000fe8000c10151c */
[----:B------:R-:W-:Y:S04]  /*cfe0*/  STG.E.U16 [R32.64+-0x10], R173 ;  /* 0xfffff0ad20007986 */ /* 0x000fe8000c10151c */
[----:B------:R-:W-:Y:S04]  /*cff0*/  STG.E.U16 [R32.64+-0xe], R172 ;  /* 0xfffff2ac20007986 */ /* 0x000fe8000c10151c */
[----:B------:R-:W-:Y:S04]  /*d000*/  STG.E.U16 [R30.64+-0x10], R133 ;  /* 0xfffff0851e007986 */ /* 0x000fe8000c10151c */
[----:B------:R1:W-:Y:S04]  /*d010*/  STG.E.U16 [R30.64+-0xe], R132 ;  /* 0xfffff2841e007986 */ /* 0x0003e8000c10151c */
[----:B------:R1:W-:Y:S04]  /*d020*/  STG.E.U16 [R28.64+-0x10], R34 ;  /* 0xfffff0221c007986 */ /* 0x0003e8000c10151c */
[----:B------:R1:W-:Y:S01]  /*d030*/  STG.E.U16 [R28.64+-0xe], R27 ;  /* 0xfffff21b1c007986 */ /* 0x0003e2000c10151c */
[----:B------:R-:W-:Y:S01]  /*d040*/  PLOP3.LUT P2, PT, PT, PT, UP0, 0x80, 0x0 ;  /* 0x000000000000781c */ /* 0x000fe20003f4f008 */
[----:B------:R-:W-:Y:S01]  /*d050*/  FADD.FTZ R2, R210, R252 ;  /* 0x000000fcd2027221 */ /* 0x000fe20000010000 */
[----:B--2---:R-:W-:Y:S01]  /*d060*/  HMMA.16816.F32.BF16 R76, R124, R82, R92 ;  /* 0x000000527c4c723c */ /* 0x004fe2000004185c */
[----:B------:R-:W-:-:S02]  /*d070*/  FADD.FTZ R0, R208, R249 ;  /* 0x000000f9d0007221 */ /* 0x000fc40000010000 */
[----:B------:R-:W-:Y:S02]  /*d080*/  FADD.FTZ R210, R248, R35 ;  /* 0x00000023f8d27221 */ /* 0x000fe40000010000 */
[----:B------:R-:W-:-:S03]  /*d090*/  FADD.FTZ R2, R241, R2 ;  /* 0x00000002f1027221 */ /* 0x000fc60000010000 */
[----:B------:R-:W-:Y:S01]  /*d0a0*/  HMMA.16816.F32.BF16 R72, R124, R80, R84 ;  /* 0x000000507c48723c */ /* 0x000fe20000041854 */
[----:B------:R-:W-:-:S07]  /*d0b0*/  FADD.FTZ R0, R223, R0 ;  /* 0x00000000df007221 */ /* 0x000fce0000010000 */
[----:B------:R-:W-:Y:S01]  /*d0c0*/  HMMA.16816.F32.BF16 R88, R124, R96, R88 ;  /* 0x000000607c58723c */ /* 0x000fe20000041858 */
[----:B------:R-:W-:-:S07]  /*d0d0*/  FADD.FTZ R210, R243, R210 ;  /* 0x000000d2f3d27221 */ /* 0x000fce0000010000 */
[----:B------:R-:W-:Y:S01]  /*d0e0*/  HMMA.16816.F32.BF16 R92, R124, R98, R100 ;  /* 0x000000627c5c723c */ /* 0x000fe20000041864 */
[----:B------:R-:W-:-:S07]  /*d0f0*/  FADD.FTZ R208, R240, R2 ;  /* 0x00000002f0d07221 */ /* 0x000fce0000010000 */
[----:B------:R-:W-:Y:S01]  /*d100*/  HMMA.16816.F32.BF16 R104, R124, R112, R104 ;  /* 0x000000707c68723c */ /* 0x000fe20000041868 */
[----:B------:R-:W-:-:S07]  /*d110*/  FADD.FTZ R209, R209, R0 ;  /* 0x00000000d1d17221 */ /* 0x000fce0000010000 */
[----:B------:R-:W-:Y:S01]  /*d120*/  HMMA.16816.F32.BF16 R108, R124, R114, R108 ;  /* 0x000000727c6c723c */ /* 0x000fe2000004186c */
[----:B---3--:R-:W-:-:S07]  /*d130*/  IMAD.MOV.U32 R134, RZ, RZ, R212 ;  /* 0x000000ffff867224 */ /* 0x008fce00078e00d4 */
[----:B------:R-:W-:Y:S01]  /*d140*/  HMMA.16816.F32.BF16 R120, R124, R4, R120 ;  /* 0x000000047c78723c */ /* 0x000fe20000041878 */
[----:B----4-:R-:W-:Y:S02]  /*d150*/  IMAD.MOV.U32 R135, RZ, RZ, R213 ;  /* 0x000000ffff877224 */ /* 0x010fe400078e00d5 */
[----:B-1----:R-:W-:-:S05]  /*d160*/  IMAD.MOV.U32 R132, RZ, RZ, R222 ;  /* 0x000000ffff847224 */ /* 0x002fca00078e00de */
[----:B------:R-:W-:Y:S01]  /*d170*/  HMMA.16816.F32.BF16 R124, R124, R6, R116 ;  /* 0x000000067c7c723c */ /* 0x000fe20000041874 */
[----:B------:R-:W-:-:S07]  /*d180*/  IMAD.MOV.U32 R133, RZ, RZ, R242 ;  /* 0x000000ffff857224 */ /* 0x000fce00078e00f2 */
[C---:B------:R-:W-:Y:S07]  /*d190*/  HMMA.16816.F32.BF16 R68, R128.reuse, R80, R204 ;  /* 0x000000508044723c */ /* 0x040fee00000418cc */
[----:B------:R-:W-:Y:S01]  /*d1a0*/  IADD3 R204, P3, R12, -0x80, RZ ;  /* 0xffffff800ccc7810 */ /* 0x000fe20007f7e0ff */
[----:B------:R-:W-:Y:S03]  /*d1b0*/  HMMA.16816.F32.BF16 R84, R128, R96, R232 ;  /* 0x000000608054723c */ /* 0x000fe600000418e8 */
[----:B------:R-:W-:-:S05]  /*d1c0*/  IADD3.X R139, R13, -0x1, RZ, P3, !PT ;  /* 0xffffffff0d8b7810 */ /* 0x000fca0001ffe4ff */
[C---:B------:R-:W-:Y:S08]  /*d1d0*/  HMMA.16816.F32.BF16 R100, R128.reuse, R112, R224 ;  /* 0x000000708064723c */ /* 0x040ff000000418e0 */
[C---:B------:R-:W-:Y:S08]  /*d1e0*/  HMMA.16816.F32.BF16 R80, R128.reuse, R82, R184 ;  /* 0x000000528050723c */ /* 0x040ff000000418b8 */
[C---:B------:R-:W-:Y:S08]  /*d1f0*/  HMMA.16816.F32.BF16 R96, R128.reuse, R98, R228 ;  /* 0x000000628060723c */ /* 0x040ff000000418e4 */
[C---:B------:R-:W-:Y:S08]  /*d200*/  HMMA.16816.F32.BF16 R112, R128.reuse, R114, R20 ;  /* 0x000000728070723c */ /* 0x040ff00000041814 */
[C---:B------:R-:W-:Y:S08]  /*d210*/  HMMA.16816.F32.BF16 R116, R128.reuse, R4, R236 ;  /* 0x000000048074723c */ /* 0x040ff000000418ec */
        /* <DEDUP_REMOVED lines=17> */
[----:B-----5:R-:W-:Y:S01]  /*d330*/  @P1 STS.128 [R203+0xa000], RZ ;  /* 0x00a000ffcb001388 */ /* 0x020fe20000000c00 */
        /* <DEDUP_REMOVED lines=36> */
[----:B------:R-:W-:Y:S04]  /*d580*/  LDSM.16.M88.4 R24, [R199] ;  /* 0x00000000c718783b */ /* 0x000fe80000000200 */
[----:B-1----:R-:W-:Y:S04]  /*d590*/  LDSM.16.M88.4 R8, [R192] ;  /* 0x00000000c008783b */ /* 0x002fe80000000200 */
[----:B--2---:R-:W1:Y:S04]  /*d5a0*/  LDSM.16.M88.4 R4, [R190+0x2000] ;  /* 0x00200000be04783b */ /* 0x004e680000000200 */
[----:B------:R-:W0:Y:S01]  /*d5b0*/  LDGDEPBAR ;  /* 0x00000000000079af */ /* 0x000e220000000000 */
[C---:B---3--:R-:W-:Y:S08]  /*d5c0*/  HMMA.16816.F32.BF16 R172, R16.reuse, R136, RZ ;  /* 0x0000008810ac723c */ /* 0x048ff000000418ff */
[----:B------:R-:W-:Y:S08]  /*d5d0*/  HMMA.16816.F32.BF16 R224, R16, R138, RZ ;  /* 0x0000008a10e0723c */ /* 0x000ff000000418ff */
[C---:B-1----:R-:W-:Y:S08]  /*d5e0*/  HMMA.16816.F32.BF16 R204, R4.reuse, R136, RZ ;  /* 0x0000008804cc723c */ /* 0x042ff000000418ff */
[C---:B------:R-:W-:Y:S08]  /*d5f0*/  HMMA.16816.F32.BF16 R180, R4.reuse, R132, RZ ;  /* 0x0000008404b4723c */ /* 0x040ff000000418ff */
[C---:B------:R-:W-:Y:S08]  /*d600*/  HMMA.16816.F32.BF16 R184, R4.reuse, R138, RZ ;  /* 0x0000008a04b8723c */ /* 0x040ff000000418ff */
[----:B------:R-:W-:Y:S01]  /*d610*/  HMMA.16816.F32.BF16 R176, R4, R134, RZ ;  /* 0x0000008604b0723c */ /* 0x000fe200000418ff */
[----:B------:R-:W1:Y:S07]  /*d620*/  LDSM.16.M88.4 R4, [R192+0x2000] ;  /* 0x00200000c004783b */ /* 0x000e6e0000000200 */
[C---:B------:R-:W-:Y:S08]  /*d630*/  HMMA.16816.F32.BF16 R136, R16.reuse, R132, RZ ;  /* 0x000000841088723c */ /* 0x040ff000000418ff */
[----:B------:R-:W-:Y:S08]  /*d640*/  HMMA.16816.F32.BF16 R16, R16, R134, RZ ;  /* 0x000000861010723c */ /* 0x000ff000000418ff */
[----:B------:R-:W-:Y:S08]  /*d650*/  HMMA.16816.F32.BF16 R132, R8, R26, R224 ;  /* 0x0000001a0884723c */ /* 0x000ff000000418e0 */
[C---:B-1----:R-:W-:Y:S08]  /*d660*/  HMMA.16816.F32.BF16 R228, R4.reuse, R20, R180 ;  /* 0x0000001404e4723c */ /* 0x042ff000000418b4 */
[C---:B------:R-:W-:Y:S08]  /*d670*/  HMMA.16816.F32.BF16 R180, R4.reuse, R22, R176 ;  /* 0x0000001604b4723c */ /* 0x040ff000000418b0 */
[C---:B------:R-:W-:Y:S08]  /*d680*/  HMMA.16816.F32.BF16 R204, R4.reuse, R24, R204 ;  /* 0x0000001804cc723c */ /* 0x040ff000000418cc */
[----:B------:R-:W-:Y:S01]  /*d690*/  HMMA.16816.F32.BF16 R184, R4, R26, R184 ;  /* 0x0000001a04b8723c */ /* 0x000fe200000418b8 */
[----:B------:R-:W-:Y:S07]  /*d6a0*/  LDSM.16.M88.4 R4, [R198+0x2000] ;  /* 0x00200000c604783b */ /* 0x000fee0000000200 */
[C---:B------:R-:W-:Y:S08]  /*d6b0*/  HMMA.16816.F32.BF16 R176, R8.reuse, R24, R172 ;  /* 0x0000001808b0723c */ /* 0x040ff000000418ac */
[C---:B------:R-:W-:Y:S08]  /*d6c0*/  HMMA.16816.F32.BF16 R172, R8.reuse, R20, R136 ;  /* 0x0000001408ac723c */ /* 0x040ff00000041888 */
[----:B------:R-:W-:Y:S01]  /*d6d0*/  HMMA.16816.F32.BF16 R24, R8, R22, R16 ;  /* 0x000000160818723c */ /* 0x000fe20000041810 */
[----:B------:R-:W1:Y:S04]  /*d6e0*/  LDSM.16.M88.4 R20, [R197+0x8000] ;  /* 0x00800000c514783b */ /* 0x000e680000000200 */
[----:B------:R-:W2:Y:S04]  /*d6f0*/  LDSM.16.M88.4 R8, [R198] ;  /* 0x00000000c608783b */ /* 0x000ea80000000200 */
[----:B------:R-:W3:Y:S01]  /*d700*/  LDSM.16.M88.4 R16, [R197+0x8800] ;  /* 0x00880000c510783b */ /* 0x000ee20000000200 */
[----:B-1----:R-:W-:Y:S08]  /*d710*/  HMMA.16816.F32.BF16 R204, R4, R20, R204 ;  /* 0x0000001404cc723c */ /* 0x002ff000000418cc */
[----:B--2---:R-:W-:Y:S08]  /*d720*/  HMMA.16816.F32.BF16 R136, R8, R22, R132 ;  /* 0x000000160888723c */ /* 0x004ff00000041884 */
        /* <DEDUP_REMOVED lines=61> */
[-C--:B--2---:R-:W-:Y:S08]  /*db00*/  HMMA.16816.F32.BF16 R204, R4, R20.reuse, R204 ;  /* 0x0000001404cc723c */ /* 0x084ff000000418cc */
[C---:B---3--:R-:W-:Y:S08]  /*db10*/  HMMA.16816.F32.BF16 R176, R8.reuse, R20, R172 ;  /* 0x0000001408b0723c */ /* 0x048ff000000418ac */
[-C--:B------:R-:W-:Y:S08]  /*db20*/  HMMA.16816.F32.BF16 R172, R8, R22.reuse, R136 ;  /* 0x0000001608ac723c */ /* 0x080ff00000041888 */
        /* <DEDUP_REMOVED lines=9> */
[----:B------:R-:W-:-:S04]  /*dbc0*/  USHF.R.S32.HI UR34, URZ, 0x1f, UR35 ;  /* 0x0000001f3f227899 */ /* 0x000fc80008011423 */
[----:B------:R-:W-:Y:S02]  /*dbd0*/  UIMAD UR34, UR34, UR4, URZ ;  /* 0x00000004222272a4 */ /* 0x000fe4000f8e023f */
[----:B------:R-:W-:Y:S02]  /*dbe0*/  UIMAD.WIDE.U32 UR36, UR35, UR4, URZ ;  /* 0x00000004232472a5 */ /* 0x000fe4000f8e003f */
[----:B------:R-:W-:-:S04]  /*dbf0*/  UIMAD UR5, UR35, UR5, UR34 ;  /* 0x00000005230572a4 */ /* 0x000fc8000f8e0222 */
[----:B------:R-:W-:Y:S01]  /*dc00*/  UIADD3 UR5, UR37, UR5, URZ ;  /* 0x0000000525057290 */ /* 0x000fe2000fffe03f */
[----:B------:R-:W-:Y:S02]  /*dc10*/  IMAD.U32 R0, RZ, RZ, UR36 ;  /* 0x00000024ff007e24 */ /* 0x000fe4000f8e00ff */
[----:B------:R-:W-:-:S03]  /*dc20*/  IMAD.U32 R3, RZ, RZ, UR36 ;  /* 0x00000024ff037e24 */ /* 0x000fc6000f8e00ff */
[----:B------:R-:W-:Y:S01]  /*dc30*/  IMAD.U32 R2, RZ, RZ, UR5 ;  /* 0x00000005ff027e24 */ /* 0x000fe2000f8e00ff */
[----:B------:R1:W-:Y:S01]  /*dc40*/  @P1 STS.128 [R203+0x8000], RZ ;  /* 0x008000ffcb001388 */ /* 0x0003e20000000c00 */
[----:B------:R-:W-:Y:S01]  /*dc50*/  BSSY B0, `(.L_x_2068) ;  /* 0x0000021000007945 */ /* 0x000fe20003800000 */
        /* <DEDUP_REMOVED lines=32> */
.L_x_2069:
[----:B------:R-:W-:Y:S05]  /*de60*/  BSYNC B0 ;  /* 0x0000000000007941 */ /* 0x000fea0003800000 */
.L_x_2068:
[----:B------:R-:W0:Y:S02]  /*de70*/  LDGDEPBAR ;  /* 0x00000000000079af */ /* 0x000e240000000000 */
.L_x_2067:
[----:B--2---:R-:W2:Y:S04]  /*de80*/  LDL.64 R2, [R1+0x30] ;  /* 0x0000300001027983 */ /* 0x004ea80000100a00 */
        /* <DEDUP_REMOVED lines=74> */
[----:B------:R-:W1:Y:S01]  /*e330*/  MUFU.EX2 R3, R3 ;  /* 0x0000000300037308 */ /* 0x000e620000000800 */
[----:B------:R-:W-:-:S05]  /*e340*/  FMUL.FTZ R2, R135, c[0x0][0x23c] ;  /* 0x00008f0087027a20 */ /* 0x000fca0000410000 */
[----:B------:R-:W-:-:S05]  /*e350*/  FSEL R2, R2, RZ, P2 ;  /* 0x000000ff02027208 */ /* 0x000fca0001000000 */
        /* <DEDUP_REMOVED lines=8> */
[----:B-1----:R-:W-:Y:S01]  /*e3e0*/  FMUL.FTZ R2, R156, R3 ;  /* 0x000000039c027220 */ /* 0x002fe20000410000 */
[----:B------:R-:W-:Y:S04]  /*e3f0*/  MUFU.EX2 R11, R11 ;  /* 0x0000000b000b7308 */ /* 0x000fe80000000800 */
[----:B------:R1:W-:Y:S01]  /*e400*/  STL [R1+0x10], R2 ;  /* 0x0000100201007387 */ /* 0x0003e20000100800 */
[----:B------:R-:W-:-:S02]  /*e410*/  ISETP.GE.AND P4, PT, R0, R220, PT ;  /* 0x000000dc0000720c */ /* 0x000fc40003f86270 */
[----:B------:R-:W-:Y:S01]  /*e420*/  ISETP.GE.AND P2, PT, R10, R220, PT ;  /* 0x000000dc0a00720c */ /* 0x000fe20003f46270 */
[-C--:B------:R-:W-:Y:S01]  /*e430*/  FMUL.FTZ R236, R164, R3.reuse ;  /* 0x00000003a4ec7220 */ /* 0x080fe20000410000 */
[-C--:B------:R-:W-:Y:S01]  /*e440*/  ISETP.LT.OR P4, PT, R0, R216.reuse, P4 ;  /* 0x000000d80000720c */ /* 0x080fe20002781670 */
[-C--:B------:R-:W-:Y:S02]  /*e450*/  FMUL.FTZ R237, R165, R3.reuse ;  /* 0x00000003a5ed7220 */ /* 0x080fe40000410000 */
[----:B------:R-:W-:Y:S02]  /*e460*/  IMAD.MOV.U32 R230, RZ, RZ, R228 ;  /* 0x000000ffffe67224 */ /* 0x000fe400078e00e4 */
[----:B------:R-:W-:Y:S01]  /*e470*/  IMAD.MOV.U32 R231, RZ, RZ, R229 ;  /* 0x000000ffffe77224 */ /* 0x000fe200078e00e5 */
[----:B-1----:R-:W1:Y:S01]  /*e480*/  MUFU.EX2 R2, R20 ;  /* 0x0000001400027308 */ /* 0x002e620000000800 */
[----:B------:R-:W-:Y:S02]  /*e490*/  IMAD.MOV.U32 R232, RZ, RZ, R22 ;  /* 0x000000ffffe87224 */ /* 0x000fe400078e0016 */
[----:B------:R-:W-:Y:S01]  /*e4a0*/  IMAD.MOV.U32 R233, RZ, RZ, R23 ;  /* 0x000000ffffe97224 */ /* 0x000fe200078e0017 */
[----:B------:R-:W-:Y:S01]  /*e4b0*/  ISETP.LT.OR P2, PT, R10, R216, P2 ;  /* 0x000000d80a00720c */ /* 0x000fe20001741670 */
        /* <DEDUP_REMOVED lines=16> */
[----:B-1----:R-:W-:Y:S01]  /*e5c0*/  F2FP.BF16.PACK_AB R80, R2, R11 ;  /* 0x0000000b0250723e */ /* 0x002fe200000010ff */
        /* <DEDUP_REMOVED lines=13> */
[-C--:B------:R-:W-:Y:S01]  /*e6a0*/  ISETP.GE.AND P3, PT, R9, R220.reuse, PT ;  /* 0x000000dc0900720c */ /* 0x080fe20003f66270 */
[----:B------:R-:W-:Y:S01]  /*e6b0*/  FFMA.FTZ R3, R211, R3, R11 ;  /* 0x00000003d3037223 */ /* 0x000fe2000001000b */
[----:B------:R-:W-:Y:S02]  /*e6c0*/  FSEL R11, R178, -INF , !P4 ;  /* 0xff800000b20b7808 */ /* 0x000fe40006000000 */
[----:B------:R-:W-:Y:S01]  /*e6d0*/  FSEL R20, R179, -INF , !P2 ;  /* 0xff800000b3147808 */ /* 0x000fe20005000000 */
[----:B------:R-:W-:Y:S01]  /*e6e0*/  FADD.FTZ R34, R2, R3 ;  /* 0x0000000302227221 */ /* 0x000fe20000010000 */
[----:B------:R-:W-:-:S02]  /*e6f0*/  ISETP.GE.AND P2, PT, R8, R220, PT ;  /* 0x000000dc0800720c */ /* 0x000fc40003f46270 */
[----:B------:R-:W-:Y:S02]  /*e700*/  ISETP.LT.OR P3, PT, R9, R216, P3 ;  /* 0x000000d80900720c */ /* 0x000fe40001f61670 */
[----:B------:R-:W-:Y:S02]  /*e710*/  FMNMX.FTZ R2, R212, R11, !PT ;  /* 0x0000000bd4027209 */ /* 0x000fe40007810000 */
[----:B------:R-:W-:Y:S02]  /*e720*/  ISETP.GE.AND P4, PT, R7, R220, PT ;  /* 0x000000dc0700720c */ /* 0x000fe40003f86270 */
[----:B------:R-:W-:Y:S02]  /*e730*/  ISETP.LT.OR P2, PT, R8, R216, P2 ;  /* 0x000000d80800720c */ /* 0x000fe40001741670 */
[----:B------:R-:W-:Y:S02]  /*e740*/  FSEL R19, R174, -INF , !P3 ;  /* 0xff800000ae137808 */ /* 0x000fe40005800000 */
[----:B------:R-:W-:-:S02]  /*e750*/  FMNMX.FTZ R2, R20, R2, !PT ;  /* 0x0000000214027209 */ /* 0x000fc40007810000 */
[C---:B------:R-:W-:Y:S02]  /*e760*/  ISETP.GE.AND P3, PT, R6.reuse, R220, PT ;  /* 0x000000dc0600720c */ /* 0x040fe40003f66270 */
[----:B------:R-:W-:Y:S02]  /*e770*/  FSEL R18, R175, -INF , !P2 ;  /* 0xff800000af127808 */ /* 0x000fe40005000000 */
[----:B------:R-:W-:Y:S02]  /*e780*/  ISETP.LT.OR P4, PT, R7, R216, P4 ;  /* 0x000000d80700720c */ /* 0x000fe40002781670 */
[----:B------:R-:W-:Y:S02]  /*e790*/  FMNMX.FTZ R2, R19, R2, !PT ;  /* 0x0000000213027209 */ /* 0x000fe40007810000 */
[----:B------:R-:W-:Y:S02]  /*e7a0*/  ISETP.LT.OR P3, PT, R6, R216, P3 ;  /* 0x000000d80600720c */ /* 0x000fe40001f61670 */
[----:B------:R-:W-:-:S02]  /*e7b0*/  ISETP.GE.AND P2, PT, R5, R220, PT ;  /* 0x000000dc0500720c */ /* 0x000fc40003f46270 */
[----:B------:R-:W-:Y:S02]  /*e7c0*/  FSEL R17, R138, -INF , !P4 ;  /* 0xff8000008a117808 */ /* 0x000fe40006000000 */
[----:B------:R-:W-:Y:S02]  /*e7d0*/  FMNMX.FTZ R2, R18, R2, !PT ;  /* 0x0000000212027209 */ /* 0x000fe40007810000 */
[----:B------:R-:W-:Y:S02]  /*e7e0*/  FSEL R16, R139, -INF , !P3 ;  /* 0xff8000008b107808 */ /* 0x000fe40005800000 */
[----:B------:R-:W-:Y:S02]  /*e7f0*/  ISETP.GE.AND P3, PT, R4, R220, PT ;  /* 0x000000dc0400720c */ /* 0x000fe40003f66270 */
[----:B------:R-:W-:Y:S02]  /*e800*/  ISETP.LT.OR P2, PT, R5, R216, P2 ;  /* 0x000000d80500720c */ /* 0x000fe40001741670 */
[----:B------:R-:W-:-:S02]  /*e810*/  FMNMX.FTZ R2, R17, R2, !PT ;  /* 0x0000000211027209 */ /* 0x000fc40007810000 */
[----:B------:R-:W-:Y:S02]  /*e820*/  ISETP.LT.OR P3, PT, R4, R216, P3 ;  /* 0x000000d80400720c */ /* 0x000fe40001f61670 */
        /* <DEDUP_REMOVED lines=16> */
[----:B------:R-:W-:-:S04]  /*e930*/  FFMA.FTZ R11, R11, c[0x0][0x23c], -R2 ;  /* 0x00008f000b0b7a23 */ /* 0x000fc80000010802 */
[----:B------:R-:W2:Y:S01]  /*e940*/  MUFU.EX2 R26, R11 ;  /* 0x0000000b001a7308 */ /* 0x000ea20000000800 */
[----:B------:R-:W-:Y:S01]  /*e950*/  ISETP.GE.AND P3, PT, R0, R218, PT ;  /* 0x000000da0000720c */ /* 0x000fe20003f66270 */
[----:B------:R-:W-:-:S03]  /*e960*/  IMAD.MOV.U32 R212, RZ, RZ, R232 ;  /* 0x000000ffffd47224 */ /* 0x000fc600078e00e8 */
[----:B------:R-:W-:Y:S01]  /*e970*/  ISETP.LT.OR P3, PT, R0, R214, P3 ;  /* 0x000000d60000720c */ /* 0x000fe20001f61670 */
[----:B------:R-:W-:Y:S02]  /*e980*/  IMAD.MOV.U32 R213, RZ, RZ, R233 ;  /* 0x000000ffffd57224 */ /* 0x000fe400078e00e9 */
[----:B-1----:R-:W-:Y:S01]  /*e990*/  FMUL.FTZ R188, R118, R3 ;  /* 0x0000000376bc7220 */ /* 0x002fe20000410000 */
[----:B------:R-:W-:Y:S01]  /*e9a0*/  ISETP.GE.AND P5, PT, R0, R219, PT ;  /* 0x000000db0000720c */ /* 0x000fe20003fa6270 */
[-C--:B------:R-:W-:Y:S02]  /*e9b0*/  FMUL.FTZ R238, R166, R3.reuse ;  /* 0x00000003a6ee7220 */ /* 0x080fe40000410000 */
[-C--:B------:R-:W-:Y:S02]  /*e9c0*/  FMUL.FTZ R239, R167, R3.reuse ;  /* 0x00000003a7ef7220 */ /* 0x080fe40000410000 */
[-C--:B------:R-:W-:Y:S02]  /*e9d0*/  FMUL.FTZ R191, R158, R3.reuse ;  /* 0x000000039ebf7220 */ /* 0x080fe40000410000 */
[----:B------:R-:W-:-:S02]  /*e9e0*/  FMUL.FTZ R129, R50, R3 ;  /* 0x0000000332817220 */ /* 0x000fc40000410000 */
[----:B------:R-:W-:Y:S02]  /*e9f0*/  IMAD.MOV.U32 R118, RZ, RZ, R243 ;  /* 0x000000ffff767224 */ /* 0x000fe400078e00f3 */
        /* <DEDUP_REMOVED lines=27> */
[----:B--2---:R-:W-:Y:S01]  /*ebb0*/  FFMA.FTZ R50, R210, R3, R26 ;  /* 0x00000003d2327223 */ /* 0x004fe2000001001a */
[----:B------:R-:W-:Y:S02]  /*ebc0*/  FSEL R3, R206, -INF , !P3 ;  /* 0xff800000ce037808 */ /* 0x000fe40005800000 */
[----:B------:R-:W-:-:S02]  /*ebd0*/  ISETP.GE.AND P2, PT, R9, R219, PT ;  /* 0x000000db0900720c */ /* 0x000fc40003f46270 */
[----:B------:R-:W-:Y:S02]  /*ebe0*/  ISETP.GE.AND P3, PT, R8, R219, PT ;  /* 0x000000db0800720c */ /* 0x000fe40003f66270 */
[-C--:B------:R-:W-:Y:S01]  /*ebf0*/  ISETP.LT.OR P5, PT, R0, R215.reuse, P5 ;  /* 0x000000d70000720c */ /* 0x080fe20002fa1670 */
[----:B------:R-:W-:Y:S01]  /*ec00*/  IMAD.MOV.U32 R119, RZ, RZ, R21 ;  /* 0x000000ffff777224 */ /* 0x000fe200078e0015 */
[-C--:B------:R-:W-:Y:S02]  /*ec10*/  ISETP.LT.OR P2, PT, R9, R215.reuse, P2 ;  /* 0x000000d70900720c */ /* 0x080fe40001741670 */
[----:B------:R-:W-:Y:S01]  /*ec20*/  ISETP.LT.OR P3, PT, R8, R215, P3 ;  /* 0x000000d70800720c */ /* 0x000fe20001f61670 */
[----:B------:R-:W-:Y:S01]  /*ec30*/  IMAD.MOV.U32 R159, RZ, RZ, R23 ;  /* 0x000000ffff9f7224 */ /* 0x000fe200078e0017 */
[----:B------:R-:W-:Y:S01]  /*ec40*/  FSEL R21, R204, -INF , !P5 ;  /* 0xff800000cc157808 */ /* 0x000fe20006800000 */
[----:B------:R-:W-:Y:S01]  /*ec50*/  IMAD.MOV.U32 R204, RZ, RZ, R24 ;  /* 0x000000ffffcc7224 */ /* 0x000fe200078e0018 */
[----:B------:R-:W-:-:S02]  /*ec60*/  FSEL R24, R184, -INF , !P2 ;  /* 0xff800000b8187808 */ /* 0x000fc40005000000 */
[----:B------:R-:W-:Y:S02]  /*ec70*/  FSEL R23, R185, -INF , !P3 ;  /* 0xff800000b9177808 */ /* 0x000fe40005800000 */
[CC--:B------:R-:W-:Y:S02]  /*ec80*/  ISETP.GE.AND P2, PT, R7.reuse, R218.reuse, PT ;  /* 0x000000da0700720c */ /* 0x0c0fe40003f46270 */
[C---:B------:R-:W-:Y:S02]  /*ec90*/  ISETP.GE.AND P3, PT, R6.reuse, R218, PT ;  /* 0x000000da0600720c */ /* 0x040fe40003f66270 */
[-C--:B------:R-:W-:Y:S02]  /*eca0*/  ISETP.LT.OR P2, PT, R7, R214.reuse, P2 ;  /* 0x000000d60700720c */ /* 0x080fe40001741670 */
[----:B------:R-:W-:Y:S01]  /*ecb0*/  ISETP.LT.OR P3, PT, R6, R214, P3 ;  /* 0x000000d60600720c */ /* 0x000fe20001f61670 */
[----:B------:R-:W-:Y:S02]  /*ecc0*/  FFMA.FTZ R84, R18, c[0x0][0x23c], -R2 ;  /* 0x00008f0012547a23 */ /* 0x000fe40000010802 */
[----:B------:R-:W-:Y:S01]  /*ecd0*/  IMAD.MOV.U32 R211, RZ, RZ, R22 ;  /* 0x000000ffffd37224 */ /* 0x000fe200078e0016 */
[----:B------:R-:W-:-:S02]  /*ece0*/  FSEL R22, R226, -INF , !P2 ;  /* 0xff800000e2167808 */ /* 0x000fc40005000000 */
[----:B------:R-:W-:Y:S02]  /*ecf0*/  FSEL R18, R227, -INF , !P3 ;  /* 0xff800000e3127808 */ /* 0x000fe40005800000 */
[----:B------:R-:W2:Y:S01]  /*ed00*/  LDL.64 R226, [R1+0xc0] ;  /* 0x0000c00001e27983 */ /* 0x000ea20000100a00 */
[C---:B------:R-:W-:Y:S02]  /*ed10*/  ISETP.GE.AND P4, PT, R10.reuse, R219, PT ;  /* 0x000000db0a00720c */ /* 0x040fe40003f86270 */
[CC--:B------:R-:W-:Y:S02]  /*ed20*/  ISETP.GE.AND P6, PT, R10.reuse, R218.reuse, PT ;  /* 0x000000da0a00720c */ /* 0x0c0fe40003fc6270 */
[C---:B------:R-:W-:Y:S02]  /*ed30*/  ISETP.LT.OR P4, PT, R10.reuse, R215, P4 ;  /* 0x000000d70a00720c */ /* 0x040fe40002781670 */
[C---:B------:R-:W-:Y:S02]  /*ed40*/  ISETP.GE.AND P5, PT, R9.reuse, R218, PT ;  /* 0x000000da0900720c */ /* 0x040fe40003fa6270 */
[-C--:B------:R-:W-:Y:S01]  /*ed50*/  ISETP.LT.OR P6, PT, R10, R214.reuse, P6 ;  /* 0x000000d60a00720c */ /* 0x080fe200037c1670 */
[----:B------:R-:W-:Y:S01]  /*ed60*/  IMAD.MOV.U32 R130, RZ, RZ, R25 ;  /* 0x000000ffff827224 */ /* 0x000fe200078e0019 */
[----:B------:R-:W-:-:S02]  /*ed70*/  ISETP.LT.OR P5, PT, R9, R214, P5 ;  /* 0x000000d60900720c */ /* 0x000fc40002fa1670 */
[----:B------:R-:W-:Y:S02]  /*ed80*/  FSEL R25, R205, -INF , !P4 ;  /* 0xff800000cd197808 */ /* 0x000fe40006000000 */
[----:B------:R-:W-:Y:S02]  /*ed90*/  ISETP.GE.AND P4, PT, R8, R218, PT ;  /* 0x000000da0800720c */ /* 0x000fe40003f86270 */
[----:B------:R-:W-:Y:S02]  /*eda0*/  FSEL R9, R207, -INF , !P6 ;  /* 0xff800000cf097808 */ /* 0x000fe40007000000 */
[----:B------:R-:W-:Y:S01]  /*edb0*/  FMNMX.FTZ R0, R222, R3, !PT ;  /* 0x00000003de007209 */ /* 0x000fe20007810000 */
[----:B------:R-:W-:Y:S01]  /*edc0*/  FFMA.FTZ R27, R20, c[0x0][0x23c], -R2 ;  /* 0x00008f00141b7a23 */ /* 0x000fe20000010802 */
[----:B------:R-:W-:Y:S02]  /*edd0*/  ISETP.LT.OR P4, PT, R8, R214, P4 ;  /* 0x000000d60800720c */ /* 0x000fe40002781670 */
[----:B------:R-:W-:-:S02]  /*ede0*/  FSEL R20, R186, -INF , !P5 ;  /* 0xff800000ba147808 */ /* 0x000fc40006800000 */
[----:B------:R-:W-:Y:S01]  /*edf0*/  FMNMX.FTZ R0, R9, R0, !PT ;  /* 0x0000000009007209 */ /* 0x000fe20007810000 */
[--C-:B------:R-:W-:Y:S01]  /*ee00*/  FFMA.FTZ R81, R19, c[0x0][0x23c], -R2.reuse ;  /* 0x00008f0013517a23 */ /* 0x100fe20000010802 */
[----:B------:R-:W-:Y:S02]  /*ee10*/  ISETP.GE.AND P2, PT, R5, R218, PT ;  /* 0x000000da0500720c */ /* 0x000fe40003f46270 */
[----:B------:R-:W-:Y:S02]  /*ee20*/  FSEL R19, R187, -INF , !P4 ;  /* 0xff800000bb137808 */ /* 0x000fe40006000000 */
[----:B------:R-:W-:Y:S02]  /*ee30*/  FMNMX.FTZ R0, R20, R0, !PT ;  /* 0x0000000014007209 */ /* 0x000fe40007810000 */
[----:B------:R-:W-:Y:S02]  /*ee40*/  ISETP.LT.OR P2, PT, R5, R214, P2 ;  /* 0x000000d60500720c */ /* 0x000fe40001741670 */
[----:B------:R-:W-:Y:S01]  /*ee50*/  FMNMX.FTZ R0, R19, R0, !PT ;  /* 0x0000000013007209 */ /* 0x000fe20007810000 */
[----:B------:R-:W-:Y:S01]  /*ee60*/  FFMA.FTZ R85, R17, c[0x0][0x23c], -R2 ;  /* 0x00008f0011557a23 */ /* 0x000fe20000010802 */
[----:B------:R-:W-:-:S02]  /*ee70*/  FSEL R17, R182, -INF , !P2 ;  /* 0xff800000b6117808 */ /* 0x000fc40005000000 */
[----:B------:R-:W-:Y:S02]  /*ee80*/  ISETP.GE.AND P2, PT, R4, R218, PT ;  /* 0x000000da0400720c */ /* 0x000fe40003f46270 */
[----:B------:R-:W-:Y:S02]  /*ee90*/  FMNMX.FTZ R0, R22, R0, !PT ;  /* 0x0000000016007209 */ /* 0x000fe40007810000 */
[----:B------:R-:W-:Y:S02]  /*eea0*/  ISETP.LT.OR P2, PT, R4, R214, P2 ;  /* 0x000000d60400720c */ /* 0x000fe40001741670 */
[----:B------:R-:W-:Y:S01]  /*eeb0*/  FMNMX.FTZ R0, R18, R0, !PT ;  /* 0x0000000012007209 */ /* 0x000fe20007810000 */
[--C-:B------:R-:W-:Y:S01]  /*eec0*/  FFMA.FTZ R96, R16, c[0x0][0x23c], -R2.reuse ;  /* 0x00008f0010607a23 */ /* 0x100fe20000010802 */
[----:B------:R-:W-:Y:S02]  /*eed0*/  FSEL R16, R183, -INF , !P2 ;  /* 0xff800000b7107808 */ /* 0x000fe40005000000 */
[----:B------:R-:W-:Y:S01]  /*eee0*/  FMNMX.FTZ R0, R17, R0, !PT ;  /* 0x0000000011007209 */ /* 0x000fe20007810000 */
[--C-:B------:R-:W-:Y:S01]  /*eef0*/  FFMA.FTZ R112, R15, c[0x0][0x23c], -R2.reuse ;  /* 0x00008f000f707a23 */ /* 0x100fe20000010802 */
[----:B------:R-:W-:Y:S01]  /*ef00*/  ISETP.GE.AND P3, PT, R4, R219, PT ;  /* 0x000000db0400720c */ /* 0x000fe20003f66270 */
[----:B------:R-:W-:Y:S01]  /*ef10*/  FFMA.FTZ R113, R14, c[0x0][0x23c], -R2 ;  /* 0x00008f000e717a23 */ /* 0x000fe20000010802 */
[----:B------:R-:W-:-:S02]  /*ef20*/  FMNMX.FTZ R0, R16, R0, !PT ;  /* 0x0000000010007209 */ /* 0x000fc40007810000 */
[----:B------:R-:W-:Y:S02]  /*ef30*/  FMNMX.FTZ R2, R242, R21, !PT ;  /* 0x00000015f2027209 */ /* 0x000fe40007810000 */
[----:B------:R-:W-:Y:S02]  /*ef40*/  ISETP.LT.OR P3, PT, R4, R215, P3 ;  /* 0x000000d70400720c */ /* 0x000fe40001f61670 */
[----:B------:R-:W1:Y:S01]  /*ef50*/  SHFL.BFLY PT, R4, R0, 0x2, 0x1f ;  /* 0x0c401f0000047f89 */ /* 0x000e6200000e0000 */
[----:B------:R-:W-:Y:S02]  /*ef60*/  ISETP.GE.AND P6, PT, R7, R219, PT ;  /* 0x000000db0700720c */ /* 0x000fe40003fc6270 */
[----:B------:R-:W-:Y:S02]  /*ef70*/  FMNMX.FTZ R2, R25, R2, !PT ;  /* 0x0000000219027209 */ /* 0x000fe40007810000 */
[----:B------:R-:W-:Y:S02]  /*ef80*/  ISETP.LT.OR P6, PT, R7, R215, P6 ;  /* 0x000000d70700720c */ /* 0x000fe400037c1670 */
[----:B------:R-:W-:-:S02]  /*ef90*/  ISETP.GE.AND P5, PT, R6, R219, PT ;  /* 0x000000db0600720c */ /* 0x000fc40003fa6270 */
[----:B------:R-:W-:Y:S02]  /*efa0*/  FMNMX.FTZ R2, R24, R2, !PT ;  /* 0x0000000218027209 */ /* 0x000fe40007810000 */
[----:B------:R-:W-:Y:S02]  /*efb0*/  ISETP.LT.OR P5, PT, R6, R215, P5 ;  /* 0x000000d70600720c */ /* 0x000fe40002fa1670 */
[----:B------:R-:W-:Y:S02]  /*efc0*/  ISETP.GE.AND P4, PT, R5, R219, PT ;  /* 0x000000db0500720c */ /* 0x000fe40003f86270 */
[----:B------:R-:W-:Y:S02]  /*efd0*/  FSEL R15, R224, -INF , !P6 ;  /* 0xff800000e00f7808 */ /* 0x000fe40007000000 */
[----:B------:R-:W-:Y:S02]  /*efe0*/  FMNMX.FTZ R2, R23, R2, !PT ;  /* 0x0000000217027209 */ /* 0x000fe40007810000 */
[----:B------:R-:W-:-:S02]  /*eff0*/  ISETP.LT.OR P4, PT, R5, R215, P4 ;  /* 0x000000d70500720c */ /* 0x000fc40002781670 */
[----:B------:R-:W-:Y:S02]  /*f000*/  FSEL R14, R225, -INF , !P5 ;  /* 0xff800000e10e7808 */ /* 0x000fe40006800000 */
[----:B------:R-:W-:Y:S02]  /*f010*/  FMNMX.FTZ R2, R15, R2, !PT ;  /* 0x000000020f027209 */ /* 0x000fe40007810000 */
[----:B------:R-:W-:Y:S02]  /*f020*/  FSEL R11, R180, -INF , !P4 ;  /* 0xff800000b40b7808 */ /* 0x000fe40006000000 */
[----:B------:R-:W-:Y:S02]  /*f030*/  FMNMX.FTZ R2, R14, R2, !PT ;  /* 0x000000020e027209 */ /* 0x000fe40007810000 */
[----:B------:R-:W-:Y:S02]  /*f040*/  FSEL R10, R181, -INF , !P3 ;  /* 0xff800000b50a7808 */ /* 0x000fe40005800000 */
[----:B------:R-:W-:-:S02]  /*f050*/  FMNMX.FTZ R2, R11, R2, !PT ;  /* 0x000000020b027209 */ /* 0x000fc40007810000 */
[----:B-1----:R-:W-:Y:S02]  /*f060*/  FMNMX.FTZ R0, R4, R0, !PT ;  /* 0x0000000004007209 */ /* 0x002fe40007810000 */
[----:B------:R-:W-:-:S03]  /*f070*/  FMNMX.FTZ R2, R10, R2, !PT ;  /* 0x000000020a027209 */ /* 0x000fc60007810000 */
[----:B------:R-:W1:Y:S04]  /*f080*/  SHFL.BFLY PT, R4, R0, 0x1, 0x1f ;  /* 0x0c201f0000047f89 */ /* 0x000e6800000e0000 */
[----:B------:R-:W3:Y:S01]  /*f090*/  SHFL.BFLY PT, R5, R2, 0x2, 0x1f ;  /* 0x0c401f0002057f89 */ /* 0x000ee200000e0000 */
[----:B------:R-:W-:Y:S01]  /*f0a0*/  IMAD.MOV.U32 R206, RZ, RZ, R132 ;  /* 0x000000ffffce7224 */ /* 0x000fe200078e0084 */
[----:B-1----:R-:W-:Y:S02]  /*f0b0*/  FMNMX.FTZ R132, R0, R4, !PT ;  /* 0x0000000400847209 */ /* 0x002fe40007810000 */
[----:B---3--:R-:W-:-:S03]  /*f0c0*/  FMNMX.FTZ R2, R2, R5, !PT ;  /* 0x0000000502027209 */ /* 0x008fc60007810000 */
[C---:B------:R-:W-:Y:S01]  /*f0d0*/  FMUL.FTZ R0, R132.reuse, c[0x0][0x23c] ;  /* 0x00008f0084007a20 */ /* 0x040fe20000410000 */
[----:B------:R-:W-:Y:S01]  /*f0e0*/  FSETP.NEU.FTZ.AND P2, PT, R132, -INF , PT ;  /* 0xff8000008400780b */ /* 0x000fe20003f5d000 */
[----:B------:R-:W1:Y:S03]  /*f0f0*/  SHFL.BFLY PT, R5, R2, 0x1, 0x1f ;  /* 0x0c201f0002057f89 */ /* 0x000e6600000e0000 */
[----:B------:R-:W-:-:S05]  /*f100*/  FSEL R0, R0, RZ, P2 ;  /* 0x000000ff00007208 */ /* 0x000fca0001000000 */
[----:B------:R-:W-:-:S04]  /*f110*/  FFMA.FTZ R3, R3, c[0x0][0x23c], -R0 ;  /* 0x00008f0003037a23 */ /* 0x000fc80000010800 */
[----:B------:R3:W-:Y:S02]  /*f120*/  MUFU.EX2 R6, R3 ;  /* 0x0000000300067308 */ /* 0x0007e40000000800 */
[----:B---3--:R-:W-:-:S06]  /*f130*/  FSEL R3, R132, RZ, P2 ;  /* 0x000000ff84037208 */ /* 0x008fcc0001000000 */
[----:B------:R1:W-:Y:S01]  /*f140*/  MUFU.EX2 R7, R133 ;  /* 0x0000008500077308 */ /* 0x0003e20000000800 */
[----:B------:R-:W-:-:S04]  /*f150*/  FADD.FTZ R3, R222, -R3 ;  /* 0x80000003de037221 */ /* 0x000fc80000010000 */
[----:B------:R-:W-:Y:S01]  /*f160*/  FMUL.FTZ R3, R3, c[0x0][0x23c] ;  /* 0x00008f0003037a20 */ /* 0x000fe20000410000 */
[----:B-1----:R-:W-:Y:S01]  /*f170*/  FMNMX.FTZ R133, R2, R5, !PT ;  /* 0x0000000502857209 */ /* 0x002fe20007810000 */
[----:B------:R-:W-:-:S04]  /*f180*/  FFMA.FTZ R2, R9, c[0x0][0x23c], -R0 ;  /* 0x00008f0009027a23 */ /* 0x000fc80000010800 */
[----:B------:R-:W1:Y:S01]  /*f190*/  MUFU.EX2 R3, R3 ;  /* 0x0000000300037308 */ /* 0x000e620000000800 */
[----:B------:R-:W-:Y:S01]  /*f1a0*/  FFMA.FTZ R4, R20, c[0x0][0x23c], -R0 ;  /* 0x00008f0014047a23 */ /* 0x000fe20000010800 */
[----:B------:R-:W-:-:S06]  /*f1b0*/  FSETP.NEU.FTZ.AND P5, PT, R133, -INF , PT ;  /* 0xff8000008500780b */ /* 0x000fcc0003fbd000 */
[----:B------:R3:W4:Y:S01]  /*f1c0*/  MUFU.EX2 R5, R2 ;  /* 0x0000000200057308 */ /* 0x0007220000000800 */
[----:B------:R-:W-:Y:S02]  /*f1d0*/  FFMA.FTZ R9, R19, c[0x0][0x23c], -R0 ;  /* 0x00008f0013097a23 */ /* 0x000fe40000010800 */
[----:B------:R-:W-:-:S05]  /*f1e0*/  IMAD.MOV.U32 R210, RZ, RZ, R48 ;  /* 0x000000ffffd27224 */ /* 0x000fca00078e0030 */
[----:B------:R-:W1:Y:S01]  /*f1f0*/  MUFU.EX2 R4, R4 ;  /* 0x0000000400047308 */ /* 0x000e620000000800 */
[----:B---3--:R-:W-:-:S05]  /*f200*/  FMUL.FTZ R2, R133, c[0x0][0x23c] ;  /* 0x00008f0085027a20 */ /* 0x008fca0000410000 */
        /* <DEDUP_REMOVED lines=9> */
[----:B------:R1:W3:Y:S01]  /*f2a0*/  MUFU.EX2 R2, R9 ;  /* 0x0000000900027308 */ /* 0x0002e20000000800 */
[--C-:B------:R-:W-:Y:S02]  /*f2b0*/  FFMA.FTZ R100, R22, c[0x0][0x23c], -R0.reuse ;  /* 0x00008f0016647a23 */ /* 0x100fe40000010800 */
[--C-:B------:R-:W-:Y:S02]  /*f2c0*/  FFMA.FTZ R101, R18, c[0x0][0x23c], -R0.reuse ;  /* 0x00008f0012657a23 */ /* 0x100fe40000010800 */
[--C-:B------:R-:W-:Y:S02]  /*f2d0*/  FFMA.FTZ R86, R17, c[0x0][0x23c], -R0.reuse ;  /* 0x00008f0011567a23 */ /* 0x100fe40000010800 */
[----:B------:R-:W-:Y:S01]  /*f2e0*/  FFMA.FTZ R98, R16, c[0x0][0x23c], -R0 ;  /* 0x00008f0010627a23 */ /* 0x000fe20000010800 */
[----:B------:R-:W-:Y:S01]  /*f2f0*/  ULOP3.LUT UR4, UR33, UR31, URZ, 0x3c, !UPT ;  /* 0x0000001f21047292 */ /* 0x000fe2000f8e3c3f */
[----:B-1----:R-:W-:-:S04]  /*f300*/  FFMA.FTZ R9, R209, R3, R6 ;  /* 0x00000003d1097223 */ /* 0x002fc80000010006 */
[----:B----4-:R-:W-:-:S04]  /*f310*/  FADD.FTZ R0, R5, R9 ;  /* 0x0000000905007221 */ /* 0x010fc80000010000 */
[----:B------:R-:W-:-:S04]  /*f320*/  FADD.FTZ R0, R4, R0 ;  /* 0x0000000004007221 */ /* 0x000fc80000010000 */
[----:B---3--:R-:W-:Y:S01]  /*f330*/  FADD.FTZ R99, R2, R0 ;  /* 0x0000000002637221 */ /* 0x008fe20000010000 */
[----:B------:R-:W-:-:S05]  /*f340*/  LOP3.LUT R0, R231, UR4, RZ, 0x3c, !PT ;  /* 0x00000004e7007c12 */ /* 0x000fca000f8e3cff */
[----:B------:R-:W-:-:S05]  /*f350*/  IMAD.WIDE.U32 R114, R0, -0x326172a9, RZ ;  /* 0xcd9e8d5700727825 */ /* 0x000fca00078e00ff */
[----:B--2---:R-:W-:Y:S02]  /*f360*/  LOP3.LUT R0, R115, UR15, R226, 0x96, !PT ;  /* 0x0000000f73007c12 */ /* 0x004fe4000f8e96e2 */
[----:B------:R-:W2:Y:S01]  /*f370*/  LDL.LU.64 R226, [R1] ;  /* 0x0000000001e27983 */ /* 0x000ea20000300a00 */
[----:B------:R-:W1:Y:S01]  /*f380*/  MUFU.EX2 R8, R35 ;  /* 0x0000002300087308 */ /* 0x000e620000000800 */
[----:B------:R-:W-:Y:S01]  /*f390*/  F2FP.BF16.PACK_AB R102, R5, R6 ;  /* 0x000000060566723e */ /* 0x000fe200000010ff */
[----:B------:R-:W-:Y:S01]  /*f3a0*/  IMAD.WIDE.U32 R22, R0, -0x2daee0ad, RZ ;  /* 0xd2511f5300167825 */ /* 0x000fe200078e00ff */
[----:B------:R-:W-:Y:S02]  /*f3b0*/  LOP3.LUT R0, R245, UR14, R114, 0x96, !PT ;  /* 0x0000000ef5007c12 */ /* 0x000fe4000f8e9672 */
[----:B------:R-:W-:Y:S01]  /*f3c0*/  F2FP.BF16.PACK_AB R69, R2, R4 ;  /* 0x000000040245723e */ /* 0x000fe200000010ff */
[----:B-1----:R-:W-:Y:S01]  /*f3d0*/  FADD.FTZ R5, R8, R34 ;  /* 0x0000002208057221 */ /* 0x002fe20000010000 */
[----:B------:R-:W-:-:S03]  /*f3e0*/  F2FP.BF16.PACK_AB R15, R7, R8 ;  /* 0x00000008070f723e */ /* 0x000fc600000010ff */
[----:B------:R-:W-:Y:S02]  /*f3f0*/  FADD.FTZ R14, R7, R5 ;  /* 0x00000005070e7221 */ /* 0x000fe40000010000 */
[----:B------:R-:W-:Y:S01]  /*f400*/  IMAD.WIDE.U32 R6, R0, -0x2daee0ad, RZ ;  /* 0xd2511f5300067825 */ /* 0x000fe200078e00ff */
[----:B------:R-:W-:-:S04]  /*f410*/  LOP3.LUT R2, R23, UR13, R212, 0x96, !PT ;  /* 0x0000000d17027c12 */ /* 0x000fc8000f8e96d4 */
[----:B------:R-:W-:Y:S01]  /*f420*/  LOP3.LUT R0, R7, UR11, R22, 0x96, !PT ;  /* 0x0000000b07007c12 */ /* 0x000fe2000f8e9616 */
[----:B------:R-:W-:-:S04]  /*f430*/  IMAD.WIDE.U32 R4, R2, -0x326172a9, RZ ;  /* 0xcd9e8d5702047825 */ /* 0x000fc800078e00ff */
[----:B------:R-:W-:Y:S01]  /*f440*/  IMAD.WIDE.U32 R8, R0, -0x326172a9, RZ ;  /* 0xcd9e8d5700087825 */ /* 0x000fe200078e00ff */
[----:B------:R-:W-:-:S04]  /*f450*/  LOP3.LUT R2, R5, UR12, R244, 0x96, !PT ;  /* 0x0000000c05027c12 */ /* 0x000fc8000f8e96f4 */
[----:B------:R-:W-:Y:S01]  /*f460*/  LOP3.LUT R0, R9, UR10, R4, 0x96, !PT ;  /* 0x0000000a09007c12 */ /* 0x000fe2000f8e9604 */
[----:B------:R-:W1:Y:S01]  /*f470*/  LDC.U8 R207, c[0x0][0x2d8] ;  /* 0x0000b600ffcf7b82 */ /* 0x000e620000000000 */
[----:B------:R-:W-:-:S04]  /*f480*/  IMAD.WIDE.U32 R4, R2, -0x2daee0ad, RZ ;  /* 0xd2511f5302047825 */ /* 0x000fc800078e00ff */
[----:B------:R-:W-:Y:S01]  /*f490*/  IMAD.WIDE.U32 R10, R0, -0x2daee0ad, RZ ;  /* 0xd2511f53000a7825 */ /* 0x000fe200078e00ff */
[----:B------:R-:W-:-:S04]  /*f4a0*/  LOP3.LUT R2, R5, UR9, R6, 0x96, !PT ;  /* 0x0000000905027c12 */ /* 0x000fc8000f8e9606 */
[----:B------:R-:W-:Y:S01]  /*f4b0*/  LOP3.LUT R0, R11, UR7, R4, 0x96, !PT ;  /* 0x000000070b007c12 */ /* 0x000fe2000f8e9604 */
[----:B------:R-:W-:-:S04]  /*f4c0*/  IMAD.WIDE.U32 R6, R2, -0x326172a9, RZ ;  /* 0xcd9e8d5702067825 */ /* 0x000fc800078e00ff */
[----:B------:R-:W-:-:S05]  /*f4d0*/  IMAD.WIDE.U32 R4, R0, -0x326172a9, RZ ;  /* 0xcd9e8d5700047825 */ /* 0x000fca00078e00ff */
[----:B------:R-:W-:-:S04]  /*f4e0*/  LOP3.LUT R0, R5, UR17, R6, 0x96, !PT ;  /* 0x0000001105007c12 */ /* 0x000fc8000f8e9606 */
[C---:B------:R-:W-:Y:S02]  /*f4f0*/  LOP3.LUT R2, R0.reuse, 0xff, RZ, 0xc0, !PT ;  /* 0x000000ff00027812 */ /* 0x040fe400078ec0ff */
[----:B------:R-:W-:Y:S02]  /*f500*/  LOP3.LUT R11, R7, UR8, R8, 0x96, !PT ;  /* 0x00000008070b7c12 */ /* 0x000fe4000f8e9608 */
[----:B------:R-:W3:Y:S01]  /*f510*/  MUFU.EX2 R8, R136 ;  /* 0x0000008800087308 */ /* 0x000ee20000000800 */
[----:B-1----:R-:W-:Y:S02]  /*f520*/  ISETP.GE.U32.AND P4, PT, R207, R2, PT ;  /* 0x00000002cf00720c */ /* 0x002fe40003f86070 */
[----:B------:R-:W-:-:S04]  /*f530*/  LOP3.LUT R2, R0, 0xffff, RZ, 0xc0, !PT ;  /* 0x0000ffff00027812 */ /* 0x000fc800078ec0ff */
[----:B------:R-:W-:Y:S01]  /*f540*/  SHF.R.U32.HI R2, RZ, 0x8, R2 ;  /* 0x00000008ff027819 */ /* 0x000fe20000011602 */
[----:B------:R-:W1:Y:S01]  /*f550*/  MUFU.EX2 R7, R137 ;  /* 0x0000008900077308 */ /* 0x000e620000000800 */
[----:B------:R-:W-:Y:S02]  /*f560*/  SHF.R.U32.HI R9, RZ, 0x18, R0 ;  /* 0x00000018ff097819 */ /* 0x000fe40000011600 */
[----:B------:R-:W-:-:S05]  /*f570*/  LOP3.LUT R2, R2, 0xffff, RZ, 0xc0, !PT ;  /* 0x0000ffff02027812 */ /* 0x000fca00078ec0ff */
[----:B------:R-:W4:Y:S01]  /*f580*/  MUFU.EX2 R6, R172 ;  /* 0x000000ac00067308 */ /* 0x000f220000000800 */
[C---:B------:R-:W-:Y:S02]  /*f590*/  ISETP.GE.U32.AND P2, PT, R207.reuse, R2, PT ;  /* 0x00000002cf00720c */ /* 0x040fe40003f46070 */
[----:B------:R-:W-:Y:S01]  /*f5a0*/  ISETP.GE.U32.AND P6, PT, R207, R9, PT ;  /* 0x00000009cf00720c */ /* 0x000fe20003fc6070 */
[----:B---3--:R-:W-:Y:S01]  /*f5b0*/  FADD.FTZ R9, R8, R14 ;  /* 0x0000000e08097221 */ /* 0x008fe20000010000 */
[----:B------:R-:W-:-:S03]  /*f5c0*/  SHF.R.U32.HI R0, RZ, 0x10, R0 ;  /* 0x00000010ff007819 */ /* 0x000fc60000011600 */
[----:B------:R-:W3:Y:S01]  /*f5d0*/  MUFU.EX2 R2, R173 ;  /* 0x000000ad00027308 */ /* 0x000ee20000000800 */
[----:B------:R-:W-:Y:S01]  /*f5e0*/  LOP3.LUT R0, R0, 0xff, RZ, 0xc0, !PT ;  /* 0x000000ff00007812 */ /* 0x000fe200078ec0ff */
[----:B-1----:R-:W-:-:S03]  /*f5f0*/  FADD.FTZ R9, R7, R9 ;  /* 0x0000000907097221 */ /* 0x002fc60000010000 */
[----:B------:R-:W-:Y:S01]  /*f600*/  ISETP.GE.U32.AND P3, PT, R207, R0, PT ;  /* 0x00000000cf00720c */ /* 0x000fe20003f66070 */
[----:B----4-:R-:W-:Y:S01]  /*f610*/  FADD.FTZ R0, R6, R9 ;  /* 0x0000000906007221 */ /* 0x010fe20000010000 */
[----:B------:R-:W-:Y:S01]  /*f620*/  F2FP.BF16.PACK_AB R9, R7, R8 ;  /* 0x000000080709723e */ /* 0x000fe200000010ff */
[----:B------:R-:W-:Y:S01]  /*f630*/  IMAD.MOV.U32 R205, RZ, RZ, R206 ;  /* 0x000000ffffcd7224 */ /* 0x000fe200078e00ce */
[----:B------:R-:W1:Y:S01]  /*f640*/  MUFU.EX2 R7, R27 ;  /* 0x0000001b00077308 */ /* 0x000e620000000800 */
[----:B------:R-:W-:Y:S01]  /*f650*/  IMAD.MOV.U32 R206, RZ, RZ, R118 ;  /* 0x000000ffffce7224 */ /* 0x000fe200078e0076 */
[----:B------:R-:W-:Y:S01]  /*f660*/  PRMT R20, R80, 0x7610, R20 ;  /* 0x0000761050147816 */ /* 0x000fe20000000014 */
[----:B------:R-:W-:Y:S02]  /*f670*/  IMAD.MOV.U32 R118, RZ, RZ, R159 ;  /* 0x000000ffff767224 */ /* 0x000fe400078e009f */
[----:B------:R-:W-:Y:S02]  /*f680*/  IMAD.MOV.U32 R159, RZ, RZ, R211 ;  /* 0x000000ffff9f7224 */ /* 0x000fe400078e00d3 */
[----:B---3--:R-:W-:Y:S01]  /*f690*/  FADD.FTZ R211, R2, R0 ;  /* 0x0000000002d37221 */ /* 0x008fe20000010000 */
[----:B------:R-:W-:Y:S01]  /*f6a0*/  LOP3.LUT R0, R4, 0xff, RZ, 0xc0, !PT ;  /* 0x000000ff04007812 */ /* 0x000fe200078ec0ff */
[----:B------:R-:W-:Y:S01]  /*f6b0*/  @!P4 HFMA2.BF16_V2 R54, -RZ.H0_H0, RZ.H0_H0, -R20.H0_H0 ;  /* 0x200000ffff36c231 */ /* 0x000fe20000340914 */
[----:B------:R-:W-:-:S02]  /*f6c0*/  F2FP.BF16.PACK_AB R36, R2, R6 ;  /* 0x000000060224723e */ /* 0x000fc400000010ff */
[----:B------:R-:W-:Y:S02]  /*f6d0*/  PRMT R19, R80, 0x7632, R19 ;  /* 0x0000763250137816 */ /* 0x000fe40000000013 */
[----:B------:R-:W-:Y:S02]  /*f6e0*/  FSEL R2, R133, RZ, P5 ;  /* 0x000000ff85027208 */ /* 0x000fe40002800000 */
[----:B------:R-:W-:Y:S02]  /*f6f0*/  ISETP.GE.U32.AND P5, PT, R207, R0, PT ;  /* 0x00000000cf00720c */ /* 0x000fe40003fa6070 */
[----:B------:R-:W-:Y:S02]  /*f700*/  SHF.R.U32.HI R0, RZ, 0x18, R4 ;  /* 0x00000018ff007819 */ /* 0x000fe40000011604 */
[----:B------:R-:W-:Y:S02]  /*f710*/  PRMT R80, R20, 0x5410, R19 ;  /* 0x0000541014507816 */ /* 0x000fe40000000013 */
[----:B------:R-:W-:-:S02]  /*f720*/  LOP3.LUT R5, R4, 0xffff, RZ, 0xc0, !PT ;  /* 0x0000ffff04057812 */ /* 0x000fc400078ec0ff */
[----:B------:R-:W-:Y:S02]  /*f730*/  @!P4 PRMT R20, R54, 0x5410, RZ ;  /* 0x000054103614c816 */ /* 0x000fe400000000ff */
[----:B------:R-:W-:Y:S01]  /*f740*/  ISETP.GE.U32.AND P4, PT, R207, R0, PT ;  /* 0x00000000cf00720c */ /* 0x000fe20003f86070 */
[----:B------:R-:W-:Y:S01]  /*f750*/  FADD.FTZ R8, R242, -R2 ;  /* 0x80000002f2087221 */ /* 0x000fe20000010000 */
[----:B-1----:R-:W-:Y:S02]  /*f760*/  F2FP.BF16.PACK_AB R0, R7, R26 ;  /* 0x0000001a0700723e */ /* 0x002fe400000010ff */
[----:B------:R-:W-:Y:S01]  /*f770*/  SHF.R.U32.HI R2, RZ, 0x8, R5 ;  /* 0x00000008ff027819 */ /* 0x000fe20000011605 */
[----:B------:R-:W-:Y:S01]  /*f780*/  @!P2 HFMA2.BF16_V2 R53, -RZ.H0_H0, RZ.H0_H0, -R19.H0_H0 ;  /* 0x200000ffff35a231 */ /* 0x000fe20000340913 */
[C---:B------:R-:W-:Y:S02]  /*f790*/  PRMT R17, R0.reuse, 0x7632, R17 ;  /* 0x0000763200117816 */ /* 0x040fe40000000011 */
[----:B------:R-:W-:-:S02]  /*f7a0*/  PRMT R18, R0, 0x7610, R18 ;  /* 0x0000761000127816 */ /* 0x000fc40000000012 */
[----:B------:R-:W-:Y:S02]  /*f7b0*/  LOP3.LUT R0, R2, 0xffff, RZ, 0xc0, !PT ;  /* 0x0000ffff02007812 */ /* 0x000fe400078ec0ff */
[----:B------:R-:W-:Y:S01]  /*f7c0*/  SHF.R.U32.HI R6, RZ, 0x10, R4 ;  /* 0x00000010ff067819 */ /* 0x000fe20000011604 */
[----:B------:R-:W-:Y:S01]  /*f7d0*/  @!P6 HFMA2.BF16_V2 R65, -RZ.H0_H0, RZ.H0_H0, -R17.H0_H0 ;  /* 0x200000ffff41e231 */ /* 0x000fe20000340911 */
[----:B------:R-:W-:Y:S02]  /*f7e0*/  @!P2 PRMT R19, R53, 0x5410, RZ ;  /* 0x000054103513a816 */ /* 0x000fe400000000ff */
[----:B------:R-:W-:Y:S02]  /*f7f0*/  ISETP.GE.U32.AND P2, PT, R207, R0, PT ;  /* 0x00000000cf00720c */ /* 0x000fe40003f46070 */
[----:B------:R-:W-:Y:S02]  /*f800*/  LOP3.LUT R0, R6, 0xff, RZ, 0xc0, !PT ;  /* 0x000000ff06007812 */ /* 0x000fe400078ec0ff */
[----:B------:R-:W-:-:S02]  /*f810*/  PRMT R54, R18, 0x5410, R17 ;  /* 0x0000541012367816 */ /* 0x000fc40000000011 */
[----:B------:R-:W-:Y:S02]  /*f820*/  @!P6 PRMT R17, R65, 0x5410, RZ ;  /* 0x000054104111e816 */ /* 0x000fe400000000ff */
[----:B------:R-:W-:Y:S01]  /*f830*/  ISETP.GE.U32.AND P6, PT, R207, R0, PT ;  /* 0x00000000cf00720c */ /* 0x000fe20003fc6070 */
[----:B------:R-:W-:-:S06]  /*f840*/  FMUL.FTZ R0, R8, c[0x0][0x23c] ;  /* 0x00008f0008007a20 */ /* 0x000fcc0000410000 */
[----:B------:R-:W1:Y:S01]  /*f850*/  MUFU.EX2 R0, R0 ;  /* 0x0000000000007308 */ /* 0x000e620000000800 */
[----:B------:R-:W-:Y:S02]  /*f860*/  IMAD.MOV.U32 R242, RZ, RZ, R210 ;  /* 0x000000fffff27224 */ /* 0x000fe400078e00d2 */
[----:B------:R-:W-:Y:S02]  /*f870*/  IMAD.MOV.U32 R210, RZ, RZ, R131 ;  /* 0x000000ffffd27224 */ /* 0x000fe400078e0083 */
[----:B------:R-:W-:Y:S02]  /*f880*/  IMAD.MOV.U32 R131, RZ, RZ, R232 ;  /* 0x000000ffff837224 */ /* 0x000fe400078e00e8 */
[----:B------:R-:W-:Y:S02]  /*f890*/  IMAD.MOV.U32 R24, RZ, RZ, R117 ;  /* 0x000000ffff187224 */ /* 0x000fe400078e0075 */
[----:B------:R-:W-:-:S04]  /*f8a0*/  IMAD.WIDE.U32 R4, R11, -0x2daee0ad, RZ ;  /* 0xd2511f530b047825 */ /* 0x000fc800078e00ff */
[-C--:B-1----:R-:W-:Y:S02]  /*f8b0*/  FMUL.FTZ R232, R92, R0.reuse ;  /* 0x000000005ce87220 */ /* 0x082fe40000410000 */
[----:B------:R-:W-:Y:S02]  /*f8c0*/  IMAD.MOV.U32 R92, RZ, RZ, R230 ;  /* 0x000000ffff5c7224 */ /* 0x000fe400078e00e6 */
[----:B------:R-:W-:Y:S02]  /*f8d0*/  FMUL.FTZ R117, R45, R0 ;  /* 0x000000002d757220 */ /* 0x000fe40000410000 */
[----:B------:R-:W-:Y:S02]  /*f8e0*/  IMAD.MOV.U32 R45, RZ, RZ, R234 ;  /* 0x000000ffff2d7224 */ /* 0x000fe400078e00ea */
[----:B------:R-:W-:Y:S02]  /*f8f0*/  FMUL.FTZ R234, R94, R3 ;  /* 0x000000035eea7220 */ /* 0x000fe40000410000 */
[----:B------:R-:W-:-:S02]  /*f900*/  IMAD.MOV.U32 R94, RZ, RZ, R92 ;  /* 0x000000ffff5e7224 */ /* 0x000fc400078e005c */
[----:B------:R-:W1:Y:S01]  /*f910*/  LDC.U8 R92, c[0x0][0x2d8] ;  /* 0x0000b600ff5c7b82 */ /* 0x000e620000000000 */
[----:B------:R-:W3:Y:S01]  /*f920*/  MUFU.EX2 R25, R21 ;  /* 0x0000001500197308 */ /* 0x000ee20000000800 */
[----:B------:R-:W-:Y:S01]  /*f930*/  LOP3.LUT R6, R5, UR16, R10, 0x96, !PT ;  /* 0x0000001005067c12 */ /* 0x000fe2000f8e960a */
[----:B------:R-:W-:-:S03]  /*f940*/  @!P3 HFMA2.BF16_V2 R64, -RZ.H0_H0, RZ.H0_H0, -R18.H0_H0 ;  /* 0x200000ffff40b231 */ /* 0x000fc60000340912 */
[----:B------:R-:W-:Y:S01]  /*f950*/  SHF.R.U32.HI R2, RZ, 0x10, R6 ;  /* 0x00000010ff027819 */ /* 0x000fe20000011606 */
[----:B------:R-:W-:Y:S01]  /*f960*/  IMAD.MOV.U32 R16, RZ, RZ, R229 ;  /* 0x000000ffff107224 */ /* 0x000fe200078e00e5 */
[----:B------:R-:W-:Y:S02]  /*f970*/  PRMT R26, R15, 0x7610, R26 ;  /* 0x000076100f1a7816 */ /* 0x000fe4000000001a */
[----:B------:R-:W-:Y:S01]  /*f980*/  LOP3.LUT R2, R2, 0xff, RZ, 0xc0, !PT ;  /* 0x000000ff02027812 */ /* 0x000fe200078ec0ff */
[----:B------:R-:W-:Y:S01]  /*f990*/  IMAD.MOV.U32 R245, RZ, RZ, R129 ;  /* 0x000000fffff57224 */ /* 0x000fe200078e0081 */
[----:B------:R-:W-:Y:S01]  /*f9a0*/  @!P3 PRMT R18, R64, 0x5410, RZ ;  /* 0x000054104012b816 */ /* 0x000fe200000000ff */
[----:B------:R-:W-:Y:S01]  /*f9b0*/  IMAD.MOV.U32 R10, RZ, RZ, R16 ;  /* 0x000000ffff0a7224 */ /* 0x000fe200078e0010 */
[----:B------:R-:W-:Y:S01]  /*f9c0*/  ISETP.GE.U32.AND P3, PT, R207, R2, PT ;  /* 0x00000002cf00720c */ /* 0x000fe20003f66070 */
[----:B------:R-:W-:Y:S01]  /*f9d0*/  IMAD.MOV.U32 R207, RZ, RZ, R205 ;  /* 0x000000ffffcf7224 */ /* 0x000fe200078e00cd */
[----:B------:R-:W-:Y:S01]  /*f9e0*/  PRMT R187, R15, 0x7632, R187 ;  /* 0x000076320fbb7816 */ /* 0x000fe200000000bb */
[----:B------:R-:W-:Y:S01]  /*f9f0*/  IMAD.MOV.U32 R225, RZ, RZ, R204 ;  /* 0x000000ffffe17224 */ /* 0x000fe200078e00cc */
[----:B------:R-:W-:Y:S01]  /*fa00*/  @!P5 HFMA2.BF16_V2 R67, -RZ.H0_H0, RZ.H0_H0, -R26.H0_H0 ;  /* 0x200000ffff43d231 */ /* 0x000fe2000034091a */
[----:B------:R-:W-:-:S02]  /*fa10*/  IMAD.MOV.U32 R224, RZ, RZ, R156 ;  /* 0x000000ffffe07224 */ /* 0x000fc400078e009c */
[----:B------:R-:W-:Y:S02]  /*fa20*/  IMAD.MOV.U32 R209, RZ, RZ, R228 ;  /* 0x000000ffffd17224 */ /* 0x000fe400078e00e4 */
[----:B------:R-:W-:Y:S02]  /*fa30*/  IMAD.MOV.U32 R222, RZ, RZ, R116 ;  /* 0x000000ffffde7224 */ /* 0x000fe400078e0074 */
[----:B------:R-:W-:Y:S02]  /*fa40*/  IMAD.MOV.U32 R129, RZ, RZ, R165 ;  /* 0x000000ffff817224 */ /* 0x000fe400078e00a5 */
[----:B------:R-:W-:Y:S02]  /*fa50*/  IMAD.MOV.U32 R16, RZ, RZ, R233 ;  /* 0x000000ffff107224 */ /* 0x000fe400078e00e9 */
[-C--:B---3--:R-:W-:Y:S02]  /*fa60*/  FFMA.FTZ R35, R208, R0.reuse, R25 ;  /* 0x00000000d0237223 */ /* 0x088fe40000010019 */
        /* <DEDUP_REMOVED lines=28> */
[----:B------:R-:W-:Y:S01]  /*fc30*/  PRMT R53, R26, 0x5410, R187 ;  /* 0x000054101a357816 */ /* 0x000fe200000000bb */
[----:B------:R-:W-:Y:S01]  /*fc40*/  @!P2 HFMA2.BF16_V2 R66, -RZ.H0_H0, RZ.H0_H0, -R187.H0_H0 ;  /* 0x200000ffff42a231 */ /* 0x000fe200003409bb */
[----:B------:R-:W-:Y:S01]  /*fc50*/  @!P5 PRMT R26, R67, 0x5410, RZ ;  /* 0x00005410431ad816 */ /* 0x000fe200000000ff */
[----:B------:R-:W-:Y:S01]  /*fc60*/  IMAD.MOV.U32 R208, RZ, RZ, R24 ;  /* 0x000000ffffd07224 */ /* 0x000fe200078e0018 */
[----:B------:R-:W-:Y:S01]  /*fc70*/  MUFU.EX2 R27, R81 ;  /* 0x00000051001b7308 */ /* 0x000fe20000000800 */
[----:B------:R-:W-:-:S02]  /*fc80*/  IMAD.MOV.U32 R21, RZ, RZ, R166 ;  /* 0x000000ffff157224 */ /* 0x000fc400078e00a6 */
[----:B------:R-:W-:Y:S01]  /*fc90*/  IMAD.MOV.U32 R76, RZ, RZ, R235 ;  /* 0x000000ffff4c7224 */ /* 0x000fe200078e00eb */
[----:B------:R-:W-:-:S04]  /*fca0*/  @!P2 PRMT R187, R66, 0x5410, RZ ;  /* 0x0000541042bba816 */ /* 0x000fc800000000ff */
[----:B------:R3:W4:Y:S01]  /*fcb0*/  MUFU.EX2 R24, R84 ;  /* 0x0000005400187308 */ /* 0x0007220000000800 */
[----:B--2---:R-:W-:Y:S01]  /*fcc0*/  LOP3.LUT R34, R115, UR15, R226, 0x96, !PT ;  /* 0x0000000f73227c12 */ /* 0x004fe2000f8e96e2 */
[----:B------:R-:W-:Y:S02]  /*fcd0*/  IMAD.MOV.U32 R226, RZ, RZ, R130 ;  /* 0x000000ffffe27224 */ /* 0x000fe400078e0082 */
[----:B------:R-:W-:Y:S02]  /*fce0*/  IMAD.MOV.U32 R130, RZ, RZ, R128 ;  /* 0x000000ffff827224 */ /* 0x000fe400078e0080 */
[----:B------:R-:W-:Y:S02]  /*fcf0*/  IMAD.MOV.U32 R227, RZ, RZ, R157 ;  /* 0x000000ffffe37224 */ /* 0x000fe400078e009d */
[----:B------:R-:W-:Y:S02]  /*fd00*/  IMAD.MOV.U32 R128, RZ, RZ, R164 ;  /* 0x000000ffff807224 */ /* 0x000fe400078e00a4 */
[----:B------:R-:W-:-:S02]  /*fd10*/  FMUL.FTZ R157, R57, R0 ;  /* 0x00000000399d7220 */ /* 0x000fc40000410000 */
[----:B------:R-:W-:Y:S01]  /*fd20*/  FMUL.FTZ R164, R60, R0 ;  /* 0x000000003ca47220 */ /* 0x000fe20000410000 */
[----:B------:R-:W-:-:S04]  /*fd30*/  LOP3.LUT R0, R6, 0xff, RZ, 0xc0, !PT ;  /* 0x000000ff06007812 */ /* 0x000fc800078ec0ff */
[----:B-1----:R-:W-:Y:S02]  /*fd40*/  ISETP.GE.U32.AND P5, PT, R92, R0, PT ;  /* 0x000000005c00720c */ /* 0x002fe40003fa6070 */
[----:B------:R-:W-:-:S04]  /*fd50*/  SHF.R.U32.HI R0, RZ, 0x18, R6 ;  /* 0x00000018ff007819 */ /* 0x000fc80000011606 */
[----:B------:R-:W-:Y:S01]  /*fd60*/  ISETP.GE.U32.AND P2, PT, R92, R0, PT ;  /* 0x000000005c00720c */ /* 0x000fe20003f46070 */
[----:B------:R-:W-:Y:S02]  /*fd70*/  IMAD.MOV.U32 R92, RZ, RZ, R76 ;  /* 0x000000ffff5c7224 */ /* 0x000fe400078e004c */
[----:B------:R-:W-:Y:S02]  /*fd80*/  IMAD.MOV.U32 R76, RZ, RZ, R21 ;  /* 0x000000ffff4c7224 */ /* 0x000fe400078e0015 */
[----:B------:R1:W-:Y:S01]  /*fd90*/  MUFU.EX2 R21, R96 ;  /* 0x0000006000157308 */ /* 0x0003e20000000800 */
[----:B------:R-:W-:Y:S02]  /*fda0*/  IMAD.MOV.U32 R77, RZ, RZ, R245 ;  /* 0x000000ffff4d7224 */ /* 0x000fe400078e00f5 */
[----:B------:R-:W-:Y:S02]  /*fdb0*/  IMAD.MOV.U32 R15, RZ, RZ, R167 ;  /* 0x000000ffff0f7224 */ /* 0x000fe400078e00a7 */
[----:B---3--:R-:W-:Y:S01]  /*fdc0*/  IMAD.MOV.U32 R84, RZ, RZ, R77 ;  /* 0x000000ffff547224 */ /* 0x008fe200078e004d */
[----:B----4-:R-:W-:Y:S01]  /*fdd0*/  F2FP.BF16.PACK_AB R2, R24, R27 ;  /* 0x0000001b1802723e */ /* 0x010fe200000010ff */
[----:B------:R-:W-:Y:S01]  /*fde0*/  IMAD.MOV.U32 R77, RZ, RZ, R15 ;  /* 0x000000ffff4d7224 */ /* 0x000fe200078e000f */
[----:B-1----:R-:W1:Y:S01]  /*fdf0*/  LDC.U8 R96, c[0x0][0x2d8] ;  /* 0x0000b600ff607b82 */ /* 0x002e620000000000 */
[----:B------:R-:W2:Y:S01]  /*fe00*/  MUFU.EX2 R15, R85 ;  /* 0x00000055000f7308 */ /* 0x000ea20000000800 */
[----:B------:R-:W-:-:S02]  /*fe10*/  LOP3.LUT R0, R6, 0xffff, RZ, 0xc0, !PT ;  /* 0x0000ffff06007812 */ /* 0x000fc400078ec0ff */
[C---:B------:R-:W-:Y:S01]  /*fe20*/  PRMT R186, R2.reuse, 0x7632, R186 ;  /* 0x0000763202ba7816 */ /* 0x040fe200000000ba */
[----:B------:R-:W-:Y:S01]  /*fe30*/  IMAD.MOV.U32 R93, RZ, RZ, R231 ;  /* 0x000000ffff5d7224 */ /* 0x000fe200078e00e7 */
[----:B------:R-:W-:Y:S01]  /*fe40*/  SHF.R.U32.HI R0, RZ, 0x8, R0 ;  /* 0x00000008ff007819 */ /* 0x000fe20000011600 */
[----:B------:R-:W-:Y:S01]  /*fe50*/  FMUL.FTZ R235, R95, R3 ;  /* 0x000000035feb7220 */ /* 0x000fe20000410000 */
[----:B------:R-:W-:Y:S01]  /*fe60*/  PRMT R185, R2, 0x7610, R185 ;  /* 0x0000761002b97816 */ /* 0x000fe200000000b9 */
[----:B------:R-:W-:Y:S01]  /*fe70*/  @!P4 HFMA2.BF16_V2 R38, -RZ.H0_H0, RZ.H0_H0, -R186.H0_H0 ;  /* 0x200000ffff26c231 */ /* 0x000fe200003409ba */
[----:B------:R-:W-:Y:S01]  /*fe80*/  IMAD.MOV.U32 R95, RZ, RZ, R93 ;  /* 0x000000ffff5f7224 */ /* 0x000fe200078e005d */
[----:B------:R-:W-:Y:S01]  /*fe90*/  LOP3.LUT R0, R0, 0xffff, RZ, 0xc0, !PT ;  /* 0x0000ffff00007812 */ /* 0x000fe200078ec0ff */
[----:B------:R-:W-:Y:S01]  /*fea0*/  IMAD.MOV.U32 R93, RZ, RZ, R45 ;  /* 0x000000ffff5d7224 */ /* 0x000fe200078e002d */
[----:B------:R-:W-:Y:S01]  /*feb0*/  PRMT R45, R185, 0x5410, R186 ;  /* 0x00005410b92d7816 */ /* 0x000fe200000000ba */
[----:B------:R-:W-:Y:S01]  /*fec0*/  IMAD.MOV.U32 R81, RZ, RZ, R222 ;  /* 0x000000ffff517224 */ /* 0x000fe200078e00de */
[----:B------:R-:W-:Y:S01]  /*fed0*/  @!P4 PRMT R186, R38, 0x5410, RZ ;  /* 0x0000541026bac816 */ /* 0x000fe200000000ff */
[----:B------:R-:W-:-:S02]  /*fee0*/  IMAD.MOV.U32 R11, RZ, RZ, R209 ;  /* 0x000000ffff0b7224 */ /* 0x000fc400078e00d1 */
[----:B------:R-:W-:Y:S02]  /*fef0*/  IMAD.MOV.U32 R14, RZ, RZ, R206 ;  /* 0x000000ffff0e7224 */ /* 0x000fe400078e00ce */
[----:B------:R-:W-:Y:S01]  /*ff00*/  IMAD.MOV.U32 R38, RZ, RZ, R94 ;  /* 0x000000ffff267224 */ /* 0x000fe200078e005e */
[----:B-1----:R-:W-:Y:S02]  /*ff10*/  ISETP.GE.U32.AND P4, PT, R96, R0, PT ;  /* 0x000000006000720c */ /* 0x002fe40003f86070 */
[----:B--2---:R-:W-:Y:S01]  /*ff20*/  F2FP.BF16.PACK_AB R0, R21, R15 ;  /* 0x0000000f1500723e */ /* 0x004fe200000010ff */
[----:B------:R-:W-:Y:S01]  /*ff30*/  FMUL.FTZ R231, R79, R3 ;  /* 0x000000034fe77220 */ /* 0x000fe20000410000 */
[----:B------:R-:W-:Y:S01]  /*ff40*/  @!P6 HFMA2.BF16_V2 R40, -RZ.H0_H0, RZ.H0_H0, -R185.H0_H0 ;  /* 0x200000ffff28e231 */ /* 0x000fe200003409b9 */
[----:B------:R-:W-:Y:S01]  /*ff50*/  IMAD.MOV.U32 R94, RZ, RZ, R81 ;  /* 0x000000ffff5e7224 */ /* 0x000fe200078e0051 */
[C---:B------:R-:W-:Y:S01]  /*ff60*/  PRMT R182, R0.reuse, 0x7610, R182 ;  /* 0x0000761000b67816 */ /* 0x040fe200000000b6 */
[----:B------:R-:W-:Y:S01]  /*ff70*/  IMAD.MOV.U32 R79, RZ, RZ, R10 ;  /* 0x000000ffff4f7224 */ /* 0x000fe200078e000a */
[----:B------:R-:W-:Y:S01]  /*ff80*/  PRMT R181, R0, 0x7632, R181 ;  /* 0x0000763200b57816 */ /* 0x000fe200000000b5 */
[----:B------:R-:W-:Y:S01]  /*ff90*/  IMAD.MOV.U32 R85, RZ, RZ, R11 ;  /* 0x000000ffff557224 */ /* 0x000fe200078e000b */
[C---:B------:R-:W-:Y:S01]  /*ffa0*/  LOP3.LUT R0, R4.reuse, 0xff, RZ, 0xc0, !PT ;  /* 0x000000ff04007812 */ /* 0x040fe200078ec0ff */
[----:B------:R-:W-:Y:S01]  /*ffb0*/  IMAD.MOV.U32 R81, RZ, RZ, R14 ;  /* 0x000000ffff517224 */ /* 0x000fe200078e000e */
[----:B------:R-:W-:-:S02]  /*ffc0*/  LOP3.LUT R11, R4, 0xffff, RZ, 0xc0, !PT ;  /* 0x0000ffff040b7812 */ /* 0x000fc400078ec0ff */
[--C-:B------:R-:W-:Y:S02]  /*ffd0*/  SHF.R.U32.HI R14, RZ, 0x10, R4.reuse ;  /* 0x00000010ff0e7819 */ /* 0x100fe40000011604 */
[----:B------:R-:W-:Y:S01]  /*ffe0*/  SHF.R.U32.HI R10, RZ, 0x18, R4 ;  /* 0x00000018ff0a7819 */ /* 0x000fe20000011604 */
[----:B------:R-:W-:Y:S01]  /*fff0*/  IMAD.WIDE.U32 R4, R34, -0x2daee0ad, RZ ;  /* 0xd2511f5322047825 */ /* 0x000fe200078e00ff */
[----:B------:R-:W-:Y:S02]  /*10000*/  LOP3.LUT R2, R247, UR14, R114, 0x96, !PT ;  /* 0x0000000ef7027c12 */ /* 0x000fe4000f8e9672 */
[----:B------:R-:W-:Y:S01]  /*10010*/  @!P6 PRMT R185, R40, 0x5410, RZ ;  /* 0x0000541028b9e816 */ /* 0x000fe200000000ff */
[----:B------:R-:W-:Y:S01]  /*10020*/  IMAD.MOV.U32 R8, RZ, RZ, R207 ;  /* 0x000000ffff087224 */ /* 0x000fe200078e00cf */
[----:B------:R-:W-:Y:S01]  /*10030*/  ISETP.GE.U32.AND P6, PT, R96, R0, PT ;  /* 0x000000006000720c */ /* 0x000fe20003fc6070 */
[----:B------:R-:W-:Y:S01]  /*10040*/  IMAD.MOV.U32 R244, RZ, RZ, R119 ;  /* 0x000000fffff47224 */ /* 0x000fe200078e0077 */
[----:B------:R-:W-:Y:S01]  /*10050*/  LOP3.LUT R0, R5, UR13, R250, 0x96, !PT ;  /* 0x0000000d05007c12 */ /* 0x000fe2000f8e96fa */
[----:B------:R-:W-:-:S02]  /*10060*/  IMAD.MOV.U32 R245, RZ, RZ, R118 ;  /* 0x000000fffff57224 */ /* 0x000fc400078e0076 */
[----:B------:R-:W-:Y:S02]  /*10070*/  IMAD.MOV.U32 R209, RZ, RZ, R159 ;  /* 0x000000ffffd17224 */ /* 0x000fe400078e009f */
[----:B------:R-:W-:Y:S02]  /*10080*/  IMAD.MOV.U32 R222, RZ, RZ, R158 ;  /* 0x000000ffffde7224 */ /* 0x000fe400078e009e */
        /* <DEDUP_REMOVED lines=29> */
[----:B------:R-:W-:Y:S01]  /*10260*/  IMAD.WIDE.U32 R2, R2, -0x2daee0ad, RZ ;  /* 0xd2511f5302027825 */ /* 0x000fe200078e00ff */
[----:B------:R-:W-:-:S03]  /*10270*/  @!P3 HFMA2.BF16_V2 R39, -RZ.H0_H0, RZ.H0_H0, -R182.H0_H0 ;  /* 0x200000ffff27b231 */ /* 0x000fc600003409b6 */
[----:B------:R-:W-:Y:S02]  /*10280*/  IMAD.MOV.U32 R78, RZ, RZ, R16 ;  /* 0x000000ffff4e7224 */ /* 0x000fe400078e0010 */
[----:B------:R-:W-:Y:S01]  /*10290*/  FADD.FTZ R16, R7, R50 ;  /* 0x0000003207107221 */ /* 0x000fe20000010000 */
[----:B------:R-:W-:Y:S01]  /*102a0*/  LOP3.LUT R3, R3, UR11, R4, 0x96, !PT ;  /* 0x0000000b03037c12 */ /* 0x000fe2000f8e9604 */
[----:B------:R-:W-:Y:S01]  /*102b0*/  IMAD.WIDE.U32 R6, R0, -0x326172a9, RZ ;  /* 0xcd9e8d5700067825 */ /* 0x000fe200078e00ff */
[----:B------:R-:W-:Y:S02]  /*102c0*/  PRMT R40, R182, 0x5410, R181 ;  /* 0x00005410b6287816 */ /* 0x000fe400000000b5 */
[----:B------:R-:W-:Y:S01]  /*102d0*/  @!P3 PRMT R182, R39, 0x5410, RZ ;  /* 0x0000541027b6b816 */ /* 0x000fe200000000ff */
[----:B------:R-:W-:Y:S01]  /*102e0*/  IMAD.WIDE.U32 R4, R3, -0x326172a9, RZ ;  /* 0xcd9e8d5703047825 */ /* 0x000fe200078e00ff */
[----:B------:R-:W-:-:S03]  /*102f0*/  LOP3.LUT R0, R7, UR12, R246, 0x96, !PT ;  /* 0x0000000c07007c12 */ /* 0x000fc6000f8e96f6 */
[----:B------:R-:W-:Y:S01]  /*10300*/  IMAD.MOV.U32 R39, RZ, RZ, R95 ;  /* 0x000000ffff277224 */ /* 0x000fe200078e005f */
[C---:B------:R-:W-:Y:S01]  /*10310*/  PRMT R184, R9.reuse, 0x7610, R184 ;  /* 0x0000761009b87816 */ /* 0x040fe200000000b8 */
[----:B------:R-:W-:Y:S01]  /*10320*/  IMAD.MOV.U32 R95, RZ, RZ, R208 ;  /* 0x000000ffff5f7224 */ /* 0x000fe200078e00d0 */
[----:B------:R-:W-:Y:S01]  /*10330*/  PRMT R183, R9, 0x7632, R183 ;  /* 0x0000763209b77816 */ /* 0x000fe200000000b7 */
[----:B------:R-:W-:Y:S02]  /*10340*/  IMAD.MOV.U32 R208, RZ, RZ, R8 ;  /* 0x000000ffffd07224 */ /* 0x000fe400078e0008 */
[----:B------:R-:W-:Y:S01]  /*10350*/  IMAD.WIDE.U32 R8, R0, -0x2daee0ad, RZ ;  /* 0xd2511f5300087825 */ /* 0x000fe200078e00ff */
[----:B------:R-:W-:-:S05]  /*10360*/  LOP3.LUT R0, R5, UR10, R6, 0x96, !PT ;  /* 0x0000000a05007c12 */ /* 0x000fca000f8e9606 */
[----:B------:R-:W-:Y:S01]  /*10370*/  IMAD.WIDE.U32 R6, R0, -0x2daee0ad, RZ ;  /* 0xd2511f5300067825 */ /* 0x000fe200078e00ff */
[----:B------:R-:W-:Y:S01]  /*10380*/  LOP3.LUT R9, R9, UR9, R2, 0x96, !PT ;  /* 0x0000000909097c12 */ /* 0x000fe2000f8e9602 */
[----:B------:R-:W-:-:S03]  /*10390*/  @!P5 HFMA2.BF16_V2 R42, -RZ.H0_H0, RZ.H0_H0, -R184.H0_H0 ;  /* 0x200000ffff2ad231 */ /* 0x000fc600003409b8 */
[----:B------:R-:W-:Y:S01]  /*103a0*/  LOP3.LUT R2, R7, UR7, R8, 0x96, !PT ;  /* 0x0000000707027c12 */ /* 0x000fe2000f8e9608 */
[----:B------:R-:W-:Y:S01]  /*103b0*/  IMAD.WIDE.U32 R8, R9, -0x326172a9, RZ ;  /* 0xcd9e8d5709087825 */ /* 0x000fe200078e00ff */
[----:B------:R-:W-:-:S03]  /*103c0*/  PRMT R43, R184, 0x5410, R183 ;  /* 0x00005410b82b7816 */ /* 0x000fc600000000b7 */
[----:B------:R-:W-:Y:S01]  /*103d0*/  IMAD.WIDE.U32 R2, R2, -0x326172a9, RZ ;  /* 0xcd9e8d5702027825 */ /* 0x000fe200078e00ff */
[----:B------:R-:W-:Y:S01]  /*103e0*/  @!P5 PRMT R184, R42, 0x5410, RZ ;  /* 0x000054102ab8d816 */ /* 0x000fe200000000ff */
[----:B------:R-:W-:Y:S01]  /*103f0*/  @!P2 HFMA2.BF16_V2 R37, -RZ.H0_H0, RZ.H0_H0, -R181.H0_H0 ;  /* 0x200000ffff25a231 */ /* 0x000fe200003409b5 */
[----:B------:R-:W-:Y:S02]  /*10400*/  ISETP.GE.U32.AND P5, PT, R96, R10, PT ;  /* 0x0000000a6000720c */ /* 0x000fe40003fa6070 */
[----:B------:R-:W-:Y:S02]  /*10410*/  LOP3.LUT R10, R9, UR8, R4, 0x96, !PT ;  /* 0x00000008090a7c12 */ /* 0x000fe4000f8e9604 */
[----:B------:R-:W-:Y:S02]  /*10420*/  LOP3.LUT R4, R2, 0xff, RZ, 0xc0, !PT ;  /* 0x000000ff02047812 */ /* 0x000fe400078ec0ff */
[----:B------:R-:W-:Y:S02]  /*10430*/  @!P2 PRMT R181, R37, 0x5410, RZ ;  /* 0x0000541025b5a816 */ /* 0x000fe400000000ff */
[----:B------:R-:W-:-:S02]  /*10440*/  ISETP.GE.U32.AND P2, PT, R96, R4, PT ;  /* 0x000000046000720c */ /* 0x000fc40003f46070 */
[----:B------:R-:W-:Y:S01]  /*10450*/  SHF.R.U32.HI R4, RZ, 0x8, R11 ;  /* 0x00000008ff047819 */ /* 0x000fe2000001160b */
[----:B------:R-:W-:Y:S01]  /*10460*/  @!P4 HFMA2.BF16_V2 R41, -RZ.H0_H0, RZ.H0_H0, -R183.H0_H0 ;  /* 0x200000ffff29c231 */ /* 0x000fe200003409b7 */
[----:B------:R-:W-:Y:S02]  /*10470*/  LOP3.LUT R5, R3, UR17, R8, 0x96, !PT ;  /* 0x0000001103057c12 */ /* 0x000fe4000f8e9608 */
[----:B------:R-:W-:Y:S02]  /*10480*/  LOP3.LUT R7, R2, 0xffff, RZ, 0xc0, !PT ;  /* 0x0000ffff02077812 */ /* 0x000fe400078ec0ff */
[--C-:B------:R-:W-:Y:S02]  /*10490*/  SHF.R.U32.HI R9, RZ, 0x10, R2.reuse ;  /* 0x00000010ff097819 */ /* 0x100fe40000011602 */
[----:B------:R-:W-:Y:S02]  /*104a0*/  SHF.R.U32.HI R3, RZ, 0x18, R2 ;  /* 0x00000018ff037819 */ /* 0x000fe40000011602 */
[----:B------:R-:W-:-:S02]  /*104b0*/  LOP3.LUT R2, R4, 0xffff, RZ, 0xc0, !PT ;  /* 0x0000ffff04027812 */ /* 0x000fc400078ec0ff */
[----:B------:R-:W-:Y:S02]  /*104c0*/  @!P4 PRMT R183, R41, 0x5410, RZ ;  /* 0x0000541029b7c816 */ /* 0x000fe400000000ff */
[C---:B------:R-:W-:Y:S02]  /*104d0*/  ISETP.GE.U32.AND P3, PT, R96.reuse, R3, PT ;  /* 0x000000036000720c */ /* 0x040fe40003f66070 */
[----:B------:R-:W-:Y:S01]  /*104e0*/  ISETP.GE.U32.AND P4, PT, R96, R2, PT ;  /* 0x000000026000720c */ /* 0x000fe20003f86070 */
[----:B------:R-:W-:Y:S02]  /*104f0*/  IMAD.MOV.U32 R96, RZ, RZ, R85 ;  /* 0x000000ffff607224 */ /* 0x000fe400078e0055 */
[----:B------:R-:W-:Y:S02]  /*10500*/  IMAD.MOV.U32 R85, RZ, RZ, R95 ;  /* 0x000000ffff557224 */ /* 0x000fe400078e005f */
[----:B------:R-:W-:Y:S02]  /*10510*/  IMAD.MOV.U32 R95, RZ, RZ, R94 ;  /* 0x000000ffff5f7224 */ /* 0x000fe400078e005e */
[----:B------:R-:W-:-:S02]  /*10520*/  IMAD.MOV.U32 R94, RZ, RZ, R131 ;  /* 0x000000ffff5e7224 */ /* 0x000fc400078e0083 */
[----:B------:R-:W-:Y:S02]  /*10530*/  IMAD.MOV.U32 R131, RZ, RZ, R248 ;  /* 0x000000ffff837224 */ /* 0x000fe400078e00f8 */
[----:B------:R1:W-:Y:S08]  /*10540*/  MUFU.EX2 R248, R112 ;  /* 0x0000007000f87308 */ /* 0x0003f00000000800 */
[----:B------:R-:W2:Y:S01]  /*10550*/  MUFU.EX2 R0, R48 ;  /* 0x0000003000007308 */ /* 0x000ea20000000800 */
[----:B-1----:R-:W1:Y:S01]  /*10560*/  LDC.U8 R112, c[0x0][0x2d8] ;  /* 0x0000b600ff707b82 */ /* 0x002e620000000000 */
[C---:B------:R-:W-:Y:S01]  /*10570*/  PRMT R180, R36.reuse, 0x7610, R180 ;  /* 0x0000761024b47816 */ /* 0x040fe200000000b4 */
[----:B------:R-:W-:Y:S01]  /*10580*/  IMAD.MOV.U32 R50, RZ, RZ, R79 ;  /* 0x000000ffff327224 */ /* 0x000fe200078e004f */
[----:B------:R-:W-:Y:S01]  /*10590*/  PRMT R179, R36, 0x7632, R179 ;  /* 0x0000763224b37816 */ /* 0x000fe200000000b3 */
[----:B------:R-:W-:-:S02]  /*105a0*/  IMAD.MOV.U32 R79, RZ, RZ, R223 ;  /* 0x000000ffff4f7224 */ /* 0x000fc400078e00df */
[----:B------:R-:W-:Y:S01]  /*105b0*/  @!P6 HFMA2.BF16_V2 R44, -RZ.H0_H0, RZ.H0_H0, -R180.H0_H0 ;  /* 0x200000ffff2ce231 */ /* 0x000fe200003409b4 */
[----:B------:R-:W3:Y:S01]  /*105c0*/  MUFU.EX2 R223, R113 ;  /* 0x0000007100df7308 */ /* 0x000ee20000000800 */
[C---:B--2---:R-:W-:Y:S01]  /*105d0*/  F2FP.BF16.PACK_AB R3, R0.reuse, R25 ;  /* 0x000000190003723e */ /* 0x044fe200000010ff */
[----:B------:R-:W-:Y:S01]  /*105e0*/  FADD.FTZ R8, R0, R35 ;  /* 0x0000002300087221 */ /* 0x000fe20000010000 */
[----:B------:R-:W-:Y:S02]  /*105f0*/  LOP3.LUT R0, R14, 0xff, RZ, 0xc0, !PT ;  /* 0x000000ff0e007812 */ /* 0x000fe400078ec0ff */
[----:B------:R-:W-:Y:S02]  /*10600*/  PRMT R25, R180, 0x5410, R179 ;  /* 0x00005410b4197816 */ /* 0x000fe400000000b3 */
[----:B------:R-:W-:Y:S01]  /*10610*/  @!P6 PRMT R180, R44, 0x5410, RZ ;  /* 0x000054102cb4e816 */ /* 0x000fe200000000ff */
[----:B------:R-:W-:Y:S01]  /*10620*/  @!P4 HFMA2.BF16_V2 R46, -RZ.H0_H0, RZ.H0_H0, -R179.H0_H0 ;  /* 0x200000ffff2ec231 */ /* 0x000fe200003409b3 */
[----:B-1----:R-:W-:-:S02]  /*10630*/  ISETP.GE.U32.AND P6, PT, R112, R0, PT ;  /* 0x000000007000720c */ /* 0x002fc40003fc6070 */
[----:B------:R-:W-:-:S04]  /*10640*/  SHF.R.U32.HI R0, RZ, 0x8, R7 ;  /* 0x00000008ff007819 */ /* 0x000fc80000011607 */
[----:B------:R-:W-:Y:S02]  /*10650*/  LOP3.LUT R0, R0, 0xffff, RZ, 0xc0, !PT ;  /* 0x0000ffff00007812 */ /* 0x000fe400078ec0ff */
[----:B------:R-:W-:Y:S02]  /*10660*/  @!P4 PRMT R179, R46, 0x5410, RZ ;  /* 0x000054102eb3c816 */ /* 0x000fe400000000ff */
[----:B------:R-:W-:Y:S02]  /*10670*/  ISETP.GE.U32.AND P4, PT, R112, R0, PT ;  /* 0x000000007000720c */ /* 0x000fe40003f86070 */
[----:B---3--:R-:W-:-:S04]  /*10680*/  F2FP.BF16.PACK_AB R0, R223, R248 ;  /* 0x000000f8df00723e */ /* 0x008fc800000010ff */
[C---:B------:R-:W-:Y:S02]  /*10690*/  PRMT R178, R0.reuse, 0x7610, R178 ;  /* 0x0000761000b27816 */ /* 0x040fe400000000b2 */
[----:B------:R-:W-:-:S03]  /*106a0*/  PRMT R177, R0, 0x7632, R177 ;  /* 0x0000763200b17816 */ /* 0x000fc600000000b1 */
[----:B------:R-:W-:Y:S01]  /*106b0*/  @!P6 HFMA2.BF16_V2 R47, -RZ.H0_H0, RZ.H0_H0, -R178.H0_H0 ;  /* 0x200000ffff2fe231 */ /* 0x000fe200003409b2 */
[----:B------:R-:W-:Y:S02]  /*106c0*/  LOP3.LUT R0, R5, 0xff, RZ, 0xc0, !PT ;  /* 0x000000ff05007812 */ /* 0x000fe400078ec0ff */
[----:B------:R-:W-:Y:S02]  /*106d0*/  PRMT R36, R178, 0x5410, R177 ;  /* 0x00005410b2247816 */ /* 0x000fe400000000b1 */
[----:B------:R-:W-:Y:S02]  /*106e0*/  @!P6 PRMT R178, R47, 0x5410, RZ ;  /* 0x000054102fb2e816 */ /* 0x000fe400000000ff */
[----:B------:R-:W-:Y:S02]  /*106f0*/  ISETP.GE.U32.AND P6, PT, R112, R0, PT ;  /* 0x000000007000720c */ /* 0x000fe40003fc6070 */
[----:B------:R-:W-:Y:S01]  /*10700*/  LOP3.LUT R0, R5, 0xffff, RZ, 0xc0, !PT ;  /* 0x0000ffff05007812 */ /* 0x000fe200078ec0ff */
[----:B------:R-:W-:Y:S03]  /*10710*/  MUFU.EX2 R7, R70 ;  /* 0x0000004600077308 */ /* 0x000fe60000000800 */
[----:B------:R-:W-:-:S05]  /*10720*/  SHF.R.U32.HI R2, RZ, 0x8, R0 ;  /* 0x00000008ff027819 */ /* 0x000fca0000011600 */
[----:B------:R-:W1:Y:S01]  /*10730*/  MUFU.EX2 R0, R68 ;  /* 0x0000004400007308 */ /* 0x000e620000000800 */
[----:B------:R-:W-:Y:S01]  /*10740*/  @!P5 HFMA2.BF16_V2 R49, -RZ.H0_H0, RZ.H0_H0, -R177.H0_H0 ;  /* 0x200000ffff31d231 */ /* 0x000fe200003409b1 */
[----:B------:R-:W-:Y:S02]  /*10750*/  PRMT R4, R3, 0x7610, R4 ;  /* 0x0000761003047816 */ /* 0x000fe40000000004 */
[----:B------:R-:W-:Y:S01]  /*10760*/  LOP3.LUT R2, R2, 0xffff, RZ, 0xc0, !PT ;  /* 0x0000ffff02027812 */ /* 0x000fe200078ec0ff */
[--C-:B------:R-:W-:Y:S01]  /*10770*/  FADD.FTZ R11, R27, R16.reuse ;  /* 0x000000101b0b7221 */ /* 0x100fe20000010000 */
[----:B------:R-:W-:Y:S01]  /*10780*/  @!P5 PRMT R177, R49, 0x5410, RZ ;  /* 0x0000541031b1d816 */ /* 0x000fe200000000ff */
[----:B------:R-:W-:Y:S01]  /*10790*/  @!P6 HFMA2.BF16_V2 R51, -RZ.H0_H0, RZ.H0_H0, -R4.H0_H0 ;  /* 0x200000ffff33e231 */ /* 0x000fe20000340904 */
[----:B------:R-:W-:Y:S02]  /*107a0*/  PRMT R16, R3, 0x7632, R16 ;  /* 0x0000763203107816 */ /* 0x000fe40000000010 */
[----:B------:R-:W-:Y:S01]  /*107b0*/  ISETP.GE.U32.AND P5, PT, R112, R2, PT ;  /* 0x000000027000720c */ /* 0x000fe20003fa6070 */
[----:B------:R-:W-:Y:S01]  /*107c0*/  IMAD.MOV.U32 R251, RZ, RZ, R39 ;  /* 0x000000fffffb7224 */ /* 0x000fe200078e0027 */
[----:B------:R-:W-:-:S02]  /*107d0*/  LOP3.LUT R2, R9, 0xff, RZ, 0xc0, !PT ;  /* 0x000000ff09027812 */ /* 0x000fc400078ec0ff */
[----:B------:R-:W-:Y:S01]  /*107e0*/  PRMT R39, R4, 0x5410, R16 ;  /* 0x0000541004277816 */ /* 0x000fe20000000010 */
[----:B-1----:R-:W-:Y:S01]  /*107f0*/  FADD.FTZ R9, R0, R8 ;  /* 0x0000000800097221 */ /* 0x002fe20000010000 */
[----:B------:R-:W-:Y:S02]  /*10800*/  @!P6 PRMT R4, R51, 0x5410, RZ ;  /* 0x000054103304e816 */ /* 0x000fe400000000ff */
[----:B------:R-:W-:Y:S02]  /*10810*/  F2FP.BF16.PACK_AB R8, R7, R0 ;  /* 0x000000000708723e */ /* 0x000fe400000010ff */
[----:B------:R-:W-:Y:S01]  /*10820*/  ISETP.GE.U32.AND P6, PT, R112, R2, PT ;  /* 0x000000027000720c */ /* 0x000fe20003fc6070 */
[----:B------:R-:W-:Y:S01]  /*10830*/  IMAD.WIDE.U32 R2, R10, -0x2daee0ad, RZ ;  /* 0xd2511f530a027825 */ /* 0x000fe200078e00ff */
[C---:B------:R-:W-:Y:S02]  /*10840*/  PRMT R175, R8.reuse, 0x7632, R175 ;  /* 0x0000763208af7816 */ /* 0x040fe400000000af */
[----:B------:R-:W-:-:S02]  /*10850*/  PRMT R176, R8, 0x7610, R176 ;  /* 0x0000761008b07816 */ /* 0x000fc400000000b0 */
[----:B------:R-:W-:Y:S01]  /*10860*/  LOP3.LUT R0, R3, UR16, R6, 0x96, !PT ;  /* 0x0000001003007c12 */ /* 0x000fe2000f8e9606 */
[----:B------:R-:W-:Y:S01]  /*10870*/  @!P4 HFMA2.BF16_V2 R56, -RZ.H0_H0, RZ.H0_H0, -R175.H0_H0 ;  /* 0x200000ffff38c231 */ /* 0x000fe200003409af */
[C---:B------:R-:W-:Y:S01]  /*10880*/  LOP3.LUT R3, R2.reuse, 0xffff, RZ, 0xc0, !PT ;  /* 0x0000ffff02037812 */ /* 0x040fe200078ec0ff */
[----:B------:R-:W-:Y:S01]  /*10890*/  IMAD.MOV.U32 R250, RZ, RZ, R38 ;  /* 0x000000fffffa7224 */ /* 0x000fe200078e0026 */
[----:B------:R-:W-:Y:S01]  /*108a0*/  LOP3.LUT R6, R2, 0xff, RZ, 0xc0, !PT ;  /* 0x000000ff02067812 */ /* 0x000fe200078ec0ff */
[----:B------:R-:W-:Y:S01]  /*108b0*/  @!P2 HFMA2.BF16_V2 R55, -RZ.H0_H0, RZ.H0_H0, -R176.H0_H0 ;  /* 0x200000ffff37a231 */ /* 0x000fe200003409b0 */
[--C-:B------:R-:W-:Y:S02]  /*108c0*/  SHF.R.U32.HI R10, RZ, 0x10, R2.reuse ;  /* 0x00000010ff0a7819 */ /* 0x100fe40000011602 */
[----:B------:R-:W-:Y:S02]  /*108d0*/  SHF.R.U32.HI R2, RZ, 0x18, R2 ;  /* 0x00000018ff027819 */ /* 0x000fe40000011602 */
[----:B------:R-:W-:-:S02]  /*108e0*/  SHF.R.U32.HI R3, RZ, 0x8, R3 ;  /* 0x00000008ff037819 */ /* 0x000fc40000011603 */
[----:B------:R-:W-:Y:S02]  /*108f0*/  PRMT R38, R176, 0x5410, R175 ;  /* 0x00005410b0267816 */ /* 0x000fe400000000af */
[----:B------:R-:W-:Y:S01]  /*10900*/  @!P4 PRMT R175, R56, 0x5410, RZ ;  /* 0x0000541038afc816 */ /* 0x000fe200000000ff */
[----:B------:R-:W-:Y:S01]  /*10910*/  IMAD.MOV.U32 R56, RZ, RZ, R250 ;  /* 0x000000ffff387224 */ /* 0x000fe200078e00fa */
[----:B------:R-:W-:Y:S01]  /*10920*/  @!P2 PRMT R176, R55, 0x5410, RZ ;  /* 0x0000541037b0a816 */ /* 0x000fe200000000ff */
[----:B------:R-:W-:Y:S01]  /*10930*/  IMAD.MOV.U32 R250, RZ, RZ, R95 ;  /* 0x000000fffffa7224 */ /* 0x000fe200078e005f */
[----:B------:R-:W-:Y:S01]  /*10940*/  LOP3.LUT R3, R3, 0xffff, RZ, 0xc0, !PT ;  /* 0x0000ffff03037812 */ /* 0x000fe200078ec0ff */
[----:B------:R-:W-:Y:S01]  /*10950*/  IMAD.MOV.U32 R95, RZ, RZ, R210 ;  /* 0x000000ffff5f7224 */ /* 0x000fe200078e00d2 */
[----:B------:R-:W-:Y:S01]  /*10960*/  ISETP.GE.U32.AND P2, PT, R112, R2, PT ;  /* 0x000000027000720c */ /* 0x000fe20003f46070 */
[----:B------:R-:W-:Y:S01]  /*10970*/  MUFU.EX2 R210, R83 ;  /* 0x0000005300d27308 */ /* 0x000fe20000000800 */
[----:B------:R-:W-:Y:S01]  /*10980*/  @!P5 HFMA2.BF16_V2 R52, -RZ.H0_H0, RZ.H0_H0, -R16.H0_H0 ;  /* 0x200000ffff34d231 */ /* 0x000fe20000340910 */
[----:B------:R-:W-:-:S02]  /*10990*/  PRMT R173, R69, 0x7632, R173 ;  /* 0x0000763245ad7816 */ /* 0x000fc400000000ad */
[----:B------:R-:W-:-:S04]  /*109a0*/  ISETP.GE.U32.AND P4, PT, R112, R3, PT ;  /* 0x000000037000720c */ /* 0x000fc80003f86070 */
[----:B------:R-:W1:Y:S01]  /*109b0*/  MUFU.EX2 R2, R82 ;  /* 0x0000005200027308 */ /* 0x000e620000000800 */
[----:B------:R-:W-:Y:S02]  /*109c0*/  LOP3.LUT R3, R0, 0xffff, RZ, 0xc0, !PT ;  /* 0x0000ffff00037812 */ /* 0x000fe400078ec0ff */
[----:B------:R-:W-:Y:S01]  /*109d0*/  PRMT R174, R69, 0x7610, R174 ;  /* 0x0000761045ae7816 */ /* 0x000fe200000000ae */
[----:B------:R-:W-:Y:S01]  /*109e0*/  @!P3 HFMA2.BF16_V2 R58, -RZ.H0_H0, RZ.H0_H0, -R173.H0_H0 ;  /* 0x200000ffff3ab231 */ /* 0x000fe200003409ad */
[----:B------:R-:W-:Y:S02]  /*109f0*/  @!P5 PRMT R16, R52, 0x5410, RZ ;  /* 0x000054103410d816 */ /* 0x000fe400000000ff */
[----:B------:R-:W-:Y:S02]  /*10a00*/  ISETP.GE.U32.AND P5, PT, R112, R6, PT ;  /* 0x000000067000720c */ /* 0x000fe40003fa6070 */
[----:B------:R-:W-:Y:S01]  /*10a10*/  SHF.R.U32.HI R3, RZ, 0x8, R3 ;  /* 0x00000008ff037819 */ /* 0x000fe20000011603 */
[----:B------:R-:W-:Y:S01]  /*10a20*/  @!P6 HFMA2.BF16_V2 R57, -RZ.H0_H0, RZ.H0_H0, -R174.H0_H0 ;  /* 0x200000ffff39e231 */ /* 0x000fe200003409ae */
[----:B------:R-:W-:-:S02]  /*10a30*/  LOP3.LUT R6, R0, 0xff, RZ, 0xc0, !PT ;  /* 0x000000ff00067812 */ /* 0x000fc400078ec0ff */
[----:B------:R-:W-:Y:S01]  /*10a40*/  PRMT R37, R174, 0x5410, R173 ;  /* 0x00005410ae257816 */ /* 0x000fe200000000ad */
[----:B------:R-:W-:Y:S01]  /*10a50*/  IMAD.MOV.U32 R247, RZ, RZ, R85 ;  /* 0x000000fffff77224 */ /* 0x000fe200078e0055 */
[----:B------:R-:W-:Y:S02]  /*10a60*/  @!P3 PRMT R173, R58, 0x5410, RZ ;  /* 0x000054103aadb816 */ /* 0x000fe400000000ff */
[----:B------:R-:W-:Y:S01]  /*10a70*/  LOP3.LUT R3, R3, 0xffff, RZ, 0xc0, !PT ;  /* 0x0000ffff03037812 */ /* 0x000fe200078ec0ff */
[----:B------:R-:W-:Y:S01]  /*10a80*/  IMAD.MOV.U32 R85, RZ, RZ, R222 ;  /* 0x000000ffff557224 */ /* 0x000fe200078e00de */
[C---:B------:R-:W-:Y:S01]  /*10a90*/  ISETP.GE.U32.AND P3, PT, R112.reuse, R6, PT ;  /* 0x000000067000720c */ /* 0x040fe20003f66070 */
[----:B------:R-:W-:Y:S01]  /*10aa0*/  IMAD.MOV.U32 R69, RZ, RZ, R213 ;  /* 0x000000ffff457224 */ /* 0x000fe200078e00d5 */
[----:B------:R-:W-:Y:S01]  /*10ab0*/  @!P6 PRMT R174, R57, 0x5410, RZ ;  /* 0x0000541039aee816 */ /* 0x000fe200000000ff */
[----:B------:R-:W-:Y:S01]  /*10ac0*/  MUFU.EX2 R222, R87 ;  /* 0x0000005700de7308 */ /* 0x000fe20000000800 */
[----:B------:R-:W-:-:S02]  /*10ad0*/  ISETP.GE.U32.AND P6, PT, R112, R3, PT ;  /* 0x000000037000720c */ /* 0x000fc40003fc6070 */
[----:B-1----:R-:W-:-:S05]  /*10ae0*/  F2FP.BF16.PACK_AB R3, R210, R2 ;  /* 0x00000002d203723e */ /* 0x002fca00000010ff */
[----:B------:R-:W1:Y:S01]  /*10af0*/  MUFU.EX2 R213, R97 ;  /* 0x0000006100d57308 */ /* 0x000e620000000800 */
[C---:B------:R-:W-:Y:S01]  /*10b00*/  PRMT R172, R3.reuse, 0x7610, R172 ;  /* 0x0000761003ac7816 */ /* 0x040fe200000000ac */
[----:B------:R-:W-:Y:S02]  /*10b10*/  IMAD.MOV.U32 R42, RZ, RZ, R209 ;  /* 0x000000ffff2a7224 */ /* 0x000fe400078e00d1 */
[----:B------:R-:W-:Y:S01]  /*10b20*/  IMAD.MOV.U32 R68, RZ, RZ, R212 ;  /* 0x000000ffff447224 */ /* 0x000fe200078e00d4 */
[----:B------:R-:W-:Y:S01]  /*10b30*/  PRMT R139, R3, 0x7632, R139 ;  /* 0x00007632038b7816 */ /* 0x000fe2000000008b */
[----:B------:R-:W-:Y:S01]  /*10b40*/  FADD.FTZ R7, R7, R9 ;  /* 0x0000000907077221 */ /* 0x000fe20000010000 */
[----:B------:R-:W-:Y:S01]  /*10b50*/  @!P3 HFMA2.BF16_V2 R59, -RZ.H0_H0, RZ.H0_H0, -R172.H0_H0 ;  /* 0x200000ffff3bb231 */ /* 0x000fe200003409ac */
[----:B------:R-:W-:Y:S01]  /*10b60*/  MUFU.EX2 R212, R86 ;  /* 0x0000005600d47308 */ /* 0x000fe20000000800 */
[----:B------:R-:W-:Y:S01]  /*10b70*/  LOP3.LUT R3, R10, 0xff, RZ, 0xc0, !PT ;  /* 0x000000ff0a037812 */ /* 0x000fe200078ec0ff */
[----:B------:R-:W-:Y:S01]  /*10b80*/  FADD.FTZ R8, R24, R11 ;  /* 0x0000000b18087221 */ /* 0x000fe20000010000 */
[----:B------:R-:W-:Y:S01]  /*10b90*/  PRMT R51, R172, 0x5410, R139 ;  /* 0x00005410ac337816 */ /* 0x000fe2000000008b */
[----:B------:R-:W-:-:S04]  /*10ba0*/  IMAD.MOV.U32 R246, RZ, RZ, R96 ;  /* 0x000000fffff67224 */ /* 0x000fc800078e0060 */
[----:B------:R-:W2:Y:S01]  /*10bb0*/  MUFU.EX2 R209, R98 ;  /* 0x0000006200d17308 */ /* 0x000ea20000000800 */
[----:B------:R-:W-:Y:S01]  /*10bc0*/  FADD.FTZ R96, R2, R7 ;  /* 0x0000000702607221 */ /* 0x000fe20000010000 */
[----:B------:R-:W-:Y:S01]  /*10bd0*/  @!P3 PRMT R172, R59, 0x5410, RZ ;  /* 0x000054103bacb816 */ /* 0x000fe200000000ff */
[----:B------:R-:W-:Y:S01]  /*10be0*/  IMAD.MOV.U32 R14, RZ, RZ, R242 ;  /* 0x000000ffff0e7224 */ /* 0x000fe200078e00f2 */
[----:B-1----:R-:W-:Y:S01]  /*10bf0*/  F2FP.BF16.PACK_AB R2, R213, R222 ;  /* 0x000000ded502723e */ /* 0x002fe200000010ff */
[----:B------:R-:W-:Y:S01]  /*10c00*/  IMAD.MOV.U32 R57, RZ, RZ, R251 ;  /* 0x000000ffff397224 */ /* 0x000fe200078e00fb */
[----:B------:R-:W-:Y:S01]  /*10c10*/  ISETP.GE.U32.AND P3, PT, R112, R3, PT ;  /* 0x000000037000720c */ /* 0x000fe20003f66070 */
[----:B------:R-:W-:Y:S01]  /*10c20*/  FADD.FTZ R3, R15, R8 ;  /* 0x000000080f037221 */ /* 0x000fe20000010000 */
[C---:B------:R-:W-:Y:S01]  /*10c30*/  PRMT R138, R2.reuse, 0x7610, R138 ;  /* 0x00007610028a7816 */ /* 0x040fe2000000008a */
[----:B------:R-:W-:Y:S01]  /*10c40*/  IMAD.MOV.U32 R242, RZ, RZ, R252 ;  /* 0x000000fffff27224 */ /* 0x000fe200078e00fc */
[----:B------:R-:W3:Y:S01]  /*10c50*/  LDL R24, [R1+0x64] ;  /* 0x0000640001187983 */ /* 0x000ee20000100800 */
[----:B------:R-:W-:Y:S01]  /*10c60*/  FADD.FTZ R252, R21, R3 ;  /* 0x0000000315fc7221 */ /* 0x000fe20000010000 */
[----:B------:R-:W-:Y:S01]  /*10c70*/  SHF.R.U32.HI R3, RZ, 0x10, R5 ;  /* 0x00000010ff037819 */ /* 0x000fe20000011605 */
[----:B------:R-:W-:Y:S01]  /*10c80*/  @!P5 HFMA2.BF16_V2 R60, -RZ.H0_H0, RZ.H0_H0, -R138.H0_H0 ;  /* 0x200000ffff3cd231 */ /* 0x000fe2000034098a */
[----:B------:R-:W-:-:S02]  /*10c90*/  PRMT R137, R2, 0x7632, R137 ;  /* 0x0000763202897816 */ /* 0x000fc40000000089 */
[----:B------:R-:W-:Y:S02]  /*10ca0*/  SHF.R.U32.HI R2, RZ, 0x18, R5 ;  /* 0x00000018ff027819 */ /* 0x000fe40000011605 */
[----:B--2---:R-:W-:Y:S01]  /*10cb0*/  F2FP.BF16.PACK_AB R5, R209, R212 ;  /* 0x000000d4d105723e */ /* 0x004fe200000010ff */
[----:B------:R-:W-:Y:S01]  /*10cc0*/  IMAD.MOV.U32 R251, RZ, RZ, R50 ;  /* 0x000000fffffb7224 */ /* 0x000fe200078e0032 */
[----:B------:R-:W-:Y:S02]  /*10cd0*/  LOP3.LUT R3, R3, 0xff, RZ, 0xc0, !PT ;  /* 0x000000ff03037812 */ /* 0x000fe400078ec0ff */
[----:B------:R-:W-:Y:S02]  /*10ce0*/  PRMT R50, R138, 0x5410, R137 ;  /* 0x000054108a327816 */ /* 0x000fe40000000089 */
[----:B------:R-:W-:Y:S02]  /*10cf0*/  @!P5 PRMT R138, R60, 0x5410, RZ ;  /* 0x000054103c8ad816 */ /* 0x000fe400000000ff */
[----:B------:R-:W-:-:S02]  /*10d00*/  PRMT R136, R5, 0x7610, R136 ;  /* 0x0000761005887816 */ /* 0x000fc40000000088 */
[----:B------:R-:W-:Y:S02]  /*10d10*/  ISETP.GE.U32.AND P5, PT, R112, R3, PT ;  /* 0x000000037000720c */ /* 0x000fe40003fa6070 */
[--C-:B------:R-:W-:Y:S02]  /*10d20*/  SHF.R.U32.HI R3, RZ, 0x18, R0.reuse ;  /* 0x00000018ff037819 */ /* 0x100fe40000011600 */
[----:B------:R-:W-:Y:S01]  /*10d30*/  SHF.R.U32.HI R0, RZ, 0x10, R0 ;  /* 0x00000010ff007819 */ /* 0x000fe20000011600 */
[----:B------:R-:W-:Y:S01]  /*10d40*/  @!P3 HFMA2.BF16_V2 R63, -RZ.H0_H0, RZ.H0_H0, -R136.H0_H0 ;  /* 0x200000ffff3fb231 */ /* 0x000fe20000340988 */
[----:B------:R-:W-:Y:S01]  /*10d50*/  PRMT R35, R5, 0x7632, R35 ;  /* 0x0000763205237816 */ /* 0x000fe20000000023 */
[----:B------:R-:W-:Y:S01]  /*10d60*/  UIADD3 UR4, UR31, -0x4498517b, URZ ;  /* 0xbb67ae851f047890 */ /* 0x000fe2000fffe03f */
[----:B------:R-:W-:Y:S02]  /*10d70*/  LOP3.LUT R0, R0, 0xff, RZ, 0xc0, !PT ;  /* 0x000000ff00007812 */ /* 0x000fe400078ec0ff */
[----:B------:R-:W-:-:S02]  /*10d80*/  PRMT R49, R136, 0x5410, R35 ;  /* 0x0000541088317816 */ /* 0x000fc40000000023 */
[----:B------:R-:W-:Y:S02]  /*10d90*/  @!P3 PRMT R136, R63, 0x5410, RZ ;  /* 0x000054103f88b816 */ /* 0x000fe400000000ff */
[----:B------:R-:W-:Y:S02]  /*10da0*/  ISETP.GE.U32.AND P3, PT, R112, R0, PT ;  /* 0x000000007000720c */ /* 0x000fe40003f66070 */
[----:B------:R-:W-:Y:S02]  /*10db0*/  LOP3.LUT R0, R69, UR4, R56, 0x96, !PT ;  /* 0x0000000445007c12 */ /* 0x000fe4000f8e9638 */
[----:B------:R-:W2:Y:S01]  /*10dc0*/  LDL R69, [R1+0xa8] ;  /* 0x0000a80001457983 */ /* 0x000ea20000100800 */
[----:B------:R-:W-:Y:S01]  /*10dd0*/  @!P6 HFMA2.BF16_V2 R61, -RZ.H0_H0, RZ.H0_H0, -R139.H0_H0 ;  /* 0x200000ffff3de231 */ /* 0x000fe2000034098b */
[----:B------:R-:W-:-:S04]  /*10de0*/  IMAD.MOV.U32 R44, RZ, RZ, R208 ;  /* 0x000000ffff2c7224 */ /* 0x000fc800078e00d0 */
[----:B------:R-:W-:Y:S02]  /*10df0*/  @!P6 PRMT R139, R61, 0x5410, RZ ;  /* 0x000054103d8be816 */ /* 0x000fe400000000ff */
[----:B------:R-:W-:Y:S01]  /*10e00*/  ISETP.GE.U32.AND P6, PT, R112, R2, PT ;  /* 0x000000027000720c */ /* 0x000fe20003fc6070 */
[----:B------:R-:W-:Y:S08]  /*10e10*/  MUFU.EX2 R208, R101 ;  /* 0x0000006500d07308 */ /* 0x000ff00000000800 */
[----:B------:R-:W1:Y:S01]  /*10e20*/  MUFU.EX2 R2, R100 ;  /* 0x0000006400027308 */ /* 0x000e620000000800 */
[----:B------:R-:W-:-:S02]  /*10e30*/  IMAD.MOV.U32 R113, RZ, RZ, R81 ;  /* 0x000000ffff717224 */ /* 0x000fc400078e0051 */
[----:B------:R-:W-:Y:S02]  /*10e40*/  IMAD.MOV.U32 R81, RZ, RZ, R249 ;  /* 0x000000ffff517224 */ /* 0x000fe400078e00f9 */
[----:B------:R-:W-:Y:S02]  /*10e50*/  IMAD.MOV.U32 R46, RZ, RZ, R244 ;  /* 0x000000ffff2e7224 */ /* 0x000fe400078e00f4 */
[----:B------:R-:W-:Y:S02]  /*10e60*/  IMAD.MOV.U32 R41, RZ, RZ, R245 ;  /* 0x000000ffff297224 */ /* 0x000fe400078e00f5 */
[----:B------:R-:W-:Y:S01]  /*10e70*/  IMAD.WIDE.U32 R244, R0, -0x326172a9, RZ ;  /* 0xcd9e8d5700f47825 */ /* 0x000fe200078e00ff */
[----:B------:R-:W-:-:S03]  /*10e80*/  LOP3.LUT R0, R23, UR13, R68, 0x96, !PT ;  /* 0x0000000d17007c12 */ /* 0x000fc6000f8e9644 */
[----:B-1----:R-:W-:Y:S01]  /*10e90*/  FADD.FTZ R249, R2, R99 ;  /* 0x0000006302f97221 */ /* 0x002fe20000010000 */
[----:B------:R-:W-:Y:S01]  /*10ea0*/  F2FP.BF16.PACK_AB R2, R208, R2 ;  /* 0x00000002d002723e */ /* 0x000fe200000010ff */
[----:B------:R-:W-:-:S03]  /*10eb0*/  IMAD.WIDE.U32 R8, R0, -0x326172a9, RZ ;  /* 0xcd9e8d5700087825 */ /* 0x000fc600078e00ff */
[C---:B------:R-:W-:Y:S02]  /*10ec0*/  PRMT R34, R2.reuse, 0x7610, R34 ;  /* 0x0000761002227816 */ /* 0x040fe40000000022 */
[----:B------:R-:W-:Y:S02]  /*10ed0*/  PRMT R27, R2, 0x7632, R27 ;  /* 0x00007632021b7816 */ /* 0x000fe4000000001b */
[----:B------:R-:W-:Y:S01]  /*10ee0*/  LOP3.LUT R2, R245, UR14, R114, 0x96, !PT ;  /* 0x0000000ef5027c12 */ /* 0x000fe2000f8e9672 */
[----:B------:R-:W-:-:S04]  /*10ef0*/  @!P4 HFMA2.BF16_V2 R62, -RZ.H0_H0, RZ.H0_H0, -R137.H0_H0 ;  /* 0x200000ffff3ec231 */ /* 0x000fc80000340989 */
[----:B------:R-:W-:Y:S01]  /*10f00*/  IMAD.WIDE.U32 R10, R2, -0x2daee0ad, RZ ;  /* 0xd2511f53020a7825 */ /* 0x000fe200078e00ff */
[----:B------:R-:W-:Y:S02]  /*10f10*/  LOP3.LUT R2, R9, UR12, R244, 0x96, !PT ;  /* 0x0000000c09027c12 */ /* 0x000fe4000f8e96f4 */
[----:B------:R-:W-:Y:S02]  /*10f20*/  @!P4 PRMT R137, R62, 0x5410, RZ ;  /* 0x000054103e89c816 */ /* 0x000fe400000000ff */
[----:B------:R-:W-:Y:S01]  /*10f30*/  ISETP.GE.U32.AND P4, PT, R112, R3, PT ;  /* 0x000000037000720c */ /* 0x000fe20003f86070 */
[----:B------:R-:W-:Y:S01]  /*10f40*/  IMAD.WIDE.U32 R2, R2, -0x2daee0ad, RZ ;  /* 0xd2511f5302027825 */ /* 0x000fe200078e00ff */
[----:B------:R-:W-:-:S04]  /*10f50*/  LOP3.LUT R0, R11, UR11, R22, 0x96, !PT ;  /* 0x0000000b0b007c12 */ /* 0x000fc8000f8e9616 */
[----:B------:R-:W-:Y:S01]  /*10f60*/  LOP3.LUT R3, R3, UR9, R10, 0x96, !PT ;  /* 0x0000000903037c12 */ /* 0x000fe2000f8e960a */
[----:B------:R-:W-:-:S05]  /*10f70*/  IMAD.WIDE.U32 R10, R0, -0x326172a9, RZ ;  /* 0xcd9e8d57000a7825 */ /* 0x000fca00078e00ff */
[----:B------:R-:W-:Y:S01]  /*10f80*/  LOP3.LUT R0, R11, UR10, R8, 0x96, !PT ;  /* 0x0000000a0b007c12 */ /* 0x000fe2000f8e9608 */
[----:B------:R-:W-:-:S04]  /*10f90*/  IMAD.MOV.U32 R47, RZ, RZ, R14 ;  /* 0x000000ffff2f7224 */ /* 0x000fc800078e000e */
[----:B------:R-:W-:-:S05]  /*10fa0*/  IMAD.WIDE.U32 R14, R0, -0x2daee0ad, RZ ;  /* 0xd2511f53000e7825 */ /* 0x000fca00078e00ff */
[----:B------:R-:W-:Y:S01]  /*10fb0*/  LOP3.LUT R2, R15, UR7, R2, 0x96, !PT ;  /* 0x000000070f027c12 */ /* 0x000fe2000f8e9602 */
[----:B------:R-:W-:-:S04]  /*10fc0*/  IMAD.WIDE.U32 R8, R3, -0x326172a9, RZ ;  /* 0xcd9e8d5703087825 */ /* 0x000fc800078e00ff */
[----:B------:R-:W-:Y:S01]  /*10fd0*/  IMAD.WIDE.U32 R2, R2, -0x326172a9, RZ ;  /* 0xcd9e8d5702027825 */ /* 0x000fe200078e00ff */
[----:B------:R-:W-:Y:S04]  /*10fe0*/  STG.E.U16 [R12.64+-0x80], R20 ;  /* 0xffff80140c007986 */ /* 0x000fe8000c10151c */
[----:B------:R-:W-:Y:S01]  /*10ff0*/  STG.E.U16 [R12.64+-0x7e], R19 ;  /* 0xffff82130c007986 */ /* 0x000fe2000c10151c */
[----:B------:R-:W-:Y:S02]  /*11000*/  SHF.R.U32.HI R7, RZ, 0x10, R2 ;  /* 0x00000010ff077819 */ /* 0x000fe40000011602 */
[----:B------:R-:W-:Y:S01]  /*11010*/  LOP3.LUT R0, R3, UR17, R8, 0x96, !PT ;  /* 0x0000001103007c12 */ /* 0x000fe2000f8e9608 */
[----:B------:R-:W-:Y:S01]  /*11020*/  STG.E.U16 [R32.64+-0x80], R18 ;  /* 0xffff801220007986 */ /* 0x000fe2000c10151c */
[----:B------:R-:W-:-:S03]  /*11030*/  LOP3.LUT R3, R2, 0xffff, RZ, 0xc0, !PT ;  /* 0x0000ffff02037812 */ /* 0x000fc600078ec0ff */
[----:B------:R-:W-:Y:S01]  /*11040*/  STG.E.U16 [R32.64+-0x7e], R17 ;  /* 0xffff821120007986 */ /* 0x000fe2000c10151c */
[----:B------:R-:W-:-:S03]  /*11050*/  LOP3.LUT R8, R2, 0xff, RZ, 0xc0, !PT ;  /* 0x000000ff02087812 */ /* 0x000fc600078ec0ff */
[----:B------:R1:W-:Y:S01]  /*11060*/  STG.E.U16 [R30.64+-0x80], R4 ;  /* 0xffff80041e007986 */ /* 0x0003e2000c10151c */
[----:B------:R-:W-:Y:S02]  /*11070*/  SHF.R.U32.HI R3, RZ, 0x8, R3 ;  /* 0x00000008ff037819 */ /* 0x000fe40000011603 */
[----:B------:R-:W-:Y:S02]  /*11080*/  LOP3.LUT R10, R9, UR8, R10, 0x96, !PT ;  /* 0x00000008090a7c12 */ /* 0x000fe4000f8e960a */
[----:B------:R-:W-:Y:S02]  /*11090*/  PRMT R15, R8, 0x5410, R3 ;  /* 0x00005410080f7816 */ /* 0x000fe40000000003 */
[----:B-1----:R-:W-:Y:S02]  /*110a0*/  SHF.R.U32.HI R4, RZ, 0x18, R2 ;  /* 0x00000018ff047819 */ /* 0x002fe40000011602 */
        /* <DEDUP_REMOVED lines=27> */
[----:B------:R-:W-:Y:S02]  /*11260*/  PRMT R112, R112, 0x7054, R112 ;  /* 0x0000705470707816 */ /* 0x000fe40000000070 */
[----:B------:R-:W-:-:S03]  /*11270*/  PRMT R17, R0, 0x5410, R2 ;  /* 0x0000541000117816 */ /* 0x000fc60000000002 */
[----:B------:R-:W-:-:S05]  /*11280*/  HSET2.LE.AND R0, R15, R112, PT ;  /* 0x000000700f007233 */ /* 0x000fca0003803000 */
[----:B------:R-:W-:Y:S01]  /*11290*/  LOP3.LUT R10, R0, R53, RZ, 0xc0, !PT ;  /* 0x00000035000a7212 */ /* 0x000fe200078ec0ff */
[----:B------:R-:W-:Y:S01]  /*112a0*/  HSET2.LE.AND R0, R11, R112, PT ;  /* 0x000000700b007233 */ /* 0x000fe20003803000 */
[----:B------:R-:W-:-:S04]  /*112b0*/  IMAD.MOV.U32 R52, RZ, RZ, R79 ;  /* 0x000000ffff347224 */ /* 0x000fc800078e004f */
[----:B------:R-:W-:Y:S01]  /*112c0*/  LOP3.LUT R11, R0, R45, RZ, 0xc0, !PT ;  /* 0x0000002d000b7212 */ /* 0x000fe200078ec0ff */
[----:B------:R-:W-:Y:S01]  /*112d0*/  HSET2.LE.AND R0, R14, R112, PT ;  /* 0x000000700e007233 */ /* 0x000fe20003803000 */
[----:B------:R-:W-:Y:S01]  /*112e0*/  IMAD.MOV.U32 R79, RZ, RZ, R128 ;  /* 0x000000ffff4f7224 */ /* 0x000fe200078e0080 */
[----:B------:R-:W-:-:S03]  /*112f0*/  PRMT R6, R102, 0x7610, R6 ;  /* 0x0000761066067816 */ /* 0x000fc60000000006 */
[----:B------:R-:W-:Y:S01]  /*11300*/  LOP3.LUT R128, R0, R43, RZ, 0xc0, !PT ;  /* 0x0000002b00807212 */ /* 0x000fe200078ec0ff */
[----:B------:R-:W-:Y:S01]  /*11310*/  IMAD.MOV.U32 R55, RZ, RZ, R246 ;  /* 0x000000ffff377224 */ /* 0x000fe200078e00f6 */
[----:B------:R-:W-:Y:S01]  /*11320*/  @!P5 HFMA2.BF16_V2 R72, -RZ.H0_H0, RZ.H0_H0, -R6.H0_H0 ;  /* 0x200000ffff48d231 */ /* 0x000fe20000340906 */
[----:B------:R-:W-:Y:S01]  /*11330*/  PRMT R5, R102, 0x7632, R5 ;  /* 0x0000763266057816 */ /* 0x000fe20000000005 */
[----:B------:R-:W-:Y:S01]  /*11340*/  IMAD.MOV.U32 R246, RZ, RZ, R250 ;  /* 0x000000fffff67224 */ /* 0x000fe200078e00fa */
[--C-:B------:R-:W-:Y:S02]  /*11350*/  HSET2.LE.AND R2, R9, R112.reuse, PT ;  /* 0x0000007009027233 */ /* 0x100fe40003803000 */
[----:B------:R-:W-:Y:S02]  /*11360*/  PRMT R21, R6, 0x5410, R5 ;  /* 0x0000541006157816 */ /* 0x000fe40000000005 */
[----:B------:R-:W-:Y:S01]  /*11370*/  @!P5 PRMT R6, R72, 0x5410, RZ ;  /* 0x000054104806d816 */ /* 0x000fe200000000ff */
[--C-:B------:R-:W-:Y:S01]  /*11380*/  HSET2.LE.AND R3, R8, R112.reuse, PT ;  /* 0x0000007008037233 */ /* 0x100fe20003803000 */
[----:B------:R-:W-:Y:S01]  /*11390*/  STG.E.U16 [R30.64+-0x7e], R16 ;  /* 0xffff82101e007986 */ /* 0x000fe2000c10151c */
[----:B------:R-:W-:Y:S01]  /*113a0*/  LOP3.LUT R8, R2, R80, RZ, 0xc0, !PT ;  /* 0x0000005002087212 */ /* 0x000fe200078ec0ff */
[----:B------:R-:W-:-:S02]  /*113b0*/  HSET2.LE.AND R2, R7, R112, PT ;  /* 0x0000007007027233 */ /* 0x000fc40003803000 */
[----:B------:R1:W-:Y:S01]  /*113c0*/  STG.E.U16 [R28.64+-0x80], R6 ;  /* 0xffff80061c007986 */ /* 0x0003e2000c10151c */
[----:B------:R-:W-:Y:S01]  /*113d0*/  IMAD.MOV.U32 R61, RZ, RZ, R189 ;  /* 0x000000ffff3d7224 */ /* 0x000fe200078e00bd */
[----:B---3--:R-:W-:Y:S01]  /*113e0*/  IADD3 R0, R24, 0x4, RZ ;  /* 0x0000000418007810 */ /* 0x008fe20007ffe0ff */
[----:B------:R-:W-:Y:S02]  /*113f0*/  IMAD.MOV.U32 R24, RZ, RZ, R52 ;  /* 0x000000ffff187224 */ /* 0x000fe400078e0034 */
[----:B------:R-:W-:Y:S02]  /*11400*/  IMAD.MOV.U32 R52, RZ, RZ, R247 ;  /* 0x000000ffff347224 */ /* 0x000fe400078e00f7 */
[----:B------:R-:W-:Y:S02]  /*11410*/  IMAD.MOV.U32 R247, RZ, RZ, R251 ;  /* 0x000000fffff77224 */ /* 0x000fe400078e00fb */
[----:B------:R-:W-:-:S05]  /*11420*/  IMAD.WIDE.U32 R250, R0, -0x326172a9, RZ ;  /* 0xcd9e8d5700fa7825 */ /* 0x000fca00078e00ff */
[----:B--2---:R-:W-:-:S05]  /*11430*/  LOP3.LUT R0, R251, R69, RZ, 0x3c, !PT ;  /* 0x00000045fb007212 */ /* 0x004fca00078e3cff */
[----:B-1----:R-:W-:-:S05]  /*11440*/  IMAD.WIDE.U32 R6, R0, -0x2daee0ad, RZ ;  /* 0xd2511f5300067825 */ /* 0x002fca00078e00ff */
[----:B------:R-:W-:Y:S04]  /*11450*/  STL.64 [R1], R6 ;  /* 0x0000000601007387 */ /* 0x000fe80000100a00 */
[----:B------:R-:W2:Y:S04]  /*11460*/  LDL.LU R60, [R1+0x10] ;  /* 0x00001000013c7983 */ /* 0x000ea80000300800 */
[----:B------:R-:W3:Y:S01]  /*11470*/  LDL.LU R189, [R1+0x108] ;  /* 0x0001080001bd7983 */ /* 0x000ee20000300800 */
[----:B------:R-:W-:-:S03]  /*11480*/  IMAD.MOV.U32 R62, RZ, RZ, R191 ;  /* 0x000000ffff3e7224 */ /* 0x000fc600078e00bf */
[----:B------:R-:W4:Y:S01]  /*11490*/  LDL.LU R191, [R1+0x104] ;  /* 0x0001040001bf7983 */ /* 0x000f220000300800 */
[----:B------:R-:W-:Y:S01]  /*114a0*/  LOP3.LUT R0, R7, UR4, R56, 0x96, !PT ;  /* 0x0000000407007c12 */ /* 0x000fe2000f8e9638 */
[----:B------:R-:W-:Y:S01]  /*114b0*/  IMAD.MOV.U32 R69, RZ, RZ, R55 ;  /* 0x000000ffff457224 */ /* 0x000fe200078e0037 */
[----:B------:R-:W-:Y:S01]  /*114c0*/  @!P6 HFMA2.BF16_V2 R75, -RZ.H0_H0, RZ.H0_H0, -R5.H0_H0 ;  /* 0x200000ffff4be231 */ /* 0x000fe20000340905 */
[----:B------:R-:W-:Y:S02]  /*114d0*/  IMAD.MOV.U32 R55, RZ, RZ, R52 ;  /* 0x000000ffff377224 */ /* 0x000fe400078e0034 */
[----:B------:R-:W-:Y:S02]  /*114e0*/  IMAD.MOV.U32 R70, RZ, RZ, R113 ;  /* 0x000000ffff467224 */ /* 0x000fe400078e0071 */
[----:B------:R-:W-:Y:S02]  /*114f0*/  IMAD.MOV.U32 R52, RZ, RZ, R246 ;  /* 0x000000ffff347224 */ /* 0x000fe400078e00f6 */
[----:B------:R-:W-:-:S02]  /*11500*/  IMAD.MOV.U32 R82, RZ, RZ, R247 ;  /* 0x000000ffff527224 */ /* 0x000fc400078e00f7 */
[----:B------:R-:W-:Y:S02]  /*11510*/  IMAD.MOV.U32 R113, RZ, RZ, R42 ;  /* 0x000000ffff717224 */ /* 0x000fe400078e002a */
[----:B------:R-:W-:Y:S01]  /*11520*/  IMAD.WIDE.U32 R246, R0, -0x326172a9, RZ ;  /* 0xcd9e8d5700f67825 */ /* 0x000fe200078e00ff */
[----:B------:R-:W-:-:S03]  /*11530*/  @!P6 PRMT R5, R75, 0x5410, RZ ;  /* 0x000054104b05e816 */ /* 0x000fc600000000ff */
[----:B------:R-:W-:Y:S02]  /*11540*/  IMAD.MOV.U32 R42, RZ, RZ, R94 ;  /* 0x000000ffff2a7224 */ /* 0x000fe400078e005e */
[----:B------:R-:W-:Y:S01]  /*11550*/  IMAD.MOV.U32 R94, RZ, RZ, R129 ;  /* 0x000000ffff5e7224 */ /* 0x000fe200078e0081 */
[----:B------:R-:W-:Y:S02]  /*11560*/  LOP3.LUT R129, R2, R40, RZ, 0xc0, !PT ;  /* 0x0000002802817212 */ /* 0x000fe400078ec0ff */
[----:B------:R-:W-:Y:S02]  /*11570*/  LOP3.LUT R2, R115, UR15, R250, 0x96, !PT ;  /* 0x0000000f73027c12 */ /* 0x000fe4000f8e96fa */
[----:B------:R-:W-:Y:S01]  /*11580*/  LOP3.LUT R0, R247, UR14, R114, 0x96, !PT ;  /* 0x0000000ef7007c12 */ /* 0x000fe2000f8e9672 */
[----:B------:R1:W-:Y:S01]  /*11590*/  STG.E.U16 [R28.64+-0x7e], R5 ;  /* 0xffff82051c007986 */ /* 0x0003e2000c10151c */
[----:B------:R-:W-:Y:S01]  /*115a0*/  LOP3.LUT R9, R3, R54, RZ, 0xc0, !PT ;  /* 0x0000003603097212 */ /* 0x000fe200078ec0ff */
[----:B------:R-:W-:-:S02]  /*115b0*/  HSET2.LE.AND R3, R4, R112, PT ;  /* 0x0000007004037233 */ /* 0x000fc40003803000 */
[----:B------:R-:W-:-:S04]  /*115c0*/  IMAD.WIDE.U32 R14, R0, -0x2daee0ad, RZ ;  /* 0xd2511f53000e7825 */ /* 0x000fc800078e00ff */
[----:B------:R-:W-:Y:S02]  /*115d0*/  IMAD.MOV.U32 R68, RZ, RZ, R44 ;  /* 0x000000ffff447224 */ /* 0x000fe400078e002c */
[----:B------:R-:W-:Y:S02]  /*115e0*/  IMAD.MOV.U32 R44, RZ, RZ, R41 ;  /* 0x000000ffff2c7224 */ /* 0x000fe400078e0029 */
        /* <DEDUP_REMOVED lines=8> */
[----:B------:R-:W-:Y:S02]  /*11670*/  IMAD.MOV.U32 R78, RZ, RZ, R84 ;  /* 0x000000ffff4e7224 */ /* 0x000fe400078e0054 */
[----:B------:R-:W-:Y:S01]  /*11680*/  IMAD.MOV.U32 R84, RZ, RZ, R130 ;  /* 0x000000ffff547224 */ /* 0x000fe200078e0082 */
[----:B------:R-:W-:Y:S01]  /*11690*/  LOP3.LUT R130, R3, R25, RZ, 0xc0, !PT ;  /* 0x0000001903827212 */ /* 0x000fe200078ec0ff */
[----:B------:R-:W-:Y:S02]  /*116a0*/  IMAD.MOV.U32 R58, RZ, RZ, R24 ;  /* 0x000000ffff3a7224 */ /* 0x000fe400078e0018 */
[----:B------:R-:W-:-:S04]  /*116b0*/  IMAD.WIDE.U32 R2, R2, -0x2daee0ad, RZ ;  /* 0xd2511f5302027825 */ /* 0x000fc800078e00ff */
[----:B------:R-:W-:Y:S01]  /*116c0*/  IMAD.WIDE.U32 R24, R0, -0x2daee0ad, RZ ;  /* 0xd2511f5300187825 */ /* 0x000fe200078e00ff */
[----:B------:R-:W-:-:S04]  /*116d0*/  LOP3.LUT R3, R3, UR9, R14, 0x96, !PT ;  /* 0x0000000903037c12 */ /* 0x000fc8000f8e960e */
[----:B------:R-:W-:Y:S01]  /*116e0*/  LOP3.LUT R2, R25, UR7, R2, 0x96, !PT ;  /* 0x0000000719027c12 */ /* 0x000fe2000f8e9602 */
[----:B------:R-:W-:Y:S01]  /*116f0*/  HSET2.LE.AND R0, R17, R112, PT ;  /* 0x0000007011007233 */ /* 0x000fe20003803000 */
[----:B------:R-:W-:-:S04]  /*11700*/  IMAD.WIDE.U32 R4, R3, -0x326172a9, RZ ;  /* 0xcd9e8d5703047825 */ /* 0x000fc800078e00ff */
[----:B------:R-:W-:-:S04]  /*11710*/  IMAD.WIDE.U32 R2, R2, -0x326172a9, RZ ;  /* 0xcd9e8d5702027825 */ /* 0x000fc800078e00ff */
[----:B------:R-:W-:Y:S01]  /*11720*/  IMAD.MOV.U32 R83, RZ, RZ, R131 ;  /* 0x000000ffff537224 */ /* 0x000fe200078e0083 */
[----:B------:R-:W-:Y:S02]  /*11730*/  LOP3.LUT R131, R0, R36, RZ, 0xc0, !PT ;  /* 0x0000002400837212 */ /* 0x000fe400078ec0ff */
[----:B------:R-:W-:Y:S02]  /*11740*/  LOP3.LUT R0, R3, UR17, R4, 0x96, !PT ;  /* 0x0000001103007c12 */ /* 0x000fe4000f8e9604 */
[C---:B------:R-:W-:Y:S02]  /*11750*/  LOP3.LUT R3, R2.reuse, 0xffff, RZ, 0xc0, !PT ;  /* 0x0000ffff02037812 */ /* 0x040fe400078ec0ff */
[----:B------:R-:W-:Y:S02]  /*11760*/  LOP3.LUT R15, R5, UR8, R6, 0x96, !PT ;  /* 0x00000008050f7c12 */ /* 0x000fe4000f8e9606 */
[----:B------:R-:W-:Y:S02]  /*11770*/  SHF.R.U32.HI R4, RZ, 0x10, R2 ;  /* 0x00000010ff047819 */ /* 0x000fe40000011602 */
[----:B------:R-:W-:-:S02]  /*11780*/  LOP3.LUT R5, R2, 0xff, RZ, 0xc0, !PT ;  /* 0x000000ff02057812 */ /* 0x000fc400078ec0ff */
[----:B------:R-:W-:Y:S02]  /*11790*/  SHF.R.U32.HI R6, RZ, 0x18, R2 ;  /* 0x00000018ff067819 */ /* 0x000fe40000011602 */
[----:B------:R-:W-:Y:S02]  /*117a0*/  SHF.R.U32.HI R2, RZ, 0x8, R3 ;  /* 0x00000008ff027819 */ /* 0x000fe40000011603 */
[----:B------:R-:W-:Y:S02]  /*117b0*/  LOP3.LUT R3, R4, 0xff, RZ, 0xc0, !PT ;  /* 0x000000ff04037812 */ /* 0x000fe400078ec0ff */
[----:B------:R-:W-:Y:S02]  /*117c0*/  PRMT R5, R5, 0x5410, R2 ;  /* 0x0000541005057816 */ /* 0x000fe40000000002 */
[----:B------:R-:W-:Y:S02]  /*117d0*/  LOP3.LUT R2, R0, 0xffff, RZ, 0xc0, !PT ;  /* 0x0000ffff00027812 */ /* 0x000fe400078ec0ff */
[----:B------:R-:W-:-:S02]  /*117e0*/  PRMT R6, R3, 0x5410, R6 ;  /* 0x0000541003067816 */ /* 0x000fc40000000006 */
[----:B------:R-:W-:Y:S02]  /*117f0*/  SHF.R.U32.HI R3, RZ, 0x8, R2 ;  /* 0x00000008ff037819 */ /* 0x000fe40000011602 */
[----:B------:R-:W-:-:S04]  /*11800*/  LOP3.LUT R2, R0, 0xff, RZ, 0xc0, !PT ;  /* 0x000000ff00027812 */ /* 0x000fc800078ec0ff */
[----:B------:R-:W-:Y:S02]  /*11810*/  PRMT R4, R2, 0x5410, R3 ;  /* 0x0000541002047816 */ /* 0x000fe40000000003 */
[--C-:B------:R-:W-:Y:S02]  /*11820*/  SHF.R.U32.HI R3, RZ, 0x10, R0.reuse ;  /* 0x00000010ff037819 */ /* 0x100fe40000011600 */
[----:B------:R-:W-:Y:S02]  /*11830*/  SHF.R.U32.HI R2, RZ, 0x18, R0 ;  /* 0x00000018ff027819 */ /* 0x000fe40000011600 */
[----:B------:R-:W-:-:S04]  /*11840*/  LOP3.LUT R0, R3, 0xff, RZ, 0xc0, !PT ;  /* 0x000000ff03007812 */ /* 0x000fc800078ec0ff */
[----:B------:R-:W-:Y:S01]  /*11850*/  PRMT R14, R0, 0x5410, R2 ;  /* 0x00005410000e7816 */ /* 0x000fe20000000002 */
[--C-:B------:R-:W-:Y:S02]  /*11860*/  HSET2.LE.AND R0, R5, R112.reuse, PT ;  /* 0x0000007005007233 */ /* 0x100fe40003803000 */
[--C-:B------:R-:W-:Y:S01]  /*11870*/  HSET2.LE.AND R2, R6, R112.reuse, PT ;  /* 0x0000007006027233 */ /* 0x100fe20003803000 */
[----:B------:R-:W-:Y:S01]  /*11880*/  IMAD.MOV.U32 R63, RZ, RZ, R194 ;  /* 0x000000ffff3f7224 */ /* 0x000fe200078e00c2 */
[--C-:B------:R-:W-:Y:S01]  /*11890*/  HSET2.LE.AND R3, R4, R112.reuse, PT ;  /* 0x0000007004037233 */ /* 0x100fe20003803000 */
[----:B------:R-:W-:Y:S01]  /*118a0*/  LOP3.LUT R6, R0, R38, RZ, 0xc0, !PT ;  /* 0x0000002600067212 */ /* 0x000fe200078ec0ff */
[----:B------:R-:W-:Y:S01]  /*118b0*/  HSET2.LE.AND R0, R14, R112, PT ;  /* 0x000000700e007233 */ /* 0x000fe20003803000 */
[----:B------:R-:W2:Y:S01]  /*118c0*/  LDL.LU R194, [R1+0x100] ;  /* 0x0001000001c27983 */ /* 0x000ea20000300800 */
[----:B------:R-:W-:Y:S02]  /*118d0*/  LOP3.LUT R7, R2, R37, RZ, 0xc0, !PT ;  /* 0x0000002502077212 */ /* 0x000fe400078ec0ff */
[----:B------:R-:W-:-:S02]  /*118e0*/  LOP3.LUT R4, R3, R39, RZ, 0xc0, !PT ;  /* 0x0000002703047212 */ /* 0x000fc400078ec0ff */
[----:B------:R-:W-:Y:S01]  /*118f0*/  LOP3.LUT R5, R0, R21, RZ, 0xc0, !PT ;  /* 0x0000001500057212 */ /* 0x000fe200078ec0ff */
[----:B------:R-:W-:Y:S02]  /*11900*/  IMAD.MOV.U32 R57, RZ, RZ, R41 ;  /* 0x000000ffff397224 */ /* 0x000fe400078e0029 */
[----:B------:R-:W-:Y:S02]  /*11910*/  IMAD.MOV.U32 R56, RZ, RZ, R42 ;  /* 0x000000ffff387224 */ /* 0x000fe400078e002a */
[----:B------:R-:W-:Y:S02]  /*11920*/  IMAD.MOV.U32 R87, RZ, RZ, R55 ;  /* 0x000000ffff577224 */ /* 0x000fe400078e0037 */
[----:B------:R-:W-:Y:S02]  /*11930*/  IMAD.MOV.U32 R55, RZ, RZ, R95 ;  /* 0x000000ffff377224 */ /* 0x000fe400078e005f */
[----:B------:R-:W-:Y:S02]  /*11940*/  IMAD.MOV.U32 R95, RZ, RZ, R84 ;  /* 0x000000ffff5f7224 */ /* 0x000fe400078e0054 */
[----:B------:R-:W-:Y:S01]  /*11950*/  IMAD.MOV.U32 R84, RZ, RZ, R193 ;  /* 0x000000ffff547224 */ /* 0x000fe200078e00c1 */
[----:B---3--:R-:W1:Y:S02]  /*11960*/  LDSM.16.MT88.4 R16, [R189+0xa000] ;  /* 0x00a00000bd10783b */ /* 0x008e640000004200 */
[-C--:B-1----:R-:W-:Y:S08]  /*11970*/  HMMA.16816.F32.BF16 R168, R8, R16.reuse, R168 ;  /* 0x0000001008a8723c */ /* 0x082ff000000418a8 */
[C---:B------:R-:W-:Y:S08]  /*11980*/  HMMA.16816.F32.BF16 R152, R4.reuse, R16, R152 ;  /* 0x000000100498723c */ /* 0x040ff00000041898 */
[-C--:B------:R-:W-:Y:S08]  /*11990*/  HMMA.16816.F32.BF16 R148, R4, R18.reuse, R148 ;  /* 0x000000120494723c */ /* 0x080ff00000041894 */
[C---:B------:R-:W-:Y:S01]  /*119a0*/  HMMA.16816.F32.BF16 R36, R8.reuse, R18, R236 ;  /* 0x000000120824723c */ /* 0x040fe200000418ec */
[----:B----4-:R-:W2:Y:S07]  /*119b0*/  LDSM.16.MT88.4 R16, [R191+0xa000] ;  /* 0x00a00000bf10783b */ /* 0x010eae0000004200 */
[----:B--2---:R-:W-:Y:S07]  /*119c0*/  HMMA.16816.F32.BF16 R40, R8, R18, R60 ;  /* 0x000000120828723c */ /* 0x004fee000004183c */
[----:B------:R-:W-:-:S02]  /*119d0*/  IMAD.MOV.U32 R60, RZ, RZ, R83 ;  /* 0x000000ffff3c7224 */ /* 0x000fc400078e0053 */
[----:B------:R-:W-:Y:S02]  /*119e0*/  IMAD.MOV.U32 R83, RZ, RZ, R52 ;  /* 0x000000ffff537224 */ /* 0x000fe400078e0034 */
[----:B------:R-:W-:Y:S02]  /*119f0*/  IMAD.MOV.U32 R52, RZ, RZ, R94 ;  /* 0x000000ffff347224 */ /* 0x000fe400078e005e */
[----:B------:R-:W-:Y:S02]  /*11a00*/  IMAD.MOV.U32 R94, RZ, RZ, R221 ;  /* 0x000000ffff5e7224 */ /* 0x000fe400078e00dd */
[----:B------:R1:W5:Y:S04]  /*11a10*/  LDL.LU R221, [R1+0xfc] ;  /* 0x0000fc0001dd7983 */ /* 0x0003680000300800 */
[----:B------:R-:W2:Y:S01]  /*11a20*/  LDL.LU R193, [R1+0xf8] ;  /* 0x0000f80001c17983 */ /* 0x000ea20000300800 */
[-C--:B------:R-:W-:Y:S08]  /*11a30*/  HMMA.16816.F32.BF16 R160, R8, R16.reuse, R160 ;  /* 0x0000001008a0723c */ /* 0x080ff000000418a0 */
[C---:B------:R-:W-:Y:S08]  /*11a40*/  HMMA.16816.F32.BF16 R144, R4.reuse, R16, R144 ;  /* 0x000000100490723c */ /* 0x040ff00000041890 */
[----:B------:R-:W-:Y:S01]  /*11a50*/  HMMA.16816.F32.BF16 R140, R4, R18, R140 ;  /* 0x00000012048c723c */ /* 0x000fe2000004188c */
[----:B------:R-:W3:Y:S01]  /*11a60*/  LDSM.16.MT88.4 R16, [R194+0xa000] ;  /* 0x00a00000c210783b */ /* 0x000ee20000004200 */
        /* <DEDUP_REMOVED lines=16> */
[----:B------:R-:W-:Y:S01]  /*11b70*/  @!P2 HFMA2.BF16_V2 R71, -RZ.H0_H0, RZ.H0_H0, -R35.H0_H0 ;  /* 0x200000ffff47a231 */ /* 0x000fe20000340923 */
[----:B------:R-:W-:Y:S02]  /*11b80*/  IMAD.MOV.U32 R92, RZ, RZ, R81 ;  /* 0x000000ffff5c7224 */ /* 0x000fe400078e0051 */
[----:B------:R-:W-:Y:S02]  /*11b90*/  IMAD.MOV.U32 R242, RZ, RZ, R203 ;  /* 0x000000fffff27224 */ /* 0x000fe400078e00cb */
[----:B------:R1:W5:Y:S01]  /*11ba0*/  LDL.LU R203, [R1+0xf4] ;  /* 0x0000f40001cb7983 */ /* 0x0003620000300800 */
[----:B------:R-:W-:Y:S01]  /*11bb0*/  IMAD.MOV.U32 R81, RZ, RZ, R202 ;  /* 0x000000ffff517224 */ /* 0x000fe200078e00ca */
[----:B---3--:R-:W-:Y:S02]  /*11bc0*/  HMMA.16816.F32.BF16 R44, R8, R16, R60 ;  /* 0x00000010082c723c */ /* 0x008fe4000004183c */
[----:B------:R1:W5:Y:S01]  /*11bd0*/  LDL.LU R202, [R1+0xf0] ;  /* 0x0000f00001ca7983 */ /* 0x0003620000300800 */
[----:B------:R-:W-:-:S04]  /*11be0*/  IMAD.MOV.U32 R236, RZ, RZ, R200 ;  /* 0x000000ffffec7224 */ /* 0x000fc800078e00c8 */
[----:B------:R-:W-:Y:S02]  /*11bf0*/  IMAD.MOV.U32 R63, RZ, RZ, R95 ;  /* 0x000000ffff3f7224 */ /* 0x000fe400078e005f */
[----:B------:R-:W-:Y:S02]  /*11c00*/  IMAD.MOV.U32 R95, RZ, RZ, R84 ;  /* 0x000000ffff5f7224 */ /* 0x000fe400078e0054 */
[----:B------:R-:W-:Y:S02]  /*11c10*/  IMAD.MOV.U32 R84, RZ, RZ, R201 ;  /* 0x000000ffff547224 */ /* 0x000fe400078e00c9 */
[----:B------:R1:W5:Y:S01]  /*11c20*/  LDL.LU R201, [R1+0xec] ;  /* 0x0000ec0001c97983 */ /* 0x0003620000300800 */
[----:B------:R-:W-:Y:S01]  /*11c30*/  IMAD.MOV.U32 R237, RZ, RZ, R199 ;  /* 0x000000ffffed7224 */ /* 0x000fe200078e00c7 */
[----:B------:R-:W-:Y:S01]  /*11c40*/  @!P2 PRMT R35, R71, 0x5410, RZ ;  /* 0x000054104723a816 */ /* 0x000fe200000000ff */
[----:B------:R-:W-:Y:S01]  /*11c50*/  IMAD.MOV.U32 R238, RZ, RZ, R198 ;  /* 0x000000ffffee7224 */ /* 0x000fe200078e00c6 */
[----:B------:R1:W5:Y:S01]  /*11c60*/  LDL.LU R200, [R1+0xe8] ;  /* 0x0000e80001c87983 */ /* 0x0003620000300800 */
[----:B------:R-:W-:-:S03]  /*11c70*/  IMAD.MOV.U32 R239, RZ, RZ, R197 ;  /* 0x000000ffffef7224 */ /* 0x000fc600078e00c5 */
[----:B------:R1:W5:Y:S01]  /*11c80*/  LDL.LU R199, [R1+0xe4] ;  /* 0x0000e40001c77983 */ /* 0x0003620000300800 */
[----:B------:R-:W-:Y:S02]  /*11c90*/  IMAD.MOV.U32 R71, RZ, RZ, R58 ;  /* 0x000000ffff477224 */ /* 0x000fe400078e003a */
        /* <DEDUP_REMOVED lines=17> */
[----:B------:R-:W-:Y:S02]  /*11db0*/  IMAD.MOV.U32 R103, RZ, RZ, R190 ;  /* 0x000000ffff677224 */ /* 0x000fe400078e00be */
[----:B------:R1:W5:Y:S01]  /*11dc0*/  LDL.LU R190, [R1+0xcc] ;  /* 0x0000cc0001be7983 */ /* 0x0003620000300800 */
[----:B------:R-:W-:Y:S02]  /*11dd0*/  IMAD.MOV.U32 R242, RZ, RZ, R188 ;  /* 0x000000fffff27224 */ /* 0x000fe400078e00bc */
[----:B------:R-:W-:Y:S01]  /*11de0*/  IMAD.MOV.U32 R82, RZ, RZ, R55 ;  /* 0x000000ffff527224 */ /* 0x000fe200078e0037 */
[----:B------:R1:W5:Y:S01]  /*11df0*/  LDL.LU R188, [R1+0xc8] ;  /* 0x0000c80001bc7983 */ /* 0x0003620000300800 */
[----:B------:R-:W-:Y:S01]  /*11e00*/  HMMA.16816.F32.BF16 R52, R4, R16, R64 ;  /* 0x000000100434723c */ /* 0x000fe20000041840 */
[----:B------:R-:W-:-:S06]  /*11e10*/  IMAD.MOV.U32 R20, RZ, RZ, R59 ;  /* 0x000000ffff147224 */ /* 0x000fcc00078e003b */
[----:B------:R-:W-:Y:S01]  /*11e20*/  IMAD.MOV.U32 R64, RZ, RZ, R58 ;  /* 0x000000ffff407224 */ /* 0x000fe200078e003a */
[----:B------:R-:W-:Y:S01]  /*11e30*/  HMMA.16816.F32.BF16 R60, R8, R18, R60 ;  /* 0x00000012083c723c */ /* 0x000fe2000004183c */
[----:B------:R-:W-:Y:S02]  /*11e40*/  IMAD.MOV.U32 R65, RZ, RZ, R57 ;  /* 0x000000ffff417224 */ /* 0x000fe400078e0039 */
[----:B------:R-:W-:-:S05]  /*11e50*/  IMAD.MOV.U32 R66, RZ, RZ, R56 ;  /* 0x000000ffff427224 */ /* 0x000fca00078e0038 */
[----:B------:R-:W-:Y:S01]  /*11e60*/  HMMA.16816.F32.BF16 R56, R4, R18, R116 ;  /* 0x000000120438723c */ /* 0x000fe20000041874 */
[----:B------:R-:W-:Y:S02]  /*11e70*/  @!P3 HFMA2.BF16_V2 R74, -RZ.H0_H0, RZ.H0_H0, -R34.H0_H0 ;  /* 0x200000ffff4ab231 */ /* 0x000fe40000340922 */
[----:B------:R-:W-:Y:S01]  /*11e80*/  @!P4 HFMA2.BF16_V2 R73, -RZ.H0_H0, RZ.H0_H0, -R27.H0_H0 ;  /* 0x200000ffff49c231 */ /* 0x000fe2000034091b */
[----:B------:R-:W-:Y:S02]  /*11e90*/  PRMT R48, R34, 0x5410, R27 ;  /* 0x0000541022307816 */ /* 0x000fe4000000001b */
[----:B------:R-:W-:Y:S02]  /*11ea0*/  @!P3 PRMT R34, R74, 0x5410, RZ ;  /* 0x000054104a22b816 */ /* 0x000fe400000000ff */
[----:B------:R-:W-:Y:S01]  /*11eb0*/  @!P4 PRMT R27, R73, 0x5410, RZ ;  /* 0x00005410491bc816 */ /* 0x000fe200000000ff */
[----:B------:R-:W-:Y:S02]  /*11ec0*/  IMAD.MOV.U32 R23, RZ, RZ, R83 ;  /* 0x000000ffff177224 */ /* 0x000fe400078e0053 */
[----:B------:R-:W-:-:S02]  /*11ed0*/  IMAD.MOV.U32 R67, RZ, RZ, R82 ;  /* 0x000000ffff437224 */ /* 0x000fc400078e0052 */
[----:B------:R-:W-:Y:S02]  /*11ee0*/  IMAD.MOV.U32 R22, RZ, RZ, R87 ;  /* 0x000000ffff167224 */ /* 0x000fe400078e0057 */
[----:B------:R-:W-:Y:S01]  /*11ef0*/  IMAD.MOV.U32 R21, RZ, RZ, R97 ;  /* 0x000000ffff157224 */ /* 0x000fe200078e0061 */
[----:B--2---:R-:W2:Y:S02]  /*11f00*/  LDSM.16.MT88.4 R16, [R193+0xa000] ;  /* 0x00a00000c110783b */ /* 0x004ea40000004200 */
[----:B--2---:R-:W-:Y:S07]  /*11f10*/  HMMA.16816.F32.BF16 R72, R4, R16, R156 ;  /* 0x000000100448723c */ /* 0x004fee000004189c */
[----:B------:R-:W-:-:S02]  /*11f20*/  IMAD.MOV.U32 R156, RZ, RZ, R79 ;  /* 0x000000ffff9c7224 */ /* 0x000fc400078e004f */
[----:B------:R-:W-:Y:S02]  /*11f30*/  IMAD.MOV.U32 R157, RZ, RZ, R78 ;  /* 0x000000ffff9d7224 */ /* 0x000fe400078e004e */
[----:B------:R-:W-:Y:S02]  /*11f40*/  IMAD.MOV.U32 R158, RZ, RZ, R77 ;  /* 0x000000ffff9e7224 */ /* 0x000fe400078e004d */
[----:B------:R-:W-:Y:S02]  /*11f50*/  IMAD.MOV.U32 R159, RZ, RZ, R76 ;  /* 0x000000ffff9f7224 */ /* 0x000fe400078e004c */
[----:B------:R-:W-:Y:S07]  /*11f60*/  HMMA.16816.F32.BF16 R76, R4, R18, R164 ;  /* 0x00000012044c723c */ /* 0x000fee00000418a4 */
[----:B------:R-:W-:Y:S01]  /*11f70*/  IMAD.MOV.U32 R167, RZ, RZ, R81 ;  /* 0x000000ffffa77224 */ /* 0x000fe200078e0051 */
[C---:B------:R-:W-:Y:S08]  /*11f80*/  HMMA.16816.F32.BF16 R68, R8.reuse, R16, R68 ;  /* 0x000000100844723c */ /* 0x040ff00000041844 */
[----:B------:R-:W-:Y:S01]  /*11f90*/  HMMA.16816.F32.BF16 R80, R8, R18, R92 ;  /* 0x000000120850723c */ /* 0x000fe2000004185c */
[----:B------:R-:W2:Y:S01]  /*11fa0*/  LDSM.16.MT88.4 R16, [R189+0xb000] ;  /* 0x00b00000bd10783b */ /* 0x000ea20000004200 */
[----:B------:R-:W-:-:S02]  /*11fb0*/  IMAD.MOV.U32 R165, RZ, RZ, R85 ;  /* 0x000000ffffa57224 */ /* 0x000fc400078e0055 */
[----:B------:R-:W-:-:S04]  /*11fc0*/  IMAD.MOV.U32 R166, RZ, RZ, R84 ;  /* 0x000000ffffa67224 */ /* 0x000fc800078e0054 */
[-C--:B--2---:R-:W-:Y:S08]  /*11fd0*/  HMMA.16816.F32.BF16 R84, R4, R16.reuse, R204 ;  /* 0x000000100454723c */ /* 0x084ff000000418cc */
[----:B------:R-:W-:Y:S08]  /*11fe0*/  HMMA.16816.F32.BF16 R224, R8, R16, R224 ;  /* 0x0000001008e0723c */ /* 0x000ff000000418e0 */
[-C--:B------:R-:W-:Y:S08]  /*11ff0*/  HMMA.16816.F32.BF16 R92, R4, R18.reuse, R228 ;  /* 0x00000012045c723c */ /* 0x080ff000000418e4 */
[----:B------:R-:W-:Y:S01]  /*12000*/  HMMA.16816.F32.BF16 R204, R8, R18, R236 ;  /* 0x0000001208cc723c */ /* 0x000fe200000418ec */
[----:B------:R-:W2:Y:S01]  /*12010*/  LDSM.16.MT88.4 R16, [R191+0xb000] ;  /* 0x00b00000bf10783b */ /* 0x000ea20000004200 */
[----:B------:R-:W-:-:S06]  /*12020*/  IMAD.WIDE.U32 R2, R15, -0x2daee0ad, RZ ;  /* 0xd2511f530f027825 */ /* 0x000fcc00078e00ff */
[----:B--2---:R-:W-:Y:S08]  /*12030*/  HMMA.16816.F32.BF16 R236, R8, R16, R100 ;  /* 0x0000001008ec723c */ /* 0x004ff00000041864 */
[C---:B------:R-:W-:Y:S08]  /*12040*/  HMMA.16816.F32.BF16 R100, R4.reuse, R18, R232 ;  /* 0x000000120464723c */ /* 0x040ff000000418e8 */
[----:B------:R-:W-:Y:S08]  /*12050*/  HMMA.16816.F32.BF16 R88, R4, R16, R88 ;  /* 0x000000100458723c */ /* 0x000ff00000041858 */
[----:B------:R-:W-:Y:S01]  /*12060*/  HMMA.16816.F32.BF16 R232, R8, R18, R20 ;  /* 0x0000001208e8723c */ /* 0x000fe20000041814 */
[----:B------:R-:W2:Y:S04]  /*12070*/  LDSM.16.MT88.4 R20, [R194+0xb000] ;  /* 0x00b00000c214783b */ /* 0x000ea80000004200 */
[----:B------:R-:W3:Y:S01]  /*12080*/  LDSM.16.MT88.4 R16, [R193+0xb000] ;  /* 0x00b00000c110783b */ /* 0x000ee20000004200 */
[----:B------:R-:W-:Y:S01]  /*12090*/  IMAD.MOV.U32 R164, RZ, RZ, R113 ;  /* 0x000000ffffa47224 */ /* 0x000fe200078e0071 */
[----:B------:R-:W-:-:S02]  /*120a0*/  LOP3.LUT R0, R3, UR16, R24, 0x96, !PT ;  /* 0x0000001003007c12 */ /* 0x000fc4000f8e9618 */
        /* <DEDUP_REMOVED lines=14> */
[----:B------:R-:W-:Y:S01]  /*12190*/  HMMA.16816.F32.BF16 R240, R8, R16, R240 ;  /* 0x0000001008f0723c */ /* 0x000fe200000418f0 */
[----:B------:R-:W-:-:S07]  /*121a0*/  LOP3.LUT R6, R0, 0xff, RZ, 0xc0, !PT ;  /* 0x000000ff00067812 */ /* 0x000fce00078ec0ff */
        /* <DEDUP_REMOVED lines=17> */
[----:B--2---:R-:W-:Y:S01]  /*122c0*/  HMMA.16816.F32.BF16 R168, R128, R164, R168 ;  /* 0x000000a480a8723c */ /* 0x004fe200000418a8 */
[----:B------:R-:W-:Y:S01]  /*122d0*/  LOP3.LUT R124, R2, R51, RZ, 0xc0, !PT ;  /* 0x00000033027c7212 */ /* 0x000fe200078ec0ff */
[----:B------:R2:W-:Y:S01]  /*122e0*/  STG.E.U16 [R12.64+-0x70], R26 ;  /* 0xffff901a0c007986 */ /* 0x0005e2000c10151c */
[----:B------:R-:W-:-:S03]  /*122f0*/  LOP3.LUT R125, R3, R48, RZ, 0xc0, !PT ;  /* 0x00000030037d7212 */ /* 0x000fc600078ec0ff */
[----:B------:R-:W4:Y:S02]  /*12300*/  LDSM.16.MT88.4 R48, [R194+0xa800] ;  /* 0x00a80000c230783b */ /* 0x000f240000004200 */
[----:B---3--:R-:W-:Y:S02]  /*12310*/  HMMA.16816.F32.BF16 R160, R128, R156, R160 ;  /* 0x0000009c80a0723c */ /* 0x008fe400000418a0 */
[----:B------:R-:W-:Y:S04]  /*12320*/  LDSM.16.MT88.4 R112, [R194+0xb800] ;  /* 0x00b80000c270783b */ /* 0x000fe80000004200 */
[----:B------:R-:W-:Y:S02]  /*12330*/  LDSM.16.MT88.4 R4, [R193+0xb800] ;  /* 0x00b80000c104783b */ /* 0x000fe40000004200 */
[C---:B------:R-:W-:Y:S08]  /*12340*/  HMMA.16816.F32.BF16 R152, R124.reuse, R164, R152 ;  /* 0x000000a47c98723c */ /* 0x040ff00000041898 */
[-C--:B------:R-:W-:Y:S08]  /*12350*/  HMMA.16816.F32.BF16 R148, R124, R166.reuse, R148 ;  /* 0x000000a67c94723c */ /* 0x080ff00000041894 */
[----:B------:R-:W-:Y:S01]  /*12360*/  HMMA.16816.F32.BF16 R164, R128, R166, R36 ;  /* 0x000000a680a4723c */ /* 0x000fe20000041824 */
[----:B--2---:R-:W-:-:S02]  /*12370*/  IMAD.MOV.U32 R26, RZ, RZ, R96 ;  /* 0x000000ffff1a7224 */ /* 0x004fc400078e0060 */
[----:B------:R-:W-:Y:S05]  /*12380*/  LDSM.16.MT88.4 R96, [R191+0xb800] ;  /* 0x00b80000bf60783b */ /* 0x000fea0000004200 */
        /* <DEDUP_REMOVED lines=26> */
[----:B------:R1:W-:Y:S04]  /*12530*/  STG.E.U16 [R28.64+-0x60], R34 ;  /* 0xffffa0221c007986 */ /* 0x0003e8000c10151c */
        /* <DEDUP_REMOVED lines=23> */
[C---:B------:R-:W-:Y:S08]  /*126b0*/  HMMA.16816.F32.BF16 R108, R124.reuse, R114, R108 ;  /* 0x000000727c6c723c */ /* 0x040ff0000004186c */
[----:B------:R-:W-:Y:S08]  /*126c0*/  HMMA.16816.F32.BF16 R120, R124, R4, R120 ;  /* 0x000000047c78723c */ /* 0x000ff00000041878 */
[----:B------:R-:W-:Y:S08]  /*126d0*/  HMMA.16816.F32.BF16 R68, R128, R80, R224 ;  /* 0x000000508044723c */ /* 0x000ff000000418e0 */
[----:B------:R-:W-:Y:S08]  /*126e0*/  HMMA.16816.F32.BF16 R124, R124, R6, R116 ;  /* 0x000000067c7c723c */ /* 0x000ff00000041874 */
[C---:B------:R-:W-:Y:S07]  /*126f0*/  HMMA.16816.F32.BF16 R80, R128.reuse, R82, R204 ;  /* 0x000000528050723c */ /* 0x040fee00000418cc */
[----:B------:R-:W-:Y:S01]  /*12700*/  IADD3 R204, P3, R12, -0xc0, RZ ;  /* 0xffffff400ccc7810 */ /* 0x000fe20007f7e0ff */
[----:B------:R-:W-:Y:S03]  /*12710*/  HMMA.16816.F32.BF16 R84, R128, R96, R236 ;  /* 0x000000608054723c */ /* 0x000fe600000418ec */
[----:B---3--:R-:W-:-:S05]  /*12720*/  IADD3.X R139, R13, -0x1, RZ, P3, !PT ;  /* 0xffffffff0d8b7810 */ /* 0x008fca0001ffe4ff */
[C---:B------:R-:W-:Y:S08]  /*12730*/  HMMA.16816.F32.BF16 R100, R128.reuse, R112, R228 ;  /* 0x000000708064723c */ /* 0x040ff000000418e4 */
[C---:B------:R-:W-:Y:S08]  /*12740*/  HMMA.16816.F32.BF16 R96, R128.reuse, R98, R232 ;  /* 0x000000628060723c */ /* 0x040ff000000418e8 */
[C---:B------:R-:W-:Y:S08]  /*12750*/  HMMA.16816.F32.BF16 R112, R128.reuse, R114, R20 ;  /* 0x000000728070723c */ /* 0x040ff00000041814 */
[C---:B------:R-:W-:Y:S08]  /*12760*/  HMMA.16816.F32.BF16 R116, R128.reuse, R4, R240 ;  /* 0x000000048074723c */ /* 0x040ff000000418f0 */
        /* <DEDUP_REMOVED lines=196> */
.L_x_2072:
[----:B------:R-:W-:Y:S05]  /*133b0*/  BSYNC B0 ;  /* 0x0000000000007941 */ /* 0x000fea0003800000 */
.L_x_2071:
[----:B------:R-:W0:Y:S02]  /*133c0*/  LDGDEPBAR ;  /* 0x00000000000079af */ /* 0x000e240000000000 */
.L_x_2070:
        /* <DEDUP_REMOVED lines=45> */
[----:B------:R-:W-:-:S03]  /*136a0*/  ISETP.GE.AND P3, PT, R9, R220, PT ;  /* 0x000000dc0900720c */ /* 0x000fc60003f66270 */
[----:B------:R-:W-:Y:S01]  /*136b0*/  STL [R1+0xc8], R188 ;  /* 0x0000c8bc01007387 */ /* 0x000fe20000100800 */
[----:B------:R-:W-:Y:S01]  /*136c0*/  ISETP.LT.OR P3, PT, R9, R216, P3 ;  /* 0x000000d80900720c */ /* 0x000fe20001f61670 */
        /* <DEDUP_REMOVED lines=41> */
[-C--:B------:R-:W-:Y:S01]  /*13960*/  ISETP.GE.AND P4, PT, R0, R220.reuse, PT ;  /* 0x000000dc0000720c */ /* 0x080fe20003f86270 */
[-C--:B-1----:R-:W-:Y:S01]  /*13970*/  FMUL.FTZ R22, R65, R3.reuse ;  /* 0x0000000341167220 */ /* 0x082fe20000410000 */
[----:B------:R-:W-:Y:S01]  /*13980*/  ISETP.GE.AND P2, PT, R10, R220, PT ;  /* 0x000000dc0a00720c */ /* 0x000fe20003f46270 */
[-C--:B------:R-:W-:Y:S01]  /*13990*/  FMUL.FTZ R21, R100, R3.reuse ;  /* 0x0000000364157220 */ /* 0x080fe20000410000 */
[----:B------:R-:W-:Y:S01]  /*139a0*/  ISETP.LT.OR P4, PT, R0, R216, P4 ;  /* 0x000000d80000720c */ /* 0x000fe20002781670 */
[----:B------:R-:W-:-:S02]  /*139b0*/  FMUL.FTZ R232, R164, R3 ;  /* 0x00000003a4e87220 */ /* 0x000fc40000410000 */
[-C--:B------:R-:W-:Y:S02]  /*139c0*/  FMUL.FTZ R233, R165, R3.reuse ;  /* 0x00000003a5e97220 */ /* 0x080fe40000410000 */
[-C--:B------:R-:W-:Y:S02]  /*139d0*/  FMUL.FTZ R237, R157, R3.reuse ;  /* 0x000000039ded7220 */ /* 0x080fe40000410000 */
[----:B------:R-:W-:Y:S01]  /*139e0*/  IMAD.MOV.U32 R100, RZ, RZ, R22 ;  /* 0x000000ffff647224 */ /* 0x000fe200078e0016 */
[----:B------:R-:W-:Y:S01]  /*139f0*/  ISETP.LT.OR P2, PT, R10, R216, P2 ;  /* 0x000000d80a00720c */ /* 0x000fe20001741670 */
        /* <DEDUP_REMOVED lines=28> */
[----:B------:R-:W-:Y:S01]  /*13bc0*/  FFMA.FTZ R3, R211, R3, R11 ;  /* 0x00000003d3037223 */ /* 0x000fe2000001000b */
[----:B------:R-:W-:Y:S01]  /*13bd0*/  FSEL R11, R178, -INF , !P4 ;  /* 0xff800000b20b7808 */ /* 0x000fe20006000000 */
[----:B------:R-:W-:Y:S01]  /*13be0*/  IMAD.MOV.U32 R101, RZ, RZ, R34 ;  /* 0x000000ffff657224 */ /* 0x000fe200078e0022 */
[----:B------:R-:W-:Y:S01]  /*13bf0*/  FSEL R20, R179, -INF , !P2 ;  /* 0xff800000b3147808 */ /* 0x000fe20005000000 */
[----:B------:R-:W-:Y:S01]  /*13c00*/  FADD.FTZ R34, R2, R3 ;  /* 0x0000000302227221 */ /* 0x000fe20000010000 */
[----:B------:R-:W-:-:S02]  /*13c10*/  ISETP.GE.AND P2, PT, R8, R220, PT ;  /* 0x000000dc0800720c */ /* 0x000fc40003f46270 */
        /* <DEDUP_REMOVED lines=25> */
[----:B------:R-:W1:Y:S01]  /*13db0*/  SHFL.BFLY PT, R3, R2, 0x1, 0x1f ;  /* 0x0c201f0002037f89 */ /* 0x000e6200000e0000 */
[-C--:B------:R-:W-:Y:S02]  /*13dc0*/  ISETP.GE.AND P5, PT, R0, R219.reuse, PT ;  /* 0x000000db0000720c */ /* 0x080fe40003fa6270 */
[----:B------:R-:W-:Y:S02]  /*13dd0*/  ISETP.GE.AND P4, PT, R10, R219, PT ;  /* 0x000000db0a00720c */ /* 0x000fe40003f86270 */
[-C--:B------:R-:W-:Y:S02]  /*13de0*/  ISETP.LT.OR P5, PT, R0, R215.reuse, P5 ;  /* 0x000000d70000720c */ /* 0x080fe40002fa1670 */
[----:B------:R-:W-:Y:S02]  /*13df0*/  ISETP.LT.OR P4, PT, R10, R215, P4 ;  /* 0x000000d70a00720c */ /* 0x000fe40002781670 */
[----:B-1----:R-:W-:-:S04]  /*13e00*/  FMNMX.FTZ R213, R2, R3, !PT ;  /* 0x0000000302d57209 */ /* 0x002fc80007810000 */
[----:B------:R-:W-:-:S04]  /*13e10*/  FSETP.NEU.FTZ.AND P2, PT, R213, -INF , PT ;  /* 0xff800000d500780b */ /* 0x000fc80003f5d000 */
[----:B------:R-:W-:-:S05]  /*13e20*/  FSEL R2, R213, RZ, P2 ;  /* 0x000000ffd5027208 */ /* 0x000fca0001000000 */
[----:B------:R-:W-:Y:S01]  /*13e30*/  FADD.FTZ R2, R134, -R2 ;  /* 0x8000000286027221 */ /* 0x000fe20000010000 */
[----:B------:R-:W-:Y:S01]  /*13e40*/  FSEL R26, R225, -INF , !P4 ;  /* 0xff800000e11a7808 */ /* 0x000fe20006000000 */
[----:B------:R-:W-:Y:S02]  /*13e50*/  IMAD.MOV.U32 R116, RZ, RZ, R22 ;  /* 0x000000ffff747224 */ /* 0x000fe400078e0016 */
[----:B------:R-:W-:Y:S02]  /*13e60*/  FMUL.FTZ R3, R2, c[0x0][0x23c] ;  /* 0x00008f0002037a20 */ /* 0x000fe40000410000 */
[----:B------:R-:W-:Y:S01]  /*13e70*/  FMUL.FTZ R2, R213, c[0x0][0x23c] ;  /* 0x00008f00d5027a20 */ /* 0x000fe20000410000 */
[----:B------:R-:W-:Y:S02]  /*13e80*/  FSEL R22, R224, -INF , !P5 ;  /* 0xff800000e0167808 */ /* 0x000fe40006800000 */
[-C--:B------:R-:W-:Y:S02]  /*13e90*/  ISETP.GE.AND P5, PT, R9, R218.reuse, PT ;  /* 0x000000da0900720c */ /* 0x080fe40003fa6270 */
[----:B------:R-:W-:-:S02]  /*13ea0*/  ISETP.GE.AND P4, PT, R8, R218, PT ;  /* 0x000000da0800720c */ /* 0x000fc40003f86270 */
[----:B------:R-:W-:Y:S02]  /*13eb0*/  FSEL R2, R2, RZ, P2 ;  /* 0x000000ff02027208 */ /* 0x000fe40001000000 */
[-C--:B------:R-:W-:Y:S02]  /*13ec0*/  ISETP.LT.OR P5, PT, R9, R214.reuse, P5 ;  /* 0x000000d60900720c */ /* 0x080fe40002fa1670 */
[----:B------:R-:W-:Y:S01]  /*13ed0*/  ISETP.LT.OR P4, PT, R8, R214, P4 ;  /* 0x000000d60800720c */ /* 0x000fe20002781670 */
[----:B------:R-:W-:Y:S01]  /*13ee0*/  STL [R1+0x108], R221 ;  /* 0x000108dd01007387 */ /* 0x000fe20000100800 */
[----:B------:R-:W-:Y:S01]  /*13ef0*/  IMAD.MOV.U32 R117, RZ, RZ, R21 ;  /* 0x000000ffff757224 */ /* 0x000fe200078e0015 */
[----:B------:R-:W-:Y:S01]  /*13f00*/  FSEL R21, R206, -INF , !P5 ;  /* 0xff800000ce157808 */ /* 0x000fe20006800000 */
[----:B------:R-:W-:Y:S01]  /*13f10*/  FFMA.FTZ R52, R20, c[0x0][0x23c], -R2 ;  /* 0x00008f0014347a23 */ /* 0x000fe20000010802 */
[----:B------:R1:W-:Y:S01]  /*13f20*/  STL [R1+0x10c], R217 ;  /* 0x00010cd901007387 */ /* 0x0003e20000100800 */
[----:B------:R-:W-:-:S03]  /*13f30*/  FSEL R20, R207, -INF , !P4 ;  /* 0xff800000cf147808 */ /* 0x000fc60006000000 */
[----:B------:R-:W2:Y:S01]  /*13f40*/  LDL.64 R206, [R1+0xc0] ;  /* 0x0000c00001ce7983 */ /* 0x000ea20000100a00 */
[C---:B------:R-:W-:Y:S02]  /*13f50*/  ISETP.GE.AND P3, PT, R0.reuse, R218, PT ;  /* 0x000000da0000720c */ /* 0x040fe40003f66270 */
[C---:B------:R-:W-:Y:S02]  /*13f60*/  ISETP.GE.AND P2, PT, R9.reuse, R219, PT ;  /* 0x000000db0900720c */ /* 0x040fe40003f46270 */
[----:B------:R-:W-:Y:S02]  /*13f70*/  ISETP.LT.OR P3, PT, R0, R214, P3 ;  /* 0x000000d60000720c */ /* 0x000fe40001f61670 */
[C---:B------:R-:W-:Y:S02]  /*13f80*/  ISETP.GE.AND P6, PT, R10.reuse, R218, PT ;  /* 0x000000da0a00720c */ /* 0x040fe40003fc6270 */
[----:B------:R-:W-:Y:S02]  /*13f90*/  ISETP.LT.OR P2, PT, R9, R215, P2 ;  /* 0x000000d70900720c */ /* 0x000fe40001741670 */
[----:B------:R-:W-:-:S02]  /*13fa0*/  ISETP.LT.OR P6, PT, R10, R214, P6 ;  /* 0x000000d60a00720c */ /* 0x000fc400037c1670 */
[----:B------:R-:W-:Y:S02]  /*13fb0*/  FSEL R9, R226, -INF , !P3 ;  /* 0xff800000e2097808 */ /* 0x000fe40005800000 */
[----:B------:R-:W-:Y:S02]  /*13fc0*/  FSEL R25, R204, -INF , !P2 ;  /* 0xff800000cc197808 */ /* 0x000fe40005000000 */
[----:B------:R-:W-:Y:S02]  /*13fd0*/  ISETP.GE.AND P2, PT, R7, R218, PT ;  /* 0x000000da0700720c */ /* 0x000fe40003f46270 */
[----:B------:R-:W-:Y:S02]  /*13fe0*/  ISETP.GE.AND P3, PT, R8, R219, PT ;  /* 0x000000db0800720c */ /* 0x000fe40003f66270 */
[----:B------:R-:W-:Y:S02]  /*13ff0*/  FSEL R10, R227, -INF , !P6 ;  /* 0xff800000e30a7808 */ /* 0x000fe40007000000 */
[----:B------:R-:W-:-:S02]  /*14000*/  FMNMX.FTZ R0, R132, R9, !PT ;  /* 0x0000000984007209 */ /* 0x000fc40007810000 */
[----:B------:R-:W-:Y:S02]  /*14010*/  ISETP.LT.OR P2, PT, R7, R214, P2 ;  /* 0x000000d60700720c */ /* 0x000fe40001741670 */
[----:B------:R-:W-:Y:S01]  /*14020*/  ISETP.LT.OR P3, PT, R8, R215, P3 ;  /* 0x000000d70800720c */ /* 0x000fe20001f61670 */
[----:B------:R-:W-:Y:S01]  /*14030*/  IMAD.MOV.U32 R226, RZ, RZ, R23 ;  /* 0x000000ffffe27224 */ /* 0x000fe200078e0017 */
[----:B------:R-:W-:Y:S01]  /*14040*/  FMNMX.FTZ R0, R10, R0, !PT ;  /* 0x000000000a007209 */ /* 0x000fe20007810000 */
[--C-:B------:R-:W-:Y:S01]  /*14050*/  FFMA.FTZ R11, R11, c[0x0][0x23c], -R2.reuse ;  /* 0x00008f000b0b7a23 */ /* 0x100fe20000010802 */
[----:B------:R-:W-:Y:S01]  /*14060*/  FSEL R23, R186, -INF , !P2 ;  /* 0xff800000ba177808 */ /* 0x000fe20005000000 */
[--C-:B------:R-:W-:Y:S01]  /*14070*/  FFMA.FTZ R81, R19, c[0x0][0x23c], -R2.reuse ;  /* 0x00008f0013517a23 */ /* 0x100fe20000010802 */
[----:B------:R-:W-:Y:S01]  /*14080*/  FSEL R24, R205, -INF , !P3 ;  /* 0xff800000cd187808 */ /* 0x000fe20005800000 */
[--C-:B------:R-:W-:Y:S01]  /*14090*/  FFMA.FTZ R84, R18, c[0x0][0x23c], -R2.reuse ;  /* 0x00008f0012547a23 */ /* 0x100fe20000010802 */
[-C--:B------:R-:W-:Y:S01]  /*140a0*/  ISETP.GE.AND P2, PT, R5, R218.reuse, PT ;  /* 0x000000da0500720c */ /* 0x080fe20003f46270 */
[--C-:B------:R-:W-:Y:S01]  /*140b0*/  FFMA.FTZ R85, R17, c[0x0][0x23c], -R2.reuse ;  /* 0x00008f0011557a23 */ /* 0x100fe20000010802 */
[----:B------:R-:W-:Y:S01]  /*140c0*/  ISETP.GE.AND P3, PT, R6, R218, PT ;  /* 0x000000da0600720c */ /* 0x000fe20003f66270 */
[--C-:B------:R-:W-:Y:S01]  /*140d0*/  FFMA.FTZ R96, R16, c[0x0][0x23c], -R2.reuse ;  /* 0x00008f0010607a23 */ /* 0x100fe20000010802 */
[----:B------:R-:W-:Y:S01]  /*140e0*/  FMNMX.FTZ R0, R21, R0, !PT ;  /* 0x0000000015007209 */ /* 0x000fe20007810000 */
[----:B------:R-:W-:-:S02]  /*140f0*/  FFMA.FTZ R112, R15, c[0x0][0x23c], -R2 ;  /* 0x00008f000f707a23 */ /* 0x000fc40000010802 */
[----:B------:R-:W-:Y:S01]  /*14100*/  FFMA.FTZ R113, R14, c[0x0][0x23c], -R2 ;  /* 0x00008f000e717a23 */ /* 0x000fe20000010802 */
[----:B------:R-:W-:Y:S01]  /*14110*/  FMNMX.FTZ R2, R133, R22, !PT ;  /* 0x0000001685027209 */ /* 0x000fe20007810000 */
[----:B------:R-:W-:Y:S01]  /*14120*/  IMAD.MOV.U32 R18, RZ, RZ, R230 ;  /* 0x000000ffff127224 */ /* 0x000fe200078e00e6 */
[-C--:B------:R-:W-:Y:S01]  /*14130*/  ISETP.LT.OR P2, PT, R5, R214.reuse, P2 ;  /* 0x000000d60500720c */ /* 0x080fe20001741670 */
[----:B------:R-:W-:Y:S01]  /*14140*/  IMAD.MOV.U32 R19, RZ, RZ, R231 ;  /* 0x000000ffff137224 */ /* 0x000fe200078e00e7 */
[C---:B------:R-:W-:Y:S02]  /*14150*/  ISETP.GE.AND P6, PT, R7.reuse, R219, PT ;  /* 0x000000db0700720c */ /* 0x040fe40003fc6270 */
[----:B------:R-:W-:Y:S02]  /*14160*/  ISETP.LT.OR P3, PT, R6, R214, P3 ;  /* 0x000000d60600720c */ /* 0x000fe40001f61670 */
[----:B------:R-:W-:Y:S02]  /*14170*/  FMNMX.FTZ R0, R20, R0, !PT ;  /* 0x0000000014007209 */ /* 0x000fe40007810000 */
[----:B------:R-:W-:Y:S01]  /*14180*/  FMNMX.FTZ R2, R26, R2, !PT ;  /* 0x000000021a027209 */ /* 0x000fe20007810000 */
[----:B------:R-:W3:Y:S01]  /*14190*/  MUFU.EX2 R3, R3 ;  /* 0x0000000300037308 */ /* 0x000ee20000000800 */
[----:B------:R-:W-:Y:S01]  /*141a0*/  IMAD.MOV.U32 R204, RZ, RZ, R18 ;  /* 0x000000ffffcc7224 */ /* 0x000fe200078e0012 */
[----:B------:R-:W-:Y:S01]  /*141b0*/  FSEL R18, R182, -INF , !P2 ;  /* 0xff800000b6127808 */ /* 0x000fe20005000000 */
[----:B------:R-:W-:Y:S01]  /*141c0*/  IMAD.MOV.U32 R205, RZ, RZ, R19 ;  /* 0x000000ffffcd7224 */ /* 0x000fe200078e0013 */
[----:B------:R-:W-:-:S02]  /*141d0*/  ISETP.LT.OR P6, PT, R7, R215, P6 ;  /* 0x000000d70700720c */ /* 0x000fc400037c1670 */
[----:B------:R-:W-:Y:S02]  /*141e0*/  ISETP.GE.AND P5, PT, R6, R219, PT ;  /* 0x000000db0600720c */ /* 0x000fe40003fa6270 */
[----:B------:R4:W1:Y:S01]  /*141f0*/  MUFU.EX2 R27, R11 ;  /* 0x0000000b001b7308 */ /* 0x0008620000000800 */
[----:B------:R-:W-:Y:S02]  /*14200*/  FSEL R19, R187, -INF , !P3 ;  /* 0xff800000bb137808 */ /* 0x000fe40005800000 */
[----:B------:R-:W-:Y:S02]  /*14210*/  ISETP.GE.AND P2, PT, R4, R218, PT ;  /* 0x000000da0400720c */ /* 0x000fe40003f46270 */
[----:B------:R-:W-:Y:S02]  /*14220*/  FMNMX.FTZ R0, R23, R0, !PT ;  /* 0x0000000017007209 */ /* 0x000fe40007810000 */
[----:B------:R-:W-:Y:S02]  /*14230*/  FMNMX.FTZ R2, R25, R2, !PT ;  /* 0x0000000219027209 */ /* 0x000fe40007810000 */
[----:B------:R-:W-:-:S02]  /*14240*/  ISETP.LT.OR P5, PT, R6, R215, P5 ;  /* 0x000000d70600720c */ /* 0x000fc40002fa1670 */
[----:B------:R-:W-:Y:S02]  /*14250*/  ISETP.GE.AND P4, PT, R5, R219, PT ;  /* 0x000000db0500720c */ /* 0x000fe40003f86270 */
[----:B------:R-:W-:Y:S02]  /*14260*/  ISETP.LT.OR P2, PT, R4, R214, P2 ;  /* 0x000000d60400720c */ /* 0x000fe40001741670 */
[----:B------:R-:W-:Y:S02]  /*14270*/  FMNMX.FTZ R0, R19, R0, !PT ;  /* 0x0000000013007209 */ /* 0x000fe40007810000 */
[----:B------:R-:W-:Y:S02]  /*14280*/  FSEL R16, R184, -INF , !P6 ;  /* 0xff800000b8107808 */ /* 0x000fe40007000000 */
[----:B------:R-:W-:Y:S02]  /*14290*/  FMNMX.FTZ R2, R24, R2, !PT ;  /* 0x0000000218027209 */ /* 0x000fe40007810000 */
[----:B------:R-:W-:-:S02]  /*142a0*/  ISETP.LT.OR P4, PT, R5, R215, P4 ;  /* 0x000000d70500720c */ /* 0x000fc40002781670 */
[----:B------:R-:W-:Y:S02]  /*142b0*/  ISETP.GE.AND P3, PT, R4, R219, PT ;  /* 0x000000db0400720c */ /* 0x000fe40003f66270 */
[----:B------:R-:W-:Y:S02]  /*142c0*/  FSEL R17, R183, -INF , !P2 ;  /* 0xff800000b7117808 */ /* 0x000fe40005000000 */
[----:B------:R-:W-:Y:S02]  /*142d0*/  FMNMX.FTZ R0, R18, R0, !PT ;  /* 0x0000000012007209 */ /* 0x000fe40007810000 */
[----:B------:R-:W-:Y:S02]  /*142e0*/  FSEL R15, R185, -INF , !P5 ;  /* 0xff800000b90f7808 */ /* 0x000fe40006800000 */
[----:B------:R-:W-:Y:S02]  /*142f0*/  FMNMX.FTZ R2, R16, R2, !PT ;  /* 0x0000000210027209 */ /* 0x000fe40007810000 */
[----:B------:R-:W-:-:S02]  /*14300*/  ISETP.LT.OR P3, PT, R4, R215, P3 ;  /* 0x000000d70400720c */ /* 0x000fc40001f61670 */
[----:B------:R-:W-:Y:S02]  /*14310*/  FMNMX.FTZ R0, R17, R0, !PT ;  /* 0x0000000011007209 */ /* 0x000fe40007810000 */
[----:B------:R-:W-:Y:S02]  /*14320*/  FSEL R14, R180, -INF , !P4 ;  /* 0xff800000b40e7808 */ /* 0x000fe40006000000 */
[----:B------:R-:W-:Y:S01]  /*14330*/  FMNMX.FTZ R2, R15, R2, !PT ;  /* 0x000000020f027209 */ /* 0x000fe20007810000 */
[-C--:B---3--:R-:W-:Y:S02]  /*14340*/  FMUL.FTZ R234, R166, R3.reuse ;  /* 0x00000003a6ea7220 */ /* 0x088fe40000410000 */
[-C--:B------:R-:W-:Y:S02]  /*14350*/  FMUL.FTZ R238, R158, R3.reuse ;  /* 0x000000039eee7220 */ /* 0x080fe40000410000 */
[-C--:B------:R-:W-:Y:S02]  /*14360*/  FMUL.FTZ R239, R159, R3.reuse ;  /* 0x000000039fef7220 */ /* 0x080fe40000410000 */
[-C--:B-1----:R-:W-:Y:S01]  /*14370*/  FMUL.FTZ R217, R50, R3.reuse ;  /* 0x0000000332d97220 */ /* 0x082fe20000410000 */
[----:B----4-:R-:W-:Y:S01]  /*14380*/  FSEL R11, R181, -INF , !P3 ;  /* 0xff800000b50b7808 */ /* 0x010fe20005800000 */
        /* <DEDUP_REMOVED lines=28> */
[----:B------:R-:W-:Y:S01]  /*14550*/  FFMA.FTZ R50, R210, R3, R27 ;  /* 0x00000003d2327223 */ /* 0x000fe2000001001b */
[----:B------:R-:W-:Y:S01]  /*14560*/  FMNMX.FTZ R3, R14, R2, !PT ;  /* 0x000000020e037209 */ /* 0x000fe20007810000 */
[----:B------:R-:W1:Y:S03]  /*14570*/  SHFL.BFLY PT, R5, R0, 0x2, 0x1f ;  /* 0x0c401f0000057f89 */ /* 0x000e6600000e0000 */
[----:B------:R-:W-:-:S05]  /*14580*/  FMNMX.FTZ R3, R11, R3, !PT ;  /* 0x000000030b037209 */ /* 0x000fca0007810000 */
[----:B------:R-:W3:Y:S01]  /*14590*/  SHFL.BFLY PT, R4, R3, 0x2, 0x1f ;  /* 0x0c401f0003047f89 */ /* 0x000ee200000e0000 */
[----:B-1----:R-:W-:-:S05]  /*145a0*/  FMNMX.FTZ R0, R0, R5, !PT ;  /* 0x0000000500007209 */ /* 0x002fca0007810000 */
[----:B------:R-:W1:Y:S01]  /*145b0*/  SHFL.BFLY PT, R2, R0, 0x1, 0x1f ;  /* 0x0c201f0000027f89 */ /* 0x000e6200000e0000 */
[----:B---3--:R-:W-:-:S05]  /*145c0*/  FMNMX.FTZ R3, R3, R4, !PT ;  /* 0x0000000403037209 */ /* 0x008fca0007810000 */
[----:B------:R-:W3:Y:S01]  /*145d0*/  SHFL.BFLY PT, R4, R3, 0x1, 0x1f ;  /* 0x0c201f0003047f89 */ /* 0x000ee200000e0000 */
[----:B------:R-:W-:Y:S02]  /*145e0*/  IMAD.MOV.U32 R128, RZ, RZ, R222 ;  /* 0x000000ffff807224 */ /* 0x000fe400078e00de */
[----:B------:R-:W-:Y:S02]  /*145f0*/  IMAD.MOV.U32 R118, RZ, RZ, R116 ;  /* 0x000000ffff767224 */ /* 0x000fe400078e0074 */
[----:B------:R-:W-:Y:S01]  /*14600*/  IMAD.MOV.U32 R116, RZ, RZ, R212 ;  /* 0x000000ffff747224 */ /* 0x000fe200078e00d4 */
[----:B-1----:R-:W-:-:S04]  /*14610*/  FMNMX.FTZ R222, R0, R2, !PT ;  /* 0x0000000200de7209 */ /* 0x002fc80007810000 */
[C---:B------:R-:W-:Y:S01]  /*14620*/  FSETP.NEU.FTZ.AND P2, PT, R222.reuse, -INF , PT ;  /* 0xff800000de00780b */ /* 0x040fe20003f5d000 */
[C---:B------:R-:W-:Y:S01]  /*14630*/  FMUL.FTZ R2, R222.reuse, c[0x0][0x23c] ;  /* 0x00008f00de027a20 */ /* 0x040fe20000410000 */
[----:B---3--:R-:W-:Y:S02]  /*14640*/  FMNMX.FTZ R212, R3, R4, !PT ;  /* 0x0000000403d47209 */ /* 0x008fe40007810000 */
[----:B------:R-:W-:Y:S02]  /*14650*/  FSEL R3, R222, RZ, P2 ;  /* 0x000000ffde037208 */ /* 0x000fe40001000000 */
[----:B------:R-:W-:-:S03]  /*14660*/  FSEL R2, R2, RZ, P2 ;  /* 0x000000ff02027208 */ /* 0x000fc60001000000 */
[----:B------:R-:W-:Y:S02]  /*14670*/  FADD.FTZ R3, R132, -R3 ;  /* 0x8000000384037221 */ /* 0x000fe40000010000 */
[--C-:B------:R-:W-:Y:S02]  /*14680*/  FFMA.FTZ R0, R9, c[0x0][0x23c], -R2.reuse ;  /* 0x00008f0009007a23 */ /* 0x100fe40000010802 */
[----:B------:R-:W-:Y:S02]  /*14690*/  FMUL.FTZ R3, R3, c[0x0][0x23c] ;  /* 0x00008f0003037a20 */ /* 0x000fe40000410000 */
[----:B------:R1:W-:Y:S01]  /*146a0*/  MUFU.EX2 R6, R0 ;  /* 0x0000000000067308 */ /* 0x0003e20000000800 */
[----:B------:R-:W-:Y:S01]  /*146b0*/  FSETP.NEU.FTZ.AND P5, PT, R212, -INF , PT ;  /* 0xff800000d400780b */ /* 0x000fe20003fbd000 */
[----:B------:R-:W-:-:S06]  /*146c0*/  FFMA.FTZ R4, R21, c[0x0][0x23c], -R2 ;  /* 0x00008f0015047a23 */ /* 0x000fcc0000010802 */
[----:B------:R-:W3:Y:S01]  /*146d0*/  MUFU.EX2 R3, R3 ;  /* 0x0000000300037308 */ /* 0x000ee20000000800 */
[----:B-1----:R-:W-:-:S07]  /*146e0*/  FFMA.FTZ R0, R10, c[0x0][0x23c], -R2 ;  /* 0x00008f000a007a23 */ /* 0x002fce0000010802 */
[----:B------:R1:W4:Y:S01]  /*146f0*/  MUFU.EX2 R5, R0 ;  /* 0x0000000000057308 */ /* 0x0003220000000800 */
[----:B------:R-:W-:Y:S02]  /*14700*/  FFMA.FTZ R9, R20, c[0x0][0x23c], -R2 ;  /* 0x00008f0014097a23 */ /* 0x000fe40000010802 */
[----:B------:R-:W-:Y:S02]  /*14710*/  IMAD.MOV.U32 R119, RZ, RZ, R117 ;  /* 0x000000ffff777224 */ /* 0x000fe400078e0075 */
[----:B------:R-:W-:-:S03]  /*14720*/  IMAD.MOV.U32 R117, RZ, RZ, R69 ;  /* 0x000000ffff757224 */ /* 0x000fc600078e0045 */
[----:B------:R-:W2:Y:S01]  /*14730*/  MUFU.EX2 R4, R4 ;  /* 0x0000000400047308 */ /* 0x000ea20000000800 */
[----:B-1----:R-:W-:-:S07]  /*14740*/  FMUL.FTZ R0, R212, c[0x0][0x23c] ;  /* 0x00008f00d4007a20 */ /* 0x002fce0000410000 */
[----:B------:R1:W-:Y:S01]  /*14750*/  MUFU.EX2 R8, R35 ;  /* 0x0000002300087308 */ /* 0x0003e20000000800 */
[----:B------:R-:W-:Y:S01]  /*14760*/  FSEL R0, R0, RZ, P5 ;  /* 0x000000ff00007208 */ /* 0x000fe20002800000 */
[----:B------:R-:W-:-:S04]  /*14770*/  IMAD.MOV.U32 R131, RZ, RZ, R49 ;  /* 0x000000ffff837224 */ /* 0x000fc800078e0031 */
[--C-:B------:R-:W-:Y:S02]  /*14780*/  FFMA.FTZ R49, R26, c[0x0][0x23c], -R0.reuse ;  /* 0x00008f001a317a23 */ /* 0x100fe40000010800 */
[--C-:B------:R-:W-:Y:S02]  /*14790*/  FFMA.FTZ R69, R25, c[0x0][0x23c], -R0.reuse ;  /* 0x00008f0019457a23 */ /* 0x100fe40000010800 */
[--C-:B------:R-:W-:Y:S02]  /*147a0*/  FFMA.FTZ R70, R24, c[0x0][0x23c], -R0.reuse ;  /* 0x00008f0018467a23 */ /* 0x100fe40000010800 */
[--C-:B------:R-:W-:Y:S02]  /*147b0*/  FFMA.FTZ R82, R16, c[0x0][0x23c], -R0.reuse ;  /* 0x00008f0010527a23 */ /* 0x100fe40000010800 */
[--C-:B-1----:R-:W-:Y:S02]  /*147c0*/  FFMA.FTZ R35, R22, c[0x0][0x23c], -R0.reuse ;  /* 0x00008f0016237a23 */ /* 0x102fe40000010800 */
[----:B------:R-:W-:-:S02]  /*147d0*/  FFMA.FTZ R83, R15, c[0x0][0x23c], -R0 ;  /* 0x00008f000f537a23 */ /* 0x000fc40000010800 */
[--C-:B------:R-:W-:Y:S02]  /*147e0*/  FFMA.FTZ R86, R14, c[0x0][0x23c], -R0.reuse ;  /* 0x00008f000e567a23 */ /* 0x100fe40000010800 */
[----:B------:R-:W-:Y:S02]  /*147f0*/  FFMA.FTZ R87, R11, c[0x0][0x23c], -R0 ;  /* 0x00008f000b577a23 */ /* 0x000fe40000010800 */
[----:B------:R3:W1:Y:S01]  /*14800*/  MUFU.EX2 R0, R9 ;  /* 0x0000000900007308 */ /* 0x0006620000000800 */
[----:B------:R-:W-:Y:S02]  /*14810*/  IMAD.MOV.U32 R224, RZ, RZ, R101 ;  /* 0x000000ffffe07224 */ /* 0x000fe400078e0065 */
[----:B------:R-:W-:Y:S02]  /*14820*/  IMAD.MOV.U32 R167, RZ, RZ, R100 ;  /* 0x000000ffffa77224 */ /* 0x000fe400078e0064 */
[----:B------:R-:W-:Y:S02]  /*14830*/  IMAD.MOV.U32 R210, RZ, RZ, R97 ;  /* 0x000000ffffd27224 */ /* 0x000fe400078e0061 */
[----:B------:R-:W-:-:S02]  /*14840*/  FFMA.FTZ R100, R23, c[0x0][0x23c], -R2 ;  /* 0x00008f0017647a23 */ /* 0x000fc40000010802 */
[--C-:B------:R-:W-:Y:S02]  /*14850*/  FFMA.FTZ R101, R19, c[0x0][0x23c], -R2.reuse ;  /* 0x00008f0013657a23 */ /* 0x100fe40000010802 */
[--C-:B------:R-:W-:Y:S02]  /*14860*/  FFMA.FTZ R97, R18, c[0x0][0x23c], -R2.reuse ;  /* 0x00008f0012617a23 */ /* 0x100fe40000010802 */
[----:B------:R-:W-:Y:S02]  /*14870*/  FFMA.FTZ R98, R17, c[0x0][0x23c], -R2 ;  /* 0x00008f0011627a23 */ /* 0x000fe40000010802 */
[----:B---3--:R-:W-:Y:S01]  /*14880*/  FFMA.FTZ R9, R209, R3, R6 ;  /* 0x00000003d1097223 */ /* 0x008fe20000010006 */
[----:B------:R-:W-:-:S03]  /*14890*/  ULOP3.LUT UR4, UR33, UR31, URZ, 0x3c, !UPT ;  /* 0x0000001f21047292 */ /* 0x000fc6000f8e3c3f */
[----:B----4-:R-:W-:-:S04]  /*148a0*/  FADD.FTZ R2, R5, R9 ;  /* 0x0000000905027221 */ /* 0x010fc80000010000 */
[----:B--2---:R-:W-:Y:S01]  /*148b0*/  FADD.FTZ R2, R4, R2 ;  /* 0x0000000204027221 */ /* 0x004fe20000010000 */
[----:B-1----:R-:W-:-:S03]  /*148c0*/  F2FP.BF16.PACK_AB R71, R0, R4 ;  /* 0x000000040047723e */ /* 0x002fc600000010ff */
[----:B------:R-:W-:Y:S01]  /*148d0*/  FADD.FTZ R99, R0, R2 ;  /* 0x0000000200637221 */ /* 0x000fe20000010000 */
[----:B------:R-:W-:-:S05]  /*148e0*/  LOP3.LUT R0, R205, UR4, RZ, 0x3c, !PT ;  /* 0x00000004cd007c12 */ /* 0x000fca000f8e3cff */
[----:B------:R-:W-:-:S04]  /*148f0*/  IMAD.WIDE.U32 R114, R0, -0x326172a9, RZ ;  /* 0xcd9e8d5700727825 */ /* 0x000fc800078e00ff */
[----:B------:R-:W-:Y:S01]  /*14900*/  IMAD.MOV.U32 R207, RZ, RZ, R230 ;  /* 0x000000ffffcf7224 */ /* 0x000fe200078e00e6 */
[----:B------:R-:W-:Y:S01]  /*14910*/  LOP3.LUT R0, R115, UR15, R206, 0x96, !PT ;  /* 0x0000000f73007c12 */ /* 0x000fe2000f8e96ce */
[----:B------:R-:W-:Y:S02]  /*14920*/  IMAD.MOV.U32 R206, RZ, RZ, R231 ;  /* 0x000000ffffce7224 */ /* 0x000fe400078e00e7 */
[-C--:B------:R-:W-:Y:S02]  /*14930*/  FMUL.FTZ R230, R94, R3.reuse ;  /* 0x000000035ee67220 */ /* 0x080fe40000410000 */
[----:B------:R-:W-:Y:S02]  /*14940*/  FMUL.FTZ R231, R95, R3 ;  /* 0x000000035fe77220 */ /* 0x000fe40000410000 */
[----:B------:R-:W2:Y:S01]  /*14950*/  LDL.LU.64 R94, [R1] ;  /* 0x00000000015e7983 */ /* 0x000ea20000300a00 */
[----:B------:R-:W1:Y:S01]  /*14960*/  MUFU.EX2 R7, R135 ;  /* 0x0000008700077308 */ /* 0x000e620000000800 */
[----:B------:R-:W-:Y:S01]  /*14970*/  F2FP.BF16.PACK_AB R102, R5, R6 ;  /* 0x000000060566723e */ /* 0x000fe200000010ff */
[----:B------:R-:W-:Y:S01]  /*14980*/  IMAD.WIDE.U32 R22, R0, -0x2daee0ad, RZ ;  /* 0xd2511f5300167825 */ /* 0x000fe200078e00ff */
[----:B------:R-:W-:-:S03]  /*14990*/  LOP3.LUT R0, R245, UR14, R114, 0x96, !PT ;  /* 0x0000000ef5007c12 */ /* 0x000fc6000f8e9672 */
[----:B------:R-:W-:Y:S01]  /*149a0*/  FADD.FTZ R5, R8, R34 ;  /* 0x0000002208057221 */ /* 0x000fe20000010000 */
[----:B------:R-:W-:-:S03]  /*149b0*/  LOP3.LUT R2, R23, UR13, R240, 0x96, !PT ;  /* 0x0000000d17027c12 */ /* 0x000fc6000f8e96f0 */
[C---:B-1----:R-:W-:Y:S01]  /*149c0*/  FADD.FTZ R14, R7.reuse, R5 ;  /* 0x00000005070e7221 */ /* 0x042fe20000010000 */
[----:B------:R-:W-:Y:S01]  /*149d0*/  F2FP.BF16.PACK_AB R15, R7, R8 ;  /* 0x00000008070f723e */ /* 0x000fe200000010ff */
[----:B------:R-:W-:-:S05]  /*149e0*/  IMAD.WIDE.U32 R6, R0, -0x2daee0ad, RZ ;  /* 0xd2511f5300067825 */ /* 0x000fca00078e00ff */
[----:B------:R-:W-:Y:S01]  /*149f0*/  LOP3.LUT R0, R7, UR11, R22, 0x96, !PT ;  /* 0x0000000b07007c12 */ /* 0x000fe2000f8e9616 */
[----:B------:R-:W-:-:S04]  /*14a00*/  IMAD.WIDE.U32 R4, R2, -0x326172a9, RZ ;  /* 0xcd9e8d5702047825 */ /* 0x000fc800078e00ff */
[----:B------:R-:W-:Y:S01]  /*14a10*/  IMAD.WIDE.U32 R8, R0, -0x326172a9, RZ ;  /* 0xcd9e8d5700087825 */ /* 0x000fe200078e00ff */
[----:B------:R-:W-:-:S04]  /*14a20*/  LOP3.LUT R2, R5, UR12, R244, 0x96, !PT ;  /* 0x0000000c05027c12 */ /* 0x000fc8000f8e96f4 */
[----:B------:R-:W-:Y:S01]  /*14a30*/  LOP3.LUT R0, R9, UR10, R4, 0x96, !PT ;  /* 0x0000000a09007c12 */ /* 0x000fe2000f8e9604 */
[----:B------:R-:W-:Y:S02]  /*14a40*/  IMAD.MOV.U32 R16, RZ, RZ, R167 ;  /* 0x000000ffff107224 */ /* 0x000fe400078e00a7 */
        /* <DEDUP_REMOVED lines=27> */
[----:B------:R-:W-:Y:S02]  /*14c00*/  F2FP.BF16.PACK_AB R9, R7, R8 ;  /* 0x000000080709723e */ /* 0x000fe400000010ff */
[----:B------:R-:W1:Y:S01]  /*14c10*/  MUFU.EX2 R7, R52 ;  /* 0x0000003400077308 */ /* 0x000e620000000800 */
[----:B------:R-:W-:Y:S01]  /*14c20*/  IMAD.MOV.U32 R251, RZ, RZ, R210 ;  /* 0x000000fffffb7224 */ /* 0x000fe200078e00d2 */
[----:B------:R-:W-:Y:S01]  /*14c30*/  PRMT R21, R80, 0x7610, R21 ;  /* 0x0000761050157816 */ /* 0x000fe20000000015 */
        /* <DEDUP_REMOVED lines=30> */
[----:B------:R-:W-:Y:S01]  /*14e20*/  IMAD.WIDE.U32 R4, R11, -0x2daee0ad, RZ ;  /* 0xd2511f530b047825 */ /* 0x000fe200078e00ff */
[----:B------:R-:W-:-:S06]  /*14e30*/  LOP3.LUT R34, R115, UR15, R250, 0x96, !PT ;  /* 0x0000000f73227c12 */ /* 0x000fcc000f8e96fa */
[----:B------:R-:W3:Y:S01]  /*14e40*/  MUFU.EX2 R26, R35 ;  /* 0x00000023001a7308 */ /* 0x000ee20000000800 */
[----:B------:R-:W-:Y:S01]  /*14e50*/  LOP3.LUT R6, R5, UR16, R10, 0x96, !PT ;  /* 0x0000001005067c12 */ /* 0x000fe2000f8e960a */
[-C--:B-1----:R-:W-:Y:S02]  /*14e60*/  FMUL.FTZ R225, R77, R0.reuse ;  /* 0x000000004de17220 */ /* 0x082fe40000410000 */
[----:B------:R-:W1:Y:S01]  /*14e70*/  LDC.U8 R77, c[0x0][0x2d8] ;  /* 0x0000b600ff4d7b82 */ /* 0x000e620000000000 */
[----:B------:R-:W-:Y:S01]  /*14e80*/  IMAD.MOV.U32 R250, RZ, RZ, R118 ;  /* 0x000000fffffa7224 */ /* 0x000fe200078e0076 */
[----:B------:R-:W-:Y:S01]  /*14e90*/  SHF.R.U32.HI R2, RZ, 0x10, R6 ;  /* 0x00000010ff027819 */ /* 0x000fe20000011606 */
[----:B------:R-:W-:Y:S02]  /*14ea0*/  IMAD.MOV.U32 R227, RZ, RZ, R156 ;  /* 0x000000ffffe37224 */ /* 0x000fe400078e009c */
[----:B------:R-:W-:Y:S02]  /*14eb0*/  IMAD.MOV.U32 R118, RZ, RZ, R229 ;  /* 0x000000ffff767224 */ /* 0x000fe400078e00e5 */
[----:B------:R-:W-:Y:S01]  /*14ec0*/  FMUL.FTZ R229, R93, R0 ;  /* 0x000000005de57220 */ /* 0x000fe20000410000 */
[----:B------:R-:W-:Y:S01]  /*14ed0*/  @!P3 HFMA2.BF16_V2 R65, -RZ.H0_H0, RZ.H0_H0, -R19.H0_H0 ;  /* 0x200000ffff41b231 */ /* 0x000fe20000340913 */
[----:B------:R-:W-:Y:S01]  /*14ee0*/  IMAD.MOV.U32 R93, RZ, RZ, R205 ;  /* 0x000000ffff5d7224 */ /* 0x000fe200078e00cd */
[----:B------:R4:W-:Y:S01]  /*14ef0*/  MUFU.EX2 R27, R81 ;  /* 0x00000051001b7308 */ /* 0x0009e20000000800 */
[----:B------:R-:W-:Y:S01]  /*14f00*/  IMAD.MOV.U32 R24, RZ, RZ, R226 ;  /* 0x000000ffff187224 */ /* 0x000fe200078e00e2 */
[----:B------:R-:W-:Y:S01]  /*14f10*/  LOP3.LUT R2, R2, 0xff, RZ, 0xc0, !PT ;  /* 0x000000ff02027812 */ /* 0x000fe200078ec0ff */
[----:B------:R-:W-:Y:S01]  /*14f20*/  IMAD.MOV.U32 R244, RZ, RZ, R227 ;  /* 0x000000fffff47224 */ /* 0x000fe200078e00e3 */
[----:B------:R-:W-:Y:S01]  /*14f30*/  PRMT R182, R15, 0x7610, R182 ;  /* 0x000076100fb67816 */ /* 0x000fe200000000b6 */
[----:B------:R-:W-:-:S03]  /*14f40*/  FMUL.FTZ R227, R79, R3 ;  /* 0x000000034fe37220 */ /* 0x000fc60000410000 */
[----:B------:R-:W1:Y:S01]  /*14f50*/  MUFU.EX2 R25, R84 ;  /* 0x0000005400197308 */ /* 0x000e620000000800 */
[----:B------:R-:W-:Y:S01]  /*14f60*/  IMAD.MOV.U32 R79, RZ, RZ, R93 ;  /* 0x000000ffff4f7224 */ /* 0x000fe200078e005d */
[----:B------:R-:W-:Y:S01]  /*14f70*/  @!P3 PRMT R19, R65, 0x5410, RZ ;  /* 0x000054104113b816 */ /* 0x000fe200000000ff */
[----:B------:R-:W-:Y:S01]  /*14f80*/  IMAD.MOV.U32 R93, RZ, RZ, R251 ;  /* 0x000000ffff5d7224 */ /* 0x000fe200078e00fb */
[----:B------:R-:W-:Y:S01]  /*14f90*/  ISETP.GE.U32.AND P3, PT, R167, R2, PT ;  /* 0x00000002a700720c */ /* 0x000fe20003f66070 */
[----:B------:R-:W-:Y:S02]  /*14fa0*/  IMAD.MOV.U32 R8, RZ, RZ, R210 ;  /* 0x000000ffff087224 */ /* 0x000fe400078e00d2 */
[----:B---3--:R-:W-:Y:S02]  /*14fb0*/  FFMA.FTZ R35, R208, R0, R26 ;  /* 0x00000000d0237223 */ /* 0x008fe4000001001a */
[----:B------:R-:W-:Y:S01]  /*14fc0*/  IMAD.MOV.U32 R251, RZ, RZ, R24 ;  /* 0x000000fffffb7224 */ /* 0x000fe200078e0018 */
[----:B------:R-:W-:Y:S01]  /*14fd0*/  PRMT R181, R15, 0x7632, R181 ;  /* 0x000076320fb57816 */ /* 0x000fe200000000b5 */
[----:B------:R-:W-:Y:S01]  /*14fe0*/  IMAD.MOV.U32 R14, RZ, RZ, R119 ;  /* 0x000000ffff0e7224 */ /* 0x000fe200078e0077 */
[----:B------:R3:W-:Y:S01]  /*14ff0*/  MUFU.EX2 R24, R96 ;  /* 0x0000006000187308 */ /* 0x0007e20000000800 */
[----:B------:R-:W-:Y:S01]  /*15000*/  IMAD.MOV.U32 R208, RZ, RZ, R166 ;  /* 0x000000ffffd07224 */ /* 0x000fe200078e00a6 */
[----:B------:R-:W-:Y:S01]  /*15010*/  @!P5 HFMA2.BF16_V2 R68, -RZ.H0_H0, RZ.H0_H0, -R182.H0_H0 ;  /* 0x200000ffff44d231 */ /* 0x000fe200003409b6 */
[----:B----4-:R-:W-:-:S02]  /*15020*/  IMAD.MOV.U32 R81, RZ, RZ, R103 ;  /* 0x000000ffff517224 */ /* 0x010fc400078e0067 */
[----:B------:R-:W-:Y:S02]  /*15030*/  IMAD.MOV.U32 R210, RZ, RZ, R128 ;  /* 0x000000ffffd27224 */ /* 0x000fe400078e0080 */
[----:B------:R-:W-:Y:S02]  /*15040*/  IMAD.MOV.U32 R17, RZ, RZ, R224 ;  /* 0x000000ffff117224 */ /* 0x000fe400078e00e0 */
[----:B------:R-:W-:Y:S02]  /*15050*/  IMAD.MOV.U32 R166, RZ, RZ, R117 ;  /* 0x000000ffffa67224 */ /* 0x000fe400078e0075 */
[----:B------:R-:W-:Y:S02]  /*15060*/  IMAD.MOV.U32 R167, RZ, RZ, R116 ;  /* 0x000000ffffa77224 */ /* 0x000fe400078e0074 */
[----:B------:R-:W-:Y:S02]  /*15070*/  IMAD.MOV.U32 R128, RZ, RZ, R157 ;  /* 0x000000ffff807224 */ /* 0x000fe400078e009d */
[----:B------:R-:W-:Y:S01]  /*15080*/  IMAD.MOV.U32 R226, RZ, RZ, R165 ;  /* 0x000000ffffe27224 */ /* 0x000fe200078e00a5 */
[----:B---3--:R-:W3:Y:S01]  /*15090*/  LDC.U8 R96, c[0x0][0x2d8] ;  /* 0x0000b600ff607b82 */ /* 0x008ee20000000000 */
[----:B------:R-:W-:-:S02]  /*150a0*/  IMAD.MOV.U32 R119, RZ, RZ, R164 ;  /* 0x000000ffff777224 */ /* 0x000fc400078e00a4 */
        /* <DEDUP_REMOVED lines=31> */
[----:B------:R-:W-:Y:S01]  /*152a0*/  LOP3.LUT R0, R6, 0xff, RZ, 0xc0, !PT ;  /* 0x000000ff06007812 */ /* 0x000fe200078ec0ff */
[----:B------:R-:W-:Y:S01]  /*152b0*/  IMAD.MOV.U32 R92, RZ, RZ, R204 ;  /* 0x000000ffff5c7224 */ /* 0x000fe200078e00cc */
[----:B------:R-:W-:Y:S01]  /*152c0*/  PRMT R52, R182, 0x5410, R181 ;  /* 0x00005410b6347816 */ /* 0x000fe200000000b5 */
[----:B------:R-:W-:Y:S01]  /*152d0*/  @!P2 HFMA2.BF16_V2 R67, -RZ.H0_H0, RZ.H0_H0, -R181.H0_H0 ;  /* 0x200000ffff43a231 */ /* 0x000fe200003409b5 */
[----:B------:R-:W-:Y:S01]  /*152e0*/  IMAD.MOV.U32 R245, RZ, RZ, R226 ;  /* 0x000000fffff57224 */ /* 0x000fe200078e00e2 */
[----:B------:R-:W-:Y:S01]  /*152f0*/  @!P5 PRMT R182, R68, 0x5410, RZ ;  /* 0x0000541044b6d816 */ /* 0x000fe200000000ff */
[----:B------:R-:W-:Y:S01]  /*15300*/  FMUL.FTZ R226, R78, R3 ;  /* 0x000000034ee27220 */ /* 0x000fe20000410000 */
[----:B-1----:R-:W-:Y:S01]  /*15310*/  ISETP.GE.U32.AND P5, PT, R77, R0, PT ;  /* 0x000000004d00720c */ /* 0x002fe20003fa6070 */
[----:B------:R-:W-:Y:S01]  /*15320*/  IMAD.MOV.U32 R78, RZ, RZ, R92 ;  /* 0x000000ffff4e7224 */ /* 0x000fe200078e005c */
[----:B------:R-:W-:Y:S01]  /*15330*/  SHF.R.U32.HI R0, RZ, 0x18, R6 ;  /* 0x00000018ff007819 */ /* 0x000fe20000011606 */
[----:B------:R-:W-:Y:S01]  /*15340*/  IMAD.MOV.U32 R92, RZ, RZ, R17 ;  /* 0x000000ffff5c7224 */ /* 0x000fe200078e0011 */
[----:B------:R-:W-:Y:S01]  /*15350*/  F2FP.BF16.PACK_AB R2, R25, R27 ;  /* 0x0000001b1902723e */ /* 0x000fe200000010ff */
[----:B------:R-:W1:Y:S01]  /*15360*/  MUFU.EX2 R17, R85 ;  /* 0x0000005500117308 */ /* 0x000e620000000800 */
[----:B------:R-:W-:-:S02]  /*15370*/  @!P2 PRMT R181, R67, 0x5410, RZ ;  /* 0x0000541043b5a816 */ /* 0x000fc400000000ff */
[----:B------:R-:W-:Y:S02]  /*15380*/  ISETP.GE.U32.AND P2, PT, R77, R0, PT ;  /* 0x000000004d00720c */ /* 0x000fe40003f46070 */
[----:B------:R-:W-:Y:S02]  /*15390*/  LOP3.LUT R0, R6, 0xffff, RZ, 0xc0, !PT ;  /* 0x0000ffff06007812 */ /* 0x000fe400078ec0ff */
[C---:B------:R-:W-:Y:S02]  /*153a0*/  PRMT R180, R2.reuse, 0x7632, R180 ;  /* 0x0000763202b47816 */ /* 0x040fe400000000b4 */
[----:B------:R-:W-:Y:S02]  /*153b0*/  SHF.R.U32.HI R0, RZ, 0x8, R0 ;  /* 0x00000008ff007819 */ /* 0x000fe40000011600 */
[----:B------:R-:W-:Y:S01]  /*153c0*/  PRMT R179, R2, 0x7610, R179 ;  /* 0x0000761002b37816 */ /* 0x000fe200000000b3 */
[----:B------:R-:W-:Y:S01]  /*153d0*/  @!P4 HFMA2.BF16_V2 R38, -RZ.H0_H0, RZ.H0_H0, -R180.H0_H0 ;  /* 0x200000ffff26c231 */ /* 0x000fe200003409b4 */
[----:B------:R-:W-:Y:S01]  /*153e0*/  IMAD.MOV.U32 R10, RZ, RZ, R118 ;  /* 0x000000ffff0a7224 */ /* 0x000fe200078e0076 */
[----:B------:R-:W-:Y:S01]  /*153f0*/  LOP3.LUT R0, R0, 0xffff, RZ, 0xc0, !PT ;  /* 0x0000ffff00007812 */ /* 0x000fe200078ec0ff */
[----:B------:R-:W-:Y:S01]  /*15400*/  FMUL.FTZ R118, R46, R3 ;  /* 0x000000032e767220 */ /* 0x000fe20000410000 */
[----:B------:R-:W-:Y:S01]  /*15410*/  PRMT R46, R179, 0x5410, R180 ;  /* 0x00005410b32e7816 */ /* 0x000fe200000000b4 */
[----:B------:R-:W-:Y:S01]  /*15420*/  IMAD.MOV.U32 R68, RZ, RZ, R8 ;  /* 0x000000ffff447224 */ /* 0x000fe200078e0008 */
[----:B------:R-:W-:Y:S01]  /*15430*/  @!P4 PRMT R180, R38, 0x5410, RZ ;  /* 0x0000541026b4c816 */ /* 0x000fe200000000ff */
[----:B------:R-:W-:Y:S01]  /*15440*/  IMAD.MOV.U32 R77, RZ, RZ, R208 ;  /* 0x000000ffff4d7224 */ /* 0x000fe200078e00d0 */
[----:B---3--:R-:W-:Y:S01]  /*15450*/  ISETP.GE.U32.AND P4, PT, R96, R0, PT ;  /* 0x000000006000720c */ /* 0x008fe20003f86070 */
[----:B------:R-:W-:Y:S01]  /*15460*/  IMAD.MOV.U32 R208, RZ, RZ, R16 ;  /* 0x000000ffffd07224 */ /* 0x000fe200078e0010 */
[C---:B------:R-:W-:Y:S01]  /*15470*/  PRMT R178, R9.reuse, 0x7610, R178 ;  /* 0x0000761009b27816 */ /* 0x040fe200000000b2 */
[----:B------:R-:W-:Y:S01]  /*15480*/  IMAD.MOV.U32 R11, RZ, RZ, R103 ;  /* 0x000000ffff0b7224 */ /* 0x000fe200078e0067 */
[----:B-1----:R-:W-:Y:S01]  /*15490*/  F2FP.BF16.PACK_AB R0, R24, R17 ;  /* 0x000000111800723e */ /* 0x002fe200000010ff */
[----:B------:R-:W-:Y:S01]  /*154a0*/  IMAD.MOV.U32 R15, RZ, RZ, R159 ;  /* 0x000000ffff0f7224 */ /* 0x000fe200078e009f */
[----:B------:R-:W-:Y:S01]  /*154b0*/  PRMT R177, R9, 0x7632, R177 ;  /* 0x0000763209b17816 */ /* 0x000fe200000000b1 */
[----:B------:R-:W-:-:S02]  /*154c0*/  IMAD.MOV.U32 R84, RZ, RZ, R68 ;  /* 0x000000ffff547224 */ /* 0x000fc400078e0044 */
[----:B------:R-:W-:Y:S01]  /*154d0*/  IMAD.MOV.U32 R68, RZ, RZ, R93 ;  /* 0x000000ffff447224 */ /* 0x000fe200078e005d */
[----:B------:R-:W-:Y:S01]  /*154e0*/  PRMT R176, R0, 0x7610, R176 ;  /* 0x0000761000b07816 */ /* 0x000fe200000000b0 */
[----:B------:R-:W-:Y:S01]  /*154f0*/  FMUL.FTZ R66, R42, R3 ;  /* 0x000000032a427220 */ /* 0x000fe20000410000 */
[----:B------:R-:W-:Y:S01]  /*15500*/  @!P5 HFMA2.BF16_V2 R42, -RZ.H0_H0, RZ.H0_H0, -R178.H0_H0 ;  /* 0x200000ffff2ad231 */ /* 0x000fe200003409b2 */
[----:B------:R-:W-:Y:S01]  /*15510*/  IMAD.MOV.U32 R8, RZ, RZ, R78 ;  /* 0x000000ffff087224 */ /* 0x000fe200078e004e */
[----:B------:R-:W-:Y:S01]  /*15520*/  PRMT R175, R0, 0x7632, R175 ;  /* 0x0000763200af7816 */ /* 0x000fe200000000af */
[----:B------:R-:W-:Y:S02]  /*15530*/  IMAD.MOV.U32 R9, RZ, RZ, R79 ;  /* 0x000000ffff097224 */ /* 0x000fe400078e004f */
[----:B------:R-:W-:Y:S01]  /*15540*/  IMAD.MOV.U32 R93, RZ, RZ, R208 ;  /* 0x000000ffff5d7224 */ /* 0x000fe200078e00d0 */
[C---:B------:R-:W-:Y:S01]  /*15550*/  LOP3.LUT R0, R4.reuse, 0xff, RZ, 0xc0, !PT ;  /* 0x000000ff04007812 */ /* 0x040fe200078ec0ff */
[----:B------:R-:W-:Y:S01]  /*15560*/  IMAD.MOV.U32 R208, RZ, RZ, R15 ;  /* 0x000000ffffd07224 */ /* 0x000fe200078e000f */
[----:B------:R-:W-:Y:S01]  /*15570*/  SHF.R.U32.HI R15, RZ, 0x10, R4 ;  /* 0x00000010ff0f7819 */ /* 0x000fe20000011604 */
[----:B------:R-:W-:Y:S01]  /*15580*/  IMAD.MOV.U32 R78, RZ, RZ, R10 ;  /* 0x000000ffff4e7224 */ /* 0x000fe200078e000a */
[----:B------:R-:W-:Y:S01]  /*15590*/  SHF.R.U32.HI R10, RZ, 0x18, R4 ;  /* 0x00000018ff0a7819 */ /* 0x000fe20000011604 */
[----:B------:R-:W-:Y:S01]  /*155a0*/  IMAD.MOV.U32 R79, RZ, RZ, R11 ;  /* 0x000000ffff4f7224 */ /* 0x000fe200078e000b */
[----:B------:R-:W-:Y:S01]  /*155b0*/  LOP3.LUT R11, R4, 0xffff, RZ, 0xc0, !PT ;  /* 0x0000ffff040b7812 */ /* 0x000fe200078ec0ff */
[----:B------:R-:W-:Y:S01]  /*155c0*/  IMAD.WIDE.U32 R4, R34, -0x2daee0ad, RZ ;  /* 0xd2511f5322047825 */ /* 0x000fe200078e00ff */
[----:B------:R-:W-:-:S03]  /*155d0*/  LOP3.LUT R2, R247, UR14, R114, 0x96, !PT ;  /* 0x0000000ef7027c12 */ /* 0x000fc6000f8e9672 */
[-C--:B------:R-:W-:Y:S01]  /*155e0*/  FMUL.FTZ R67, R43, R3.reuse ;  /* 0x000000032b437220 */ /* 0x080fe20000410000 */
[----:B------:R-:W-:Y:S01]  /*155f0*/  PRMT R43, R178, 0x5410, R177 ;  /* 0x00005410b22b7816 */ /* 0x000fe200000000b1 */
[----:B------:R-:W-:Y:S01]  /*15600*/  IMAD.MOV.U32 R209, RZ, RZ, R119 ;  /* 0x000000ffffd17224 */ /* 0x000fe200078e0077 */
[----:B------:R-:W-:Y:S01]  /*15610*/  @!P5 PRMT R178, R42, 0x5410, RZ ;  /* 0x000054102ab2d816 */ /* 0x000fe200000000ff */
[----:B------:R-:W-:Y:S01]  /*15620*/  IMAD.MOV.U32 R103, RZ, RZ, R158 ;  /* 0x000000ffff677224 */ /* 0x000fe200078e009e */
[----:B------:R-:W-:Y:S01]  /*15630*/  ISETP.GE.U32.AND P5, PT, R96, R0, PT ;  /* 0x000000006000720c */ /* 0x000fe20003fa6070 */
[----:B------:R-:W-:Y:S01]  /*15640*/  IMAD.MOV.U32 R204, RZ, RZ, R167 ;  /* 0x000000ffffcc7224 */ /* 0x000fe200078e00a7 */
[----:B--2---:R-:W-:Y:S01]  /*15650*/  LOP3.LUT R0, R5, UR13, R94, 0x96, !PT ;  /* 0x0000000d05007c12 */ /* 0x004fe2000f8e965e */
        /* <DEDUP_REMOVED lines=26> */
[----:B------:R-:W-:-:S04]  /*15800*/  IMAD.WIDE.U32 R2, R2, -0x2daee0ad, RZ ;  /* 0xd2511f5302027825 */ /* 0x000fc800078e00ff */
[----:B------:R-:W-:Y:S01]  /*15810*/  FADD.FTZ R16, R7, R50 ;  /* 0x0000003207107221 */ /* 0x000fe20000010000 */
[----:B------:R-:W-:Y:S01]  /*15820*/  LOP3.LUT R3, R3, UR11, R4, 0x96, !PT ;  /* 0x0000000b03037c12 */ /* 0x000fe2000f8e9604 */
[----:B------:R-:W-:-:S04]  /*15830*/  IMAD.WIDE.U32 R6, R0, -0x326172a9, RZ ;  /* 0xcd9e8d5700067825 */ /* 0x000fc800078e00ff */
[----:B------:R-:W-:Y:S01]  /*15840*/  IMAD.WIDE.U32 R4, R3, -0x326172a9, RZ ;  /* 0xcd9e8d5703047825 */ /* 0x000fe200078e00ff */
[----:B------:R-:W-:-:S03]  /*15850*/  LOP3.LUT R0, R7, UR12, R246, 0x96, !PT ;  /* 0x0000000c07007c12 */ /* 0x000fc6000f8e96f6 */
[----:B------:R-:W-:Y:S02]  /*15860*/  IMAD.MOV.U32 R246, RZ, RZ, R8 ;  /* 0x000000fffff67224 */ /* 0x000fe400078e0008 */
[----:B------:R-:W-:Y:S02]  /*15870*/  IMAD.MOV.U32 R247, RZ, RZ, R9 ;  /* 0x000000fffff77224 */ /* 0x000fe400078e0009 */
[----:B------:R-:W-:Y:S01]  /*15880*/  IMAD.WIDE.U32 R8, R0, -0x2daee0ad, RZ ;  /* 0xd2511f5300087825 */ /* 0x000fe200078e00ff */
[----:B------:R-:W-:-:S05]  /*15890*/  LOP3.LUT R0, R5, UR10, R6, 0x96, !PT ;  /* 0x0000000a05007c12 */ /* 0x000fca000f8e9606 */
[----:B------:R-:W-:Y:S01]  /*158a0*/  IMAD.WIDE.U32 R6, R0, -0x2daee0ad, RZ ;  /* 0xd2511f5300067825 */ /* 0x000fe200078e00ff */
[----:B------:R-:W-:-:S04]  /*158b0*/  LOP3.LUT R9, R9, UR9, R2, 0x96, !PT ;  /* 0x0000000909097c12 */ /* 0x000fc8000f8e9602 */
[----:B------:R-:W-:Y:S01]  /*158c0*/  LOP3.LUT R2, R7, UR7, R8, 0x96, !PT ;  /* 0x0000000707027c12 */ /* 0x000fe2000f8e9608 */
[----:B------:R-:W-:-:S04]  /*158d0*/  @!P4 HFMA2.BF16_V2 R41, -RZ.H0_H0, RZ.H0_H0, -R177.H0_H0 ;  /* 0x200000ffff29c231 */ /* 0x000fc800003409b1 */
[----:B------:R-:W-:Y:S01]  /*158e0*/  IMAD.WIDE.U32 R2, R2, -0x326172a9, RZ ;  /* 0xcd9e8d5702027825 */ /* 0x000fe200078e00ff */
[----:B------:R-:W-:Y:S01]  /*158f0*/  @!P2 HFMA2.BF16_V2 R37, -RZ.H0_H0, RZ.H0_H0, -R175.H0_H0 ;  /* 0x200000ffff25a231 */ /* 0x000fe200003409af */
[----:B------:R-:W-:Y:S01]  /*15900*/  @!P4 PRMT R177, R41, 0x5410, RZ ;  /* 0x0000541029b1c816 */ /* 0x000fe200000000ff */
[----:B------:R-:W1:Y:S01]  /*15910*/  MUFU.EX2 R0, R49 ;  /* 0x0000003100007308 */ /* 0x000e620000000800 */
[----:B------:R-:W-:Y:S01]  /*15920*/  IMAD.WIDE.U32 R8, R9, -0x326172a9, RZ ;  /* 0xcd9e8d5709087825 */ /* 0x000fe200078e00ff */
[----:B------:R-:W-:Y:S02]  /*15930*/  LOP3.LUT R5, R2, 0xff, RZ, 0xc0, !PT ;  /* 0x000000ff02057812 */ /* 0x000fe400078ec0ff */
[----:B------:R-:W-:Y:S01]  /*15940*/  PRMT R41, R176, 0x5410, R175 ;  /* 0x00005410b0297816 */ /* 0x000fe200000000af */
[----:B------:R-:W-:Y:S01]  /*15950*/  IMAD.MOV.U32 R85, RZ, RZ, R78 ;  /* 0x000000ffff557224 */ /* 0x000fe200078e004e */
[----:B------:R-:W-:Y:S01]  /*15960*/  @!P2 PRMT R175, R37, 0x5410, RZ ;  /* 0x0000541025afa816 */ /* 0x000fe200000000ff */
[----:B------:R-:W-:Y:S01]  /*15970*/  IMAD.MOV.U32 R78, RZ, RZ, R14 ;  /* 0x000000ffff4e7224 */ /* 0x000fe200078e000e */
[----:B------:R-:W-:-:S02]  /*15980*/  ISETP.GE.U32.AND P2, PT, R96, R5, PT ;  /* 0x000000056000720c */ /* 0x000fc40003f46070 */
[----:B------:R-:W-:Y:S02]  /*15990*/  SHF.R.U32.HI R5, RZ, 0x8, R11 ;  /* 0x00000008ff057819 */ /* 0x000fe4000001160b */
[----:B------:R-:W-:Y:S02]  /*159a0*/  LOP3.LUT R14, R9, UR8, R4, 0x96, !PT ;  /* 0x00000008090e7c12 */ /* 0x000fe4000f8e9604 */
[----:B------:R-:W-:Y:S02]  /*159b0*/  LOP3.LUT R4, R3, UR17, R8, 0x96, !PT ;  /* 0x0000001103047c12 */ /* 0x000fe4000f8e9608 */
[----:B------:R-:W-:Y:S02]  /*159c0*/  LOP3.LUT R7, R2, 0xffff, RZ, 0xc0, !PT ;  /* 0x0000ffff02077812 */ /* 0x000fe400078ec0ff */
[--C-:B------:R-:W-:Y:S02]  /*159d0*/  SHF.R.U32.HI R9, RZ, 0x10, R2.reuse ;  /* 0x00000010ff097819 */ /* 0x100fe40000011602 */
[----:B------:R-:W-:-:S02]  /*159e0*/  SHF.R.U32.HI R3, RZ, 0x18, R2 ;  /* 0x00000018ff037819 */ /* 0x000fc40000011602 */
[----:B------:R-:W-:Y:S01]  /*159f0*/  LOP3.LUT R2, R5, 0xffff, RZ, 0xc0, !PT ;  /* 0x0000ffff05027812 */ /* 0x000fe200078ec0ff */
[----:B------:R-:W-:Y:S01]  /*15a00*/  @!P6 HFMA2.BF16_V2 R40, -RZ.H0_H0, RZ.H0_H0, -R179.H0_H0 ;  /* 0x200000ffff28e231 */ /* 0x000fe200003409b3 */
[----:B------:R-:W-:Y:S01]  /*15a10*/  PRMT R174, R36, 0x7610, R174 ;  /* 0x0000761024ae7816 */ /* 0x000fe200000000ae */
[----:B------:R-:W-:Y:S01]  /*15a20*/  IMAD.MOV.U32 R94, RZ, RZ, R84 ;  /* 0x000000ffff5e7224 */ /* 0x000fe200078e0054 */
[----:B------:R-:W-:Y:S01]  /*15a30*/  ISETP.GE.U32.AND P4, PT, R96, R2, PT ;  /* 0x000000026000720c */ /* 0x000fe20003f86070 */
[----:B------:R-:W-:Y:S01]  /*15a40*/  IMAD.MOV.U32 R95, RZ, RZ, R68 ;  /* 0x000000ffff5f7224 */ /* 0x000fe200078e0044 */
[----:B------:R-:W-:Y:S01]  /*15a50*/  @!P6 PRMT R179, R40, 0x5410, RZ ;  /* 0x0000541028b3e816 */ /* 0x000fe200000000ff */
[----:B------:R-:W-:Y:S01]  /*15a60*/  IMAD.MOV.U32 R84, RZ, RZ, R250 ;  /* 0x000000ffff547224 */ /* 0x000fe200078e00fa */
[----:B------:R-:W-:Y:S01]  /*15a70*/  ISETP.GE.U32.AND P6, PT, R96, R3, PT ;  /* 0x000000036000720c */ /* 0x000fe20003fc6070 */
[----:B------:R-:W-:Y:S01]  /*15a80*/  IMAD.MOV.U32 R68, RZ, RZ, R210 ;  /* 0x000000ffff447224 */ /* 0x000fe200078e00d2 */
[----:B------:R-:W-:Y:S01]  /*15a90*/  @!P5 HFMA2.BF16_V2 R44, -RZ.H0_H0, RZ.H0_H0, -R174.H0_H0 ;  /* 0x200000ffff2cd231 */ /* 0x000fe200003409ae */
[----:B------:R-:W-:Y:S01]  /*15aa0*/  IMAD.MOV.U32 R250, RZ, RZ, R243 ;  /* 0x000000fffffa7224 */ /* 0x000fe200078e00f3 */
[----:B------:R-:W-:Y:S01]  /*15ab0*/  MUFU.EX2 R210, R112 ;  /* 0x0000007000d27308 */ /* 0x000fe20000000800 */
[----:B------:R-:W-:Y:S01]  /*15ac0*/  PRMT R173, R36, 0x7632, R173 ;  /* 0x0000763224ad7816 */ /* 0x000fe200000000ad */
[C---:B-1----:R-:W-:Y:S01]  /*15ad0*/  FADD.FTZ R8, R0.reuse, R35 ;  /* 0x0000002300087221 */ /* 0x042fe20000010000 */
[----:B------:R-:W-:-:S02]  /*15ae0*/  F2FP.BF16.PACK_AB R3, R0, R26 ;  /* 0x0000001a0003723e */ /* 0x000fc400000010ff */
[----:B------:R-:W-:-:S03]  /*15af0*/  LOP3.LUT R0, R15, 0xff, RZ, 0xc0, !PT ;  /* 0x000000ff0f007812 */ /* 0x000fc600078ec0ff */
[----:B------:R-:W1:Y:S01]  /*15b00*/  MUFU.EX2 R243, R113 ;  /* 0x0000007100f37308 */ /* 0x000e620000000800 */
[----:B------:R-:W-:Y:S02]  /*15b10*/  PRMT R37, R174, 0x5410, R173 ;  /* 0x00005410ae257816 */ /* 0x000fe400000000ad */
[----:B------:R-:W-:Y:S02]  /*15b20*/  @!P5 PRMT R174, R44, 0x5410, RZ ;  /* 0x000054102caed816 */ /* 0x000fe400000000ff */
[----:B------:R-:W-:Y:S02]  /*15b30*/  ISETP.GE.U32.AND P5, PT, R96, R0, PT ;  /* 0x000000006000720c */ /* 0x000fe40003fa6070 */
[----:B------:R-:W-:Y:S01]  /*15b40*/  SHF.R.U32.HI R0, RZ, 0x8, R7 ;  /* 0x00000008ff007819 */ /* 0x000fe20000011607 */
[----:B------:R-:W-:-:S03]  /*15b50*/  @!P4 HFMA2.BF16_V2 R45, -RZ.H0_H0, RZ.H0_H0, -R173.H0_H0 ;  /* 0x200000ffff2dc231 */ /* 0x000fc600003409ad */
[----:B------:R-:W-:Y:S02]  /*15b60*/  LOP3.LUT R0, R0, 0xffff, RZ, 0xc0, !PT ;  /* 0x0000ffff00007812 */ /* 0x000fe400078ec0ff */
[----:B------:R-:W-:Y:S02]  /*15b70*/  @!P4 PRMT R173, R45, 0x5410, RZ ;  /* 0x000054102dadc816 */ /* 0x000fe400000000ff */
[----:B------:R-:W-:Y:S02]  /*15b80*/  ISETP.GE.U32.AND P4, PT, R96, R0, PT ;  /* 0x000000006000720c */ /* 0x000fe40003f86070 */
[----:B-1----:R-:W-:-:S04]  /*15b90*/  F2FP.BF16.PACK_AB R0, R243, R210 ;  /* 0x000000d2f300723e */ /* 0x002fc800000010ff */
[C---:B------:R-:W-:Y:S02]  /*15ba0*/  PRMT R172, R0.reuse, 0x7610, R172 ;  /* 0x0000761000ac7816 */ /* 0x040fe400000000ac */
[----:B------:R-:W-:Y:S01]  /*15bb0*/  PRMT R139, R0, 0x7632, R139 ;  /* 0x00007632008b7816 */ /* 0x000fe2000000008b */
[----:B------:R-:W-:Y:S02]  /*15bc0*/  @!P3 HFMA2.BF16_V2 R39, -RZ.H0_H0, RZ.H0_H0, -R176.H0_H0 ;  /* 0x200000ffff27b231 */ /* 0x000fe400003409b0 */
[----:B------:R-:W-:Y:S01]  /*15bd0*/  @!P5 HFMA2.BF16_V2 R47, -RZ.H0_H0, RZ.H0_H0, -R172.H0_H0 ;  /* 0x200000ffff2fd231 */ /* 0x000fe200003409ac */
[----:B------:R-:W-:Y:S02]  /*15be0*/  LOP3.LUT R0, R4, 0xff, RZ, 0xc0, !PT ;  /* 0x000000ff04007812 */ /* 0x000fe400078ec0ff */
[----:B------:R-:W-:Y:S02]  /*15bf0*/  PRMT R38, R172, 0x5410, R139 ;  /* 0x00005410ac267816 */ /* 0x000fe4000000008b */
[----:B------:R-:W-:-:S02]  /*15c00*/  @!P5 PRMT R172, R47, 0x5410, RZ ;  /* 0x000054102facd816 */ /* 0x000fc400000000ff */
[----:B------:R-:W-:Y:S02]  /*15c10*/  ISETP.GE.U32.AND P5, PT, R96, R0, PT ;  /* 0x000000006000720c */ /* 0x000fe40003fa6070 */
[----:B------:R-:W-:Y:S02]  /*15c20*/  @!P3 PRMT R176, R39, 0x5410, RZ ;  /* 0x0000541027b0b816 */ /* 0x000fe400000000ff */
[----:B------:R-:W-:Y:S02]  /*15c30*/  LOP3.LUT R0, R4, 0xffff, RZ, 0xc0, !PT ;  /* 0x0000ffff04007812 */ /* 0x000fe400078ec0ff */
[----:B------:R-:W-:Y:S01]  /*15c40*/  ISETP.GE.U32.AND P3, PT, R96, R10, PT ;  /* 0x0000000a6000720c */ /* 0x000fe20003f66070 */
[----:B------:R-:W-:Y:S01]  /*15c50*/  MUFU.EX2 R5, R70 ;  /* 0x0000004600057308 */ /* 0x000fe20000000800 */
[----:B------:R-:W-:-:S07]  /*15c60*/  SHF.R.U32.HI R2, RZ, 0x8, R0 ;  /* 0x00000008ff027819 */ /* 0x000fce0000011600 */
[----:B------:R-:W1:Y:S01]  /*15c70*/  MUFU.EX2 R0, R69 ;  /* 0x0000004500007308 */ /* 0x000e620000000800 */
[--C-:B------:R-:W-:Y:S01]  /*15c80*/  FADD.FTZ R10, R27, R16.reuse ;  /* 0x000000101b0a7221 */ /* 0x100fe20000010000 */
[C---:B------:R-:W-:Y:S02]  /*15c90*/  PRMT R16, R3.reuse, 0x7610, R16 ;  /* 0x0000761003107816 */ /* 0x040fe40000000010 */
[----:B------:R-:W-:Y:S01]  /*15ca0*/  @!P3 HFMA2.BF16_V2 R48, -RZ.H0_H0, RZ.H0_H0, -R139.H0_H0 ;  /* 0x200000ffff30b231 */ /* 0x000fe2000034098b */
[----:B------:R-:W-:Y:S02]  /*15cb0*/  LOP3.LUT R2, R2, 0xffff, RZ, 0xc0, !PT ;  /* 0x0000ffff02027812 */ /* 0x000fe400078ec0ff */
[----:B------:R-:W-:Y:S01]  /*15cc0*/  @!P5 HFMA2.BF16_V2 R51, -RZ.H0_H0, RZ.H0_H0, -R16.H0_H0 ;  /* 0x200000ffff33d231 */ /* 0x000fe20000340910 */
[----:B------:R-:W-:Y:S02]  /*15cd0*/  PRMT R15, R3, 0x7632, R15 ;  /* 0x00007632030f7816 */ /* 0x000fe4000000000f */
[----:B------:R-:W-:-:S02]  /*15ce0*/  @!P3 PRMT R139, R48, 0x5410, RZ ;  /* 0x00005410308bb816 */ /* 0x000fc400000000ff */
[----:B------:R-:W-:Y:S02]  /*15cf0*/  ISETP.GE.U32.AND P3, PT, R96, R2, PT ;  /* 0x000000026000720c */ /* 0x000fe40003f66070 */
[----:B------:R-:W-:Y:S02]  /*15d00*/  LOP3.LUT R2, R9, 0xff, RZ, 0xc0, !PT ;  /* 0x000000ff09027812 */ /* 0x000fe400078ec0ff */
[----:B-1----:R-:W-:Y:S02]  /*15d10*/  F2FP.BF16.PACK_AB R7, R5, R0 ;  /* 0x000000000507723e */ /* 0x002fe400000010ff */
        /* <DEDUP_REMOVED lines=16> */
[C---:B------:R-:W-:Y:S01]  /*15e20*/  PRMT R136, R71.reuse, 0x7610, R136 ;  /* 0x0000761047887816 */ /* 0x040fe20000000088 */
[----:B------:R-:W-:Y:S01]  /*15e30*/  @!P4 HFMA2.BF16_V2 R55, -RZ.H0_H0, RZ.H0_H0, -R137.H0_H0 ;  /* 0x200000ffff37c231 */ /* 0x000fe20000340989 */
[----:B------:R-:W-:Y:S02]  /*15e40*/  SHF.R.U32.HI R2, RZ, 0x8, R3 ;  /* 0x00000008ff027819 */ /* 0x000fe40000011603 */
[----:B------:R-:W-:Y:S01]  /*15e50*/  PRMT R135, R71, 0x7632, R135 ;  /* 0x0000763247877816 */ /* 0x000fe20000000087 */
[----:B------:R-:W-:Y:S01]  /*15e60*/  MUFU.EX2 R14, R83 ;  /* 0x00000053000e7308 */ /* 0x000fe20000000800 */
[----:B------:R-:W-:Y:S01]  /*15e70*/  LOP3.LUT R2, R2, 0xffff, RZ, 0xc0, !PT ;  /* 0x0000ffff02027812 */ /* 0x000fe200078ec0ff */
[----:B------:R-:W-:Y:S01]  /*15e80*/  @!P5 HFMA2.BF16_V2 R57, -RZ.H0_H0, RZ.H0_H0, -R136.H0_H0 ;  /* 0x200000ffff39d231 */ /* 0x000fe20000340988 */
[----:B------:R-:W-:Y:S01]  /*15e90*/  @!P4 PRMT R137, R55, 0x5410, RZ ;  /* 0x000054103789c816 */ /* 0x000fe200000000ff */
[----:B------:R-:W-:Y:S01]  /*15ea0*/  IMAD.MOV.U32 R44, RZ, RZ, R130 ;  /* 0x000000ffff2c7224 */ /* 0x000fe200078e0082 */
[----:B------:R-:W-:Y:S01]  /*15eb0*/  LOP3.LUT R3, R0, 0xff, RZ, 0xc0, !PT ;  /* 0x000000ff00037812 */ /* 0x000fe200078ec0ff */
[----:B------:R-:W-:Y:S01]  /*15ec0*/  @!P3 HFMA2.BF16_V2 R53, -RZ.H0_H0, RZ.H0_H0, -R15.H0_H0 ;  /* 0x200000ffff35b231 */ /* 0x000fe2000034090f */
[----:B------:R-:W-:Y:S01]  /*15ed0*/  ISETP.GE.U32.AND P4, PT, R96, R2, PT ;  /* 0x000000026000720c */ /* 0x000fe20003f86070 */
[----:B------:R-:W-:Y:S01]  /*15ee0*/  IMAD.MOV.U32 R11, RZ, RZ, R209 ;  /* 0x000000ffff0b7224 */ /* 0x000fe200078e00d1 */
[----:B------:R-:W1:Y:S01]  /*15ef0*/  MUFU.EX2 R2, R82 ;  /* 0x0000005200027308 */ /* 0x000e620000000800 */
[----:B------:R-:W-:Y:S01]  /*15f00*/  PRMT R39, R136, 0x5410, R135 ;  /* 0x0000541088277816 */ /* 0x000fe20000000087 */
[----:B------:R-:W-:Y:S01]  /*15f10*/  IMAD.MOV.U32 R70, RZ, RZ, R240 ;  /* 0x000000ffff467224 */ /* 0x000fe200078e00f0 */
[----:B------:R-:W-:Y:S01]  /*15f20*/  @!P5 PRMT R136, R57, 0x5410, RZ ;  /* 0x000054103988d816 */ /* 0x000fe200000000ff */
[----:B------:R-:W-:Y:S01]  /*15f30*/  FADD.FTZ R5, R5, R8 ;  /* 0x0000000805057221 */ /* 0x000fe20000010000 */
[----:B------:R-:W-:Y:S01]  /*15f40*/  ISETP.GE.U32.AND P5, PT, R96, R3, PT ;  /* 0x000000036000720c */ /* 0x000fe20003fa6070 */
[----:B------:R-:W2:Y:S01]  /*15f50*/  LDL R56, [R1+0x64] ;  /* 0x0000640001387983 */ /* 0x000ea20000100800 */
        /* <DEDUP_REMOVED lines=13> */
[----:B------:R-:W-:Y:S02]  /*16030*/  SHF.R.U32.HI R3, RZ, 0x18, R4 ;  /* 0x00000018ff037819 */ /* 0x000fe40000011604 */
[----:B------:R-:W-:-:S04]  /*16040*/  PRMT R51, R134, 0x5410, R133 ;  /* 0x0000541086337816 */ /* 0x000fc80000000085 */
[----:B------:R-:W1:Y:S01]  /*16050*/  MUFU.EX2 R241, R87 ;  /* 0x0000005700f17308 */ /* 0x000e620000000800 */
[----:B------:R-:W-:Y:S02]  /*16060*/  @!P5 PRMT R134, R59, 0x5410, RZ ;  /* 0x000054103b86d816 */ /* 0x000fe400000000ff */
[C---:B------:R-:W-:Y:S02]  /*16070*/  ISETP.GE.U32.AND P5, PT, R96.reuse, R3, PT ;  /* 0x000000036000720c */ /* 0x040fe40003fa6070 */
        /* <DEDUP_REMOVED lines=8> */
[----:B------:R-:W-:Y:S01]  /*16100*/  MUFU.EX2 R240, R97 ;  /* 0x0000006100f07308 */ /* 0x000fe20000000800 */
[----:B------:R-:W-:Y:S02]  /*16110*/  FADD.FTZ R6, R25, R10 ;  /* 0x0000000a19067221 */ /* 0x000fe40000010000 */
[C---:B------:R-:W-:Y:S02]  /*16120*/  PRMT R132, R3.reuse, 0x7610, R132 ;  /* 0x0000761003847816 */ /* 0x040fe40000000084 */
[----:B------:R-:W-:-:S03]  /*16130*/  PRMT R35, R3, 0x7632, R35 ;  /* 0x0000763203237816 */ /* 0x000fc60000000023 */
[----:B------:R-:W1:Y:S01]  /*16140*/  MUFU.EX2 R209, R98 ;  /* 0x0000006200d17308 */ /* 0x000e620000000800 */
[----:B------:R-:W-:Y:S01]  /*16150*/  FADD.FTZ R4, R17, R6 ;  /* 0x0000000611047221 */ /* 0x000fe20000010000 */
[----:B------:R-:W-:Y:S01]  /*16160*/  @!P3 HFMA2.BF16_V2 R62, -RZ.H0_H0, RZ.H0_H0, -R132.H0_H0 ;  /* 0x200000ffff3eb231 */ /* 0x000fe20000340984 */
[----:B------:R-:W-:Y:S01]  /*16170*/  FADD.FTZ R17, R2, R5 ;  /* 0x0000000502117221 */ /* 0x000fe20000010000 */
[----:B------:R-:W-:Y:S01]  /*16180*/  LOP3.LUT R2, R9, 0xff, RZ, 0xc0, !PT ;  /* 0x000000ff09027812 */ /* 0x000fe200078ec0ff */
[----:B------:R-:W-:Y:S01]  /*16190*/  @!P4 HFMA2.BF16_V2 R61, -RZ.H0_H0, RZ.H0_H0, -R35.H0_H0 ;  /* 0x200000ffff3dc231 */ /* 0x000fe20000340923 */
[----:B------:R-:W-:Y:S02]  /*161a0*/  PRMT R50, R132, 0x5410, R35 ;  /* 0x0000541084327816 */ /* 0x000fe40000000023 */
[----:B------:R-:W-:Y:S02]  /*161b0*/  @!P3 PRMT R132, R62, 0x5410, RZ ;  /* 0x000054103e84b816 */ /* 0x000fe400000000ff */
[----:B------:R-:W-:-:S02]  /*161c0*/  SHF.R.U32.HI R3, RZ, 0x18, R0 ;  /* 0x00000018ff037819 */ /* 0x000fc40000011600 */
[C---:B------:R-:W-:Y:S02]  /*161d0*/  ISETP.GE.U32.AND P3, PT, R96.reuse, R2, PT ;  /* 0x000000026000720c */ /* 0x040fe40003f66070 */
[----:B------:R-:W-:Y:S02]  /*161e0*/  @!P4 PRMT R35, R61, 0x5410, RZ ;  /* 0x000054103d23c816 */ /* 0x000fe400000000ff */
[----:B------:R-:W-:Y:S02]  /*161f0*/  ISETP.GE.U32.AND P4, PT, R96, R3, PT ;  /* 0x000000036000720c */ /* 0x000fe40003f86070 */
[----:B------:R-:W-:Y:S02]  /*16200*/  SHF.R.U32.HI R3, RZ, 0x10, R0 ;  /* 0x00000010ff037819 */ /* 0x000fe40000011600 */
[----:B-1----:R-:W-:Y:S01]  /*16210*/  F2FP.BF16.PACK_AB R0, R209, R240 ;  /* 0x000000f0d100723e */ /* 0x002fe200000010ff */
[----:B------:R-:W-:Y:S01]  /*16220*/  UIADD3 UR4, UR31, -0x4498517b, URZ ;  /* 0xbb67ae851f047890 */ /* 0x000fe2000fffe03f */
[----:B------:R-:W-:-:S02]  /*16230*/  IMAD.MOV.U32 R82, RZ, RZ, R246 ;  /* 0x000000ffff527224 */ /* 0x000fc400078e00f6 */
[C---:B------:R-:W-:Y:S01]  /*16240*/  PRMT R34, R0.reuse, 0x7632, R34 ;  /* 0x0000763200227816 */ /* 0x040fe20000000022 */
[----:B------:R-:W-:Y:S01]  /*16250*/  @!P3 HFMA2.BF16_V2 R63, -RZ.H0_H0, RZ.H0_H0, -R0.H0_H0 ;  /* 0x200000ffff3fb231 */ /* 0x000fe20000340900 */
[C---:B------:R-:W-:Y:S02]  /*16260*/  @P3 PRMT R183, R0.reuse, 0x7610, R183 ;  /* 0x0000761000b73816 */ /* 0x040fe400000000b7 */
[----:B------:R-:W-:Y:S02]  /*16270*/  PRMT R49, R0, 0x5410, R34 ;  /* 0x0000541000317816 */ /* 0x000fe40000000022 */
[----:B------:R-:W-:Y:S02]  /*16280*/  LOP3.LUT R0, R71, UR4, R82, 0x96, !PT ;  /* 0x0000000447007c12 */ /* 0x000fe4000f8e9652 */
[----:B------:R-:W3:Y:S01]  /*16290*/  LDL R71, [R1+0xa8] ;  /* 0x0000a80001477983 */ /* 0x000ee20000100800 */
[----:B------:R-:W-:Y:S01]  /*162a0*/  IMAD.MOV.U32 R83, RZ, RZ, R247 ;  /* 0x000000ffff537224 */ /* 0x000fe200078e00f7 */
[----:B------:R-:W1:Y:S01]  /*162b0*/  MUFU.EX2 R2, R100 ;  /* 0x0000006400027308 */ /* 0x000e620000000800 */
[----:B------:R-:W-:-:S02]  /*162c0*/  IMAD.MOV.U32 R247, RZ, RZ, R85 ;  /* 0x000000fffff77224 */ /* 0x000fc400078e0055 */
[----:B------:R-:W-:-:S05]  /*162d0*/  IMAD.MOV.U32 R85, RZ, RZ, R208 ;  /* 0x000000ffff557224 */ /* 0x000fca00078e00d0 */
[----:B------:R-:W4:Y:S01]  /*162e0*/  MUFU.EX2 R208, R101 ;  /* 0x0000006500d07308 */ /* 0x000f220000000800 */
[----:B------:R-:W-:Y:S02]  /*162f0*/  IMAD.MOV.U32 R246, RZ, RZ, R79 ;  /* 0x000000fffff67224 */ /* 0x000fe400078e004f */
[----:B------:R-:W-:Y:S02]  /*16300*/  IMAD.MOV.U32 R79, RZ, RZ, R251 ;  /* 0x000000ffff4f7224 */ /* 0x000fe400078e00fb */
[----:B------:R-:W-:Y:S02]  /*16310*/  IMAD.MOV.U32 R113, RZ, RZ, R244 ;  /* 0x000000ffff717224 */ /* 0x000fe400078e00f4 */
[----:B------:R-:W-:Y:S02]  /*16320*/  IMAD.MOV.U32 R112, RZ, RZ, R245 ;  /* 0x000000ffff707224 */ /* 0x000fe400078e00f5 */
[----:B-1----:R-:W-:Y:S02]  /*16330*/  FADD.FTZ R251, R2, R99 ;  /* 0x0000006302fb7221 */ /* 0x002fe40000010000 */
[----:B------:R-:W-:Y:S01]  /*16340*/  IMAD.WIDE.U32 R244, R0, -0x326172a9, RZ ;  /* 0xcd9e8d5700f47825 */ /* 0x000fe200078e00ff */
[----:B------:R-:W-:-:S02]  /*16350*/  LOP3.LUT R0, R23, UR13, R70, 0x96, !PT ;  /* 0x0000000d17007c12 */ /* 0x000fc4000f8e9646 */
[----:B----4-:R-:W-:-:S03]  /*16360*/  F2FP.BF16.PACK_AB R2, R208, R2 ;  /* 0x00000002d002723e */ /* 0x010fc600000010ff */
[----:B------:R-:W-:Y:S01]  /*16370*/  IMAD.WIDE.U32 R6, R0, -0x326172a9, RZ ;  /* 0xcd9e8d5700067825 */ /* 0x000fe200078e00ff */
[C---:B------:R-:W-:Y:S02]  /*16380*/  PRMT R27, R2.reuse, 0x7610, R27 ;  /* 0x00007610021b7816 */ /* 0x040fe4000000001b */
[----:B------:R-:W-:Y:S02]  /*16390*/  PRMT R26, R2, 0x7632, R26 ;  /* 0x00007632021a7816 */ /* 0x000fe4000000001a */
[----:B------:R-:W-:Y:S02]  /*163a0*/  LOP3.LUT R2, R245, UR14, R114, 0x96, !PT ;  /* 0x0000000ef5027c12 */ /* 0x000fe4000f8e9672 */
[----:B------:R-:W-:-:S03]  /*163b0*/  LOP3.LUT R3, R3, 0xff, RZ, 0xc0, !PT ;  /* 0x000000ff03037812 */ /* 0x000fc600078ec0ff */
        /* <DEDUP_REMOVED lines=9> */
[----:B------:R-:W-:Y:S02]  /*16450*/  IMAD.MOV.U32 R47, RZ, RZ, R113 ;  /* 0x000000ffff2f7224 */ /* 0x000fe400078e0071 */
[----:B------:R-:W-:Y:S02]  /*16460*/  IMAD.MOV.U32 R113, RZ, RZ, R11 ;  /* 0x000000ffff717224 */ /* 0x000fe400078e000b */
[----:B------:R-:W-:-:S05]  /*16470*/  IMAD.WIDE.U32 R10, R0, -0x2daee0ad, RZ ;  /* 0xd2511f53000a7825 */ /* 0x000fca00078e00ff */
[----:B------:R-:W-:Y:S01]  /*16480*/  LOP3.LUT R2, R11, UR7, R2, 0x96, !PT ;  /* 0x000000070b027c12 */ /* 0x000fe2000f8e9602 */
[----:B------:R-:W-:-:S04]  /*16490*/  IMAD.WIDE.U32 R6, R3, -0x326172a9, RZ ;  /* 0xcd9e8d5703067825 */ /* 0x000fc800078e00ff */
[----:B------:R-:W-:Y:S01]  /*164a0*/  IMAD.WIDE.U32 R2, R2, -0x326172a9, RZ ;  /* 0xcd9e8d5702027825 */ /* 0x000fe200078e00ff */
[----:B------:R-:W-:-:S04]  /*164b0*/  LOP3.LUT R9, R7, UR8, R8, 0x96, !PT ;  /* 0x0000000807097c12 */ /* 0x000fc8000f8e9608 */
[----:B------:R-:W-:Y:S01]  /*164c0*/  SHF.R.U32.HI R7, RZ, 0x10, R2 ;  /* 0x00000010ff077819 */ /* 0x000fe20000011602 */
[----:B------:R-:W-:Y:S01]  /*164d0*/  IMAD.MOV.U32 R69, RZ, RZ, R44 ;  /* 0x000000ffff457224 */ /* 0x000fe200078e002c */
[----:B------:R-:W-:Y:S01]  /*164e0*/  LOP3.LUT R0, R3, UR17, R6, 0x96, !PT ;  /* 0x0000001103007c12 */ /* 0x000fe2000f8e9606 */
[----:B------:R-:W-:Y:S01]  /*164f0*/  IMAD.MOV.U32 R44, RZ, RZ, R246 ;  /* 0x000000ffff2c7224 */ /* 0x000fe200078e00f6 */
[C---:B------:R-:W-:Y:S01]  /*16500*/  LOP3.LUT R3, R2.reuse, 0xffff, RZ, 0xc0, !PT ;  /* 0x0000ffff02037812 */ /* 0x040fe200078ec0ff */
[----:B------:R-:W-:Y:S01]  /*16510*/  IMAD.MOV.U32 R246, RZ, RZ, R85 ;  /* 0x000000fffff67224 */ /* 0x000fe200078e0055 */
[----:B------:R-:W-:Y:S02]  /*16520*/  LOP3.LUT R8, R2, 0xff, RZ, 0xc0, !PT ;  /* 0x000000ff02087812 */ /* 0x000fe400078ec0ff */
[----:B------:R-:W-:Y:S01]  /*16530*/  SHF.R.U32.HI R6, RZ, 0x18, R2 ;  /* 0x00000018ff067819 */ /* 0x000fe20000011602 */
[----:B------:R-:W-:Y:S01]  /*16540*/  IMAD.MOV.U32 R85, RZ, RZ, R68 ;  /* 0x000000ffff557224 */ /* 0x000fe200078e0044 */
[----:B------:R-:W-:Y:S01]  /*16550*/  LOP3.LUT R2, R7, 0xff, RZ, 0xc0, !PT ;  /* 0x000000ff07027812 */ /* 0x000fe200078ec0ff */
[----:B------:R-:W-:Y:S01]  /*16560*/  IMAD.MOV.U32 R68, RZ, RZ, R250 ;  /* 0x000000ffff447224 */ /* 0x000fe200078e00fa */
[----:B------:R-:W-:Y:S01]  /*16570*/  SHF.R.U32.HI R3, RZ, 0x8, R3 ;  /* 0x00000008ff037819 */ /* 0x000fe20000011603 */
[----:B------:R-:W-:Y:S01]  /*16580*/  FADD.FTZ R250, R14, R17 ;  /* 0x000000110efa7221 */ /* 0x000fe20000010000 */
[----:B------:R-:W-:Y:S01]  /*16590*/  PRMT R17, R2, 0x5410, R6 ;  /* 0x0000541002117816 */ /* 0x000fe20000000006 */
[----:B------:R-:W-:Y:S01]  /*165a0*/  STG.E.U16 [R12.64+-0xc0], R21 ;  /* 0xffff40150c007986 */ /* 0x000fe2000c10151c */
[----:B------:R-:W-:-:S03]  /*165b0*/  LOP3.LUT R2, R0, 0xffff, RZ, 0xc0, !PT ;  /* 0x0000ffff00027812 */ /* 0x000fc600078ec0ff */
[----:B------:R-:W-:Y:S04]  /*165c0*/  STG.E.U16 [R12.64+-0xbe], R20 ;  /* 0xffff42140c007986 */ /* 0x000fe8000c10151c */
[----:B------:R1:W-:Y:S01]  /*165d0*/  STG.E.U16 [R32.64+-0xbe], R18 ;  /* 0xffff421220007986 */ /* 0x0003e2000c10151c */
[--C-:B------:R-:W-:Y:S02]  /*165e0*/  SHF.R.U32.HI R6, RZ, 0x10, R0.reuse ;  /* 0x00000010ff067819 */ /* 0x100fe40000011600 */
[----:B------:R-:W-:Y:S02]  /*165f0*/  SHF.R.U32.HI R7, RZ, 0x18, R0 ;  /* 0x00000018ff077819 */ /* 0x000fe40000011600 */
[----:B------:R-:W-:Y:S02]  /*16600*/  LOP3.LUT R6, R6, 0xff, RZ, 0xc0, !PT ;  /* 0x000000ff06067812 */ /* 0x000fe400078ec0ff */
[----:B-1----:R-:W-:-:S02]  /*16610*/  PRMT R18, R8, 0x5410, R3 ;  /* 0x0000541008127816 */ /* 0x002fc40000000003 */
[----:B------:R-:W-:Y:S02]  /*16620*/  SHF.R.U32.HI R3, RZ, 0x8, R2 ;  /* 0x00000008ff037819 */ /* 0x000fe40000011602 */
[----:B------:R-:W-:-:S04]  /*16630*/  LOP3.LUT R2, R0, 0xff, RZ, 0xc0, !PT ;  /* 0x000000ff00027812 */ /* 0x000fc800078ec0ff */
[----:B------:R-:W-:Y:S01]  /*16640*/  PRMT R11, R2, 0x5410, R3 ;  /* 0x00005410020b7816 */ /* 0x000fe20000000003 */
[----:B------:R-:W-:Y:S01]  /*16650*/  IMAD.WIDE.U32 R2, R9, -0x2daee0ad, RZ ;  /* 0xd2511f5309027825 */ /* 0x000fe200078e00ff */
[----:B------:R-:W-:-:S04]  /*16660*/  PRMT R8, R6, 0x5410, R7 ;  /* 0x0000541006087816 */ /* 0x000fc80000000007 */
[----:B------:R-:W-:-:S04]  /*16670*/  LOP3.LUT R0, R3, UR16, R10, 0x96, !PT ;  /* 0x0000001003007c12 */ /* 0x000fc8000f8e960a */
        /* <DEDUP_REMOVED lines=16> */
[----:B------:R1:W-:Y:S01]  /*16780*/  STG.E.U16 [R32.64+-0xc0], R19 ;  /* 0xffff401320007986 */ /* 0x0003e2000c10151c */
[----:B------:R-:W-:-:S02]  /*16790*/  IMAD.MOV.U32 R45, RZ, RZ, R252 ;  /* 0x000000ffff2d7224 */ /* 0x000fc400078e00fc */
[----:B------:R-:W-:Y:S02]  /*167a0*/  IMAD.MOV.U32 R25, RZ, RZ, R69 ;  /* 0x000000ffff197224 */ /* 0x000fe400078e0045 */
[----:B------:R-:W-:Y:S02]  /*167b0*/  IMAD.MOV.U32 R53, RZ, RZ, R47 ;  /* 0x000000ffff357224 */ /* 0x000fe400078e002f */
[----:B------:R-:W-:Y:S02]  /*167c0*/  IMAD.MOV.U32 R70, RZ, RZ, R45 ;  /* 0x000000ffff467224 */ /* 0x000fe400078e002d */
[----:B------:R-:W-:Y:S01]  /*167d0*/  IMAD.MOV.U32 R69, RZ, RZ, R130 ;  /* 0x000000ffff457224 */ /* 0x000fe200078e0082 */
[----:B-1----:R-:W-:Y:S01]  /*167e0*/  PRMT R19, R0, 0x5410, R2 ;  /* 0x0000541000137816 */ /* 0x002fe20000000002 */
[----:B------:R-:W-:-:S05]  /*167f0*/  HSET2.LE.AND R0, R18, R96, PT ;  /* 0x0000006012007233 */ /* 0x000fca0003803000 */
[----:B------:R-:W-:Y:S01]  /*16800*/  LOP3.LUT R10, R0, R52, RZ, 0xc0, !PT ;  /* 0x00000034000a7212 */ /* 0x000fe200078ec0ff */
[--C-:B------:R-:W-:Y:S02]  /*16810*/  HSET2.LE.AND R0, R17, R96.reuse, PT ;  /* 0x0000006011007233 */ /* 0x100fe40003803000 */
[----:B------:R-:W-:-:S03]  /*16820*/  HSET2.LE.AND R2, R11, R96, PT ;  /* 0x000000600b027233 */ /* 0x000fc60003803000 */
[----:B------:R-:W-:Y:S01]  /*16830*/  LOP3.LUT R11, R0, R46, RZ, 0xc0, !PT ;  /* 0x0000002e000b7212 */ /* 0x000fe200078ec0ff */
[----:B------:R-:W-:Y:S01]  /*16840*/  HSET2.LE.AND R0, R14, R96, PT ;  /* 0x000000600e007233 */ /* 0x000fe20003803000 */
[----:B------:R-:W-:Y:S02]  /*16850*/  IMAD.MOV.U32 R47, RZ, RZ, R129 ;  /* 0x000000ffff2f7224 */ /* 0x000fe400078e0081 */
[----:B------:R-:W-:Y:S02]  /*16860*/  IMAD.MOV.U32 R45, RZ, RZ, R128 ;  /* 0x000000ffff2d7224 */ /* 0x000fe400078e0080 */
[----:B------:R-:W-:Y:S01]  /*16870*/  LOP3.LUT R128, R0, R43, RZ, 0xc0, !PT ;  /* 0x0000002b00807212 */ /* 0x000fe200078ec0ff */
[----:B------:R-:W-:Y:S01]  /*16880*/  IMAD.MOV.U32 R55, RZ, RZ, R25 ;  /* 0x000000ffff377224 */ /* 0x000fe200078e0019 */
[----:B--2---:R-:W-:Y:S01]  /*16890*/  IADD3 R0, R56, 0x4, RZ ;  /* 0x0000000438007810 */ /* 0x004fe20007ffe0ff */
        /* <DEDUP_REMOVED lines=12> */
[----:B------:R-:W-:Y:S01]  /*16960*/  IMAD.WIDE.U32 R248, R0, -0x326172a9, RZ ;  /* 0xcd9e8d5700f87825 */ /* 0x000fe200078e00ff */
[--C-:B------:R-:W-:Y:S01]  /*16970*/  HSET2.LE.AND R3, R8, R96.reuse, PT ;  /* 0x0000006008037233 */ /* 0x100fe20003803000 */
[----:B------:R-:W-:Y:S01]  /*16980*/  LOP3.LUT R8, R2, R80, RZ, 0xc0, !PT ;  /* 0x0000005002087212 */ /* 0x000fe200078ec0ff */
[----:B------:R-:W-:-:S03]  /*16990*/  HSET2.LE.AND R2, R7, R96, PT ;  /* 0x0000006007027233 */ /* 0x000fc60003803000 */
[----:B------:R-:W-:Y:S01]  /*169a0*/  LOP3.LUT R9, R3, R54, RZ, 0xc0, !PT ;  /* 0x0000003603097212 */ /* 0x000fe200078ec0ff */
[----:B------:R-:W-:Y:S01]  /*169b0*/  HSET2.LE.AND R3, R6, R96, PT ;  /* 0x0000006006037233 */ /* 0x000fe20003803000 */
[----:B------:R-:W-:Y:S02]  /*169c0*/  IMAD.MOV.U32 R62, RZ, RZ, R217 ;  /* 0x000000ffff3e7224 */ /* 0x000fe400078e00d9 */
[----:B------:R-:W-:Y:S01]  /*169d0*/  IMAD.MOV.U32 R63, RZ, RZ, R221 ;  /* 0x000000ffff3f7224 */ /* 0x000fe200078e00dd */
[----:B---3--:R-:W-:Y:S01]  /*169e0*/  LOP3.LUT R0, R249, R71, RZ, 0x3c, !PT ;  /* 0x00000047f9007212 */ /* 0x008fe200078e3cff */
[----:B------:R-:W-:Y:S02]  /*169f0*/  IMAD.MOV.U32 R71, RZ, RZ, R56 ;  /* 0x000000ffff477224 */ /* 0x000fe400078e0038 */
[----:B------:R-:W-:Y:S02]  /*16a00*/  IMAD.MOV.U32 R56, RZ, RZ, R25 ;  /* 0x000000ffff387224 */ /* 0x000fe400078e0019 */
[----:B------:R-:W-:-:S04]  /*16a10*/  IMAD.WIDE.U32 R6, R0, -0x2daee0ad, RZ ;  /* 0xd2511f5300067825 */ /* 0x000fc800078e00ff */
[----:B------:R-:W-:Y:S01]  /*16a20*/  IMAD.MOV.U32 R21, RZ, RZ, R56 ;  /* 0x000000ffff157224 */ /* 0x000fe200078e0038 */
[----:B------:R-:W-:Y:S01]  /*16a30*/  STL.64 [R1], R6 ;  /* 0x0000000601007387 */ /* 0x000fe20000100a00 */
[----:B------:R-:W-:-:S03]  /*16a40*/  IMAD.MOV.U32 R56, RZ, RZ, R189 ;  /* 0x000000ffff387224 */ /* 0x000fc600078e00bd */
[----:B------:R1:W5:Y:S04]  /*16a50*/  LDL.LU R217, [R1+0x10c] ;  /* 0x00010c0001d97983 */ /* 0x0003680000300800 */
[----:B------:R1:W5:Y:S04]  /*16a60*/  LDL.LU R221, [R1+0x108] ;  /* 0x0001080001dd7983 */ /* 0x0003680000300800 */
[----:B------:R-:W2:Y:S01]  /*16a70*/  LDL.LU R189, [R1+0x104] ;  /* 0x0001040001bd7983 */ /* 0x000ea20000300800 */
[----:B------:R-:W-:Y:S02]  /*16a80*/  LOP3.LUT R129, R2, R41, RZ, 0xc0, !PT ;  /* 0x0000002902817212 */ /* 0x000fe400078ec0ff */
[----:B------:R-:W-:Y:S01]  /*16a90*/  LOP3.LUT R2, R115, UR15, R248, 0x96, !PT ;  /* 0x0000000f73027c12 */ /* 0x000fe2000f8e96f8 */
[----:B------:R-:W-:-:S02]  /*16aa0*/  IMAD.MOV.U32 R115, RZ, RZ, R71 ;  /* 0x000000ffff737224 */ /* 0x000fc400078e0047 */
[----:B------:R-:W-:Y:S02]  /*16ab0*/  IMAD.MOV.U32 R71, RZ, RZ, R85 ;  /* 0x000000ffff477224 */ /* 0x000fe400078e0055 */
[----:B------:R-:W-:Y:S02]  /*16ac0*/  IMAD.MOV.U32 R85, RZ, RZ, R191 ;  /* 0x000000ffff557224 */ /* 0x000fe400078e00bf */
[----:B------:R-:W3:Y:S01]  /*16ad0*/  LDL.LU R191, [R1+0x100] ;  /* 0x0001000001bf7983 */ /* 0x000ee20000300800 */
[----:B------:R-:W-:Y:S02]  /*16ae0*/  IMAD.MOV.U32 R60, RZ, RZ, R79 ;  /* 0x000000ffff3c7224 */ /* 0x000fe400078e004f */
[----:B------:R-:W-:Y:S02]  /*16af0*/  IMAD.MOV.U32 R79, RZ, RZ, R194 ;  /* 0x000000ffff4f7224 */ /* 0x000fe400078e00c2 */
[----:B------:R-:W4:Y:S01]  /*16b00*/  LDL.LU R194, [R1+0xfc] ;  /* 0x0000fc0001c27983 */ /* 0x000f220000300800 */
[----:B------:R-:W-:Y:S01]  /*16b10*/  LOP3.LUT R0, R7, UR4, R82, 0x96, !PT ;  /* 0x0000000407007c12 */ /* 0x000fe2000f8e9652 */
        /* <DEDUP_REMOVED lines=9> */
[----:B------:R-:W-:-:S05]  /*16bb0*/  IMAD.WIDE.U32 R246, R0, -0x326172a9, RZ ;  /* 0xcd9e8d5700f67825 */ /* 0x000fca00078e00ff */
[----:B------:R-:W-:Y:S01]  /*16bc0*/  LOP3.LUT R0, R247, UR14, R114, 0x96, !PT ;  /* 0x0000000ef7007c12 */ /* 0x000fe2000f8e9672 */
[----:B------:R-:W-:Y:S02]  /*16bd0*/  IMAD.MOV.U32 R114, RZ, RZ, R82 ;  /* 0x000000ffff727224 */ /* 0x000fe400078e0052 */
[----:B------:R-:W-:Y:S02]  /*16be0*/  IMAD.MOV.U32 R82, RZ, RZ, R193 ;  /* 0x000000ffff527224 */ /* 0x000fe400078e00c1 */
[----:B------:R-:W3:Y:S01]  /*16bf0*/  LDL.LU R193, [R1+0xf8] ;  /* 0x0000f80001c17983 */ /* 0x000ee20000300800 */
[--C-:B------:R-:W-:Y:S01]  /*16c00*/  FADD.FTZ R252, R24, R4.reuse ;  /* 0x0000000418fc7221 */ /* 0x100fe20000010000 */
[C---:B------:R-:W-:Y:S02]  /*16c10*/  PRMT R5, R102.reuse, 0x7610, R5 ;  /* 0x0000761066057816 */ /* 0x040fe40000000005 */
[----:B------:R-:W-:-:S03]  /*16c20*/  PRMT R4, R102, 0x7632, R4 ;  /* 0x0000763266047816 */ /* 0x000fc60000000004 */
[----:B------:R-:W-:Y:S02]  /*16c30*/  @!P6 HFMA2.BF16_V2 R76, -RZ.H0_H0, RZ.H0_H0, -R5.H0_H0 ;  /* 0x200000ffff4ce231 */ /* 0x000fe40000340905 */
[----:B------:R-:W-:Y:S01]  /*16c40*/  @!P5 HFMA2.BF16_V2 R75, -RZ.H0_H0, RZ.H0_H0, -R4.H0_H0 ;  /* 0x200000ffff4bd231 */ /* 0x000fe20000340904 */
[----:B------:R-:W-:Y:S02]  /*16c50*/  PRMT R36, R5, 0x5410, R4 ;  /* 0x0000541005247816 */ /* 0x000fe40000000004 */
[----:B------:R-:W-:Y:S02]  /*16c60*/  @!P6 PRMT R5, R76, 0x5410, RZ ;  /* 0x000054104c05e816 */ /* 0x000fe400000000ff */
[----:B------:R-:W-:Y:S01]  /*16c70*/  @!P5 PRMT R4, R75, 0x5410, RZ ;  /* 0x000054104b04d816 */ /* 0x000fe200000000ff */
[----:B------:R-:W-:Y:S04]  /*16c80*/  STG.E.U16 [R30.64+-0xc0], R16 ;  /* 0xffff40101e007986 */ /* 0x000fe8000c10151c */
[----:B------:R1:W-:Y:S04]  /*16c90*/  STG.E.U16 [R30.64+-0xbe], R15 ;  /* 0xffff420f1e007986 */ /* 0x0003e8000c10151c */
[----:B------:R-:W-:Y:S04]  /*16ca0*/  STG.E.U16 [R28.64+-0xc0], R5 ;  /* 0xffff40051c007986 */ /* 0x000fe8000c10151c */
[----:B------:R1:W-:Y:S01]  /*16cb0*/  STG.E.U16 [R28.64+-0xbe], R4 ;  /* 0xffff42041c007986 */ /* 0x0003e2000c10151c */
[----:B------:R-:W-:Y:S01]  /*16cc0*/  LOP3.LUT R130, R3, R37, RZ, 0xc0, !PT ;  /* 0x0000002503827212 */ /* 0x000fe200078ec0ff */
[----:B-1----:R-:W-:-:S04]  /*16cd0*/  IMAD.WIDE.U32 R14, R0, -0x2daee0ad, RZ ;  /* 0xd2511f53000e7825 */ /* 0x002fc800078e00ff */
[----:B------:R-:W-:-:S05]  /*16ce0*/  IMAD.WIDE.U32 R4, R2, -0x2daee0ad, RZ ;  /* 0xd2511f5302047825 */ /* 0x000fca00078e00ff */
[----:B------:R-:W-:Y:S02]  /*16cf0*/  LOP3.LUT R2, R5, UR13, R6, 0x96, !PT ;  /* 0x0000000d05027c12 */ /* 0x000fe4000f8e9606 */
[----:B------:R-:W-:-:S03]  /*16d00*/  LOP3.LUT R0, R15, UR11, R4, 0x96, !PT ;  /* 0x0000000b0f007c12 */ /* 0x000fc6000f8e9604 */
[----:B------:R-:W-:-:S04]  /*16d10*/  IMAD.WIDE.U32 R4, R2, -0x326172a9, RZ ;  /* 0xcd9e8d5702047825 */ /* 0x000fc800078e00ff */
[----:B------:R-:W-:Y:S01]  /*16d20*/  IMAD.WIDE.U32 R6, R0, -0x326172a9, RZ ;  /* 0xcd9e8d5700067825 */ /* 0x000fe200078e00ff */
[----:B------:R-:W-:-:S04]  /*16d30*/  LOP3.LUT R2, R5, UR12, R246, 0x96, !PT ;  /* 0x0000000c05027c12 */ /* 0x000fc8000f8e96f6 */
[----:B------:R-:W-:Y:S01]  /*16d40*/  LOP3.LUT R0, R7, UR10, R4, 0x96, !PT ;  /* 0x0000000a07007c12 */ /* 0x000fe2000f8e9604 */
        /* <DEDUP_REMOVED lines=36> */
[----:B------:R-:W-:Y:S02]  /*16f90*/  @!P2 HFMA2.BF16_V2 R72, -RZ.H0_H0, RZ.H0_H0, -R34.H0_H0 ;  /* 0x200000ffff48a231 */ /* 0x000fe40000340922 */
[----:B------:R-:W-:Y:S01]  /*16fa0*/  @!P4 HFMA2.BF16_V2 R73, -RZ.H0_H0, RZ.H0_H0, -R26.H0_H0 ;  /* 0x200000ffff49c231 */ /* 0x000fe2000034091a */
[----:B--2---:R-:W1:Y:S02]  /*16fb0*/  LDSM.16.MT88.4 R16, [R189+0xa000] ;  /* 0x00a00000bd10783b */ /* 0x004e640000004200 */
[-C--:B-1----:R-:W-:Y:S08]  /*16fc0*/  HMMA.16816.F32.BF16 R168, R8, R16.reuse, R168 ;  /* 0x0000001008a8723c */ /* 0x082ff000000418a8 */
[C---:B------:R-:W-:Y:S08]  /*16fd0*/  HMMA.16816.F32.BF16 R152, R4.reuse, R16, R152 ;  /* 0x000000100498723c */ /* 0x040ff00000041898 */
[-C--:B------:R-:W-:Y:S08]  /*16fe0*/  HMMA.16816.F32.BF16 R148, R4, R18.reuse, R148 ;  /* 0x000000120494723c */ /* 0x080ff00000041894 */
[----:B------:R-:W-:Y:S01]  /*16ff0*/  HMMA.16816.F32.BF16 R36, R8, R18, R232 ;  /* 0x000000120824723c */ /* 0x000fe200000418e8 */
[----:B---3--:R-:W1:Y:S01]  /*17000*/  LDSM.16.MT88.4 R16, [R191+0xa000] ;  /* 0x00a00000bf10783b */ /* 0x008e620000004200 */
[----:B------:R-:W-:Y:S01]  /*17010*/  @!P3 HFMA2.BF16_V2 R74, -RZ.H0_H0, RZ.H0_H0, -R27.H0_H0 ;  /* 0x200000ffff4ab231 */ /* 0x000fe2000034091b */
[----:B------:R-:W-:Y:S01]  /*17020*/  @!P2 PRMT R34, R72, 0x5410, RZ ;  /* 0x000054104822a816 */ /* 0x000fe200000000ff */
[----:B------:R-:W-:Y:S01]  /*17030*/  IMAD.MOV.U32 R72, RZ, RZ, R203 ;  /* 0x000000ffff487224 */ /* 0x000fe200078e00cb */
[----:B------:R-:W-:Y:S01]  /*17040*/  PRMT R48, R27, 0x5410, R26 ;  /* 0x000054101b307816 */ /* 0x000fe2000000001a */
[----:B------:R2:W5:Y:S01]  /*17050*/  LDL.LU R203, [R1+0xf4] ;  /* 0x0000f40001cb7983 */ /* 0x0005620000300800 */
[----:B------:R-:W-:Y:S01]  /*17060*/  @!P4 PRMT R26, R73, 0x5410, RZ ;  /* 0x00005410491ac816 */ /* 0x000fe200000000ff */
[----:B------:R-:W-:Y:S01]  /*17070*/  IMAD.MOV.U32 R73, RZ, RZ, R202 ;  /* 0x000000ffff497224 */ /* 0x000fe200078e00ca */
[----:B------:R-:W-:Y:S01]  /*17080*/  @!P3 PRMT R27, R74, 0x5410, RZ ;  /* 0x000054104a1bb816 */ /* 0x000fe200000000ff */
[----:B------:R2:W5:Y:S01]  /*17090*/  LDL.LU R202, [R1+0xf0] ;  /* 0x0000f00001ca7983 */ /* 0x0005620000300800 */
[----:B------:R-:W-:-:S02]  /*170a0*/  IMAD.MOV.U32 R74, RZ, RZ, R201 ;  /* 0x000000ffff4a7224 */ /* 0x000fc400078e00c9 */
[----:B------:R-:W-:Y:S01]  /*170b0*/  IMAD.MOV.U32 R101, RZ, RZ, R69 ;  /* 0x000000ffff657224 */ /* 0x000fe200078e0045 */
[----:B------:R2:W5:Y:S01]  /*170c0*/  LDL.LU R201, [R1+0xec] ;  /* 0x0000ec0001c97983 */ /* 0x0005620000300800 */
[-C--:B-1----:R-:W-:Y:S08]  /*170d0*/  HMMA.16816.F32.BF16 R160, R8, R16.reuse, R160 ;  /* 0x0000001008a0723c */ /* 0x082ff000000418a0 */
[C---:B------:R-:W-:Y:S08]  /*170e0*/  HMMA.16816.F32.BF16 R144, R4.reuse, R16, R144 ;  /* 0x000000100490723c */ /* 0x040ff00000041890 */
[-C--:B------:R-:W-:Y:S08]  /*170f0*/  HMMA.16816.F32.BF16 R140, R4, R18.reuse, R140 ;  /* 0x00000012048c723c */ /* 0x080ff0000004188c */
[----:B------:R-:W-:Y:S01]  /*17100*/  HMMA.16816.F32.BF16 R40, R8, R18, R236 ;  /* 0x000000120828723c */ /* 0x000fe200000418ec */
[----:B----4-:R-:W1:Y:S01]  /*17110*/  LDSM.16.MT88.4 R16, [R194+0xa000] ;  /* 0x00a00000c210783b */ /* 0x010e620000004200 */
        /* <DEDUP_REMOVED lines=20> */
[----:B------:R-:W-:-:S03]  /*17260*/  IMAD.MOV.U32 R58, RZ, RZ, R188 ;  /* 0x000000ffff3a7224 */ /* 0x000fc600078e00bc */
[----:B------:R2:W5:Y:S01]  /*17270*/  LDL.LU R192, [R1+0xd0] ;  /* 0x0000d00001c07983 */ /* 0x0005620000300800 */
[----:B------:R-:W-:-:S03]  /*17280*/  IMAD.MOV.U32 R235, RZ, RZ, R55 ;  /* 0x000000ffffeb7224 */ /* 0x000fc600078e0037 */
[----:B------:R2:W5:Y:S01]  /*17290*/  LDL.LU R190, [R1+0xcc] ;  /* 0x0000cc0001be7983 */ /* 0x0005620000300800 */
[----:B------:R-:W-:-:S03]  /*172a0*/  IMAD.MOV.U32 R236, RZ, RZ, R53 ;  /* 0x000000ffffec7224 */ /* 0x000fc600078e0035 */
[----:B------:R2:W5:Y:S01]  /*172b0*/  LDL.LU R188, [R1+0xc8] ;  /* 0x0000c80001bc7983 */ /* 0x0005620000300800 */
[----:B-1----:R-:W-:Y:S01]  /*172c0*/  HMMA.16816.F32.BF16 R52, R4, R16, R64 ;  /* 0x000000100434723c */ /* 0x002fe20000041840 */
[----:B------:R-:W-:Y:S02]  /*172d0*/  IMAD.MOV.U32 R232, RZ, RZ, R58 ;  /* 0x000000ffffe87224 */ /* 0x000fe400078e003a */
[----:B------:R-:W-:Y:S02]  /*172e0*/  IMAD.MOV.U32 R234, RZ, RZ, R57 ;  /* 0x000000ffffea7224 */ /* 0x000fe400078e0039 */
[----:B------:R-:W-:Y:S02]  /*172f0*/  IMAD.MOV.U32 R237, RZ, RZ, R47 ;  /* 0x000000ffffed7224 */ /* 0x000fe400078e002f */
[----:B------:R-:W-:Y:S01]  /*17300*/  IMAD.MOV.U32 R238, RZ, RZ, R45 ;  /* 0x000000ffffee7224 */ /* 0x000fe200078e002d */
[----:B------:R-:W-:Y:S01]  /*17310*/  HMMA.16816.F32.BF16 R60, R8, R18, R60 ;  /* 0x00000012083c723c */ /* 0x000fe2000004183c */
[----:B------:R-:W-:-:S02]  /*17320*/  IMAD.MOV.U32 R239, RZ, RZ, R44 ;  /* 0x000000ffffef7224 */ /* 0x000fc400078e002c */
[----:B------:R-:W-:-:S05]  /*17330*/  IMAD.MOV.U32 R65, RZ, RZ, R56 ;  /* 0x000000ffff417224 */ /* 0x000fca00078e0038 */
[----:B------:R-:W-:Y:S08]  /*17340*/  HMMA.16816.F32.BF16 R44, R8, R16, R72 ;  /* 0x00000010082c723c */ /* 0x000ff00000041848 */
[----:B------:R-:W-:Y:S01]  /*17350*/  HMMA.16816.F32.BF16 R56, R4, R18, R116 ;  /* 0x000000120438723c */ /* 0x000fe20000041874 */
[----:B------:R-:W1:Y:S01]  /*17360*/  LDSM.16.MT88.4 R16, [R193+0xa000] ;  /* 0x00a00000c110783b */ /* 0x000e620000004200 */
[----:B------:R-:W-:-:S02]  /*17370*/  IMAD.MOV.U32 R233, RZ, RZ, R83 ;  /* 0x000000ffffe97224 */ /* 0x000fc400078e0053 */
[----:B------:R-:W-:Y:S02]  /*17380*/  IMAD.MOV.U32 R64, RZ, RZ, R82 ;  /* 0x000000ffff407224 */ /* 0x000fe400078e0052 */
[----:B------:R-:W-:Y:S02]  /*17390*/  IMAD.MOV.U32 R67, RZ, RZ, R79 ;  /* 0x000000ffff437224 */ /* 0x000fe400078e004f */
[-C--:B-1----:R-:W-:Y:S07]  /*173a0*/  HMMA.16816.F32.BF16 R72, R4, R16.reuse, R156 ;  /* 0x000000100448723c */ /* 0x082fee000004189c */
[----:B------:R-:W-:Y:S01]  /*173b0*/  IMAD.MOV.U32 R156, RZ, RZ, R78 ;  /* 0x000000ffff9c7224 */ /* 0x000fe200078e004e */
[----:B------:R-:W-:Y:S01]  /*173c0*/  HMMA.16816.F32.BF16 R68, R8, R16, R68 ;  /* 0x000000100844723c */ /* 0x000fe20000041844 */
[----:B------:R-:W-:-:S02]  /*173d0*/  IMAD.MOV.U32 R158, RZ, RZ, R77 ;  /* 0x000000ffff9e7224 */ /* 0x000fc400078e004d */
[----:B------:R-:W-:-:S05]  /*173e0*/  IMAD.MOV.U32 R159, RZ, RZ, R81 ;  /* 0x000000ffff9f7224 */ /* 0x000fca00078e0051 */
[-C--:B------:R-:W-:Y:S01]  /*173f0*/  HMMA.16816.F32.BF16 R76, R4, R18.reuse, R164 ;  /* 0x00000012044c723c */ /* 0x080fe200000418a4 */
[----:B------:R-:W-:Y:S01]  /*17400*/  IMAD.MOV.U32 R66, RZ, RZ, R85 ;  /* 0x000000ffff427224 */ /* 0x000fe200078e0055 */
[----:B------:R-:W-:Y:S06]  /*17410*/  LDSM.16.MT88.4 R164, [R189+0xa800] ;  /* 0x00a80000bda4783b */ /* 0x000fec0000004200 */
[----:B------:R-:W-:Y:S01]  /*17420*/  HMMA.16816.F32.BF16 R80, R8, R18, R92 ;  /* 0x000000120850723c */ /* 0x000fe2000004185c */
[----:B------:R-:W1:Y:S01]  /*17430*/  LDSM.16.MT88.4 R16, [R189+0xb000] ;  /* 0x00b00000bd10783b */ /* 0x000e620000004200 */
[----:B------:R-:W-:-:S06]  /*17440*/  IMAD.MOV.U32 R157, RZ, RZ, R84 ;  /* 0x000000ffff9d7224 */ /* 0x000fcc00078e0054 */
[-C--:B-1----:R-:W-:Y:S08]  /*17450*/  HMMA.16816.F32.BF16 R84, R4, R16.reuse, R184 ;  /* 0x000000100454723c */ /* 0x082ff000000418b8 */
[----:B------:R-:W-:Y:S08]  /*17460*/  HMMA.16816.F32.BF16 R204, R8, R16, R204 ;  /* 0x0000001008cc723c */ /* 0x000ff000000418cc */
[-C--:B------:R-:W-:Y:S08]  /*17470*/  HMMA.16816.F32.BF16 R92, R4, R18.reuse, R224 ;  /* 0x00000012045c723c */ /* 0x080ff000000418e0 */
[----:B------:R-:W-:Y:S01]  /*17480*/  HMMA.16816.F32.BF16 R184, R8, R18, R232 ;  /* 0x0000001208b8723c */ /* 0x000fe200000418e8 */
[----:B------:R-:W1:Y:S01]  /*17490*/  LDSM.16.MT88.4 R16, [R191+0xb000] ;  /* 0x00b00000bf10783b */ /* 0x000e620000004200 */
[----:B------:R-:W-:-:S06]  /*174a0*/  IMAD.WIDE.U32 R2, R15, -0x2daee0ad, RZ ;  /* 0xd2511f530f027825 */ /* 0x000fcc00078e00ff */
[----:B-1----:R-:W-:Y:S08]  /*174b0*/  HMMA.16816.F32.BF16 R232, R8, R16, R100 ;  /* 0x0000001008e8723c */ /* 0x002ff00000041864 */
[C---:B------:R-:W-:Y:S08]  /*174c0*/  HMMA.16816.F32.BF16 R100, R4.reuse, R18, R228 ;  /* 0x000000120464723c */ /* 0x040ff000000418e4 */
[----:B------:R-:W-:Y:S08]  /*174d0*/  HMMA.16816.F32.BF16 R88, R4, R16, R88 ;  /* 0x000000100458723c */ /* 0x000ff00000041858 */
[----:B------:R-:W-:Y:S01]  /*174e0*/  HMMA.16816.F32.BF16 R228, R8, R18, R20 ;  /* 0x0000001208e4723c */ /* 0x000fe20000041814 */
[----:B------:R-:W1:Y:S04]  /*174f0*/  LDSM.16.MT88.4 R20, [R194+0xb000] ;  /* 0x00b00000c214783b */ /* 0x000e680000004200 */
[----:B------:R-:W3:Y:S01]  /*17500*/  LDSM.16.MT88.4 R16, [R193+0xb000] ;  /* 0x00b00000c110783b */ /* 0x000ee20000004200 */
[----:B------:R-:W-:-:S02]  /*17510*/  LOP3.LUT R0, R3, UR16, R24, 0x96, !PT ;  /* 0x0000001003007c12 */ /* 0x000fc4000f8e9618 */
[----:B------:R-:W-:-:S04]  /*17520*/  LOP3.LUT R3, R2, 0xffff, RZ, 0xc0, !PT ;  /* 0x0000ffff02037812 */ /* 0x000fc800078ec0ff */
[----:B------:R-:W-:Y:S01]  /*17530*/  SHF.R.U32.HI R3, RZ, 0x8, R3 ;  /* 0x00000008ff037819 */ /* 0x000fe20000011603 */
[C---:B-1----:R-:W-:Y:S08]  /*17540*/  HMMA.16816.F32.BF16 R104, R4.reuse, R20, R104 ;  /* 0x000000140468723c */ /* 0x042ff00000041868 */
        /* <DEDUP_REMOVED lines=9> */
[----:B------:R-:W1:Y:S01]  /*175e0*/  LDSM.16.MT88.4 R156, [R191+0xa800] ;  /* 0x00a80000bf9c783b */ /* 0x000e620000004200 */
[----:B------:R-:W-:-:S05]  /*175f0*/  SHF.R.U32.HI R3, RZ, 0x10, R0 ;  /* 0x00000010ff037819 */ /* 0x000fca0000011600 */
[----:B------:R-:W-:Y:S01]  /*17600*/  HMMA.16816.F32.BF16 R236, R8, R16, R236 ;  /* 0x0000001008ec723c */ /* 0x000fe200000418ec */
[----:B------:R-:W-:-:S07]  /*17610*/  LOP3.LUT R6, R0, 0xff, RZ, 0xc0, !PT ;  /* 0x000000ff00067812 */ /* 0x000fce00078ec0ff */
[C---:B------:R-:W-:Y:S01]  /*17620*/  HMMA.16816.F32.BF16 R20, R8.reuse, R22, R64 ;  /* 0x000000160814723c */ /* 0x040fe20000041840 */
[----:B------:R-:W-:Y:S01]  /*17630*/  SHF.R.U32.HI R5, RZ, 0x18, R0 ;  /* 0x00000018ff057819 */ /* 0x000fe20000011600 */
[----:B------:R-:W-:Y:S06]  /*17640*/  LDSM.16.MT88.4 R64, [R193+0xa800] ;  /* 0x00a80000c140783b */ /* 0x000fec0000004200 */
        /* <DEDUP_REMOVED lines=14> */
[----:B------:R-:W-:Y:S01]  /*17730*/  HMMA.16816.F32.BF16 R168, R128, R164, R168 ;  /* 0x000000a480a8723c */ /* 0x000fe200000418a8 */
[----:B------:R-:W-:Y:S01]  /*17740*/  LOP3.LUT R124, R2, R51, RZ, 0xc0, !PT ;  /* 0x00000033027c7212 */ /* 0x000fe200078ec0ff */
[----:B------:R-:W-:Y:S01]  /*17750*/  LDSM.16.MT88.4 R96, [R191+0xb800] ;  /* 0x00b80000bf60783b */ /* 0x000fe20000004200 */
[----:B------:R-:W-:-:S03]  /*17760*/  LOP3.LUT R125, R3, R48, RZ, 0xc0, !PT ;  /* 0x00000030037d7212 */ /* 0x000fc600078ec0ff */
[----:B------:R-:W3:Y:S02]  /*17770*/  LDSM.16.MT88.4 R48, [R194+0xa800] ;  /* 0x00a80000c230783b */ /* 0x000ee40000004200 */
[----:B-1----:R-:W-:Y:S02]  /*17780*/  HMMA.16816.F32.BF16 R160, R128, R156, R160 ;  /* 0x0000009c80a0723c */ /* 0x002fe400000418a0 */
[----:B------:R-:W-:Y:S06]  /*17790*/  LDSM.16.MT88.4 R4, [R193+0xb800] ;  /* 0x00b80000c104783b */ /* 0x000fec0000004200 */
[C---:B------:R-:W-:Y:S08]  /*177a0*/  HMMA.16816.F32.BF16 R152, R124.reuse, R164, R152 ;  /* 0x000000a47c98723c */ /* 0x040ff00000041898 */
[-C--:B------:R-:W-:Y:S08]  /*177b0*/  HMMA.16816.F32.BF16 R148, R124, R166.reuse, R148 ;  /* 0x000000a67c94723c */ /* 0x080ff00000041894 */
[----:B------:R-:W-:Y:S08]  /*177c0*/  HMMA.16816.F32.BF16 R164, R128, R166, R36 ;  /* 0x000000a680a4723c */ /* 0x000ff00000041824 */
        /* <DEDUP_REMOVED lines=11> */
[----:B------:R-:W1:Y:S04]  /*17880*/  LDSM.16.MT88.4 R80, [R189+0xb800] ;  /* 0x00b80000bd50783b */ /* 0x000e680000004200 */
        /* <DEDUP_REMOVED lines=13> */
[----:B------:R-:W-:Y:S01]  /*17960*/  STG.E.U16 [R30.64+-0x9e], R133 ;  /* 0xffff62851e007986 */ /* 0x000fe2000c10151c */
[----:B------:R-:W-:-:S03]  /*17970*/  UISETP.GT.AND UP0, UPT, UR33, UR18, UPT ;  /* 0x000000122100728c */ /* 0x000fc6000bf04270 */
[----:B------:R-:W-:Y:S04]  /*17980*/  STG.E.U16 [R28.64+-0xa0], R27 ;  /* 0xffff601b1c007986 */ /* 0x000fe8000c10151c */
[----:B------:R-:W-:Y:S04]  /*17990*/  STG.E.U16 [R28.64+-0x9e], R26 ;  /* 0xffff621a1c007986 */ /* 0x000fe8000c10151c */
[----:B------:R-:W-:Y:S04]  /*179a0*/  STG.E.U16 [R12.64+-0x90], R174 ;  /* 0xffff70ae0c007986 */ /* 0x000fe8000c10151c */
[----:B------:R-:W-:Y:S04]  /*179b0*/  STG.E.U16 [R12.64+-0x8e], R173 ;  /* 0xffff72ad0c007986 */ /* 0x000fe8000c10151c */
[----:B------:R-:W-:Y:S04]  /*179c0*/  STG.E.U16 [R32.64+-0x90], R172 ;  /* 0xffff70ac20007986 */ /* 0x000fe8000c10151c */
[----:B------:R3:W-:Y:S04]  /*179d0*/  STG.E.U16 [R32.64+-0x8e], R139 ;  /* 0xffff728b20007986 */ /* 0x0007e8000c10151c */
[----:B------:R4:W-:Y:S04]  /*179e0*/  STG.E.U16 [R30.64+-0x90], R132 ;  /* 0xffff70841e007986 */ /* 0x0009e8000c10151c */
[----:B------:R2:W-:Y:S04]  /*179f0*/  STG.E.U16 [R30.64+-0x8e], R35 ;  /* 0xffff72231e007986 */ /* 0x0005e8000c10151c */
[----:B------:R2:W-:Y:S04]  /*17a00*/  STG.E.U16 [R28.64+-0x90], R183 ;  /* 0xffff70b71c007986 */ /* 0x0005e8000c10151c */
[----:B------:R2:W-:Y:S01]  /*17a10*/  STG.E.U16 [R28.64+-0x8e], R34 ;  /* 0xffff72221c007986 */ /* 0x0005e2000c10151c */
[----:B------:R-:W-:Y:S01]  /*17a20*/  PLOP3.LUT P2, PT, PT, PT, UP0, 0x80, 0x0 ;  /* 0x000000000000781c */ /* 0x000fe20003f4f008 */
[----:B------:R-:W-:Y:S01]  /*17a30*/  FADD.FTZ R0, R208, R251 ;  /* 0x000000fbd0007221 */ /* 0x000fe20000010000 */
[----:B-1----:R-:W-:Y:S01]  /*17a40*/  HMMA.16816.F32.BF16 R76, R124, R82, R92 ;  /* 0x000000527c4c723c */ /* 0x002fe2000004185c */
[----:B------:R-:W-:Y:S01]  /*17a50*/  FADD.FTZ R210, R210, R252 ;  /* 0x000000fcd2d27221 */ /* 0x000fe20000010000 */
[----:B------:R-:W-:Y:S01]  /*17a60*/  IADD3 RZ, P3, R12, -0x100, RZ ;  /* 0xffffff000cff7810 */ /* 0x000fe20007f7e0ff */
[----:B------:R-:W-:-:S02]  /*17a70*/  FADD.FTZ R208, R242, R250 ;  /* 0x000000faf2d07221 */ /* 0x000fc40000010000 */
[----:B------:R-:W-:-:S03]  /*17a80*/  FADD.FTZ R0, R240, R0 ;  /* 0x00000000f0007221 */ /* 0x000fc60000010000 */
[----:B------:R-:W-:Y:S01]  /*17a90*/  HMMA.16816.F32.BF16 R72, R124, R80, R84 ;  /* 0x000000507c48723c */ /* 0x000fe20000041854 */
[----:B------:R-:W-:Y:S01]  /*17aa0*/  FADD.FTZ R210, R243, R210 ;  /* 0x000000d2f3d27221 */ /* 0x000fe20000010000 */
[----:B---3--:R-:W-:-:S06]  /*17ab0*/  IADD3.X R139, R13, -0x1, RZ, P3, !PT ;  /* 0xffffffff0d8b7810 */ /* 0x008fcc0001ffe4ff */
        /* <DEDUP_REMOVED lines=9> */
[----:B----4-:R-:W-:Y:S02]  /*17b50*/  IMAD.MOV.U32 R132, RZ, RZ, R222 ;  /* 0x000000ffff847224 */ /* 0x010fe400078e00de */
[----:B------:R-:W-:-:S05]  /*17b60*/  IMAD.MOV.U32 R133, RZ, RZ, R212 ;  /* 0x000000ffff857224 */ /* 0x000fca00078e00d4 */
[----:B------:R-:W-:Y:S08]  /*17b70*/  HMMA.16816.F32.BF16 R124, R124, R6, R116 ;  /* 0x000000067c7c723c */ /* 0x000ff00000041874 */
[C---:B------:R-:W-:Y:S08]  /*17b80*/  HMMA.16816.F32.BF16 R68, R128.reuse, R80, R204 ;  /* 0x000000508044723c */ /* 0x040ff000000418cc */
[----:B------:R-:W-:Y:S01]  /*17b90*/  HMMA.16816.F32.BF16 R84, R128, R96, R232 ;  /* 0x000000608054723c */ /* 0x000fe200000418e8 */
[----:B------:R-:W-:-:S07]  /*17ba0*/  IADD3 R204, R12, -0x100, RZ ;  /* 0xffffff000ccc7810 */ /* 0x000fce0007ffe0ff */
[C---:B------:R-:W-:Y:S08]  /*17bb0*/  HMMA.16816.F32.BF16 R100, R128.reuse, R112, R224 ;  /* 0x000000708064723c */ /* 0x040ff000000418e0 */
[C---:B------:R-:W-:Y:S08]  /*17bc0*/  HMMA.16816.F32.BF16 R80, R128.reuse, R82, R184 ;  /* 0x000000528050723c */ /* 0x040ff000000418b8 */
[C---:B------:R-:W-:Y:S08]  /*17bd0*/  HMMA.16816.F32.BF16 R96, R128.reuse, R98, R228 ;  /* 0x000000628060723c */ /* 0x040ff000000418e4 */
[C---:B------:R-:W-:Y:S08]  /*17be0*/  HMMA.16816.F32.BF16 R112, R128.reuse, R114, R20 ;  /* 0x000000728070723c */ /* 0x040ff00000041814 */
[C---:B------:R-:W-:Y:S08]  /*17bf0*/  HMMA.16816.F32.BF16 R116, R128.reuse, R4, R236 ;  /* 0x000000048074723c */ /* 0x040ff000000418ec */
[----:B------:R-:W-:Y:S01]  /*17c00*/  HMMA.16816.F32.BF16 R128, R128, R6, R16 ;  /* 0x000000068080723c */ /* 0x000fe20000041810 */
[----:B------:R-:W-:Y:S07]  /*17c10*/  @!P2 BRA `(.L_x_2063) ;  /* 0x000055700000a947 */ /* 0x000fee0003800000 */
[----:B--2---:R-:W2:Y:S04]  /*17c20*/  LDL.64 R14, [R1+0xb8] ;  /* 0x0000b800010e7983 */ /* 0x004ea80000100a00 */
        /* <DEDUP_REMOVED lines=138> */
[----:B------:R-:W-:Y:S08]  /*184d0*/  HMMA.16816.F32.BF16 R180, R4, R18, R176 ;  /* 0x0000001204b4723c */ /* 0x000ff000000418b0 */
[----:B--2---:R-:W-:Y:S08]  /*184e0*/  HMMA.16816.F32.BF16 R176, R8, R16, R132 ;  /* 0x0000001008b0723c */ /* 0x004ff00000041884 */
        /* <DEDUP_REMOVED lines=53> */
.L_x_2075:
[----:B------:R-:W-:Y:S05]  /*18840*/  BSYNC B0 ;  /* 0x0000000000007941 */ /* 0x000fea0003800000 */
.L_x_2074:
[----:B------:R-:W0:Y:S02]  /*18850*/  LDGDEPBAR ;  /* 0x00000000000079af */ /* 0x000e240000000000 */
.L_x_2073:
[----:B-1----:R-:W3:Y:S01]  /*18860*/  LDL.LU.64 R4, [R1+0x68] ;  /* 0x0000680001047983 */ /* 0x002ee20000300a00 */
[----:B--2---:R-:W-:-:S03]  /*18870*/  IMAD.U32 R2, RZ, RZ, UR33 ;  /* 0x00000021ff027e24 */ /* 0x004fc6000f8e00ff */
[----:B------:R-:W1:Y:S01]  /*18880*/  S2R R3, SR_TID.X ;  /* 0x0000000000037919 */ /* 0x000e620000002100 */
[----:B------:R-:W-:-:S03]  /*18890*/  LOP3.LUT R0, R0, 0xfffffffe, RZ, 0xc0, !PT ;  /* 0xfffffffe00007812 */ /* 0x000fc600078ec0ff */
[----:B------:R2:W-:Y:S04]  /*188a0*/  STL.64 [R1+0x100], R30 ;  /* 0x0001001e01007387 */ /* 0x0005e80000100a00 */
[----:B------:R-:W-:Y:S04]  /*188b0*/  STL [R1+0xfc], R28 ;  /* 0x0000fc1c01007387 */ /* 0x000fe80000100800 */
[----:B------:R-:W-:Y:S04]  /*188c0*/  STL [R1+0xf8], R29 ;  /* 0x0000f81d01007387 */ /* 0x000fe80000100800 */
[----:B------:R-:W-:Y:S04]  /*188d0*/  STL [R1+0xf4], R203 ;  /* 0x0000f4cb01007387 */ /* 0x000fe80000100800 */
[----:B------:R-:W-:Y:S01]  /*188e0*/  STL [R1+0xf0], R202 ;  /* 0x0000f0ca01007387 */ /* 0x000fe20000100800 */
[----:B-1----:R-:W-:-:S03]  /*188f0*/  IMAD.SHL.U32 R3, R3, 0x2, RZ ;  /* 0x0000000203037824 */ /* 0x002fc600078e00ff */
[----:B------:R-:W-:Y:S02]  /*18900*/  STL [R1+0xec], R201 ;  /* 0x0000ecc901007387 */ /* 0x000fe40000100800 */
[----:B------:R-:W-:Y:S02]  /*18910*/  LOP3.LUT R3, R3, 0x6, RZ, 0xc0, !PT ;  /* 0x0000000603037812 */ /* 0x000fe400078ec0ff */
[----:B------:R-:W-:Y:S03]  /*18920*/  STL [R1+0xe8], R200 ;  /* 0x0000e8c801007387 */ /* 0x000fe60000100800 */
[----:B------:R-:W-:Y:S01]  /*18930*/  IMAD R2, R2, 0x20, R3 ;  /* 0x0000002002027824 */ /* 0x000fe200078e0203 */
[----:B------:R-:W-:Y:S04]  /*18940*/  STL [R1+0xe4], R199 ;  /* 0x0000e4c701007387 */ /* 0x000fe80000100800 */
[----:B------:R-:W-:Y:S01]  /*18950*/  IADD3 R3, R2, 0x1, RZ ;  /* 0x0000000102037810 */ /* 0x000fe20007ffe0ff */
[----:B------:R-:W-:Y:S03]  /*18960*/  STL [R1+0xe0], R198 ;  /* 0x0000e0c601007387 */ /* 0x000fe60000100800 */
[C---:B------:R-:W-:Y:S01]  /*18970*/  ISETP.GE.AND P1, PT, R3.reuse, R218, PT ;  /* 0x000000da0300720c */ /* 0x040fe20003f26270 */
[----:B------:R-:W-:Y:S03]  /*18980*/  STL [R1+0xdc], R197 ;  /* 0x0000dcc501007387 */ /* 0x000fe60000100800 */
[C---:B------:R-:W-:Y:S01]  /*18990*/  ISETP.LT.OR P1, PT, R3.reuse, R214, P1 ;  /* 0x000000d60300720c */ /* 0x040fe20000f21670 */
[----:B------:R-:W-:Y:S01]  /*189a0*/  STL [R1+0xd8], R196 ;  /* 0x0000d8c401007387 */ /* 0x000fe20000100800 */
[----:B------:R-:W-:-:S02]  /*189b0*/  ISETP.GE.AND P2, PT, R3, R220, PT ;  /* 0x000000dc0300720c */ /* 0x000fc40003f46270 */
[C---:B------:R-:W-:Y:S01]  /*189c0*/  ISETP.GE.AND P3, PT, R2.reuse, R220, PT ;  /* 0x000000dc0200720c */ /* 0x040fe20003f66270 */
[----:B------:R-:W-:Y:S01]  /*189d0*/  STL [R1+0xd4], R195 ;  /* 0x0000d4c301007387 */ /* 0x000fe20000100800 */
[C---:B------:R-:W-:Y:S02]  /*189e0*/  ISETP.GE.AND P4, PT, R3.reuse, R221, PT ;  /* 0x000000dd0300720c */ /* 0x040fe40003f86270 */
[CC--:B------:R-:W-:Y:S01]  /*189f0*/  ISETP.LT.OR P2, PT, R3.reuse, R216.reuse, P2 ;  /* 0x000000d80300720c */ /* 0x0c0fe20001741670 */
[----:B------:R-:W-:Y:S01]  /*18a00*/  STL [R1+0xd0], R192 ;  /* 0x0000d0c001007387 */ /* 0x000fe20000100800 */
[----:B------:R-:W-:Y:S02]  /*18a10*/  ISETP.LT.OR P3, PT, R2, R216, P3 ;  /* 0x000000d80200720c */ /* 0x000fe40001f61670 */
[----:B------:R-:W-:Y:S01]  /*18a20*/  ISETP.LT.OR P4, PT, R3, R217, P4 ;  /* 0x000000d90300720c */ /* 0x000fe20002781670 */
[----:B------:R-:W-:Y:S01]  /*18a30*/  STL [R1+0xcc], R190 ;  /* 0x0000ccbe01007387 */ /* 0x000fe20000100800 */
[----:B------:R-:W-:-:S02]  /*18a40*/  @P1 LOP3.LUT R0, R0, 0x1, RZ, 0xfc, !PT ;  /* 0x0000000100001812 */ /* 0x000fc400078efcff */
[----:B------:R-:W-:Y:S01]  /*18a50*/  FSEL R16, R174, -INF , !P3 ;  /* 0xff800000ae107808 */ /* 0x000fe20005800000 */
[----:B------:R-:W-:Y:S01]  /*18a60*/  STL [R1+0xc8], R188 ;  /* 0x0000c8bc01007387 */ /* 0x000fe20000100800 */
[----:B------:R-:W-:Y:S02]  /*18a70*/  FSEL R23, R175, -INF , !P2 ;  /* 0xff800000af177808 */ /* 0x000fe40005000000 */
[----:B------:R-:W-:Y:S01]  /*18a80*/  ISETP.GE.AND P0, PT, R3, R219, PT ;  /* 0x000000db0300720c */ /* 0x000fe20003f06270 */
[----:B--2---:R-:W2:Y:S01]  /*18a90*/  LDL.LU.64 R30, [R1+0x30] ;  /* 0x00003000011e7983 */ /* 0x004ea20000300a00 */
[C---:B------:R-:W-:Y:S02]  /*18aa0*/  ISETP.GE.AND P5, PT, R2.reuse, R221, PT ;  /* 0x000000dd0200720c */ /* 0x040fe40003fa6270 */
[----:B------:R-:W-:Y:S01]  /*18ab0*/  ISETP.GE.AND P1, PT, R2, R219, PT ;  /* 0x000000db0200720c */ /* 0x000fe20003f26270 */
[----:B------:R-:W4:Y:S01]  /*18ac0*/  LDL.LU.64 R236, [R1+0xc0] ;  /* 0x0000c00001ec7983 */ /* 0x000f220000300a00 */
[----:B------:R-:W-:-:S02]  /*18ad0*/  FSEL R15, R173, -INF , !P4 ;  /* 0xff800000ad0f7808 */ /* 0x000fc40006000000 */
[----:B------:R-:W-:Y:S02]  /*18ae0*/  ISETP.LT.OR P0, PT, R3, R215, P0 ;  /* 0x000000d70300720c */ /* 0x000fe40000701670 */
[C---:B------:R-:W-:Y:S02]  /*18af0*/  ISETP.LT.OR P5, PT, R2.reuse, R217, P5 ;  /* 0x000000d90200720c */ /* 0x040fe40002fa1670 */
[C---:B------:R-:W-:Y:S02]  /*18b00*/  ISETP.LT.OR P4, PT, R2.reuse, R215, P1 ;  /* 0x000000d70200720c */ /* 0x040fe40000f81670 */
[----:B------:R-:W-:Y:S02]  /*18b10*/  IADD3 R3, R2, 0x9, RZ ;  /* 0x0000000902037810 */ /* 0x000fe40007ffe0ff */
[----:B------:R-:W-:Y:S02]  /*18b20*/  FSEL R7, R172, -INF , !P5 ;  /* 0xff800000ac077808 */ /* 0x000fe40006800000 */
[----:B------:R-:W-:-:S02]  /*18b30*/  FSEL R24, R204, -INF , !P4 ;  /* 0xff800000cc187808 */ /* 0x000fc40006000000 */
[C---:B------:R-:W-:Y:S02]  /*18b40*/  ISETP.GE.AND P4, PT, R3.reuse, R221, PT ;  /* 0x000000dd0300720c */ /* 0x040fe40003f86270 */
[C---:B------:R-:W-:Y:S02]  /*18b50*/  ISETP.GE.AND P5, PT, R3.reuse, R218, PT ;  /* 0x000000da0300720c */ /* 0x040fe40003fa6270 */
[C---:B------:R-:W-:Y:S02]  /*18b60*/  ISETP.LT.OR P4, PT, R3.reuse, R217, P4 ;  /* 0x000000d90300720c */ /* 0x040fe40002781670 */
[----:B------:R-:W-:Y:S02]  /*18b70*/  ISETP.LT.OR P5, PT, R3, R214, P5 ;  /* 0x000000d60300720c */ /* 0x000fe40002fa1670 */
[----:B------:R-:W-:Y:S02]  /*18b80*/  FSEL R27, R205, -INF , !P0 ;  /* 0xff800000cd1b7808 */ /* 0x000fe40004000000 */
[----:B------:R-:W-:-:S02]  /*18b90*/  FSEL R11, R137, -INF , !P4 ;  /* 0xff800000890b7808 */ /* 0x000fc40006000000 */
[----:B------:R-:W-:Y:S01]  /*18ba0*/  LOP3.LUT R0, R0, 0xffffffbf, RZ, 0xc0, !PT ;  /* 0xffffffbf00007812 */ /* 0x000fe200078ec0ff */
[----:B---3--:R-:W-:Y:S01]  /*18bb0*/  IMAD.MOV.U32 R230, RZ, RZ, R4 ;  /* 0x000000ffffe67224 */ /* 0x008fe200078e0004 */
[----:B------:R-:W-:Y:S01]  /*18bc0*/  IADD3 R4, R2, 0x8, RZ ;  /* 0x0000000802047810 */ /* 0x000fe20007ffe0ff */
[----:B------:R-:W-:-:S03]  /*18bd0*/  IMAD.MOV.U32 R231, RZ, RZ, R5 ;  /* 0x000000ffffe77224 */ /* 0x000fc600078e0005 */
[C---:B------:R-:W-:Y:S02]  /*18be0*/  ISETP.GE.AND P2, PT, R4.reuse, R221, PT ;  /* 0x000000dd0400720c */ /* 0x040fe40003f46270 */
[C---:B------:R-:W-:Y:S02]  /*18bf0*/  ISETP.GE.AND P3, PT, R4.reuse, R220, PT ;  /* 0x000000dc0400720c */ /* 0x040fe40003f66270 */
[C---:B------:R-:W-:Y:S02]  /*18c00*/  ISETP.LT.OR P2, PT, R4.reuse, R217, P2 ;  /* 0x000000d90400720c */ /* 0x040fe40001741670 */
[----:B------:R-:W-:Y:S02]  /*18c10*/  ISETP.LT.OR P3, PT, R4, R216, P3 ;  /* 0x000000d80400720c */ /* 0x000fe40001f61670 */
[----:B------:R-:W-:Y:S02]  /*18c20*/  FSEL R14, R136, -INF , !P2 ;  /* 0xff800000880e7808 */ /* 0x000fe40005000000 */
[----:B------:R-:W-:-:S02]  /*18c30*/  FSEL R22, R138, -INF , !P3 ;  /* 0xff8000008a167808 */ /* 0x000fc40005800000 */
[C---:B------:R-:W-:Y:S02]  /*18c40*/  ISETP.GE.AND P2, PT, R3.reuse, R220, PT ;  /* 0x000000dc0300720c */ /* 0x040fe40003f46270 */
[C---:B------:R-:W-:Y:S02]  /*18c50*/  ISETP.GE.AND P3, PT, R3.reuse, R219, PT ;  /* 0x000000db0300720c */ /* 0x040fe40003f66270 */
[C---:B------:R-:W-:Y:S02]  /*18c60*/  ISETP.LT.OR P2, PT, R3.reuse, R216, P2 ;  /* 0x000000d80300720c */ /* 0x040fe40001741670 */
[----:B------:R-:W-:Y:S02]  /*18c70*/  ISETP.LT.OR P3, PT, R3, R215, P3 ;  /* 0x000000d70300720c */ /* 0x000fe40001f61670 */
[----:B------:R-:W-:Y:S02]  /*18c80*/  IADD3 R3, R2, 0x10, RZ ;  /* 0x0000001002037810 */ /* 0x000fe40007ffe0ff */
[----:B------:R-:W-:-:S02]  /*18c90*/  ISETP.GE.AND P1, PT, R4, R219, PT ;  /* 0x000000db0400720c */ /* 0x000fc40003f26270 */
[C---:B------:R-:W-:Y:S02]  /*18ca0*/  ISETP.GE.AND P0, PT, R3.reuse, R221, PT ;  /* 0x000000dd0300720c */ /* 0x040fe40003f06270 */
[----:B------:R-:W-:Y:S02]  /*18cb0*/  ISETP.LT.OR P1, PT, R4, R215, P1 ;  /* 0x000000d70400720c */ /* 0x000fe40000f21670 */
[----:B------:R-:W-:Y:S02]  /*18cc0*/  ISETP.LT.OR P0, PT, R3, R217, P0 ;  /* 0x000000d90300720c */ /* 0x000fe40000701670 */
[----:B------:R-:W-:Y:S02]  /*18cd0*/  IADD3 R5, R2, 0x11, RZ ;  /* 0x0000001102057810 */ /* 0x000fe40007ffe0ff */
[----:B------:R-:W-:Y:S02]  /*18ce0*/  FSEL R21, R139, -INF , !P2 ;  /* 0xff8000008b157808 */ /* 0x000fe40005000000 */
[----:B------:R-:W-:-:S02]  /*18cf0*/  FSEL R26, R184, -INF , !P1 ;  /* 0xff800000b81a7808 */ /* 0x000fc40004800000 */
[----:B------:R-:W-:Y:S02]  /*18d00*/  FSEL R10, R176, -INF , !P0 ;  /* 0xff800000b00a7808 */ /* 0x000fe40004000000 */
[C---:B------:R-:W-:Y:S02]  /*18d10*/  ISETP.GE.AND P1, PT, R3.reuse, R220, PT ;  /* 0x000000dc0300720c */ /* 0x040fe40003f26270 */
[C---:B------:R-:W-:Y:S02]  /*18d20*/  ISETP.GE.AND P2, PT, R3.reuse, R219, PT ;  /* 0x000000db0300720c */ /* 0x040fe40003f46270 */
[-C--:B------:R-:W-:Y:S02]  /*18d30*/  ISETP.GE.AND P4, PT, R3, R218.reuse, PT ;  /* 0x000000da0300720c */ /* 0x080fe40003f86270 */
[----:B------:R-:W-:Y:S02]  /*18d40*/  ISETP.GE.AND P0, PT, R5, R221, PT ;  /* 0x000000dd0500720c */ /* 0x000fe40003f06270 */
[----:B------:R-:W-:-:S02]  /*18d50*/  ISETP.GE.AND P6, PT, R4, R218, PT ;  /* 0x000000da0400720c */ /* 0x000fc40003fc6270 */
[C---:B------:R-:W-:Y:S02]  /*18d60*/  ISETP.LT.OR P1, PT, R3.reuse, R216, P1 ;  /* 0x000000d80300720c */ /* 0x040fe40000f21670 */
[C---:B------:R-:W-:Y:S02]  /*18d70*/  ISETP.LT.OR P2, PT, R3.reuse, R215, P2 ;  /* 0x000000d70300720c */ /* 0x040fe40001741670 */
[-C--:B------:R-:W-:Y:S02]  /*18d80*/  ISETP.LT.OR P4, PT, R3, R214.reuse, P4 ;  /* 0x000000d60300720c */ /* 0x080fe40002781670 */
[----:B------:R-:W-:Y:S02]  /*18d90*/  ISETP.LT.OR P0, PT, R5, R217, P0 ;  /* 0x000000d90500720c */ /* 0x000fe40000701670 */
[----:B------:R-:W-:Y:S02]  /*18da0*/  IADD3 R3, R2, 0x18, RZ ;  /* 0x0000001802037810 */ /* 0x000fe40007ffe0ff */
[----:B------:R-:W-:-:S02]  /*18db0*/  ISETP.LT.OR P6, PT, R4, R214, P6 ;  /* 0x000000d60400720c */ /* 0x000fc400037c1670 */
[----:B------:R-:W-:Y:S02]  /*18dc0*/  FSEL R9, R177, -INF , !P0 ;  /* 0xff800000b1097808 */ /* 0x000fe40004000000 */
[----:B------:R-:W-:-:S04]  /*18dd0*/  ISETP.GE.AND P0, PT, R3, R221, PT ;  /* 0x000000dd0300720c */ /* 0x000fc80003f06270 */
[----:B------:R-:W-:-:S04]  /*18de0*/  ISETP.LT.OR P0, PT, R3, R217, P0 ;  /* 0x000000d90300720c */ /* 0x000fc80000701670 */
[----:B------:R-:W-:Y:S02]  /*18df0*/  FSEL R8, R132, -INF , !P0 ;  /* 0xff80000084087808 */ /* 0x000fe40004000000 */
[-C--:B------:R-:W-:Y:S02]  /*18e00*/  ISETP.GE.AND P0, PT, R3, R220.reuse, PT ;  /* 0x000000dc0300720c */ /* 0x080fe40003f06270 */
[----:B------:R-:W-:Y:S02]  /*18e10*/  FSEL R20, R178, -INF , !P1 ;  /* 0xff800000b2147808 */ /* 0x000fe40004800000 */
[----:B------:R-:W-:Y:S02]  /*18e20*/  @P6 LOP3.LUT R0, R0, 0x40, RZ, 0xfc, !PT ;  /* 0x0000004000006812 */ /* 0x000fe400078efcff */
[----:B------:R-:W-:Y:S02]  /*18e30*/  ISETP.GE.AND P1, PT, R5, R220, PT ;  /* 0x000000dc0500720c */ /* 0x000fe40003f26270 */
[----:B------:R-:W-:-:S02]  /*18e40*/  ISETP.LT.OR P0, PT, R3, R216, P0 ;  /* 0x000000d80300720c */ /* 0x000fc40000701670 */
[----:B------:R-:W-:Y:S02]  /*18e50*/  IADD3 R4, R2, 0x19, RZ ;  /* 0x0000001902047810 */ /* 0x000fe40007ffe0ff */
[----:B------:R-:W-:Y:S02]  /*18e60*/  LOP3.LUT R0, R0, 0xffffff7f, RZ, 0xc0, !PT ;  /* 0xffffff7f00007812 */ /* 0x000fe400078ec0ff */
[----:B------:R-:W-:Y:S02]  /*18e70*/  ISETP.LT.OR P1, PT, R5, R216, P1 ;  /* 0x000000d80500720c */ /* 0x000fe40000f21670 */
[----:B------:R-:W-:Y:S02]  /*18e80*/  FSEL R18, R134, -INF , !P0 ;  /* 0xff80000086127808 */ /* 0x000fe40004000000 */
[----:B------:R-:W-:Y:S02]  /*18e90*/  ISETP.GE.AND P0, PT, R4, R221, PT ;  /* 0x000000dd0400720c */ /* 0x000fe40003f06270 */
[----:B------:R-:W-:-:S02]  /*18ea0*/  @P5 LOP3.LUT R0, R0, 0x80, RZ, 0xfc, !PT ;  /* 0x0000008000005812 */ /* 0x000fc400078efcff */
[----:B------:R-:W-:Y:S02]  /*18eb0*/  FSEL R19, R179, -INF , !P1 ;  /* 0xff800000b3137808 */ /* 0x000fe40004800000 */
[----:B------:R-:W-:Y:S02]  /*18ec0*/  ISETP.GE.AND P1, PT, R2, R218, PT ;  /* 0x000000da0200720c */ /* 0x000fe40003f26270 */
[----:B------:R-:W-:Y:S02]  /*18ed0*/  ISETP.LT.OR P0, PT, R4, R217, P0 ;  /* 0x000000d90400720c */ /* 0x000fe40000701670 */
[----:B------:R-:W-:Y:S02]  /*18ee0*/  LOP3.LUT R0, R0, 0xfffffeff, RZ, 0xc0, !PT ;  /* 0xfffffeff00007812 */ /* 0x000fe400078ec0ff */
[----:B------:R-:W-:Y:S02]  /*18ef0*/  ISETP.LT.OR P6, PT, R2, R214, P1 ;  /* 0x000000d60200720c */ /* 0x000fe40000fc1670 */
[----:B------:R-:W-:-:S02]  /*18f00*/  FSEL R6, R133, -INF , !P0 ;  /* 0xff80000085067808 */ /* 0x000fc40004000000 */
[----:B------:R-:W-:Y:S02]  /*18f10*/  FMNMX.FTZ R2, R223, R7, !PT ;  /* 0x00000007df027209 */ /* 0x000fe40007810000 */
[----:B------:R-:W-:Y:S02]  /*18f20*/  ISETP.GE.AND P0, PT, R4, R220, PT ;  /* 0x000000dc0400720c */ /* 0x000fe40003f06270 */
[----:B------:R-:W-:Y:S02]  /*18f30*/  LOP3.LUT R0, R0, 0xffffffdf, RZ, 0xc0, !PT ;  /* 0xffffffdf00007812 */ /* 0x000fe400078ec0ff */
[----:B------:R-:W-:Y:S02]  /*18f40*/  FMNMX.FTZ R2, R15, R2, !PT ;  /* 0x000000020f027209 */ /* 0x000fe40007810000 */
[----:B------:R-:W-:Y:S02]  /*18f50*/  ISETP.LT.OR P0, PT, R4, R216, P0 ;  /* 0x000000d80400720c */ /* 0x000fe40000701670 */
[----:B------:R-:W-:-:S02]  /*18f60*/  @P2 LOP3.LUT R0, R0, 0x20, RZ, 0xfc, !PT ;  /* 0x0000002000002812 */ /* 0x000fc400078efcff */
[----:B------:R-:W-:Y:S02]  /*18f70*/  FMNMX.FTZ R2, R14, R2, !PT ;  /* 0x000000020e027209 */ /* 0x000fe40007810000 */
[----:B------:R-:W-:Y:S02]  /*18f80*/  FSEL R17, R135, -INF , !P0 ;  /* 0xff80000087117808 */ /* 0x000fe40004000000 */
[----:B------:R-:W-:Y:S02]  /*18f90*/  @P4 LOP3.LUT R0, R0, 0x100, RZ, 0xfc, !PT ;  /* 0x0000010000004812 */ /* 0x000fe400078efcff */
[----:B------:R-:W-:Y:S02]  /*18fa0*/  ISETP.GE.AND P0, PT, R5, R219, PT ;  /* 0x000000db0500720c */ /* 0x000fe40003f06270 */
[----:B------:R-:W-:Y:S02]  /*18fb0*/  FMNMX.FTZ R2, R11, R2, !PT ;  /* 0x000000020b027209 */ /* 0x000fe40007810000 */
[----:B------:R-:W-:-:S02]  /*18fc0*/  LOP3.LUT R0, R0, 0xfffffdff, RZ, 0xc0, !PT ;  /* 0xfffffdff00007812 */ /* 0x000fc400078ec0ff */
[----:B------:R-:W-:Y:S02]  /*18fd0*/  ISETP.LT.OR P0, PT, R5, R215, P0 ;  /* 0x000000d70500720c */ /* 0x000fe40000701670 */
[----:B------:R-:W-:Y:S02]  /*18fe0*/  FMNMX.FTZ R2, R10, R2, !PT ;  /* 0x000000020a027209 */ /* 0x000fe40007810000 */
[----:B------:R-:W-:Y:S02]  /*18ff0*/  @P6 LOP3.LUT R0, R0, 0x200, RZ, 0xfc, !PT ;  /* 0x0000020000006812 */ /* 0x000fe400078efcff */
[----:B------:R-:W-:Y:S02]  /*19000*/  FMNMX.FTZ R2, R9, R2, !PT ;  /* 0x0000000209027209 */ /* 0x000fe40007810000 */
[C---:B------:R-:W-:Y:S02]  /*19010*/  LOP3.LUT P6, RZ, R0.reuse, 0x20, RZ, 0xc0, !PT ;  /* 0x0000002000ff7812 */ /* 0x040fe400078cc0ff */
[----:B------:R-:W-:-:S02]  /*19020*/  LOP3.LUT R0, R0, 0xffffffef, RZ, 0xc0, !PT ;  /* 0xffffffef00007812 */ /* 0x000fc400078ec0ff */
[----:B------:R-:W-:Y:S02]  /*19030*/  FMNMX.FTZ R2, R8, R2, !PT ;  /* 0x0000000208027209 */ /* 0x000fe40007810000 */
[----:B------:R-:W-:Y:S02]  /*19040*/  @P0 LOP3.LUT R0, R0, 0x10, RZ, 0xfc, !PT ;  /* 0x0000001000000812 */ /* 0x000fe400078efcff */
[C---:B------:R-:W-:Y:S02]  /*19050*/  ISETP.GE.AND P0, PT, R3.reuse, R219, PT ;  /* 0x000000db0300720c */ /* 0x040fe40003f06270 */
[----:B------:R-:W-:Y:S02]  /*19060*/  FMNMX.FTZ R2, R6, R2, !PT ;  /* 0x0000000206027209 */ /* 0x000fe40007810000 */
[C---:B------:R-:W-:Y:S02]  /*19070*/  ISETP.GE.AND P2, PT, R3.reuse, R218, PT ;  /* 0x000000da0300720c */ /* 0x040fe40003f46270 */
[----:B------:R-:W-:-:S02]  /*19080*/  ISETP.LT.OR P4, PT, R3, R215, P0 ;  /* 0x000000d70300720c */ /* 0x000fc40000781670 */
[----:B------:R-:W-:Y:S02]  /*19090*/  ISETP.LT.OR P2, PT, R3, R214, P2 ;  /* 0x000000d60300720c */ /* 0x000fe40001741670 */
[----:B------:R-:W1:Y:S02]  /*190a0*/  SHFL.BFLY PT, R3, R2, 0x2, 0x1f ;  /* 0x0c401f0002037f89 */ /* 0x000e6400000e0000 */
[----:B-1----:R-:W-:-:S05]  /*190b0*/  FMNMX.FTZ R2, R2, R3, !PT ;  /* 0x0000000302027209 */ /* 0x002fca0007810000 */
[----:B------:R-:W1:Y:S01]  /*190c0*/  SHFL.BFLY PT, R3, R2, 0x1, 0x1f ;  /* 0x0c201f0002037f89 */ /* 0x000e6200000e0000 */
[----:B------:R-:W-:-:S04]  /*190d0*/  ISETP.GE.AND P0, PT, R4, R219, PT ;  /* 0x000000db0400720c */ /* 0x000fc80003f06270 */
[----:B------:R-:W-:Y:S02]  /*190e0*/  ISETP.LT.OR P5, PT, R4, R215, P0 ;  /* 0x000000d70400720c */ /* 0x000fe400007a1670 */
[----:B------:R-:W-:Y:S02]  /*190f0*/  FSEL R25, R185, -INF , !P3 ;  /* 0xff800000b9197808 */ /* 0x000fe40005800000 */
[----:B-1----:R-:W-:-:S04]  /*19100*/  FMNMX.FTZ R135, R2, R3, !PT ;  /* 0x0000000302877209 */ /* 0x002fc80007810000 */
[C---:B------:R-:W-:Y:S01]  /*19110*/  FSETP.NEU.FTZ.AND P0, PT, R135.reuse, -INF , PT ;  /* 0xff8000008700780b */ /* 0x040fe20003f1d000 */
        /* <DEDUP_REMOVED lines=9> */
[----:B------:R-:W-:Y:S01]  /*191b0*/  FFMA.FTZ R185, R6, c[0x0][0x23c], -R2 ;  /* 0x00008f0006b97a23 */ /* 0x000fe20000010802 */
[----:B------:R-:W-:-:S04]  /*191c0*/  FMNMX.FTZ R2, R213, R16, !PT ;  /* 0x00000010d5027209 */ /* 0x000fc80007810000 */
[----:B------:R-:W-:-:S04]  /*191d0*/  FMNMX.FTZ R2, R23, R2, !PT ;  /* 0x0000000217027209 */ /* 0x000fc80007810000 */
[----:B------:R-:W-:-:S04]  /*191e0*/  FMNMX.FTZ R2, R22, R2, !PT ;  /* 0x0000000216027209 */ /* 0x000fc80007810000 */
[----:B------:R-:W-:-:S04]  /*191f0*/  FMNMX.FTZ R2, R21, R2, !PT ;  /* 0x0000000215027209 */ /* 0x000fc80007810000 */
[----:B------:R-:W-:-:S04]  /*19200*/  FMNMX.FTZ R2, R20, R2, !PT ;  /* 0x0000000214027209 */ /* 0x000fc80007810000 */
[----:B------:R-:W-:-:S04]  /*19210*/  FMNMX.FTZ R2, R19, R2, !PT ;  /* 0x0000000213027209 */ /* 0x000fc80007810000 */
[----:B------:R-:W-:Y:S02]  /*19220*/  FMNMX.FTZ R2, R18, R2, !PT ;  /* 0x0000000212027209 */ /* 0x000fe40007810000 */
[----:B------:R-:W-:Y:S02]  /*19230*/  FSEL R3, R135, RZ, P0 ;  /* 0x000000ff87037208 */ /* 0x000fe40000000000 */
[----:B------:R-:W-:-:S03]  /*19240*/  FMNMX.FTZ R2, R17, R2, !PT ;  /* 0x0000000211027209 */ /* 0x000fc60007810000 */
[----:B------:R-:W-:Y:S02]  /*19250*/  FADD.FTZ R136, R223, -R3 ;  /* 0x80000003df887221 */ /* 0x000fe40000010000 */
[----:B------:R-:W1:Y:S02]  /*19260*/  SHFL.BFLY PT, R3, R2, 0x2, 0x1f ;  /* 0x0c401f0002037f89 */ /* 0x000e6400000e0000 */
[----:B-1----:R-:W-:-:S05]  /*19270*/  FMNMX.FTZ R2, R2, R3, !PT ;  /* 0x0000000302027209 */ /* 0x002fca0007810000 */
[----:B------:R-:W1:Y:S01]  /*19280*/  SHFL.BFLY PT, R3, R2, 0x1, 0x1f ;  /* 0x0c201f0002037f89 */ /* 0x000e6200000e0000 */
[-C--:B------:R-:W-:Y:S02]  /*19290*/  ISETP.GE.AND P3, PT, R5, R218.reuse, PT ;  /* 0x000000da0500720c */ /* 0x080fe40003f66270 */
[----:B------:R-:W-:Y:S02]  /*192a0*/  ISETP.GE.AND P1, PT, R4, R218, PT ;  /* 0x000000da0400720c */ /* 0x000fe40003f26270 */
[----:B-1----:R-:W-:-:S04]  /*192b0*/  FMNMX.FTZ R134, R2, R3, !PT ;  /* 0x0000000302867209 */ /* 0x002fc80007810000 */
[----:B------:R-:W-:-:S04]  /*192c0*/  FSETP.NEU.FTZ.AND P0, PT, R134, -INF , PT ;  /* 0xff8000008600780b */ /* 0x000fc80003f1d000 */
[----:B------:R-:W-:-:S05]  /*192d0*/  FSEL R2, R134, RZ, P0 ;  /* 0x000000ff86027208 */ /* 0x000fca0000000000 */
[----:B------:R-:W-:Y:S02]  /*192e0*/  FADD.FTZ R8, R213, -R2 ;  /* 0x80000002d5087221 */ /* 0x000fe40000010000 */
[----:B------:R-:W-:Y:S01]  /*192f0*/  FMUL.FTZ R2, R134, c[0x0][0x23c] ;  /* 0x00008f0086027a20 */ /* 0x000fe20000410000 */
[----:B------:R-:W-:-:S04]  /*19300*/  ISETP.LT.OR P3, PT, R5, R214, P3 ;  /* 0x000000d60500720c */ /* 0x000fc80001f61670 */
[----:B------:R-:W-:Y:S02]  /*19310*/  FSEL R2, R2, RZ, P0 ;  /* 0x000000ff02027208 */ /* 0x000fe40000000000 */
[----:B------:R-:W-:Y:S02]  /*19320*/  ISETP.LT.OR P1, PT, R4, R214, P1 ;  /* 0x000000d60400720c */ /* 0x000fe40000f21670 */
[----:B------:R-:W-:Y:S01]  /*19330*/  FSEL R5, R180, -INF , !P4 ;  /* 0xff800000b4057808 */ /* 0x000fe20006000000 */
[--C-:B------:R-:W-:Y:S01]  /*19340*/  FFMA.FTZ R3, R16, c[0x0][0x23c], -R2.reuse ;  /* 0x00008f0010037a23 */ /* 0x100fe20000010802 */
[----:B------:R-:W-:Y:S01]  /*19350*/  FSEL R4, R181, -INF , !P5 ;  /* 0xff800000b5047808 */ /* 0x000fe20006800000 */
[--C-:B------:R-:W-:Y:S02]  /*19360*/  FFMA.FTZ R23, R23, c[0x0][0x23c], -R2.reuse ;  /* 0x00008f0017177a23 */ /* 0x100fe40000010802 */
[--C-:B------:R-:W-:Y:S02]  /*19370*/  FFMA.FTZ R139, R22, c[0x0][0x23c], -R2.reuse ;  /* 0x00008f00168b7a23 */ /* 0x100fe40000010802 */
[----:B------:R-:W-:-:S02]  /*19380*/  FFMA.FTZ R172, R21, c[0x0][0x23c], -R2 ;  /* 0x00008f0015ac7a23 */ /* 0x000fc40000010802 */
[--C-:B------:R-:W-:Y:S02]  /*19390*/  FFMA.FTZ R174, R20, c[0x0][0x23c], -R2.reuse ;  /* 0x00008f0014ae7a23 */ /* 0x100fe40000010802 */
[--C-:B------:R-:W-:Y:S02]  /*193a0*/  FFMA.FTZ R179, R19, c[0x0][0x23c], -R2.reuse ;  /* 0x00008f0013b37a23 */ /* 0x100fe40000010802 */
[--C-:B------:R-:W-:Y:S02]  /*193b0*/  FFMA.FTZ R180, R18, c[0x0][0x23c], -R2.reuse ;  /* 0x00008f0012b47a23 */ /* 0x100fe40000010802 */
[----:B------:R-:W-:Y:S01]  /*193c0*/  FFMA.FTZ R181, R17, c[0x0][0x23c], -R2 ;  /* 0x00008f0011b57a23 */ /* 0x000fe20000010802 */
[----:B------:R-:W-:Y:S01]  /*193d0*/  FMNMX.FTZ R2, R212, R24, !PT ;  /* 0x00000018d4027209 */ /* 0x000fe20007810000 */
[----:B------:R-:W-:-:S03]  /*193e0*/  FMUL.FTZ R8, R8, c[0x0][0x23c] ;  /* 0x00008f0008087a20 */ /* 0x000fc60000410000 */
[----:B------:R-:W-:-:S04]  /*193f0*/  FMNMX.FTZ R2, R27, R2, !PT ;  /* 0x000000021b027209 */ /* 0x000fc80007810000 */
[----:B------:R-:W-:Y:S01]  /*19400*/  FMNMX.FTZ R2, R26, R2, !PT ;  /* 0x000000021a027209 */ /* 0x000fe20007810000 */
[----:B------:R-:W-:Y:S01]  /*19410*/  MUFU.EX2 R3, R3 ;  /* 0x0000000300037308 */ /* 0x000fe20000000800 */
[----:B------:R-:W-:Y:S02]  /*19420*/  LOP3.LUT P0, RZ, R0, 0x10, RZ, 0xc0, !PT ;  /* 0x0000001000ff7812 */ /* 0x000fe4000780c0ff */
[----:B------:R-:W-:Y:S02]  /*19430*/  FSEL R7, R224, -INF , !P6 ;  /* 0xff800000e0077808 */ /* 0x000fe40007000000 */
[----:B------:R-:W-:-:S03]  /*19440*/  FMNMX.FTZ R9, R25, R2, !PT ;  /* 0x0000000219097209 */ /* 0x000fc60007810000 */
[----:B------:R-:W1:Y:S01]  /*19450*/  MUFU.EX2 R8, R8 ;  /* 0x0000000800087308 */ /* 0x000e620000000800 */
[----:B------:R-:W-:Y:S02]  /*19460*/  FSEL R6, R225, -INF , !P0 ;  /* 0xff800000e1067808 */ /* 0x000fe40004000000 */
[----:B------:R-:W-:-:S05]  /*19470*/  FMNMX.FTZ R9, R7, R9, !PT ;  /* 0x0000000907097209 */ /* 0x000fca0007810000 */
[----:B------:R-:W3:Y:S01]  /*19480*/  MUFU.EX2 R2, R23 ;  /* 0x0000001700027308 */ /* 0x000ee20000000800 */
[----:B------:R-:W-:-:S04]  /*19490*/  FMNMX.FTZ R9, R6, R9, !PT ;  /* 0x0000000906097209 */ /* 0x000fc80007810000 */
[----:B------:R-:W-:Y:S01]  /*194a0*/  FMNMX.FTZ R9, R5, R9, !PT ;  /* 0x0000000905097209 */ /* 0x000fe20007810000 */
[----:B-1----:R-:W-:-:S03]  /*194b0*/  FFMA.FTZ R210, R210, R8, R3 ;  /* 0x00000008d2d27223 */ /* 0x002fc60000010003 */
[----:B------:R-:W-:Y:S01]  /*194c0*/  FMNMX.FTZ R133, R4, R9, !PT ;  /* 0x0000000904857209 */ /* 0x000fe20007810000 */
[C---:B---3--:R-:W-:Y:S01]  /*194d0*/  FADD.FTZ R138, R2.reuse, R210 ;  /* 0x000000d2028a7221 */ /* 0x048fe20000010000 */
[----:B------:R-:W-:-:S03]  /*194e0*/  F2FP.BF16.PACK_AB R21, R2, R3 ;  /* 0x000000030215723e */ /* 0x000fc600000010ff */
[----:B------:R-:W1:Y:S02]  /*194f0*/  SHFL.BFLY PT, R2, R133, 0x2, 0x1f ;  /* 0x0c401f0085027f89 */ /* 0x000e6400000e0000 */
[----:B-1----:R-:W-:-:S05]  /*19500*/  FMNMX.FTZ R133, R133, R2, !PT ;  /* 0x0000000285857209 */ /* 0x002fca0007810000 */
[----:B------:R-:W1:Y:S01]  /*19510*/  SHFL.BFLY PT, R2, R133, 0x1, 0x1f ;  /* 0x0c201f0085027f89 */ /* 0x000e6200000e0000 */
[----:B------:R-:W-:Y:S02]  /*19520*/  LOP3.LUT P6, RZ, R0, 0x200, RZ, 0xc0, !PT ;  /* 0x0000020000ff7812 */ /* 0x000fe400078cc0ff */
[----:B-1----:R-:W-:-:S04]  /*19530*/  FMNMX.FTZ R133, R133, R2, !PT ;  /* 0x0000000285857209 */ /* 0x002fc80007810000 */
[----:B------:R-:W-:-:S04]  /*19540*/  FSETP.NEU.FTZ.AND P0, PT, R133, -INF , PT ;  /* 0xff8000008500780b */ /* 0x000fc80003f1d000 */
[----:B------:R-:W-:-:S05]  /*19550*/  FSEL R2, R133, RZ, P0 ;  /* 0x000000ff85027208 */ /* 0x000fca0000000000 */
[----:B------:R-:W-:Y:S02]  /*19560*/  FADD.FTZ R10, R212, -R2 ;  /* 0x80000002d40a7221 */ /* 0x000fe40000010000 */
[----:B------:R-:W-:Y:S01]  /*19570*/  FMUL.FTZ R2, R133, c[0x0][0x23c] ;  /* 0x00008f0085027a20 */ /* 0x000fe20000410000 */
[----:B------:R-:W-:-:S04]  /*19580*/  FSEL R3, R206, -INF , !P6 ;  /* 0xff800000ce037808 */ /* 0x000fc80007000000 */
[----:B------:R-:W-:Y:S02]  /*19590*/  FSEL R2, R2, RZ, P0 ;  /* 0x000000ff02027208 */ /* 0x000fe40000000000 */
[C---:B------:R-:W-:Y:S02]  /*195a0*/  LOP3.LUT P0, RZ, R0.reuse, 0x1, RZ, 0xc0, !PT ;  /* 0x0000000100ff7812 */ /* 0x040fe4000780c0ff */
[----:B------:R-:W-:Y:S01]  /*195b0*/  LOP3.LUT P4, RZ, R0, 0x100, RZ, 0xc0, !PT ;  /* 0x0000010000ff7812 */ /* 0x000fe2000788c0ff */
[----:B------:R-:W-:Y:S01]  /*195c0*/  FFMA.FTZ R229, R4, c[0x0][0x23c], -R2 ;  /* 0x00008f0004e57a23 */ /* 0x000fe20000010802 */
[C---:B------:R-:W-:Y:S02]  /*195d0*/  LOP3.LUT P5, RZ, R0.reuse, 0x80, RZ, 0xc0, !PT ;  /* 0x0000008000ff7812 */ /* 0x040fe400078ac0ff */
[----:B------:R-:W-:Y:S02]  /*195e0*/  LOP3.LUT P6, RZ, R0, 0x40, RZ, 0xc0, !PT ;  /* 0x0000004000ff7812 */ /* 0x000fe400078cc0ff */
[----:B------:R-:W-:-:S02]  /*195f0*/  FSEL R4, R207, -INF , !P0 ;  /* 0xff800000cf047808 */ /* 0x000fc40004000000 */
[----:B------:R-:W-:Y:S01]  /*19600*/  FMNMX.FTZ R0, R222, R3, !PT ;  /* 0x00000003de007209 */ /* 0x000fe20007810000 */
[--C-:B------:R-:W-:Y:S01]  /*19610*/  FFMA.FTZ R228, R5, c[0x0][0x23c], -R2.reuse ;  /* 0x00008f0005e47a23 */ /* 0x100fe20000010802 */
[----:B------:R-:W-:Y:S02]  /*19620*/  FSEL R5, R186, -INF , !P6 ;  /* 0xff800000ba057808 */ /* 0x000fe40007000000 */
[----:B------:R-:W-:Y:S02]  /*19630*/  FMNMX.FTZ R0, R4, R0, !PT ;  /* 0x0000000004007209 */ /* 0x000fe40007810000 */
[----:B------:R-:W-:Y:S02]  /*19640*/  FSEL R9, R187, -INF , !P5 ;  /* 0xff800000bb097808 */ /* 0x000fe40006800000 */
[----:B------:R-:W-:Y:S01]  /*19650*/  FMNMX.FTZ R0, R5, R0, !PT ;  /* 0x0000000005007209 */ /* 0x000fe20007810000 */
[--C-:B------:R-:W-:Y:S02]  /*19660*/  FFMA.FTZ R16, R24, c[0x0][0x23c], -R2.reuse ;  /* 0x00008f0018107a23 */ /* 0x100fe40000010802 */
[----:B------:R-:W-:-:S02]  /*19670*/  FFMA.FTZ R224, R6, c[0x0][0x23c], -R2 ;  /* 0x00008f0006e07a23 */ /* 0x000fc40000010802 */
[--C-:B------:R-:W-:Y:S02]  /*19680*/  FFMA.FTZ R18, R27, c[0x0][0x23c], -R2.reuse ;  /* 0x00008f001b127a23 */ /* 0x100fe40000010802 */
[--C-:B------:R-:W-:Y:S02]  /*19690*/  FFMA.FTZ R22, R26, c[0x0][0x23c], -R2.reuse ;  /* 0x00008f001a167a23 */ /* 0x100fe40000010802 */
[--C-:B------:R-:W-:Y:S02]  /*196a0*/  FFMA.FTZ R23, R25, c[0x0][0x23c], -R2.reuse ;  /* 0x00008f0019177a23 */ /* 0x100fe40000010802 */
[----:B------:R-:W-:Y:S01]  /*196b0*/  FFMA.FTZ R223, R7, c[0x0][0x23c], -R2 ;  /* 0x00008f0007df7a23 */ /* 0x000fe20000010802 */
[----:B------:R-:W-:Y:S01]  /*196c0*/  FMNMX.FTZ R2, R9, R0, !PT ;  /* 0x0000000009027209 */ /* 0x000fe20007810000 */
[----:B------:R-:W-:Y:S01]  /*196d0*/  FMUL.FTZ R6, R10, c[0x0][0x23c] ;  /* 0x00008f000a067a20 */ /* 0x000fe20000410000 */
[----:B------:R-:W-:Y:S01]  /*196e0*/  FSEL R10, R226, -INF , !P4 ;  /* 0xff800000e20a7808 */ /* 0x000fe20006000000 */
[----:B------:R-:W-:Y:S01]  /*196f0*/  MUFU.EX2 R16, R16 ;  /* 0x0000001000107308 */ /* 0x000fe20000000800 */
[----:B------:R-:W-:-:S02]  /*19700*/  FSEL R11, R227, -INF , !P3 ;  /* 0xff800000e30b7808 */ /* 0x000fc40005800000 */
[----:B------:R-:W-:-:S05]  /*19710*/  FMNMX.FTZ R2, R10, R2, !PT ;  /* 0x000000020a027209 */ /* 0x000fca0007810000 */
[----:B------:R-:W1:Y:S01]  /*19720*/  MUFU.EX2 R0, R6 ;  /* 0x0000000600007308 */ /* 0x000e620000000800 */
[----:B------:R-:W-:Y:S02]  /*19730*/  FSEL R15, R182, -INF , !P2 ;  /* 0xff800000b60f7808 */ /* 0x000fe40005000000 */
[----:B------:R-:W-:Y:S02]  /*19740*/  FMNMX.FTZ R2, R11, R2, !PT ;  /* 0x000000020b027209 */ /* 0x000fe40007810000 */
[----:B------:R-:W-:Y:S02]  /*19750*/  FSEL R14, R183, -INF , !P1 ;  /* 0xff800000b70e7808 */ /* 0x000fe40004800000 */
[----:B------:R-:W-:-:S04]  /*19760*/  FMNMX.FTZ R2, R15, R2, !PT ;  /* 0x000000020f027209 */ /* 0x000fc80007810000 */
[----:B------:R-:W-:Y:S01]  /*19770*/  FMNMX.FTZ R2, R14, R2, !PT ;  /* 0x000000020e027209 */ /* 0x000fe20007810000 */
[-C--:B-1----:R-:W-:Y:S02]  /*19780*/  FFMA.FTZ R17, R208, R0.reuse, R16 ;  /* 0x00000000d0117223 */ /* 0x082fe40000010010 */
        /* <DEDUP_REMOVED lines=32> */
[----:B------:R-:W1:Y:S02]  /*19990*/  SHFL.BFLY PT, R0, R2, 0x2, 0x1f ;  /* 0x0c401f0002007f89 */ /* 0x000e6400000e0000 */
[----:B-1----:R-:W-:-:S05]  /*199a0*/  FMNMX.FTZ R0, R0, R2, !PT ;  /* 0x0000000200007209 */ /* 0x002fca0007810000 */
[----:B------:R-:W1:Y:S02]  /*199b0*/  SHFL.BFLY PT, R2, R0, 0x1, 0x1f ;  /* 0x0c201f0000027f89 */ /* 0x000e6400000e0000 */
[----:B-1----:R-:W-:-:S04]  /*199c0*/  FMNMX.FTZ R132, R0, R2, !PT ;  /* 0x0000000200847209 */ /* 0x002fc80007810000 */
[----:B------:R-:W-:-:S04]  /*199d0*/  FSETP.NEU.FTZ.AND P0, PT, R132, -INF , PT ;  /* 0xff8000008400780b */ /* 0x000fc80003f1d000 */
[----:B------:R-:W-:-:S05]  /*199e0*/  FSEL R0, R132, RZ, P0 ;  /* 0x000000ff84007208 */ /* 0x000fca0000000000 */
[----:B------:R-:W-:Y:S02]  /*199f0*/  FADD.FTZ R6, R222, -R0 ;  /* 0x80000000de067221 */ /* 0x000fe40000010000 */
[----:B------:R-:W-:-:S05]  /*19a00*/  FMUL.FTZ R0, R132, c[0x0][0x23c] ;  /* 0x00008f0084007a20 */ /* 0x000fca0000410000 */
[----:B------:R-:W-:-:S05]  /*19a10*/  FSEL R0, R0, RZ, P0 ;  /* 0x000000ff00007208 */ /* 0x000fca0000000000 */
[--C-:B------:R-:W-:Y:S02]  /*19a20*/  FFMA.FTZ R2, R4, c[0x0][0x23c], -R0.reuse ;  /* 0x00008f0004027a23 */ /* 0x100fe40000010800 */
[----:B------:R-:W-:Y:S02]  /*19a30*/  FFMA.FTZ R3, R3, c[0x0][0x23c], -R0 ;  /* 0x00008f0003037a23 */ /* 0x000fe40000010800 */
[----:B------:R1:W-:Y:S08]  /*19a40*/  MUFU.EX2 R7, R2 ;  /* 0x0000000200077308 */ /* 0x0003f00000000800 */
[----:B------:R3:W-:Y:S01]  /*19a50*/  MUFU.EX2 R19, R3 ;  /* 0x0000000300137308 */ /* 0x0007e20000000800 */
[----:B-1----:R-:W-:-:S07]  /*19a60*/  FMUL.FTZ R2, R6, c[0x0][0x23c] ;  /* 0x00008f0006027a20 */ /* 0x002fce0000410000 */
[----:B------:R-:W1:Y:S01]  /*19a70*/  MUFU.EX2 R2, R2 ;  /* 0x0000000200027308 */ /* 0x000e620000000800 */
[----:B---3--:R-:W-:-:S07]  /*19a80*/  FFMA.FTZ R3, R5, c[0x0][0x23c], -R0 ;  /* 0x00008f0005037a23 */ /* 0x008fce0000010800 */
[----:B------:R3:W1:Y:S02]  /*19a90*/  MUFU.EX2 R6, R3 ;  /* 0x0000000300067308 */ /* 0x0006640000000800 */
[----:B---3--:R-:W-:-:S06]  /*19aa0*/  FFMA.FTZ R3, R9, c[0x0][0x23c], -R0 ;  /* 0x00008f0009037a23 */ /* 0x008fcc0000010800 */
[----:B------:R3:W2:Y:S01]  /*19ab0*/  MUFU.EX2 R5, R3 ;  /* 0x0000000300057308 */ /* 0x0006a20000000800 */
[----:B-1----:R-:W-:-:S04]  /*19ac0*/  FFMA.FTZ R9, R209, R2, R19 ;  /* 0x00000002d1097223 */ /* 0x002fc80000010013 */
[----:B------:R-:W-:Y:S02]  /*19ad0*/  FADD.FTZ R9, R7, R9 ;  /* 0x0000000907097221 */ /* 0x000fe40000010000 */
[----:B---3--:R-:W-:-:S04]  /*19ae0*/  FFMA.FTZ R3, R10, c[0x0][0x23c], -R0 ;  /* 0x00008f000a037a23 */ /* 0x008fc80000010800 */
[----:B------:R1:W3:Y:S01]  /*19af0*/  MUFU.EX2 R4, R3 ;  /* 0x0000000300047308 */ /* 0x0002e20000000800 */
[--C-:B------:R-:W-:Y:S02]  /*19b00*/  FFMA.FTZ R73, R15, c[0x0][0x23c], -R0.reuse ;  /* 0x00008f000f497a23 */ /* 0x100fe40000010800 */
[--C-:B------:R-:W-:Y:S02]  /*19b10*/  FFMA.FTZ R76, R14, c[0x0][0x23c], -R0.reuse ;  /* 0x00008f000e4c7a23 */ /* 0x100fe40000010800 */
[----:B-1----:R-:W-:Y:S02]  /*19b20*/  FFMA.FTZ R3, R11, c[0x0][0x23c], -R0 ;  /* 0x00008f000b037a23 */ /* 0x002fe40000010800 */
[----:B------:R-:W-:-:S04]  /*19b30*/  FADD.FTZ R0, R6, R9 ;  /* 0x0000000906007221 */ /* 0x000fc80000010000 */
[----:B------:R-:W1:Y:S01]  /*19b40*/  MUFU.EX2 R3, R3 ;  /* 0x0000000300037308 */ /* 0x000e620000000800 */
[----:B--2---:R-:W-:Y:S01]  /*19b50*/  FADD.FTZ R0, R5, R0 ;  /* 0x0000000005007221 */ /* 0x004fe20000010000 */
[----:B------:R-:W-:-:S03]  /*19b60*/  F2FP.BF16.PACK_AB R88, R7, R19 ;  /* 0x000000130758723e */ /* 0x000fc600000010ff */
[----:B---3--:R-:W-:Y:S02]  /*19b70*/  FADD.FTZ R0, R4, R0 ;  /* 0x0000000004007221 */ /* 0x008fe40000010000 */
[----:B------:R-:W-:Y:S01]  /*19b80*/  IMAD.MOV.U32 R19, RZ, RZ, R188 ;  /* 0x000000ffff137224 */ /* 0x000fe200078e00bc */
[----:B------:R-:W-:Y:S01]  /*19b90*/  ULOP3.LUT UR4, UR33, UR31, URZ, 0x3c, !UPT ;  /* 0x0000001f21047292 */ /* 0x000fe2000f8e3c3f */
[----:B------:R-:W-:Y:S01]  /*19ba0*/  MUFU.EX2 R14, R137 ;  /* 0x00000089000e7308 */ /* 0x000fe20000000800 */
[C---:B-1----:R-:W-:Y:S02]  /*19bb0*/  FADD.FTZ R188, R3.reuse, R0 ;  /* 0x0000000003bc7221 */ /* 0x042fe40000010000 */
[----:B------:R-:W-:Y:S01]  /*19bc0*/  FMUL.FTZ R0, R136, c[0x0][0x23c] ;  /* 0x00008f0088007a20 */ /* 0x000fe20000410000 */
[----:B------:R-:W-:-:S04]  /*19bd0*/  F2FP.BF16.PACK_AB R77, R3, R4 ;  /* 0x00000004034d723e */ /* 0x000fc800000010ff */
[----:B------:R-:W1:Y:S01]  /*19be0*/  MUFU.EX2 R3, R18 ;  /* 0x0000001200037308 */ /* 0x000e620000000800 */
[----:B------:R-:W-:Y:S01]  /*19bf0*/  F2FP.BF16.PACK_AB R72, R5, R6 ;  /* 0x000000060548723e */ /* 0x000fe200000010ff */
[-C--:B------:R-:W-:Y:S02]  /*19c00*/  FMUL.FTZ R198, R94, R2.reuse ;  /* 0x000000025ec67220 */ /* 0x080fe40000410000 */
[----:B------:R-:W-:-:S04]  /*19c10*/  FMUL.FTZ R197, R95, R2 ;  /* 0x000000025fc57220 */ /* 0x000fc80000410000 */
[----:B------:R-:W2:Y:S01]  /*19c20*/  MUFU.EX2 R0, R0 ;  /* 0x0000000000007308 */ /* 0x000ea20000000800 */
[----:B------:R-:W-:Y:S02]  /*19c30*/  IMAD.MOV.U32 R9, RZ, RZ, R190 ;  /* 0x000000ffff097224 */ /* 0x000fe400078e00be */
[----:B------:R-:W-:Y:S02]  /*19c40*/  IMAD.MOV.U32 R6, RZ, RZ, R29 ;  /* 0x000000ffff067224 */ /* 0x000fe400078e001d */
[----:B------:R-:W-:Y:S02]  /*19c50*/  IMAD.MOV.U32 R94, RZ, RZ, R230 ;  /* 0x000000ffff5e7224 */ /* 0x000fe400078e00e6 */
[----:B------:R-:W-:Y:S02]  /*19c60*/  IMAD.MOV.U32 R95, RZ, RZ, R231 ;  /* 0x000000ffff5f7224 */ /* 0x000fe400078e00e7 */
        /* <DEDUP_REMOVED lines=30> */
[----:B------:R-:W-:Y:S01]  /*19e50*/  LOP3.LUT R2, R31, UR4, RZ, 0x3c, !PT ;  /* 0x000000041f027c12 */ /* 0x000fe2000f8e3cff */
[----:B------:R-:W-:-:S04]  /*19e60*/  IMAD.MOV.U32 R125, RZ, RZ, R232 ;  /* 0x000000ffff7d7224 */ /* 0x000fc800078e00e8 */
[----:B------:R-:W-:-:S04]  /*19e70*/  IMAD.WIDE.U32 R74, R2, -0x326172a9, RZ ;  /* 0xcd9e8d57024a7825 */ /* 0x000fc800078e00ff */
[----:B-1----:R-:W-:Y:S01]  /*19e80*/  FADD.FTZ R20, R3, R17 ;  /* 0x0000001103147221 */ /* 0x002fe20000010000 */
[----:B----4-:R-:W-:Y:S01]  /*19e90*/  LOP3.LUT R2, R75, UR15, R236, 0x96, !PT ;  /* 0x0000000f4b027c12 */ /* 0x010fe2000f8e96ec */
[----:B------:R-:W-:Y:S02]  /*19ea0*/  IMAD.MOV.U32 R17, RZ, RZ, R46 ;  /* 0x000000ffff117224 */ /* 0x000fe400078e002e */
[----:B------:R-:W-:Y:S02]  /*19eb0*/  IMAD.MOV.U32 R5, RZ, RZ, R120 ;  /* 0x000000ffff057224 */ /* 0x000fe400078e0078 */
[----:B------:R-:W-:Y:S02]  /*19ec0*/  IMAD.MOV.U32 R10, RZ, RZ, R233 ;  /* 0x000000ffff0a7224 */ /* 0x000fe400078e00e9 */
[----:B------:R-:W-:Y:S02]  /*19ed0*/  IMAD.MOV.U32 R107, RZ, RZ, R125 ;  /* 0x000000ffff6b7224 */ /* 0x000fe400078e007d */
[----:B------:R-:W-:-:S02]  /*19ee0*/  IMAD.MOV.U32 R78, RZ, RZ, R124 ;  /* 0x000000ffff4e7224 */ /* 0x000fc400078e007c */
[----:B------:R-:W-:Y:S02]  /*19ef0*/  IMAD.MOV.U32 R18, RZ, RZ, R241 ;  /* 0x000000ffff127224 */ /* 0x000fe400078e00f1 */
[----:B------:R-:W-:Y:S02]  /*19f00*/  IMAD.MOV.U32 R46, RZ, RZ, R240 ;  /* 0x000000ffff2e7224 */ /* 0x000fe400078e00f0 */
[-C--:B--2---:R-:W-:Y:S02]  /*19f10*/  FFMA.FTZ R15, R211, R0.reuse, R14 ;  /* 0x00000000d30f7223 */ /* 0x084fe4000001000e */
        /* <DEDUP_REMOVED lines=32> */
[----:B------:R-:W-:Y:S01]  /*1a120*/  LOP3.LUT R0, R245, UR14, R74, 0x96, !PT ;  /* 0x0000000ef5007c12 */ /* 0x000fe2000f8e964a */
[----:B------:R-:W-:-:S02]  /*1a130*/  IMAD.MOV.U32 R80, RZ, RZ, R94 ;  /* 0x000000ffff507224 */ /* 0x000fc400078e005e */
[----:B------:R-:W-:Y:S02]  /*1a140*/  IMAD.MOV.U32 R106, RZ, RZ, R5 ;  /* 0x000000ffff6a7224 */ /* 0x000fe400078e0005 */
[----:B------:R-:W-:-:S04]  /*1a150*/  IMAD.WIDE.U32 R48, R2, -0x2daee0ad, RZ ;  /* 0xd2511f5302307825 */ /* 0x000fc800078e00ff */
[----:B------:R-:W-:Y:S01]  /*1a160*/  IMAD.WIDE.U32 R4, R0, -0x2daee0ad, RZ ;  /* 0xd2511f5300047825 */ /* 0x000fe200078e00ff */
[----:B------:R-:W-:-:S04]  /*1a170*/  LOP3.LUT R2, R49, UR13, R80, 0x96, !PT ;  /* 0x0000000d31027c12 */ /* 0x000fc8000f8e9650 */
[----:B------:R-:W-:Y:S01]  /*1a180*/  LOP3.LUT R0, R5, UR11, R48, 0x96, !PT ;  /* 0x0000000b05007c12 */ /* 0x000fe2000f8e9630 */
[----:B------:R-:W-:Y:S01]  /*1a190*/  IMAD.MOV.U32 R81, RZ, RZ, R95 ;  /* 0x000000ffff517224 */ /* 0x000fe200078e005f */
[----:B------:R-:W-:Y:S01]  /*1a1a0*/  F2FP.BF16.PACK_AB R56, R3, R16 ;  /* 0x000000100338723e */ /* 0x000fe200000010ff */
[----:B------:R-:W-:Y:S02]  /*1a1b0*/  IMAD.MOV.U32 R95, RZ, RZ, R6 ;  /* 0x000000ffff5f7224 */ /* 0x000fe400078e0006 */
[----:B------:R-:W-:Y:S02]  /*1a1c0*/  IMAD.MOV.U32 R126, RZ, RZ, R7 ;  /* 0x000000ffff7e7224 */ /* 0x000fe400078e0007 */
[----:B------:R-:W-:-:S04]  /*1a1d0*/  IMAD.WIDE.U32 R2, R2, -0x326172a9, RZ ;  /* 0xcd9e8d5702027825 */ /* 0x000fc800078e00ff */
[----:B------:R-:W-:Y:S01]  /*1a1e0*/  IMAD.WIDE.U32 R6, R0, -0x326172a9, RZ ;  /* 0xcd9e8d5700067825 */ /* 0x000fe200078e00ff */
[----:B------:R-:W-:-:S04]  /*1a1f0*/  LOP3.LUT R3, R3, UR12, R244, 0x96, !PT ;  /* 0x0000000c03037c12 */ /* 0x000fc8000f8e96f4 */
[----:B------:R-:W-:Y:S01]  /*1a200*/  LOP3.LUT R0, R7, UR10, R2, 0x96, !PT ;  /* 0x0000000a07007c12 */ /* 0x000fe2000f8e9602 */
[----:B------:R-:W-:Y:S02]  /*1a210*/  IMAD.MOV.U32 R123, RZ, RZ, R19 ;  /* 0x000000ffff7b7224 */ /* 0x000fe400078e0013 */
[----:B------:R-:W-:Y:S02]  /*1a220*/  IMAD.MOV.U32 R94, RZ, RZ, R79 ;  /* 0x000000ffff5e7224 */ /* 0x000fe400078e004f */
[----:B------:R-:W-:Y:S02]  /*1a230*/  IMAD.MOV.U32 R19, RZ, RZ, R226 ;  /* 0x000000ffff137224 */ /* 0x000fe400078e00e2 */
[----:B------:R-:W-:Y:S01]  /*1a240*/  IMAD.MOV.U32 R79, RZ, RZ, R11 ;  /* 0x000000ffff4f7224 */ /* 0x000fe200078e000b */
[----:B------:R-:W1:Y:S01]  /*1a250*/  LDC.U8 R226, c[0x0][0x2d8] ;  /* 0x0000b600ffe27b82 */ /* 0x000e620000000000 */
[----:B------:R-:W-:Y:S02]  /*1a260*/  IMAD.MOV.U32 R122, RZ, RZ, R10 ;  /* 0x000000ffff7a7224 */ /* 0x000fe400078e000a */
[----:B------:R-:W-:-:S04]  /*1a270*/  IMAD.WIDE.U32 R2, R3, -0x2daee0ad, RZ ;  /* 0xd2511f5303027825 */ /* 0x000fc800078e00ff */
[----:B------:R-:W-:Y:S01]  /*1a280*/  IMAD.WIDE.U32 R10, R0, -0x2daee0ad, RZ ;  /* 0xd2511f53000a7825 */ /* 0x000fe200078e00ff */
[----:B------:R-:W-:-:S04]  /*1a290*/  LOP3.LUT R3, R3, UR9, R4, 0x96, !PT ;  /* 0x0000000903037c12 */ /* 0x000fc8000f8e9604 */
[----:B------:R-:W-:Y:S01]  /*1a2a0*/  LOP3.LUT R2, R11, UR7, R2, 0x96, !PT ;  /* 0x000000070b027c12 */ /* 0x000fe2000f8e9602 */
[----:B------:R-:W-:-:S04]  /*1a2b0*/  IMAD.WIDE.U32 R4, R3, -0x326172a9, RZ ;  /* 0xcd9e8d5703047825 */ /* 0x000fc800078e00ff */
[----:B------:R-:W-:-:S05]  /*1a2c0*/  IMAD.WIDE.U32 R2, R2, -0x326172a9, RZ ;  /* 0xcd9e8d5702027825 */ /* 0x000fca00078e00ff */
[----:B------:R-:W-:-:S04]  /*1a2d0*/  LOP3.LUT R0, R3, UR17, R4, 0x96, !PT ;  /* 0x0000001103007c12 */ /* 0x000fc8000f8e9604 */
[----:B------:R-:W-:-:S04]  /*1a2e0*/  LOP3.LUT R4, R0, 0xff, RZ, 0xc0, !PT ;  /* 0x000000ff00047812 */ /* 0x000fc800078ec0ff */
[----:B-1----:R-:W-:Y:S02]  /*1a2f0*/  ISETP.GE.U32.AND P6, PT, R226, R4, PT ;  /* 0x00000004e200720c */ /* 0x002fe40003fc6070 */
[----:B------:R-:W-:-:S04]  /*1a300*/  LOP3.LUT R4, R0, 0xffff, RZ, 0xc0, !PT ;  /* 0x0000ffff00047812 */ /* 0x000fc800078ec0ff */
[----:B------:R-:W-:-:S04]  /*1a310*/  SHF.R.U32.HI R4, RZ, 0x8, R4 ;  /* 0x00000008ff047819 */ /* 0x000fc80000011604 */
[----:B------:R-:W-:-:S04]  /*1a320*/  LOP3.LUT R4, R4, 0xffff, RZ, 0xc0, !PT ;  /* 0x0000ffff04047812 */ /* 0x000fc800078ec0ff */
[----:B------:R-:W-:Y:S02]  /*1a330*/  ISETP.GE.U32.AND P1, PT, R226, R4, PT ;  /* 0x00000004e200720c */ /* 0x000fe40003f26070 */
[--C-:B------:R-:W-:Y:S02]  /*1a340*/  SHF.R.U32.HI R4, RZ, 0x10, R0.reuse ;  /* 0x00000010ff047819 */ /* 0x100fe40000011600 */
[----:B------:R-:W-:-:S04]  /*1a350*/  SHF.R.U32.HI R0, RZ, 0x18, R0 ;  /* 0x00000018ff007819 */ /* 0x000fc80000011600 */
[----:B------:R-:W-:Y:S02]  /*1a360*/  ISETP.GE.U32.AND P3, PT, R226, R0, PT ;  /* 0x00000000e200720c */ /* 0x000fe40003f66070 */
[----:B------:R-:W-:-:S04]  /*1a370*/  LOP3.LUT R0, R2, 0xff, RZ, 0xc0, !PT ;  /* 0x000000ff02007812 */ /* 0x000fc800078ec0ff */
[----:B------:R-:W-:Y:S02]  /*1a380*/  ISETP.GE.U32.AND P2, PT, R226, R0, PT ;  /* 0x00000000e200720c */ /* 0x000fe40003f46070 */
[----:B------:R-:W-:-:S04]  /*1a390*/  SHF.R.U32.HI R0, RZ, 0x10, R2 ;  /* 0x00000010ff007819 */ /* 0x000fc80000011602 */
[----:B------:R-:W-:-:S04]  /*1a3a0*/  LOP3.LUT R0, R0, 0xff, RZ, 0xc0, !PT ;  /* 0x000000ff00007812 */ /* 0x000fc800078ec0ff */
[----:B------:R-:W-:Y:S02]  /*1a3b0*/  ISETP.GE.U32.AND P5, PT, R226, R0, PT ;  /* 0x00000000e200720c */ /* 0x000fe40003fa6070 */
[----:B------:R-:W1:Y:S01]  /*1a3c0*/  MUFU.EX2 R0, R173 ;  /* 0x000000ad00007308 */ /* 0x000e620000000800 */
[----:B------:R-:W-:Y:S02]  /*1a3d0*/  IMAD.MOV.U32 R127, RZ, RZ, R9 ;  /* 0x000000ffff7f7224 */ /* 0x000fe400078e0009 */
[----:B------:R-:W-:Y:S02]  /*1a3e0*/  IMAD.MOV.U32 R244, RZ, RZ, R126 ;  /* 0x000000fffff47224 */ /* 0x000fe400078e007e */
[----:B------:R-:W-:Y:S02]  /*1a3f0*/  IMAD.MOV.U32 R245, RZ, RZ, R127 ;  /* 0x000000fffff57224 */ /* 0x000fe400078e007f */
[----:B------:R-:W-:Y:S01]  /*1a400*/  IMAD.MOV.U32 R97, RZ, RZ, R95 ;  /* 0x000000ffff617224 */ /* 0x000fe200078e005f */
[----:B------:R-:W-:Y:S01]  /*1a410*/  LOP3.LUT R9, R5, UR8, R6, 0x96, !PT ;  /* 0x0000000805097c12 */ /* 0x000fe2000f8e9606 */
[----:B------:R-:W-:Y:S01]  /*1a420*/  IMAD.MOV.U32 R126, RZ, RZ, R107 ;  /* 0x000000ffff7e7224 */ /* 0x000fe200078e006b */
[----:B------:R-:W-:Y:S01]  /*1a430*/  LOP3.LUT R4, R4, 0xff, RZ, 0xc0, !PT ;  /* 0x000000ff04047812 */ /* 0x000fe200078ec0ff */
[----:B------:R-:W-:Y:S01]  /*1a440*/  IMAD.MOV.U32 R127, RZ, RZ, R106 ;  /* 0x000000ffff7f7224 */ /* 0x000fe200078e006a */
[----:B------:R-:W-:Y:S01]  /*1a450*/  LOP3.LUT R6, R2, 0xffff, RZ, 0xc0, !PT ;  /* 0x0000ffff02067812 */ /* 0x000fe200078ec0ff */
[----:B------:R-:W-:Y:S01]  /*1a460*/  IMAD.MOV.U32 R3, RZ, RZ, R97 ;  /* 0x000000ffff037224 */ /* 0x000fe200078e0061 */
[----:B------:R-:W-:Y:S01]  /*1a470*/  SHF.R.U32.HI R2, RZ, 0x18, R2 ;  /* 0x00000018ff027819 */ /* 0x000fe20000011602 */
[----:B------:R-:W-:Y:S01]  /*1a480*/  IMAD.MOV.U32 R7, RZ, RZ, R127 ;  /* 0x000000ffff077224 */ /* 0x000fe200078e007f */
[----:B------:R-:W-:Y:S01]  /*1a490*/  ISETP.GE.U32.AND P0, PT, R226, R4, PT ;  /* 0x00000004e200720c */ /* 0x000fe20003f06070 */
[----:B------:R-:W-:Y:S01]  /*1a4a0*/  IMAD.MOV.U32 R97, RZ, RZ, R126 ;  /* 0x000000ffff617224 */ /* 0x000fe200078e007e */
[----:B-1----:R-:W-:Y:S01]  /*1a4b0*/  F2FP.BF16.PACK_AB R4, R0, R14 ;  /* 0x0000000e0004723e */ /* 0x002fe200000010ff */
[----:B------:R-:W-:-:S02]  /*1a4c0*/  IMAD.MOV.U32 R84, RZ, RZ, R239 ;  /* 0x000000ffff547224 */ /* 0x000fc400078e00ef */
[-C--:B------:R-:W-:Y:S02]  /*1a4d0*/  FMUL.FTZ R126, R86, R8.reuse ;  /* 0x00000008567e7220 */ /* 0x080fe40000410000 */
[----:B------:R-:W-:Y:S01]  /*1a4e0*/  FMUL.FTZ R127, R87, R8 ;  /* 0x00000008577f7220 */ /* 0x000fe20000410000 */
[----:B------:R-:W-:Y:S01]  /*1a4f0*/  ISETP.GE.U32.AND P4, PT, R226, R2, PT ;  /* 0x00000002e200720c */ /* 0x000fe20003f86070 */
[----:B------:R-:W-:Y:S02]  /*1a500*/  FMUL.FTZ R239, R71, R8 ;  /* 0x0000000847ef7220 */ /* 0x000fe40000410000 */
[----:B------:R-:W-:Y:S02]  /*1a510*/  IMAD.MOV.U32 R86, RZ, RZ, R242 ;  /* 0x000000ffff567224 */ /* 0x000fe400078e00f2 */
[----:B------:R-:W-:Y:S02]  /*1a520*/  IMAD.MOV.U32 R87, RZ, RZ, R243 ;  /* 0x000000ffff577224 */ /* 0x000fe400078e00f3 */
[----:B------:R-:W-:-:S02]  /*1a530*/  IMAD.MOV.U32 R5, RZ, RZ, R122 ;  /* 0x000000ffff057224 */ /* 0x000fc400078e007a */
[----:B------:R-:W-:Y:S02]  /*1a540*/  IMAD.MOV.U32 R71, RZ, RZ, R234 ;  /* 0x000000ffff477224 */ /* 0x000fe400078e00ea */
[-C--:B------:R-:W-:Y:S02]  /*1a550*/  FMUL.FTZ R243, R99, R8.reuse ;  /* 0x0000000863f37220 */ /* 0x080fe40000410000 */
[----:B------:R-:W-:Y:S02]  /*1a560*/  IMAD.MOV.U32 R2, RZ, RZ, R17 ;  /* 0x000000ffff027224 */ /* 0x000fe400078e0011 */
[----:B------:R-:W-:Y:S01]  /*1a570*/  IMAD.MOV.U32 R99, RZ, RZ, R250 ;  /* 0x000000ffff637224 */ /* 0x000fe200078e00fa */
[----:B------:R-:W-:Y:S01]  /*1a580*/  PRMT R16, R4, 0x7610, R16 ;  /* 0x0000761004107816 */ /* 0x000fe20000000010 */
[-C--:B------:R-:W-:Y:S02]  /*1a590*/  FMUL.FTZ R242, R98, R8.reuse ;  /* 0x0000000862f27220 */ /* 0x080fe40000410000 */
[----:B------:R-:W-:-:S02]  /*1a5a0*/  FMUL.FTZ R250, R118, R8 ;  /* 0x0000000876fa7220 */ /* 0x000fc40000410000 */
[----:B------:R-:W-:Y:S02]  /*1a5b0*/  IMAD.MOV.U32 R14, RZ, RZ, R7 ;  /* 0x000000ffff0e7224 */ /* 0x000fe400078e0007 */
[----:B------:R-:W-:Y:S02]  /*1a5c0*/  IMAD.MOV.U32 R98, RZ, RZ, R86 ;  /* 0x000000ffff627224 */ /* 0x000fe400078e0056 */
[----:B------:R-:W-:Y:S02]  /*1a5d0*/  IMAD.MOV.U32 R118, RZ, RZ, R251 ;  /* 0x000000ffff767224 */ /* 0x000fe400078e00fb */
[----:B------:R-:W-:Y:S02]  /*1a5e0*/  FADD.FTZ R7, R0, R15 ;  /* 0x0000000f00077221 */ /* 0x000fe40000010000 */
[----:B------:R-:W-:Y:S02]  /*1a5f0*/  IMAD.MOV.U32 R86, RZ, RZ, R71 ;  /* 0x000000ffff567224 */ /* 0x000fe400078e0047 */
[----:B------:R-:W-:-:S02]  /*1a600*/  FMUL.FTZ R251, R119, R8 ;  /* 0x0000000877fb7220 */ /* 0x000fc40000410000 */
[----:B------:R-:W-:Y:S01]  /*1a610*/  IMAD.MOV.U32 R15, RZ, RZ, R5 ;  /* 0x000000ffff0f7224 */ /* 0x000fe200078e0005 */
[----:B------:R-:W-:Y:S01]  /*1a620*/  SHF.R.U32.HI R6, RZ, 0x8, R6 ;  /* 0x00000008ff067819 */ /* 0x000fe20000011606 */
[----:B------:R-:W-:Y:S01]  /*1a630*/  IMAD.MOV.U32 R71, RZ, RZ, R2 ;  /* 0x000000ffff477224 */ /* 0x000fe200078e0002 */
[----:B------:R-:W1:Y:S01]  /*1a640*/  MUFU.EX2 R5, R175 ;  /* 0x000000af00057308 */ /* 0x000e620000000800 */
[----:B------:R-:W-:Y:S01]  /*1a650*/  IMAD.MOV.U32 R119, RZ, RZ, R3 ;  /* 0x000000ffff777224 */ /* 0x000fe200078e0003 */
[----:B------:R-:W-:Y:S01]  /*1a660*/  PRMT R222, R4, 0x7632, R222 ;  /* 0x0000763204de7816 */ /* 0x000fe200000000de */
[----:B------:R-:W-:Y:S02]  /*1a670*/  IMAD.MOV.U32 R17, RZ, RZ, R110 ;  /* 0x000000ffff117224 */ /* 0x000fe400078e006e */
[----:B------:R-:W-:Y:S01]  /*1a680*/  IMAD.WIDE.U32 R2, R9, -0x2daee0ad, RZ ;  /* 0xd2511f5309027825 */ /* 0x000fe200078e00ff */
[----:B------:R-:W-:Y:S02]  /*1a690*/  @!P6 HFMA2.BF16_V2 R34, -RZ.H0_H0, RZ.H0_H0, -R16.H0_H0 ;  /* 0x200000ffff22e231 */ /* 0x000fe40000340910 */
[----:B------:R-:W2:Y:S01]  /*1a6a0*/  MUFU.EX2 R4, R176 ;  /* 0x000000b000047308 */ /* 0x000ea20000000800 */
[----:B------:R-:W-:Y:S01]  /*1a6b0*/  IMAD.MOV.U32 R9, RZ, RZ, R15 ;  /* 0x000000ffff097224 */ /* 0x000fe200078e000f */
[----:B------:R-:W-:Y:S01]  /*1a6c0*/  LOP3.LUT R6, R6, 0xffff, RZ, 0xc0, !PT ;  /* 0x0000ffff06067812 */ /* 0x000fe200078ec0ff */
[----:B------:R-:W-:Y:S01]  /*1a6d0*/  IMAD.MOV.U32 R15, RZ, RZ, R71 ;  /* 0x000000ffff0f7224 */ /* 0x000fe200078e0047 */
[----:B------:R-:W-:Y:S01]  /*1a6e0*/  LOP3.LUT R0, R3, UR16, R10, 0x96, !PT ;  /* 0x0000001003007c12 */ /* 0x000fe2000f8e960a */
[----:B------:R-:W-:-:S02]  /*1a6f0*/  IMAD.MOV.U32 R71, RZ, RZ, R17 ;  /* 0x000000ffff477224 */ /* 0x000fc400078e0011 */
[----:B------:R-:W-:Y:S01]  /*1a700*/  IMAD.MOV.U32 R17, RZ, RZ, R46 ;  /* 0x000000ffff117224 */ /* 0x000fe200078e002e */
[----:B------:R-:W-:Y:S02]  /*1a710*/  PRMT R46, R16, 0x5410, R222 ;  /* 0x00005410102e7816 */ /* 0x000fe400000000de */
[----:B------:R-:W-:Y:S02]  /*1a720*/  @!P6 PRMT R16, R34, 0x5410, RZ ;  /* 0x000054102210e816 */ /* 0x000fe400000000ff */
[----:B------:R-:W-:Y:S02]  /*1a730*/  ISETP.GE.U32.AND P6, PT, R226, R6, PT ;  /* 0x00000006e200720c */ /* 0x000fe40003fc6070 */
[----:B------:R-:W-:Y:S01]  /*1a740*/  SHF.R.U32.HI R6, RZ, 0x10, R0 ;  /* 0x00000010ff067819 */ /* 0x000fe20000011600 */
[----:B------:R-:W-:Y:S01]  /*1a750*/  @!P1 HFMA2.BF16_V2 R35, -RZ.H0_H0, RZ.H0_H0, -R222.H0_H0 ;  /* 0x200000ffff239231 */ /* 0x000fe200003409de */
[----:B------:R-:W-:Y:S02]  /*1a760*/  LOP3.LUT R11, R75, UR15, R248, 0x96, !PT ;  /* 0x0000000f4b0b7c12 */ /* 0x000fe4000f8e96f8 */
[----:B------:R-:W-:Y:S01]  /*1a770*/  LOP3.LUT R6, R6, 0xff, RZ, 0xc0, !PT ;  /* 0x000000ff06067812 */ /* 0x000fe200078ec0ff */
[----:B------:R-:W-:Y:S01]  /*1a780*/  IMAD.MOV.U32 R248, RZ, RZ, R116 ;  /* 0x000000fffff87224 */ /* 0x000fe200078e0074 */
[----:B------:R-:W-:Y:S01]  /*1a790*/  PRMT R213, R21, 0x7632, R213 ;  /* 0x0000763215d57816 */ /* 0x000fe200000000d5 */
[----:B------:R-:W-:-:S02]  /*1a7a0*/  IMAD.MOV.U32 R249, RZ, RZ, R117 ;  /* 0x000000fffff97224 */ /* 0x000fc400078e0075 */
[----:B------:R-:W-:Y:S01]  /*1a7b0*/  FMUL.FTZ R107, R51, R8 ;  /* 0x00000008336b7220 */ /* 0x000fe20000410000 */
[----:B------:R-:W-:Y:S01]  /*1a7c0*/  @!P1 PRMT R222, R35, 0x5410, RZ ;  /* 0x0000541023de9816 */ /* 0x000fe200000000ff */
[----:B------:R-:W-:Y:S02]  /*1a7d0*/  IMAD.MOV.U32 R116, RZ, RZ, R123 ;  /* 0x000000ffff747224 */ /* 0x000fe400078e007b */
[----:B------:R-:W-:Y:S02]  /*1a7e0*/  IMAD.MOV.U32 R96, RZ, RZ, R111 ;  /* 0x000000ffff607224 */ /* 0x000fe400078e006f */
[----:B------:R-:W-:Y:S02]  /*1a7f0*/  IMAD.MOV.U32 R117, RZ, RZ, R94 ;  /* 0x000000ffff757224 */ /* 0x000fe400078e005e */
[----:B------:R-:W-:Y:S02]  /*1a800*/  IMAD.MOV.U32 R85, RZ, RZ, R238 ;  /* 0x000000ffff557224 */ /* 0x000fe400078e00ee */
[----:B------:R-:W-:-:S02]  /*1a810*/  IMAD.MOV.U32 R51, RZ, RZ, R235 ;  /* 0x000000ffff337224 */ /* 0x000fc400078e00eb */
[----:B-1----:R-:W-:Y:S01]  /*1a820*/  FADD.FTZ R7, R5, R7 ;  /* 0x0000000705077221 */ /* 0x002fe20000010000 */
[----:B------:R-:W-:Y:S01]  /*1a830*/  ISETP.GE.U32.AND P1, PT, R226, R6, PT ;  /* 0x00000006e200720c */ /* 0x000fe20003f26070 */
[-C--:B------:R-:W-:Y:S01]  /*1a840*/  FMUL.FTZ R170, R170, R8.reuse ;  /* 0x00000008aaaa7220 */ /* 0x080fe20000410000 */
[----:B------:R-:W-:Y:S01]  /*1a850*/  PRMT R212, R21, 0x7610, R212 ;  /* 0x0000761015d47816 */ /* 0x000fe200000000d4 */
        /* <DEDUP_REMOVED lines=23> */
[C---:B--2---:R-:W-:Y:S01]  /*1a9d0*/  F2FP.BF16.PACK_AB R8, R4.reuse, R5 ;  /* 0x000000050408723e */ /* 0x044fe200000010ff */
[----:B------:R-:W-:Y:S01]  /*1a9e0*/  @!P3 HFMA2.BF16_V2 R36, -RZ.H0_H0, RZ.H0_H0, -R213.H0_H0 ;  /* 0x200000ffff24b231 */ /* 0x000fe200003409d5 */
[----:B------:R-:W-:Y:S01]  /*1a9f0*/  IMAD.MOV.U32 R21, RZ, RZ, R26 ;  /* 0x000000ffff157224 */ /* 0x000fe200078e001a */
[----:B------:R-:W1:Y:S01]  /*1aa00*/  MUFU.EX2 R6, R139 ;  /* 0x0000008b00067308 */ /* 0x000e620000000800 */
[----:B------:R-:W-:Y:S02]  /*1aa10*/  IMAD.MOV.U32 R10, RZ, RZ, R14 ;  /* 0x000000ffff0a7224 */ /* 0x000fe400078e000e */
[----:B------:R-:W-:Y:S01]  /*1aa20*/  FADD.FTZ R26, R4, R7 ;  /* 0x00000007041a7221 */ /* 0x000fe20000010000 */
[----:B------:R-:W-:Y:S01]  /*1aa30*/  LOP3.LUT R4, R0, 0xff, RZ, 0xc0, !PT ;  /* 0x000000ff00047812 */ /* 0x000fe200078ec0ff */
[----:B------:R-:W-:-:S03]  /*1aa40*/  IMAD.MOV.U32 R14, RZ, RZ, R99 ;  /* 0x000000ffff0e7224 */ /* 0x000fc600078e0063 */
[----:B------:R-:W2:Y:S01]  /*1aa50*/  MUFU.EX2 R5, R172 ;  /* 0x000000ac00057308 */ /* 0x000ea20000000800 */
[----:B------:R-:W-:Y:S01]  /*1aa60*/  IMAD.MOV.U32 R99, RZ, RZ, R51 ;  /* 0x000000ffff637224 */ /* 0x000fe200078e0033 */
[----:B------:R-:W-:Y:S02]  /*1aa70*/  PRMT R51, R212, 0x5410, R213 ;  /* 0x00005410d4337816 */ /* 0x000fe400000000d5 */
[----:B------:R-:W-:Y:S01]  /*1aa80*/  @!P3 PRMT R213, R36, 0x5410, RZ ;  /* 0x0000541024d5b816 */ /* 0x000fe200000000ff */
[----:B------:R-:W-:Y:S01]  /*1aa90*/  @!P0 HFMA2.BF16_V2 R37, -RZ.H0_H0, RZ.H0_H0, -R212.H0_H0 ;  /* 0x200000ffff258231 */ /* 0x000fe200003409d4 */
[----:B------:R-:W-:Y:S02]  /*1aaa0*/  ISETP.GE.U32.AND P3, PT, R226, R4, PT ;  /* 0x00000004e200720c */ /* 0x000fe40003f66070 */
[----:B------:R-:W-:Y:S02]  /*1aab0*/  PRMT R211, R8, 0x7610, R211 ;  /* 0x0000761008d37816 */ /* 0x000fe400000000d3 */
[----:B------:R-:W-:-:S02]  /*1aac0*/  SHF.R.U32.HI R4, RZ, 0x18, R0 ;  /* 0x00000018ff047819 */ /* 0x000fc40000011600 */
[----:B------:R-:W-:Y:S01]  /*1aad0*/  LOP3.LUT R0, R0, 0xffff, RZ, 0xc0, !PT ;  /* 0x0000ffff00007812 */ /* 0x000fe200078ec0ff */
[----:B------:R-:W-:Y:S01]  /*1aae0*/  @!P2 HFMA2.BF16_V2 R38, -RZ.H0_H0, RZ.H0_H0, -R211.H0_H0 ;  /* 0x200000ffff26a231 */ /* 0x000fe200003409d3 */
[----:B------:R-:W-:Y:S02]  /*1aaf0*/  @!P0 PRMT R212, R37, 0x5410, RZ ;  /* 0x0000541025d48816 */ /* 0x000fe400000000ff */
[----:B------:R-:W-:Y:S02]  /*1ab00*/  PRMT R210, R8, 0x7632, R210 ;  /* 0x0000763208d27816 */ /* 0x000fe400000000d2 */
[----:B------:R-:W-:Y:S02]  /*1ab10*/  SHF.R.U32.HI R0, RZ, 0x8, R0 ;  /* 0x00000008ff007819 */ /* 0x000fe40000011600 */
[----:B------:R-:W-:Y:S02]  /*1ab20*/  ISETP.GE.U32.AND P0, PT, R226, R4, PT ;  /* 0x00000004e200720c */ /* 0x000fe40003f06070 */
[----:B------:R-:W3:Y:S01]  /*1ab30*/  MUFU.EX2 R4, R22 ;  /* 0x0000001600047308 */ /* 0x000ee20000000800 */
[----:B------:R-:W-:Y:S01]  /*1ab40*/  PRMT R37, R211, 0x5410, R210 ;  /* 0x00005410d3257816 */ /* 0x000fe200000000d2 */
[----:B-1----:R-:W-:Y:S01]  /*1ab50*/  FADD.FTZ R8, R6, R138 ;  /* 0x0000008a06087221 */ /* 0x002fe20000010000 */
[----:B--2---:R-:W-:Y:S01]  /*1ab60*/  F2FP.BF16.PACK_AB R7, R5, R6 ;  /* 0x000000060507723e */ /* 0x004fe200000010ff */
[----:B------:R-:W-:Y:S01]  /*1ab70*/  IMAD.MOV.U32 R34, RZ, RZ, R18 ;  /* 0x000000ffff227224 */ /* 0x000fe200078e0012 */
[----:B------:R-:W-:Y:S01]  /*1ab80*/  @!P2 PRMT R211, R38, 0x5410, RZ ;  /* 0x0000541026d3a816 */ /* 0x000fe200000000ff */
[----:B------:R-:W-:Y:S01]  /*1ab90*/  IMAD.MOV.U32 R35, RZ, RZ, R19 ;  /* 0x000000ffff237224 */ /* 0x000fe200078e0013 */
[----:B------:R-:W-:Y:S01]  /*1aba0*/  LOP3.LUT R6, R0, 0xffff, RZ, 0xc0, !PT ;  /* 0x0000ffff00067812 */ /* 0x000fe200078ec0ff */
[----:B------:R-:W-:Y:S01]  /*1abb0*/  IMAD.MOV.U32 R36, RZ, RZ, R15 ;  /* 0x000000ffff247224 */ /* 0x000fe200078e000f */
[----:B------:R-:W1:Y:S01]  /*1abc0*/  MUFU.EX2 R0, R23 ;  /* 0x0000001700007308 */ /* 0x000e620000000800 */
[----:B------:R-:W-:-:S07]  /*1abd0*/  IMAD.MOV.U32 R38, RZ, RZ, R17 ;  /* 0x000000ffff267224 */ /* 0x000fce00078e0011 */
[----:B------:R-:W-:Y:S08]  /*1abe0*/  MUFU.EX2 R18, R177 ;  /* 0x000000b100127308 */ /* 0x000ff00000000800 */
[----:B------:R-:W2:Y:S08]  /*1abf0*/  MUFU.EX2 R19, R178 ;  /* 0x000000b200137308 */ /* 0x000eb00000000800 */
[----:B------:R-:W-:Y:S08]  /*1ac00*/  MUFU.EX2 R15, R174 ;  /* 0x000000ae000f7308 */ /* 0x000ff00000000800 */
[----:B------:R-:W4:Y:S01]  /*1ac10*/  MUFU.EX2 R17, R179 ;  /* 0x000000b300117308 */ /* 0x000f220000000800 */
[----:B------:R-:W-:-:S02]  /*1ac20*/  PRMT R209, R7, 0x7610, R209 ;  /* 0x0000761007d17816 */ /* 0x000fc400000000d1 */
[----:B------:R-:W-:Y:S01]  /*1ac30*/  PRMT R208, R7, 0x7632, R208 ;  /* 0x0000763207d07816 */ /* 0x000fe200000000d0 */
[----:B------:R-:W-:Y:S02]  /*1ac40*/  IMAD.MOV.U32 R7, RZ, RZ, R24 ;  /* 0x000000ffff077224 */ /* 0x000fe400078e0018 */
[----:B------:R-:W-:Y:S01]  /*1ac50*/  FADD.FTZ R24, R5, R8 ;  /* 0x0000000805187221 */ /* 0x000fe20000010000 */
[----:B------:R-:W-:Y:S01]  /*1ac60*/  ISETP.GE.U32.AND P2, PT, R226, R6, PT ;  /* 0x00000006e200720c */ /* 0x000fe20003f46070 */
[----:B---3--:R-:W-:Y:S01]  /*1ac70*/  FADD.FTZ R5, R4, R20 ;  /* 0x0000001404057221 */ /* 0x008fe20000010000 */
[C---:B-1----:R-:W-:Y:S01]  /*1ac80*/  F2FP.BF16.PACK_AB R25, R0.reuse, R4 ;  /* 0x000000040019723e */ /* 0x042fe200000010ff */
[----:B------:R-:W-:Y:S01]  /*1ac90*/  IMAD.MOV.U32 R8, RZ, RZ, R27 ;  /* 0x000000ffff087224 */ /* 0x000fe200078e001b */
[----:B--2---:R-:W-:Y:S01]  /*1aca0*/  F2FP.BF16.PACK_AB R6, R19, R18 ;  /* 0x000000121306723e */ /* 0x004fe200000010ff */
[----:B------:R-:W-:Y:S01]  /*1acb0*/  FADD.FTZ R27, R0, R5 ;  /* 0x00000005001b7221 */ /* 0x000fe20000010000 */
[----:B----4-:R-:W-:Y:S01]  /*1acc0*/  F2FP.BF16.PACK_AB R0, R17, R15 ;  /* 0x0000000f1100723e */ /* 0x010fe200000010ff */
[----:B------:R-:W-:Y:S01]  /*1acd0*/  @!P5 HFMA2.BF16_V2 R40, -RZ.H0_H0, RZ.H0_H0, -R209.H0_H0 ;  /* 0x200000ffff28d231 */ /* 0x000fe200003409d1 */
[----:B------:R-:W-:-:S02]  /*1ace0*/  PRMT R206, R6, 0x7632, R206 ;  /* 0x0000763206ce7816 */ /* 0x000fc400000000ce */
[----:B------:R-:W-:Y:S01]  /*1acf0*/  PRMT R205, R0, 0x7610, R205 ;  /* 0x0000761000cd7816 */ /* 0x000fe200000000cd */
[----:B------:R-:W-:Y:S01]  /*1ad00*/  IMAD.MOV.U32 R22, RZ, RZ, R36 ;  /* 0x000000ffff167224 */ /* 0x000fe200078e0024 */
[----:B------:R-:W-:Y:S01]  /*1ad10*/  PRMT R36, R209, 0x5410, R208 ;  /* 0x00005410d1247816 */ /* 0x000fe200000000d0 */
[----:B------:R-:W-:Y:S01]  /*1ad20*/  @!P2 HFMA2.BF16_V2 R45, -RZ.H0_H0, RZ.H0_H0, -R206.H0_H0 ;  /* 0x200000ffff2da231 */ /* 0x000fe200003409ce */
[----:B------:R-:W-:Y:S01]  /*1ad30*/  PRMT R207, R6, 0x7610, R207 ;  /* 0x0000761006cf7816 */ /* 0x000fe200000000cf */
[----:B------:R-:W-:Y:S01]  /*1ad40*/  @!P1 HFMA2.BF16_V2 R44, -RZ.H0_H0, RZ.H0_H0, -R205.H0_H0 ;  /* 0x200000ffff2c9231 */ /* 0x000fe200003409cd */
[----:B------:R-:W-:Y:S02]  /*1ad50*/  PRMT R204, R0, 0x7632, R204 ;  /* 0x0000763200cc7816 */ /* 0x000fe400000000cc */
[----:B------:R-:W-:Y:S01]  /*1ad60*/  @!P5 PRMT R209, R40, 0x5410, RZ ;  /* 0x0000541028d1d816 */ /* 0x000fe200000000ff */
[----:B------:R-:W-:Y:S02]  /*1ad70*/  IMAD.MOV.U32 R40, RZ, RZ, R22 ;  /* 0x000000ffff287224 */ /* 0x000fe400078e0016 */
[----:B------:R-:W-:Y:S01]  /*1ad80*/  IMAD.MOV.U32 R23, RZ, RZ, R98 ;  /* 0x000000ffff177224 */ /* 0x000fe200078e0062 */
[----:B------:R-:W-:Y:S01]  /*1ad90*/  PRMT R98, R207, 0x5410, R206 ;  /* 0x00005410cf627816 */ /* 0x000fe200000000ce */
[----:B------:R-:W-:Y:S01]  /*1ada0*/  IMAD.MOV.U32 R22, RZ, RZ, R97 ;  /* 0x000000ffff167224 */ /* 0x000fe200078e0061 */
[----:B------:R-:W-:Y:S01]  /*1adb0*/  PRMT R97, R205, 0x5410, R204 ;  /* 0x00005410cd617816 */ /* 0x000fe200000000cc */
[----:B------:R-:W-:Y:S01]  /*1adc0*/  IMAD.MOV.U32 R82, RZ, RZ, R30 ;  /* 0x000000ffff527224 */ /* 0x000fe200078e001e */
[----:B------:R-:W-:Y:S01]  /*1add0*/  @!P2 PRMT R206, R45, 0x5410, RZ ;  /* 0x000054102dcea816 */ /* 0x000fe200000000ff */
[----:B------:R-:W-:Y:S01]  /*1ade0*/  IMAD.MOV.U32 R83, RZ, RZ, R31 ;  /* 0x000000ffff537224 */ /* 0x000fe200078e001f */
[----:B------:R-:W-:Y:S01]  /*1adf0*/  @!P1 PRMT R205, R44, 0x5410, RZ ;  /* 0x000054102ccd9816 */ /* 0x000fe200000000ff */
[----:B------:R-:W2:Y:S04]  /*1ae00*/  LDL.LU.64 R30, [R1+0x100] ;  /* 0x00010000011e7983 */ /* 0x000ea80000300a00 */
[----:B------:R-:W3:Y:S01]  /*1ae10*/  LDL.LU.64 R44, [R1] ;  /* 0x00000000012c7983 */ /* 0x000ee20000300a00 */
[----:B------:R-:W-:Y:S01]  /*1ae20*/  @!P6 HFMA2.BF16_V2 R39, -RZ.H0_H0, RZ.H0_H0, -R210.H0_H0 ;  /* 0x200000ffff27e231 */ /* 0x000fe200003409d2 */
[----:B------:R-:W-:Y:S01]  /*1ae30*/  IMAD.MOV.U32 R6, RZ, RZ, R38 ;  /* 0x000000ffff067224 */ /* 0x000fe200078e0026 */
[----:B------:R-:W-:Y:S01]  /*1ae40*/  @!P4 HFMA2.BF16_V2 R42, -RZ.H0_H0, RZ.H0_H0, -R208.H0_H0 ;  /* 0x200000ffff2ac231 */ /* 0x000fe200003409d0 */
[----:B------:R-:W-:-:S02]  /*1ae50*/  IMAD.MOV.U32 R38, RZ, RZ, R35 ;  /* 0x000000ffff267224 */ /* 0x000fc400078e0023 */
[----:B------:R-:W-:Y:S01]  /*1ae60*/  @!P6 PRMT R210, R39, 0x5410, RZ ;  /* 0x0000541027d2e816 */ /* 0x000fe200000000ff */
[----:B------:R-:W-:Y:S01]  /*1ae70*/  IMAD.MOV.U32 R35, RZ, RZ, R34 ;  /* 0x000000ffff237224 */ /* 0x000fe200078e0022 */
[C---:B------:R-:W-:Y:S01]  /*1ae80*/  LOP3.LUT R0, R2.reuse, 0xff, RZ, 0xc0, !PT ;  /* 0x000000ff02007812 */ /* 0x040fe200078ec0ff */
[----:B------:R-:W-:Y:S01]  /*1ae90*/  IMAD.MOV.U32 R39, RZ, RZ, R21 ;  /* 0x000000ffff277224 */ /* 0x000fe200078e0015 */
[----:B------:R-:W-:Y:S01]  /*1aea0*/  LOP3.LUT R20, R2, 0xffff, RZ, 0xc0, !PT ;  /* 0x0000ffff02147812 */ /* 0x000fe200078ec0ff */
[----:B------:R-:W-:Y:S01]  /*1aeb0*/  IMAD.MOV.U32 R34, RZ, RZ, R10 ;  /* 0x000000ffff227224 */ /* 0x000fe200078e000a */
[--C-:B------:R-:W-:Y:S01]  /*1aec0*/  SHF.R.U32.HI R21, RZ, 0x10, R2.reuse ;  /* 0x00000010ff157819 */ /* 0x100fe20000011602 */
[----:B------:R-:W-:Y:S01]  /*1aed0*/  IMAD.WIDE.U32 R4, R11, -0x2daee0ad, RZ ;  /* 0xd2511f530b047825 */ /* 0x000fe200078e00ff */
[----:B------:R-:W-:Y:S02]  /*1aee0*/  SHF.R.U32.HI R10, RZ, 0x18, R2 ;  /* 0x00000018ff0a7819 */ /* 0x000fe40000011602 */
[----:B------:R-:W-:-:S02]  /*1aef0*/  LOP3.LUT R2, R247, UR14, R74, 0x96, !PT ;  /* 0x0000000ef7027c12 */ /* 0x000fc4000f8e964a */
[----:B------:R-:W-:Y:S02]  /*1af00*/  @!P4 PRMT R208, R42, 0x5410, RZ ;  /* 0x000054102ad0c816 */ /* 0x000fe400000000ff */
[----:B------:R-:W-:Y:S01]  /*1af10*/  ISETP.GE.U32.AND P4, PT, R226, R0, PT ;  /* 0x00000000e200720c */ /* 0x000fe20003f86070 */
[----:B------:R-:W-:-:S04]  /*1af20*/  IMAD.WIDE.U32 R2, R2, -0x2daee0ad, RZ ;  /* 0xd2511f5302027825 */ /* 0x000fc800078e00ff */
[----:B------:R-:W-:Y:S01]  /*1af30*/  IMAD.MOV.U32 R42, RZ, RZ, R6 ;  /* 0x000000ffff2a7224 */ /* 0x000fe200078e0006 */
[----:B------:R-:W-:Y:S01]  /*1af40*/  LOP3.LUT R3, R3, UR11, R4, 0x96, !PT ;  /* 0x0000000b03037c12 */ /* 0x000fe2000f8e9604 */
[----:B------:R-:W-:-:S05]  /*1af50*/  @!P3 HFMA2.BF16_V2 R41, -RZ.H0_H0, RZ.H0_H0, -R207.H0_H0 ;  /* 0x200000ffff29b231 */ /* 0x000fca00003409cf */
[----:B------:R-:W-:Y:S01]  /*1af60*/  @!P3 PRMT R207, R41, 0x5410, RZ ;  /* 0x0000541029cfb816 */ /* 0x000fe200000000ff */
[----:B------:R-:W-:Y:S02]  /*1af70*/  IMAD.MOV.U32 R41, RZ, RZ, R9 ;  /* 0x000000ffff297224 */ /* 0x000fe400078e0009 */
[----:B------:R-:W-:Y:S01]  /*1af80*/  IMAD.MOV.U32 R247, RZ, RZ, R14 ;  /* 0x000000fffff77224 */ /* 0x000fe200078e000e */
[----:B------:R-:W-:-:S05]  /*1af90*/  @!P0 HFMA2.BF16_V2 R43, -RZ.H0_H0, RZ.H0_H0, -R204.H0_H0 ;  /* 0x200000ffff2b8231 */ /* 0x000fca00003409cc */
[----:B------:R-:W-:Y:S01]  /*1afa0*/  @!P0 PRMT R204, R43, 0x5410, RZ ;  /* 0x000054102bcc8816 */ /* 0x000fe200000000ff */
[----:B------:R-:W-:Y:S01]  /*1afb0*/  IMAD.MOV.U32 R43, RZ, RZ, R22 ;  /* 0x000000ffff2b7224 */ /* 0x000fe200078e0016 */
[----:B------:R-:W-:Y:S01]  /*1afc0*/  ISETP.GE.U32.AND P3, PT, R226, R10, PT ;  /* 0x0000000ae200720c */ /* 0x000fe20003f66070 */
[----:B------:R-:W-:Y:S01]  /*1afd0*/  IMAD.MOV.U32 R10, RZ, RZ, R23 ;  /* 0x000000ffff0a7224 */ /* 0x000fe200078e0017 */
[C---:B------:R-:W-:Y:S02]  /*1afe0*/  PRMT R182, R56.reuse, 0x7632, R182 ;  /* 0x0000763238b67816 */ /* 0x040fe400000000b6 */
[----:B------:R-:W-:Y:S02]  /*1aff0*/  PRMT R183, R56, 0x7610, R183 ;  /* 0x0000761038b77816 */ /* 0x000fe400000000b7 */
[----:B---3--:R-:W-:Y:S01]  /*1b000*/  LOP3.LUT R0, R5, UR13, R44, 0x96, !PT ;  /* 0x0000000d05007c12 */ /* 0x008fe2000f8e962c */
[----:B------:R-:W-:-:S04]  /*1b010*/  IMAD.MOV.U32 R45, RZ, RZ, R7 ;  /* 0x000000ffff2d7224 */ /* 0x000fc800078e0007 */
[----:B------:R-:W-:-:S04]  /*1b020*/  IMAD.WIDE.U32 R6, R0, -0x326172a9, RZ ;  /* 0xcd9e8d5700067825 */ /* 0x000fc800078e00ff */
[----:B------:R-:W-:Y:S01]  /*1b030*/  IMAD.WIDE.U32 R4, R3, -0x326172a9, RZ ;  /* 0xcd9e8d5703047825 */ /* 0x000fe200078e00ff */
[----:B------:R-:W-:-:S03]  /*1b040*/  LOP3.LUT R0, R7, UR12, R246, 0x96, !PT ;  /* 0x0000000c07007c12 */ /* 0x000fc6000f8e96f6 */
[----:B------:R-:W-:Y:S02]  /*1b050*/  IMAD.MOV.U32 R44, RZ, RZ, R8 ;  /* 0x000000ffff2c7224 */ /* 0x000fe400078e0008 */
[----:B------:R-:W-:Y:S01]  /*1b060*/  IMAD.WIDE.U32 R8, R0, -0x2daee0ad, RZ ;  /* 0xd2511f5300087825 */ /* 0x000fe200078e00ff */
[----:B------:R-:W-:-:S05]  /*1b070*/  LOP3.LUT R0, R5, UR10, R6, 0x96, !PT ;  /* 0x0000000a05007c12 */ /* 0x000fca000f8e9606 */
[----:B------:R-:W-:Y:S01]  /*1b080*/  IMAD.WIDE.U32 R6, R0, -0x2daee0ad, RZ ;  /* 0xd2511f5300067825 */ /* 0x000fe200078e00ff */
[----:B------:R-:W-:-:S04]  /*1b090*/  LOP3.LUT R9, R9, UR9, R2, 0x96, !PT ;  /* 0x0000000909097c12 */ /* 0x000fc8000f8e9602 */
[----:B------:R-:W-:-:S05]  /*1b0a0*/  LOP3.LUT R2, R7, UR7, R8, 0x96, !PT ;  /* 0x0000000707027c12 */ /* 0x000fca000f8e9608 */
[----:B------:R-:W-:-:S04]  /*1b0b0*/  IMAD.WIDE.U32 R2, R2, -0x326172a9, RZ ;  /* 0xcd9e8d5702027825 */ /* 0x000fc800078e00ff */
[----:B------:R-:W-:Y:S01]  /*1b0c0*/  IMAD.WIDE.U32 R8, R9, -0x326172a9, RZ ;  /* 0xcd9e8d5709087825 */ /* 0x000fe200078e00ff */
[C---:B------:R-:W-:Y:S02]  /*1b0d0*/  LOP3.LUT R0, R2.reuse, 0xff, RZ, 0xc0, !PT ;  /* 0x000000ff02007812 */ /* 0x040fe400078ec0ff */
[----:B------:R-:W-:Y:S02]  /*1b0e0*/  LOP3.LUT R14, R2, 0xffff, RZ, 0xc0, !PT ;  /* 0x0000ffff020e7812 */ /* 0x000fe400078ec0ff */
[----:B------:R-:W-:Y:S02]  /*1b0f0*/  ISETP.GE.U32.AND P5, PT, R226, R0, PT ;  /* 0x00000000e200720c */ /* 0x000fe40003fa6070 */
[----:B------:R-:W-:Y:S02]  /*1b100*/  SHF.R.U32.HI R0, RZ, 0x10, R2 ;  /* 0x00000010ff007819 */ /* 0x000fe40000011602 */
[----:B------:R-:W-:Y:S02]  /*1b110*/  LOP3.LUT R5, R9, UR8, R4, 0x96, !PT ;  /* 0x0000000809057c12 */ /* 0x000fe4000f8e9604 */
[----:B------:R-:W-:-:S02]  /*1b120*/  SHF.R.U32.HI R2, RZ, 0x18, R2 ;  /* 0x00000018ff027819 */ /* 0x000fc40000011602 */
[----:B------:R-:W-:Y:S02]  /*1b130*/  LOP3.LUT R4, R3, UR17, R8, 0x96, !PT ;  /* 0x0000001103047c12 */ /* 0x000fe4000f8e9608 */
[----:B------:R-:W-:Y:S01]  /*1b140*/  ISETP.GE.U32.AND P2, PT, R226, R2, PT ;  /* 0x00000002e200720c */ /* 0x000fe20003f46070 */
[----:B------:R-:W-:Y:S01]  /*1b150*/  IMAD.WIDE.U32 R2, R5, -0x2daee0ad, RZ ;  /* 0xd2511f5305027825 */ /* 0x000fe200078e00ff */
[----:B------:R-:W-:-:S04]  /*1b160*/  LOP3.LUT R0, R0, 0xff, RZ, 0xc0, !PT ;  /* 0x000000ff00007812 */ /* 0x000fc800078ec0ff */
[----:B------:R-:W-:Y:S02]  /*1b170*/  ISETP.GE.U32.AND P6, PT, R226, R0, PT ;  /* 0x00000000e200720c */ /* 0x000fe40003fc6070 */
[----:B------:R-:W-:Y:S02]  /*1b180*/  LOP3.LUT R0, R3, UR16, R6, 0x96, !PT ;  /* 0x0000001003007c12 */ /* 0x000fe4000f8e9606 */
[C---:B------:R-:W-:Y:S02]  /*1b190*/  LOP3.LUT R22, R2.reuse, 0xffff, RZ, 0xc0, !PT ;  /* 0x0000ffff02167812 */ /* 0x040fe400078ec0ff */
[----:B------:R-:W-:Y:S02]  /*1b1a0*/  LOP3.LUT R3, R21, 0xff, RZ, 0xc0, !PT ;  /* 0x000000ff15037812 */ /* 0x000fe400078ec0ff */
[----:B------:R-:W1:Y:S01]  /*1b1b0*/  LDC.U8 R21, c[0x0][0x2d8] ;  /* 0x0000b600ff157b82 */ /* 0x000e620000000000 */
[----:B------:R-:W-:Y:S01]  /*1b1c0*/  MUFU.EX2 R7, R184 ;  /* 0x000000b800077308 */ /* 0x000fe20000000800 */
[----:B------:R-:W-:-:S02]  /*1b1d0*/  LOP3.LUT R11, R2, 0xff, RZ, 0xc0, !PT ;  /* 0x000000ff020b7812 */ /* 0x000fc400078ec0ff */
[--C-:B------:R-:W-:Y:S02]  /*1b1e0*/  SHF.R.U32.HI R23, RZ, 0x10, R2.reuse ;  /* 0x00000010ff177819 */ /* 0x100fe40000011602 */
[----:B------:R-:W-:-:S03]  /*1b1f0*/  SHF.R.U32.HI R9, RZ, 0x18, R2 ;  /* 0x00000018ff097819 */ /* 0x000fc60000011602 */
[----:B------:R-:W3:Y:S01]  /*1b200*/  MUFU.EX2 R226, R185 ;  /* 0x000000b900e27308 */ /* 0x000ee20000000800 */
[----:B------:R-:W-:Y:S01]  /*1b210*/  SHF.R.U32.HI R2, RZ, 0x8, R20 ;  /* 0x00000008ff027819 */ /* 0x000fe20000011614 */
[----:B------:R-:W-:-:S06]  /*1b220*/  IMAD.MOV.U32 R20, RZ, RZ, R225 ;  /* 0x000000ffff147224 */ /* 0x000fcc00078e00e1 */
[----:B------:R-:W-:Y:S08]  /*1b230*/  MUFU.EX2 R6, R180 ;  /* 0x000000b400067308 */ /* 0x000ff00000000800 */
[----:B------:R-:W4:Y:S01]  /*1b240*/  MUFU.EX2 R225, R181 ;  /* 0x000000b500e17308 */ /* 0x000f220000000800 */
[----:B-1----:R-:W-:Y:S02]  /*1b250*/  ISETP.GE.U32.AND P1, PT, R21, R3, PT ;  /* 0x000000031500720c */ /* 0x002fe40003f26070 */
[----:B---3--:R-:W-:-:S04]  /*1b260*/  F2FP.BF16.PACK_AB R3, R226, R7 ;  /* 0x00000007e203723e */ /* 0x008fc800000010ff */
[C---:B------:R-:W-:Y:S02]  /*1b270*/  PRMT R187, R3.reuse, 0x7610, R187 ;  /* 0x0000761003bb7816 */ /* 0x040fe400000000bb */
[----:B------:R-:W-:Y:S02]  /*1b280*/  PRMT R186, R3, 0x7632, R186 ;  /* 0x0000763203ba7816 */ /* 0x000fe400000000ba */
[----:B------:R-:W-:Y:S02]  /*1b290*/  LOP3.LUT R2, R2, 0xffff, RZ, 0xc0, !PT ;  /* 0x0000ffff02027812 */ /* 0x000fe400078ec0ff */
[----:B----4-:R-:W-:-:S04]  /*1b2a0*/  F2FP.BF16.PACK_AB R3, R225, R6 ;  /* 0x00000006e103723e */ /* 0x010fc800000010ff */
[----:B------:R-:W-:Y:S02]  /*1b2b0*/  PRMT R184, R3, 0x7632, R184 ;  /* 0x0000763203b87816 */ /* 0x000fe400000000b8 */
[----:B------:R-:W-:Y:S02]  /*1b2c0*/  ISETP.GE.U32.AND P0, PT, R21, R2, PT ;  /* 0x000000021500720c */ /* 0x000fe40003f06070 */
[----:B------:R-:W-:Y:S01]  /*1b2d0*/  LOP3.LUT R2, R4, 0xffff, RZ, 0xc0, !PT ;  /* 0x0000ffff04027812 */ /* 0x000fe200078ec0ff */
[----:B------:R-:W-:Y:S01]  /*1b2e0*/  @!P3 HFMA2.BF16_V2 R54, -RZ.H0_H0, RZ.H0_H0, -R184.H0_H0 ;  /* 0x200000ffff36b231 */ /* 0x000fe200003409b8 */
[----:B------:R-:W-:Y:S01]  /*1b2f0*/  PRMT R185, R3, 0x7610, R185 ;  /* 0x0000761003b97816 */ /* 0x000fe200000000b9 */
[----:B------:R-:W-:Y:S01]  /*1b300*/  FADD.FTZ R8, R15, R24 ;  /* 0x000000180f087221 */ /* 0x000fe20000010000 */
[----:B------:R-:W-:Y:S01]  /*1b310*/  SHF.R.U32.HI R2, RZ, 0x8, R2 ;  /* 0x00000008ff027819 */ /* 0x000fe20000011602 */
[----:B------:R-:W-:Y:S01]  /*1b320*/  IMAD.MOV.U32 R15, RZ, RZ, R83 ;  /* 0x000000ffff0f7224 */ /* 0x000fe200078e0053 */
[----:B------:R-:W-:Y:S01]  /*1b330*/  PRMT R83, R185, 0x5410, R184 ;  /* 0x00005410b9537816 */ /* 0x000fe200000000b8 */
[----:B------:R-:W-:Y:S01]  /*1b340*/  @!P4 HFMA2.BF16_V2 R47, -RZ.H0_H0, RZ.H0_H0, -R187.H0_H0 ;  /* 0x200000ffff2fc231 */ /* 0x000fe200003409bb */
[----:B------:R-:W-:Y:S01]  /*1b350*/  @!P3 PRMT R184, R54, 0x5410, RZ ;  /* 0x0000541036b8b816 */ /* 0x000fe200000000ff */
[----:B------:R-:W-:Y:S01]  /*1b360*/  IMAD.MOV.U32 R246, RZ, RZ, R99 ;  /* 0x000000fffff67224 */ /* 0x000fe200078e0063 */
[----:B------:R-:W1:Y:S01]  /*1b370*/  LDC.U8 R54, c[0x0][0x2d8] ;  /* 0x0000b600ff367b82 */ /* 0x000e620000000000 */
[----:B------:R-:W-:Y:S01]  /*1b380*/  IMAD.MOV.U32 R99, RZ, RZ, R71 ;  /* 0x000000ffff637224 */ /* 0x000fe200078e0047 */
[----:B------:R-:W-:Y:S01]  /*1b390*/  LOP3.LUT R2, R2, 0xffff, RZ, 0xc0, !PT ;  /* 0x0000ffff02027812 */ /* 0x000fe200078ec0ff */
[----:B------:R-:W-:Y:S01]  /*1b3a0*/  IMAD.MOV.U32 R71, RZ, RZ, R96 ;  /* 0x000000ffff477224 */ /* 0x000fe200078e0060 */
[----:B------:R-:W-:-:S02]  /*1b3b0*/  PRMT R96, R187, 0x5410, R186 ;  /* 0x00005410bb607816 */ /* 0x000fc400000000ba */
[----:B------:R-:W-:Y:S02]  /*1b3c0*/  @!P4 PRMT R187, R47, 0x5410, RZ ;  /* 0x000054102fbbc816 */ /* 0x000fe400000000ff */
[----:B------:R-:W-:Y:S01]  /*1b3d0*/  ISETP.GE.U32.AND P4, PT, R21, R2, PT ;  /* 0x000000021500720c */ /* 0x000fe20003f86070 */
[----:B------:R-:W-:Y:S01]  /*1b3e0*/  FADD.FTZ R5, R18, R26 ;  /* 0x0000001a12057221 */ /* 0x000fe20000010000 */
[----:B------:R-:W-:-:S11]  /*1b3f0*/  PRMT R18, R183, 0x5410, R182 ;  /* 0x00005410b7127816 */ /* 0x000fd600000000b6 */
[----:B------:R-:W-:-:S05]  /*1b400*/  @!P4 HFMA2.BF16_V2 R55, -RZ.H0_H0, RZ.H0_H0, -R182.H0_H0 ;  /* 0x200000ffff37c231 */ /* 0x000fca00003409b6 */
[----:B------:R-:W-:Y:S02]  /*1b410*/  @!P4 PRMT R182, R55, 0x5410, RZ ;  /* 0x0000541037b6c816 */ /* 0x000fe400000000ff */
[----:B-1----:R-:W-:Y:S02]  /*1b420*/  PRMT R55, R54, 0x7054, R54 ;  /* 0x0000705436377816 */ /* 0x002fe40000000036 */
[----:B------:R-:W3:Y:S01]  /*1b430*/  LDL R54, [R1+0x64] ;  /* 0x0000640001367983 */ /* 0x000ee20000100800 */
[----:B------:R-:W-:-:S05]  /*1b440*/  @!P0 HFMA2.BF16_V2 R50, -RZ.H0_H0, RZ.H0_H0, -R186.H0_H0 ;  /* 0x200000ffff328231 */ /* 0x000fca00003409ba */
[----:B------:R-:W-:Y:S02]  /*1b450*/  @!P0 PRMT R186, R50, 0x5410, RZ ;  /* 0x0000541032ba8816 */ /* 0x000fe400000000ff */
[----:B------:R-:W1:Y:S01]  /*1b460*/  LDC.U8 R50, c[0x0][0x2d8] ;  /* 0x0000b600ff327b82 */ /* 0x000e620000000000 */
[----:B------:R-:W-:Y:S01]  /*1b470*/  LOP3.LUT R2, R4, 0xff, RZ, 0xc0, !PT ;  /* 0x000000ff04027812 */ /* 0x000fe200078ec0ff */
[----:B------:R-:W-:-:S05]  /*1b480*/  @!P1 HFMA2.BF16_V2 R52, -RZ.H0_H0, RZ.H0_H0, -R185.H0_H0 ;  /* 0x200000ffff349231 */ /* 0x000fca00003409b9 */
[----:B------:R-:W-:Y:S02]  /*1b490*/  @!P1 PRMT R185, R52, 0x5410, RZ ;  /* 0x0000541034b99816 */ /* 0x000fe400000000ff */
[----:B-1----:R-:W-:Y:S02]  /*1b4a0*/  ISETP.GE.U32.AND P0, PT, R50, R2, PT ;  /* 0x000000023200720c */ /* 0x002fe40003f06070 */
[----:B------:R-:W-:-:S04]  /*1b4b0*/  SHF.R.U32.HI R2, RZ, 0x8, R14 ;  /* 0x00000008ff027819 */ /* 0x000fc8000001160e */
[----:B------:R-:W-:-:S04]  /*1b4c0*/  LOP3.LUT R2, R2, 0xffff, RZ, 0xc0, !PT ;  /* 0x0000ffff02027812 */ /* 0x000fc800078ec0ff */
[----:B------:R-:W-:Y:S02]  /*1b4d0*/  ISETP.GE.U32.AND P1, PT, R50, R2, PT ;  /* 0x000000023200720c */ /* 0x000fe40003f26070 */
[----:B------:R-:W-:Y:S01]  /*1b4e0*/  LOP3.LUT R2, R0, 0xffff, RZ, 0xc0, !PT ;  /* 0x0000ffff00027812 */ /* 0x000fe200078ec0ff */
[----:B------:R-:W-:Y:S01]  /*1b4f0*/  @!P0 HFMA2.BF16_V2 R53, -RZ.H0_H0, RZ.H0_H0, -R183.H0_H0 ;  /* 0x200000ffff358231 */ /* 0x000fe200003409b7 */
[----:B------:R-:W-:Y:S02]  /*1b500*/  PRMT R181, R25, 0x7610, R181 ;  /* 0x0000761019b57816 */ /* 0x000fe400000000b5 */
[----:B------:R-:W-:Y:S01]  /*1b510*/  SHF.R.U32.HI R2, RZ, 0x8, R2 ;  /* 0x00000008ff027819 */ /* 0x000fe20000011602 */
[----:B------:R-:W-:Y:S01]  /*1b520*/  IMAD.MOV.U32 R26, RZ, RZ, R10 ;  /* 0x000000ffff1a7224 */ /* 0x000fe200078e000a */
[----:B------:R-:W-:Y:S01]  /*1b530*/  @!P0 PRMT R183, R53, 0x5410, RZ ;  /* 0x0000541035b78816 */ /* 0x000fe200000000ff */
[----:B------:R-:W-:Y:S01]  /*1b540*/  FADD.FTZ R10, R19, R5 ;  /* 0x00000005130a7221 */ /* 0x000fe20000010000 */
[----:B------:R-:W-:Y:S01]  /*1b550*/  LOP3.LUT R2, R2, 0xffff, RZ, 0xc0, !PT ;  /* 0x0000ffff02027812 */ /* 0x000fe200078ec0ff */
[----:B------:R-:W-:Y:S01]  /*1b560*/  FADD.FTZ R5, R17, R8 ;  /* 0x0000000811057221 */ /* 0x000fe20000010000 */
[C---:B------:R-:W-:Y:S01]  /*1b570*/  ISETP.GE.U32.AND P0, PT, R50.reuse, R9, PT ;  /* 0x000000093200720c */ /* 0x040fe20003f06070 */
[----:B------:R-:W-:Y:S01]  /*1b580*/  @!P5 HFMA2.BF16_V2 R57, -RZ.H0_H0, RZ.H0_H0, -R181.H0_H0 ;  /* 0x200000ffff39d231 */ /* 0x000fe200003409b5 */
[----:B------:R-:W-:Y:S01]  /*1b590*/  PRMT R180, R25, 0x7632, R180 ;  /* 0x0000763219b47816 */ /* 0x000fe200000000b4 */
[----:B------:R-:W-:Y:S01]  /*1b5a0*/  MUFU.EX2 R8, R223 ;  /* 0x000000df00087308 */ /* 0x000fe20000000800 */
[----:B------:R-:W-:Y:S01]  /*1b5b0*/  ISETP.GE.U32.AND P4, PT, R50, R2, PT ;  /* 0x000000023200720c */ /* 0x000fe20003f86070 */
[----:B------:R-:W-:Y:S01]  /*1b5c0*/  IMAD.MOV.U32 R21, RZ, RZ, R20 ;  /* 0x000000ffff157224 */ /* 0x000fe200078e0014 */
[----:B------:R-:W-:-:S05]  /*1b5d0*/  SHF.R.U32.HI R2, RZ, 0x18, R4 ;  /* 0x00000018ff027819 */ /* 0x000fca0000011604 */
[----:B------:R-:W1:Y:S01]  /*1b5e0*/  MUFU.EX2 R9, R224 ;  /* 0x000000e000097308 */ /* 0x000e620000000800 */
[----:B------:R-:W-:Y:S02]  /*1b5f0*/  PRMT R20, R181, 0x5410, R180 ;  /* 0x00005410b5147816 */ /* 0x000fe400000000b4 */
[----:B------:R-:W-:Y:S01]  /*1b600*/  PRMT R179, R72, 0x7610, R179 ;  /* 0x0000761048b37816 */ /* 0x000fe200000000b3 */
[----:B------:R-:W-:Y:S01]  /*1b610*/  @!P1 HFMA2.BF16_V2 R58, -RZ.H0_H0, RZ.H0_H0, -R180.H0_H0 ;  /* 0x200000ffff3a9231 */ /* 0x000fe200003409b4 */
[----:B------:R-:W-:Y:S02]  /*1b620*/  @!P5 PRMT R181, R57, 0x5410, RZ ;  /* 0x0000541039b5d816 */ /* 0x000fe400000000ff */
[----:B------:R-:W-:Y:S02]  /*1b630*/  ISETP.GE.U32.AND P5, PT, R50, R2, PT ;  /* 0x000000023200720c */ /* 0x000fe40003fa6070 */
[----:B------:R-:W-:Y:S01]  /*1b640*/  SHF.R.U32.HI R2, RZ, 0x10, R4 ;  /* 0x00000010ff027819 */ /* 0x000fe20000011604 */
[----:B------:R-:W-:Y:S01]  /*1b650*/  @!P6 HFMA2.BF16_V2 R59, -RZ.H0_H0, RZ.H0_H0, -R179.H0_H0 ;  /* 0x200000ffff3be231 */ /* 0x000fe200003409b3 */
[----:B------:R-:W-:-:S02]  /*1b660*/  LOP3.LUT R3, R0, 0xff, RZ, 0xc0, !PT ;  /* 0x000000ff00037812 */ /* 0x000fc400078ec0ff */
[----:B------:R-:W-:Y:S02]  /*1b670*/  PRMT R178, R72, 0x7632, R178 ;  /* 0x0000763248b27816 */ /* 0x000fe400000000b2 */
[----:B------:R-:W-:Y:S02]  /*1b680*/  @!P1 PRMT R180, R58, 0x5410, RZ ;  /* 0x000054103ab49816 */ /* 0x000fe400000000ff */
[----:B------:R-:W-:Y:S02]  /*1b690*/  LOP3.LUT R2, R2, 0xff, RZ, 0xc0, !PT ;  /* 0x000000ff02027812 */ /* 0x000fe400078ec0ff */
[C---:B------:R-:W-:Y:S02]  /*1b6a0*/  ISETP.GE.U32.AND P1, PT, R50.reuse, R3, PT ;  /* 0x000000033200720c */ /* 0x040fe40003f26070 */
[----:B------:R-:W-:Y:S02]  /*1b6b0*/  PRMT R19, R179, 0x5410, R178 ;  /* 0x00005410b3137816 */ /* 0x000fe400000000b2 */
[----:B------:R-:W-:Y:S01]  /*1b6c0*/  @!P6 PRMT R179, R59, 0x5410, RZ ;  /* 0x000054103bb3e816 */ /* 0x000fe200000000ff */
[----:B------:R-:W-:Y:S01]  /*1b6d0*/  MUFU.EX2 R24, R228 ;  /* 0x000000e400187308 */ /* 0x000fe20000000800 */
[----:B------:R-:W-:-:S02]  /*1b6e0*/  ISETP.GE.U32.AND P6, PT, R50, R2, PT ;  /* 0x000000023200720c */ /* 0x000fc40003fc6070 */
[----:B-1----:R-:W-:-:S05]  /*1b6f0*/  F2FP.BF16.PACK_AB R2, R9, R8 ;  /* 0x000000080902723e */ /* 0x002fca00000010ff */
[----:B------:R-:W1:Y:S01]  /*1b700*/  MUFU.EX2 R47, R229 ;  /* 0x000000e5002f7308 */ /* 0x000e620000000800 */
[C---:B------:R-:W-:Y:S02]  /*1b710*/  PRMT R177, R2.reuse, 0x7610, R177 ;  /* 0x0000761002b17816 */ /* 0x040fe400000000b1 */
[----:B------:R-:W-:-:S03]  /*1b720*/  PRMT R176, R2, 0x7632, R176 ;  /* 0x0000763202b07816 */ /* 0x000fc600000000b0 */
[----:B------:R-:W-:Y:S01]  /*1b730*/  @!P1 HFMA2.BF16_V2 R62, -RZ.H0_H0, RZ.H0_H0, -R177.H0_H0 ;  /* 0x200000ffff3e9231 */ /* 0x000fe200003409b1 */
[----:B------:R-:W-:Y:S01]  /*1b740*/  LOP3.LUT R2, R23, 0xff, RZ, 0xc0, !PT ;  /* 0x000000ff17027812 */ /* 0x000fe200078ec0ff */
[----:B------:R-:W-:Y:S01]  /*1b750*/  @!P4 HFMA2.BF16_V2 R61, -RZ.H0_H0, RZ.H0_H0, -R176.H0_H0 ;  /* 0x200000ffff3dc231 */ /* 0x000fe200003409b0 */
[----:B------:R-:W-:Y:S01]  /*1b760*/  IMAD.MOV.U32 R14, RZ, RZ, R82 ;  /* 0x000000ffff0e7224 */ /* 0x000fe200078e0052 */
[----:B------:R-:W-:Y:S02]  /*1b770*/  PRMT R82, R177, 0x5410, R176 ;  /* 0x00005410b1527816 */ /* 0x000fe400000000b0 */
[----:B------:R-:W-:Y:S02]  /*1b780*/  @!P1 PRMT R177, R62, 0x5410, RZ ;  /* 0x000054103eb19816 */ /* 0x000fe400000000ff */
[C---:B------:R-:W-:Y:S02]  /*1b790*/  ISETP.GE.U32.AND P1, PT, R50.reuse, R2, PT ;  /* 0x000000023200720c */ /* 0x040fe40003f26070 */
[----:B------:R-:W-:Y:S01]  /*1b7a0*/  @!P4 PRMT R176, R61, 0x5410, RZ ;  /* 0x000054103db0c816 */ /* 0x000fe200000000ff */
[----:B-1----:R-:W-:Y:S01]  /*1b7b0*/  IMAD.MOV.U32 R62, RZ, RZ, R47 ;  /* 0x000000ffff3e7224 */ /* 0x002fe200078e002f */
[----:B------:R-:W-:Y:S01]  /*1b7c0*/  SHF.R.U32.HI R2, RZ, 0x18, R0 ;  /* 0x00000018ff027819 */ /* 0x000fe20000011600 */
[----:B------:R-:W-:Y:S01]  /*1b7d0*/  IMAD.MOV.U32 R61, RZ, RZ, R24 ;  /* 0x000000ffff3d7224 */ /* 0x000fe200078e0018 */
[C---:B------:R-:W-:Y:S01]  /*1b7e0*/  ISETP.GE.U32.AND P3, PT, R50.reuse, R11, PT ;  /* 0x0000000b3200720c */ /* 0x040fe20003f66070 */
[----:B------:R-:W-:Y:S01]  /*1b7f0*/  MUFU.EX2 R223, R73 ;  /* 0x0000004900df7308 */ /* 0x000fe20000000800 */
[----:B------:R-:W-:-:S02]  /*1b800*/  ISETP.GE.U32.AND P4, PT, R50, R2, PT ;  /* 0x000000023200720c */ /* 0x000fc40003f86070 */
[----:B------:R-:W-:-:S05]  /*1b810*/  F2FP.BF16.PACK_AB R2, R62, R61 ;  /* 0x0000003d3e02723e */ /* 0x000fca00000010ff */
[----:B------:R-:W1:Y:S01]  /*1b820*/  MUFU.EX2 R224, R76 ;  /* 0x0000004c00e07308 */ /* 0x000e620000000800 */
[C---:B------:R-:W-:Y:S02]  /*1b830*/  PRMT R175, R2.reuse, 0x7610, R175 ;  /* 0x0000761002af7816 */ /* 0x040fe400000000af */
[----:B------:R-:W-:Y:S02]  /*1b840*/  SHF.R.U32.HI R0, RZ, 0x10, R0 ;  /* 0x00000010ff007819 */ /* 0x000fe40000011600 */
[----:B------:R-:W-:Y:S01]  /*1b850*/  PRMT R174, R2, 0x7632, R174 ;  /* 0x0000763202ae7816 */ /* 0x000fe200000000ae */
[----:B------:R-:W-:Y:S01]  /*1b860*/  @!P3 HFMA2.BF16_V2 R64, -RZ.H0_H0, RZ.H0_H0, -R175.H0_H0 ;  /* 0x200000ffff40b231 */ /* 0x000fe200003409af */
[----:B------:R-:W-:Y:S01]  /*1b870*/  LOP3.LUT R0, R0, 0xff, RZ, 0xc0, !PT ;  /* 0x000000ff00007812 */ /* 0x000fe200078ec0ff */
[----:B------:R-:W-:Y:S01]  /*1b880*/  IMAD.MOV.U32 R53, RZ, RZ, R81 ;  /* 0x000000ffff357224 */ /* 0x000fe200078e0051 */
[----:B------:R-:W-:Y:S01]  /*1b890*/  PRMT R81, R175, 0x5410, R174 ;  /* 0x00005410af517816 */ /* 0x000fe200000000ae */
[----:B------:R-:W-:Y:S01]  /*1b8a0*/  UIADD3 UR4, UR31, -0x4498517b, URZ ;  /* 0xbb67ae851f047890 */ /* 0x000fe2000fffe03f */
[----:B------:R-:W-:Y:S01]  /*1b8b0*/  @!P3 PRMT R175, R64, 0x5410, RZ ;  /* 0x0000541040afb816 */ /* 0x000fe200000000ff */
[----:B------:R-:W-:Y:S01]  /*1b8c0*/  IMAD.MOV.U32 R58, RZ, RZ, R14 ;  /* 0x000000ffff3a7224 */ /* 0x000fe200078e000e */
[----:B------:R-:W-:-:S02]  /*1b8d0*/  ISETP.GE.U32.AND P3, PT, R50, R0, PT ;  /* 0x000000003200720c */ /* 0x000fc40003f66070 */
[----:B-1----:R-:W-:Y:S01]  /*1b8e0*/  F2FP.BF16.PACK_AB R0, R224, R223 ;  /* 0x000000dfe000723e */ /* 0x002fe200000010ff */
[----:B------:R-:W-:Y:S02]  /*1b8f0*/  FADD.FTZ R4, R8, R27 ;  /* 0x0000001b08047221 */ /* 0x000fe40000010000 */
[----:B------:R-:W-:Y:S01]  /*1b900*/  IMAD.MOV.U32 R52, RZ, RZ, R80 ;  /* 0x000000ffff347224 */ /* 0x000fe200078e0050 */
[C---:B------:R-:W-:Y:S02]  /*1b910*/  PRMT R173, R0.reuse, 0x7610, R173 ;  /* 0x0000761000ad7816 */ /* 0x040fe400000000ad */
[----:B------:R-:W-:Y:S01]  /*1b920*/  PRMT R136, R0, 0x7632, R136 ;  /* 0x0000763200887816 */ /* 0x000fe20000000088 */
[----:B------:R-:W-:Y:S01]  /*1b930*/  IMAD.MOV.U32 R24, RZ, RZ, R21 ;  /* 0x000000ffff187224 */ /* 0x000fe200078e0015 */
[----:B------:R-:W-:Y:S01]  /*1b940*/  LOP3.LUT R0, R53, UR4, R58, 0x96, !PT ;  /* 0x0000000435007c12 */ /* 0x000fe2000f8e963a */
[----:B------:R-:W-:Y:S01]  /*1b950*/  @!P2 HFMA2.BF16_V2 R60, -RZ.H0_H0, RZ.H0_H0, -R178.H0_H0 ;  /* 0x200000ffff3ca231 */ /* 0x000fe200003409b2 */
[----:B------:R-:W-:-:S02]  /*1b960*/  IMAD.MOV.U32 R59, RZ, RZ, R15 ;  /* 0x000000ffff3b7224 */ /* 0x000fc400078e000f */
[----:B------:R-:W-:Y:S02]  /*1b970*/  IMAD.MOV.U32 R21, RZ, RZ, R252 ;  /* 0x000000ffff157224 */ /* 0x000fe400078e00fc */
[----:B------:R-:W-:Y:S02]  /*1b980*/  IMAD.MOV.U32 R15, RZ, RZ, R26 ;  /* 0x000000ffff0f7224 */ /* 0x000fe400078e001a */
[----:B------:R-:W-:Y:S01]  /*1b990*/  FADD.FTZ R252, R9, R4 ;  /* 0x0000000409fc7221 */ /* 0x000fe20000010000 */
[----:B------:R-:W-:Y:S01]  /*1b9a0*/  LOP3.LUT R4, R49, UR13, R52, 0x96, !PT ;  /* 0x0000000d31047c12 */ /* 0x000fe2000f8e9634 */
[----:B------:R-:W-:Y:S01]  /*1b9b0*/  IMAD.MOV.U32 R26, RZ, RZ, R246 ;  /* 0x000000ffff1a7224 */ /* 0x000fe200078e00f6 */
[----:B------:R-:W-:Y:S01]  /*1b9c0*/  SHF.R.U32.HI R3, RZ, 0x8, R22 ;  /* 0x00000008ff037819 */ /* 0x000fe20000011616 */
[----:B------:R-:W-:Y:S02]  /*1b9d0*/  IMAD.MOV.U32 R246, RZ, RZ, R247 ;  /* 0x000000fffff67224 */ /* 0x000fe400078e00f7 */
[----:B------:R-:W-:Y:S01]  /*1b9e0*/  IMAD.WIDE.U32 R8, R0, -0x326172a9, RZ ;  /* 0xcd9e8d5700087825 */ /* 0x000fe200078e00ff */
[----:B------:R-:W-:-:S03]  /*1b9f0*/  @!P2 PRMT R178, R60, 0x5410, RZ ;  /* 0x000054103cb2a816 */ /* 0x000fc600000000ff */
[----:B------:R-:W-:Y:S02]  /*1ba00*/  IMAD.MOV.U32 R247, RZ, RZ, R244 ;  /* 0x000000fffff77224 */ /* 0x000fe400078e00f4 */
[----:B------:R-:W-:Y:S02]  /*1ba10*/  IMAD.MOV.U32 R244, RZ, RZ, R227 ;  /* 0x000000fffff47224 */ /* 0x000fe400078e00e3 */
[----:B------:R-:W-:Y:S02]  /*1ba20*/  FADD.FTZ R60, R7, R10 ;  /* 0x0000000a073c7221 */ /* 0x000fe40000010000 */
[----:B------:R-:W-:Y:S01]  /*1ba30*/  FADD.FTZ R227, R6, R5 ;  /* 0x0000000506e37221 */ /* 0x000fe20000010000 */
[----:B------:R-:W-:Y:S01]  /*1ba40*/  LOP3.LUT R3, R3, 0xffff, RZ, 0xc0, !PT ;  /* 0x0000ffff03037812 */ /* 0x000fe200078ec0ff */
[----:B------:R-:W-:Y:S01]  /*1ba50*/  IMAD.WIDE.U32 R6, R4, -0x326172a9, RZ ;  /* 0xcd9e8d5704067825 */ /* 0x000fe200078e00ff */
[----:B------:R-:W-:Y:S02]  /*1ba60*/  LOP3.LUT R2, R9, UR14, R74, 0x96, !PT ;  /* 0x0000000e09027c12 */ /* 0x000fe4000f8e964a */
[----:B------:R-:W-:-:S02]  /*1ba70*/  ISETP.GE.U32.AND P2, PT, R50, R3, PT ;  /* 0x000000033200720c */ /* 0x000fc40003f46070 */
[----:B------:R-:W-:Y:S01]  /*1ba80*/  LOP3.LUT R0, R7, UR12, R8, 0x96, !PT ;  /* 0x0000000c07007c12 */ /* 0x000fe2000f8e9608 */
[----:B------:R-:W-:-:S04]  /*1ba90*/  IMAD.WIDE.U32 R2, R2, -0x2daee0ad, RZ ;  /* 0xd2511f5302027825 */ /* 0x000fc800078e00ff */
[----:B------:R-:W-:Y:S01]  /*1baa0*/  IMAD.WIDE.U32 R4, R0, -0x2daee0ad, RZ ;  /* 0xd2511f5300047825 */ /* 0x000fe200078e00ff */
[----:B------:R-:W-:-:S04]  /*1bab0*/  LOP3.LUT R3, R3, UR11, R48, 0x96, !PT ;  /* 0x0000000b03037c12 */ /* 0x000fc8000f8e9630 */
[----:B------:R-:W-:Y:S01]  /*1bac0*/  LOP3.LUT R5, R5, UR9, R2, 0x96, !PT ;  /* 0x0000000905057c12 */ /* 0x000fe2000f8e9602 */
        /* <DEDUP_REMOVED lines=8> */
[----:B------:R-:W-:-:S05]  /*1bb50*/  IMAD.WIDE.U32 R34, R0, -0x2daee0ad, RZ ;  /* 0xd2511f5300227825 */ /* 0x000fca00078e00ff */
[----:B------:R-:W-:Y:S01]  /*1bb60*/  LOP3.LUT R3, R35, UR7, R4, 0x96, !PT ;  /* 0x0000000723037c12 */ /* 0x000fe2000f8e9604 */
[----:B------:R-:W-:-:S05]  /*1bb70*/  IMAD.WIDE.U32 R4, R5, -0x326172a9, RZ ;  /* 0xcd9e8d5705047825 */ /* 0x000fca00078e00ff */
[----:B------:R-:W-:Y:S01]  /*1bb80*/  LOP3.LUT R35, R5, UR8, R2, 0x96, !PT ;  /* 0x0000000805237c12 */ /* 0x000fe2000f8e9602 */
[----:B------:R-:W-:-:S05]  /*1bb90*/  IMAD.WIDE.U32 R2, R3, -0x326172a9, RZ ;  /* 0xcd9e8d5703027825 */ /* 0x000fca00078e00ff */
[----:B------:R-:W-:-:S04]  /*1bba0*/  LOP3.LUT R0, R3, UR17, R4, 0x96, !PT ;  /* 0x0000001103007c12 */ /* 0x000fc8000f8e9604 */
[----:B------:R-:W-:-:S04]  /*1bbb0*/  LOP3.LUT R4, R0, 0xffff, RZ, 0xc0, !PT ;  /* 0x0000ffff00047812 */ /* 0x000fc800078ec0ff */
[----:B------:R-:W-:Y:S02]  /*1bbc0*/  SHF.R.U32.HI R5, RZ, 0x8, R4 ;  /* 0x00000008ff057819 */ /* 0x000fe40000011604 */
[----:B------:R-:W-:-:S04]  /*1bbd0*/  LOP3.LUT R4, R0, 0xff, RZ, 0xc0, !PT ;  /* 0x000000ff00047812 */ /* 0x000fc800078ec0ff */
[----:B------:R-:W-:Y:S02]  /*1bbe0*/  PRMT R6, R4, 0x5410, R5 ;  /* 0x0000541004067816 */ /* 0x000fe40000000005 */
[--C-:B------:R-:W-:Y:S02]  /*1bbf0*/  SHF.R.U32.HI R5, RZ, 0x10, R0.reuse ;  /* 0x00000010ff057819 */ /* 0x100fe40000011600 */
[----:B------:R-:W-:Y:S02]  /*1bc00*/  SHF.R.U32.HI R4, RZ, 0x18, R0 ;  /* 0x00000018ff047819 */ /* 0x000fe40000011600 */
[----:B------:R-:W-:Y:S01]  /*1bc10*/  LOP3.LUT R0, R5, 0xff, RZ, 0xc0, !PT ;  /* 0x000000ff05007812 */ /* 0x000fe200078ec0ff */
[----:B------:R-:W-:-:S03]  /*1bc20*/  IMAD.MOV.U32 R52, RZ, RZ, R15 ;  /* 0x000000ffff347224 */ /* 0x000fc600078e000f */
        /* <DEDUP_REMOVED lines=9> */
[----:B---3--:R-:W-:Y:S02]  /*1bcc0*/  IADD3 R2, R54, 0x4, RZ ;  /* 0x0000000436027810 */ /* 0x008fe40007ffe0ff */
[----:B------:R-:W3:Y:S03]  /*1bcd0*/  LDL R54, [R1+0xa8] ;  /* 0x0000a80001367983 */ /* 0x000ee60000100800 */
[----:B------:R-:W-:Y:S01]  /*1bce0*/  IMAD.WIDE.U32 R2, R2, -0x326172a9, RZ ;  /* 0xcd9e8d5702027825 */ /* 0x000fe200078e00ff */
[----:B------:R-:W-:-:S04]  /*1bcf0*/  HSET2.LE.AND R0, R6, R55, PT ;  /* 0x0000003706007233 */ /* 0x000fc80003803000 */
[----:B------:R-:W-:Y:S02]  /*1bd00*/  LOP3.LUT R4, R75, UR15, R2, 0x96, !PT ;  /* 0x0000000f4b047c12 */ /* 0x000fe4000f8e9602 */
[----:B------:R-:W-:-:S03]  /*1bd10*/  LOP3.LUT R8, R0, R46, RZ, 0xc0, !PT ;  /* 0x0000002e00087212 */ /* 0x000fc600078ec0ff */
[----:B------:R-:W-:-:S04]  /*1bd20*/  IMAD.WIDE.U32 R10, R4, -0x2daee0ad, RZ ;  /* 0xd2511f53040a7825 */ /* 0x000fc800078e00ff */
[----:B------:R-:W-:Y:S01]  /*1bd30*/  IMAD.MOV.U32 R53, RZ, RZ, R26 ;  /* 0x000000ffff357224 */ /* 0x000fe200078e001a */
[C---:B------:R-:W-:Y:S02]  /*1bd40*/  PRMT R172, R88.reuse, 0x7610, R172 ;  /* 0x0000761058ac7816 */ /* 0x040fe400000000ac */
[----:B------:R-:W-:-:S04]  /*1bd50*/  PRMT R139, R88, 0x7632, R139 ;  /* 0x00007632588b7816 */ /* 0x000fc8000000008b */
[----:B------:R-:W-:Y:S01]  /*1bd60*/  PRMT R17, R172, 0x5410, R139 ;  /* 0x00005410ac117816 */ /* 0x000fe2000000008b */
[----:B------:R-:W-:Y:S01]  /*1bd70*/  STG.E.U16 [R12.64+-0x100], R16 ;  /* 0xffff00100c007986 */ /* 0x000fe2000c10151c */
[----:B------:R-:W-:Y:S01]  /*1bd80*/  @!P1 HFMA2.BF16_V2 R66, -RZ.H0_H0, RZ.H0_H0, -R173.H0_H0 ;  /* 0x200000ffff429231 */ /* 0x000fe200003409ad */
[----:B------:R-:W-:Y:S01]  /*1bd90*/  PRMT R80, R173, 0x5410, R136 ;  /* 0x00005410ad507816 */ /* 0x000fe20000000088 */
[----:B------:R-:W-:-:S03]  /*1bda0*/  IMAD.MOV.U32 R59, RZ, RZ, R39 ;  /* 0x000000ffff3b7224 */ /* 0x000fc600078e0027 */
[----:B------:R-:W-:Y:S01]  /*1bdb0*/  @!P1 PRMT R173, R66, 0x5410, RZ ;  /* 0x0000541042ad9816 */ /* 0x000fe200000000ff */
[----:B------:R-:W-:Y:S02]  /*1bdc0*/  IMAD.MOV.U32 R66, RZ, RZ, R38 ;  /* 0x000000ffff427224 */ /* 0x000fe400078e0026 */
[----:B------:R-:W-:Y:S02]  /*1bdd0*/  IMAD.MOV.U32 R72, RZ, RZ, R53 ;  /* 0x000000ffff487224 */ /* 0x000fe400078e0035 */
[----:B------:R-:W-:Y:S02]  /*1bde0*/  IMAD.MOV.U32 R23, RZ, RZ, R56 ;  /* 0x000000ffff177224 */ /* 0x000fe400078e0038 */
[----:B------:R-:W-:Y:S02]  /*1bdf0*/  IMAD.MOV.U32 R53, RZ, RZ, R43 ;  /* 0x000000ffff357224 */ /* 0x000fe400078e002b */
[----:B------:R-:W-:Y:S02]  /*1be00*/  IMAD.MOV.U32 R56, RZ, RZ, R41 ;  /* 0x000000ffff387224 */ /* 0x000fe400078e0029 */
[----:B------:R-:W-:Y:S01]  /*1be10*/  IMAD.MOV.U32 R57, RZ, RZ, R42 ;  /* 0x000000ffff397224 */ /* 0x000fe200078e002a */
[----:B------:R-:W-:Y:S01]  /*1be20*/  @!P2 HFMA2.BF16_V2 R63, -RZ.H0_H0, RZ.H0_H0, -R174.H0_H0 ;  /* 0x200000ffff3fa231 */ /* 0x000fe200003409ae */
[----:B------:R-:W-:-:S02]  /*1be30*/  IMAD.MOV.U32 R76, RZ, RZ, R87 ;  /* 0x000000ffff4c7224 */ /* 0x000fc400078e0057 */
[----:B------:R-:W-:Y:S02]  /*1be40*/  IMAD.MOV.U32 R87, RZ, RZ, R117 ;  /* 0x000000ffff577224 */ /* 0x000fe400078e0075 */
[----:B------:R-:W-:Y:S01]  /*1be50*/  @!P2 PRMT R174, R63, 0x5410, RZ ;  /* 0x000054103faea816 */ /* 0x000fe200000000ff */
[----:B------:R-:W-:Y:S02]  /*1be60*/  IMAD.MOV.U32 R63, RZ, RZ, R118 ;  /* 0x000000ffff3f7224 */ /* 0x000fe400078e0076 */
[----:B------:R-:W-:Y:S02]  /*1be70*/  IMAD.MOV.U32 R117, RZ, RZ, R28 ;  /* 0x000000ffff757224 */ /* 0x000fe400078e001c */
[----:B------:R-:W4:Y:S01]  /*1be80*/  LDL.LU R28, [R1+0xfc] ;  /* 0x0000fc00011c7983 */ /* 0x000f220000300800 */
[----:B------:R-:W-:-:S03]  /*1be90*/  IMAD.MOV.U32 R118, RZ, RZ, R29 ;  /* 0x000000ffff767224 */ /* 0x000fc600078e001d */
[----:B------:R-:W4:Y:S01]  /*1bea0*/  LDL.LU R29, [R1+0xf8] ;  /* 0x0000f800011d7983 */ /* 0x000f220000300800 */
[----:B------:R-:W-:Y:S02]  /*1beb0*/  IMAD.MOV.U32 R73, RZ, RZ, R52 ;  /* 0x000000ffff497224 */ /* 0x000fe400078e0034 */
[----:B------:R-:W-:Y:S02]  /*1bec0*/  IMAD.MOV.U32 R52, RZ, RZ, R47 ;  /* 0x000000ffff347224 */ /* 0x000fe400078e002f */
[----:B------:R-:W-:Y:S02]  /*1bed0*/  IMAD.MOV.U32 R88, RZ, RZ, R119 ;  /* 0x000000ffff587224 */ /* 0x000fe400078e0077 */
[----:B------:R-:W-:Y:S02]  /*1bee0*/  IMAD.MOV.U32 R119, RZ, RZ, R203 ;  /* 0x000000ffff777224 */ /* 0x000fe400078e00cb */
[----:B------:R1:W5:Y:S01]  /*1bef0*/  LDL.LU R203, [R1+0xf4] ;  /* 0x0000f40001cb7983 */ /* 0x0003620000300800 */
[----:B------:R-:W-:-:S02]  /*1bf00*/  IMAD.MOV.U32 R229, RZ, RZ, R202 ;  /* 0x000000ffffe57224 */ /* 0x000fc400078e00ca */
[----:B------:R-:W-:Y:S01]  /*1bf10*/  IMAD.MOV.U32 R228, RZ, RZ, R201 ;  /* 0x000000ffffe47224 */ /* 0x000fe200078e00c9 */
[----:B------:R1:W5:Y:S01]  /*1bf20*/  LDL.LU R202, [R1+0xf0] ;  /* 0x0000f00001ca7983 */ /* 0x0003620000300800 */
[C---:B------:R-:W-:Y:S01]  /*1bf30*/  PRMT R138, R77.reuse, 0x7610, R138 ;  /* 0x000076104d8a7816 */ /* 0x040fe2000000008a */
[----:B------:R-:W-:Y:S01]  /*1bf40*/  IMAD.MOV.U32 R49, RZ, RZ, R61 ;  /* 0x000000ffff317224 */ /* 0x000fe200078e003d */
[----:B------:R-:W-:Y:S01]  /*1bf50*/  PRMT R137, R77, 0x7632, R137 ;  /* 0x000076324d897816 */ /* 0x000fe20000000089 */
[----:B------:R1:W5:Y:S01]  /*1bf60*/  LDL.LU R201, [R1+0xec] ;  /* 0x0000ec0001c97983 */ /* 0x0003620000300800 */
[----:B---3--:R-:W-:-:S05]  /*1bf70*/  LOP3.LUT R3, R3, R54, RZ, 0x3c, !PT ;  /* 0x0000003603037212 */ /* 0x008fca00078e3cff */
[----:B------:R-:W-:-:S05]  /*1bf80*/  IMAD.WIDE.U32 R2, R3, -0x2daee0ad, RZ ;  /* 0xd2511f5303027825 */ /* 0x000fca00078e00ff */
        /* <DEDUP_REMOVED lines=13> */
[----:B------:R-:W-:-:S04]  /*1c060*/  HSET2.LE.AND R3, R9, R55, PT ;  /* 0x0000003709037233 */ /* 0x000fc80003803000 */
[----:B------:R-:W-:Y:S01]  /*1c070*/  IMAD.WIDE.U32 R26, R2, -0x2daee0ad, RZ ;  /* 0xd2511f53021a7825 */ /* 0x000fe200078e00ff */
[----:B------:R-:W-:-:S04]  /*1c080*/  HSET2.LE.AND R2, R14, R55, PT ;  /* 0x000000370e027233 */ /* 0x000fc80003803000 */
[----:B------:R-:W-:Y:S01]  /*1c090*/  LOP3.LUT R4, R27, UR7, R4, 0x96, !PT ;  /* 0x000000071b047c12 */ /* 0x000fe2000f8e9604 */
[----:B------:R-:W-:Y:S01]  /*1c0a0*/  HSET2.LE.AND R0, R15, R55, PT ;  /* 0x000000370f007233 */ /* 0x000fe20003803000 */
[----:B------:R-:W-:Y:S01]  /*1c0b0*/  LOP3.LUT R10, R2, R37, RZ, 0xc0, !PT ;  /* 0x00000025020a7212 */ /* 0x000fe200078ec0ff */
[----:B------:R-:W-:Y:S01]  /*1c0c0*/  IMAD.WIDE.U32 R14, R5, -0x326172a9, RZ ;  /* 0xcd9e8d57050e7825 */ /* 0x000fe200078e00ff */
[----:B------:R-:W-:-:S03]  /*1c0d0*/  LOP3.LUT R11, R3, R36, RZ, 0xc0, !PT ;  /* 0x00000024030b7212 */ /* 0x000fc600078ec0ff */
[----:B------:R-:W-:Y:S01]  /*1c0e0*/  IMAD.WIDE.U32 R2, R4, -0x326172a9, RZ ;  /* 0xcd9e8d5704027825 */ /* 0x000fe200078e00ff */
[----:B------:R-:W-:-:S04]  /*1c0f0*/  LOP3.LUT R9, R0, R51, RZ, 0xc0, !PT ;  /* 0x0000003300097212 */ /* 0x000fc800078ec0ff */
[----:B------:R-:W-:-:S04]  /*1c100*/  LOP3.LUT R0, R3, UR17, R14, 0x96, !PT ;  /* 0x0000001103007c12 */ /* 0x000fc8000f8e960e */
[----:B------:R-:W-:-:S04]  /*1c110*/  LOP3.LUT R4, R0, 0xffff, RZ, 0xc0, !PT ;  /* 0x0000ffff00047812 */ /* 0x000fc800078ec0ff */
[----:B------:R-:W-:Y:S02]  /*1c120*/  SHF.R.U32.HI R5, RZ, 0x8, R4 ;  /* 0x00000008ff057819 */ /* 0x000fe40000011604 */
[----:B------:R-:W-:Y:S02]  /*1c130*/  LOP3.LUT R4, R0, 0xff, RZ, 0xc0, !PT ;  /* 0x000000ff00047812 */ /* 0x000fe400078ec0ff */
[--C-:B------:R-:W-:Y:S02]  /*1c140*/  SHF.R.U32.HI R6, RZ, 0x10, R0.reuse ;  /* 0x00000010ff067819 */ /* 0x100fe40000011600 */
[----:B------:R-:W-:Y:S02]  /*1c150*/  PRMT R4, R4, 0x5410, R5 ;  /* 0x0000541004047816 */ /* 0x000fe40000000005 */
        /* <DEDUP_REMOVED lines=18> */
[----:B------:R-:W3:Y:S01]  /*1c280*/  LDSM.16.MT88.4 R16, [R189+0xa000] ;  /* 0x00a00000bd10783b */ /* 0x000ee20000004200 */
[----:B------:R-:W-:Y:S01]  /*1c290*/  LOP3.LUT R6, R2, R20, RZ, 0xc0, !PT ;  /* 0x0000001402067212 */ /* 0x000fe200078ec0ff */
[-C--:B---3--:R-:W-:Y:S08]  /*1c2a0*/  HMMA.16816.F32.BF16 R168, R8, R16.reuse, R168 ;  /* 0x0000001008a8723c */ /* 0x088ff000000418a8 */
[C---:B------:R-:W-:Y:S08]  /*1c2b0*/  HMMA.16816.F32.BF16 R152, R4.reuse, R16, R152 ;  /* 0x000000100498723c */ /* 0x040ff00000041898 */
[-C--:B------:R-:W-:Y:S08]  /*1c2c0*/  HMMA.16816.F32.BF16 R148, R4, R18.reuse, R148 ;  /* 0x000000120494723c */ /* 0x080ff00000041894 */
[----:B------:R-:W-:Y:S01]  /*1c2d0*/  HMMA.16816.F32.BF16 R36, R8, R18, R164 ;  /* 0x000000120824723c */ /* 0x000fe200000418a4 */
[----:B------:R-:W3:Y:S01]  /*1c2e0*/  LDSM.16.MT88.4 R16, [R191+0xa000] ;  /* 0x00a00000bf10783b */ /* 0x000ee20000004200 */
[----:B------:R-:W-:-:S02]  /*1c2f0*/  IMAD.MOV.U32 R58, RZ, RZ, R40 ;  /* 0x000000ffff3a7224 */ /* 0x000fc400078e0028 */
[----:B------:R-:W-:Y:S02]  /*1c300*/  IMAD.MOV.U32 R22, RZ, RZ, R54 ;  /* 0x000000ffff167224 */ /* 0x000fe400078e0036 */
[----:B------:R-:W-:Y:S02]  /*1c310*/  IMAD.MOV.U32 R54, RZ, RZ, R44 ;  /* 0x000000ffff367224 */ /* 0x000fe400078e002c */
[-C--:B---3--:R-:W-:Y:S08]  /*1c320*/  HMMA.16816.F32.BF16 R160, R8, R16.reuse, R160 ;  /* 0x0000001008a0723c */ /* 0x088ff000000418a0 */
[C---:B------:R-:W-:Y:S08]  /*1c330*/  HMMA.16816.F32.BF16 R144, R4.reuse, R16, R144 ;  /* 0x000000100490723c */ /* 0x040ff00000041890 */
[-C--:B------:R-:W-:Y:S08]  /*1c340*/  HMMA.16816.F32.BF16 R140, R4, R18.reuse, R140 ;  /* 0x00000012048c723c */ /* 0x080ff0000004188c */
[----:B------:R-:W-:Y:S01]  /*1c350*/  HMMA.16816.F32.BF16 R40, R8, R18, R156 ;  /* 0x000000120828723c */ /* 0x000fe2000004189c */
[----:B------:R-:W3:Y:S01]  /*1c360*/  LDSM.16.MT88.4 R16, [R194+0xa000] ;  /* 0x00a00000c210783b */ /* 0x000ee20000004200 */
[----:B------:R-:W-:-:S02]  /*1c370*/  IMAD.MOV.U32 R55, RZ, RZ, R45 ;  /* 0x000000ffff377224 */ /* 0x000fc400078e002d */
[----:B------:R-:W-:Y:S02]  /*1c380*/  IMAD.MOV.U32 R20, RZ, RZ, R200 ;  /* 0x000000ffff147224 */ /* 0x000fe400078e00c8 */
[----:B------:R1:W5:Y:S01]  /*1c390*/  LDL.LU R200, [R1+0xe8] ;  /* 0x0000e80001c87983 */ /* 0x0003620000300800 */
        /* <DEDUP_REMOVED lines=8> */
[----:B------:R1:W5:Y:S01]  /*1c420*/  LDL.LU R199, [R1+0xe4] ;  /* 0x0000e40001c77983 */ /* 0x0003620000300800 */
[----:B------:R-:W-:Y:S02]  /*1c430*/  IMAD.MOV.U32 R51, RZ, RZ, R60 ;  /* 0x000000ffff337224 */ /* 0x000fe400078e003c */
[----:B------:R-:W-:Y:S02]  /*1c440*/  IMAD.MOV.U32 R77, RZ, RZ, R23 ;  /* 0x000000ffff4d7224 */ /* 0x000fe400078e0017 */
[----:B------:R-:W-:-:S02]  /*1c450*/  IMAD.MOV.U32 R22, RZ, RZ, R198 ;  /* 0x000000ffff167224 */ /* 0x000fc400078e00c6 */
[----:B------:R1:W5:Y:S01]  /*1c460*/  LDL.LU R198, [R1+0xe0] ;  /* 0x0000e00001c67983 */ /* 0x0003620000300800 */
[----:B------:R-:W-:Y:S02]  /*1c470*/  IMAD.MOV.U32 R23, RZ, RZ, R197 ;  /* 0x000000ffff177224 */ /* 0x000fe400078e00c5 */
[----:B------:R-:W-:Y:S01]  /*1c480*/  IMAD.MOV.U32 R164, RZ, RZ, R196 ;  /* 0x000000ffffa47224 */ /* 0x000fe200078e00c4 */
[----:B------:R1:W5:Y:S01]  /*1c490*/  LDL.LU R197, [R1+0xdc] ;  /* 0x0000dc0001c57983 */ /* 0x0003620000300800 */
[----:B------:R-:W-:Y:S02]  /*1c4a0*/  IMAD.MOV.U32 R165, RZ, RZ, R195 ;  /* 0x000000ffffa57224 */ /* 0x000fe400078e00c3 */
[----:B------:R-:W-:Y:S01]  /*1c4b0*/  IMAD.MOV.U32 R166, RZ, RZ, R192 ;  /* 0x000000ffffa67224 */ /* 0x000fe200078e00c0 */
[----:B------:R1:W5:Y:S01]  /*1c4c0*/  LDL.LU R196, [R1+0xd8] ;  /* 0x0000d80001c47983 */ /* 0x0003620000300800 */
[----:B---3--:R-:W-:Y:S03]  /*1c4d0*/  HMMA.16816.F32.BF16 R44, R8, R16, R92 ;  /* 0x00000010082c723c */ /* 0x008fe6000004185c */
[----:B------:R1:W5:Y:S01]  /*1c4e0*/  LDL.LU R195, [R1+0xd4] ;  /* 0x0000d40001c37983 */ /* 0x0003620000300800 */
[----:B------:R-:W-:-:S02]  /*1c4f0*/  IMAD.MOV.U32 R167, RZ, RZ, R190 ;  /* 0x000000ffffa77224 */ /* 0x000fc400078e00be */
[----:B------:R-:W-:Y:S01]  /*1c500*/  IMAD.MOV.U32 R48, RZ, RZ, R188 ;  /* 0x000000ffff307224 */ /* 0x000fe200078e00bc */
[----:B------:R1:W5:Y:S01]  /*1c510*/  LDL.LU R192, [R1+0xd0] ;  /* 0x0000d00001c07983 */ /* 0x0003620000300800 */
[C---:B------:R-:W-:Y:S03]  /*1c520*/  HMMA.16816.F32.BF16 R52, R4.reuse, R16, R52 ;  /* 0x000000100434723c */ /* 0x040fe60000041834 */
[----:B------:R1:W5:Y:S04]  /*1c530*/  LDL.LU R190, [R1+0xcc] ;  /* 0x0000cc0001be7983 */ /* 0x0003680000300800 */
[----:B------:R1:W5:Y:S01]  /*1c540*/  LDL.LU R188, [R1+0xc8] ;  /* 0x0000c80001bc7983 */ /* 0x0003620000300800 */
[-C--:B------:R-:W-:Y:S08]  /*1c550*/  HMMA.16816.F32.BF16 R56, R4, R18.reuse, R56 ;  /* 0x000000120438723c */ /* 0x080ff00000041838 */
[----:B------:R-:W-:Y:S01]  /*1c560*/  HMMA.16816.F32.BF16 R60, R8, R18, R104 ;  /* 0x00000012083c723c */ /* 0x000fe20000041868 */
[----:B------:R-:W3:Y:S01]  /*1c570*/  LDSM.16.MT88.4 R16, [R193+0xa000] ;  /* 0x00a00000c110783b */ /* 0x000ee20000004200 */
[----:B------:R-:W-:-:S02]  /*1c580*/  @!P5 HFMA2.BF16_V2 R68, -RZ.H0_H0, RZ.H0_H0, -R139.H0_H0 ;  /* 0x200000ffff44d231 */ /* 0x000fc4000034098b */
[----:B------:R-:W-:Y:S02]  /*1c590*/  @!P3 HFMA2.BF16_V2 R70, -RZ.H0_H0, RZ.H0_H0, -R138.H0_H0 ;  /* 0x200000ffff46b231 */ /* 0x000fe4000034098a */
[----:B------:R-:W-:Y:S01]  /*1c5a0*/  @!P4 HFMA2.BF16_V2 R69, -RZ.H0_H0, RZ.H0_H0, -R137.H0_H0 ;  /* 0x200000ffff45c231 */ /* 0x000fe20000340989 */
[----:B------:R-:W-:Y:S01]  /*1c5b0*/  IMAD.MOV.U32 R104, RZ, RZ, R229 ;  /* 0x000000ffff687224 */ /* 0x000fe200078e00e5 */
[----:B------:R-:W-:Y:S01]  /*1c5c0*/  PRMT R64, R138, 0x5410, R137 ;  /* 0x000054108a407816 */ /* 0x000fe20000000089 */
[----:B------:R-:W-:Y:S02]  /*1c5d0*/  IMAD.MOV.U32 R105, RZ, RZ, R228 ;  /* 0x000000ffff697224 */ /* 0x000fe400078e00e4 */
[----:B------:R-:W-:Y:S02]  /*1c5e0*/  IMAD.MOV.U32 R106, RZ, RZ, R231 ;  /* 0x000000ffff6a7224 */ /* 0x000fe400078e00e7 */
[----:B------:R-:W-:Y:S01]  /*1c5f0*/  IMAD.MOV.U32 R107, RZ, RZ, R230 ;  /* 0x000000ffff6b7224 */ /* 0x000fe200078e00e6 */
[----:B------:R-:W-:-:S02]  /*1c600*/  @!P5 PRMT R139, R68, 0x5410, RZ ;  /* 0x00005410448bd816 */ /* 0x000fc400000000ff */
[----:B------:R-:W-:Y:S02]  /*1c610*/  @!P3 PRMT R138, R70, 0x5410, RZ ;  /* 0x00005410468ab816 */ /* 0x000fe400000000ff */
[----:B------:R-:W-:Y:S01]  /*1c620*/  @!P4 PRMT R137, R69, 0x5410, RZ ;  /* 0x000054104589c816 */ /* 0x000fe200000000ff */
[----:B---3--:R-:W-:Y:S07]  /*1c630*/  HMMA.16816.F32.BF16 R228, R8, R16, R108 ;  /* 0x0000001008e4723c */ /* 0x008fee000004186c */
[----:B------:R-:W-:-:S02]  /*1c640*/  IMAD.MOV.U32 R111, RZ, RZ, R71 ;  /* 0x000000ffff6f7224 */ /* 0x000fc400078e0047 */
[C---:B------:R-:W-:Y:S08]  /*1c650*/  HMMA.16816.F32.BF16 R68, R4.reuse, R16, R76 ;  /* 0x000000100444723c */ /* 0x040ff0000004184c */
[-C--:B------:R-:W-:Y:S08]  /*1c660*/  HMMA.16816.F32.BF16 R76, R4, R18.reuse, R116 ;  /* 0x00000012044c723c */ /* 0x080ff00000041874 */
[----:B------:R-:W-:Y:S01]  /*1c670*/  HMMA.16816.F32.BF16 R116, R8, R18, R120 ;  /* 0x000000120874723c */ /* 0x000fe20000041878 */
[----:B------:R-:W3:Y:S01]  /*1c680*/  LDSM.16.MT88.4 R16, [R189+0xb000] ;  /* 0x00b00000bd10783b */ /* 0x000ee20000004200 */
[----:B------:R-:W-:-:S02]  /*1c690*/  IMAD.MOV.U32 R108, RZ, RZ, R73 ;  /* 0x000000ffff6c7224 */ /* 0x000fc400078e0049 */
[----:B------:R-:W-:-:S04]  /*1c6a0*/  IMAD.MOV.U32 R109, RZ, RZ, R72 ;  /* 0x000000ffff6d7224 */ /* 0x000fc800078e0048 */
[-C--:B---3--:R-:W-:Y:S08]  /*1c6b0*/  HMMA.16816.F32.BF16 R236, R8, R16.reuse, R236 ;  /* 0x0000001008ec723c */ /* 0x088ff000000418ec */
[C---:B------:R-:W-:Y:S08]  /*1c6c0*/  HMMA.16816.F32.BF16 R72, R4.reuse, R16, R244 ;  /* 0x000000100448723c */ /* 0x040ff000000418f4 */
[-C--:B------:R-:W-:Y:S08]  /*1c6d0*/  HMMA.16816.F32.BF16 R84, R4, R18.reuse, R84 ;  /* 0x000000120454723c */ /* 0x080ff00000041854 */
[----:B------:R-:W-:Y:S01]  /*1c6e0*/  HMMA.16816.F32.BF16 R232, R8, R18, R232 ;  /* 0x0000001208e8723c */ /* 0x000fe200000418e8 */
[----:B------:R-:W3:Y:S07]  /*1c6f0*/  LDSM.16.MT88.4 R16, [R191+0xb000] ;  /* 0x00b00000bf10783b */ /* 0x000eee0000004200 */
[----:B---3--:R-:W-:Y:S01]  /*1c700*/  HMMA.16816.F32.BF16 R92, R4, R18, R20 ;  /* 0x00000012045c723c */ /* 0x008fe20000041814 */
[----:B------:R-:W3:Y:S07]  /*1c710*/  LDSM.16.MT88.4 R20, [R194+0xb000] ;  /* 0x00b00000c214783b */ /* 0x000eee0000004200 */
[-C--:B------:R-:W-:Y:S08]  /*1c720*/  HMMA.16816.F32.BF16 R244, R8, R16.reuse, R124 ;  /* 0x0000001008f4723c */ /* 0x080ff0000004187c */
[----:B------:R-:W-:Y:S08]  /*1c730*/  HMMA.16816.F32.BF16 R88, R4, R16, R88 ;  /* 0x000000100458723c */ /* 0x000ff00000041858 */
[C---:B------:R-:W-:Y:S01]  /*1c740*/  HMMA.16816.F32.BF16 R240, R8.reuse, R18, R240 ;  /* 0x0000001208f0723c */ /* 0x040fe200000418f0 */
[----:B------:R-:W1:Y:S07]  /*1c750*/  LDSM.16.MT88.4 R16, [R193+0xb000] ;  /* 0x00b00000c110783b */ /* 0x000e6e0000004200 */
[----:B---3--:R-:W-:Y:S01]  /*1c760*/  HMMA.16816.F32.BF16 R100, R8, R20, R100 ;  /* 0x000000140864723c */ /* 0x008fe20000041864 */
[----:B------:R-:W-:Y:S01]  /*1c770*/  @!P0 HFMA2.BF16_V2 R65, -RZ.H0_H0, RZ.H0_H0, -R136.H0_H0 ;  /* 0x200000ffff418231 */ /* 0x000fe20000340988 */
[----:B------:R-:W-:Y:S01]  /*1c780*/  IMAD.MOV.U32 R156, RZ, RZ, R66 ;  /* 0x000000ffff9c7224 */ /* 0x000fe200078e0042 */
[----:B------:R-:W-:Y:S01]  /*1c790*/  @!P6 HFMA2.BF16_V2 R67, -RZ.H0_H0, RZ.H0_H0, -R172.H0_H0 ;  /* 0x200000ffff43e231 */ /* 0x000fe200003409ac */
[----:B------:R-:W-:-:S02]  /*1c7a0*/  IMAD.MOV.U32 R110, RZ, RZ, R99 ;  /* 0x000000ffff6e7224 */ /* 0x000fc400078e0063 */
[----:B------:R-:W-:Y:S01]  /*1c7b0*/  IMAD.MOV.U32 R127, RZ, RZ, R0 ;  /* 0x000000ffff7f7224 */ /* 0x000fe200078e0000 */
[----:B------:R-:W-:Y:S01]  /*1c7c0*/  @!P0 PRMT R136, R65, 0x5410, RZ ;  /* 0x0000541041888816 */ /* 0x000fe200000000ff */
[----:B------:R-:W-:Y:S01]  /*1c7d0*/  IMAD.WIDE.U32 R2, R35, -0x2daee0ad, RZ ;  /* 0xd2511f5323027825 */ /* 0x000fe200078e00ff */
[----:B------:R-:W-:Y:S02]  /*1c7e0*/  @!P6 PRMT R172, R67, 0x5410, RZ ;  /* 0x0000541043ace816 */ /* 0x000fe400000000ff */
[----:B------:R-:W-:Y:S01]  /*1c7f0*/  LOP3.LUT R0, R15, UR8, R24, 0x96, !PT ;  /* 0x000000080f007c12 */ /* 0x000fe2000f8e9618 */
[C---:B------:R-:W-:Y:S08]  /*1c800*/  HMMA.16816.F32.BF16 R104, R4.reuse, R20, R104 ;  /* 0x000000140468723c */ /* 0x040ff00000041868 */
[----:B------:R-:W-:Y:S04]  /*1c810*/  HMMA.16816.F32.BF16 R108, R4, R22, R108 ;  /* 0x00000016046c723c */ /* 0x000fe8000004186c */
[----:B------:R-:W-:-:S02]  /*1c820*/  IMAD.MOV.U32 R99, RZ, RZ, R100 ;  /* 0x000000ffff637224 */ /* 0x000fc400078e0064 */
[----:B------:R-:W-:Y:S02]  /*1c830*/  IMAD.MOV.U32 R67, RZ, RZ, R101 ;  /* 0x000000ffff437224 */ /* 0x000fe400078e0065 */
[----:B------:R-:W-:Y:S01]  /*1c840*/  IMAD.MOV.U32 R66, RZ, RZ, R102 ;  /* 0x000000ffff427224 */ /* 0x000fe200078e0066 */
[C---:B-1----:R-:W-:Y:S01]  /*1c850*/  HMMA.16816.F32.BF16 R120, R4.reuse, R16, R156 ;  /* 0x000000100478723c */ /* 0x042fe2000004189c */
[----:B------:R-:W-:Y:S01]  /*1c860*/  IMAD.MOV.U32 R65, RZ, RZ, R103 ;  /* 0x000000ffff417224 */ /* 0x000fe200078e0067 */
[----:B------:R-:W-:Y:S06]  /*1c870*/  LDSM.16.MT88.4 R156, [R191+0xa800] ;  /* 0x00a80000bf9c783b */ /* 0x000fec0000004200 */
[----:B------:R-:W-:Y:S01]  /*1c880*/  HMMA.16816.F32.BF16 R100, R4, R18, R164 ;  /* 0x000000120464723c */ /* 0x000fe200000418a4 */
[----:B------:R-:W-:Y:S01]  /*1c890*/  IMAD.MOV.U32 R125, RZ, RZ, R48 ;  /* 0x000000ffff7d7224 */ /* 0x000fe200078e0030 */
[----:B------:R-:W1:Y:S06]  /*1c8a0*/  LDSM.16.MT88.4 R164, [R189+0xa800] ;  /* 0x00a80000bda4783b */ /* 0x000e6c0000004200 */
[----:B------:R-:W-:Y:S01]  /*1c8b0*/  HMMA.16816.F32.BF16 R248, R8, R16, R248 ;  /* 0x0000001008f8723c */ /* 0x000fe200000418f8 */
[----:B------:R-:W-:-:S02]  /*1c8c0*/  LOP3.LUT R4, R3, UR16, R34, 0x96, !PT ;  /* 0x0000001003047c12 */ /* 0x000fc4000f8e9622 */
[----:B------:R-:W-:-:S05]  /*1c8d0*/  LOP3.LUT R5, R2, 0xffff, RZ, 0xc0, !PT ;  /* 0x0000ffff02057812 */ /* 0x000fca00078ec0ff */
[----:B------:R-:W-:Y:S01]  /*1c8e0*/  HMMA.16816.F32.BF16 R20, R8, R22, R112 ;  /* 0x000000160814723c */ /* 0x000fe20000041870 */
[----:B------:R-:W-:-:S07]  /*1c8f0*/  SHF.R.U32.HI R5, RZ, 0x8, R5 ;  /* 0x00000008ff057819 */ /* 0x000fce0000011605 */
[----:B------:R-:W-:Y:S07]  /*1c900*/  HMMA.16816.F32.BF16 R16, R8, R18, R128 ;  /* 0x000000120810723c */ /* 0x000fee0000041880 */
[----:B------:R-:W-:Y:S02]  /*1c910*/  LOP3.LUT R10, R2, 0xff, RZ, 0xc0, !PT ;  /* 0x000000ff020a7812 */ /* 0x000fe400078ec0ff */
[--C-:B------:R-:W-:Y:S02]  /*1c920*/  SHF.R.U32.HI R9, RZ, 0x10, R2.reuse ;  /* 0x00000010ff097819 */ /* 0x100fe40000011602 */
[----:B------:R-:W-:Y:S01]  /*1c930*/  SHF.R.U32.HI R11, RZ, 0x18, R2 ;  /* 0x00000018ff0b7819 */ /* 0x000fe20000011602 */
[----:B------:R-:W-:Y:S01]  /*1c940*/  IMAD.WIDE.U32 R2, R0, -0x2daee0ad, RZ ;  /* 0xd2511f5300027825 */ /* 0x000fe200078e00ff */
[----:B------:R-:W-:-:S04]  /*1c950*/  PRMT R15, R10, 0x5410, R5 ;  /* 0x000054100a0f7816 */ /* 0x000fc80000000005 */
[----:B------:R-:W-:Y:S02]  /*1c960*/  SHF.R.U32.HI R7, RZ, 0x10, R2 ;  /* 0x00000010ff077819 */ /* 0x000fe40000011602 */
[----:B------:R-:W-:Y:S02]  /*1c970*/  LOP3.LUT R0, R3, UR16, R26, 0x96, !PT ;  /* 0x0000001003007c12 */ /* 0x000fe4000f8e961a */
[C---:B------:R-:W-:Y:S02]  /*1c980*/  LOP3.LUT R3, R2.reuse, 0xffff, RZ, 0xc0, !PT ;  /* 0x0000ffff02037812 */ /* 0x040fe400078ec0ff */
[----:B------:R-:W-:Y:S02]  /*1c990*/  LOP3.LUT R8, R2, 0xff, RZ, 0xc0, !PT ;  /* 0x000000ff02087812 */ /* 0x000fe400078ec0ff */
[----:B------:R-:W-:Y:S02]  /*1c9a0*/  SHF.R.U32.HI R6, RZ, 0x18, R2 ;  /* 0x00000018ff067819 */ /* 0x000fe40000011602 */
[----:B------:R-:W-:-:S02]  /*1c9b0*/  LOP3.LUT R5, R9, 0xff, RZ, 0xc0, !PT ;  /* 0x000000ff09057812 */ /* 0x000fc400078ec0ff */
[----:B------:R-:W-:Y:S02]  /*1c9c0*/  LOP3.LUT R2, R7, 0xff, RZ, 0xc0, !PT ;  /* 0x000000ff07027812 */ /* 0x000fe400078ec0ff */
[----:B------:R-:W-:Y:S02]  /*1c9d0*/  PRMT R14, R5, 0x5410, R11 ;  /* 0x00005410050e7816 */ /* 0x000fe4000000000b */
[----:B------:R-:W-:Y:S02]  /*1c9e0*/  SHF.R.U32.HI R3, RZ, 0x8, R3 ;  /* 0x00000008ff037819 */ /* 0x000fe40000011603 */
[----:B------:R-:W-:Y:S02]  /*1c9f0*/  PRMT R11, R2, 0x5410, R6 ;  /* 0x00005410020b7816 */ /* 0x000fe40000000006 */
[----:B------:R-:W-:Y:S02]  /*1ca00*/  LOP3.LUT R2, R4, 0xffff, RZ, 0xc0, !PT ;  /* 0x0000ffff04027812 */ /* 0x000fe400078ec0ff */
[----:B------:R-:W-:-:S02]  /*1ca10*/  PRMT R10, R8, 0x5410, R3 ;  /* 0x00005410080a7816 */ /* 0x000fc40000000003 */
[----:B------:R-:W-:Y:S02]  /*1ca20*/  SHF.R.U32.HI R3, RZ, 0x8, R2 ;  /* 0x00000008ff037819 */ /* 0x000fe40000011602 */
[----:B------:R-:W-:Y:S02]  /*1ca30*/  LOP3.LUT R2, R4, 0xff, RZ, 0xc0, !PT ;  /* 0x000000ff04027812 */ /* 0x000fe400078ec0ff */
[----:B------:R-:W-:Y:S02]  /*1ca40*/  SHF.R.U32.HI R5, RZ, 0x10, R0 ;  /* 0x00000010ff057819 */ /* 0x000fe40000011600 */
[----:B------:R-:W-:Y:S02]  /*1ca50*/  PRMT R9, R2, 0x5410, R3 ;  /* 0x0000541002097816 */ /* 0x000fe40000000003 */
[----:B------:R-:W-:Y:S02]  /*1ca60*/  SHF.R.U32.HI R3, RZ, 0x10, R4 ;  /* 0x00000010ff037819 */ /* 0x000fe40000011604 */
[----:B------:R-:W-:-:S02]  /*1ca70*/  LOP3.LUT R2, R0, 0xffff, RZ, 0xc0, !PT ;  /* 0x0000ffff00027812 */ /* 0x000fc400078ec0ff */
[----:B------:R-:W-:Y:S02]  /*1ca80*/  SHF.R.U32.HI R7, RZ, 0x18, R4 ;  /* 0x00000018ff077819 */ /* 0x000fe40000011604 */
[----:B------:R-:W-:Y:S02]  /*1ca90*/  LOP3.LUT R6, R0, 0xff, RZ, 0xc0, !PT ;  /* 0x000000ff00067812 */ /* 0x000fe400078ec0ff */
[----:B------:R-:W-:Y:S02]  /*1caa0*/  SHF.R.U32.HI R4, RZ, 0x18, R0 ;  /* 0x00000018ff047819 */ /* 0x000fe40000011600 */
[----:B------:R-:W-:Y:S02]  /*1cab0*/  LOP3.LUT R3, R3, 0xff, RZ, 0xc0, !PT ;  /* 0x000000ff03037812 */ /* 0x000fe400078ec0ff */
[----:B------:R-:W-:Y:S02]  /*1cac0*/  SHF.R.U32.HI R2, RZ, 0x8, R2 ;  /* 0x00000008ff027819 */ /* 0x000fe40000011602 */
[----:B------:R-:W-:-:S02]  /*1cad0*/  LOP3.LUT R0, R5, 0xff, RZ, 0xc0, !PT ;  /* 0x000000ff05007812 */ /* 0x000fc400078ec0ff */
[----:B------:R-:W-:Y:S02]  /*1cae0*/  PRMT R8, R3, 0x5410, R7 ;  /* 0x0000541003087816 */ /* 0x000fe40000000007 */
[----:B------:R-:W-:Y:S02]  /*1caf0*/  PRMT R5, R6, 0x5410, R2 ;  /* 0x0000541006057816 */ /* 0x000fe40000000002 */
[----:B------:R-:W-:Y:S02]  /*1cb00*/  PRMT R115, R50, 0x7054, R50 ;  /* 0x0000705432737816 */ /* 0x000fe40000000032 */
[----:B------:R-:W-:Y:S01]  /*1cb10*/  PRMT R6, R0, 0x5410, R4 ;  /* 0x0000541000067816 */ /* 0x000fe20000000004 */
[----:B------:R-:W-:Y:S02]  /*1cb20*/  IMAD.MOV.U32 R126, RZ, RZ, R51 ;  /* 0x000000ffff7e7224 */ /* 0x000fe400078e0033 */
[--C-:B------:R-:W-:Y:S01]  /*1cb30*/  HSET2.LE.AND R2, R8, R115.reuse, PT ;  /* 0x0000007308027233 */ /* 0x100fe20003803000 */
[----:B------:R-:W-:Y:S01]  /*1cb40*/  IMAD.MOV.U32 R124, RZ, RZ, R49 ;  /* 0x000000ffff7c7224 */ /* 0x000fe200078e0031 */
[--C-:B------:R-:W-:Y:S01]  /*1cb50*/  HSET2.LE.AND R8, R11, R115.reuse, PT ;  /* 0x000000730b087233 */ /* 0x100fe20003803000 */
[----:B------:R-:W3:Y:S01]  /*1cb60*/  LDSM.16.MT88.4 R48, [R194+0xa800] ;  /* 0x00a80000c230783b */ /* 0x000ee20000004200 */
[----:B------:R-:W-:-:S02]  /*1cb70*/  HSET2.LE.AND R6, R6, R115, PT ;  /* 0x0000007306067233 */ /* 0x000fc40003803000 */
[--C-:B------:R-:W-:Y:S02]  /*1cb80*/  HSET2.LE.AND R3, R15, R115.reuse, PT ;  /* 0x000000730f037233 */ /* 0x100fe40003803000 */
[--C-:B------:R-:W-:Y:S02]  /*1cb90*/  HSET2.LE.AND R4, R14, R115.reuse, PT ;  /* 0x000000730e047233 */ /* 0x100fe40003803000 */
[--C-:B------:R-:W-:Y:S02]  /*1cba0*/  HSET2.LE.AND R7, R10, R115.reuse, PT ;  /* 0x000000730a077233 */ /* 0x100fe40003803000 */
[--C-:B------:R-:W-:Y:S02]  /*1cbb0*/  HSET2.LE.AND R0, R9, R115.reuse, PT ;  /* 0x0000007309007233 */ /* 0x100fe40003803000 */
[----:B------:R-:W-:Y:S01]  /*1cbc0*/  HSET2.LE.AND R5, R5, R115, PT ;  /* 0x0000007305057233 */ /* 0x000fe20003803000 */
[----:B------:R-:W-:Y:S01]  /*1cbd0*/  IMAD.MOV.U32 R35, RZ, RZ, R125 ;  /* 0x000000ffff237224 */ /* 0x000fe200078e007d */
[----:B------:R-:W-:Y:S01]  /*1cbe0*/  LOP3.LUT R125, R6, R64, RZ, 0xc0, !PT ;  /* 0x00000040067d7212 */ /* 0x000fe200078ec0ff */
        /* <DEDUP_REMOVED lines=14> */
[----:B------:R-:W1:Y:S04]  /*1ccd0*/  LDSM.16.MT88.4 R64, [R193+0xa800] ;  /* 0x00a80000c140783b */ /* 0x000e680000004200 */
[----:B------:R-:W1:Y:S04]  /*1cce0*/  LDSM.16.MT88.4 R80, [R189+0xb800] ;  /* 0x00b80000bd50783b */ /* 0x000e680000004200 */
[----:B------:R-:W3:Y:S04]  /*1ccf0*/  LDSM.16.MT88.4 R96, [R191+0xb800] ;  /* 0x00b80000bf60783b */ /* 0x000ee80000004200 */
[----:B------:R-:W3:Y:S04]  /*1cd00*/  LDSM.16.MT88.4 R112, [R194+0xb800] ;  /* 0x00b80000c270783b */ /* 0x000ee80000004200 */
[----:B------:R-:W3:Y:S04]  /*1cd10*/  LDSM.16.MT88.4 R4, [R193+0xb800] ;  /* 0x00b80000c104783b */ /* 0x000ee80000004200 */
[----:B------:R-:W-:Y:S04]  /*1cd20*/  STG.E.U16 [R12.64+-0xfe], R222 ;  /* 0xffff02de0c007986 */ /* 0x000fe8000c10151c */
[----:B------:R-:W-:Y:S04]  /*1cd30*/  STG.E.U16 [R32.64+-0x100], R212 ;  /* 0xffff00d420007986 */ /* 0x000fe8000c10151c */
[----:B------:R-:W-:Y:S04]  /*1cd40*/  STG.E.U16 [R32.64+-0xfe], R213 ;  /* 0xffff02d520007986 */ /* 0x000fe8000c10151c */
[----:B--2---:R-:W-:Y:S04]  /*1cd50*/  STG.E.U16 [R30.64+-0x100], R183 ;  /* 0xffff00b71e007986 */ /* 0x004fe8000c10151c */
[----:B------:R-:W-:Y:S04]  /*1cd60*/  STG.E.U16 [R30.64+-0xfe], R182 ;  /* 0xffff02b61e007986 */ /* 0x000fe8000c10151c */
[----:B----4-:R-:W-:Y:S04]  /*1cd70*/  STG.E.U16 [R28.64+-0x100], R172 ;  /* 0xffff00ac1c007986 */ /* 0x010fe8000c10151c */
[----:B------:R-:W-:Y:S01]  /*1cd80*/  STG.E.U16 [R28.64+-0xfe], R139 ;  /* 0xffff028b1c007986 */ /* 0x000fe2000c10151c */
[-C--:B-1----:R-:W-:Y:S03]  /*1cd90*/  HMMA.16816.F32.BF16 R168, R128, R164.reuse, R168 ;  /* 0x000000a480a8723c */ /* 0x082fe600000418a8 */
[----:B------:R-:W-:Y:S04]  /*1cda0*/  STG.E.U16 [R12.64+-0xf0], R211 ;  /* 0xffff10d30c007986 */ /* 0x000fe8000c10151c */
[----:B------:R-:W-:Y:S01]  /*1cdb0*/  STG.E.U16 [R12.64+-0xee], R210 ;  /* 0xffff12d20c007986 */ /* 0x000fe2000c10151c */
[C---:B------:R-:W-:Y:S03]  /*1cdc0*/  HMMA.16816.F32.BF16 R152, R124.reuse, R164, R152 ;  /* 0x000000a47c98723c */ /* 0x040fe60000041898 */
[----:B------:R-:W-:Y:S04]  /*1cdd0*/  STG.E.U16 [R32.64+-0xf0], R209 ;  /* 0xffff10d120007986 */ /* 0x000fe8000c10151c */
[----:B------:R1:W-:Y:S01]  /*1cde0*/  STG.E.U16 [R32.64+-0xee], R208 ;  /* 0xffff12d020007986 */ /* 0x0003e2000c10151c */
[-C--:B------:R-:W-:Y:S03]  /*1cdf0*/  HMMA.16816.F32.BF16 R148, R124, R166.reuse, R148 ;  /* 0x000000a67c94723c */ /* 0x080fe60000041894 */
[----:B------:R-:W-:Y:S04]  /*1ce00*/  STG.E.U16 [R30.64+-0xf0], R181 ;  /* 0xffff10b51e007986 */ /* 0x000fe8000c10151c */
[----:B------:R-:W-:Y:S01]  /*1ce10*/  STG.E.U16 [R30.64+-0xee], R180 ;  /* 0xffff12b41e007986 */ /* 0x000fe2000c10151c */
[C---:B------:R-:W-:Y:S03]  /*1ce20*/  HMMA.16816.F32.BF16 R164, R128.reuse, R166, R36 ;  /* 0x000000a680a4723c */ /* 0x040fe60000041824 */
[----:B------:R-:W-:Y:S04]  /*1ce30*/  STG.E.U16 [R28.64+-0xf0], R179 ;  /* 0xffff10b31c007986 */ /* 0x000fe8000c10151c */
[----:B------:R-:W-:Y:S01]  /*1ce40*/  STG.E.U16 [R28.64+-0xee], R178 ;  /* 0xffff12b21c007986 */ /* 0x000fe2000c10151c */
[-C--:B------:R-:W-:Y:S03]  /*1ce50*/  HMMA.16816.F32.BF16 R160, R128, R156.reuse, R160 ;  /* 0x0000009c80a0723c */ /* 0x080fe600000418a0 */
[----:B------:R-:W-:Y:S04]  /*1ce60*/  STG.E.U16 [R12.64+-0xe0], R207 ;  /* 0xffff20cf0c007986 */ /* 0x000fe8000c10151c */
[----:B------:R-:W-:Y:S01]  /*1ce70*/  STG.E.U16 [R12.64+-0xde], R206 ;  /* 0xffff22ce0c007986 */ /* 0x000fe2000c10151c */
[C---:B------:R-:W-:Y:S03]  /*1ce80*/  HMMA.16816.F32.BF16 R144, R124.reuse, R156, R144 ;  /* 0x0000009c7c90723c */ /* 0x040fe60000041890 */
[----:B------:R-:W-:Y:S04]  /*1ce90*/  STG.E.U16 [R32.64+-0xe0], R205 ;  /* 0xffff20cd20007986 */ /* 0x000fe8000c10151c */
[----:B------:R2:W-:Y:S01]  /*1cea0*/  STG.E.U16 [R32.64+-0xde], R204 ;  /* 0xffff22cc20007986 */ /* 0x0005e2000c10151c */
[-C--:B------:R-:W-:Y:S03]  /*1ceb0*/  HMMA.16816.F32.BF16 R140, R124, R158.reuse, R140 ;  /* 0x0000009e7c8c723c */ /* 0x080fe6000004188c */
[----:B------:R4:W-:Y:S04]  /*1cec0*/  STG.E.U16 [R30.64+-0xe0], R177 ;  /* 0xffff20b11e007986 */ /* 0x0009e8000c10151c */
[----:B------:R4:W-:Y:S01]  /*1ced0*/  STG.E.U16 [R30.64+-0xde], R176 ;  /* 0xffff22b01e007986 */ /* 0x0009e2000c10151c */
[C---:B------:R-:W-:Y:S03]  /*1cee0*/  HMMA.16816.F32.BF16 R156, R128.reuse, R158, R40 ;  /* 0x0000009e809c723c */ /* 0x040fe60000041828 */
[----:B------:R4:W-:Y:S05]  /*1cef0*/  STG.E.U16 [R28.64+-0xe0], R138 ;  /* 0xffff208a1c007986 */ /* 0x0009ea000c10151c */
[-C--:B---3--:R-:W-:Y:S01]  /*1cf00*/  HMMA.16816.F32.BF16 R36, R128, R48.reuse, R44 ;  /* 0x000000308024723c */ /* 0x088fe2000004182c */
[----:B------:R4:W-:Y:S04]  /*1cf10*/  STG.E.U16 [R28.64+-0xde], R137 ;  /* 0xffff22891c007986 */ /* 0x0009e8000c10151c */
[----:B------:R4:W-:Y:S03]  /*1cf20*/  STG.E.U16 [R12.64+-0xd0], R187 ;  /* 0xffff30bb0c007986 */ /* 0x0009e6000c10151c */
[C---:B------:R-:W-:Y:S01]  /*1cf30*/  HMMA.16816.F32.BF16 R40, R124.reuse, R48, R52 ;  /* 0x000000307c28723c */ /* 0x040fe20000041834 */
[----:B------:R4:W-:Y:S04]  /*1cf40*/  STG.E.U16 [R12.64+-0xce], R186 ;  /* 0xffff32ba0c007986 */ /* 0x0009e8000c10151c */
[----:B------:R4:W-:Y:S03]  /*1cf50*/  STG.E.U16 [R32.64+-0xd0], R185 ;  /* 0xffff30b920007986 */ /* 0x0009e6000c10151c */
[-C--:B------:R-:W-:Y:S01]  /*1cf60*/  HMMA.16816.F32.BF16 R44, R124, R50.reuse, R56 ;  /* 0x000000327c2c723c */ /* 0x080fe20000041838 */
[----:B------:R4:W-:Y:S04]  /*1cf70*/  STG.E.U16 [R32.64+-0xce], R184 ;  /* 0xffff32b820007986 */ /* 0x0009e8000c10151c */
[----:B------:R4:W-:Y:S03]  /*1cf80*/  STG.E.U16 [R30.64+-0xd0], R175 ;  /* 0xffff30af1e007986 */ /* 0x0009e6000c10151c */
[----:B------:R-:W-:Y:S01]  /*1cf90*/  HMMA.16816.F32.BF16 R48, R128, R50, R60 ;  /* 0x000000328030723c */ /* 0x000fe2000004183c */
[----:B------:R4:W-:Y:S04]  /*1cfa0*/  STG.E.U16 [R30.64+-0xce], R174 ;  /* 0xffff32ae1e007986 */ /* 0x0009e8000c10151c */
[----:B------:R4:W-:Y:S03]  /*1cfb0*/  STG.E.U16 [R28.64+-0xd0], R173 ;  /* 0xffff30ad1c007986 */ /* 0x0009e6000c10151c */
[C---:B------:R-:W-:Y:S01]  /*1cfc0*/  HMMA.16816.F32.BF16 R60, R124.reuse, R66, R76 ;  /* 0x000000427c3c723c */ /* 0x040fe2000004184c */
[----:B------:R4:W-:Y:S07]  /*1cfd0*/  STG.E.U16 [R28.64+-0xce], R136 ;  /* 0xffff32881c007986 */ /* 0x0009ee000c10151c */
        /* <DEDUP_REMOVED lines=19> */
[----:B-1----:R-:W-:Y:S01]  /*1d110*/  FADD.FTZ R208, R34, R252 ;  /* 0x000000fc22d07221 */ /* 0x002fe20000010000 */
[----:B--2---:R-:W-:Y:S01]  /*1d120*/  IADD3 R204, P0, R12, -0x140, RZ ;  /* 0xfffffec00ccc7810 */ /* 0x004fe20007f1e0ff */
[----:B------:R-:W-:-:S02]  /*1d130*/  FADD.FTZ R209, R223, R35 ;  /* 0x00000023dfd17221 */ /* 0x000fc40000010000 */
[----:B------:R-:W-:Y:S01]  /*1d140*/  FADD.FTZ R211, R226, R24 ;  /* 0x00000018e2d37221 */ /* 0x000fe20000010000 */
[----:B------:R-:W-:Y:S01]  /*1d150*/  IADD3.X R139, R13, -0x1, RZ, P0, !PT ;  /* 0xffffffff0d8b7810 */ /* 0x000fe200007fe4ff */
[----:B------:R-:W-:Y:S02]  /*1d160*/  FADD.FTZ R210, R225, R227 ;  /* 0x000000e3e1d27221 */ /* 0x000fe40000010000 */
[----:B------:R-:W-:Y:S02]  /*1d170*/  FADD.FTZ R208, R25, R208 ;  /* 0x000000d019d07221 */ /* 0x000fe40000010000 */
[----:B------:R-:W-:Y:S02]  /*1d180*/  FADD.FTZ R209, R224, R209 ;  /* 0x000000d1e0d17221 */ /* 0x000fe40000010000 */
.L_x_2063:
[----:B-12-4-:R-:W-:-:S06]  /*1d190*/  UISETP.GT.AND UP0, UPT, UR33, UR18, UPT ;  /* 0x000000122100728c */ /* 0x016fcc000bf04270 */
[----:B------:R-:W-:-:S13]  /*1d1a0*/  PLOP3.LUT P0, PT, PT, PT, UP0, 0x80, 0x0 ;  /* 0x000000000000781c */ /* 0x000fda0003f0f008 */
[----:B------:R-:W-:Y:S05]  /*1d1b0*/  @!P0 BRA `(.L_x_2076) ;  /* 0x00004b8000008947 */ /* 0x000fea0003800000 */
[----:B------:R-:W2:Y:S01]  /*1d1c0*/  LDL.LU R10, [R1+0x64] ;  /* 0x00006400010a7983 */ /* 0x000ea20000300800 */
[----:B------:R-:W1:Y:S01]  /*1d1d0*/  LDC.U8 R0, c[0x0][0x2d8] ;  /* 0x0000b600ff007b82 */ /* 0x000e620000000000 */
[----:B------:R-:W-:Y:S01]  /*1d1e0*/  ULDC UR4, c[0x0][0x228] ;  /* 0x00008a0000047ab9 */ /* 0x000fe20000000800 */
[----:B------:R-:W-:Y:S01]  /*1d1f0*/  IMAD.MOV.U32 R138, RZ, RZ, R134 ;  /* 0x000000ffff8a7224 */ /* 0x000fe200078e0086 */
[----:B------:R-:W3:Y:S01]  /*1d200*/  LDL.64 R14, [R1+0x90] ;  /* 0x00009000010e7983 */ /* 0x000ee20000100a00 */
[----:B------:R-:W-:Y:S01]  /*1d210*/  USHF.L.U32 UR34, UR4, 0x3, URZ ;  /* 0x0000000304227899 */ /* 0x000fe2000800063f */
[----:B------:R-:W-:Y:S01]  /*1d220*/  MOV R137, R135 ;  /* 0x0000008700897202 */ /* 0x000fe20000000f00 */
[----:B------:R-:W-:Y:S01]  /*1d230*/  UIMAD UR39, UR4, 0x48, URZ ;  /* 0x00000048042778a4 */ /* 0x000fe2000f8e023f */
[----:B------:R-:W4:Y:S01]  /*1d240*/  LDL R9, [R1+0x8c] ;  /* 0x00008c0001097983 */ /* 0x000f220000100800 */
[----:B------:R-:W-:Y:S01]  /*1d250*/  USHF.R.S32.HI UR36, URZ, 0x1f, UR4 ;  /* 0x0000001f3f247899 */ /* 0x000fe20008011404 */
[----:B------:R-:W-:Y:S01]  /*1d260*/  IMAD.MOV.U32 R136, RZ, RZ, R132 ;  /* 0x000000ffff887224 */ /* 0x000fe200078e0084 */
[----:B------:R-:W-:Y:S01]  /*1d270*/  UIMAD.WIDE.U32 UR42, UR4, 0x70, URZ ;  /* 0x00000070042a78a5 */ /* 0x000fe2000f8e003f */
[----:B------:R-:W3:Y:S01]  /*1d280*/  LDL.LU R3, [R1+0xa8] ;  /* 0x0000a80001037983 */ /* 0x000ee20000300800 */
[----:B------:R-:W-:Y:S01]  /*1d290*/  UIMAD UR4, UR4, 0x38, UR34 ;  /* 0x00000038040478a4 */ /* 0x000fe2000f8e0222 */
[----:B------:R-:W-:Y:S01]  /*1d2a0*/  MOV R2, R133 ;  /* 0x0000008500027202 */ /* 0x000fe20000000f00 */
[----:B------:R-:W-:Y:S01]  /*1d2b0*/  USHF.R.S32.HI UR32, URZ, 0x1f, UR34 ;  /* 0x0000001f3f207899 */ /* 0x000fe20008011422 */
[----:B------:R-:W4:Y:S01]  /*1d2c0*/  LDL.LU R8, [R1+0xac] ;  /* 0x0000ac0001087983 */ /* 0x000f220000300800 */
[----:B------:R-:W-:-:S02]  /*1d2d0*/  UIADD3 UR4, UR4, 0x1, URZ ;  /* 0x0000000104047890 */ /* 0x000fc4000fffe03f */
[----:B------:R-:W-:Y:S01]  /*1d2e0*/  USHF.R.S32.HI UR5, URZ, 0x1f, UR39 ;  /* 0x0000001f3f057899 */ /* 0x000fe20008011427 */
[----:B------:R-:W4:Y:S01]  /*1d2f0*/  LDL.LU.64 R6, [R1+0xb0] ;  /* 0x0000b00001067983 */ /* 0x000f220000300a00 */
[----:B------:R-:W-:Y:S02]  /*1d300*/  UIMAD UR36, UR36, 0x70, URZ ;  /* 0x00000070242478a4 */ /* 0x000fe4000f8e023f */
[----:B------:R-:W-:Y:S01]  /*1d310*/  USHF.R.S32.HI UR37, URZ, 0x1f, UR4 ;  /* 0x0000001f3f257899 */ /* 0x000fe20008011404 */
[----:B------:R-:W4:Y:S01]  /*1d320*/  LDL.LU.64 R4, [R1+0xb8] ;  /* 0x0000b80001047983 */ /* 0x000f220000300a00 */
[----:B-1----:R-:W-:Y:S01]  /*1d330*/  PRMT R0, R0, 0x7054, R0 ;  /* 0x0000705400007816 */ /* 0x002fe20000000000 */
[----:B------:R-:W-:Y:S02]  /*1d340*/  USHF.L.U32 UR35, UR34, 0x1, URZ ;  /* 0x0000000122237899 */ /* 0x000fe4000800063f */
[----:B------:R-:W-:Y:S02]  /*1d350*/  USHF.L.U32 UR40, UR39, 0x1, URZ ;  /* 0x0000000127287899 */ /* 0x000fe4000800063f */
[----:B------:R-:W-:-:S02]  /*1d360*/  USHF.L.U64.HI UR34, UR34, 0x1, UR32 ;  /* 0x0000000122227899 */ /* 0x000fc40008010220 */
[----:B------:R-:W-:Y:S02]  /*1d370*/  UIADD3 UR36, UR43, UR36, URZ ;  /* 0x000000242b247290 */ /* 0x000fe4000fffe03f */
[----:B------:R-:W-:Y:S02]  /*1d380*/  USHF.L.U64.HI UR39, UR39, 0x1, UR5 ;  /* 0x0000000127277899 */ /* 0x000fe40008010205 */
[----:B------:R-:W-:Y:S02]  /*1d390*/  USHF.L.U32 UR38, UR4, 0x1, URZ ;  /* 0x0000000104267899 */ /* 0x000fe4000800063f */
[----:B------:R-:W-:Y:S01]  /*1d3a0*/  USHF.L.U64.HI UR37, UR4, 0x1, UR37 ;  /* 0x0000000104257899 */ /* 0x000fe20008010225 */
[C---:B--2---:R-:W-:Y:S01]  /*1d3b0*/  IADD3 R0, R10.reuse, 0x4, RZ ;  /* 0x000000040a007810 */ /* 0x044fe20007ffe0ff */
[----:B------:R-:W-:-:S04]  /*1d3c0*/  IMAD.WIDE.U32 R12, R10, -0x326172a9, RZ ;  /* 0xcd9e8d570a0c7825 */ /* 0x000fc800078e00ff */
[----:B------:R-:W-:Y:S01]  /*1d3d0*/  IMAD.WIDE.U32 R10, R0, -0x326172a9, RZ ;  /* 0xcd9e8d57000a7825 */ /* 0x000fe200078e00ff */
[----:B------:R-:W-:Y:S01]  /*1d3e0*/  STL.64 [R1+0x78], R12 ;  /* 0x0000780c01007387 */ /* 0x000fe20000100a00 */
[----:B---3--:R-:W-:-:S03]  /*1d3f0*/  LOP3.LUT R0, R13, R3, RZ, 0x3c, !PT ;  /* 0x000000030d007212 */ /* 0x008fc600078e3cff */
[----:B------:R-:W-:Y:S01]  /*1d400*/  LOP3.LUT R3, R11, R3, RZ, 0x3c, !PT ;  /* 0x000000030b037212 */ /* 0x000fe200078e3cff */
[----:B------:R1:W-:Y:S01]  /*1d410*/  STL.64 [R1+0x70], R10 ;  /* 0x0000700a01007387 */ /* 0x0003e20000100a00 */
[----:B----4-:R-:W-:Y:S01]  /*1d420*/  ISETP.GE.AND P3, PT, R9, c[0x0][0x220], PT ;  /* 0x0000880009007a0c */ /* 0x010fe20003f66270 */
[----:B------:R-:W-:-:S04]  /*1d430*/  IMAD.WIDE.U32 R242, R8, -0x2daee0ad, RZ ;  /* 0xd2511f5308f27825 */ /* 0x000fc800078e00ff */
[----:B------:R-:W-:-:S04]  /*1d440*/  IMAD.WIDE.U32 R8, R3, -0x2daee0ad, RZ ;  /* 0xd2511f5303087825 */ /* 0x000fc800078e00ff */
[----:B------:R-:W-:Y:S02]  /*1d450*/  IMAD.MOV.U32 R5, RZ, RZ, R7 ;  /* 0x000000ffff057224 */ /* 0x000fe400078e0007 */
[----:B-1----:R-:W-:-:S05]  /*1d460*/  IMAD.WIDE.U32 R10, R0, -0x2daee0ad, RZ ;  /* 0xd2511f53000a7825 */ /* 0x002fca00078e00ff */
[----:B------:R1:W-:Y:S04]  /*1d470*/  STL.64 [R1+0x68], R10 ;  /* 0x0000680a01007387 */ /* 0x0003e80000100a00 */
[----:B------:R1:W-:Y:S04]  /*1d480*/  STL.64 [R1+0x80], R4 ;  /* 0x0000800401007387 */ /* 0x0003e80000100a00 */
[----:B------:R1:W-:Y:S01]  /*1d490*/  STL.64 [R1+0x60], R8 ;  /* 0x0000600801007387 */ /* 0x0003e20000100a00 */
[----:B------:R-:W-:Y:S01]  /*1d4a0*/  ISETP.GE.AND P4, PT, R14, c[0x0][0x220], PT ;  /* 0x000088000e007a0c */ /* 0x000fe20003f86270 */
[----:B------:R-:W-:Y:S05]  /*1d4b0*/  BRA `(.L_x_2077) ;  /* 0x000002e000007947 */ /* 0x000fea0003800000 */
.L_x_2079:
        /* <DEDUP_REMOVED lines=46> */
.L_x_2077:
        /* <DEDUP_REMOVED lines=144> */
.L_x_2078:
[----:B-1----:R-:W2:Y:S01]  /*1e0a0*/  LDL.64 R172, [R1+0x68] ;  /* 0x0000680001ac7983 */ /* 0x002ea20000100a00 */
[----:B------:R-:W-:Y:S01]  /*1e0b0*/  IMAD.U32 R0, RZ, RZ, UR32 ;  /* 0x00000020ff007e24 */ /* 0x000fe2000f8e00ff */
[----:B------:R-:W-:Y:S02]  /*1e0c0*/  ULOP3.LUT UR5, UR32, UR31, URZ, 0x3c, !UPT ;  /* 0x0000001f20057292 */ /* 0x000fe4000f8e3c3f */
[----:B------:R-:W-:Y:S02]  /*1e0d0*/  UIADD3 UR4, UR31, -0x4498517b, URZ ;  /* 0xbb67ae851f047890 */ /* 0x000fe4000fffe03f */
[----:B------:R-:W3:Y:S01]  /*1e0e0*/  LDL.64 R184, [R1+0x78] ;  /* 0x0000780001b87983 */ /* 0x000ee20000100a00 */
[----:B------:R-:W-:Y:S02]  /*1e0f0*/  UISETP.GT.AND UP0, UPT, UR32, UR18, UPT ;  /* 0x000000122000728c */ /* 0x000fe4000bf04270 */
[----:B------:R-:W-:Y:S03]  /*1e100*/  UMOV UR33, UR32 ;  /* 0x0000002000217c82 */ /* 0x000fe60008000000 */
        /* <DEDUP_REMOVED lines=8> */
[C---:B------:R-:W-:Y:S02]  /*1e190*/  ISETP.GE.AND P6, PT, R0.reuse, R214, PT ;  /* 0x000000d60000720c */ /* 0x040fe40003fc6270 */
[C---:B------:R-:W-:Y:S02]  /*1e1a0*/  ISETP.GE.AND P1, PT, R3.reuse, R215, PT ;  /* 0x000000d70300720c */ /* 0x040fe40003f26270 */
[CC--:B------:R-:W-:Y:S02]  /*1e1b0*/  ISETP.GE.OR P2, PT, R0.reuse, R219.reuse, !P2 ;  /* 0x000000db0000720c */ /* 0x0c0fe40005746670 */
[----:B------:R-:W-:Y:S02]  /*1e1c0*/  ISETP.GE.OR P6, PT, R0, R218, !P6 ;  /* 0x000000da0000720c */ /* 0x000fe400077c6670 */
[C---:B------:R-:W-:Y:S02]  /*1e1d0*/  ISETP.GE.OR P1, PT, R3.reuse, R219, !P1 ;  /* 0x000000db0300720c */ /* 0x040fe40004f26670 */
[C---:B------:R-:W-:Y:S02]  /*1e1e0*/  ISETP.GE.AND P0, PT, R3.reuse, R214, PT ;  /* 0x000000d60300720c */ /* 0x040fe40003f06270 */
[----:B------:R-:W-:Y:S02]  /*1e1f0*/  FSEL R179, R8, -INF , !P2 ;  /* 0xff80000008b37808 */ /* 0x000fe40005000000 */
[C---:B------:R-:W-:Y:S02]  /*1e200*/  ISETP.GE.AND P2, PT, R3.reuse, R217, PT ;  /* 0x000000d90300720c */ /* 0x040fe40003f46270 */
[----:B------:R-:W-:Y:S02]  /*1e210*/  FSEL R180, R10, -INF , !P6 ;  /* 0xff8000000ab47808 */ /* 0x000fe40007000000 */
[-C--:B------:R-:W-:Y:S02]  /*1e220*/  ISETP.GE.AND P6, PT, R3, R216.reuse, PT ;  /* 0x000000d80300720c */ /* 0x080fe40003fc6270 */
[----:B------:R-:W-:Y:S02]  /*1e230*/  FSEL R181, R9, -INF , !P1 ;  /* 0xff80000009b57808 */ /* 0x000fe40004800000 */
[C---:B------:R-:W-:Y:S02]  /*1e240*/  ISETP.GE.AND P1, PT, R0.reuse, R216, PT ;  /* 0x000000d80000720c */ /* 0x040fe40003f26270 */
[C---:B------:R-:W-:Y:S02]  /*1e250*/  ISETP.GE.OR P0, PT, R3.reuse, R218, !P0 ;  /* 0x000000da0300720c */ /* 0x040fe40004706670 */
[C---:B------:R-:W-:Y:S02]  /*1e260*/  ISETP.GE.OR P2, PT, R3.reuse, R221, !P2 ;  /* 0x000000dd0300720c */ /* 0x040fe40005746670 */
[-C--:B------:R-:W-:Y:S02]  /*1e270*/  ISETP.GE.OR P6, PT, R3, R220.reuse, !P6 ;  /* 0x000000dc0300720c */ /* 0x080fe400077c6670 */
[C---:B------:R-:W-:Y:S02]  /*1e280*/  ISETP.GE.OR P1, PT, R0.reuse, R220, !P1 ;  /* 0x000000dc0000720c */ /* 0x040fe40004f26670 */
[C---:B------:R-:W-:Y:S02]  /*1e290*/  IADD3 R8, R0.reuse, 0x8, RZ ;  /* 0x0000000800087810 */ /* 0x040fe40007ffe0ff */
[----:B------:R-:W-:Y:S02]  /*1e2a0*/  IADD3 R3, R0, 0x9, RZ ;  /* 0x0000000900037810 */ /* 0x000fe40007ffe0ff */
[----:B------:R-:W-:Y:S02]  /*1e2b0*/  FSEL R174, R6, -INF , !P1 ;  /* 0xff80000006ae7808 */ /* 0x000fe40004800000 */
[----:B------:R-:W-:Y:S02]  /*1e2c0*/  FSEL R175, R5, -INF , !P2 ;  /* 0xff80000005af7808 */ /* 0x000fe40005000000 */
[C---:B------:R-:W-:Y:S02]  /*1e2d0*/  ISETP.GE.AND P2, PT, R3.reuse, R215, PT ;  /* 0x000000d70300720c */ /* 0x040fe40003f46270 */
[----:B------:R-:W-:Y:S02]  /*1e2e0*/  ISETP.GE.AND P1, PT, R8, R214, PT ;  /* 0x000000d60800720c */ /* 0x000fe40003f26270 */
[----:B------:R-:W-:Y:S02]  /*1e2f0*/  ISETP.GE.AND P5, PT, R0, R217, PT ;  /* 0x000000d90000720c */ /* 0x000fe40003fa6270 */
[----:B------:R-:W-:Y:S02]  /*1e300*/  ISETP.GE.OR P2, PT, R3, R219, !P2 ;  /* 0x000000db0300720c */ /* 0x000fe40005746670 */
[----:B------:R-:W-:Y:S02]  /*1e310*/  ISETP.GE.OR P1, PT, R8, R218, !P1 ;  /* 0x000000da0800720c */ /* 0x000fe40004f26670 */
[----:B------:R-:W-:Y:S02]  /*1e320*/  FSEL R204, R11, -INF , !P0 ;  /* 0xff8000000bcc7808 */ /* 0x000fe40004000000 */
[----:B------:R-:W-:Y:S02]  /*1e330*/  ISETP.GE.OR P5, PT, R0, R221, !P5 ;  /* 0x000000dd0000720c */ /* 0x000fe40006fa6670 */
[----:B------:R-:W-:Y:S02]  /*1e340*/  FSEL R176, R7, -INF , !P6 ;  /* 0xff80000007b07808 */ /* 0x000fe40007000000 */
[----:B------:R-:W-:Y:S02]  /*1e350*/  ISETP.GE.AND P6, PT, R8, R215, PT ;  /* 0x000000d70800720c */ /* 0x000fe40003fc6270 */
[----:B------:R-:W-:Y:S02]  /*1e360*/  ISETP.GE.AND P0, PT, R3, R214, PT ;  /* 0x000000d60300720c */ /* 0x000fe40003f06270 */
[----:B------:R-:W-:Y:S02]  /*1e370*/  FSEL R177, R13, -INF , !P2 ;  /* 0xff8000000db17808 */ /* 0x000fe40005000000 */
[C---:B------:R-:W-:Y:S02]  /*1e380*/  ISETP.GE.AND P2, PT, R3.reuse, R217, PT ;  /* 0x000000d90300720c */ /* 0x040fe40003f46270 */
[----:B------:R-:W-:Y:S02]  /*1e390*/  FSEL R183, R14, -INF , !P1 ;  /* 0xff8000000eb77808 */ /* 0x000fe40004800000 */
[C---:B------:R-:W-:Y:S02]  /*1e3a0*/  ISETP.GE.AND P1, PT, R3.reuse, R216, PT ;  /* 0x000000d80300720c */ /* 0x040fe40003f26270 */
[----:B------:R-:W-:Y:S02]  /*1e3b0*/  FSEL R139, R4, -INF , !P5 ;  /* 0xff800000048b7808 */ /* 0x000fe40006800000 */
[----:B------:R-:W-:Y:S02]  /*1e3c0*/  ISETP.GE.OR P6, PT, R8, R219, !P6 ;  /* 0x000000db0800720c */ /* 0x000fe400077c6670 */
[C---:B------:R-:W-:Y:S02]  /*1e3d0*/  ISETP.GE.OR P0, PT, R3.reuse, R218, !P0 ;  /* 0x000000da0300720c */ /* 0x040fe40004706670 */
[C---:B------:R-:W-:Y:S02]  /*1e3e0*/  ISETP.GE.OR P2, PT, R3.reuse, R221, !P2 ;  /* 0x000000dd0300720c */ /* 0x040fe40005746670 */
[----:B------:R-:W-:Y:S02]  /*1e3f0*/  ISETP.GE.OR P1, PT, R3, R220, !P1 ;  /* 0x000000dc0300720c */ /* 0x000fe40004f26670 */
[C---:B------:R-:W-:Y:S02]  /*1e400*/  IADD3 R4, R0.reuse, 0x10, RZ ;  /* 0x0000001000047810 */ /* 0x040fe40007ffe0ff */
[----:B------:R-:W-:Y:S02]  /*1e410*/  IADD3 R3, R0, 0x11, RZ ;  /* 0x0000001100037810 */ /* 0x000fe40007ffe0ff */
[----:B------:R-:W-:Y:S02]  /*1e420*/  FSEL R178, R12, -INF , !P6 ;  /* 0xff8000000cb27808 */ /* 0x000fe40007000000 */
[----:B------:R-:W-:Y:S02]  /*1e430*/  ISETP.GE.AND P6, PT, R8, R216, PT ;  /* 0x000000d80800720c */ /* 0x000fe40003fc6270 */
[----:B------:R-:W-:Y:S02]  /*1e440*/  FSEL R17, R17, -INF , !P2 ;  /* 0xff80000011117808 */ /* 0x000fe40005000000 */
[----:B------:R-:W-:Y:S02]  /*1e450*/  FSEL R19, R19, -INF , !P1 ;  /* 0xff80000013137808 */ /* 0x000fe40004800000 */
[C---:B------:R-:W-:Y:S02]  /*1e460*/  ISETP.GE.AND P2, PT, R3.reuse, R215, PT ;  /* 0x000000d70300720c */ /* 0x040fe40003f46270 */
[----:B------:R-:W-:Y:S02]  /*1e470*/  ISETP.GE.AND P1, PT, R4, R214, PT ;  /* 0x000000d60400720c */ /* 0x000fe40003f26270 */
[----:B------:R-:W-:Y:S02]  /*1e480*/  ISETP.GE.OR P6, PT, R8, R220, !P6 ;  /* 0x000000dc0800720c */ /* 0x000fe400077c6670 */
[----:B------:R-:W-:Y:S02]  /*1e490*/  ISETP.GE.OR P2, PT, R3, R219, !P2 ;  /* 0x000000db0300720c */ /* 0x000fe40005746670 */
[----:B------:R-:W-:Y:S02]  /*1e4a0*/  ISETP.GE.OR P1, PT, R4, R218, !P1 ;  /* 0x000000da0400720c */ /* 0x000fe40004f26670 */
[----:B------:R-:W-:Y:S02]  /*1e4b0*/  ISETP.GE.AND P5, PT, R8, R217, PT ;  /* 0x000000d90800720c */ /* 0x000fe40003fa6270 */
[----:B------:R-:W-:Y:S02]  /*1e4c0*/  FSEL R182, R15, -INF , !P0 ;  /* 0xff8000000fb67808 */ /* 0x000fe40004000000 */
[----:B------:R-:W-:Y:S02]  /*1e4d0*/  FSEL R14, R18, -INF , !P6 ;  /* 0xff800000120e7808 */ /* 0x000fe40007000000 */
[----:B------:R-:W-:Y:S01]  /*1e4e0*/  ISETP.GE.AND P6, PT, R4, R215, PT ;  /* 0x000000d70400720c */ /* 0x000fe20003fc6270 */
[----:B------:R-:W1:Y:S01]  /*1e4f0*/  LDC.U8 R18, c[0x0][0x2d8] ;  /* 0x0000b600ff127b82 */ /* 0x000e620000000000 */
[----:B------:R-:W-:Y:S02]  /*1e500*/  ISETP.GE.AND P0, PT, R3, R214, PT ;  /* 0x000000d60300720c */ /* 0x000fe40003f06270 */
[----:B------:R-:W-:Y:S02]  /*1e510*/  FSEL R25, R25, -INF , !P2 ;  /* 0xff80000019197808 */ /* 0x000fe40005000000 */
[C---:B------:R-:W-:Y:S02]  /*1e520*/  ISETP.GE.AND P2, PT, R3.reuse, R217, PT ;  /* 0x000000d90300720c */ /* 0x040fe40003f46270 */
[----:B------:R-:W-:Y:S02]  /*1e530*/  FSEL R26, R26, -INF , !P1 ;  /* 0xff8000001a1a7808 */ /* 0x000fe40004800000 */
[C---:B------:R-:W-:Y:S02]  /*1e540*/  ISETP.GE.AND P1, PT, R3.reuse, R216, PT ;  /* 0x000000d80300720c */ /* 0x040fe40003f26270 */
[----:B------:R-:W-:Y:S02]  /*1e550*/  ISETP.GE.OR P5, PT, R8, R221, !P5 ;  /* 0x000000dd0800720c */ /* 0x000fe40006fa6670 */
        /* <DEDUP_REMOVED lines=9> */
[----:B------:R-:W-:Y:S02]  /*1e5f0*/  ISETP.GE.AND P6, PT, R4, R216, PT ;  /* 0x000000d80400720c */ /* 0x000fe40003fc6270 */
[----:B------:R-:W-:Y:S02]  /*1e600*/  FSEL R27, R27, -INF , !P0 ;  /* 0xff8000001b1b7808 */ /* 0x000fe40004000000 */
[----:B------:R-:W-:Y:S02]  /*1e610*/  FSEL R21, R21, -INF , !P2 ;  /* 0xff80000015157808 */ /* 0x000fe40005000000 */
[----:B------:R-:W-:Y:S02]  /*1e620*/  FSEL R23, R23, -INF , !P1 ;  /* 0xff80000017177808 */ /* 0x000fe40004800000 */
[CC--:B------:R-:W-:Y:S02]  /*1e630*/  ISETP.GE.AND P0, PT, R3.reuse, R215.reuse, PT ;  /* 0x000000d70300720c */ /* 0x0c0fe40003f06270 */
[----:B------:R-:W-:Y:S02]  /*1e640*/  ISETP.GE.AND P2, PT, R0, R215, PT ;  /* 0x000000d70000720c */ /* 0x000fe40003f46270 */
[C---:B------:R-:W-:Y:S02]  /*1e650*/  ISETP.GE.AND P1, PT, R3.reuse, R214, PT ;  /* 0x000000d60300720c */ /* 0x040fe40003f26270 */
[C---:B------:R-:W-:Y:S02]  /*1e660*/  ISETP.GE.OR P5, PT, R4.reuse, R221, !P5 ;  /* 0x000000dd0400720c */ /* 0x040fe40006fa6670 */
[----:B------:R-:W-:Y:S02]  /*1e670*/  ISETP.GE.OR P6, PT, R4, R220, !P6 ;  /* 0x000000dc0400720c */ /* 0x000fe400077c6670 */
[CC--:B------:R-:W-:Y:S02]  /*1e680*/  ISETP.GE.OR P0, PT, R3.reuse, R219.reuse, !P0 ;  /* 0x000000db0300720c */ /* 0x0c0fe40004706670 */
[----:B------:R-:W-:Y:S02]  /*1e690*/  ISETP.GE.OR P2, PT, R0, R219, !P2 ;  /* 0x000000db0000720c */ /* 0x000fe40005746670 */
[C---:B------:R-:W-:Y:S02]  /*1e6a0*/  ISETP.GE.OR P1, PT, R3.reuse, R218, !P1 ;  /* 0x000000da0300720c */ /* 0x040fe40004f26670 */
[----:B------:R-:W-:Y:S02]  /*1e6b0*/  FSEL R20, R20, -INF , !P5 ;  /* 0xff80000014147808 */ /* 0x000fe40006800000 */
[----:B------:R-:W-:Y:S02]  /*1e6c0*/  FSEL R22, R22, -INF , !P6 ;  /* 0xff80000016167808 */ /* 0x000fe40007000000 */
[CC--:B------:R-:W-:Y:S02]  /*1e6d0*/  ISETP.GE.AND P6, PT, R3.reuse, R217.reuse, PT ;  /* 0x000000d90300720c */ /* 0x0c0fe40003fc6270 */
[----:B------:R-:W-:Y:S02]  /*1e6e0*/  ISETP.GE.AND P5, PT, R3, R216, PT ;  /* 0x000000d80300720c */ /* 0x000fe40003fa6270 */
[----:B------:R-:W-:Y:S02]  /*1e6f0*/  FSEL R28, R28, -INF , !P0 ;  /* 0xff8000001c1c7808 */ /* 0x000fe40004000000 */
[C---:B------:R-:W-:Y:S02]  /*1e700*/  ISETP.GE.AND P0, PT, R0.reuse, R214, PT ;  /* 0x000000d60000720c */ /* 0x040fe40003f06270 */
[----:B------:R-:W-:Y:S02]  /*1e710*/  FSEL R29, R29, -INF , !P2 ;  /* 0xff8000001d1d7808 */ /* 0x000fe40005000000 */
[----:B------:R-:W-:Y:S02]  /*1e720*/  ISETP.GE.AND P2, PT, R0, R217, PT ;  /* 0x000000d90000720c */ /* 0x000fe40003f46270 */
[----:B------:R-:W-:Y:S02]  /*1e730*/  FSEL R30, R30, -INF , !P1 ;  /* 0xff8000001e1e7808 */ /* 0x000fe40004800000 */
[C---:B------:R-:W-:Y:S02]  /*1e740*/  ISETP.GE.AND P1, PT, R0.reuse, R216, PT ;  /* 0x000000d80000720c */ /* 0x040fe40003f26270 */
[CC--:B------:R-:W-:Y:S02]  /*1e750*/  ISETP.GE.OR P6, PT, R3.reuse, R221.reuse, !P6 ;  /* 0x000000dd0300720c */ /* 0x0c0fe400077c6670 */
[----:B------:R-:W-:Y:S02]  /*1e760*/  ISETP.GE.OR P5, PT, R3, R220, !P5 ;  /* 0x000000dc0300720c */ /* 0x000fe40006fa6670 */
[C---:B------:R-:W-:Y:S02]  /*1e770*/  ISETP.GE.OR P0, PT, R0.reuse, R218, !P0 ;  /* 0x000000da0000720c */ /* 0x040fe40004706670 */
[C---:B------:R-:W-:Y:S02]  /*1e780*/  ISETP.GE.OR P2, PT, R0.reuse, R221, !P2 ;  /* 0x000000dd0000720c */ /* 0x040fe40005746670 */
[----:B------:R-:W-:Y:S02]  /*1e790*/  ISETP.GE.OR P1, PT, R0, R220, !P1 ;  /* 0x000000dc0000720c */ /* 0x000fe40004f26670 */
[----:B------:R-:W-:Y:S02]  /*1e7a0*/  FMNMX.FTZ R3, R179, R2, !PT ;  /* 0x00000002b3037209 */ /* 0x000fe40007810000 */
[----:B------:R-:W-:Y:S02]  /*1e7b0*/  LOP3.LUT R0, R243, UR5, RZ, 0x3c, !PT ;  /* 0x00000005f3007c12 */ /* 0x000fe4000f8e3cff */
[----:B------:R-:W-:Y:S02]  /*1e7c0*/  FMNMX.FTZ R3, R181, R3, !PT ;  /* 0x00000003b5037209 */ /* 0x000fe40007810000 */
        /* <DEDUP_REMOVED lines=19> */
[----:B--2---:R-:W-:Y:S02]  /*1e900*/  LOP3.LUT R7, R173, UR4, R242, 0x96, !PT ;  /* 0x00000004ad077c12 */ /* 0x004fe4000f8e96f2 */
[----:B------:R-:W-:Y:S02]  /*1e910*/  FMNMX.FTZ R5, R19, R5, !PT ;  /* 0x0000000513057209 */ /* 0x000fe40007810000 */
[----:B------:R-:W-:Y:S01]  /*1e920*/  FMNMX.FTZ R132, R27, R132, !PT ;  /* 0x000000841b847209 */ /* 0x000fe20007810000 */
[----:B------:R-:W-:Y:S01]  /*1e930*/  IMAD.WIDE.U32 R6, R7, -0x326172a9, RZ ;  /* 0xcd9e8d5707067825 */ /* 0x000fe200078e00ff */
[----:B------:R-:W-:Y:S02]  /*1e940*/  FSEL R32, R32, -INF , !P6 ;  /* 0xff80000020207808 */ /* 0x000fe40007000000 */
[----:B------:R-:W-:Y:S02]  /*1e950*/  FMNMX.FTZ R0, R29, R3, !PT ;  /* 0x000000031d007209 */ /* 0x000fe40007810000 */
[----:B------:R-:W-:Y:S02]  /*1e960*/  FMNMX.FTZ R135, R21, R4, !PT ;  /* 0x0000000415877209 */ /* 0x000fe40007810000 */
[----:B------:R-:W-:Y:S01]  /*1e970*/  FSEL R31, R31, -INF , !P0 ;  /* 0xff8000001f1f7808 */ /* 0x000fe20004000000 */
[----:B------:R-:W2:Y:S01]  /*1e980*/  SHFL.BFLY PT, R13, R0, 0x2, 0x1f ;  /* 0x0c401f00000d7f89 */ /* 0x000ea200000e0000 */
[----:B------:R-:W-:Y:S02]  /*1e990*/  FMNMX.FTZ R3, R22, R5, !PT ;  /* 0x0000000516037209 */ /* 0x000fe40007810000 */
[----:B------:R-:W-:Y:S02]  /*1e9a0*/  FMNMX.FTZ R132, R30, R132, !PT ;  /* 0x000000841e847209 */ /* 0x000fe40007810000 */
[----:B------:R-:W-:Y:S02]  /*1e9b0*/  FSEL R33, R33, -INF , !P2 ;  /* 0xff80000021217808 */ /* 0x000fe40005000000 */
[----:B------:R-:W-:Y:S02]  /*1e9c0*/  FMNMX.FTZ R135, R32, R135, !PT ;  /* 0x0000008720877209 */ /* 0x000fe40007810000 */
[----:B------:R-:W-:Y:S02]  /*1e9d0*/  FSEL R34, R34, -INF , !P5 ;  /* 0xff80000022227808 */ /* 0x000fe40006800000 */
[----:B------:R-:W-:Y:S02]  /*1e9e0*/  FMNMX.FTZ R3, R23, R3, !PT ;  /* 0x0000000317037209 */ /* 0x000fe40007810000 */
[----:B------:R-:W-:Y:S02]  /*1e9f0*/  FMNMX.FTZ R132, R31, R132, !PT ;  /* 0x000000841f847209 */ /* 0x000fe40007810000 */
[----:B---3--:R-:W-:Y:S02]  /*1ea00*/  LOP3.LUT R4, R207, UR15, R184, 0x96, !PT ;  /* 0x0000000fcf047c12 */ /* 0x008fe4000f8e96b8 */
[----:B------:R-:W-:Y:S02]  /*1ea10*/  LOP3.LUT R8, R7, UR14, R206, 0x96, !PT ;  /* 0x0000000e07087c12 */ /* 0x000fe4000f8e96ce */
[----:B------:R-:W-:Y:S01]  /*1ea20*/  FMNMX.FTZ R135, R33, R135, !PT ;  /* 0x0000008721877209 */ /* 0x000fe20007810000 */
[----:B------:R-:W3:Y:S01]  /*1ea30*/  SHFL.BFLY PT, R7, R132, 0x2, 0x1f ;  /* 0x0c401f0084077f89 */ /* 0x000ee200000e0000 */
[----:B------:R-:W-:Y:S01]  /*1ea40*/  FSEL R35, R35, -INF , !P1 ;  /* 0xff80000023237808 */ /* 0x000fe20004800000 */
[----:B------:R-:W-:Y:S01]  /*1ea50*/  IMAD.WIDE.U32 R8, R8, -0x2daee0ad, RZ ;  /* 0xd2511f5308087825 */ /* 0x000fe200078e00ff */
[----:B------:R-:W-:Y:S02]  /*1ea60*/  FMNMX.FTZ R3, R34, R3, !PT ;  /* 0x0000000322037209 */ /* 0x000fe40007810000 */
[----:B--2---:R-:W-:Y:S01]  /*1ea70*/  FMNMX.FTZ R0, R0, R13, !PT ;  /* 0x0000000d00007209 */ /* 0x004fe20007810000 */
[----:B------:R-:W-:Y:S01]  /*1ea80*/  IMAD.WIDE.U32 R4, R4, -0x2daee0ad, RZ ;  /* 0xd2511f5304047825 */ /* 0x000fe200078e00ff */
[----:B------:R-:W-:Y:S01]  /*1ea90*/  FMNMX.FTZ R134, R35, R3, !PT ;  /* 0x0000000323867209 */ /* 0x000fe20007810000 */
[----:B------:R-:W2:Y:S03]  /*1eaa0*/  SHFL.BFLY PT, R12, R135, 0x2, 0x1f ;  /* 0x0c401f00870c7f89 */ /* 0x000ea600000e0000 */
[----:B------:R-:W-:Y:S02]  /*1eab0*/  LOP3.LUT R5, R5, UR13, R172, 0x96, !PT ;  /* 0x0000000d05057c12 */ /* 0x000fe4000f8e96ac */
[----:B------:R-:W-:Y:S02]  /*1eac0*/  LOP3.LUT R10, R9, UR11, R4, 0x96, !PT ;  /* 0x0000000b090a7c12 */ /* 0x000fe4000f8e9604 */
[----:B-----5:R-:W-:Y:S01]  /*1ead0*/  LOP3.LUT R9, R229, UR4, R242, 0x96, !PT ;  /* 0x00000004e5097c12 */ /* 0x020fe2000f8e96f2 */
[----:B------:R-:W5:Y:S01]  /*1eae0*/  SHFL.BFLY PT, R15, R134, 0x2, 0x1f ;  /* 0x0c401f00860f7f89 */ /* 0x000f6200000e0000 */
[----:B------:R-:W-:Y:S04]  /*1eaf0*/  IMAD.WIDE.U32 R4, R5, -0x326172a9, RZ ;  /* 0xcd9e8d5705047825 */ /* 0x000fe800078e00ff */
[----:B------:R-:W-:Y:S01]  /*1eb00*/  IMAD.WIDE.U32 R10, R10, -0x326172a9, RZ ;  /* 0xcd9e8d570a0a7825 */ /* 0x000fe200078e00ff */
[----:B------:R-:W-:Y:S02]  /*1eb10*/  LOP3.LUT R5, R5, UR12, R6, 0x96, !PT ;  /* 0x0000000c05057c12 */ /* 0x000fe4000f8e9606 */
[----:B---3--:R-:W-:Y:S01]  /*1eb20*/  FMNMX.FTZ R132, R132, R7, !PT ;  /* 0x0000000784847209 */ /* 0x008fe20007810000 */
[----:B------:R-:W3:Y:S01]  /*1eb30*/  SHFL.BFLY PT, R133, R0, 0x1, 0x1f ;  /* 0x0c201f0000857f89 */ /* 0x000ee200000e0000 */
[----:B------:R-:W-:Y:S01]  /*1eb40*/  LOP3.LUT R3, R11, UR10, R4, 0x96, !PT ;  /* 0x0000000a0b037c12 */ /* 0x000fe2000f8e9604 */
[----:B------:R-:W-:Y:S04]  /*1eb50*/  IMAD.WIDE.U32 R4, R5, -0x2daee0ad, RZ ;  /* 0xd2511f5305047825 */ /* 0x000fe800078e00ff */
[----:B------:R-:W-:Y:S01]  /*1eb60*/  IMAD.WIDE.U32 R212, R3, -0x2daee0ad, RZ ;  /* 0xd2511f5303d47825 */ /* 0x000fe200078e00ff */
[----:B--2---:R-:W-:Y:S02]  /*1eb70*/  FMNMX.FTZ R135, R135, R12, !PT ;  /* 0x0000000c87877209 */ /* 0x004fe40007810000 */
[----:B------:R-:W-:Y:S02]  /*1eb80*/  LOP3.LUT R8, R5, UR9, R8, 0x96, !PT ;  /* 0x0000000905087c12 */ /* 0x000fe4000f8e9608 */
[----:B------:R-:W-:Y:S01]  /*1eb90*/  LOP3.LUT R172, R213, UR7, R4, 0x96, !PT ;  /* 0x00000007d5ac7c12 */ /* 0x000fe2000f8e9604 */
[----:B------:R-:W2:Y:S02]  /*1eba0*/  SHFL.BFLY PT, R6, R135, 0x1, 0x1f ;  /* 0x0c201f0087067f89 */ /* 0x000ea400000e0000 */
[----:B------:R-:W-:Y:S01]  /*1ebb0*/  IMAD.WIDE.U32 R184, R8, -0x326172a9, RZ ;  /* 0xcd9e8d5708b87825 */ /* 0x000fe200078e00ff */
[----:B-----5:R-:W-:Y:S03]  /*1ebc0*/  FMNMX.FTZ R134, R134, R15, !PT ;  /* 0x0000000f86867209 */ /* 0x020fe60007810000 */
[----:B------:R-:W-:Y:S01]  /*1ebd0*/  IMAD.WIDE.U32 R172, R172, -0x326172a9, RZ ;  /* 0xcd9e8d57acac7825 */ /* 0x000fe200078e00ff */
[----:B------:R-:W-:Y:S01]  /*1ebe0*/  LOP3.LUT R233, R185, UR8, R10, 0x96, !PT ;  /* 0x00000008b9e97c12 */ /* 0x000fe2000f8e960a */
[----:B------:R-:W5:Y:S03]  /*1ebf0*/  SHFL.BFLY PT, R4, R132, 0x1, 0x1f ;  /* 0x0c201f0084047f89 */ /* 0x000f6600000e0000 */
[----:B------:R-:W-:Y:S02]  /*1ec00*/  LOP3.LUT R5, R173, UR17, R184, 0x96, !PT ;  /* 0x00000011ad057c12 */ /* 0x000fe4000f8e96b8 */
[----:B---3--:R-:W-:Y:S02]  /*1ec10*/  FMNMX.FTZ R133, R0, R133, !PT ;  /* 0x0000008500857209 */ /* 0x008fe40007810000 */
[C---:B------:R-:W-:Y:S01]  /*1ec20*/  LOP3.LUT R0, R5.reuse, 0xffff, RZ, 0xc0, !PT ;  /* 0x0000ffff05007812 */ /* 0x040fe200078ec0ff */
[----:B------:R-:W3:Y:S01]  /*1ec30*/  SHFL.BFLY PT, R7, R134, 0x1, 0x1f ;  /* 0x0c201f0086077f89 */ /* 0x000ee200000e0000 */
[----:B------:R-:W-:Y:S01]  /*1ec40*/  LOP3.LUT R3, R5, 0xff, RZ, 0xc0, !PT ;  /* 0x000000ff05037812 */ /* 0x000fe200078ec0ff */
[C---:B------:R-:W-:Y:S01]  /*1ec50*/  FMUL.FTZ R8, R133.reuse, c[0x0][0x23c] ;  /* 0x00008f0085087a20 */ /* 0x040fe20000410000 */
[----:B------:R-:W-:Y:S02]  /*1ec60*/  SHF.R.U32.HI R0, RZ, 0x8, R0 ;  /* 0x00000008ff007819 */ /* 0x000fe40000011600 */
[C---:B------:R-:W-:Y:S02]  /*1ec70*/  FSETP.NEU.FTZ.AND P1, PT, R133.reuse, -INF , PT ;  /* 0xff8000008500780b */ /* 0x040fe40003f3d000 */
[----:B-1----:R-:W-:Y:S02]  /*1ec80*/  ISETP.GE.U32.AND P6, PT, R18, R3, PT ;  /* 0x000000031200720c */ /* 0x002fe40003fc6070 */
[----:B------:R-:W-:Y:S02]  /*1ec90*/  LOP3.LUT R3, R0, 0xffff, RZ, 0xc0, !PT ;  /* 0x0000ffff00037812 */ /* 0x000fe400078ec0ff */
[----:B------:R-:W-:Y:S02]  /*1eca0*/  FSEL R0, R133, RZ, P1 ;  /* 0x000000ff85007208 */ /* 0x000fe40000800000 */
[----:B--2---:R-:W-:Y:S02]  /*1ecb0*/  FMNMX.FTZ R135, R135, R6, !PT ;  /* 0x0000000687877209 */ /* 0x004fe40007810000 */
[----:B------:R-:W-:Y:S01]  /*1ecc0*/  ISETP.GE.U32.AND P5, PT, R18, R3, PT ;  /* 0x000000031200720c */ /* 0x000fe20003fa6070 */
[----:B------:R-:W-:Y:S01]  /*1ecd0*/  FADD.FTZ R3, -R0, R2 ;  /* 0x0000000200037221 */ /* 0x000fe20000010100 */
[----:B-----5:R-:W-:Y:S02]  /*1ece0*/  FMNMX.FTZ R132, R132, R4, !PT ;  /* 0x0000000484847209 */ /* 0x020fe40007810000 */
[C---:B------:R-:W-:Y:S02]  /*1ecf0*/  FSETP.NEU.FTZ.AND P2, PT, R135.reuse, -INF , PT ;  /* 0xff8000008700780b */ /* 0x040fe40003f5d000 */
[----:B------:R-:W-:Y:S02]  /*1ed00*/  FSETP.NEU.FTZ.AND P0, PT, R132, -INF , PT ;  /* 0xff8000008400780b */ /* 0x000fe40003f1d000 */
[--C-:B------:R-:W-:Y:S02]  /*1ed10*/  SHF.R.U32.HI R4, RZ, 0x18, R5.reuse ;  /* 0x00000018ff047819 */ /* 0x100fe40000011605 */
[----:B---3--:R-:W-:Y:S01]  /*1ed20*/  FMNMX.FTZ R134, R134, R7, !PT ;  /* 0x0000000786867209 */ /* 0x008fe20007810000 */
[C---:B------:R-:W-:Y:S01]  /*1ed30*/  FMUL.FTZ R7, R135.reuse, c[0x0][0x23c] ;  /* 0x00008f0087077a20 */ /* 0x040fe20000410000 */
[----:B------:R-:W-:Y:S02]  /*1ed40*/  FSEL R0, R132, RZ, P0 ;  /* 0x000000ff84007208 */ /* 0x000fe40000000000 */
[----:B------:R-:W-:Y:S02]  /*1ed50*/  FSEL R2, R135, RZ, P2 ;  /* 0x000000ff87027208 */ /* 0x000fe40001000000 */
[----:B------:R-:W-:Y:S02]  /*1ed60*/  FSEL R7, R7, RZ, P2 ;  /* 0x000000ff07077208 */ /* 0x000fe40001000000 */
[----:B------:R-:W-:Y:S01]  /*1ed70*/  ISETP.GE.U32.AND P2, PT, R18, R4, PT ;  /* 0x000000041200720c */ /* 0x000fe20003f46070 */
[----:B------:R-:W-:Y:S01]  /*1ed80*/  FADD.FTZ R4, -R0, R136 ;  /* 0x0000008800047221 */ /* 0x000fe20000010100 */
[----:B------:R-:W-:Y:S01]  /*1ed90*/  SHF.R.U32.HI R5, RZ, 0x10, R5 ;  /* 0x00000010ff057819 */ /* 0x000fe20000011605 */
[----:B------:R-:W-:Y:S01]  /*1eda0*/  FMUL.FTZ R0, R134, c[0x0][0x23c] ;  /* 0x00008f0086007a20 */ /* 0x000fe20000410000 */
[----:B------:R-:W-:Y:S01]  /*1edb0*/  FSEL R8, R8, RZ, P1 ;  /* 0x000000ff08087208 */ /* 0x000fe20000800000 */
[--C-:B------:R-:W-:Y:S01]  /*1edc0*/  FFMA.FTZ R226, R21, c[0x0][0x23c], -R7.reuse ;  /* 0x00008f0015e27a23 */ /* 0x100fe20000010807 */
[----:B------:R-:W-:Y:S01]  /*1edd0*/  FSETP.NEU.FTZ.AND P1, PT, R134, -INF , PT ;  /* 0xff8000008600780b */ /* 0x000fe20003f3d000 */
[----:B------:R-:W-:Y:S01]  /*1ede0*/  FFMA.FTZ R224, R20, c[0x0][0x23c], -R7 ;  /* 0x00008f0014e07a23 */ /* 0x000fe20000010807 */
[----:B------:R-:W-:Y:S01]  /*1edf0*/  LOP3.LUT R6, R5, 0xff, RZ, 0xc0, !PT ;  /* 0x000000ff05067812 */ /* 0x000fe200078ec0ff */
[----:B------:R-:W-:Y:S01]  /*1ee00*/  FADD.FTZ R5, -R2, R137 ;  /* 0x0000008902057221 */ /* 0x000fe20000010100 */
[----:B------:R-:W-:Y:S01]  /*1ee10*/  FSEL R2, R0, RZ, P1 ;  /* 0x000000ff00027208 */ /* 0x000fe20000800000 */
[--C-:B------:R-:W-:Y:S01]  /*1ee20*/  FFMA.FTZ R185, R178, c[0x0][0x23c], -R8.reuse ;  /* 0x00008f00b2b97a23 */ /* 0x100fe20000010808 */
[----:B------:R-:W-:Y:S01]  /*1ee30*/  FSEL R0, R134, RZ, P1 ;  /* 0x000000ff86007208 */ /* 0x000fe20000800000 */
[----:B------:R-:W-:Y:S01]  /*1ee40*/  FFMA.FTZ R232, R25, c[0x0][0x23c], -R8 ;  /* 0x00008f0019e87a23 */ /* 0x000fe20000010808 */
[----:B------:R-:W-:Y:S01]  /*1ee50*/  ISETP.GE.U32.AND P1, PT, R18, R6, PT ;  /* 0x000000061200720c */ /* 0x000fe20003f26070 */
[----:B------:R-:W-:Y:S02]  /*1ee60*/  FFMA.FTZ R15, R176, c[0x0][0x23c], -R2 ;  /* 0x00008f00b00f7a23 */ /* 0x000fe40000010802 */
[----:B------:R-:W-:Y:S01]  /*1ee70*/  FADD.FTZ R6, -R0, R138 ;  /* 0x0000008a00067221 */ /* 0x000fe20000010100 */
[----:B----4-:R-:W-:Y:S01]  /*1ee80*/  LOP3.LUT R0, R207, UR15, R222, 0x96, !PT ;  /* 0x0000000fcf007c12 */ /* 0x010fe2000f8e96de */
[--C-:B------:R-:W-:Y:S01]  /*1ee90*/  FFMA.FTZ R12, R139, c[0x0][0x23c], -R7.reuse ;  /* 0x00008f008b0c7a23 */ /* 0x100fe20000010807 */
[----:B------:R-:W-:Y:S01]  /*1eea0*/  MUFU.EX2 R138, R15 ;  /* 0x0000000f008a7308 */ /* 0x000fe20000000800 */
[--C-:B------:R-:W-:Y:S02]  /*1eeb0*/  FFMA.FTZ R13, R175, c[0x0][0x23c], -R7.reuse ;  /* 0x00008f00af0d7a23 */ /* 0x100fe40000010807 */
[----:B------:R-:W-:Y:S04]  /*1eec0*/  IMAD.WIDE.U32 R20, R0, -0x2daee0ad, RZ ;  /* 0xd2511f5300147825 */ /* 0x000fe800078e00ff */
[----:B------:R-:W-:Y:S01]  /*1eed0*/  FFMA.FTZ R0, R179, c[0x0][0x23c], -R8 ;  /* 0x00008f00b3007a23 */ /* 0x000fe20000010808 */
[----:B------:R-:W-:Y:S01]  /*1eee0*/  LOP3.LUT R10, R21, UR13, R228, 0x96, !PT ;  /* 0x0000000d150a7c12 */ /* 0x000fe2000f8e96e4 */
[--C-:B------:R-:W-:Y:S01]  /*1eef0*/  FFMA.FTZ R234, R32, c[0x0][0x23c], -R7.reuse ;  /* 0x00008f0020ea7a23 */ /* 0x100fe20000010807 */
[----:B------:R-:W-:Y:S01]  /*1ef00*/  MUFU.EX2 R139, R13 ;  /* 0x0000000d008b7308 */ /* 0x000fe20000000800 */
[--C-:B------:R-:W-:Y:S02]  /*1ef10*/  FFMA.FTZ R235, R33, c[0x0][0x23c], -R7.reuse ;  /* 0x00008f0021eb7a23 */ /* 0x100fe40000010807 */
[--C-:B------:R-:W-:Y:S02]  /*1ef20*/  FFMA.FTZ R223, R16, c[0x0][0x23c], -R7.reuse ;  /* 0x00008f0010df7a23 */ /* 0x100fe40000010807 */
[----:B------:R-:W-:Y:S02]  /*1ef30*/  FFMA.FTZ R222, R17, c[0x0][0x23c], -R7 ;  /* 0x00008f0011de7a23 */ /* 0x000fe40000010807 */
[----:B------:R-:W-:Y:S02]  /*1ef40*/  FMUL.FTZ R7, R132, c[0x0][0x23c] ;  /* 0x00008f0084077a20 */ /* 0x000fe40000410000 */
[----:B------:R-:W-:Y:S01]  /*1ef50*/  FFMA.FTZ R179, R177, c[0x0][0x23c], -R8 ;  /* 0x00008f00b1b37a23 */ /* 0x000fe20000010808 */
[----:B------:R1:W-:Y:S01]  /*1ef60*/  MUFU.EX2 R176, R0 ;  /* 0x0000000000b07308 */ /* 0x0003e20000000800 */
[----:B------:R-:W-:Y:S01]  /*1ef70*/  IMAD.WIDE.U32 R10, R10, -0x326172a9, RZ ;  /* 0xcd9e8d570a0a7825 */ /* 0x000fe200078e00ff */
[----:B------:R-:W-:Y:S03]  /*1ef80*/  FSEL R7, R7, RZ, P0 ;  /* 0x000000ff07077208 */ /* 0x000fe60000000000 */
[--C-:B------:R-:W-:Y:S02]  /*1ef90*/  FFMA.FTZ R205, R19, c[0x0][0x23c], -R2.reuse ;  /* 0x00008f0013cd7a23 */ /* 0x100fe40000010802 */
[----:B------:R-:W-:Y:S03]  /*1efa0*/  IMAD.WIDE.U32 R136, R9, -0x326172a9, RZ ;  /* 0xcd9e8d5709887825 */ /* 0x000fe600078e00ff */
[----:B------:R-:W-:Y:S01]  /*1efb0*/  MUFU.EX2 R19, R12 ;  /* 0x0000000c00137308 */ /* 0x000fe20000000800 */
[----:B------:R-:W-:Y:S01]  /*1efc0*/  FFMA.FTZ R227, R23, c[0x0][0x23c], -R2 ;  /* 0x00008f0017e37a23 */ /* 0x000fe20000010802 */
[----:B------:R-:W-:Y:S01]  /*1efd0*/  LOP3.LUT R9, R137, UR14, R206, 0x96, !PT ;  /* 0x0000000e89097c12 */ /* 0x000fe2000f8e96ce */
[--C-:B------:R-:W-:Y:S01]  /*1efe0*/  FFMA.FTZ R181, R181, c[0x0][0x23c], -R8.reuse ;  /* 0x00008f00b5b57a23 */ /* 0x100fe20000010808 */
[----:B------:R-:W-:Y:S01]  /*1eff0*/  IADD3 R206, P0, R186, UR35, RZ ;  /* 0x00000023bace7c10 */ /* 0x000fe2000ff1e0ff */
[--C-:B------:R-:W-:Y:S02]  /*1f000*/  FFMA.FTZ R229, R24, c[0x0][0x23c], -R8.reuse ;  /* 0x00008f0018e57a23 */ /* 0x100fe40000010808 */
[--C-:B------:R-:W-:Y:S01]  /*1f010*/  FFMA.FTZ R240, R28, c[0x0][0x23c], -R8.reuse ;  /* 0x00008f001cf07a23 */ /* 0x100fe20000010808 */
[----:B------:R-:W-:Y:S01]  /*1f020*/  IADD3.X R207, R187, UR34, RZ, P0, !PT ;  /* 0x00000022bbcf7c10 */ /* 0x000fe200087fe4ff */
[----:B------:R-:W-:Y:S01]  /*1f030*/  FFMA.FTZ R241, R29, c[0x0][0x23c], -R8 ;  /* 0x00008f001df17a23 */ /* 0x000fe20000010808 */
[----:B------:R-:W-:Y:S01]  /*1f040*/  LOP3.LUT R8, R11, UR12, R136, 0x96, !PT ;  /* 0x0000000c0b087c12 */ /* 0x000fe2000f8e9688 */
[----:B------:R-:W-:Y:S04]  /*1f050*/  IMAD.WIDE.U32 R16, R9, -0x2daee0ad, RZ ;  /* 0xd2511f5309107825 */ /* 0x000fe800078e00ff */
[--C-:B-1----:R-:W-:Y:S02]  /*1f060*/  FFMA.FTZ R0, R180, c[0x0][0x23c], -R7.reuse ;  /* 0x00008f00b4007a23 */ /* 0x102fe40000010807 */
[----:B------:R-:W-:Y:S02]  /*1f070*/  IMAD.WIDE.U32 R8, R8, -0x2daee0ad, RZ ;  /* 0xd2511f5308087825 */ /* 0x000fe400078e00ff */
[----:B------:R1:W-:Y:S02]  /*1f080*/  MUFU.EX2 R177, R0 ;  /* 0x0000000000b17308 */ /* 0x0003e40000000800 */
[--C-:B------:R-:W-:Y:S02]  /*1f090*/  FFMA.FTZ R180, R26, c[0x0][0x23c], -R7.reuse ;  /* 0x00008f001ab47a23 */ /* 0x100fe40000010807 */
[--C-:B------:R-:W-:Y:S02]  /*1f0a0*/  FFMA.FTZ R228, R27, c[0x0][0x23c], -R7.reuse ;  /* 0x00008f001be47a23 */ /* 0x100fe40000010807 */
[--C-:B------:R-:W-:Y:S02]  /*1f0b0*/  FFMA.FTZ R18, R174, c[0x0][0x23c], -R2.reuse ;  /* 0x00008f00ae127a23 */ /* 0x100fe40000010802 */
[--C-:B------:R-:W-:Y:S02]  /*1f0c0*/  FFMA.FTZ R213, R14, c[0x0][0x23c], -R2.reuse ;  /* 0x00008f000ed57a23 */ /* 0x100fe40000010802 */
[--C-:B------:R-:W-:Y:S02]  /*1f0d0*/  FFMA.FTZ R225, R22, c[0x0][0x23c], -R2.reuse ;  /* 0x00008f0016e17a23 */ /* 0x100fe40000010802 */
[----:B------:R-:W-:Y:S01]  /*1f0e0*/  MUFU.EX2 R18, R18 ;  /* 0x0000001200127308 */ /* 0x000fe20000000800 */
[--C-:B------:R-:W-:Y:S02]  /*1f0f0*/  FFMA.FTZ R236, R34, c[0x0][0x23c], -R2.reuse ;  /* 0x00008f0022ec7a23 */ /* 0x100fe40000010802 */
[----:B------:R-:W-:Y:S01]  /*1f100*/  FFMA.FTZ R238, R35, c[0x0][0x23c], -R2 ;  /* 0x00008f0023ee7a23 */ /* 0x000fe20000010802 */
[----:B------:R-:W-:Y:S01]  /*1f110*/  LOP3.LUT R2, R9, UR9, R16, 0x96, !PT ;  /* 0x0000000909027c12 */ /* 0x000fe2000f8e9610 */
[----:B------:R-:W-:Y:S02]  /*1f120*/  FMUL.FTZ R6, R6, c[0x0][0x23c] ;  /* 0x00008f0006067a20 */ /* 0x000fe40000410000 */
[--C-:B------:R-:W-:Y:S02]  /*1f130*/  FFMA.FTZ R237, R30, c[0x0][0x23c], -R7.reuse ;  /* 0x00008f001eed7a23 */ /* 0x100fe40000010807 */
[----:B------:R-:W-:Y:S01]  /*1f140*/  IMAD.WIDE.U32 R174, R2, -0x326172a9, RZ ;  /* 0xcd9e8d5702ae7825 */ /* 0x000fe200078e00ff */
[----:B-1----:R-:W-:Y:S03]  /*1f150*/  LOP3.LUT R0, R17, UR11, R20, 0x96, !PT ;  /* 0x0000000b11007c12 */ /* 0x002fe6000f8e9614 */
[----:B------:R-:W-:Y:S02]  /*1f160*/  FMUL.FTZ R2, R4, c[0x0][0x23c] ;  /* 0x00008f0004027a20 */ /* 0x000fe40000410000 */
[--C-:B------:R-:W-:Y:S02]  /*1f170*/  FFMA.FTZ R239, R31, c[0x0][0x23c], -R7.reuse ;  /* 0x00008f001fef7a23 */ /* 0x100fe40000010807 */
[----:B------:R-:W-:Y:S02]  /*1f180*/  IMAD.WIDE.U32 R12, R0, -0x326172a9, RZ ;  /* 0xcd9e8d57000c7825 */ /* 0x000fe400078e00ff */
[----:B------:R-:W1:Y:S02]  /*1f190*/  MUFU.EX2 R2, R2 ;  /* 0x0000000200027308 */ /* 0x000e640000000800 */
[----:B------:R-:W-:Y:S01]  /*1f1a0*/  FMUL.FTZ R0, R3, c[0x0][0x23c] ;  /* 0x00008f0003007a20 */ /* 0x000fe20000410000 */
[----:B------:R-:W-:Y:S01]  /*1f1b0*/  LOP3.LUT R10, R13, UR10, R10, 0x96, !PT ;  /* 0x0000000a0d0a7c12 */ /* 0x000fe2000f8e960a */
[----:B------:R-:W-:Y:S02]  /*1f1c0*/  FMUL.FTZ R3, R5, c[0x0][0x23c] ;  /* 0x00008f0005037a20 */ /* 0x000fe40000410000 */
[--C-:B------:R-:W-:Y:S02]  /*1f1d0*/  FFMA.FTZ R204, R204, c[0x0][0x23c], -R7.reuse ;  /* 0x00008f00cccc7a23 */ /* 0x100fe40000010807 */
[----:B------:R-:W-:Y:S02]  /*1f1e0*/  IMAD.WIDE.U32 R230, R10, -0x2daee0ad, RZ ;  /* 0xd2511f530ae67825 */ /* 0x000fe400078e00ff */
[----:B------:R-:W2:Y:S02]  /*1f1f0*/  MUFU.EX2 R0, R0 ;  /* 0x0000000000007308 */ /* 0x000ea40000000800 */
[--C-:B------:R-:W-:Y:S01]  /*1f200*/  FFMA.FTZ R183, R183, c[0x0][0x23c], -R7.reuse ;  /* 0x00008f00b7b77a23 */ /* 0x100fe20000010807 */
[----:B------:R-:W-:Y:S01]  /*1f210*/  LOP3.LUT R178, R231, UR7, R8, 0x96, !PT ;  /* 0x00000007e7b27c12 */ /* 0x000fe2000f8e9608 */
[----:B------:R-:W-:Y:S01]  /*1f220*/  FFMA.FTZ R182, R182, c[0x0][0x23c], -R7 ;  /* 0x00008f00b6b67a23 */ /* 0x000fe20000010807 */
[----:B------:R-:W-:Y:S01]  /*1f230*/  LOP3.LUT R231, R175, UR8, R12, 0x96, !PT ;  /* 0x00000008afe77c12 */ /* 0x000fe2000f8e960c */
[C---:B-1----:R-:W-:Y:S02]  /*1f240*/  FMUL.FTZ R11, R2.reuse, R155 ;  /* 0x0000009b020b7220 */ /* 0x042fe40000410000 */
[C---:B------:R-:W-:Y:S02]  /*1f250*/  FMUL.FTZ R10, R2.reuse, R154 ;  /* 0x0000009a020a7220 */ /* 0x040fe40000410000 */
[C---:B------:R-:W-:Y:S02]  /*1f260*/  FMUL.FTZ R14, R2.reuse, R150 ;  /* 0x00000096020e7220 */ /* 0x040fe40000410000 */
[C---:B------:R-:W-:Y:S02]  /*1f270*/  FMUL.FTZ R15, R2.reuse, R151 ;  /* 0x00000097020f7220 */ /* 0x040fe40000410000 */
[----:B------:R-:W-:Y:S02]  /*1f280*/  FMUL.FTZ R30, R2, R142 ;  /* 0x0000008e021e7220 */ /* 0x000fe40000410000 */
[----:B--2---:R-:W-:Y:S02]  /*1f290*/  FMUL.FTZ R8, R0, R152 ;  /* 0x0000009800087220 */ /* 0x004fe40000410000 */
[----:B------:R-:W-:Y:S02]  /*1f2a0*/  FFMA.FTZ R152, R2, R209, R177 ;  /* 0x000000d102987223 */ /* 0x000fe400000100b1 */
[----:B------:R1:W2:Y:S01]  /*1f2b0*/  LDL.S16 R209, [R1+0x28] ;  /* 0x0000280001d17983 */ /* 0x0002a20000100600 */
[C---:B------:R-:W-:Y:S02]  /*1f2c0*/  FMUL.FTZ R12, R0.reuse, R148 ;  /* 0x00000094000c7220 */ /* 0x040fe40000410000 */
[C---:B------:R-:W-:Y:S01]  /*1f2d0*/  FFMA.FTZ R175, R0.reuse, R208, R176 ;  /* 0x000000d000af7223 */ /* 0x040fe200000100b0 */
[----:B------:R1:W3:Y:S01]  /*1f2e0*/  LDL.S16 R148, [R1+0x20] ;  /* 0x0000200001947983 */ /* 0x0002e20000100600 */
[C---:B------:R-:W-:Y:S02]  /*1f2f0*/  FMUL.FTZ R9, R0.reuse, R153 ;  /* 0x0000009900097220 */ /* 0x040fe40000410000 */
[C---:B------:R-:W-:Y:S01]  /*1f300*/  FMUL.FTZ R13, R0.reuse, R149 ;  /* 0x00000095000d7220 */ /* 0x040fe20000410000 */
[----:B------:R1:W4:Y:S01]  /*1f310*/  LDL.S16 R208, [R1+0x34] ;  /* 0x0000340001d07983 */ /* 0x0003220000100600 */
[----:B------:R-:W-:Y:S01]  /*1f320*/  FMUL.FTZ R24, R0, R144 ;  /* 0x0000009000187220 */ /* 0x000fe20000410000 */
[----:B------:R-:W-:Y:S01]  /*1f330*/  IADD3 R144, P0, R206, UR42, RZ ;  /* 0x0000002ace907c10 */ /* 0x000fe2000ff1e0ff */
[C---:B------:R-:W-:Y:S02]  /*1f340*/  FMUL.FTZ R25, R0.reuse, R145 ;  /* 0x0000009100197220 */ /* 0x040fe40000410000 */
[C---:B------:R-:W-:Y:S01]  /*1f350*/  FMUL.FTZ R28, R0.reuse, R140 ;  /* 0x0000008c001c7220 */ /* 0x040fe20000410000 */
[----:B------:R-:W-:Y:S01]  /*1f360*/  IADD3.X R145, R207, UR36, RZ, P0, !PT ;  /* 0x00000024cf917c10 */ /* 0x000fe200087fe4ff */
        /* <DEDUP_REMOVED lines=25> */
[----:B------:R5:W1:Y:S01]  /*1f500*/  MUFU.EX2 R0, R3 ;  /* 0x0000000300007308 */ /* 0x000a620000000800 */
        /* <DEDUP_REMOVED lines=12> */
[----:B-----5:R-:W-:Y:S01]  /*1f5d0*/  F2FP.BF16.PACK_AB R3, R138, R18 ;  /* 0x000000128a03723e */ /* 0x020fe200000010ff */
[C---:B------:R-:W-:Y:S02]  /*1f5e0*/  FMUL.FTZ R95, R2.reuse, R95 ;  /* 0x0000005f025f7220 */ /* 0x040fe40000410000 */
[C---:B------:R-:W-:Y:S01]  /*1f5f0*/  FMUL.FTZ R26, R2.reuse, R146 ;  /* 0x00000092021a7220 */ /* 0x040fe20000410000 */
[C---:B------:R-:W-:Y:S01]  /*1f600*/  PRMT R136, R3.reuse, 0x7632, R136 ;  /* 0x0000763203887816 */ /* 0x040fe20000000088 */
[C---:B------:R-:W-:Y:S01]  /*1f610*/  FMUL.FTZ R27, R2.reuse, R147 ;  /* 0x00000093021b7220 */ /* 0x040fe20000410000 */
[----:B------:R-:W-:Y:S01]  /*1f620*/  @!P1 HFMA2.BF16_V2 R250, -RZ.H0_H0, RZ.H0_H0, -R3.H0_H0 ;  /* 0x200000fffffa9231 */ /* 0x000fe20000340903 */
[C---:B------:R-:W-:Y:S01]  /*1f630*/  FMUL.FTZ R58, R2.reuse, R58 ;  /* 0x0000003a023a7220 */ /* 0x040fe20000410000 */
[----:B------:R-:W-:Y:S01]  /*1f640*/  PRMT R140, R3, 0x5410, R136 ;  /* 0x00005410038c7816 */ /* 0x000fe20000000088 */
[----:B------:R-:W-:Y:S01]  /*1f650*/  FMUL.FTZ R59, R2, R59 ;  /* 0x0000003b023b7220 */ /* 0x000fe20000410000 */
[----:B------:R-:W-:Y:S01]  /*1f660*/  MUFU.EX2 R146, R224 ;  /* 0x000000e000927308 */ /* 0x000fe20000000800 */
[----:B------:R-:W-:Y:S01]  /*1f670*/  @!P1 PRMT R3, R250, 0x5410, RZ ;  /* 0x00005410fa039816 */ /* 0x000fe200000000ff */
        /* <DEDUP_REMOVED lines=10> */
[----:B------:R-:W-:Y:S02]  /*1f720*/  FMUL.FTZ R127, R2, R127 ;  /* 0x0000007f027f7220 */ /* 0x000fe40000410000 */
[----:B------:R-:W5:Y:S01]  /*1f730*/  MUFU.EX2 R2, R6 ;  /* 0x0000000600027308 */ /* 0x000f620000000800 */
[C---:B-1----:R-:W-:Y:S02]  /*1f740*/  FMUL.FTZ R21, R0.reuse, R161 ;  /* 0x000000a100157220 */ /* 0x042fe40000410000 */
[C---:B------:R-:W-:Y:S02]  /*1f750*/  FFMA.FTZ R149, R0.reuse, R211, R19 ;  /* 0x000000d300957223 */ /* 0x040fe40000010013 */
[C---:B------:R-:W-:Y:S02]  /*1f760*/  FMUL.FTZ R4, R0.reuse, R168 ;  /* 0x000000a800047220 */ /* 0x040fe40000410000 */
[C---:B------:R-:W-:Y:S02]  /*1f770*/  FMUL.FTZ R5, R0.reuse, R169 ;  /* 0x000000a900057220 */ /* 0x040fe40000410000 */
[C---:B------:R-:W-:Y:S01]  /*1f780*/  FMUL.FTZ R16, R0.reuse, R164 ;  /* 0x000000a400107220 */ /* 0x040fe20000410000 */
[----:B------:R-:W1:Y:S01]  /*1f790*/  LDC.U8 R169, c[0x0][0x2d8] ;  /* 0x0000b600ffa97b82 */ /* 0x000e620000000000 */
        /* <DEDUP_REMOVED lines=32> */
[C---:B-----5:R-:W-:Y:S02]  /*1f9a0*/  FMUL.FTZ R23, R2.reuse, R163 ;  /* 0x000000a302177220 */ /* 0x060fe40000410000 */
[----:B------:R-:W-:Y:S01]  /*1f9b0*/  FFMA.FTZ R137, R2, R210, R18 ;  /* 0x000000d202897223 */ /* 0x000fe20000010012 */
[----:B------:R-:W-:Y:S01]  /*1f9c0*/  IADD3 R210, P0, R186, UR38, RZ ;  /* 0x00000026bad27c10 */ /* 0x000fe2000ff1e0ff */
[C---:B------:R-:W-:Y:S02]  /*1f9d0*/  FMUL.FTZ R18, R2.reuse, R166 ;  /* 0x000000a602127220 */ /* 0x040fe40000410000 */
[C---:B------:R-:W-:Y:S01]  /*1f9e0*/  FMUL.FTZ R6, R2.reuse, R170 ;  /* 0x000000aa02067220 */ /* 0x040fe20000410000 */
[----:B------:R-:W-:Y:S01]  /*1f9f0*/  IADD3.X R211, R187, UR37, RZ, P0, !PT ;  /* 0x00000025bbd37c10 */ /* 0x000fe200087fe4ff */
        /* <DEDUP_REMOVED lines=32> */
[----:B------:R-:W-:Y:S01]  /*1fc00*/  PRMT R2, R0, 0x7610, R2 ;  /* 0x0000761000027816 */ /* 0x000fe20000000002 */
[----:B------:R-:W-:Y:S01]  /*1fc10*/  IMAD.WIDE.U32 R142, R178, -0x326172a9, RZ ;  /* 0xcd9e8d57b28e7825 */ /* 0x000fe200078e00ff */
[----:B------:R-:W-:Y:S03]  /*1fc20*/  PRMT R0, R0, 0x7632, R0 ;  /* 0x0000763200007816 */ /* 0x000fe60000000000 */
[----:B------:R-:W-:Y:S01]  /*1fc30*/  FADD.FTZ R153, R138, R137 ;  /* 0x000000898a997221 */ /* 0x000fe20000010000 */
[----:B------:R-:W-:Y:S01]  /*1fc40*/  PRMT R137, R2, 0x5410, R0 ;  /* 0x0000541002897816 */ /* 0x000fe20000000000 */
[----:B------:R-:W-:Y:S01]  /*1fc50*/  @!P5 HFMA2.BF16_V2 R251, -RZ.H0_H0, RZ.H0_H0, -R0.H0_H0 ;  /* 0x200000fffffbd231 */ /* 0x000fe20000340900 */
[----:B------:R-:W-:Y:S01]  /*1fc60*/  LOP3.LUT R138, R143, UR17, R174, 0x96, !PT ;  /* 0x000000118f8a7c12 */ /* 0x000fe2000f8e96ae */
[----:B------:R-:W-:Y:S01]  /*1fc70*/  @!P6 HFMA2.BF16_V2 R252, -RZ.H0_H0, RZ.H0_H0, -R2.H0_H0 ;  /* 0x200000fffffce231 */ /* 0x000fe20000340902 */
[----:B------:R-:W-:Y:S02]  /*1fc80*/  FADD.FTZ R149, R139, R149 ;  /* 0x000000958b957221 */ /* 0x000fe40000010000 */
[----:B------:R-:W-:Y:S01]  /*1fc90*/  @!P5 PRMT R0, R251, 0x5410, RZ ;  /* 0x00005410fb00d816 */ /* 0x000fe200000000ff */
[----:B------:R-:W5:Y:S01]  /*1fca0*/  MUFU.EX2 R139, R181 ;  /* 0x000000b5008b7308 */ /* 0x000f620000000800 */
[----:B------:R-:W-:Y:S03]  /*1fcb0*/  @!P6 PRMT R2, R252, 0x5410, RZ ;  /* 0x00005410fc02e816 */ /* 0x000fe600000000ff */
[----:B------:R1:W-:Y:S04]  /*1fcc0*/  STG.E.U16 [R186.64+0x2], R0 ;  /* 0x00000200ba007986 */ /* 0x0003e8000c10151c */
[----:B------:R3:W-:Y:S04]  /*1fcd0*/  STG.E.U16 [R186.64], R2 ;  /* 0x00000002ba007986 */ /* 0x0007e8000c10151c */
[----:B------:R3:W-:Y:S01]  /*1fce0*/  STG.E.U16 [R206.64], R3 ;  /* 0x00000003ce007986 */ /* 0x0007e2000c10151c */
[----:B-----5:R-:W-:Y:S01]  /*1fcf0*/  FADD.FTZ R151, R139, R175 ;  /* 0x000000af8b977221 */ /* 0x020fe20000010000 */
[----:B-1----:R-:W-:Y:S01]  /*1fd00*/  LOP3.LUT R0, R138, 0xff, RZ, 0xc0, !PT ;  /* 0x000000ff8a007812 */ /* 0x002fe200078ec0ff */
[----:B--2---:R-:W-:Y:S03]  /*1fd10*/  @!P2 HFMA2.BF16_V2 R209, -RZ.H0_H0, RZ.H0_H0, -R136.H0_H0 ;  /* 0x200000ffffd1a231 */ /* 0x004fe60000340988 */
[----:B------:R-:W-:Y:S02]  /*1fd20*/  ISETP.GE.U32.AND P1, PT, R169, R0, PT ;  /* 0x00000000a900720c */ /* 0x000fe40003f26070 */
[----:B------:R-:W-:Y:S02]  /*1fd30*/  F2FP.BF16.PACK_AB R0, R139, R176 ;  /* 0x000000b08b00723e */ /* 0x000fe400000010ff */
[----:B------:R-:W-:Y:S01]  /*1fd40*/  PRMT R141, R209, 0x7610, R141 ;  /* 0x00007610d18d7816 */ /* 0x000fe2000000008d */
[----:B------:R-:W-:Y:S01]  /*1fd50*/  @!P2 STL.S16 [R1+0x28], R209 ;  /* 0x000028d10100a387 */ /* 0x000fe20000100600 */
[C---:B---3--:R-:W-:Y:S01]  /*1fd60*/  PRMT R2, R0.reuse, 0x7632, R2 ;  /* 0x0000763200027816 */ /* 0x048fe20000000002 */
[----:B------:R-:W-:Y:S01]  /*1fd70*/  MUFU.EX2 R139, R179 ;  /* 0x000000b3008b7308 */ /* 0x000fe20000000800 */
[----:B------:R-:W-:Y:S02]  /*1fd80*/  @!P2 PRMT R136, R141, 0x5410, RZ ;  /* 0x000054108d88a816 */ /* 0x000fe400000000ff */
[----:B------:R-:W-:Y:S03]  /*1fd90*/  PRMT R147, R0, 0x5410, R2 ;  /* 0x0000541000937816 */ /* 0x000fe60000000002 */
[----:B------:R-:W-:Y:S01]  /*1fda0*/  @!P1 HFMA2.BF16_V2 R148, -RZ.H0_H0, RZ.H0_H0, -R0.H0_H0 ;  /* 0x200000ffff949231 */ /* 0x000fe20000340900 */
[----:B------:R1:W-:Y:S04]  /*1fdb0*/  STG.E.U16 [R206.64+0x2], R136 ;  /* 0x00000288ce007986 */ /* 0x0003e8000c10151c */
[----:B------:R-:W-:Y:S01]  /*1fdc0*/  PRMT R3, R148, 0x7610, R3 ;  /* 0x0000761094037816 */ /* 0x000fe20000000003 */
[----:B------:R-:W-:Y:S03]  /*1fdd0*/  @!P1 STL.S16 [R1+0x20], R148 ;  /* 0x0000209401009387 */ /* 0x000fe60000100600 */
[----:B------:R-:W-:Y:S01]  /*1fde0*/  @!P1 PRMT R0, R3, 0x5410, RZ ;  /* 0x0000541003009816 */ /* 0x000fe200000000ff */
[----:B------:R2:W3:Y:S01]  /*1fdf0*/  LDL.S16 R141, [R1+0x44] ;  /* 0x00004400018d7983 */ /* 0x0004e20000100600 */
[----:B------:R-:W-:Y:S03]  /*1fe00*/  SHF.R.U32.HI R3, RZ, 0x18, R138 ;  /* 0x00000018ff037819 */ /* 0x000fe6000001168a */
[----:B------:R5:W-:Y:S01]  /*1fe10*/  STG.E.U16 [R144.64], R0 ;  /* 0x0000000090007986 */ /* 0x000be2000c10151c */
[C---:B------:R-:W-:Y:S02]  /*1fe20*/  ISETP.GE.U32.AND P1, PT, R169.reuse, R3, PT ;  /* 0x00000003a900720c */ /* 0x040fe40003f26070 */
[----:B-1----:R-:W-:Y:S04]  /*1fe30*/  SHF.R.U32.HI R136, RZ, 0x10, R172 ;  /* 0x00000010ff887819 */ /* 0x002fe800000116ac */
[----:B------:R-:W-:Y:S02]  /*1fe40*/  LOP3.LUT R154, R136, 0xff, RZ, 0xc0, !PT ;  /* 0x000000ff889a7812 */ /* 0x000fe400078ec0ff */
[----:B-----5:R-:W-:Y:S01]  /*1fe50*/  LOP3.LUT R0, R138, 0xffff, RZ, 0xc0, !PT ;  /* 0x0000ffff8a007812 */ /* 0x020fe200078ec0ff */
[----:B------:R-:W-:Y:S01]  /*1fe60*/  FADD.FTZ R144, R156, R149 ;  /* 0x000000959c907221 */ /* 0x000fe20000010000 */
[----:B------:R-:W-:Y:S02]  /*1fe70*/  SHF.R.U32.HI R138, RZ, 0x10, R138 ;  /* 0x00000010ff8a7819 */ /* 0x000fe4000001168a */
[----:B------:R-:W-:Y:S02]  /*1fe80*/  SHF.R.U32.HI R0, RZ, 0x8, R0 ;  /* 0x00000008ff007819 */ /* 0x000fe40000011600 */
[----:B------:R-:W-:Y:S02]  /*1fe90*/  LOP3.LUT R138, R138, 0xff, RZ, 0xc0, !PT ;  /* 0x000000ff8a8a7812 */ /* 0x000fe400078ec0ff */
[----:B------:R-:W-:Y:S02]  /*1fea0*/  LOP3.LUT R0, R0, 0xffff, RZ, 0xc0, !PT ;  /* 0x0000ffff00007812 */ /* 0x000fe400078ec0ff */
[C---:B------:R-:W-:Y:S02]  /*1feb0*/  ISETP.GE.U32.AND P2, PT, R169.reuse, R138, PT ;  /* 0x0000008aa900720c */ /* 0x040fe40003f46070 */
[C---:B------:R-:W-:Y:S02]  /*1fec0*/  ISETP.GE.U32.AND P5, PT, R169.reuse, R0, PT ;  /* 0x00000000a900720c */ /* 0x040fe40003fa6070 */
[----:B------:R-:W-:Y:S02]  /*1fed0*/  SHF.R.U32.HI R0, RZ, 0x18, R172 ;  /* 0x00000018ff007819 */ /* 0x000fe400000116ac */
[----:B------:R-:W-:Y:S02]  /*1fee0*/  LOP3.LUT R145, R172, 0xff, RZ, 0xc0, !PT ;  /* 0x000000ffac917812 */ /* 0x000fe400078ec0ff */
[----:B------:R-:W-:Y:S07]  /*1fef0*/  ISETP.GE.U32.AND P6, PT, R169, R0, PT ;  /* 0x00000000a900720c */ /* 0x000fee0003fc6070 */
[----:B----4-:R-:W-:Y:S05]  /*1ff00*/  @!P5 HFMA2.BF16_V2 R208, -RZ.H0_H0, RZ.H0_H0, -R2.H0_H0 ;  /* 0x200000ffffd0d231 */ /* 0x010fea0000340902 */
[----:B------:R-:W-:Y:S01]  /*1ff10*/  PRMT R3, R208, 0x7610, R3 ;  /* 0x00007610d0037816 */ /* 0x000fe20000000003 */
[----:B------:R1:W-:Y:S03]  /*1ff20*/  @!P5 STL.S16 [R1+0x34], R208 ;  /* 0x000034d00100d387 */ /* 0x0003e60000100600 */
[----:B------:R-:W-:Y:S01]  /*1ff30*/  @!P5 PRMT R2, R3, 0x5410, RZ ;  /* 0x000054100302d816 */ /* 0x000fe200000000ff */
[----:B------:R2:W4:Y:S01]  /*1ff40*/  LDL.S16 R166, [R1+0x40] ;  /* 0x0000400001a67983 */ /* 0x0005220000100600 */
[----:B------:R-:W5:Y:S01]  /*1ff50*/  MUFU.EX2 R3, R204 ;  /* 0x000000cc00037308 */ /* 0x000f620000000800 */
[----:B------:R-:W-:Y:S02]  /*1ff60*/  ISETP.GE.U32.AND P5, PT, R169, R145, PT ;  /* 0x00000091a900720c */ /* 0x000fe40003fa6070 */
[----:B------:R2:W2:Y:S04]  /*1ff70*/  LDL.S16 R161, [R1+0x50] ;  /* 0x0000500001a17983 */ /* 0x0004a80000100600 */
[----:B------:R-:W-:Y:S03]  /*1ff80*/  STG.E.U16 [R210.64], R2 ;  /* 0x00000002d2007986 */ /* 0x000fe6000c10151c */
[----:B------:R-:W-:Y:S01]  /*1ff90*/  MUFU.EX2 R145, R225 ;  /* 0x000000e100917308 */ /* 0x000fe20000000800 */
[----:B-1----:R-:W-:Y:S02]  /*1ffa0*/  IADD3 R208, P0, R186, UR40, RZ ;  /* 0x00000028bad07c10 */ /* 0x002fe4000ff1e0ff */
[C---:B-----5:R-:W-:Y:S01]  /*1ffb0*/  F2FP.BF16.PACK_AB R0, R3.reuse, R177 ;  /* 0x000000b10300723e */ /* 0x060fe200000010ff */
[----:B------:R-:W-:Y:S01]  /*1ffc0*/  FADD.FTZ R152, R3, R152 ;  /* 0x0000009803987221 */ /* 0x000fe20000010000 */
[----:B------:R-:W-:Y:S02]  /*1ffd0*/  LOP3.LUT R3, R172, 0xffff, RZ, 0xc0, !PT ;  /* 0x0000ffffac037812 */ /* 0x000fe400078ec0ff */
[----:B------:R-:W-:Y:S02]  /*1ffe0*/  IADD3.X R209, R187, UR39, RZ, P0, !PT ;  /* 0x00000027bbd17c10 */ /* 0x000fe400087fe4ff */
[--C-:B------:R-:W-:Y:S02]  /*1fff0*/  SHF.R.U32.HI R136, RZ, 0x8, R3.reuse ;  /* 0x00000008ff887819 */ /* 0x100fe40000011603 */
[----:B------:R-:W-:Y:S02]  /*20000*/  PRMT R3, R0, 0x7632, R3 ;  /* 0x0000763200037816 */ /* 0x000fe40000000003 */
[----:B------:R-:W-:Y:S02]  /*20010*/  LOP3.LUT R136, R136, 0xffff, RZ, 0xc0, !PT ;  /* 0x0000ffff88887812 */ /* 0x000fe400078ec0ff */
[----:B------:R-:W-:Y:S02]  /*20020*/  PRMT R148, R0, 0x5410, R3 ;  /* 0x0000541000947816 */ /* 0x000fe40000000003 */
[----:B------:R-:W-:Y:S02]  /*20030*/  ISETP.GE.U32.AND P0, PT, R169, R136, PT ;  /* 0x00000088a900720c */ /* 0x000fe40003f06070 */
[----:B------:R1:W-:Y:S02]  /*20040*/  MUFU.EX2 R136, R205 ;  /* 0x000000cd00887308 */ /* 0x0003e40000000800 */
[----:B-1----:R-:W-:Y:S01]  /*20050*/  IMAD.WIDE.U32 R204, R231, -0x2daee0ad, RZ ;  /* 0xd2511f53e7cc7825 */ /* 0x002fe200078e00ff */
[----:B---3--:R-:W-:Y:S05]  /*20060*/  @!P2 HFMA2.BF16_V2 R141, -RZ.H0_H0, RZ.H0_H0, -R0.H0_H0 ;  /* 0x200000ffff8da231 */ /* 0x008fea0000340900 */
[----:B------:R1:W-:Y:S01]  /*20070*/  @!P2 STL.S16 [R1+0x44], R141 ;  /* 0x0000448d0100a387 */ /* 0x0003e20000100600 */
[----:B------:R-:W-:Y:S03]  /*20080*/  PRMT R138, R141, 0x7610, R138 ;  /* 0x000076108d8a7816 */ /* 0x000fe6000000008a */
[----:B------:R3:W5:Y:S01]  /*20090*/  LDL.S16 R163, [R1+0x4c] ;  /* 0x00004c0001a37983 */ /* 0x0007620000100600 */
[----:B------:R-:W-:Y:S02]  /*200a0*/  @!P2 PRMT R0, R138, 0x5410, RZ ;  /* 0x000054108a00a816 */ /* 0x000fe400000000ff */
[----:B------:R-:W3:Y:S01]  /*200b0*/  MUFU.EX2 R138, R222 ;  /* 0x000000de008a7308 */ /* 0x000ee20000000800 */
[----:B------:R2:W5:Y:S04]  /*200c0*/  LDL.S16 R155, [R1+0x3c] ;  /* 0x00003c00019b7983 */ /* 0x0005680000100600 */
[----:B------:R-:W-:Y:S05]  /*200d0*/  STG.E.U16 [R208.64], R0 ;  /* 0x00000000d0007986 */ /* 0x000fea000c10151c */
[----:B------:R-:W-:Y:S10]  /*200e0*/  MUFU.EX2 R222, R238 ;  /* 0x000000ee00de7308 */ /* 0x000ff40000000800 */
[----:B-1----:R-:W-:Y:S01]  /*200f0*/  MUFU.EX2 R141, R182 ;  /* 0x000000b6008d7308 */ /* 0x002fe20000000800 */
[C---:B---3--:R-:W-:Y:S01]  /*20100*/  F2FP.BF16.PACK_AB R156, R138.reuse, R156 ;  /* 0x0000009c8a9c723e */ /* 0x048fe200000010ff */
[----:B------:R-:W-:Y:S02]  /*20110*/  FADD.FTZ R150, R138, R144 ;  /* 0x000000908a967221 */ /* 0x000fe40000010000 */
[----:B------:R-:W-:Y:S01]  /*20120*/  FADD.FTZ R138, R159, R153 ;  /* 0x000000999f8a7221 */ /* 0x000fe20000010000 */
[----:B------:R-:W-:Y:S05]  /*20130*/  PRMT R157, R156, 0x7632, R157 ;  /* 0x000076329c9d7816 */ /* 0x000fea000000009d */
[----:B------:R-:W1:Y:S01]  /*20140*/  MUFU.EX2 R144, R226 ;  /* 0x000000e200907308 */ /* 0x000e620000000800 */
[----:B------:R-:W-:Y:S01]  /*20150*/  FADD.FTZ R149, R136, R138 ;  /* 0x0000008a88957221 */ /* 0x000fe20000010000 */
[----:B------:R-:W-:Y:S02]  /*20160*/  LOP3.LUT R138, R142, 0xffff, RZ, 0xc0, !PT ;  /* 0x0000ffff8e8a7812 */ /* 0x000fe400078ec0ff */
[----:B------:R-:W-:Y:S01]  /*20170*/  F2FP.BF16.PACK_AB R159, R136, R159 ;  /* 0x0000009f889f723e */ /* 0x000fe200000010ff */
[----:B------:R-:W-:Y:S01]  /*20180*/  FADD.FTZ R136, R160, R151 ;  /* 0x00000097a0887221 */ /* 0x000fe20000010000 */
[----:B------:R-:W-:Y:S02]  /*20190*/  SHF.R.U32.HI R151, RZ, 0x8, R138 ;  /* 0x00000008ff977819 */ /* 0x000fe4000001168a */
[----:B------:R-:W-:Y:S02]  /*201a0*/  F2FP.BF16.PACK_AB R160, R139, R160 ;  /* 0x000000a08ba0723e */ /* 0x000fe400000010ff */
[----:B------:R-:W3:Y:S01]  /*201b0*/  MUFU.EX2 R138, R227 ;  /* 0x000000e3008a7308 */ /* 0x000ee20000000800 */
[----:B------:R-:W-:Y:S02]  /*201c0*/  LOP3.LUT R153, R142, 0xff, RZ, 0xc0, !PT ;  /* 0x000000ff8e997812 */ /* 0x000fe400078ec0ff */
[----:B------:R-:W-:Y:S02]  /*201d0*/  PRMT R158, R159, 0x7632, R158 ;  /* 0x000076329f9e7816 */ /* 0x000fe4000000009e */
[----:B------:R-:W-:Y:S04]  /*201e0*/  LOP3.LUT R151, R151, 0xffff, RZ, 0xc0, !PT ;  /* 0x0000ffff97977812 */ /* 0x000fe800078ec0ff */
[----:B------:R-:W-:Y:S02]  /*201f0*/  ISETP.GE.U32.AND P2, PT, R169, R151, PT ;  /* 0x00000097a900720c */ /* 0x000fe40003f46070 */
[----:B------:R-:W-:Y:S01]  /*20200*/  SHF.R.U32.HI R151, RZ, 0x10, R142 ;  /* 0x00000010ff977819 */ /* 0x000fe2000001168e */
[----:B----4-:R-:W-:Y:S01]  /*20210*/  @!P1 HFMA2.BF16_V2 R166, -RZ.H0_H0, RZ.H0_H0, -R3.H0_H0 ;  /* 0x200000ffffa69231 */ /* 0x010fe20000340903 */
[----:B-1----:R-:W-:Y:S02]  /*20220*/  F2FP.BF16.PACK_AB R168, R144, R146 ;  /* 0x0000009290a8723e */ /* 0x002fe400000010ff */
[----:B------:R-:W-:Y:S01]  /*20230*/  LOP3.LUT R151, R151, 0xff, RZ, 0xc0, !PT ;  /* 0x000000ff97977812 */ /* 0x000fe200078ec0ff */
[----:B--2---:R-:W-:Y:S01]  /*20240*/  @!P5 HFMA2.BF16_V2 R161, -RZ.H0_H0, RZ.H0_H0, -R156.H0_H0 ;  /* 0x200000ffffa1d231 */ /* 0x004fe2000034099c */
[----:B------:R-:W-:Y:S01]  /*20250*/  @!P1 STL.S16 [R1+0x40], R166 ;  /* 0x000040a601009387 */ /* 0x000fe20000100600 */
[----:B------:R-:W-:Y:S03]  /*20260*/  PRMT R165, R166, 0x7610, R165 ;  /* 0x00007610a6a57816 */ /* 0x000fe600000000a5 */
[----:B------:R1:W-:Y:S01]  /*20270*/  @!P5 STL.S16 [R1+0x50], R161 ;  /* 0x000050a10100d387 */ /* 0x0003e20000100600 */
[----:B------:R-:W-:Y:S02]  /*20280*/  PRMT R164, R161, 0x7610, R164 ;  /* 0x00007610a1a47816 */ /* 0x000fe400000000a4 */
[----:B------:R-:W-:Y:S02]  /*20290*/  @!P1 PRMT R3, R165, 0x5410, RZ ;  /* 0x00005410a5039816 */ /* 0x000fe400000000ff */
[----:B------:R-:W-:Y:S02]  /*202a0*/  ISETP.GE.U32.AND P1, PT, R169, R153, PT ;  /* 0x00000099a900720c */ /* 0x000fe40003f26070 */
[----:B---3--:R-:W-:Y:S01]  /*202b0*/  F2FP.BF16.PACK_AB R175, R138, R145 ;  /* 0x000000918aaf723e */ /* 0x008fe200000010ff */
[----:B------:R-:W-:Y:S01]  /*202c0*/  STG.E.U16 [R208.64+0x2], R3 ;  /* 0x00000203d0007986 */ /* 0x000fe2000c10151c */
[----:B-1----:R-:W-:Y:S01]  /*202d0*/  FADD.FTZ R161, R139, R136 ;  /* 0x000000888ba17221 */ /* 0x002fe20000010000 */
[----:B------:R-:W-:Y:S01]  /*202e0*/  PRMT R139, R156, 0x5410, R157 ;  /* 0x000054109c8b7816 */ /* 0x000fe2000000009d */
[----:B------:R-:W-:Y:S01]  /*202f0*/  FADD.FTZ R136, R162, R152 ;  /* 0x00000098a2887221 */ /* 0x000fe20000010000 */
[----:B------:R-:W-:Y:S01]  /*20300*/  @!P5 PRMT R156, R164, 0x5410, RZ ;  /* 0x00005410a49cd816 */ /* 0x000fe200000000ff */
[----:B------:R-:W-:Y:S01]  /*20310*/  IMAD.WIDE.U32 R164, R233, -0x2daee0ad, RZ ;  /* 0xd2511f53e9a47825 */ /* 0x000fe200078e00ff */
[----:B------:R-:W-:Y:S02]  /*20320*/  ISETP.GE.U32.AND P5, PT, R169, R154, PT ;  /* 0x0000009aa900720c */ /* 0x000fe40003fa6070 */
[----:B------:R-:W-:Y:S01]  /*20330*/  F2FP.BF16.PACK_AB R162, R141, R162 ;  /* 0x000000a28da2723e */ /* 0x000fe200000010ff */
[----:B------:R1:W-:Y:S01]  /*20340*/  STG.E.U16 [R186.64+0x10], R156 ;  /* 0x0000109cba007986 */ /* 0x0003e2000c10151c */
[C-C-:B------:R-:W-:Y:S02]  /*20350*/  LOP3.LUT R166, R165.reuse, UR16, R212.reuse, 0x96, !PT ;  /* 0x00000010a5a67c12 */ /* 0x140fe4000f8e96d4 */
[----:B------:R-:W-:Y:S02]  /*20360*/  LOP3.LUT R167, R165, UR16, R212, 0x96, !PT ;  /* 0x00000010a5a77c12 */ /* 0x000fe4000f8e96d4 */
[----:B------:R-:W2:Y:S01]  /*20370*/  MUFU.EX2 R212, R241 ;  /* 0x000000f100d47308 */ /* 0x000ea20000000800 */
[----:B-1----:R-:W-:Y:S01]  /*20380*/  PRMT R156, R168, 0x7632, R156 ;  /* 0x00007632a89c7816 */ /* 0x002fe2000000009c */
[----:B-----5:R-:W-:Y:S03]  /*20390*/  @!P0 HFMA2.BF16_V2 R163, -RZ.H0_H0, RZ.H0_H0, -R157.H0_H0 ;  /* 0x200000ffffa38231 */ /* 0x020fe6000034099d */
[----:B------:R-:W-:Y:S02]  /*203a0*/  @!P5 HFMA2.BF16_V2 R155, -RZ.H0_H0, RZ.H0_H0, -R159.H0_H0 ;  /* 0x200000ffff9bd231 */ /* 0x000fe4000034099f */
[----:B------:R1:W-:Y:S01]  /*203b0*/  @!P0 STL.S16 [R1+0x4c], R163 ;  /* 0x00004ca301008387 */ /* 0x0003e20000100600 */
[----:B------:R-:W-:Y:S02]  /*203c0*/  PRMT R153, R163, 0x7610, R153 ;  /* 0x00007610a3997816 */ /* 0x000fe40000000099 */
[----:B------:R-:W-:Y:S01]  /*203d0*/  PRMT R152, R155, 0x7610, R152 ;  /* 0x000076109b987816 */ /* 0x000fe20000000098 */
[----:B------:R3:W-:Y:S01]  /*203e0*/  @!P5 STL.S16 [R1+0x3c], R155 ;  /* 0x00003c9b0100d387 */ /* 0x0007e20000100600 */
[----:B------:R-:W-:Y:S02]  /*203f0*/  @!P0 PRMT R157, R153, 0x5410, RZ ;  /* 0x00005410999d8816 */ /* 0x000fe400000000ff */
[----:B------:R-:W-:Y:S01]  /*20400*/  ISETP.GE.U32.AND P0, PT, R169, R151, PT ;  /* 0x00000097a900720c */ /* 0x000fe20003f06070 */
[----:B------:R4:W5:Y:S01]  /*20410*/  LDL.S16 R185, [R1+0x38] ;  /* 0x0000380001b97983 */ /* 0x0009620000100600 */
[----:B------:R-:W-:Y:S03]  /*20420*/  LOP3.LUT R153, R142, 0xff, RZ, 0xc0, !PT ;  /* 0x000000ff8e997812 */ /* 0x000fe600078ec0ff */
[----:B------:R4:W4:Y:S04]  /*20430*/  LDL.S16 R179, [R1+0x58] ;  /* 0x0000580001b37983 */ /* 0x0009280000100600 */
[----:B------:R2:W4:Y:S04]  /*20440*/  LDL.S16 R178, [R1+0x30] ;  /* 0x0000300001b27983 */ /* 0x0005280000100600 */
[----:B------:R2:W4:Y:S01]  /*20450*/  LDL.S16 R177, [R1+0x2c] ;  /* 0x00002c0001b17983 */ /* 0x0005220000100600 */
[----:B-1----:R-:W-:Y:S01]  /*20460*/  FADD.FTZ R163, R141, R136 ;  /* 0x000000888da37221 */ /* 0x002fe20000010000 */
[----:B------:R-:W-:Y:S01]  /*20470*/  LOP3.LUT R136, R173, UR17, R184, 0x96, !PT ;  /* 0x00000011ad887c12 */ /* 0x000fe2000f8e96b8 */
[----:B------:R-:W-:Y:S01]  /*20480*/  FADD.FTZ R141, R146, R150 ;  /* 0x00000096928d7221 */ /* 0x000fe20000010000 */
[----:B------:R-:W-:Y:S01]  /*20490*/  SHF.R.U32.HI R150, RZ, 0x18, R142 ;  /* 0x00000018ff967819 */ /* 0x000fe2000001168e */
[----:B------:R1:W-:Y:S01]  /*204a0*/  STG.E.U16 [R186.64+0x12], R157 ;  /* 0x0000129dba007986 */ /* 0x0003e2000c10151c */
[----:B------:R-:W-:Y:S01]  /*204b0*/  PRMT R146, R159, 0x5410, R158 ;  /* 0x000054109f927816 */ /* 0x000fe2000000009e */
[----:B------:R-:W-:Y:S01]  /*204c0*/  FADD.FTZ R176, R144, R141 ;  /* 0x0000008d90b07221 */ /* 0x000fe20000010000 */
[----:B------:R-:W-:Y:S01]  /*204d0*/  @!P5 PRMT R159, R152, 0x5410, RZ ;  /* 0x00005410989fd816 */ /* 0x000fe200000000ff */
[----:B------:R-:W-:Y:S01]  /*204e0*/  FADD.FTZ R141, R145, R149 ;  /* 0x00000095918d7221 */ /* 0x000fe20000010000 */
[----:B------:R-:W-:Y:S01]  /*204f0*/  ISETP.GE.U32.AND P5, PT, R169, R150, PT ;  /* 0x00000096a900720c */ /* 0x000fe20003fa6070 */
[----:B---3--:R-:W3:Y:S01]  /*20500*/  LDC.U8 R155, c[0x0][0x2d8] ;  /* 0x0000b600ff9b7b82 */ /* 0x008ee20000000000 */
[----:B------:R-:W-:Y:S01]  /*20510*/  SHF.R.U32.HI R144, RZ, 0x10, R136 ;  /* 0x00000010ff907819 */ /* 0x000fe20000011688 */
[----:B------:R-:W-:Y:S01]  /*20520*/  FADD.FTZ R233, R138, R141 ;  /* 0x0000008d8ae97221 */ /* 0x000fe20000010000 */
[C---:B------:R-:W-:Y:S01]  /*20530*/  LOP3.LUT R138, R136.reuse, 0xffff, RZ, 0xc0, !PT ;  /* 0x0000ffff888a7812 */ /* 0x040fe200078ec0ff */
[----:B------:R1:W1:Y:S01]  /*20540*/  MUFU.EX2 R145, R229 ;  /* 0x000000e500917308 */ /* 0x0002620000000800 */
[----:B------:R-:W-:Y:S01]  /*20550*/  LOP3.LUT R141, R136, 0xff, RZ, 0xc0, !PT ;  /* 0x000000ff888d7812 */ /* 0x000fe200078ec0ff */
[----:B------:R-:W-:Y:S01]  /*20560*/  STG.E.U16 [R206.64+0x10], R159 ;  /* 0x0000109fce007986 */ /* 0x000fe2000c10151c */
[----:B------:R-:W-:Y:S02]  /*20570*/  SHF.R.U32.HI R138, RZ, 0x8, R138 ;  /* 0x00000008ff8a7819 */ /* 0x000fe4000001168a */
[----:B--2---:R-:W-:Y:S02]  /*20580*/  F2FP.BF16.PACK_AB R184, R212, R213 ;  /* 0x000000d5d4b8723e */ /* 0x004fe400000010ff */
[----:B------:R-:W-:Y:S02]  /*20590*/  PRMT R150, R141, 0x5410, R138 ;  /* 0x000054108d967816 */ /* 0x000fe4000000008a */
[C---:B------:R-:W-:Y:S02]  /*205a0*/  LOP3.LUT R138, R172.reuse, 0xffff, RZ, 0xc0, !PT ;  /* 0x0000ffffac8a7812 */ /* 0x040fe400078ec0ff */
[----:B------:R-:W-:Y:S02]  /*205b0*/  LOP3.LUT R141, R172, 0xff, RZ, 0xc0, !PT ;  /* 0x000000ffac8d7812 */ /* 0x000fe400078ec0ff */
[----:B------:R-:W-:Y:S02]  /*205c0*/  SHF.R.U32.HI R138, RZ, 0x8, R138 ;  /* 0x00000008ff8a7819 */ /* 0x000fe4000001168a */
[----:B------:R-:W-:Y:S02]  /*205d0*/  PRMT R183, R184, 0x7632, R183 ;  /* 0x00007632b8b77816 */ /* 0x000fe400000000b7 */
[----:B------:R-:W-:Y:S02]  /*205e0*/  PRMT R152, R141, 0x5410, R138 ;  /* 0x000054108d987816 */ /* 0x000fe4000000008a */
[----:B------:R-:W-:Y:S02]  /*205f0*/  SHF.R.U32.HI R141, RZ, 0x18, R136 ;  /* 0x00000018ff8d7819 */ /* 0x000fe40000011688 */
[----:B------:R-:W-:Y:S02]  /*20600*/  LOP3.LUT R136, R144, 0xff, RZ, 0xc0, !PT ;  /* 0x000000ff90887812 */ /* 0x000fe400078ec0ff */
[----:B------:R2:W2:Y:S01]  /*20610*/  MUFU.EX2 R144, R232 ;  /* 0x000000e800907308 */ /* 0x0004a20000000800 */
[----:B------:R-:W-:Y:S01]  /*20620*/  SHF.R.U32.HI R138, RZ, 0x10, R172 ;  /* 0x00000010ff8a7819 */ /* 0x000fe200000116ac */
[----:B-1----:R-:W1:Y:S01]  /*20630*/  LDC.U8 R229, c[0x0][0x2d8] ;  /* 0x0000b600ffe57b82 */ /* 0x002e620000000000 */
[----:B---3--:R-:W-:Y:S02]  /*20640*/  PRMT R154, R155, 0x7054, R155 ;  /* 0x000070549b9a7816 */ /* 0x008fe4000000009b */
[----:B------:R-:W-:Y:S02]  /*20650*/  LOP3.LUT R149, R138, 0xff, RZ, 0xc0, !PT ;  /* 0x000000ff8a957812 */ /* 0x000fe400078ec0ff */
[----:B------:R-:W-:Y:S02]  /*20660*/  LOP3.LUT R138, R143, UR17, R174, 0x96, !PT ;  /* 0x000000118f8a7c12 */ /* 0x000fe4000f8e96ae */
[----:B------:R-:W-:Y:S02]  /*20670*/  LOP3.LUT R143, R142, 0xffff, RZ, 0xc0, !PT ;  /* 0x0000ffff8e8f7812 */ /* 0x000fe400078ec0ff */
[----:B------:R-:W-:Y:S01]  /*20680*/  PRMT R151, R136, 0x5410, R141 ;  /* 0x0000541088977816 */ /* 0x000fe2000000008d */
[----:B------:R-:W-:Y:S01]  /*20690*/  HSET2.LE.AND R136, R150, R154, PT ;  /* 0x0000009a96887233 */ /* 0x000fe20003803000 */
[----:B------:R-:W-:Y:S01]  /*206a0*/  SHF.R.U32.HI R141, RZ, 0x8, R143 ;  /* 0x00000008ff8d7819 */ /* 0x000fe2000001168f */
[----:B------:R-:W3:Y:S01]  /*206b0*/  MUFU.EX2 R150, R180 ;  /* 0x000000b400967308 */ /* 0x000ee20000000800 */
[----:B------:R-:W-:Y:S02]  /*206c0*/  SHF.R.U32.HI R172, RZ, 0x18, R172 ;  /* 0x00000018ffac7819 */ /* 0x000fe400000116ac */
[----:B------:R-:W-:Y:S02]  /*206d0*/  LOP3.LUT R136, R136, R137, RZ, 0xc0, !PT ;  /* 0x0000008988887212 */ /* 0x000fe400078ec0ff */
[C---:B------:R-:W-:Y:S02]  /*206e0*/  LOP3.LUT R137, R138.reuse, 0xffff, RZ, 0xc0, !PT ;  /* 0x0000ffff8a897812 */ /* 0x040fe400078ec0ff */
[----:B------:R-:W-:Y:S02]  /*206f0*/  PRMT R153, R153, 0x5410, R141 ;  /* 0x0000541099997816 */ /* 0x000fe4000000008d */
[----:B------:R-:W-:Y:S02]  /*20700*/  SHF.R.U32.HI R141, RZ, 0x10, R138 ;  /* 0x00000010ff8d7819 */ /* 0x000fe4000001168a */
[----:B--2---:R-:W-:Y:S02]  /*20710*/  PRMT R232, R169, 0x7054, R169 ;  /* 0x00007054a9e87816 */ /* 0x004fe400000000a9 */
[----:B------:R2:W2:Y:S01]  /*20720*/  LDL.S16 R169, [R1+0x54] ;  /* 0x0000540001a97983 */ /* 0x0004a20000100600 */
[--C-:B------:R-:W-:Y:S02]  /*20730*/  SHF.R.U32.HI R155, RZ, 0x18, R142.reuse ;  /* 0x00000018ff9b7819 */ /* 0x100fe4000001168e */
[----:B------:R-:W-:Y:S02]  /*20740*/  SHF.R.U32.HI R154, RZ, 0x10, R142 ;  /* 0x00000010ff9a7819 */ /* 0x000fe4000001168e */
[----:B------:R-:W-:Y:S01]  /*20750*/  SHF.R.U32.HI R142, RZ, 0x8, R137 ;  /* 0x00000008ff8e7819 */ /* 0x000fe20000011689 */
[--C-:B------:R-:W-:Y:S01]  /*20760*/  HSET2.LE.AND R137, R151, R232.reuse, PT ;  /* 0x000000e897897233 */ /* 0x100fe20003803000 */
[----:B------:R-:W-:Y:S02]  /*20770*/  PRMT R172, R149, 0x5410, R172 ;  /* 0x0000541095ac7816 */ /* 0x000fe400000000ac */
[----:B------:R-:W-:Y:S02]  /*20780*/  SHF.R.U32.HI R143, RZ, 0x18, R138 ;  /* 0x00000018ff8f7819 */ /* 0x000fe4000001168a */
[----:B------:R-:W-:Y:S02]  /*20790*/  LOP3.LUT R141, R141, 0xff, RZ, 0xc0, !PT ;  /* 0x000000ff8d8d7812 */ /* 0x000fe400078ec0ff */
[----:B------:R-:W-:Y:S01]  /*207a0*/  LOP3.LUT R149, R138, 0xff, RZ, 0xc0, !PT ;  /* 0x000000ff8a957812 */ /* 0x000fe200078ec0ff */
[--C-:B------:R-:W-:Y:S01]  /*207b0*/  HSET2.LE.AND R138, R152, R232.reuse, PT ;  /* 0x000000e8988a7233 */ /* 0x100fe20003803000 */
[----:B------:R-:W-:Y:S02]  /*207c0*/  PRMT R152, R141, 0x5410, R143 ;  /* 0x000054108d987816 */ /* 0x000fe4000000008f */
[----:B------:R-:W-:Y:S02]  /*207d0*/  PRMT R151, R149, 0x5410, R142 ;  /* 0x0000541095977816 */ /* 0x000fe4000000008e */
[----:B------:R-:W-:Y:S01]  /*207e0*/  LOP3.LUT R137, R137, R140, RZ, 0xc0, !PT ;  /* 0x0000008c89897212 */ /* 0x000fe200078ec0ff */
[----:B------:R-:W1:Y:S01]  /*207f0*/  MUFU.EX2 R149, R228 ;  /* 0x000000e400957308 */ /* 0x000e620000000800 */
[----:B------:R-:W1:Y:S01]  /*20800*/  LDSM.16.MT88.4 R140, [R189+0xa000] ;  /* 0x00a00000bd8c783b */ /* 0x000e620000004200 */
[----:B------:R-:W-:Y:S01]  /*20810*/  LOP3.LUT R138, R138, R139, RZ, 0xc0, !PT ;  /* 0x0000008b8a8a7212 */ /* 0x000fe200078ec0ff */
[----:B------:R-:W-:Y:S01]  /*20820*/  FADD.FTZ R139, R145, R161 ;  /* 0x000000a1918b7221 */ /* 0x000fe20000010000 */
[----:B------:R-:W-:Y:S01]  /*20830*/  F2FP.BF16.PACK_AB R170, R144, R145 ;  /* 0x0000009190aa723e */ /* 0x000fe200000010ff */
[--C-:B------:R-:W-:Y:S01]  /*20840*/  HSET2.LE.AND R145, R152, R232.reuse, PT ;  /* 0x000000e898917233 */ /* 0x100fe20003803000 */
[----:B------:R-:W-:Y:S01]  /*20850*/  LOP3.LUT R154, R154, 0xff, RZ, 0xc0, !PT ;  /* 0x000000ff9a9a7812 */ /* 0x000fe200078ec0ff */
[----:B------:R-:W-:Y:S01]  /*20860*/  FADD.FTZ R227, R144, R139 ;  /* 0x0000008b90e37221 */ /* 0x000fe20000010000 */
[--C-:B------:R-:W-:Y:S01]  /*20870*/  HSET2.LE.AND R144, R151, R232.reuse, PT ;  /* 0x000000e897907233 */ /* 0x100fe20003803000 */
[----:B------:R-:W-:Y:S01]  /*20880*/  PRMT R161, R160, 0x7632, R161 ;  /* 0x00007632a0a17816 */ /* 0x000fe200000000a1 */
[--C-:B------:R-:W-:Y:S01]  /*20890*/  HSET2.LE.AND R139, R172, R232.reuse, PT ;  /* 0x000000e8ac8b7233 */ /* 0x100fe20003803000 */
[----:B------:R-:W-:Y:S02]  /*208a0*/  LOP3.LUT R145, R145, R148, RZ, 0xc0, !PT ;  /* 0x0000009491917212 */ /* 0x000fe400078ec0ff */
[----:B------:R-:W-:Y:S01]  /*208b0*/  LOP3.LUT R144, R144, R147, RZ, 0xc0, !PT ;  /* 0x0000009390907212 */ /* 0x000fe200078ec0ff */
[----:B---3--:R-:W-:Y:S01]  /*208c0*/  FADD.FTZ R147, R150, R163 ;  /* 0x000000a396937221 */ /* 0x008fe20000010000 */
[----:B------:R-:W-:Y:S02]  /*208d0*/  PRMT R154, R154, 0x5410, R155 ;  /* 0x000054109a9a7816 */ /* 0x000fe4000000009b */
[----:B------:R-:W-:Y:S01]  /*208e0*/  LOP3.LUT R139, R139, R146, RZ, 0xc0, !PT ;  /* 0x000000928b8b7212 */ /* 0x000fe200078ec0ff */
[--C-:B------:R-:W-:Y:S01]  /*208f0*/  HSET2.LE.AND R146, R153, R232.reuse, PT ;  /* 0x000000e899927233 */ /* 0x100fe20003803000 */
[C---:B------:R-:W-:Y:S02]  /*20900*/  PRMT R163, R162.reuse, 0x7632, R163 ;  /* 0x00007632a2a37816 */ /* 0x040fe400000000a3 */
[----:B------:R-:W-:Y:S02]  /*20910*/  PRMT R157, R175, 0x7610, R157 ;  /* 0x00007610af9d7816 */ /* 0x000fe4000000009d */
[----:B------:R-:W-:Y:S01]  /*20920*/  PRMT R0, R162, 0x5410, R163 ;  /* 0x00005410a2007816 */ /* 0x000fe200000000a3 */
[C---:B-1----:R-:W-:Y:S01]  /*20930*/  FADD.FTZ R226, R149.reuse, R147 ;  /* 0x0000009395e27221 */ /* 0x042fe20000010000 */
[----:B------:R-:W-:Y:S02]  /*20940*/  F2FP.BF16.PACK_AB R171, R149, R150 ;  /* 0x0000009695ab723e */ /* 0x000fe400000010ff */
[----:B------:R-:W1:Y:S01]  /*20950*/  LDSM.16.MT88.4 R148, [R191+0xa000] ;  /* 0x00a00000bf94783b */ /* 0x000e620000004200 */
[----:B------:R-:W-:Y:S02]  /*20960*/  PRMT R147, R160, 0x5410, R161 ;  /* 0x00005410a0937816 */ /* 0x000fe400000000a1 */
[----:B------:R-:W-:Y:S02]  /*20970*/  F2FP.BF16.PACK_AB R180, R222, R223 ;  /* 0x000000dfdeb4723e */ /* 0x000fe400000010ff */
[----:B------:R-:W-:Y:S01]  /*20980*/  LOP3.LUT R146, R146, R147, RZ, 0xc0, !PT ;  /* 0x0000009392927212 */ /* 0x000fe200078ec0ff */
[----:B------:R-:W-:Y:S01]  /*20990*/  HSET2.LE.AND R147, R154, R232, PT ;  /* 0x000000e89a937233 */ /* 0x000fe20003803000 */
[----:B------:R-:W-:Y:S04]  /*209a0*/  PRMT R182, R180, 0x7632, R182 ;  /* 0x00007632b4b67816 */ /* 0x000fe800000000b6 */
[----:B------:R-:W-:Y:S02]  /*209b0*/  LOP3.LUT R147, R147, R0, RZ, 0xc0, !PT ;  /* 0x0000000093937212 */ /* 0x000fe400078ec0ff */
[----:B------:R-:W-:Y:S01]  /*209c0*/  LOP3.LUT R0, R166, 0xff, RZ, 0xc0, !PT ;  /* 0x000000ffa6007812 */ /* 0x000fe200078ec0ff */
[-C--:B------:R-:W-:Y:S08]  /*209d0*/  HMMA.16816.F32.BF16 R4, R136, R140.reuse, R4 ;  /* 0x0000008c8804723c */ /* 0x080ff00000041804 */
[C---:B------:R-:W-:Y:S08]  /*209e0*/  HMMA.16816.F32.BF16 R8, R144.reuse, R140, R8 ;  /* 0x0000008c9008723c */ /* 0x040ff00000041808 */
[-C--:B------:R-:W-:Y:S08]  /*209f0*/  HMMA.16816.F32.BF16 R12, R144, R142.reuse, R12 ;  /* 0x0000008e900c723c */ /* 0x080ff0000004180c */
[C---:B------:R-:W-:Y:S01]  /*20a00*/  HMMA.16816.F32.BF16 R16, R136.reuse, R142, R16 ;  /* 0x0000008e8810723c */ /* 0x040fe20000041810 */
[----:B------:R-:W3:Y:S07]  /*20a10*/  LDSM.16.MT88.4 R140, [R194+0xa000] ;  /* 0x00a00000c28c783b */ /* 0x000eee0000004200 */
        /* <DEDUP_REMOVED lines=8> */
[----:B------:R-:W-:Y:S03]  /*20aa0*/  LDSM.16.MT88.4 R140, [R189+0xb000] ;  /* 0x00b00000bd8c783b */ /* 0x000fe60000004200 */
[----:B-----5:R-:W-:Y:S02]  /*20ab0*/  @!P6 HFMA2.BF16_V2 R185, -RZ.H0_H0, RZ.H0_H0, -R158.H0_H0 ;  /* 0x200000ffffb9e231 */ /* 0x020fe4000034099e */
[----:B----4-:R-:W-:Y:S03]  /*20ac0*/  @!P1 HFMA2.BF16_V2 R179, -RZ.H0_H0, RZ.H0_H0, -R160.H0_H0 ;  /* 0x200000ffffb39231 */ /* 0x010fe600003409a0 */
[----:B------:R1:W-:Y:S03]  /*20ad0*/  @!P6 STL.S16 [R1+0x38], R185 ;  /* 0x000038b90100e387 */ /* 0x0003e60000100600 */
[----:B------:R-:W-:Y:S01]  /*20ae0*/  PRMT R152, R185, 0x7610, R152 ;  /* 0x00007610b9987816 */ /* 0x000fe20000000098 */
[----:B------:R-:W-:Y:S01]  /*20af0*/  @!P0 HFMA2.BF16_V2 R178, -RZ.H0_H0, RZ.H0_H0, -R162.H0_H0 ;  /* 0x200000ffffb28231 */ /* 0x000fe200003409a2 */
[----:B------:R-:W-:Y:S01]  /*20b00*/  @!P1 STL.S16 [R1+0x58], R179 ;  /* 0x000058b301009387 */ /* 0x000fe20000100600 */
[----:B------:R-:W-:Y:S01]  /*20b10*/  PRMT R150, R179, 0x7610, R150 ;  /* 0x00007610b3967816 */ /* 0x000fe20000000096 */
[----:B------:R-:W-:Y:S01]  /*20b20*/  @!P5 HFMA2.BF16_V2 R177, -RZ.H0_H0, RZ.H0_H0, -R163.H0_H0 ;  /* 0x200000ffffb1d231 */ /* 0x000fe200003409a3 */
[----:B------:R-:W-:Y:S02]  /*20b30*/  @!P6 PRMT R158, R152, 0x5410, RZ ;  /* 0x00005410989ee816 */ /* 0x000fe400000000ff */
[----:B------:R-:W-:Y:S01]  /*20b40*/  @!P1 PRMT R160, R150, 0x5410, RZ ;  /* 0x0000541096a09816 */ /* 0x000fe200000000ff */
[----:B------:R-:W3:Y:S01]  /*20b50*/  LDSM.16.MT88.4 R152, [R193+0xa000] ;  /* 0x00a00000c198783b */ /* 0x000ee20000004200 */
[----:B------:R-:W-:Y:S02]  /*20b60*/  ISETP.GE.U32.AND P6, PT, R229, R0, PT ;  /* 0x00000000e500720c */ /* 0x000fe40003fc6070 */
[----:B------:R-:W-:Y:S02]  /*20b70*/  LOP3.LUT R0, R166, 0xffff, RZ, 0xc0, !PT ;  /* 0x0000ffffa6007812 */ /* 0x000fe400078ec0ff */
[----:B------:R-:W-:Y:S02]  /*20b80*/  PRMT R2, R178, 0x7610, R2 ;  /* 0x00007610b2027816 */ /* 0x000fe40000000002 */
[----:B------:R-:W-:Y:S01]  /*20b90*/  SHF.R.U32.HI R0, RZ, 0x8, R0 ;  /* 0x00000008ff007819 */ /* 0x000fe20000011600 */
[----:B------:R4:W-:Y:S01]  /*20ba0*/  STG.E.U16 [R206.64+0x12], R158 ;  /* 0x0000129ece007986 */ /* 0x0009e2000c10151c */
[----:B------:R-:W-:Y:S02]  /*20bb0*/  @!P0 PRMT R162, R2, 0x5410, RZ ;  /* 0x0000541002a28816 */ /* 0x000fe400000000ff */
[----:B------:R-:W-:Y:S01]  /*20bc0*/  LOP3.LUT R0, R0, 0xffff, RZ, 0xc0, !PT ;  /* 0x0000ffff00007812 */ /* 0x000fe200078ec0ff */
[----:B------:R-:W-:Y:S01]  /*20bd0*/  STG.E.U16 [R210.64+0xe], R160 ;  /* 0x00000ea0d2007986 */ /* 0x000fe2000c10151c */
[----:B------:R-:W-:Y:S01]  /*20be0*/  PRMT R3, R177, 0x7610, R3 ;  /* 0x00007610b1037816 */ /* 0x000fe20000000003 */
[----:B-1----:R-:W-:Y:S01]  /*20bf0*/  MUFU.EX2 R185, R239 ;  /* 0x000000ef00b97308 */ /* 0x002fe20000000800 */
[----:B------:R-:W-:Y:S02]  /*20c00*/  ISETP.GE.U32.AND P1, PT, R229, R0, PT ;  /* 0x00000000e500720c */ /* 0x000fe40003f26070 */
[--C-:B------:R-:W-:Y:S02]  /*20c10*/  SHF.R.U32.HI R0, RZ, 0x18, R166.reuse ;  /* 0x00000018ff007819 */ /* 0x100fe400000116a6 */
[----:B------:R-:W-:Y:S02]  /*20c20*/  SHF.R.U32.HI R166, RZ, 0x10, R166 ;  /* 0x00000010ffa67819 */ /* 0x000fe400000116a6 */
[----:B------:R-:W-:Y:S02]  /*20c30*/  @!P5 PRMT R163, R3, 0x5410, RZ ;  /* 0x0000541003a3d816 */ /* 0x000fe400000000ff */
[----:B------:R-:W-:Y:S02]  /*20c40*/  LOP3.LUT R166, R166, 0xff, RZ, 0xc0, !PT ;  /* 0x000000ffa6a67812 */ /* 0x000fe400078ec0ff */
[----:B----4-:R-:W-:Y:S01]  /*20c50*/  PRMT R158, R175, 0x7632, R158 ;  /* 0x00007632af9e7816 */ /* 0x010fe2000000009e */
[-C--:B---3--:R-:W-:Y:S08]  /*20c60*/  HMMA.16816.F32.BF16 R52, R136, R152.reuse, R52 ;  /* 0x000000988834723c */ /* 0x088ff00000041834 */
[C---:B------:R-:W-:Y:S07]  /*20c70*/  HMMA.16816.F32.BF16 R56, R144.reuse, R152, R56 ;  /* 0x000000989038723c */ /* 0x040fee0000041838 */
[C---:B------:R-:W-:Y:S01]  /*20c80*/  PRMT R153, R170.reuse, 0x7632, R153 ;  /* 0x00007632aa997816 */ /* 0x040fe20000000099 */
[-C--:B------:R-:W-:Y:S01]  /*20c90*/  HMMA.16816.F32.BF16 R60, R144, R154.reuse, R60 ;  /* 0x0000009a903c723c */ /* 0x080fe2000004183c */
[----:B------:R-:W-:Y:S07]  /*20ca0*/  PRMT R152, R171, 0x7632, R152 ;  /* 0x00007632ab987816 */ /* 0x000fee0000000098 */
[C---:B------:R-:W-:Y:S01]  /*20cb0*/  HMMA.16816.F32.BF16 R64, R136.reuse, R154, R64 ;  /* 0x0000009a8840723c */ /* 0x040fe20000041840 */
[----:B--2---:R-:W-:Y:S05]  /*20cc0*/  @!P2 HFMA2.BF16_V2 R169, -RZ.H0_H0, RZ.H0_H0, -R161.H0_H0 ;  /* 0x200000ffffa9a231 */ /* 0x004fea00003409a1 */
[----:B------:R1:W-:Y:S01]  /*20cd0*/  @!P2 STL.S16 [R1+0x54], R169 ;  /* 0x000054a90100a387 */ /* 0x0003e20000100600 */
[----:B------:R-:W-:Y:S01]  /*20ce0*/  PRMT R148, R169, 0x7610, R148 ;  /* 0x00007610a9947816 */ /* 0x000fe20000000094 */
[-C--:B------:R-:W-:Y:S01]  /*20cf0*/  HMMA.16816.F32.BF16 R68, R136, R140.reuse, R68 ;  /* 0x0000008c8844723c */ /* 0x080fe20000041844 */
[----:B------:R-:W-:Y:S03]  /*20d00*/  PRMT R154, R170, 0x7610, R154 ;  /* 0x00007610aa9a7816 */ /* 0x000fe6000000009a */
[----:B------:R-:W-:Y:S02]  /*20d10*/  @!P2 PRMT R161, R148, 0x5410, RZ ;  /* 0x0000541094a1a816 */ /* 0x000fe400000000ff */
[----:B------:R-:W-:Y:S02]  /*20d20*/  ISETP.GE.U32.AND P2, PT, R229, R0, PT ;  /* 0x00000000e500720c */ /* 0x000fe40003f46070 */
[C---:B------:R-:W-:Y:S01]  /*20d30*/  HMMA.16816.F32.BF16 R72, R144.reuse, R140, R72 ;  /* 0x0000008c9048723c */ /* 0x040fe20000041848 */
[----:B------:R-:W-:Y:S01]  /*20d40*/  LOP3.LUT R0, R205, UR16, R230, 0x96, !PT ;  /* 0x00000010cd007c12 */ /* 0x000fe2000f8e96e6 */
[----:B------:R-:W-:Y:S03]  /*20d50*/  STG.E.U16 [R210.64+0x10], R161 ;  /* 0x000010a1d2007986 */ /* 0x000fe6000c10151c */
[C---:B------:R-:W-:Y:S01]  /*20d60*/  LOP3.LUT R2, R0.reuse, 0xff, RZ, 0xc0, !PT ;  /* 0x000000ff00027812 */ /* 0x040fe200078ec0ff */
[----:B------:R-:W-:Y:S01]  /*20d70*/  STG.E.U16 [R208.64+0x12], R163 ;  /* 0x000012a3d0007986 */ /* 0x000fe2000c10151c */
[----:B------:R-:W-:Y:S01]  /*20d80*/  LOP3.LUT R3, R0, 0xffff, RZ, 0xc0, !PT ;  /* 0x0000ffff00037812 */ /* 0x000fe200078ec0ff */
[-C--:B------:R-:W-:Y:S02]  /*20d90*/  HMMA.16816.F32.BF16 R76, R144, R142.reuse, R76 ;  /* 0x0000008e904c723c */ /* 0x080fe4000004184c */
[----:B------:R2:W-:Y:S02]  /*20da0*/  STG.E.U16 [R208.64+0x10], R162 ;  /* 0x000010a2d0007986 */ /* 0x0005e4000c10151c */
[----:B------:R-:W-:Y:S02]  /*20db0*/  SHF.R.U32.HI R3, RZ, 0x8, R3 ;  /* 0x00000008ff037819 */ /* 0x000fe40000011603 */
[----:B-1----:R1:W3:Y:S02]  /*20dc0*/  LDL.S16 R169, [R1+0x48] ;  /* 0x0000480001a97983 */ /* 0x0022e40000100600 */
[C---:B------:R-:W-:Y:S01]  /*20dd0*/  HMMA.16816.F32.BF16 R80, R136.reuse, R142, R80 ;  /* 0x0000008e8850723c */ /* 0x040fe20000041850 */
[----:B------:R-:W-:Y:S01]  /*20de0*/  LOP3.LUT R3, R3, 0xffff, RZ, 0xc0, !PT ;  /* 0x0000ffff03037812 */ /* 0x000fe200078ec0ff */
[----:B------:R-:W-:Y:S01]  /*20df0*/  @!P0 STL.S16 [R1+0x30], R178 ;  /* 0x000030b201008387 */ /* 0x000fe20000100600 */
[C---:B------:R-:W-:Y:S03]  /*20e00*/  ISETP.GE.U32.AND P0, PT, R229.reuse, R166, PT ;  /* 0x000000a6e500720c */ /* 0x040fe60003f06070 */
[----:B------:R1:W4:Y:S04]  /*20e10*/  LDL.S16 R150, [R1+0x10] ;  /* 0x0000100001967983 */ /* 0x0003280000100600 */
[----:B------:R1:W5:Y:S04]  /*20e20*/  LDL.S16 R148, [R1+0x8] ;  /* 0x0000080001947983 */ /* 0x0003680000100600 */
[----:B------:R-:W-:Y:S01]  /*20e30*/  @!P5 STL.S16 [R1+0x2c], R177 ;  /* 0x00002cb10100d387 */ /* 0x000fe20000100600 */
[----:B------:R-:W-:Y:S02]  /*20e40*/  ISETP.GE.U32.AND P5, PT, R229, R2, PT ;  /* 0x00000002e500720c */ /* 0x000fe40003fa6070 */
[----:B------:R-:W-:Y:S01]  /*20e50*/  PRMT R2, R168, 0x7610, R2 ;  /* 0x00007610a8027816 */ /* 0x000fe20000000002 */
[----:B------:R1:W5:Y:S01]  /*20e60*/  LDL.S16 R172, [R1+0x24] ;  /* 0x0000240001ac7983 */ /* 0x0003620000100600 */
[----:B------:R-:W-:Y:S02]  /*20e70*/  PRMT R168, R157, 0x5410, R158 ;  /* 0x000054109da87816 */ /* 0x000fe4000000009e */
[----:B--2---:R-:W-:Y:S01]  /*20e80*/  SHF.R.U32.HI R162, RZ, 0x10, R164 ;  /* 0x00000010ffa27819 */ /* 0x004fe200000116a4 */
[----:B------:R1:W2:Y:S04]  /*20e90*/  LDL.S16 R166, [R1+0x1c] ;  /* 0x00001c0001a67983 */ /* 0x0002a80000100600 */
[----:B------:R-:W-:Y:S01]  /*20ea0*/  LDSM.16.MT88.4 R140, [R194+0xb000] ;  /* 0x00b00000c28c783b */ /* 0x000fe20000004200 */
[----:B---3--:R-:W-:Y:S07]  /*20eb0*/  @!P6 HFMA2.BF16_V2 R169, -RZ.H0_H0, RZ.H0_H0, -R2.H0_H0 ;  /* 0x200000ffffa9e231 */ /* 0x008fee0000340902 */
[----:B------:R3:W-:Y:S01]  /*20ec0*/  @!P6 STL.S16 [R1+0x48], R169 ;  /* 0x000048a90100e387 */ /* 0x0007e20000100600 */
[----:B------:R-:W-:Y:S01]  /*20ed0*/  PRMT R151, R169, 0x7610, R151 ;  /* 0x00007610a9977816 */ /* 0x000fe20000000097 */
[----:B----4-:R-:W-:Y:S02]  /*20ee0*/  @!P1 HFMA2.BF16_V2 R150, -RZ.H0_H0, RZ.H0_H0, -R156.H0_H0 ;  /* 0x200000ffff969231 */ /* 0x010fe4000034099c */
[----:B-----5:R-:W-:Y:S03]  /*20ef0*/  @!P0 HFMA2.BF16_V2 R148, -RZ.H0_H0, RZ.H0_H0, -R157.H0_H0 ;  /* 0x200000ffff948231 */ /* 0x020fe6000034099d */
[----:B------:R-:W-:Y:S01]  /*20f00*/  @!P1 STL.S16 [R1+0x10], R150 ;  /* 0x0000109601009387 */ /* 0x000fe20000100600 */
[----:B------:R-:W-:Y:S03]  /*20f10*/  PRMT R149, R150, 0x7610, R149 ;  /* 0x0000761096957816 */ /* 0x000fe60000000095 */
[----:B------:R1:W4:Y:S01]  /*20f20*/  LDL.S16 R159, [R1+0x18] ;  /* 0x00001800019f7983 */ /* 0x0003220000100600 */
[----:B------:R-:W-:Y:S01]  /*20f30*/  PRMT R174, R148, 0x7610, R174 ;  /* 0x0000761094ae7816 */ /* 0x000fe200000000ae */
[----:B------:R-:W-:Y:S02]  /*20f40*/  @!P2 HFMA2.BF16_V2 R172, -RZ.H0_H0, RZ.H0_H0, -R158.H0_H0 ;  /* 0x200000ffffaca231 */ /* 0x000fe4000034099e */
[----:B------:R-:W-:Y:S01]  /*20f50*/  @!P0 STL.S16 [R1+0x8], R148 ;  /* 0x0000089401008387 */ /* 0x000fe20000100600 */
[----:B------:R-:W-:Y:S01]  /*20f60*/  @!P0 PRMT R157, R174, 0x5410, RZ ;  /* 0x00005410ae9d8816 */ /* 0x000fe200000000ff */
[----:B--2---:R-:W-:Y:S02]  /*20f70*/  @!P5 HFMA2.BF16_V2 R166, -RZ.H0_H0, RZ.H0_H0, -R154.H0_H0 ;  /* 0x200000ffffa6d231 */ /* 0x004fe4000034099a */
[----:B------:R1:W2:Y:S01]  /*20f80*/  LDL.S16 R155, [R1+0x14] ;  /* 0x00001400019b7983 */ /* 0x0002a20000100600 */
[----:B------:R-:W-:Y:S03]  /*20f90*/  PRMT R160, R172, 0x7610, R160 ;  /* 0x00007610aca07816 */ /* 0x000fe600000000a0 */
[----:B------:R5:W-:Y:S01]  /*20fa0*/  @!P2 STL.S16 [R1+0x24], R172 ;  /* 0x000024ac0100a387 */ /* 0x000be20000100600 */
[----:B---3--:R-:W-:Y:S02]  /*20fb0*/  PRMT R169, R2, 0x5410, R156 ;  /* 0x0000541002a97816 */ /* 0x008fe4000000009c */
[----:B------:R-:W-:Y:S01]  /*20fc0*/  @!P6 PRMT R2, R151, 0x5410, RZ ;  /* 0x000054109702e816 */ /* 0x000fe200000000ff */
[----:B------:R3:W-:Y:S01]  /*20fd0*/  @!P5 STL.S16 [R1+0x1c], R166 ;  /* 0x00001ca60100d387 */ /* 0x0007e20000100600 */
[----:B------:R-:W-:Y:S02]  /*20fe0*/  ISETP.GE.U32.AND P6, PT, R229, R3, PT ;  /* 0x00000003e500720c */ /* 0x000fe40003fc6070 */
[--C-:B------:R-:W-:Y:S01]  /*20ff0*/  SHF.R.U32.HI R3, RZ, 0x18, R0.reuse ;  /* 0x00000018ff037819 */ /* 0x100fe20000011600 */
[----:B------:R-:W-:Y:S01]  /*21000*/  STG.E.U16 [R186.64+0x20], R2 ;  /* 0x00002002ba007986 */ /* 0x000fe2000c10151c */
[----:B------:R-:W-:Y:S02]  /*21010*/  @!P2 PRMT R158, R160, 0x5410, RZ ;  /* 0x00005410a09ea816 */ /* 0x000fe400000000ff */
[----:B------:R-:W-:Y:S02]  /*21020*/  PRMT R160, R154, 0x5410, R153 ;  /* 0x000054109aa07816 */ /* 0x000fe40000000099 */
[----:B------:R-:W-:Y:S02]  /*21030*/  @!P1 PRMT R156, R149, 0x5410, RZ ;  /* 0x00005410959c9816 */ /* 0x000fe400000000ff */
[C---:B------:R-:W-:Y:S01]  /*21040*/  ISETP.GE.U32.AND P1, PT, R229.reuse, R3, PT ;  /* 0x00000003e500720c */ /* 0x040fe20003f26070 */
[----:B------:R-:W1:Y:S01]  /*21050*/  LDSM.16.MT88.4 R148, [R191+0xb000] ;  /* 0x00b00000bf94783b */ /* 0x000e620000004200 */
[----:B------:R-:W-:Y:S02]  /*21060*/  LOP3.LUT R3, R164, 0xff, RZ, 0xc0, !PT ;  /* 0x000000ffa4037812 */ /* 0x000fe400078ec0ff */
[----:B------:R-:W-:Y:S02]  /*21070*/  SHF.R.U32.HI R0, RZ, 0x10, R0 ;  /* 0x00000010ff007819 */ /* 0x000fe40000011600 */
[----:B------:R-:W-:Y:S02]  /*21080*/  ISETP.GE.U32.AND P0, PT, R229, R3, PT ;  /* 0x00000003e500720c */ /* 0x000fe40003f06070 */
[--C-:B------:R-:W-:Y:S01]  /*21090*/  SHF.R.U32.HI R3, RZ, 0x10, R164.reuse ;  /* 0x00000010ff037819 */ /* 0x100fe200000116a4 */
[----:B------:R1:W-:Y:S01]  /*210a0*/  STG.E.U16 [R186.64+0x22], R156 ;  /* 0x0000229cba007986 */ /* 0x0003e2000c10151c */
[----:B------:R-:W-:Y:S02]  /*210b0*/  PRMT R161, R166, 0x7610, R161 ;  /* 0x00007610a6a17816 */ /* 0x000fe400000000a1 */
[----:B------:R-:W-:Y:S01]  /*210c0*/  LOP3.LUT R3, R3, 0xff, RZ, 0xc0, !PT ;  /* 0x000000ff03037812 */ /* 0x000fe200078ec0ff */
[----:B-----5:R1:W5:Y:S01]  /*210d0*/  LDL.S16 R172, [R1] ;  /* 0x0000000001ac7983 */ /* 0x0203620000100600 */
[----:B------:R-:W-:Y:S02]  /*210e0*/  LOP3.LUT R0, R0, 0xff, RZ, 0xc0, !PT ;  /* 0x000000ff00007812 */ /* 0x000fe400078ec0ff */
[----:B------:R-:W-:Y:S01]  /*210f0*/  ISETP.GE.U32.AND P2, PT, R229, R3, PT ;  /* 0x00000003e500720c */ /* 0x000fe20003f46070 */
[----:B------:R-:W-:Y:S01]  /*21100*/  STG.E.U16 [R206.64+0x20], R157 ;  /* 0x0000209dce007986 */ /* 0x000fe2000c10151c */
[C---:B------:R-:W-:Y:S02]  /*21110*/  LOP3.LUT R3, R164.reuse, 0xffff, RZ, 0xc0, !PT ;  /* 0x0000ffffa4037812 */ /* 0x040fe400078ec0ff */
[----:B------:R-:W-:Y:S01]  /*21120*/  @!P5 PRMT R154, R161, 0x5410, RZ ;  /* 0x00005410a19ad816 */ /* 0x000fe200000000ff */
[----:B------:R-:W-:Y:S01]  /*21130*/  STG.E.U16 [R206.64+0x22], R158 ;  /* 0x0000229ece007986 */ /* 0x000fe2000c10151c */
[----:B------:R-:W-:Y:S02]  /*21140*/  ISETP.GE.U32.AND P5, PT, R229, R0, PT ;  /* 0x00000000e500720c */ /* 0x000fe40003fa6070 */
[----:B------:R-:W-:Y:S01]  /*21150*/  SHF.R.U32.HI R3, RZ, 0x8, R3 ;  /* 0x00000008ff037819 */ /* 0x000fe20000011603 */
[----:B------:R-:W-:Y:S01]  /*21160*/  STG.E.U16 [R210.64+0x1e], R154 ;  /* 0x00001e9ad2007986 */ /* 0x000fe2000c10151c */
[--C-:B---3--:R-:W-:Y:S01]  /*21170*/  SHF.R.U32.HI R166, RZ, 0x18, R164.reuse ;  /* 0x00000018ffa67819 */ /* 0x108fe200000116a4 */
[----:B------:R-:W3:Y:S01]  /*21180*/  MUFU.EX2 R0, R234 ;  /* 0x000000ea00007308 */ /* 0x000ee20000000800 */
[----:B------:R-:W-:Y:S01]  /*21190*/  LOP3.LUT R3, R3, 0xffff, RZ, 0xc0, !PT ;  /* 0x0000ffff03037812 */ /* 0x000fe200078ec0ff */
[----:B------:R-:W-:Y:S01]  /*211a0*/  @!P2 HFMA2.BF16_V2 R249, -RZ.H0_H0, RZ.H0_H0, -R180.H0_H0 ;  /* 0x200000fffff9a231 */ /* 0x000fe200003409b4 */
[C---:B------:R-:W-:Y:S02]  /*211b0*/  LOP3.LUT R161, R164.reuse, 0xffff, RZ, 0xc0, !PT ;  /* 0x0000ffffa4a17812 */ /* 0x040fe400078ec0ff */
[----:B------:R-:W-:Y:S02]  /*211c0*/  LOP3.LUT R165, R164, 0xff, RZ, 0xc0, !PT ;  /* 0x000000ffa4a57812 */ /* 0x000fe400078ec0ff */
[----:B------:R-:W-:Y:S02]  /*211d0*/  SHF.R.U32.HI R164, RZ, 0x18, R164 ;  /* 0x00000018ffa47819 */ /* 0x000fe400000116a4 */
[----:B------:R-:W-:Y:S04]  /*211e0*/  SHF.R.U32.HI R161, RZ, 0x8, R161 ;  /* 0x00000008ffa17819 */ /* 0x000fe800000116a1 */
[----:B------:R-:W-:Y:S01]  /*211f0*/  PRMT R174, R165, 0x5410, R161 ;  /* 0x00005410a5ae7816 */ /* 0x000fe200000000a1 */
[-C--:B-1----:R-:W-:Y:S01]  /*21200*/  HMMA.16816.F32.BF16 R84, R136, R148.reuse, R84 ;  /* 0x000000948854723c */ /* 0x082fe20000041854 */
[----:B------:R-:W-:Y:S03]  /*21210*/  LOP3.LUT R161, R204, 0xffff, RZ, 0xc0, !PT ;  /* 0x0000ffffcca17812 */ /* 0x000fe600078ec0ff */
[--C-:B------:R-:W-:Y:S01]  /*21220*/  HSET2.LE.AND R174, R174, R232.reuse, PT ;  /* 0x000000e8aeae7233 */ /* 0x100fe20003803000 */
[----:B------:R-:W-:Y:S02]  /*21230*/  SHF.R.U32.HI R156, RZ, 0x8, R161 ;  /* 0x00000008ff9c7819 */ /* 0x000fe400000116a1 */
[----:B------:R-:W-:Y:S01]  /*21240*/  SHF.R.U32.HI R161, RZ, 0x18, R204 ;  /* 0x00000018ffa17819 */ /* 0x000fe200000116cc */
[C---:B------:R-:W-:Y:S01]  /*21250*/  HMMA.16816.F32.BF16 R88, R144.reuse, R148, R88 ;  /* 0x000000949058723c */ /* 0x040fe20000041858 */
[----:B---3--:R-:W-:Y:S03]  /*21260*/  FADD.FTZ R225, R0, R176 ;  /* 0x000000b000e17221 */ /* 0x008fe60000010000 */
[----:B------:R-:W-:Y:S03]  /*21270*/  F2FP.BF16.PACK_AB R0, R224, R0 ;  /* 0x00000000e000723e */ /* 0x000fe600000010ff */
[----:B------:R-:W-:Y:S01]  /*21280*/  LOP3.LUT R149, R162, 0xff, RZ, 0xc0, !PT ;  /* 0x000000ffa2957812 */ /* 0x000fe200078ec0ff */
[-C--:B------:R-:W-:Y:S01]  /*21290*/  HMMA.16816.F32.BF16 R92, R144, R150.reuse, R92 ;  /* 0x00000096905c723c */ /* 0x080fe2000004185c */
[----:B------:R-:W-:Y:S03]  /*212a0*/  PRMT R2, R0, 0x7632, R2 ;  /* 0x0000763200027816 */ /* 0x000fe60000000002 */
[----:B------:R-:W-:Y:S02]  /*212b0*/  PRMT R175, R149, 0x5410, R164 ;  /* 0x0000541095af7816 */ /* 0x000fe400000000a4 */
[C---:B------:R-:W-:Y:S02]  /*212c0*/  LOP3.LUT R149, R204.reuse, 0xff, RZ, 0xc0, !PT ;  /* 0x000000ffcc957812 */ /* 0x040fe400078ec0ff */
[C---:B------:R-:W-:Y:S01]  /*212d0*/  HMMA.16816.F32.BF16 R96, R136.reuse, R150, R96 ;  /* 0x000000968860723c */ /* 0x040fe20000041860 */
[----:B------:R-:W-:Y:S03]  /*212e0*/  LOP3.LUT R148, R204, 0xff, RZ, 0xc0, !PT ;  /* 0x000000ffcc947812 */ /* 0x000fe600078ec0ff */
[----:B------:R-:W-:Y:S01]  /*212f0*/  SHF.R.U32.HI R162, RZ, 0x10, R204 ;  /* 0x00000010ffa27819 */ /* 0x000fe200000116cc */
[--C-:B------:R-:W-:Y:S03]  /*21300*/  HSET2.LE.AND R175, R175, R232.reuse, PT ;  /* 0x000000e8afaf7233 */ /* 0x100fe60003803000 */
[-C--:B------:R-:W-:Y:S08]  /*21310*/  HMMA.16816.F32.BF16 R100, R136, R140.reuse, R100 ;  /* 0x0000008c8864723c */ /* 0x080ff00000041864 */
[C---:B------:R-:W-:Y:S07]  /*21320*/  HMMA.16816.F32.BF16 R104, R144.reuse, R140, R104 ;  /* 0x0000008c9068723c */ /* 0x040fee0000041868 */
[----:B------:R-:W-:Y:S01]  /*21330*/  PRMT R140, R0, 0x5410, R2 ;  /* 0x00005410008c7816 */ /* 0x000fe20000000002 */
[-C--:B------:R-:W-:Y:S01]  /*21340*/  HMMA.16816.F32.BF16 R108, R144, R142.reuse, R108 ;  /* 0x0000008e906c723c */ /* 0x080fe2000004186c */
[----:B------:R-:W-:Y:S03]  /*21350*/  LOP3.LUT R141, R156, 0xffff, RZ, 0xc0, !PT ;  /* 0x0000ffff9c8d7812 */ /* 0x000fe600078ec0ff */
[----:B------:R-:W-:Y:S02]  /*21360*/  LOP3.LUT R174, R174, R140, RZ, 0xc0, !PT ;  /* 0x0000008caeae7212 */ /* 0x000fe400078ec0ff */
[----:B------:R-:W-:Y:S02]  /*21370*/  PRMT R140, R180, 0x5410, R182 ;  /* 0x00005410b48c7816 */ /* 0x000fe400000000b6 */
[C---:B------:R-:W-:Y:S01]  /*21380*/  HMMA.16816.F32.BF16 R112, R136.reuse, R142, R112 ;  /* 0x0000008e8870723c */ /* 0x040fe20000041870 */
[----:B------:R-:W-:Y:S03]  /*21390*/  LOP3.LUT R156, R162, 0xff, RZ, 0xc0, !PT ;  /* 0x000000ffa29c7812 */ /* 0x000fe600078ec0ff */
[----:B------:R-:W-:Y:S02]  /*213a0*/  @!P2 PRMT R180, R249, 0x5410, RZ ;  /* 0x00005410f9b4a816 */ /* 0x000fe400000000ff */
[----:B------:R-:W-:Y:S02]  /*213b0*/  PRMT R179, R156, 0x5410, R161 ;  /* 0x000054109cb37816 */ /* 0x000fe400000000a1 */
[----:B------:R-:W-:Y:S04]  /*213c0*/  SHF.R.U32.HI R143, RZ, 0x10, R167 ;  /* 0x00000010ff8f7819 */ /* 0x000fe800000116a7 */
[----:B------:R-:W-:Y:S01]  /*213d0*/  LOP3.LUT R156, R167, 0xffff, RZ, 0xc0, !PT ;  /* 0x0000ffffa79c7812 */ /* 0x000fe200078ec0ff */
[----:B------:R-:W-:Y:S01]  /*213e0*/  HSET2.LE.AND R179, R179, R232, PT ;  /* 0x000000e8b3b37233 */ /* 0x000fe20003803000 */
[----:B------:R-:W-:Y:S02]  /*213f0*/  LOP3.LUT R143, R143, 0xff, RZ, 0xc0, !PT ;  /* 0x000000ff8f8f7812 */ /* 0x000fe400078ec0ff */
[----:B------:R-:W-:Y:S02]  /*21400*/  SHF.R.U32.HI R156, RZ, 0x8, R156 ;  /* 0x00000008ff9c7819 */ /* 0x000fe4000001169c */
[----:B------:R-:W-:Y:S01]  /*21410*/  LOP3.LUT R175, R175, R140, RZ, 0xc0, !PT ;  /* 0x0000008cafaf7212 */ /* 0x000fe200078ec0ff */
[----:B----4-:R-:W-:Y:S05]  /*21420*/  @!P6 HFMA2.BF16_V2 R159, -RZ.H0_H0, RZ.H0_H0, -R153.H0_H0 ;  /* 0x200000ffff9fe231 */ /* 0x010fea0000340999 */
[----:B------:R-:W-:Y:S01]  /*21430*/  PRMT R170, R159, 0x7610, R170 ;  /* 0x000076109faa7816 */ /* 0x000fe200000000aa */
[----:B------:R1:W-:Y:S03]  /*21440*/  @!P6 STL.S16 [R1+0x18], R159 ;  /* 0x0000189f0100e387 */ /* 0x0003e60000100600 */
[----:B------:R-:W-:Y:S02]  /*21450*/  @!P6 PRMT R153, R170, 0x5410, RZ ;  /* 0x00005410aa99e816 */ /* 0x000fe400000000ff */
[----:B------:R3:W4:Y:S01]  /*21460*/  LDL.S16 R170, [R1+0xc] ;  /* 0x00000c0001aa7983 */ /* 0x0007220000100600 */
[----:B------:R-:W-:Y:S02]  /*21470*/  ISETP.GE.U32.AND P6, PT, R229, R3, PT ;  /* 0x00000003e500720c */ /* 0x000fe40003fc6070 */
[----:B------:R-:W-:Y:S01]  /*21480*/  PRMT R3, R171, 0x7610, R3 ;  /* 0x00007610ab037816 */ /* 0x000fe20000000003 */
[----:B------:R-:W-:Y:S04]  /*21490*/  STG.E.U16 [R210.64+0x20], R153 ;  /* 0x00002099d2007986 */ /* 0x000fe8000c10151c */
[----:B--2---:R-:W-:Y:S05]  /*214a0*/  @!P5 HFMA2.BF16_V2 R155, -RZ.H0_H0, RZ.H0_H0, -R3.H0_H0 ;  /* 0x200000ffff9bd231 */ /* 0x004fea0000340903 */
[----:B------:R2:W-:Y:S01]  /*214b0*/  @!P5 STL.S16 [R1+0x14], R155 ;  /* 0x0000149b0100d387 */ /* 0x0005e20000100600 */
[----:B------:R-:W-:Y:S02]  /*214c0*/  PRMT R173, R155, 0x7610, R173 ;  /* 0x000076109bad7816 */ /* 0x000fe400000000ad */
[----:B-1----:R-:W-:Y:S04]  /*214d0*/  LOP3.LUT R159, R205, UR16, R230, 0x96, !PT ;  /* 0x00000010cd9f7c12 */ /* 0x002fe8000f8e96e6 */
[----:B------:R-:W-:Y:S04]  /*214e0*/  SHF.R.U32.HI R142, RZ, 0x10, R159 ;  /* 0x00000010ff8e7819 */ /* 0x000fe8000001169f */
[----:B------:R-:W-:Y:S01]  /*214f0*/  LOP3.LUT R142, R142, 0xff, RZ, 0xc0, !PT ;  /* 0x000000ff8e8e7812 */ /* 0x000fe200078ec0ff */
[----:B-----5:R-:W-:Y:S05]  /*21500*/  @!P1 HFMA2.BF16_V2 R172, -RZ.H0_H0, RZ.H0_H0, -R152.H0_H0 ;  /* 0x200000ffffac9231 */ /* 0x020fea0000340998 */
[----:B------:R-:W-:Y:S01]  /*21510*/  PRMT R163, R172, 0x7610, R163 ;  /* 0x00007610aca37816 */ /* 0x000fe200000000a3 */
[----:B------:R-:W-:Y:S01]  /*21520*/  @!P1 STL.S16 [R1], R172 ;  /* 0x000000ac01009387 */ /* 0x000fe20000100600 */
[----:B--2---:R-:W-:Y:S02]  /*21530*/  PRMT R155, R3, 0x5410, R152 ;  /* 0x00005410039b7816 */ /* 0x004fe40000000098 */
[----:B------:R-:W-:Y:S02]  /*21540*/  @!P1 PRMT R152, R163, 0x5410, RZ ;  /* 0x00005410a3989816 */ /* 0x000fe400000000ff */
[----:B------:R3:W2:Y:S01]  /*21550*/  LDL.S16 R163, [R1+0x4] ;  /* 0x0000040001a37983 */ /* 0x0006a20000100600 */
[----:B------:R-:W-:Y:S02]  /*21560*/  ISETP.GE.U32.AND P1, PT, R229, R148, PT ;  /* 0x00000094e500720c */ /* 0x000fe40003f26070 */
[----:B------:R-:W-:Y:S01]  /*21570*/  LOP3.LUT R148, R204, 0xffff, RZ, 0xc0, !PT ;  /* 0x0000ffffcc947812 */ /* 0x000fe200078ec0ff */
[----:B------:R-:W-:Y:S01]  /*21580*/  STG.E.U16 [R208.64+0x22], R152 ;  /* 0x00002298d0007986 */ /* 0x000fe2000c10151c */
[----:B------:R-:W-:Y:S01]  /*21590*/  @!P5 PRMT R3, R173, 0x5410, RZ ;  /* 0x00005410ad03d816 */ /* 0x000fe200000000ff */
[----:B------:R-:W1:Y:S01]  /*215a0*/  MUFU.EX2 R205, R237 ;  /* 0x000000ed00cd7308 */ /* 0x000e620000000800 */
[----:B------:R-:W-:Y:S02]  /*215b0*/  SHF.R.U32.HI R148, RZ, 0x8, R148 ;  /* 0x00000008ff947819 */ /* 0x000fe40000011694 */
[----:B------:R-:W-:Y:S01]  /*215c0*/  ISETP.GE.U32.AND P5, PT, R229, R166, PT ;  /* 0x000000a6e500720c */ /* 0x000fe20003fa6070 */
[----:B------:R5:W-:Y:S01]  /*215d0*/  STG.E.U16 [R208.64+0x20], R3 ;  /* 0x00002003d0007986 */ /* 0x000be2000c10151c */
[----:B------:R-:W-:Y:S03]  /*215e0*/  PRMT R178, R149, 0x5410, R148 ;  /* 0x0000541095b27816 */ /* 0x000fe60000000094 */
[----:B------:R-:W3:Y:S01]  /*215f0*/  LDSM.16.MT88.4 R148, [R193+0xb000] ;  /* 0x00b00000c194783b */ /* 0x000ee20000004200 */
[----:B------:R-:W-:Y:S02]  /*21600*/  @!P1 HFMA2.BF16_V2 R247, -RZ.H0_H0, RZ.H0_H0, -R184.H0_H0 ;  /* 0x200000fffff79231 */ /* 0x000fe400003409b8 */
[----:B------:R-:W-:Y:S05]  /*21610*/  HSET2.LE.AND R178, R178, R232, PT ;  /* 0x000000e8b2b27233 */ /* 0x000fea0003803000 */
[----:B------:R-:W-:Y:S05]  /*21620*/  @!P5 HFMA2.BF16_V2 R248, -RZ.H0_H0, RZ.H0_H0, -R182.H0_H0 ;  /* 0x200000fffff8d231 */ /* 0x000fea00003409b6 */
[----:B------:R-:W-:Y:S02]  /*21630*/  @!P5 PRMT R182, R248, 0x5410, RZ ;  /* 0x00005410f8b6d816 */ /* 0x000fe400000000ff */
[----:B-1----:R-:W-:Y:S04]  /*21640*/  F2FP.BF16.PACK_AB R181, R185, R205 ;  /* 0x000000cdb9b5723e */ /* 0x002fe800000010ff */
[----:B-----5:R-:W-:Y:S01]  /*21650*/  PRMT R3, R181, 0x7632, R3 ;  /* 0x00007632b5037816 */ /* 0x020fe20000000003 */
[-C--:B---3--:R-:W-:Y:S08]  /*21660*/  HMMA.16816.F32.BF16 R116, R136, R148.reuse, R116 ;  /* 0x000000948874723c */ /* 0x088ff00000041874 */
[C---:B------:R-:W-:Y:S08]  /*21670*/  HMMA.16816.F32.BF16 R120, R144.reuse, R148, R120 ;  /* 0x000000949078723c */ /* 0x040ff00000041878 */
[-C--:B------:R-:W-:Y:S08]  /*21680*/  HMMA.16816.F32.BF16 R124, R144, R150.reuse, R124 ;  /* 0x00000096907c723c */ /* 0x080ff0000004187c */
[----:B------:R-:W-:Y:S01]  /*21690*/  HMMA.16816.F32.BF16 R128, R136, R150, R128 ;  /* 0x000000968880723c */ /* 0x000fe20000041880 */
[----:B------:R-:W-:Y:S03]  /*216a0*/  LDSM.16.MT88.4 R136, [R194+0xa800] ;  /* 0x00a80000c288783b */ /* 0x000fe60000004200 */
[----:B----4-:R-:W-:Y:S05]  /*216b0*/  @!P0 HFMA2.BF16_V2 R170, -RZ.H0_H0, RZ.H0_H0, -R0.H0_H0 ;  /* 0x200000ffffaa8231 */ /* 0x010fea0000340900 */
[----:B------:R-:W-:Y:S01]  /*216c0*/  PRMT R164, R170, 0x7610, R164 ;  /* 0x00007610aaa47816 */ /* 0x000fe200000000a4 */
[----:B------:R-:W-:Y:S03]  /*216d0*/  @!P0 STL.S16 [R1+0xc], R170 ;  /* 0x00000caa01008387 */ /* 0x000fe60000100600 */
[----:B------:R-:W-:Y:S02]  /*216e0*/  @!P0 PRMT R0, R164, 0x5410, RZ ;  /* 0x00005410a4008816 */ /* 0x000fe400000000ff */
[----:B------:R-:W-:Y:S02]  /*216f0*/  ISETP.GE.U32.AND P0, PT, R229, R141, PT ;  /* 0x0000008de500720c */ /* 0x000fe40003f06070 */
[--C-:B------:R-:W-:Y:S01]  /*21700*/  SHF.R.U32.HI R141, RZ, 0x10, R204.reuse ;  /* 0x00000010ff8d7819 */ /* 0x100fe200000116cc */
[----:B------:R1:W-:Y:S01]  /*21710*/  STG.E.U16 [R186.64+0x30], R0 ;  /* 0x00003000ba007986 */ /* 0x0003e2000c10151c */
[----:B------:R-:W-:Y:S02]  /*21720*/  SHF.R.U32.HI R204, RZ, 0x18, R204 ;  /* 0x00000018ffcc7819 */ /* 0x000fe400000116cc */
[----:B------:R-:W-:Y:S02]  /*21730*/  LOP3.LUT R161, R141, 0xff, RZ, 0xc0, !PT ;  /* 0x000000ff8da17812 */ /* 0x000fe400078ec0ff */
[----:B------:R-:W-:Y:S02]  /*21740*/  LOP3.LUT R141, R167, 0xff, RZ, 0xc0, !PT ;  /* 0x000000ffa78d7812 */ /* 0x000fe400078ec0ff */
[----:B------:R-:W-:Y:S02]  /*21750*/  SHF.R.U32.HI R167, RZ, 0x18, R167 ;  /* 0x00000018ffa77819 */ /* 0x000fe400000116a7 */
[----:B------:R-:W-:Y:S01]  /*21760*/  PRMT R172, R141, 0x5410, R156 ;  /* 0x000054108dac7816 */ /* 0x000fe2000000009c */
[----:B------:R-:W-:Y:S01]  /*21770*/  @!P0 HFMA2.BF16_V2 R246, -RZ.H0_H0, RZ.H0_H0, -R183.H0_H0 ;  /* 0x200000fffff68231 */ /* 0x000fe200003409b7 */
[----:B------:R-:W-:Y:S02]  /*21780*/  PRMT R143, R143, 0x5410, R167 ;  /* 0x000054108f8f7816 */ /* 0x000fe400000000a7 */
[----:B------:R-:W3:Y:S01]  /*21790*/  LDSM.16.MT88.4 R164, [R189+0xa800] ;  /* 0x00a80000bda4783b */ /* 0x000ee20000004200 */
[C---:B------:R-:W-:Y:S01]  /*217a0*/  LOP3.LUT R141, R159.reuse, 0xffff, RZ, 0xc0, !PT ;  /* 0x0000ffff9f8d7812 */ /* 0x040fe200078ec0ff */
[--C-:B------:R-:W-:Y:S01]  /*217b0*/  HSET2.LE.AND R172, R172, R232.reuse, PT ;  /* 0x000000e8acac7233 */ /* 0x100fe20003803000 */
[----:B------:R-:W-:Y:S01]  /*217c0*/  LOP3.LUT R156, R159, 0xff, RZ, 0xc0, !PT ;  /* 0x000000ff9f9c7812 */ /* 0x000fe200078ec0ff */
[--C-:B------:R-:W-:Y:S01]  /*217d0*/  HSET2.LE.AND R173, R143, R232.reuse, PT ;  /* 0x000000e88fad7233 */ /* 0x100fe20003803000 */
[----:B------:R-:W-:Y:S02]  /*217e0*/  SHF.R.U32.HI R159, RZ, 0x18, R159 ;  /* 0x00000018ff9f7819 */ /* 0x000fe4000001169f */
[----:B------:R-:W-:Y:S02]  /*217f0*/  SHF.R.U32.HI R141, RZ, 0x8, R141 ;  /* 0x00000008ff8d7819 */ /* 0x000fe4000001168d */
[----:B------:R-:W-:Y:S02]  /*21800*/  PRMT R142, R142, 0x5410, R159 ;  /* 0x000054108e8e7816 */ /* 0x000fe4000000009f */
[----:B------:R-:W-:Y:S02]  /*21810*/  PRMT R141, R156, 0x5410, R141 ;  /* 0x000054109c8d7816 */ /* 0x000fe4000000008d */
[----:B------:R-:W4:Y:S01]  /*21820*/  LDSM.16.MT88.4 R156, [R191+0xa800] ;  /* 0x00a80000bf9c783b */ /* 0x000f220000004200 */
[----:B------:R-:W-:Y:S01]  /*21830*/  LOP3.LUT R172, R172, R169, RZ, 0xc0, !PT ;  /* 0x000000a9acac7212 */ /* 0x000fe200078ec0ff */
[--C-:B------:R-:W-:Y:S01]  /*21840*/  HSET2.LE.AND R177, R142, R232.reuse, PT ;  /* 0x000000e88eb17233 */ /* 0x100fe20003803000 */
[----:B------:R-:W-:Y:S01]  /*21850*/  LOP3.LUT R173, R173, R168, RZ, 0xc0, !PT ;  /* 0x000000a8adad7212 */ /* 0x000fe200078ec0ff */
[----:B------:R-:W-:Y:S01]  /*21860*/  HSET2.LE.AND R176, R141, R232, PT ;  /* 0x000000e88db07233 */ /* 0x000fe20003803000 */
[----:B-1----:R-:W-:Y:S01]  /*21870*/  PRMT R0, R184, 0x5410, R183 ;  /* 0x00005410b8007816 */ /* 0x002fe200000000b7 */
[----:B--2---:R-:W-:Y:S01]  /*21880*/  @!P6 HFMA2.BF16_V2 R163, -RZ.H0_H0, RZ.H0_H0, -R2.H0_H0 ;  /* 0x200000ffffa3e231 */ /* 0x004fe20000340902 */
[----:B------:R-:W-:Y:S02]  /*21890*/  @!P1 PRMT R184, R247, 0x5410, RZ ;  /* 0x00005410f7b89816 */ /* 0x000fe400000000ff */
[----:B------:R-:W-:Y:S02]  /*218a0*/  LOP3.LUT R178, R178, R0, RZ, 0xc0, !PT ;  /* 0x00000000b2b27212 */ /* 0x000fe400078ec0ff */
[----:B------:R-:W-:Y:S01]  /*218b0*/  PRMT R0, R181, 0x5410, R3 ;  /* 0x00005410b5007816 */ /* 0x000fe20000000003 */
[----:B------:R4:W-:Y:S01]  /*218c0*/  @!P6 STL.S16 [R1+0x4], R163 ;  /* 0x000004a30100e387 */ /* 0x0009e20000100600 */
[----:B------:R-:W-:Y:S02]  /*218d0*/  @!P0 PRMT R183, R246, 0x5410, RZ ;  /* 0x00005410f6b78816 */ /* 0x000fe400000000ff */
[----:B------:R-:W-:Y:S02]  /*218e0*/  LOP3.LUT R176, R176, R160, RZ, 0xc0, !PT ;  /* 0x000000a0b0b07212 */ /* 0x000fe400078ec0ff */
[----:B------:R-:W-:Y:S02]  /*218f0*/  LOP3.LUT R177, R177, R155, RZ, 0xc0, !PT ;  /* 0x0000009bb1b17212 */ /* 0x000fe400078ec0ff */
[----:B------:R-:W-:Y:S01]  /*21900*/  LOP3.LUT R179, R179, R0, RZ, 0xc0, !PT ;  /* 0x00000000b3b37212 */ /* 0x000fe200078ec0ff */
[----:B------:R-:W-:Y:S01]  /*21910*/  FADD.FTZ R0, R205, R226 ;  /* 0x000000e2cd007221 */ /* 0x000fe20000010000 */
[----:B------:R-:W-:Y:S02]  /*21920*/  PRMT R162, R163, 0x7610, R162 ;  /* 0x00007610a3a27816 */ /* 0x000fe400000000a2 */
[C---:B------:R-:W-:Y:S02]  /*21930*/  ISETP.GE.U32.AND P2, PT, R229.reuse, R204, PT ;  /* 0x000000cce500720c */ /* 0x040fe40003f46070 */
[----:B------:R-:W-:Y:S01]  /*21940*/  @!P6 PRMT R2, R162, 0x5410, RZ ;  /* 0x00005410a202e816 */ /* 0x000fe200000000ff */
[-C--:B---3--:R-:W-:Y:S01]  /*21950*/  HMMA.16816.F32.BF16 R168, R172, R164.reuse, R4 ;  /* 0x000000a4aca8723c */ /* 0x088fe20000041804 */
[----:B------:R-:W1:Y:S01]  /*21960*/  LDSM.16.MT88.4 R4, [R193+0xa800] ;  /* 0x00a80000c104783b */ /* 0x000e620000004200 */
[----:B------:R-:W-:Y:S02]  /*21970*/  ISETP.GE.U32.AND P6, PT, R229, R161, PT ;  /* 0x000000a1e500720c */ /* 0x000fe40003fc6070 */
[----:B------:R-:W-:Y:S04]  /*21980*/  IADD3 R204, P0, R186, -0x40, RZ ;  /* 0xffffffc0bacc7810 */ /* 0x000fe80007f1e0ff */
[C---:B------:R-:W-:Y:S01]  /*21990*/  HMMA.16816.F32.BF16 R152, R176.reuse, R164, R8 ;  /* 0x000000a4b098723c */ /* 0x040fe20000041808 */
[----:B------:R-:W2:Y:S03]  /*219a0*/  LDSM.16.MT88.4 R8, [R189+0xb800] ;  /* 0x00b80000bd08783b */ /* 0x000ea60000004200 */
[----:B------:R-:W-:Y:S03]  /*219b0*/  @!P2 HFMA2.BF16_V2 R244, -RZ.H0_H0, RZ.H0_H0, -R3.H0_H0 ;  /* 0x200000fffff4a231 */ /* 0x000fe60000340903 */
[----:B------:R-:W-:Y:S01]  /*219c0*/  @!P6 HFMA2.BF16_V2 R245, -RZ.H0_H0, RZ.H0_H0, -R181.H0_H0 ;  /* 0x200000fffff5e231 */ /* 0x000fe200003409b5 */
[-C--:B------:R-:W-:Y:S01]  /*219d0*/  HMMA.16816.F32.BF16 R148, R176, R166.reuse, R12 ;  /* 0x000000a6b094723c */ /* 0x080fe2000004180c */
[----:B------:R-:W3:Y:S03]  /*219e0*/  LDSM.16.MT88.4 R12, [R191+0xb800] ;  /* 0x00b80000bf0c783b */ /* 0x000ee60000004200 */
[----:B------:R-:W-:Y:S02]  /*219f0*/  @!P2 PRMT R3, R244, 0x5410, RZ ;  /* 0x00005410f403a816 */ /* 0x000fe400000000ff */
[----:B------:R-:W-:Y:S02]  /*21a00*/  @!P6 PRMT R181, R245, 0x5410, RZ ;  /* 0x00005410f5b5e816 */ /* 0x000fe400000000ff */
[C---:B------:R-:W-:Y:S01]  /*21a10*/  HMMA.16816.F32.BF16 R164, R172.reuse, R166, R16 ;  /* 0x000000a6aca4723c */ /* 0x040fe20000041810 */
[----:B------:R-:W5:Y:S07]  /*21a20*/  LDSM.16.MT88.4 R16, [R194+0xb800] ;  /* 0x00b80000c210783b */ /* 0x000f6e0000004200 */
[-C--:B----4-:R-:W-:Y:S01]  /*21a30*/  HMMA.16816.F32.BF16 R160, R172, R156.reuse, R20 ;  /* 0x0000009caca0723c */ /* 0x090fe20000041814 */
[----:B------:R-:W4:Y:S07]  /*21a40*/  LDSM.16.MT88.4 R20, [R193+0xb800] ;  /* 0x00b80000c114783b */ /* 0x000f2e0000004200 */
[C---:B------:R-:W-:Y:S01]  /*21a50*/  HMMA.16816.F32.BF16 R144, R176.reuse, R156, R24 ;  /* 0x0000009cb090723c */ /* 0x040fe20000041818 */
[----:B------:R1:W-:Y:S04]  /*21a60*/  STG.E.U16 [R186.64+0x32], R2 ;  /* 0x00003202ba007986 */ /* 0x0003e8000c10151c */
[----:B------:R-:W-:Y:S03]  /*21a70*/  STG.E.U16 [R206.64+0x30], R180 ;  /* 0x000030b4ce007986 */ /* 0x000fe6000c10151c */
[-C--:B------:R-:W-:Y:S01]  /*21a80*/  HMMA.16816.F32.BF16 R140, R176, R158.reuse, R28 ;  /* 0x0000009eb08c723c */ /* 0x080fe2000004181c */
[----:B------:R-:W-:Y:S04]  /*21a90*/  STG.E.U16 [R206.64+0x32], R182 ;  /* 0x000032b6ce007986 */ /* 0x000fe8000c10151c */
[----:B------:R-:W-:Y:S03]  /*21aa0*/  STG.E.U16 [R210.64+0x2e], R184 ;  /* 0x00002eb8d2007986 */ /* 0x000fe6000c10151c */
[C---:B------:R-:W-:Y:S01]  /*21ab0*/  HMMA.16816.F32.BF16 R156, R172.reuse, R158, R32 ;  /* 0x0000009eac9c723c */ /* 0x040fe20000041820 */
[----:B------:R2:W-:Y:S04]  /*21ac0*/  STG.E.U16 [R210.64+0x30], R183 ;  /* 0x000030b7d2007986 */ /* 0x0005e8000c10151c */
[----:B------:R3:W-:Y:S03]  /*21ad0*/  STG.E.U16 [R208.64+0x32], R3 ;  /* 0x00003203d0007986 */ /* 0x0007e6000c10151c */
[-C--:B------:R-:W-:Y:S01]  /*21ae0*/  HMMA.16816.F32.BF16 R36, R172, R136.reuse, R36 ;  /* 0x00000088ac24723c */ /* 0x080fe20000041824 */
[----:B------:R4:W-:Y:S03]  /*21af0*/  STG.E.U16 [R208.64+0x30], R181 ;  /* 0x000030b5d0007986 */ /* 0x0009e6000c10151c */
[----:B-1----:R-:W-:Y:S04]  /*21b00*/  FADD.FTZ R2, R213, R227 ;  /* 0x000000e3d5027221 */ /* 0x002fe80000010000 */
[C---:B------:R-:W-:Y:S07]  /*21b10*/  HMMA.16816.F32.BF16 R40, R176.reuse, R136, R40 ;  /* 0x00000088b028723c */ /* 0x040fee0000041828 */
[----:B------:R-:W-:Y:S01]  /*21b20*/  IMAD.MOV.U32 R137, RZ, RZ, R135 ;  /* 0x000000ffff897224 */ /* 0x000fe200078e0087 */
[-C--:B------:R-:W-:Y:S01]  /*21b30*/  HMMA.16816.F32.BF16 R44, R176, R138.reuse, R44 ;  /* 0x0000008ab02c723c */ /* 0x080fe2000004182c */
[----:B------:R-:W-:Y:S03]  /*21b40*/  IMAD.MOV.U32 R136, RZ, RZ, R132 ;  /* 0x000000ffff887224 */ /* 0x000fe600078e0084 */
[----:B--2---:R-:W-:Y:S04]  /*21b50*/  FADD.FTZ R211, R224, R225 ;  /* 0x000000e1e0d37221 */ /* 0x004fe80000010000 */
[C---:B------:R-:W-:Y:S01]  /*21b60*/  HMMA.16816.F32.BF16 R48, R172.reuse, R138, R48 ;  /* 0x0000008aac30723c */ /* 0x040fe20000041830 */
[----:B---3--:R-:W-:Y:S03]  /*21b70*/  FADD.FTZ R3, R223, R233 ;  /* 0x000000e9df037221 */ /* 0x008fe60000010000 */
[----:B----4-:R-:W-:Y:S02]  /*21b80*/  FADD.FTZ R208, R212, R2 ;  /* 0x00000002d4d07221 */ /* 0x010fe40000010000 */
[----:B------:R-:W-:Y:S01]  /*21b90*/  FADD.FTZ R210, R222, R3 ;  /* 0x00000003ded27221 */ /* 0x000fe20000010000 */
[----:B------:R-:W-:Y:S01]  /*21ba0*/  IADD3.X R139, R187, -0x1, RZ, P0, !PT ;  /* 0xffffffffbb8b7810 */ /* 0x000fe200007fe4ff */
[-C--:B------:R-:W-:Y:S01]  /*21bb0*/  HMMA.16816.F32.BF16 R52, R172, R4.reuse, R52 ;  /* 0x00000004ac34723c */ /* 0x080fe20000041834 */
[----:B------:R-:W-:Y:S03]  /*21bc0*/  PLOP3.LUT P0, PT, PT, PT, UP0, 0x80, 0x0 ;  /* 0x000000000000781c */ /* 0x000fe60003f0f008 */
[----:B------:R-:W-:Y:S02]  /*21bd0*/  FADD.FTZ R209, R185, R0 ;  /* 0x00000000b9d17221 */ /* 0x000fe40000010000 */
[----:B------:R-:W-:Y:S02]  /*21be0*/  IMAD.MOV.U32 R138, RZ, RZ, R134 ;  /* 0x000000ffff8a7224 */ /* 0x000fe400078e0086 */
[C---:B------:R-:W-:Y:S01]  /*21bf0*/  HMMA.16816.F32.BF16 R56, R176.reuse, R4, R56 ;  /* 0x00000004b038723c */ /* 0x040fe20000041838 */
[----:B------:R-:W-:Y:S07]  /*21c00*/  IMAD.MOV.U32 R2, RZ, RZ, R133 ;  /* 0x000000ffff027224 */ /* 0x000fee00078e0085 */
        /* <DEDUP_REMOVED lines=19> */
.L_x_2076:
        /* <DEDUP_REMOVED lines=9> */
[----:B------:R-:W4:Y:S01]  /*21dd0*/  S2UR UR11, SR_CTAID.Z ;  /* 0x00000000000b79c3 */ /* 0x000f220000002700 */
[----:B------:R-:W-:Y:S01]  /*21de0*/  ULDC UR9, c[0x0][0x214] ;  /* 0x0000850000097ab9 */ /* 0x000fe20000000800 */
[----:B------:R-:W4:Y:S01]  /*21df0*/  S2R R174, SR_TID.X ;  /* 0x0000000000ae7919 */ /* 0x000f220000002100 */
[----:B------:R-:W-:Y:S02]  /*21e00*/  @UP3 UIMAD.WIDE.U32 UR14, UR25, UR4, URZ ;  /* 0x00000004190e32a5 */ /* 0x000fe4000f8e003f */
[----:B------:R-:W-:Y:S02]  /*21e10*/  UMOV UR20, URZ ;  /* 0x0000003f00147c82 */ /* 0x000fe40008000000 */
        /* <DEDUP_REMOVED lines=13> */
[----:B------:R-:W-:Y:S02]  /*21ef0*/  SHF.R.S32.HI R175, RZ, 0x1f, R174 ;  /* 0x0000001fffaf7819 */ /* 0x000fe400000114ae */
[----:B------:R-:W3:Y:S01]  /*21f00*/  SHFL.BFLY PT, R3, R210, 0x1, 0x1f ;  /* 0x0c201f00d2037f89 */ /* 0x000ee200000e0000 */
[----:B------:R-:W-:Y:S01]  /*21f10*/  UISETP.NE.AND UP2, UPT, UR4, URZ, UPT ;  /* 0x0000003f0400728c */ /* 0x000fe2000bf45270 */
[CC--:B------:R-:W-:Y:S02]  /*21f20*/  LEA.HI R4, R175.reuse, R174.reuse, RZ, 0x2 ;  /* 0x000000aeaf047211 */ /* 0x0c0fe400078f10ff */
[----:B------:R-:W4:Y:S01]  /*21f30*/  SHFL.BFLY PT, R7, R209, 0x1, 0x1f ;  /* 0x0c201f00d1077f89 */ /* 0x000f2200000e0000 */
[----:B------:R-:W-:Y:S01]  /*21f40*/  LEA.HI R173, R175, R174, RZ, 0x5 ;  /* 0x000000aeafad7211 */ /* 0x000fe200078f28ff */
[----:B------:R-:W-:Y:S01]  /*21f50*/  UISETP.NE.OR UP4, UPT, UR10, URZ, !UP2 ;  /* 0x0000003f0a00728c */ /* 0x000fe2000d785670 */
[----:B------:R-:W4:Y:S01]  /*21f60*/  S2UR UR10, SR_CTAID.X ;  /* 0x00000000000a79c3 */ /* 0x000f220000002500 */
[----:B------:R-:W-:-:S02]  /*21f70*/  @!UP3 UIMAD UR12, UR7, UR5, UR12 ;  /* 0x00000005070cb2a4 */ /* 0x000fc4000f8e020c */
[----:B------:R-:W-:Y:S02]  /*21f80*/  @UP1 UIMAD UR13, UR13, UR9, URZ ;  /* 0x000000090d0d12a4 */ /* 0x000fe4000f8e023f */
[----:B------:R-:W-:Y:S02]  /*21f90*/  ULDC UR5, c[0x0][0x234] ;  /* 0x00008d0000057ab9 */ /* 0x000fe40000000800 */
[----:B------:R-:W-:Y:S01]  /*21fa0*/  UISETP.NE.OR UP0, UPT, UR25, -0x1, UP4 ;  /* 0xffffffff1900788c */ /* 0x000fe2000a705670 */
[----:B-1----:R-:W-:Y:S01]  /*21fb0*/  FADD.FTZ R136, R0, R5 ;  /* 0x0000000500887221 */ /* 0x002fe20000010000 */
[----:B------:R-:W-:Y:S01]  /*21fc0*/  MOV R0, 0x3f800000 ;  /* 0x3f80000000007802 */ /* 0x000fe20000000f00 */
[----:B------:R-:W-:Y:S01]  /*21fd0*/  @!UP1 USEL UR13, UR9, UR5, !UP2 ;  /* 0x00000005090d9287 */ /* 0x000fe2000d000000 */
[----:B------:R-:W-:Y:S01]  /*21fe0*/  SHF.R.S32.HI R5, RZ, 0x1f, R4 ;  /* 0x0000001fff057819 */ /* 0x000fe20000011404 */
[----:B--2---:R-:W-:Y:S01]  /*21ff0*/  FADD.FTZ R208, R2, R208 ;  /* 0x000000d002d07221 */ /* 0x004fe20000010000 */
[----:B------:R-:W-:Y:S01]  /*22000*/  FSETP.NE.FTZ.AND P6, PT, R136, RZ, PT ;  /* 0x000000ff8800720b */ /* 0x000fe20003fd5000 */
[----:B------:R-:W-:Y:S01]  /*22010*/  ULDC UR4, c[0x0][0x1c0] ;  /* 0x0000700000047ab9 */ /* 0x000fe20000000800 */
[----:B------:R-:W-:Y:S01]  /*22020*/  SHF.R.S32.HI R2, RZ, 0x2, R4 ;  /* 0x00000002ff027819 */ /* 0x000fe20000011404 */
[----:B---3--:R-:W-:Y:S01]  /*22030*/  FADD.FTZ R210, R210, R3 ;  /* 0x00000003d2d27221 */ /* 0x008fe20000010000 */
[----:B------:R-:W1:Y:S01]  /*22040*/  SHFL.BFLY PT, R6, R208, 0x1, 0x1f ;  /* 0x0c201f00d0067f89 */ /* 0x000e6200000e0000 */
[----:B------:R-:W-:Y:S01]  /*22050*/  MOV R3, 0x3f800000 ;  /* 0x3f80000000037802 */ /* 0x000fe20000000f00 */
[----:B------:R-:W-:Y:S01]  /*22060*/  @UP1 UMOV UR15, 0x1 ;  /* 0x00000001000f1882 */ /* 0x000fe20000000000 */
[----:B----4-:R-:W-:Y:S01]  /*22070*/  FADD.FTZ R209, R209, R7 ;  /* 0x00000007d1d17221 */ /* 0x010fe20000010000 */
[----:B------:R-:W-:Y:S01]  /*22080*/  LEA.HI R5, R5, R2, RZ, 0x3 ;  /* 0x0000000205057211 */ /* 0x000fe200078f18ff */
[----:B------:R-:W-:Y:S01]  /*22090*/  @!UP1 UIMAD UR15, UR13, UR4, URZ ;  /* 0x000000040d0f92a4 */ /* 0x000fe2000f8e023f */
[----:B------:R-:W-:Y:S01]  /*220a0*/  FSETP.NE.FTZ.AND P5, PT, R210, RZ, PT ;  /* 0x000000ffd200720b */ /* 0x000fe20003fb5000 */
[----:B------:R-:W-:Y:S01]  /*220b0*/  @UP1 ULDC UR16, c[0x0][0x210] ;  /* 0x0000840000101ab9 */ /* 0x000fe20000000800 */
[----:B------:R-:W-:Y:S01]  /*220c0*/  LOP3.LUT R25, R5, 0xfffffff8, RZ, 0xc0, !PT ;  /* 0xfffffff805197812 */ /* 0x000fe200078ec0ff */
[----:B------:R-:W2:Y:S01]  /*220d0*/  @P6 MUFU.RCP R0, R136 ;  /* 0x0000008800006308 */ /* 0x000ea20000001000 */
[----:B------:R-:W-:Y:S01]  /*220e0*/  FSETP.NE.FTZ.AND P3, PT, R209, RZ, PT ;  /* 0x000000ffd100720b */ /* 0x000fe20003f75000 */
[----:B------:R-:W-:Y:S01]  /*220f0*/  UIMAD UR5, UR7, UR15, URZ ;  /* 0x0000000f070572a4 */ /* 0x000fe2000f8e023f */
[----:B------:R-:W-:Y:S01]  /*22100*/  IADD3 R25, R2, -R25, RZ ;  /* 0x8000001902197210 */ /* 0x000fe20007ffe0ff */
[----:B------:R-:W-:Y:S01]  /*22110*/  @!UP1 UMOV UR16, 0x1 ;  /* 0x0000000100109882 */ /* 0x000fe20000000000 */
[----:B------:R-:W-:Y:S01]  /*22120*/  MOV R2, 0x3f800000 ;  /* 0x3f80000000027802 */ /* 0x000fe20000000f00 */
[----:B------:R-:W-:Y:S01]  /*22130*/  @!UP0 UIMAD UR25, UR7, UR9, URZ ;  /* 0x00000009071982a4 */ /* 0x000fe2000f8e023f */
[----:B------:R-:W-:Y:S01]  /*22140*/  LOP3.LUT R4, R4, 0x3ffffffc, RZ, 0xc0, !PT ;  /* 0x3ffffffc04047812 */ /* 0x000fe200078ec0ff */
[----:B------:R-:W-:-:S02]  /*22150*/  UIMAD UR4, UR10, UR16, URZ ;  /* 0x000000100a0472a4 */ /* 0x000fc4000f8e023f */
[----:B------:R-:W-:Y:S01]  /*22160*/  @P5 MUFU.RCP R3, R210 ;  /* 0x000000d200035308 */ /* 0x000fe20000001000 */
[----:B------:R-:W-:Y:S01]  /*22170*/  IADD3 R4, -R4, R174, RZ ;  /* 0x000000ae04047210 */ /* 0x000fe20007ffe1ff */
[----:B------:R-:W-:Y:S02]  /*22180*/  USEL UR5, UR5, URZ, UP4 ;  /* 0x0000003f05057287 */ /* 0x000fe4000a000000 */
[----:B------:R-:W-:Y:S01]  /*22190*/  USHF.L.U32 UR4, UR4, 0x7, URZ ;  /* 0x0000000704047899 */ /* 0x000fe2000800063f */
[----:B-1----:R-:W-:Y:S01]  /*221a0*/  FADD.FTZ R208, R208, R6 ;  /* 0x00000006d0d07221 */ /* 0x002fe20000010000 */
[----:B------:R-:W-:Y:S01]  /*221b0*/  SHF.R.S32.HI R6, RZ, 0x5, R173 ;  /* 0x00000005ff067819 */ /* 0x000fe200000114ad */
[----:B--2---:R-:W-:Y:S01]  /*221c0*/  FMUL.FTZ R0, R0, c[0x0][0x2dc] ;  /* 0x0000b70000007a20 */ /* 0x004fe20000410000 */
[----:B------:R-:W-:Y:S02]  /*221d0*/  UIMAD UR13, UR11, UR13, UR5 ;  /* 0x0000000d0b0d72a4 */ /* 0x000fe4000f8e0205 */
[----:B------:R-:W-:Y:S01]  /*221e0*/  FSETP.NE.FTZ.AND P4, PT, R208, RZ, PT ;  /* 0x000000ffd000720b */ /* 0x000fe20003f95000 */
[----:B------:R-:W-:Y:S01]  /*221f0*/  FMUL.FTZ R11, R0, R161 ;  /* 0x000000a1000b7220 */ /* 0x000fe20000410000 */
[----:B------:R-:W-:Y:S01]  /*22200*/  LEA R172, R6, R4, 0x9 ;  /* 0x0000000406ac7211 */ /* 0x000fe200078e48ff */
[C---:B------:R-:W-:Y:S01]  /*22210*/  FMUL.FTZ R14, R0.reuse, R157 ;  /* 0x0000009d000e7220 */ /* 0x040fe20000410000 */
[----:B------:R-:W-:Y:S01]  /*22220*/  R2P PR, R25, 0x6 ;  /* 0x0000000619007804 */ /* 0x000fe20000000000 */
        /* <DEDUP_REMOVED lines=9> */
[----:B------:R-:W1:Y:S01]  /*222c0*/  @P4 MUFU.RCP R2, R208 ;  /* 0x000000d000024308 */ /* 0x000e620000001000 */
        /* <DEDUP_REMOVED lines=13> */
[----:B------:R-:W-:Y:S01]  /*223a0*/  F2FP.BF16.PACK_AB R18, R35, R137 ;  /* 0x000000892312723e */ /* 0x000fe200000010ff */
        /* <DEDUP_REMOVED lines=76> */
[----:B------:R-:W-:Y:S01]  /*22870*/  FMUL.FTZ R56, R0, R63 ;  /* 0x0000003f00387220 */ /* 0x000fe20000410000 */
        /* <DEDUP_REMOVED lines=223> */
[----:B---34-:R-:W3:Y:S02]  /*23670*/  S2R R4, SR_TID.X ;  /* 0x0000000000047919 */ /* 0x018ee40000002100 */
[----:B---3--:R-:W-:-:S04]  /*23680*/  SHF.R.S32.HI R2, RZ, 0x1f, R4 ;  /* 0x0000001fff027819 */ /* 0x008fc80000011404 */
[----:B------:R-:W-:-:S04]  /*23690*/  LEA.HI R2, R2, R4, RZ, 0x5 ;  /* 0x0000000402027211 */ /* 0x000fc800078f28ff */
[----:B------:R-:W-:Y:S02]  /*236a0*/  LOP3.LUT R0, R2, 0xffffffe0, RZ, 0xc0, !PT ;  /* 0xffffffe002007812 */ /* 0x000fe400078ec0ff */
[--C-:B------:R-:W-:Y:S02]  /*236b0*/  SHF.R.S32.HI R3, RZ, 0x5, R2.reuse ;  /* 0x00000005ff037819 */ /* 0x100fe40000011402 */
[----:B------:R-:W-:Y:S01]  /*236c0*/  SHF.R.S32.HI R2, RZ, 0x1f, R2 ;  /* 0x0000001fff027819 */ /* 0x000fe20000011402 */
[----:B------:R-:W-:-:S03]  /*236d0*/  IMAD.IADD R0, R4, 0x1, -R0 ;  /* 0x0000000104007824 */ /* 0x000fc600078e0a00 */
[----:B------:R-:W-:Y:S02]  /*236e0*/  LEA.HI R2, R2, R3, RZ, 0x2 ;  /* 0x0000000302027211 */ /* 0x000fe400078f10ff */
[----:B------:R-:W-:Y:S02]  /*236f0*/  SHF.R.S32.HI R4, RZ, 0x1f, R0 ;  /* 0x0000001fff047819 */ /* 0x000fe40000011400 */
[----:B------:R-:W-:Y:S02]  /*23700*/  LOP3.LUT R2, R2, 0xffffffc, RZ, 0xc0, !PT ;  /* 0x0ffffffc02027812 */ /* 0x000fe400078ec0ff */
[----:B------:R-:W-:-:S03]  /*23710*/  LEA.HI R0, R4, R0, RZ, 0x2 ;  /* 0x0000000004007211 */ /* 0x000fc600078f10ff */
[----:B------:R-:W-:Y:S01]  /*23720*/  IMAD.IADD R2, R3, 0x1, -R2 ;  /* 0x0000000103027824 */ /* 0x000fe200078e0a02 */
        /* <DEDUP_REMOVED lines=33> */
.L_x_2081:
[----:B---34-:R-:W-:Y:S05]  /*23940*/  BSYNC B0 ;  /* 0x0000000000007941 */ /* 0x018fea0003800000 */
.L_x_2080:
[----:B------:R-:W3:Y:S04]  /*23950*/  LDL.64 R80, [R1+0x90] ;  /* 0x0000900001507983 */ /* 0x000ee80000100a00 */
[----:B--2---:R2:W5:Y:S01]  /*23960*/  LDL R14, [R1+0x8c] ;  /* 0x00008c00010e7983 */ /* 0x0045620000100800 */
[----:B------:R-:W-:Y:S01]  /*23970*/  LEA.HI R13, R175, R174, RZ, 0x3 ;  /* 0x000000aeaf0d7211 */ /* 0x000fe200078f18ff */
[----:B------:R-:W-:Y:S01]  /*23980*/  UIMAD UR10, UR10, -0x80, UR27 ;  /* 0xffffff800a0a78a4 */ /* 0x000fe2000f8e021b */
[----:B------:R-:W-:Y:S01]  /*23990*/  BSSY B0, `(.L_x_2082) ;  /* 0x0000020000007945 */ /* 0x000fe20003800000 */
[----:B------:R-:W4:Y:S01]  /*239a0*/  S2R R0, SR_TID.X ;  /* 0x0000000000007919 */ /* 0x000f220000002100 */
[----:B------:R-:W-:Y:S01]  /*239b0*/  SHF.R.S32.HI R3, RZ, 0x3, R13 ;  /* 0x00000003ff037819 */ /* 0x000fe2000001140d */
[----:B------:R-:W-:-:S02]  /*239c0*/  USHF.R.S32.HI UR6, URZ, 0x1f, UR11 ;  /* 0x0000001f3f067899 */ /* 0x000fc4000801140b */
[----:B------:R-:W1:Y:S01]  /*239d0*/  S2R R10, SR_CTAID.Z ;  /* 0x00000000000a7919 */ /* 0x000e620000002700 */
[----:B------:R-:W-:Y:S02]  /*239e0*/  ULDC.64 UR4, c[0x0][0x1f0] ;  /* 0x00007c0000047ab9 */ /* 0x000fe40000000a00 */
[----:B------:R-:W-:-:S04]  /*239f0*/  UIMAD UR4, UR6, UR4, URZ ;  /* 0x00000004060472a4 */ /* 0x000fc8000f8e023f */
[----:B------:R-:W-:Y:S01]  /*23a00*/  UIMAD UR4, UR11, UR5, UR4 ;  /* 0x000000050b0472a4 */ /* 0x000fe2000f8e0204 */
[----:B----4-:R-:W-:-:S04]  /*23a10*/  SHF.R.S32.HI R2, RZ, 0x1f, R0 ;  /* 0x0000001fff027819 */ /* 0x010fc80000011400 */
[----:B------:R-:W-:-:S04]  /*23a20*/  LEA.HI R2, R2, R0, RZ, 0x3 ;  /* 0x0000000002027211 */ /* 0x000fc800078f18ff */
[----:B------:R-:W-:Y:S02]  /*23a30*/  SHF.R.S32.HI R2, RZ, 0x3, R2 ;  /* 0x00000003ff027819 */ /* 0x000fe40000011402 */
[----:B---3--:R-:W-:Y:S02]  /*23a40*/  SHF.R.S32.HI R0, RZ, 0x1f, R80 ;  /* 0x0000001fff007819 */ /* 0x008fe40000011450 */
[----:B------:R-:W-:-:S04]  /*23a50*/  IADD3 R4, P0, R80, UR14, RZ ;  /* 0x0000000e50047c10 */ /* 0x000fc8000ff1e0ff */
[----:B------:R-:W-:Y:S01]  /*23a60*/  IADD3.X R5, R0, UR8, RZ, P0, !PT ;  /* 0x0000000800057c10 */ /* 0x000fe200087fe4ff */
[----:B------:R-:W-:Y:S01]  /*23a70*/  IMAD.U32 R0, RZ, RZ, UR26 ;  /* 0x0000001aff007e24 */ /* 0x000fe2000f8e00ff */
[----:B------:R-:W-:Y:S02]  /*23a80*/  ISETP.GE.AND P0, PT, R3, UR10, PT ;  /* 0x0000000a03007c0c */ /* 0x000fe4000bf06270 */
[----:B------:R-:W-:Y:S01]  /*23a90*/  SHF.R.S32.HI R3, RZ, 0x1f, R2 ;  /* 0x0000001fff037819 */ /* 0x000fe20000011402 */
[----:B-1----:R-:W-:-:S04]  /*23aa0*/  IMAD.WIDE.U32 R10, R10, c[0x0][0x1f0], R4 ;  /* 0x00007c000a0a7a25 */ /* 0x002fc800078e0004 */
[----:B------:R-:W-:Y:S01]  /*23ab0*/  IMAD.WIDE R6, R0, 0x80, R2 ;  /* 0x0000008000067825 */ /* 0x000fe200078e0202 */
[----:B------:R-:W-:-:S05]  /*23ac0*/  IADD3 R9, R11, UR4, RZ ;  /* 0x000000040b097c10 */ /* 0x000fca000fffe0ff */
[----:B------:R-:W-:Y:S05]  /*23ad0*/  @P0 BRA `(.L_x_2083) ;  /* 0x000000b000000947 */ /* 0x000fea0003800000 */
[----:B--2---:R-:W-:Y:S01]  /*23ae0*/  IMAD R0, R7, c[0x0][0x1e8], RZ ;  /* 0x00007a0007007a24 */ /* 0x004fe200078e02ff */
        /* <DEDUP_REMOVED lines=10> */
.L_x_2083:
[----:B--2---:R-:W-:Y:S05]  /*23b90*/  BSYNC B0 ;  /* 0x0000000000007941 */ /* 0x004fea0003800000 */
.L_x_2082:
[----:B------:R-:W-:Y:S01]  /*23ba0*/  LEA.HI.SX32 R0, R13, 0x10, 0x1d ;  /* 0x000000100d007811 */ /* 0x000fe200078feaff */
        /* <DEDUP_REMOVED lines=17> */
.L_x_2085:
[----:B------:R-:W-:Y:S05]  /*23cc0*/  BSYNC B0 ;  /* 0x0000000000007941 */ /* 0x000fea0003800000 */
.L_x_2084:
        /* <DEDUP_REMOVED lines=18> */
.L_x_2087:
[----:B------:R-:W-:Y:S05]  /*23df0*/  BSYNC B0 ;  /* 0x0000000000007941 */ /* 0x000fea0003800000 */
.L_x_2086:
        /* <DEDUP_REMOVED lines=18> */
.L_x_2089:
[----:B------:R-:W-:Y:S05]  /*23f20*/  BSYNC B0 ;  /* 0x0000000000007941 */ /* 0x000fea0003800000 */
.L_x_2088:
        /* <DEDUP_REMOVED lines=18> */
.L_x_2091:
[----:B------:R-:W-:Y:S05]  /*24050*/  BSYNC B0 ;  /* 0x0000000000007941 */ /* 0x000fea0003800000 */
.L_x_2090:
        /* <DEDUP_REMOVED lines=18> */
.L_x_2093:
[----:B------:R-:W-:Y:S05]  /*24180*/  BSYNC B0 ;  /* 0x0000000000007941 */ /* 0x000fea0003800000 */
.L_x_2092:
        /* <DEDUP_REMOVED lines=18> */
.L_x_2095:
[----:B------:R-:W-:Y:S05]  /*242b0*/  BSYNC B0 ;  /* 0x0000000000007941 */ /* 0x000fea0003800000 */
.L_x_2094:
[----:B------:R-:W-:-:S04]  /*242c0*/  LEA.HI.SX32 R0, R13, 0x70, 0x1d ;  /* 0x000000700d007811 */ /* 0x000fc800078feaff */
        /* <DEDUP_REMOVED lines=18> */
.L_x_2096:
        /* <DEDUP_REMOVED lines=9> */
.L_x_2407:


//--------------------- .text._ZN5flash16flash_fwd_kernelI23Flash_fwd_kernel_traitsILi128ELi128ELi32ELi4ELb0ELb0EN7cutlass10bfloat16_tE19Flash_kernel_traitsILi128ELi128ELi32ELi4ES3_EELb0ELb0ELb1ELb0ELb0ELb0ELb1ELb0EEEvNS_16Flash_fwd_paramsE --------------------------
	.section	.text._ZN5flash16flash_fwd_kernelI23Flash_fwd_kernel_traitsILi128ELi128ELi32ELi4ELb0ELb0EN7cutlass10bfloat16_tE19Flash_kernel_traitsILi128ELi128ELi32ELi4ES3_EELb0ELb0ELb1ELb0ELb0ELb0ELb1ELb0EEEvNS_16Flash_fwd_paramsE,"ax",@progbits
	.sectioninfo	@"SHI_REGISTERS=255"
	.align	128
        .global         _ZN5flash16flash_fwd_kernelI23Flash_fwd_kernel_traitsILi128ELi128ELi32ELi4ELb0ELb0EN7cutlass10bfloat16_tE19Flash_kernel_traitsILi128ELi128ELi32ELi4ES3_EELb0ELb0ELb1ELb0ELb0ELb0ELb1ELb0EEEvNS_16Flash_fwd_paramsE
        .type           _ZN5flash16flash_fwd_kernelI23Flash_fwd_kernel_traitsILi128ELi128ELi32ELi4ELb0ELb0EN7cutlass10bfloat16_tE19Flash_kernel_traitsILi128ELi128ELi32ELi4ES3_EELb0ELb0ELb1ELb0ELb0ELb0ELb1ELb0EEEvNS_16Flash_fwd_paramsE,@function
        .size           _ZN5flash16flash_fwd_kernelI23Flash_fwd_kernel_traitsILi128ELi128ELi32ELi4ELb0ELb0EN7cutlass10bfloat16_tE19Flash_kernel_traitsILi128ELi128ELi32ELi4ES3_EELb0ELb0ELb1ELb0ELb0ELb0ELb1ELb0EEEvNS_16Flash_fwd_paramsE,(.L_x_2408 - _ZN5flash16flash_fwd_kernelI23Flash_fwd_kernel_traitsILi128ELi128ELi32ELi4ELb0ELb0EN7cutlass10bfloat16_tE19Flash_kernel_traitsILi128ELi128ELi32ELi4ES3_EELb0ELb0ELb1ELb0ELb0ELb0ELb1ELb0EEEvNS_16Flash_fwd_paramsE)
        .other          _ZN5flash16flash_fwd_kernelI23Flash_fwd_kernel_traitsILi128ELi128ELi32ELi4ELb0ELb0EN7cutlass10bfloat16_tE19Flash_kernel_traitsILi128ELi128ELi32ELi4ES3_EELb0ELb0ELb1ELb0ELb0ELb0ELb1ELb0EEEvNS_16Flash_fwd_paramsE,@"STO_CUDA_ENTRY STV_DEFAULT"
_ZN5flash16flash_fwd_kernelI23Flash_fwd_kernel_traitsILi128ELi128ELi32ELi4ELb0ELb0EN7cutlass10bfloat16_tE19Flash_kernel_traitsILi128ELi128ELi32ELi4ES3_EELb0ELb0ELb1ELb0ELb0ELb0ELb1ELb0EEEvNS_16Flash_fwd_paramsE:
.text._ZN5flash16flash_fwd_kernelI23Flash_fwd_kernel_traitsILi128ELi128ELi32ELi4ELb0ELb0EN7cutlass10bfloat16_tE19Flash_kernel_traitsILi128ELi128ELi32ELi4ES3_EELb0ELb0ELb1ELb0ELb0ELb0ELb1ELb0EEEvNS_16Flash_fwd_paramsE:
        /* <DEDUP_REMOVED lines=56> */
.L_x_2097:
[----:B------:R-:W-:Y:S02]  /*0380*/  ULDC UR7, c[0x0][0x218] ;  /* 0x0000860000077ab9 */ /* 0x000fe40000000800 */
.L_x_2098:
        /* <DEDUP_REMOVED lines=120> */
.L_x_2101:
[----:B------:R-:W-:Y:S05]  /*0b10*/  BSYNC B0 ;  /* 0x0000000000007941 */ /* 0x000fea0003800000 */
.L_x_2100:
        /* <DEDUP_REMOVED lines=18> */
.L_x_2103:
[----:B------:R-:W-:Y:S05]  /*0c40*/  BSYNC B0 ;  /* 0x0000000000007941 */ /* 0x000fea0003800000 */
.L_x_2102:
        /* <DEDUP_REMOVED lines=18> */
.L_x_2105:
[----:B------:R-:W-:Y:S05]  /*0d70*/  BSYNC B0 ;  /* 0x0000000000007941 */ /* 0x000fea0003800000 */
.L_x_2104:
        /* <DEDUP_REMOVED lines=18> */
.L_x_2107:
[----:B------:R-:W-:Y:S05]  /*0ea0*/  BSYNC B0 ;  /* 0x0000000000007941 */ /* 0x000fea0003800000 */
.L_x_2106:
        /* <DEDUP_REMOVED lines=18> */
.L_x_2109:
[----:B------:R-:W-:Y:S05]  /*0fd0*/  BSYNC B0 ;  /* 0x0000000000007941 */ /* 0x000fea0003800000 */
.L_x_2108:
        /* <DEDUP_REMOVED lines=18> */
.L_x_2111:
[----:B------:R-:W-:Y:S05]  /*1100*/  BSYNC B0 ;  /* 0x0000000000007941 */ /* 0x000fea0003800000 */
.L_x_2110:
        /* <DEDUP_REMOVED lines=18> */
.L_x_2113:
[----:B------:R-:W-:Y:S05]  /*1230*/  BSYNC B0 ;  /* 0x0000000000007941 */ /* 0x000fea0003800000 */
.L_x_2112:
        /* <DEDUP_REMOVED lines=18> */
.L_x_2115:
[----:B------:R-:W-:Y:S05]  /*1360*/  BSYNC B0 ;  /* 0x0000000000007941 */ /* 0x000fea0003800000 */
.L_x_2114:
        /* <DEDUP_REMOVED lines=67> */
.L_x_2099:
        /* <DEDUP_REMOVED lines=33> */
.L_x_2116:
        /* <DEDUP_REMOVED lines=46> */
.L_x_2117:
        /* <DEDUP_REMOVED lines=96> */
.L_x_2119:
[----:B------:R-:W-:Y:S05]  /*2290*/  BSYNC B0 ;  /* 0x0000000000007941 */ /* 0x000fea0003800000 */
.L_x_2118:
        /* <DEDUP_REMOVED lines=29> */
.L_x_2121:
[----:B------:R-:W-:Y:S05]  /*2470*/  BSYNC B0 ;  /* 0x0000000000007941 */ /* 0x000fea0003800000 */
.L_x_2120:
        /* <DEDUP_REMOVED lines=29> */
.L_x_2123:
[----:B------:R-:W-:Y:S05]  /*2650*/  BSYNC B0 ;  /* 0x0000000000007941 */ /* 0x000fea0003800000 */
.L_x_2122:
        /* <DEDUP_REMOVED lines=29> */
.L_x_2125:
[----:B------:R-:W-:Y:S05]  /*2830*/  BSYNC B0 ;  /* 0x0000000000007941 */ /* 0x000fea0003800000 */
.L_x_2124:
        /* <DEDUP_REMOVED lines=29> */
.L_x_2127:
[----:B------:R-:W-:Y:S05]  /*2a10*/  BSYNC B0 ;  /* 0x0000000000007941 */ /* 0x000fea0003800000 */
.L_x_2126:
        /* <DEDUP_REMOVED lines=29> */
.L_x_2129:
[----:B------:R-:W-:Y:S05]  /*2bf0*/  BSYNC B0 ;  /* 0x0000000000007941 */ /* 0x000fea0003800000 */
.L_x_2128:
        /* <DEDUP_REMOVED lines=30> */
.L_x_2131:
[----:B------:R-:W-:Y:S05]  /*2de0*/  BSYNC B0 ;  /* 0x0000000000007941 */ /* 0x000fea0003800000 */
.L_x_2130:
        /* <DEDUP_REMOVED lines=34> */
.L_x_2133:
[----:B------:R-:W-:Y:S05]  /*3010*/  BSYNC B0 ;  /* 0x0000000000007941 */ /* 0x000fea0003800000 */
.L_x_2132:
        /* <DEDUP_REMOVED lines=32> */
.L_x_2135:
[----:B------:R-:W-:Y:S05]  /*3220*/  BSYNC B0 ;  /* 0x0000000000007941 */ /* 0x000fea0003800000 */
.L_x_2134:
        /* <DEDUP_REMOVED lines=28> */
.L_x_2137:
[----:B------:R-:W-:Y:S05]  /*33f0*/  BSYNC B0 ;  /* 0x0000000000007941 */ /* 0x000fea0003800000 */
.L_x_2136:
        /* <DEDUP_REMOVED lines=40> */
.L_x_2139:
[----:B------:R-:W-:Y:S05]  /*3680*/  BSYNC B0 ;  /* 0x0000000000007941 */ /* 0x000fea0003800000 */
.L_x_2138:
        /* <DEDUP_REMOVED lines=27> */
.L_x_2141:
[----:B------:R-:W-:Y:S05]  /*3840*/  BSYNC B0 ;  /* 0x0000000000007941 */ /* 0x000fea0003800000 */
.L_x_2140:
        /* <DEDUP_REMOVED lines=46> */
[----:B------:R-:W-:Y:S01]  /*3b30*/  LDSM.16.M88.4 R44, [R223] ;  /* 0x00000000df2c783b */ /* 0x000fe20000000200 */
[----:B------:R-:W-:Y:S01]  /*3b40*/  IADD3 R224, R223, 0x1800, RZ ;  /* 0x00001800dfe07810 */ /* 0x000fe20007ffe0ff */
[----:B------:R-:W-:-:S02]  /*3b50*/  IMAD.IADD R221, R212, 0x1, R2 ;  /* 0x00000001d4dd7824 */ /* 0x000fc400078e0202 */
[----:B------:R-:W3:Y:S01]  /*3b60*/  LDSM.16.M88.4 R16, [R216] ;  /* 0x00000000d810783b */ /* 0x000ee20000000200 */
[----:B------:R-:W-:-:S03]  /*3b70*/  IMAD.IADD R219, R2, 0x1, R223 ;  /* 0x0000000102db7824 */ /* 0x000fc600078e02df */
[----:B------:R-:W4:Y:S04]  /*3b80*/  LDSM.16.M88.4 R12, [R216+0x2000] ;  /* 0x00200000d80c783b */ /* 0x000f280000000200 */
[----:B------:R-:W3:Y:S04]  /*3b90*/  LDSM.16.M88.4 R48, [R223+0x800] ;  /* 0x00080000df30783b */ /* 0x000ee80000000200 */
[----:B------:R-:W-:Y:S04]  /*3ba0*/  LDSM.16.M88.4 R52, [R221+0x8000] ;  /* 0x00800000dd34783b */ /* 0x000fe80000000200 */
[----:B------:R-:W3:Y:S04]  /*3bb0*/  LDSM.16.M88.4 R40, [R222] ;  /* 0x00000000de28783b */ /* 0x000ee80000000200 */
[----:B------:R-:W-:Y:S01]  /*3bc0*/  LDSM.16.M88.4 R76, [R219] ;  /* 0x00000000db4c783b */ /* 0x000fe20000000200 */
[-C--:B-1----:R-:W-:Y:S03]  /*3bd0*/  HMMA.16816.F32.BF16 R32, R20, R24.reuse, RZ ;  /* 0x000000181420723c */ /* 0x082fe600000418ff */
[----:B------:R-:W-:Y:S04]  /*3be0*/  LDSM.16.M88.4 R36, [R220] ;  /* 0x00000000dc24783b */ /* 0x000fe80000000200 */
[----:B------:R-:W-:Y:S01]  /*3bf0*/  LDSM.16.M88.4 R92, [R221+0x9000] ;  /* 0x00900000dd5c783b */ /* 0x000fe20000000200 */
[C---:B--2---:R-:W-:Y:S08]  /*3c00*/  HMMA.16816.F32.BF16 R60, R8.reuse, R24, RZ ;  /* 0x00000018083c723c */ /* 0x044ff000000418ff */
[C---:B-----5:R-:W-:Y:S08]  /*3c10*/  HMMA.16816.F32.BF16 R64, R8.reuse, R28, RZ ;  /* 0x0000001c0840723c */ /* 0x060ff000000418ff */
[C---:B------:R-:W-:Y:S08]  /*3c20*/  HMMA.16816.F32.BF16 R68, R8.reuse, R26, RZ ;  /* 0x0000001a0844723c */ /* 0x040ff000000418ff */
[----:B------:R-:W-:Y:S01]  /*3c30*/  HMMA.16816.F32.BF16 R56, R8, R30, RZ ;  /* 0x0000001e0838723c */ /* 0x000fe200000418ff */
[----:B------:R-:W1:Y:S07]  /*3c40*/  LDSM.16.M88.4 R8, [R222+0x2000] ;  /* 0x00200000de08783b */ /* 0x000e6e0000000200 */
[----:B---3--:R-:W-:Y:S08]  /*3c50*/  HMMA.16816.F32.BF16 R32, R16, R44, R32 ;  /* 0x0000002c1020723c */ /* 0x008ff00000041820 */
[C---:B------:R-:W-:Y:S08]  /*3c60*/  HMMA.16816.F32.BF16 R72, R20.reuse, R28, RZ ;  /* 0x0000001c1448723c */ /* 0x040ff000000418ff */
[C---:B------:R-:W-:Y:S08]  /*3c70*/  HMMA.16816.F32.BF16 R24, R20.reuse, R26, RZ ;  /* 0x0000001a1418723c */ /* 0x040ff000000418ff */
[----:B------:R-:W-:Y:S01]  /*3c80*/  HMMA.16816.F32.BF16 R80, R20, R30, RZ ;  /* 0x0000001e1450723c */ /* 0x000fe200000418ff */
[----:B------:R-:W-:Y:S07]  /*3c90*/  LDSM.16.M88.4 R28, [R214+0x4000] ;  /* 0x00400000d61c783b */ /* 0x000fee0000000200 */
[C---:B----4-:R-:W-:Y:S08]  /*3ca0*/  HMMA.16816.F32.BF16 R20, R12.reuse, R44, R60 ;  /* 0x0000002c0c14723c */ /* 0x050ff0000004183c */
[C---:B------:R-:W-:Y:S08]  /*3cb0*/  HMMA.16816.F32.BF16 R64, R12.reuse, R48, R64 ;  /* 0x000000300c40723c */ /* 0x040ff00000041840 */
[C---:B------:R-:W-:Y:S08]  /*3cc0*/  HMMA.16816.F32.BF16 R68, R12.reuse, R46, R68 ;  /* 0x0000002e0c44723c */ /* 0x040ff00000041844 */
[----:B------:R-:W-:Y:S01]  /*3cd0*/  HMMA.16816.F32.BF16 R88, R12, R50, R56 ;  /* 0x000000320c58723c */ /* 0x000fe20000041838 */
[----:B------:R-:W-:Y:S07]  /*3ce0*/  LDSM.16.M88.4 R56, [R221+0x8800] ;  /* 0x00880000dd38783b */ /* 0x000fee0000000200 */
[----:B------:R-:W-:Y:S01]  /*3cf0*/  HMMA.16816.F32.BF16 R12, R40, R52, R32 ;  /* 0x00000034280c723c */ /* 0x000fe20000041820 */
[----:B------:R-:W2:Y:S07]  /*3d00*/  LDSM.16.M88.4 R32, [R220+0x2000] ;  /* 0x00200000dc20783b */ /* 0x000eae0000000200 */
[C---:B------:R-:W-:Y:S01]  /*3d10*/  HMMA.16816.F32.BF16 R84, R16.reuse, R48, R72 ;  /* 0x000000301054723c */ /* 0x040fe20000041848 */
[----:B------:R-:W3:Y:S07]  /*3d20*/  LDSM.16.M88.4 R72, [R212+0x9000] ;  /* 0x00900000d448783b */ /* 0x000eee0000000200 */
[----:B------:R-:W-:Y:S01]  /*3d30*/  HMMA.16816.F32.BF16 R60, R16, R46, R24 ;  /* 0x0000002e103c723c */ /* 0x000fe20000041818 */
[----:B------:R-:W4:Y:S07]  /*3d40*/  LDSM.16.M88.4 R24, [R214+0x6000] ;  /* 0x00600000d618783b */ /* 0x000f2e0000000200 */
[----:B-1----:R-:W-:Y:S01]  /*3d50*/  HMMA.16816.F32.BF16 R44, R8, R52, R20 ;  /* 0x00000034082c723c */ /* 0x002fe20000041814 */
[----:B------:R-:W-:Y:S07]  /*3d60*/  LDSM.16.M88.4 R20, [R216+0x4000] ;  /* 0x00400000d814783b */ /* 0x000fee0000000200 */
[----:B------:R-:W-:Y:S08]  /*3d70*/  HMMA.16816.F32.BF16 R12, R36, R76, R12 ;  /* 0x0000004c240c723c */ /* 0x000ff0000004180c */
[----:B------:R-:W-:Y:S01]  /*3d80*/  HMMA.16816.F32.BF16 R80, R16, R50, R80 ;  /* 0x000000321050723c */ /* 0x000fe20000041850 */
[----:B------:R-:W1:Y:S04]  /*3d90*/  LDSM.16.M88.4 R48, [R223+0x1000] ;  /* 0x00100000df30783b */ /* 0x000e680000000200 */
[----:B------:R-:W5:Y:S03]  /*3da0*/  LDSM.16.M88.4 R16, [R216+0x6000] ;  /* 0x00600000d810783b */ /* 0x000f660000000200 */
[-C--:B------:R-:W-:Y:S08]  /*3db0*/  HMMA.16816.F32.BF16 R96, R8, R54.reuse, R68 ;  /* 0x000000360860723c */ /* 0x080ff00000041844 */
[----:B------:R-:W-:Y:S01]  /*3dc0*/  HMMA.16816.F32.BF16 R68, R40, R54, R60 ;  /* 0x000000362844723c */ /* 0x000fe2000004183c */
[----:B------:R-:W1:Y:S07]  /*3dd0*/  LDSM.16.M88.4 R52, [R219+0x800] ;  /* 0x00080000db34783b */ /* 0x000e6e0000000200 */
[----:B--2---:R-:W-:Y:S08]  /*3de0*/  HMMA.16816.F32.BF16 R60, R32, R76, R44 ;  /* 0x0000004c203c723c */ /* 0x004ff0000004182c */
[----:B---3--:R-:W-:Y:S01]  /*3df0*/  HMMA.16816.F32.BF16 R44, R28, R72, R12 ;  /* 0x000000481c2c723c */ /* 0x008fe2000004180c */
[----:B------:R-:W2:Y:S07]  /*3e00*/  LDSM.16.M88.4 R12, [R222+0x4000] ;  /* 0x00400000de0c783b */ /* 0x000eae0000000200 */
[----:B------:R-:W-:Y:S08]  /*3e10*/  HMMA.16816.F32.BF16 R104, R8, R56, R64 ;  /* 0x000000380868723c */ /* 0x000ff00000041840 */
[----:B----4-:R-:W-:Y:S08]  /*3e20*/  HMMA.16816.F32.BF16 R64, R24, R72, R60 ;  /* 0x000000481840723c */ /* 0x010ff0000004183c */
[----:B------:R-:W-:Y:S08]  /*3e30*/  HMMA.16816.F32.BF16 R68, R36, R78, R68 ;  /* 0x0000004e2444723c */ /* 0x000ff00000041844 */
[----:B------:R-:W-:Y:S01]  /*3e40*/  HMMA.16816.F32.BF16 R112, R8, R58, R88 ;  /* 0x0000003a0870723c */ /* 0x000fe20000041858 */
[----:B------:R-:W3:Y:S04]  /*3e50*/  LDSM.16.M88.4 R8, [R222+0x6000] ;  /* 0x00600000de08783b */ /* 0x000ee80000000200 */
[----:B------:R-:W-:Y:S03]  /*3e60*/  LDSM.16.M88.4 R88, [R219+0x1000] ;  /* 0x00100000db58783b */ /* 0x000fe60000000200 */
[----:B------:R-:W-:Y:S08]  /*3e70*/  HMMA.16816.F32.BF16 R108, R40, R56, R84 ;  /* 0x00000038286c723c */ /* 0x000ff00000041854 */
[----:B-1----:R-:W-:Y:S01]  /*3e80*/  HMMA.16816.F32.BF16 R60, R20, R48, R44 ;  /* 0x00000030143c723c */ /* 0x002fe2000004182c */
[----:B------:R-:W1:Y:S07]  /*3e90*/  LDSM.16.M88.4 R44, [R212+0x9800] ;  /* 0x00980000d42c783b */ /* 0x000e6e0000000200 */
[----:B------:R-:W-:Y:S01]  /*3ea0*/  HMMA.16816.F32.BF16 R80, R40, R58, R80 ;  /* 0x0000003a2850723c */ /* 0x000fe20000041850 */
[----:B------:R-:W-:Y:S04]  /*3eb0*/  LDSM.16.M88.4 R40, [R223+0x1800] ;  /* 0x00180000df28783b */ /* 0x000fe80000000200 */
[----:B------:R-:W-:Y:S03]  /*3ec0*/  LDSM.16.M88.4 R56, [R220+0x4000] ;  /* 0x00400000dc38783b */ /* 0x000fe60000000200 */
[----:B------:R-:W-:Y:S08]  /*3ed0*/  HMMA.16816.F32.BF16 R96, R32, R78, R96 ;  /* 0x0000004e2060723c */ /* 0x000ff00000041860 */
[----:B-----5:R-:W-:Y:S08]  /*3ee0*/  HMMA.16816.F32.BF16 R84, R16, R48, R64 ;  /* 0x000000301054723c */ /* 0x020ff00000041840 */
[----:B------:R-:W-:Y:S08]  /*3ef0*/  HMMA.16816.F32.BF16 R100, R28, R74, R68 ;  /* 0x0000004a1c64723c */ /* 0x000ff00000041844 */
[----:B------:R-:W-:Y:S08]  /*3f00*/  HMMA.16816.F32.BF16 R68, R32, R54, R112 ;  /* 0x000000362044723c */ /* 0x000ff00000041870 */
[----:B------:R-:W-:Y:S08]  /*3f10*/  HMMA.16816.F32.BF16 R64, R36, R52, R108 ;  /* 0x000000342440723c */ /* 0x000ff0000004186c */
[----:B--2---:R-:W-:Y:S01]  /*3f20*/  HMMA.16816.F32.BF16 R76, R12, R92, R60 ;  /* 0x0000005c0c4c723c */ /* 0x004fe2000004183c */
[----:B------:R-:W2:Y:S07]  /*3f30*/  LDSM.16.M88.4 R60, [R220+0x6000] ;  /* 0x00600000dc3c783b */ /* 0x000eae0000000200 */
[----:B------:R-:W-:Y:S08]  /*3f40*/  HMMA.16816.F32.BF16 R104, R32, R52, R104 ;  /* 0x000000342068723c */ /* 0x000ff00000041868 */
[----:B------:R-:W-:Y:S08]  /*3f50*/  HMMA.16816.F32.BF16 R36, R36, R54, R80 ;  /* 0x000000362424723c */ /* 0x000ff00000041850 */
[----:B------:R-:W-:Y:S08]  /*3f60*/  HMMA.16816.F32.BF16 R52, R24, R74, R96 ;  /* 0x0000004a1834723c */ /* 0x000ff00000041860 */
[----:B---3--:R-:W-:Y:S08]  /*3f70*/  HMMA.16816.F32.BF16 R32, R8, R92, R84 ;  /* 0x0000005c0820723c */ /* 0x008ff00000041854 */
[----:B------:R-:W-:Y:S08]  /*3f80*/  HMMA.16816.F32.BF16 R84, R20, R50, R100 ;  /* 0x000000321454723c */ /* 0x000ff00000041864 */
[----:B-1----:R-:W-:Y:S08]  /*3f90*/  HMMA.16816.F32.BF16 R72, R24, R46, R68 ;  /* 0x0000002e1848723c */ /* 0x002ff00000041844 */
[-C--:B------:R-:W-:Y:S08]  /*3fa0*/  HMMA.16816.F32.BF16 R68, R28, R44.reuse, R64 ;  /* 0x0000002c1c44723c */ /* 0x080ff00000041840 */
[----:B------:R-:W-:Y:S01]  /*3fb0*/  HMMA.16816.F32.BF16 R80, R24, R44, R104 ;  /* 0x0000002c1850723c */ /* 0x000fe20000041868 */
[----:B------:R-:W1:Y:S07]  /*3fc0*/  LDSM.16.M88.4 R24, [R221+0x9800] ;  /* 0x00980000dd18783b */ /* 0x000e6e0000000200 */
[----:B------:R-:W-:Y:S08]  /*3fd0*/  HMMA.16816.F32.BF16 R64, R16, R50, R52 ;  /* 0x000000321040723c */ /* 0x000ff00000041834 */
[----:B------:R-:W-:Y:S08]  /*3fe0*/  HMMA.16816.F32.BF16 R28, R28, R46, R36 ;  /* 0x0000002e1c1c723c */ /* 0x000ff00000041824 */
[----:B--2---:R-:W-:Y:S08]  /*3ff0*/  HMMA.16816.F32.BF16 R48, R60, R88, R32 ;  /* 0x000000583c30723c */ /* 0x004ff00000041820 */
[----:B------:R-:W-:Y:S08]  /*4000*/  HMMA.16816.F32.BF16 R32, R12, R94, R84 ;  /* 0x0000005e0c20723c */ /* 0x000ff00000041854 */
[----:B------:R-:W-:Y:S08]  /*4010*/  HMMA.16816.F32.BF16 R36, R20, R40, R68 ;  /* 0x000000281424723c */ /* 0x000ff00000041844 */
[----:B------:R-:W-:Y:S01]  /*4020*/  HMMA.16816.F32.BF16 R76, R56, R88, R76 ;  /* 0x00000058384c723c */ /* 0x000fe2000004184c */
[----:B------:R-:W-:-:S02]  /*4030*/  FMUL.FTZ R48, R48, c[0x0][0x2ec] ;  /* 0x0000bb0030307a20 */ /* 0x000fc40000410000 */
[----:B------:R-:W-:-:S04]  /*4040*/  FMUL.FTZ R49, R49, c[0x0][0x2ec] ;  /* 0x0000bb0031317a20 */ /* 0x000fc80000410000 */
[----:B------:R-:W-:Y:S01]  /*4050*/  MUFU.TANH R48, R48 ;  /* 0x0000003000307308 */ /* 0x000fe20000002400 */
[C---:B------:R-:W-:Y:S07]  /*4060*/  HMMA.16816.F32.BF16 R52, R16.reuse, R40, R80 ;  /* 0x000000281034723c */ /* 0x040fee0000041850 */
[----:B------:R-:W-:Y:S01]  /*4070*/  MUFU.TANH R49, R49 ;  /* 0x0000003100317308 */ /* 0x000fe20000002400 */
[-C--:B------:R-:W-:Y:S08]  /*4080*/  HMMA.16816.F32.BF16 R44, R16, R42.reuse, R72 ;  /* 0x0000002a102c723c */ /* 0x080ff00000041848 */
[----:B------:R-:W-:Y:S01]  /*4090*/  HMMA.16816.F32.BF16 R28, R20, R42, R28 ;  /* 0x0000002a141c723c */ /* 0x000fe2000004181c */
[----:B------:R-:W-:-:S02]  /*40a0*/  FMUL.FTZ R2, R78, c[0x0][0x2ec] ;  /* 0x0000bb004e027a20 */ /* 0x000fc40000410000 */
[----:B------:R-:W-:Y:S02]  /*40b0*/  FMUL.FTZ R76, R76, c[0x0][0x2ec] ;  /* 0x0000bb004c4c7a20 */ /* 0x000fe40000410000 */
[----:B------:R2:W-:Y:S01]  /*40c0*/  MUFU.TANH R68, R2 ;  /* 0x0000000200447308 */ /* 0x0005e20000002400 */
[----:B------:R-:W-:Y:S02]  /*40d0*/  FMUL.FTZ R77, R77, c[0x0][0x2ec] ;  /* 0x0000bb004d4d7a20 */ /* 0x000fe40000410000 */
[----:B------:R-:W-:Y:S05]  /*40e0*/  HMMA.16816.F32.BF16 R16, R8, R94, R64 ;  /* 0x0000005e0810723c */ /* 0x000fea0000041840 */
[----:B------:R-:W3:Y:S03]  /*40f0*/  MUFU.TANH R80, R76 ;  /* 0x0000004c00507308 */ /* 0x000ee60000002400 */
[----:B------:R-:W-:Y:S01]  /*4100*/  HMMA.16816.F32.BF16 R20, R56, R90, R32 ;  /* 0x0000005a3814723c */ /* 0x000fe20000041820 */
[----:B--2---:R-:W-:-:S04]  /*4110*/  FMUL.FTZ R2, R79, c[0x0][0x2ec] ;  /* 0x0000bb004f027a20 */ /* 0x004fc80000410000 */
[----:B------:R-:W-:Y:S03]  /*4120*/  MUFU.TANH R72, R77 ;  /* 0x0000004d00487308 */ /* 0x000fe60000002400 */
[----:B-1----:R-:W-:Y:S01]  /*4130*/  HMMA.16816.F32.BF16 R32, R12, R24, R36 ;  /* 0x000000180c20723c */ /* 0x002fe20000041824 */
[----:B------:R-:W1:Y:S01]  /*4140*/  LDSM.16.M88.4 R36, [R219+0x1800] ;  /* 0x00180000db24783b */ /* 0x000e620000000200 */
[----:B------:R-:W-:-:S04]  /*4150*/  DEPBAR.LE SB0, 0x0 ;  /* 0x000080000000791a */ /* 0x000fc80000000000 */
[----:B------:R2:W4:Y:S02]  /*4160*/  MUFU.TANH R92, R2 ;  /* 0x00000002005c7308 */ /* 0x0005240000002400 */
[C---:B------:R-:W-:Y:S08]  /*4170*/  HMMA.16816.F32.BF16 R52, R8.reuse, R24, R52 ;  /* 0x000000180834723c */ /* 0x040ff00000041834 */
[----:B------:R-:W-:Y:S01]  /*4180*/  HMMA.16816.F32.BF16 R44, R8, R26, R44 ;  /* 0x0000001a082c723c */ /* 0x000fe2000004182c */
[----:B------:R-:W-:-:S04]  /*4190*/  FMUL.FTZ R5, R23, c[0x0][0x2ec] ;  /* 0x0000bb0017057a20 */ /* 0x000fc80000410000 */
[----:B------:R-:W-:Y:S01]  /*41a0*/  MUFU.TANH R40, R5 ;  /* 0x0000000500287308 */ /* 0x000fe20000002400 */
[----:B--2---:R-:W-:Y:S02]  /*41b0*/  FMUL.FTZ R2, R50, c[0x0][0x2ec] ;  /* 0x0000bb0032027a20 */ /* 0x004fe40000410000 */
[----:B------:R-:W-:Y:S05]  /*41c0*/  HMMA.16816.F32.BF16 R8, R60, R90, R16 ;  /* 0x0000005a3c08723c */ /* 0x000fea0000041810 */
[----:B------:R2:W-:Y:S03]  /*41d0*/  MUFU.TANH R41, R2 ;  /* 0x0000000200297308 */ /* 0x0005e60000002400 */
[----:B------:R-:W-:Y:S08]  /*41e0*/  HMMA.16816.F32.BF16 R28, R12, R26, R28 ;  /* 0x0000001a0c1c723c */ /* 0x000ff0000004181c */
[----:B-1----:R-:W-:Y:S01]  /*41f0*/  HMMA.16816.F32.BF16 R12, R56, R36, R32 ;  /* 0x00000024380c723c */ /* 0x002fe20000041820 */
[----:B--2---:R-:W-:-:S07]  /*4200*/  FMUL.FTZ R2, R51, c[0x0][0x2ec] ;  /* 0x0000bb0033027a20 */ /* 0x004fce0000410000 */
[----:B------:R-:W-:Y:S01]  /*4210*/  FMUL.FTZ R5, R8, c[0x0][0x2ec] ;  /* 0x0000bb0008057a20 */ /* 0x000fe20000410000 */
[----:B------:R1:W2:Y:S01]  /*4220*/  MUFU.TANH R42, R2 ;  /* 0x00000002002a7308 */ /* 0x0002a20000002400 */
[----:B------:R-:W-:Y:S02]  /*4230*/  FMUL.FTZ R16, R9, c[0x0][0x2ec] ;  /* 0x0000bb0009107a20 */ /* 0x000fe40000410000 */
[----:B------:R-:W-:Y:S02]  /*4240*/  FMUL.FTZ R17, R10, c[0x0][0x2ec] ;  /* 0x0000bb000a117a20 */ /* 0x000fe40000410000 */
[----:B------:R-:W-:-:S03]  /*4250*/  FMUL.FTZ R11, R11, c[0x0][0x2ec] ;  /* 0x0000bb000b0b7a20 */ /* 0x000fc60000410000 */
[----:B------:R-:W-:Y:S01]  /*4260*/  MUFU.TANH R35, R16 ;  /* 0x0000001000237308 */ /* 0x000fe20000002400 */
[----:B-1----:R-:W-:-:S07]  /*4270*/  FMUL.FTZ R2, R20, c[0x0][0x2ec] ;  /* 0x0000bb0014027a20 */ /* 0x002fce0000410000 */
[----:B------:R-:W-:Y:S08]  /*4280*/  MUFU.TANH R19, R11 ;  /* 0x0000000b00137308 */ /* 0x000ff00000002400 */
[----:B------:R1:W5:Y:S08]  /*4290*/  MUFU.TANH R78, R2 ;  /* 0x00000002004e7308 */ /* 0x0003700000002400 */
[----:B------:R-:W-:Y:S01]  /*42a0*/  MUFU.TANH R20, R5 ;  /* 0x0000000500147308 */ /* 0x000fe20000002400 */
[----:B-1----:R-:W-:-:S07]  /*42b0*/  FMUL.FTZ R2, R21, c[0x0][0x2ec] ;  /* 0x0000bb0015027a20 */ /* 0x002fce0000410000 */
[----:B------:R-:W-:Y:S08]  /*42c0*/  MUFU.TANH R16, R17 ;  /* 0x0000001100107308 */ /* 0x000ff00000002400 */
[----:B------:R1:W-:Y:S02]  /*42d0*/  MUFU.TANH R76, R2 ;  /* 0x00000002004c7308 */ /* 0x0003e40000002400 */
[----:B-1----:R-:W-:Y:S01]  /*42e0*/  LEA.HI R2, R3, R116, RZ, 0x2 ;  /* 0x0000007403027211 */ /* 0x002fe200078f10ff */
[----:B------:R-:W-:-:S03]  /*42f0*/  FMUL.FTZ R3, R22, c[0x0][0x2ec] ;  /* 0x0000bb0016037a20 */ /* 0x000fc60000410000 */
[----:B------:R-:W-:Y:S02]  /*4300*/  LOP3.LUT R2, R2, 0xfffffffc, RZ, 0xc0, !PT ;  /* 0xfffffffc02027812 */ /* 0x000fe400078ec0ff */
[----:B------:R1:W1:Y:S03]  /*4310*/  MUFU.TANH R23, R3 ;  /* 0x0000000300177308 */ /* 0x0002660000002400 */
[----:B------:R-:W-:-:S05]  /*4320*/  IMAD.IADD R2, R116, 0x1, -R2 ;  /* 0x0000000174027824 */ /* 0x000fca00078e0a02 */
[----:B------:R2:W-:Y:S01]  /*4330*/  STL [R1+0x54], R2 ;  /* 0x0000540201007387 */ /* 0x0005e20000100800 */
[----:B-1----:R-:W-:-:S05]  /*4340*/  LEA R3, R116, UR18, 0x4 ;  /* 0x0000001274037c11 */ /* 0x002fca000f8e20ff */
[----:B------:R-:W-:-:S05]  /*4350*/  IMAD.IADD R3, R118, 0x1, R3 ;  /* 0x0000000176037824 */ /* 0x000fca00078e0203 */
[C---:B------:R-:W-:Y:S02]  /*4360*/  IADD3 R8, R3.reuse, UR5, RZ ;  /* 0x0000000503087c10 */ /* 0x040fe4000fffe0ff */
[C---:B------:R-:W-:Y:S02]  /*4370*/  IADD3 R9, R3.reuse, UR4, RZ ;  /* 0x0000000403097c10 */ /* 0x040fe4000fffe0ff */
[C---:B------:R-:W-:Y:S02]  /*4380*/  IADD3 R7, R3.reuse, 0x8, RZ ;  /* 0x0000000803077810 */ /* 0x040fe40007ffe0ff */
[C---:B------:R-:W-:Y:S02]  /*4390*/  IADD3 R6, R3.reuse, 0x40, RZ ;  /* 0x0000004003067810 */ /* 0x040fe40007ffe0ff */
[----:B------:R-:W-:Y:S01]  /*43a0*/  IADD3 R5, R3, 0x48, RZ ;  /* 0x0000004803057810 */ /* 0x000fe20007ffe0ff */
[----:B--2---:R-:W-:Y:S01]  /*43b0*/  IMAD.U32 R2, RZ, RZ, UR21 ;  /* 0x00000015ff027e24 */ /* 0x004fe2000f8e00ff */
[----:B------:R-:W-:-:S02]  /*43c0*/  IMNMX R231, RZ, R8, !PT ;  /* 0x00000008ffe77217 */ /* 0x000fc40007800200 */
[----:B------:R-:W-:Y:S01]  /*43d0*/  IMNMX R235, R9, UR19, PT ;  /* 0x0000001309eb7c17 */ /* 0x000fe2000b800200 */
[----:B------:R-:W-:Y:S01]  /*43e0*/  IMAD R2, R2, 0x20, R117 ;  /* 0x0000002002027824 */ /* 0x000fe200078e0275 */
[----:B------:R-:W-:Y:S02]  /*43f0*/  IADD3 R8, R7, UR5, RZ ;  /* 0x0000000507087c10 */ /* 0x000fe4000fffe0ff */
[----:B------:R-:W-:Y:S02]  /*4400*/  IADD3 R9, R6, UR5, RZ ;  /* 0x0000000506097c10 */ /* 0x000fe4000fffe0ff */
[----:B------:R-:W-:Y:S02]  /*4410*/  IADD3 R10, R5, UR5, RZ ;  /* 0x00000005050a7c10 */ /* 0x000fe4000fffe0ff */
[----:B------:R-:W-:Y:S02]  /*4420*/  IMNMX R230, RZ, R8, !PT ;  /* 0x00000008ffe67217 */ /* 0x000fe40007800200 */
[----:B------:R-:W-:-:S02]  /*4430*/  IMNMX R229, RZ, R9, !PT ;  /* 0x00000009ffe57217 */ /* 0x000fc40007800200 */
[----:B------:R-:W-:Y:S02]  /*4440*/  IMNMX R228, RZ, R10, !PT ;  /* 0x0000000affe47217 */ /* 0x000fe40007800200 */
[----:B------:R-:W-:Y:S01]  /*4450*/  IADD3 R5, R5, UR4, RZ ;  /* 0x0000000405057c10 */ /* 0x000fe2000fffe0ff */
[----:B------:R-:W-:Y:S01]  /*4460*/  HMMA.16816.F32.BF16 R8, R60, R36, R52 ;  /* 0x000000243c08723c */ /* 0x000fe20000041834 */
[----:B------:R-:W-:Y:S01]  /*4470*/  BAR.SYNC.DEFER_BLOCKING 0x0 ;  /* 0x0000000000007b1d */ /* 0x000fe20000010000 */
[----:B------:R-:W-:Y:S02]  /*4480*/  ISETP.GE.AND P6, PT, R2, R235, PT ;  /* 0x000000eb0200720c */ /* 0x000fe40003fc6270 */
[----:B------:R-:W-:Y:S02]  /*4490*/  IADD3 R7, R7, UR4, RZ ;  /* 0x0000000407077c10 */ /* 0x000fe4000fffe0ff */
[----:B------:R-:W-:Y:S02]  /*44a0*/  IADD3 R6, R6, UR4, RZ ;  /* 0x0000000406067c10 */ /* 0x000fe4000fffe0ff */
[----:B------:R-:W-:Y:S01]  /*44b0*/  IMNMX R232, R5, UR19, PT ;  /* 0x0000001305e87c17 */ /* 0x000fe2000b800200 */
[----:B------:R-:W-:Y:S01]  /*44c0*/  FMUL.FTZ R5, R12, c[0x0][0x2ec] ;  /* 0x0000bb000c057a20 */ /* 0x000fe20000410000 */
[----:B------:R-:W-:-:S02]  /*44d0*/  ISETP.LT.OR P6, PT, R2, R231, P6 ;  /* 0x000000e70200720c */ /* 0x000fc400037c1670 */
[----:B------:R-:W-:Y:S01]  /*44e0*/  IADD3 R3, R2, 0x1, RZ ;  /* 0x0000000102037810 */ /* 0x000fe20007ffe0ff */
[----:B------:R1:W-:Y:S01]  /*44f0*/  MUFU.TANH R34, R5 ;  /* 0x0000000500227308 */ /* 0x0003e20000002400 */
[----:B------:R-:W-:Y:S02]  /*4500*/  IMNMX R234, R7, UR19, PT ;  /* 0x0000001307ea7c17 */ /* 0x000fe4000b800200 */
[----:B------:R-:W-:Y:S02]  /*4510*/  IMNMX R233, R6, UR19, PT ;  /* 0x0000001306e97c17 */ /* 0x000fe4000b800200 */
[----:B---3--:R-:W-:Y:S02]  /*4520*/  FSEL R77, R80, -INF , !P6 ;  /* 0xff800000504d7808 */ /* 0x008fe40007000000 */
[C---:B------:R-:W-:Y:S02]  /*4530*/  ISETP.GE.AND P0, PT, R3.reuse, R235, PT ;  /* 0x000000eb0300720c */ /* 0x040fe40003f06270 */
[----:B------:R-:W-:-:S02]  /*4540*/  ISETP.GE.AND P4, PT, R3, R234, PT ;  /* 0x000000ea0300720c */ /* 0x000fc40003f86270 */
[CC--:B------:R-:W-:Y:S01]  /*4550*/  ISETP.GE.AND P5, PT, R3.reuse, R233.reuse, PT ;  /* 0x000000e90300720c */ /* 0x0c0fe20003fa6270 */
[----:B------:R-:W-:Y:S01]  /*4560*/  FMUL.FTZ R6, R8, c[0x0][0x2ec] ;  /* 0x0000bb0008067a20 */ /* 0x000fe20000410000 */
[----:B------:R-:W-:Y:S02]  /*4570*/  ISETP.GE.AND P2, PT, R3, R232, PT ;  /* 0x000000e80300720c */ /* 0x000fe40003f46270 */
[----:B------:R-:W-:Y:S01]  /*4580*/  ISETP.GE.AND P6, PT, R2, R233, PT ;  /* 0x000000e90200720c */ /* 0x000fe20003fc6270 */
[----:B-1----:R-:W-:Y:S01]  /*4590*/  FMUL.FTZ R5, R13, c[0x0][0x2ec] ;  /* 0x0000bb000d057a20 */ /* 0x002fe20000410000 */
[C---:B------:R-:W-:Y:S01]  /*45a0*/  ISETP.LT.OR P0, PT, R3.reuse, R231, P0 ;  /* 0x000000e70300720c */ /* 0x040fe20000701670 */
[----:B------:R1:W2:Y:S01]  /*45b0*/  MUFU.TANH R21, R6 ;  /* 0x0000000600157308 */ /* 0x0002a20000002400 */
[C---:B------:R-:W-:Y:S02]  /*45c0*/  ISETP.LT.OR P4, PT, R3.reuse, R230, P4 ;  /* 0x000000e60300720c */ /* 0x040fe40002781670 */
[----:B------:R-:W-:-:S02]  /*45d0*/  ISETP.LT.OR P5, PT, R3, R229, P5 ;  /* 0x000000e50300720c */ /* 0x000fc40002fa1670 */
[----:B------:R-:W-:Y:S02]  /*45e0*/  ISETP.LT.OR P2, PT, R3, R228, P2 ;  /* 0x000000e40300720c */ /* 0x000fe40001741670 */
[C---:B------:R-:W-:Y:S01]  /*45f0*/  ISETP.LT.OR P6, PT, R2.reuse, R229, P6 ;  /* 0x000000e50200720c */ /* 0x040fe200037c1670 */
[----:B------:R3:W-:Y:S01]  /*4600*/  MUFU.TANH R27, R5 ;  /* 0x00000005001b7308 */ /* 0x0007e20000002400 */
[----:B------:R-:W-:Y:S02]  /*4610*/  IADD3 R3, R2, 0x8, RZ ;  /* 0x0000000802037810 */ /* 0x000fe40007ffe0ff */
[----:B------:R-:W-:Y:S02]  /*4620*/  FSEL R22, R48, -INF , !P6 ;  /* 0xff80000030167808 */ /* 0x000fe40007000000 */
[C---:B------:R-:W-:Y:S02]  /*4630*/  ISETP.GE.AND P1, PT, R3.reuse, R235, PT ;  /* 0x000000eb0300720c */ /* 0x040fe40003f26270 */
[-C--:B------:R-:W-:Y:S01]  /*4640*/  ISETP.GE.AND P6, PT, R3, R234.reuse, PT ;  /* 0x000000ea0300720c */ /* 0x080fe20003fc6270 */
[----:B-1----:R-:W-:Y:S01]  /*4650*/  FMUL.FTZ R6, R9, c[0x0][0x2ec] ;  /* 0x0000bb0009067a20 */ /* 0x002fe20000410000 */
[----:B------:R-:W-:-:S02]  /*4660*/  ISETP.GE.AND P3, PT, R2, R234, PT ;  /* 0x000000ea0200720c */ /* 0x000fc40003f66270 */
[C---:B------:R-:W-:Y:S01]  /*4670*/  ISETP.LT.OR P1, PT, R3.reuse, R231, P1 ;  /* 0x000000e70300720c */ /* 0x040fe20000f21670 */
[----:B------:R1:W-:Y:S01]  /*4680*/  MUFU.TANH R25, R6 ;  /* 0x0000000600197308 */ /* 0x0003e20000002400 */
[-C--:B------:R-:W-:Y:S02]  /*4690*/  ISETP.LT.OR P6, PT, R3, R230.reuse, P6 ;  /* 0x000000e60300720c */ /* 0x080fe400037c1670 */
[----:B------:R-:W-:Y:S01]  /*46a0*/  ISETP.LT.OR P3, PT, R2, R230, P3 ;  /* 0x000000e60200720c */ /* 0x000fe20001f61670 */
[----:B---3--:R-:W-:Y:S01]  /*46b0*/  FMUL.FTZ R5, R14, c[0x0][0x2ec] ;  /* 0x0000bb000e057a20 */ /* 0x008fe20000410000 */
[----:B----4-:R-:W-:Y:S02]  /*46c0*/  FSEL R92, R92, -INF , !P4 ;  /* 0xff8000005c5c7808 */ /* 0x010fe40006000000 */
[----:B------:R-:W-:Y:S01]  /*46d0*/  FSEL R24, R42, -INF , !P2 ;  /* 0xff8000002a187808 */ /* 0x000fe20005000000 */
[----:B------:R3:W4:Y:S01]  /*46e0*/  MUFU.TANH R26, R5 ;  /* 0x00000005001a7308 */ /* 0x0007220000002400 */
[----:B-----5:R-:W-:-:S02]  /*46f0*/  FSEL R78, R78, -INF , !P1 ;  /* 0xff8000004e4e7808 */ /* 0x020fc40004800000 */
[----:B------:R-:W-:Y:S02]  /*4700*/  FSEL R93, R23, -INF , !P6 ;  /* 0xff800000175d7808 */ /* 0x000fe40007000000 */
[----:B------:R-:W-:Y:S02]  /*4710*/  FSEL R94, R68, -INF , !P3 ;  /* 0xff800000445e7808 */ /* 0x000fe40005800000 */
[----:B------:R-:W-:Y:S01]  /*4720*/  ISETP.GE.AND P3, PT, R2, R232, PT ;  /* 0x000000e80200720c */ /* 0x000fe20003f66270 */
[----:B-1----:R-:W-:Y:S01]  /*4730*/  FMUL.FTZ R6, R10, c[0x0][0x2ec] ;  /* 0x0000bb000a067a20 */ /* 0x002fe20000410000 */
[----:B------:R-:W-:Y:S02]  /*4740*/  FSEL R79, R72, -INF , !P0 ;  /* 0xff800000484f7808 */ /* 0x000fe40004000000 */
[----:B------:R-:W-:Y:S01]  /*4750*/  ISETP.LT.OR P3, PT, R2, R228, P3 ;  /* 0x000000e40200720c */ /* 0x000fe20001f61670 */
[----:B------:R-:W-:Y:S01]  /*4760*/  MUFU.TANH R7, R6 ;  /* 0x0000000600077308 */ /* 0x000fe20000002400 */
[----:B------:R-:W-:-:S02]  /*4770*/  ISETP.GE.AND P0, PT, R3, R232, PT ;  /* 0x000000e80300720c */ /* 0x000fc40003f06270 */
[----:B------:R-:W-:Y:S01]  /*4780*/  FSEL R32, R41, -INF , !P3 ;  /* 0xff80000029207808 */ /* 0x000fe20005800000 */
[----:B---3--:R-:W-:Y:S01]  /*4790*/  FMUL.FTZ R5, R15, c[0x0][0x2ec] ;  /* 0x0000bb000f057a20 */ /* 0x008fe20000410000 */
[C---:B------:R-:W-:Y:S01]  /*47a0*/  ISETP.GE.AND P3, PT, R3.reuse, R233, PT ;  /* 0x000000e90300720c */ /* 0x040fe20003f66270 */
[----:B------:R-:W-:Y:S01]  /*47b0*/  HMMA.16816.F32.BF16 R12, R56, R38, R28 ;  /* 0x00000026380c723c */ /* 0x000fe2000004181c */
[C---:B------:R-:W-:Y:S01]  /*47c0*/  ISETP.LT.OR P0, PT, R3.reuse, R228, P0 ;  /* 0x000000e40300720c */ /* 0x040fe20000701670 */
[----:B------:R1:W-:Y:S01]  /*47d0*/  MUFU.TANH R33, R5 ;  /* 0x0000000500217308 */ /* 0x0003e20000002400 */
[----:B------:R-:W-:Y:S02]  /*47e0*/  ISETP.LT.OR P3, PT, R3, R229, P3 ;  /* 0x000000e50300720c */ /* 0x000fe40001f61670 */
[----:B------:R-:W-:Y:S02]  /*47f0*/  IADD3 R3, R2, 0x10, RZ ;  /* 0x0000001002037810 */ /* 0x000fe40007ffe0ff */
[----:B------:R-:W-:-:S02]  /*4800*/  FSEL R18, R49, -INF , !P5 ;  /* 0xff80000031127808 */ /* 0x000fc40006800000 */
[----:B------:R-:W-:Y:S02]  /*4810*/  FSEL R17, R20, -INF , !P3 ;  /* 0xff80000014117808 */ /* 0x000fe40005800000 */
[----:B------:R-:W-:Y:S02]  /*4820*/  FSEL R23, R16, -INF , !P0 ;  /* 0xff80000010177808 */ /* 0x000fe40004000000 */
[C---:B------:R-:W-:Y:S02]  /*4830*/  ISETP.GE.AND P5, PT, R3.reuse, R235, PT ;  /* 0x000000eb0300720c */ /* 0x040fe40003fa6270 */
[C---:B------:R-:W-:Y:S02]  /*4840*/  ISETP.GE.AND P3, PT, R3.reuse, R234, PT ;  /* 0x000000ea0300720c */ /* 0x040fe40003f66270 */
[----:B------:R-:W-:Y:S02]  /*4850*/  ISETP.GE.AND P0, PT, R3, R233, PT ;  /* 0x000000e90300720c */ /* 0x000fe40003f06270 */
[----:B-1----:R-:W-:-:S02]  /*4860*/  IADD3 R5, R2, 0x9, RZ ;  /* 0x0000000902057810 */ /* 0x002fc40007ffe0ff */
[----:B------:R-:W-:Y:S02]  /*4870*/  ISETP.LT.OR P5, PT, R3, R231, P5 ;  /* 0x000000e70300720c */ /* 0x000fe40002fa1670 */
[C---:B------:R-:W-:Y:S01]  /*4880*/  ISETP.GE.AND P4, PT, R5.reuse, R235, PT ;  /* 0x000000eb0500720c */ /* 0x040fe20003f86270 */
[----:B------:R-:W-:Y:S01]  /*4890*/  FMUL.FTZ R14, R14, c[0x0][0x2ec] ;  /* 0x0000bb000e0e7a20 */ /* 0x000fe20000410000 */
[----:B------:R-:W-:Y:S01]  /*48a0*/  ISETP.GE.AND P2, PT, R5, R234, PT ;  /* 0x000000ea0500720c */ /* 0x000fe20003f46270 */
[----:B------:R-:W-:Y:S01]  /*48b0*/  FMUL.FTZ R13, R13, c[0x0][0x2ec] ;  /* 0x0000bb000d0d7a20 */ /* 0x000fe20000410000 */
[C---:B------:R-:W-:Y:S01]  /*48c0*/  ISETP.GE.AND P1, PT, R5.reuse, R233, PT ;  /* 0x000000e90500720c */ /* 0x040fe20003f26270 */
[----:B------:R-:W1:Y:S01]  /*48d0*/  MUFU.TANH R6, R14 ;  /* 0x0000000e00067308 */ /* 0x000e620000002400 */
[----:B------:R-:W-:Y:S01]  /*48e0*/  ISETP.GE.AND P6, PT, R5, R232, PT ;  /* 0x000000e80500720c */ /* 0x000fe20003fc6270 */
[----:B------:R-:W-:Y:S01]  /*48f0*/  FMUL.FTZ R15, R15, c[0x0][0x2ec] ;  /* 0x0000bb000f0f7a20 */ /* 0x000fe20000410000 */
[----:B------:R-:W-:-:S02]  /*4900*/  ISETP.LT.OR P4, PT, R5, R231, P4 ;  /* 0x000000e70500720c */ /* 0x000fc40002781670 */
[C---:B------:R-:W-:Y:S02]  /*4910*/  ISETP.LT.OR P2, PT, R5.reuse, R230, P2 ;  /* 0x000000e60500720c */ /* 0x040fe40001741670 */
[CC--:B------:R-:W-:Y:S01]  /*4920*/  ISETP.LT.OR P1, PT, R5.reuse, R229.reuse, P1 ;  /* 0x000000e50500720c */ /* 0x0c0fe20000f21670 */
[----:B------:R-:W-:Y:S01]  /*4930*/  MUFU.TANH R13, R13 ;  /* 0x0000000d000d7308 */ /* 0x000fe20000002400 */
[----:B------:R-:W-:Y:S01]  /*4940*/  ISETP.LT.OR P6, PT, R5, R228, P6 ;  /* 0x000000e40500720c */ /* 0x000fe200037c1670 */
[----:B------:R-:W-:Y:S01]  /*4950*/  FMUL.FTZ R5, R11, c[0x0][0x2ec] ;  /* 0x0000bb000b057a20 */ /* 0x000fe20000410000 */
[----:B------:R-:W-:Y:S01]  /*4960*/  FSEL R76, R76, -INF , !P4 ;  /* 0xff8000004c4c7808 */ /* 0x000fe20006000000 */
[----:B------:R-:W-:Y:S01]  /*4970*/  HMMA.16816.F32.BF16 R8, R60, R38, R44 ;  /* 0x000000263c08723c */ /* 0x000fe2000004182c */
[C---:B------:R-:W-:Y:S02]  /*4980*/  ISETP.GE.AND P4, PT, R3.reuse, R232, PT ;  /* 0x000000e80300720c */ /* 0x040fe40003f86270 */
[C---:B------:R-:W-:Y:S01]  /*4990*/  ISETP.LT.OR P3, PT, R3.reuse, R230, P3 ;  /* 0x000000e60300720c */ /* 0x040fe20001f61670 */
[----:B------:R3:W5:Y:S01]  /*49a0*/  MUFU.TANH R20, R5 ;  /* 0x0000000500147308 */ /* 0x0007620000002400 */
[----:B------:R-:W-:-:S02]  /*49b0*/  ISETP.LT.OR P0, PT, R3, R229, P0 ;  /* 0x000000e50300720c */ /* 0x000fc40000701670 */
[----:B------:R-:W-:Y:S02]  /*49c0*/  ISETP.LT.OR P4, PT, R3, R228, P4 ;  /* 0x000000e40300720c */ /* 0x000fe40002781670 */
[----:B------:R-:W-:Y:S02]  /*49d0*/  IADD3 R3, R2, 0x18, RZ ;  /* 0x0000001802037810 */ /* 0x000fe40007ffe0ff */
[----:B--2---:R-:W-:Y:S02]  /*49e0*/  FSEL R21, R21, -INF , !P0 ;  /* 0xff80000015157808 */ /* 0x004fe40004000000 */
[----:B------:R-:W-:Y:S02]  /*49f0*/  ISETP.GE.AND P0, PT, R3, R234, PT ;  /* 0x000000ea0300720c */ /* 0x000fe40003f06270 */
[----:B------:R-:W-:Y:S02]  /*4a00*/  FSEL R44, R40, -INF , !P2 ;  /* 0xff800000282c7808 */ /* 0x000fe40005000000 */
[----:B------:R-:W-:-:S02]  /*4a10*/  FSEL R19, R19, -INF , !P6 ;  /* 0xff80000013137808 */ /* 0x000fc40007000000 */
[----:B------:R-:W-:Y:S01]  /*4a20*/  FSEL R119, R34, -INF , !P5 ;  /* 0xff80000022777808 */ /* 0x000fe20006800000 */
[----:B---3--:R-:W-:Y:S01]  /*4a30*/  FMUL.FTZ R5, R12, c[0x0][0x2ec] ;  /* 0x0000bb000c057a20 */ /* 0x008fe20000410000 */
[----:B----4-:R-:W-:Y:S02]  /*4a40*/  FSEL R139, R26, -INF , !P3 ;  /* 0xff8000001a8b7808 */ /* 0x010fe40005800000 */
[----:B------:R-:W-:Y:S01]  /*4a50*/  ISETP.LT.OR P0, PT, R3, R230, P0 ;  /* 0x000000e60300720c */ /* 0x000fe20000701670 */
[----:B------:R2:W3:Y:S01]  /*4a60*/  MUFU.TANH R12, R5 ;  /* 0x00000005000c7308 */ /* 0x0004e20000002400 */
[----:B------:R-:W-:Y:S01]  /*4a70*/  FMUL.FTZ R8, R8, c[0x0][0x2ec] ;  /* 0x0000bb0008087a20 */ /* 0x000fe20000410000 */
[----:B------:R-:W-:Y:S01]  /*4a80*/  FSEL R16, R35, -INF , !P1 ;  /* 0xff80000023107808 */ /* 0x000fe20004800000 */
[----:B------:R-:W-:Y:S01]  /*4a90*/  FMUL.FTZ R9, R9, c[0x0][0x2ec] ;  /* 0x0000bb0009097a20 */ /* 0x000fe20000410000 */
[----:B------:R-:W-:Y:S01]  /*4aa0*/  ISETP.GE.AND P1, PT, R3, R235, PT ;  /* 0x000000eb0300720c */ /* 0x000fe20003f26270 */
[----:B------:R-:W-:Y:S01]  /*4ab0*/  FMUL.FTZ R10, R10, c[0x0][0x2ec] ;  /* 0x0000bb000a0a7a20 */ /* 0x000fe20000410000 */
[----:B-1----:R-:W-:Y:S01]  /*4ac0*/  FSEL R132, R6, -INF , !P0 ;  /* 0xff80000006847808 */ /* 0x002fe20004000000 */
[----:B------:R-:W-:Y:S01]  /*4ad0*/  FMUL.FTZ R11, R11, c[0x0][0x2ec] ;  /* 0x0000bb000b0b7a20 */ /* 0x000fe20000410000 */
[----:B------:R-:W1:Y:S01]  /*4ae0*/  MUFU.TANH R8, R8 ;  /* 0x0000000800087308 */ /* 0x000e620000002400 */
[----:B------:R-:W-:-:S02]  /*4af0*/  PLOP3.LUT P0, PT, PT, PT, UP0, 0x80, 0x0 ;  /* 0x000000000000781c */ /* 0x000fc40003f0f008 */
[----:B------:R-:W-:Y:S02]  /*4b00*/  ISETP.LT.OR P1, PT, R3, R231, P1 ;  /* 0x000000e70300720c */ /* 0x000fe40000f21670 */
[----:B------:R-:W-:Y:S02]  /*4b10*/  FSEL R28, R7, -INF , !P4 ;  /* 0xff800000071c7808 */ /* 0x000fe40006000000 */
[----:B------:R-:W-:Y:S01]  /*4b20*/  ISETP.GE.AND P4, PT, R3, R233, PT ;  /* 0x000000e90300720c */ /* 0x000fe20003f86270 */
[----:B------:R-:W-:Y:S01]  /*4b30*/  MUFU.TANH R9, R9 ;  /* 0x0000000900097308 */ /* 0x000fe20000002400 */
[C---:B--2---:R-:W-:Y:S02]  /*4b40*/  IADD3 R5, R2.reuse, 0x11, RZ ;  /* 0x0000001102057810 */ /* 0x044fe40007ffe0ff */
[----:B------:R-:W-:Y:S02]  /*4b50*/  IADD3 R2, R2, 0x19, RZ ;  /* 0x0000001902027810 */ /* 0x000fe40007ffe0ff */
[----:B------:R-:W-:-:S02]  /*4b60*/  ISETP.GE.AND P2, PT, R5, R235, PT ;  /* 0x000000eb0500720c */ /* 0x000fc40003f46270 */
[C---:B------:R-:W-:Y:S01]  /*4b70*/  ISETP.GE.AND P6, PT, R5.reuse, R234, PT ;  /* 0x000000ea0500720c */ /* 0x040fe20003fc6270 */
[----:B------:R-:W2:Y:S01]  /*4b80*/  MUFU.TANH R10, R10 ;  /* 0x0000000a000a7308 */ /* 0x000ea20000002400 */
[C---:B------:R-:W-:Y:S02]  /*4b90*/  ISETP.GE.AND P5, PT, R5.reuse, R233, PT ;  /* 0x000000e90500720c */ /* 0x040fe40003fa6270 */
[C---:B------:R-:W-:Y:S02]  /*4ba0*/  ISETP.GE.AND P3, PT, R5.reuse, R232, PT ;  /* 0x000000e80500720c */ /* 0x040fe40003f66270 */
[C---:B------:R-:W-:Y:S02]  /*4bb0*/  ISETP.LT.OR P2, PT, R5.reuse, R231, P2 ;  /* 0x000000e70500720c */ /* 0x040fe40001741670 */
[C---:B------:R-:W-:Y:S01]  /*4bc0*/  ISETP.LT.OR P6, PT, R5.reuse, R230, P6 ;  /* 0x000000e60500720c */ /* 0x040fe200037c1670 */
[----:B------:R-:W-:Y:S01]  /*4bd0*/  MUFU.TANH R11, R11 ;  /* 0x0000000b000b7308 */ /* 0x000fe20000002400 */
[----:B------:R-:W-:-:S02]  /*4be0*/  ISETP.LT.OR P5, PT, R5, R229, P5 ;  /* 0x000000e50500720c */ /* 0x000fc40002fa1670 */
[----:B------:R-:W-:Y:S02]  /*4bf0*/  ISETP.LT.OR P3, PT, R5, R228, P3 ;  /* 0x000000e40500720c */ /* 0x000fe40001f61670 */
[----:B------:R-:W-:Y:S02]  /*4c00*/  FSEL R118, R27, -INF , !P2 ;  /* 0xff8000001b767808 */ /* 0x000fe40005000000 */
[----:B------:R-:W-:Y:S01]  /*4c10*/  FSEL R138, R33, -INF , !P6 ;  /* 0xff800000218a7808 */ /* 0x000fe20007000000 */
[----:B------:R1:W4:Y:S01]  /*4c20*/  MUFU.TANH R5, R15 ;  /* 0x0000000f00057308 */ /* 0x0003220000002400 */
[----:B------:R-:W-:Y:S02]  /*4c30*/  FSEL R14, R25, -INF , !P5 ;  /* 0xff800000190e7808 */ /* 0x000fe40006800000 */
[----:B-----5:R-:W-:Y:S02]  /*4c40*/  FSEL R27, R20, -INF , !P3 ;  /* 0xff800000141b7808 */ /* 0x020fe40005800000 */
[----:B---3--:R-:W-:-:S02]  /*4c50*/  FSEL R117, R12, -INF , !P1 ;  /* 0xff8000000c757808 */ /* 0x008fc40004800000 */
[C---:B------:R-:W-:Y:S02]  /*4c60*/  ISETP.GE.AND P2, PT, R3.reuse, R232, PT ;  /* 0x000000e80300720c */ /* 0x040fe40003f46270 */
[C---:B------:R-:W-:Y:S02]  /*4c70*/  ISETP.GE.AND P6, PT, R2.reuse, R235, PT ;  /* 0x000000eb0200720c */ /* 0x040fe40003fc6270 */
[C---:B------:R-:W-:Y:S02]  /*4c80*/  ISETP.GE.AND P5, PT, R2.reuse, R234, PT ;  /* 0x000000ea0200720c */ /* 0x040fe40003fa6270 */
[C---:B------:R-:W-:Y:S02]  /*4c90*/  ISETP.GE.AND P3, PT, R2.reuse, R233, PT ;  /* 0x000000e90200720c */ /* 0x040fe40003f66270 */
[----:B------:R-:W-:Y:S02]  /*4ca0*/  ISETP.GE.AND P1, PT, R2, R232, PT ;  /* 0x000000e80200720c */ /* 0x000fe40003f26270 */
[----:B------:R-:W-:-:S02]  /*4cb0*/  ISETP.LT.OR P4, PT, R3, R229, P4 ;  /* 0x000000e50300720c */ /* 0x000fc40002781670 */
[----:B------:R-:W-:Y:S02]  /*4cc0*/  ISETP.LT.OR P2, PT, R3, R228, P2 ;  /* 0x000000e40300720c */ /* 0x000fe40001741670 */
[C---:B------:R-:W-:Y:S02]  /*4cd0*/  ISETP.LT.OR P6, PT, R2.reuse, R231, P6 ;  /* 0x000000e70200720c */ /* 0x040fe400037c1670 */
[C---:B------:R-:W-:Y:S02]  /*4ce0*/  ISETP.LT.OR P5, PT, R2.reuse, R230, P5 ;  /* 0x000000e60200720c */ /* 0x040fe40002fa1670 */
[C---:B------:R-:W-:Y:S02]  /*4cf0*/  ISETP.LT.OR P3, PT, R2.reuse, R229, P3 ;  /* 0x000000e50200720c */ /* 0x040fe40001f61670 */
[----:B------:R-:W-:Y:S02]  /*4d00*/  ISETP.LT.OR P1, PT, R2, R228, P1 ;  /* 0x000000e40200720c */ /* 0x000fe40000f21670 */
[----:B------:R-:W-:-:S02]  /*4d10*/  LOP3.LUT R2, R120, R121, RZ, 0xfc, !PT ;  /* 0x0000007978027212 */ /* 0x000fc400078efcff */
[----:B-1----:R-:W-:Y:S02]  /*4d20*/  FSEL R15, R8, -INF , !P4 ;  /* 0xff800000080f7808 */ /* 0x002fe40006000000 */
[----:B--2---:R-:W-:Y:S02]  /*4d30*/  FSEL R26, R10, -INF , !P2 ;  /* 0xff8000000a1a7808 */ /* 0x004fe40005000000 */
[----:B------:R-:W-:Y:S02]  /*4d40*/  FSEL R116, R13, -INF , !P6 ;  /* 0xff8000000d747808 */ /* 0x000fe40007000000 */
[----:B----4-:R-:W-:Y:S02]  /*4d50*/  FSEL R133, R5, -INF , !P5 ;  /* 0xff80000005857808 */ /* 0x010fe40006800000 */
[----:B------:R-:W-:Y:S02]  /*4d60*/  FSEL R20, R9, -INF , !P3 ;  /* 0xff80000009147808 */ /* 0x000fe40005800000 */
[----:B------:R-:W-:Y:S01]  /*4d70*/  FSEL R25, R11, -INF , !P1 ;  /* 0xff8000000b197808 */ /* 0x000fe20004800000 */
        /* <DEDUP_REMOVED lines=41> */
.L_x_2144:
[----:B------:R-:W-:Y:S05]  /*5010*/  BSYNC B0 ;  /* 0x0000000000007941 */ /* 0x000fea0003800000 */
.L_x_2143:
[----:B------:R-:W0:Y:S02]  /*5020*/  LDGDEPBAR ;  /* 0x00000000000079af */ /* 0x000e240000000000 */
.L_x_2142:
        /* <DEDUP_REMOVED lines=51> */
[----:B------:R-:W-:Y:S01]  /*5360*/  LDSM.16.MT88.4 R12, [R218+0xa800] ;  /* 0x00a80000da0c783b */ /* 0x000fe20000004200 */
[----:B--2---:R-:W-:Y:S01]  /*5370*/  F2FP.BF16.PACK_AB R124, R243, R241 ;  /* 0x000000f1f37c723e */ /* 0x004fe200000010ff */
[----:B---3--:R-:W-:-:S05]  /*5380*/  FMUL.FTZ R6, R137, c[0x0][0x23c] ;  /* 0x00008f0089067a20 */ /* 0x008fca0000410000 */
[----:B------:R2:W-:Y:S01]  /*5390*/  MUFU.EX2 R242, R9 ;  /* 0x0000000900f27308 */ /* 0x0005e20000000800 */
[----:B------:R-:W-:Y:S01]  /*53a0*/  FSEL R2, R6, RZ, P1 ;  /* 0x000000ff06027208 */ /* 0x000fe20000800000 */
[----:B-1----:R-:W-:-:S04]  /*53b0*/  FFMA.FTZ R5, R16, c[0x0][0x23c], -R3 ;  /* 0x00008f0010057a23 */ /* 0x002fc80000010803 */
[--C-:B------:R-:W-:Y:S02]  /*53c0*/  FFMA.FTZ R0, R24, c[0x0][0x23c], -R2.reuse ;  /* 0x00008f0018007a23 */ /* 0x100fe40000010802 */
[----:B------:R-:W-:Y:S01]  /*53d0*/  FFMA.FTZ R3, R20, c[0x0][0x23c], -R3 ;  /* 0x00008f0014037a23 */ /* 0x000fe20000010803 */
[----:B------:R-:W1:Y:S01]  /*53e0*/  MUFU.EX2 R248, R5 ;  /* 0x0000000500f87308 */ /* 0x000e620000000800 */
[--C-:B------:R-:W-:Y:S02]  /*53f0*/  FFMA.FTZ R4, R32, c[0x0][0x23c], -R2.reuse ;  /* 0x00008f0020047a23 */ /* 0x100fe40000010802 */
[--C-:B--2---:R-:W-:Y:S01]  /*5400*/  FFMA.FTZ R9, R28, c[0x0][0x23c], -R2.reuse ;  /* 0x00008f001c097a23 */ /* 0x104fe20000010802 */
[----:B------:R-:W2:Y:S04]  /*5410*/  LDSM.16.MT88.4 R32, [R215+0xa000] ;  /* 0x00a00000d720783b */ /* 0x000ea80000004200 */
[----:B------:R3:W-:Y:S01]  /*5420*/  MUFU.EX2 R237, R0 ;  /* 0x0000000000ed7308 */ /* 0x0007e20000000800 */
[----:B------:R-:W-:Y:S07]  /*5430*/  LDSM.16.MT88.4 R28, [R217+0xb800] ;  /* 0x00b80000d91c783b */ /* 0x000fee0000004200 */
[----:B------:R-:W-:Y:S01]  /*5440*/  MUFU.EX2 R209, R9 ;  /* 0x0000000900d17308 */ /* 0x000fe20000000800 */
[----:B-1----:R-:W-:Y:S01]  /*5450*/  F2FP.BF16.PACK_AB R6, R248, R245 ;  /* 0x000000f5f806723e */ /* 0x002fe200000010ff */
[----:B---3--:R-:W-:-:S06]  /*5460*/  FFMA.FTZ R0, R23, c[0x0][0x23c], -R2 ;  /* 0x00008f0017007a23 */ /* 0x008fcc0000010802 */
[----:B------:R-:W1:Y:S01]  /*5470*/  MUFU.EX2 R240, R3 ;  /* 0x0000000300f07308 */ /* 0x000e620000000800 */
[----:B------:R-:W-:Y:S07]  /*5480*/  LDSM.16.MT88.4 R20, [R217+0xa800] ;  /* 0x00a80000d914783b */ /* 0x000fee0000004200 */
[----:B------:R3:W-:Y:S08]  /*5490*/  MUFU.EX2 R238, R0 ;  /* 0x0000000000ee7308 */ /* 0x0007f00000000800 */
[----:B------:R4:W5:Y:S01]  /*54a0*/  MUFU.EX2 R239, R4 ;  /* 0x0000000400ef7308 */ /* 0x0009620000000800 */
[----:B-1----:R-:W-:Y:S01]  /*54b0*/  F2FP.BF16.PACK_AB R126, R240, R242 ;  /* 0x000000f2f07e723e */ /* 0x002fe200000010ff */
[----:B---3--:R-:W-:-:S02]  /*54c0*/  FFMA.FTZ R0, R19, c[0x0][0x23c], -R2 ;  /* 0x00008f0013007a23 */ /* 0x008fc40000010802 */
[----:B------:R-:W1:Y:S04]  /*54d0*/  LDSM.16.MT88.4 R16, [R215+0xb000] ;  /* 0x00b00000d710783b */ /* 0x000e680000004200 */
[----:B------:R3:W2:Y:S01]  /*54e0*/  MUFU.EX2 R244, R0 ;  /* 0x0000000000f47308 */ /* 0x0006a20000000800 */
[----:B----4-:R-:W-:Y:S02]  /*54f0*/  F2FP.BF16.PACK_AB R4, R246, R247 ;  /* 0x000000f7f604723e */ /* 0x010fe400000010ff */
[----:B-----5:R-:W-:Y:S02]  /*5500*/  F2FP.BF16.PACK_AB R5, R237, R239 ;  /* 0x000000efed05723e */ /* 0x020fe400000010ff */
[----:B---3--:R-:W-:Y:S02]  /*5510*/  FMNMX.FTZ R0, R77, R79, !PT ;  /* 0x0000004f4d007209 */ /* 0x008fe40007810000 */
[----:B--2---:R-:W-:-:S02]  /*5520*/  F2FP.BF16.PACK_AB R7, R244, R238 ;  /* 0x000000eef407723e */ /* 0x004fc400000010ff */
        /* <DEDUP_REMOVED lines=8> */
[----:B-1----:R-:W-:Y:S01]  /*55b0*/  HMMA.16816.F32.BF16 R108, R4, R18, RZ ;  /* 0x00000012046c723c */ /* 0x002fe200000418ff */
        /* <DEDUP_REMOVED lines=85> */
[--C-:B-1----:R-:W-:Y:S01]  /*5b10*/  FFMA.FTZ R3, R117, c[0x0][0x23c], -R2.reuse ;  /* 0x00008f0075037a23 */ /* 0x102fe20000010802 */
[----:B--2---:R-:W-:Y:S01]  /*5b20*/  F2FP.BF16.PACK_AB R128, R199, R200 ;  /* 0x000000c8c780723e */ /* 0x004fe200000010ff */
        /* <DEDUP_REMOVED lines=29> */
[----:B-1----:R-:W-:-:S02]  /*5d00*/  FADD.FTZ R2, R247, R246 ;  /* 0x000000f6f7027221 */ /* 0x002fc40000010000 */
        /* <DEDUP_REMOVED lines=34> */
[----:B------:R1:W-:Y:S06]  /*5f30*/  STL [R1], R251 ;  /* 0x000000fb01007387 */ /* 0x0003ec0000100800 */
        /* <DEDUP_REMOVED lines=58> */
[C---:B------:R-:W-:Y:S01]  /*62e0*/  ISETP.GE.AND P0, PT, R0.reuse, R233, PT ;  /* 0x000000e90000720c */ /* 0x040fe20003f06270 */
[----:B------:R-:W-:Y:S01]  /*62f0*/  @P2 STS.128 [R227+0xb800], RZ ;  /* 0x00b800ffe3002388 */ /* 0x000fe20000000c00 */
[C---:B------:R-:W-:Y:S02]  /*6300*/  ISETP.LT.OR P4, PT, R0.reuse, R231, P4 ;  /* 0x000000e70000720c */ /* 0x040fe40002781670 */
[C---:B------:R-:W-:Y:S01]  /*6310*/  ISETP.LT.OR P1, PT, R0.reuse, R230, P1 ;  /* 0x000000e60000720c */ /* 0x040fe20000f21670 */
[----:B------:R-:W-:Y:S01]  /*6320*/  @!PT LDS RZ, [RZ] ;  /* 0x00000000fffff984 */ /* 0x000fe20000000800 */
[----:B------:R-:W-:Y:S01]  /*6330*/  @!PT LDS RZ, [RZ] ;  /* 0x00000000fffff984 */ /* 0x000fe20000000800 */
[----:B------:R-:W-:Y:S01]  /*6340*/  @!PT LDS RZ, [RZ] ;  /* 0x00000000fffff984 */ /* 0x000fe20000000800 */
[----:B------:R2:W-:Y:S01]  /*6350*/  @!P2 LDGSTS.E.BYPASS.LTC128B.128 [R227+0xb800], [R4.64+0x80] ;  /* 0x0b80008004e3afae */ /* 0x0005e2000b901d50 */
[----:B------:R-:W-:-:S02]  /*6360*/  ISETP.LT.OR P0, PT, R0, R229, P0 ;  /* 0x000000e50000720c */ /* 0x000fc40000701670 */
[C---:B------:R-:W-:Y:S01]  /*6370*/  IADD3 R2, R0.reuse, 0x1, RZ ;  /* 0x0000000100027810 */ /* 0x040fe20007ffe0ff */
[----:B------:R-:W-:Y:S01]  /*6380*/  LDSM.16.M88.4 R20, [R212+0x8800] ;  /* 0x00880000d414783b */ /* 0x000fe20000000200 */
[----:B------:R-:W-:Y:S02]  /*6390*/  ISETP.GE.AND P6, PT, R0, R232, PT ;  /* 0x000000e80000720c */ /* 0x000fe40003fc6270 */
[----:B------:R-:W-:Y:S01]  /*63a0*/  ISETP.GE.AND P5, PT, R2, R235, PT ;  /* 0x000000eb0200720c */ /* 0x000fe20003fa6270 */
[----:B------:R-:W-:Y:S01]  /*63b0*/  LDSM.16.M88.4 R16, [R212+0x8000] ;  /* 0x00800000d410783b */ /* 0x000fe20000000200 */
[----:B------:R-:W-:Y:S02]  /*63c0*/  ISETP.LT.OR P6, PT, R0, R228, P6 ;  /* 0x000000e40000720c */ /* 0x000fe400037c1670 */
[----:B------:R-:W-:Y:S01]  /*63d0*/  ISETP.LT.OR P5, PT, R2, R231, P5 ;  /* 0x000000e70200720c */ /* 0x000fe20002fa1670 */
[----:B------:R-:W-:Y:S04]  /*63e0*/  LDSM.16.M88.4 R12, [R216+0x2000] ;  /* 0x00200000d80c783b */ /* 0x000fe80000000200 */
[----:B------:R-:W-:Y:S04]  /*63f0*/  LDSM.16.M88.4 R32, [R226] ;  /* 0x00000000e220783b */ /* 0x000fe80000000200 */
[----:B-1----:R-:W1:Y:S04]  /*6400*/  LDSM.16.M88.4 R8, [R214] ;  /* 0x00000000d608783b */ /* 0x002e680000000200 */
[----:B------:R-:W-:Y:S04]  /*6410*/  LDSM.16.M88.4 R140, [R223] ;  /* 0x00000000df8c783b */ /* 0x000fe80000000200 */
[----:B--2---:R-:W2:Y:S04]  /*6420*/  LDSM.16.M88.4 R4, [R214+0x2000] ;  /* 0x00200000d604783b */ /* 0x004ea80000000200 */
[----:B------:R-:W-:Y:S04]  /*6430*/  LDSM.16.M88.4 R24, [R221+0x8800] ;  /* 0x00880000dd18783b */ /* 0x000fe80000000200 */
[----:B------:R-:W-:Y:S04]  /*6440*/  LDSM.16.M88.4 R28, [R221+0x8000] ;  /* 0x00800000dd1c783b */ /* 0x000fe80000000200 */
[----:B------:R-:W0:Y:S01]  /*6450*/  LDGDEPBAR ;  /* 0x00000000000079af */ /* 0x000e220000000000 */
[----:B-1----:R-:W-:Y:S08]  /*6460*/  HMMA.16816.F32.BF16 R204, R8, R16, RZ ;  /* 0x0000001008cc723c */ /* 0x002ff000000418ff */
[C---:B--2---:R-:W-:Y:S08]  /*6470*/  HMMA.16816.F32.BF16 R176, R4.reuse, R20, RZ ;  /* 0x0000001404b0723c */ /* 0x044ff000000418ff */
[C---:B------:R-:W-:Y:S08]  /*6480*/  HMMA.16816.F32.BF16 R180, R4.reuse, R16, RZ ;  /* 0x0000001004b4723c */ /* 0x040ff000000418ff */
[-C--:B------:R-:W-:Y:S08]  /*6490*/  HMMA.16816.F32.BF16 R192, R4, R18.reuse, RZ ;  /* 0x0000001204c0723c */ /* 0x080ff000000418ff */
[----:B------:R-:W-:Y:S01]  /*64a0*/  HMMA.16816.F32.BF16 R200, R8, R18, RZ ;  /* 0x0000001208c8723c */ /* 0x000fe200000418ff */
[----:B------:R-:W1:Y:S07]  /*64b0*/  LDSM.16.M88.4 R16, [R216] ;  /* 0x00000000d810783b */ /* 0x000e6e0000000200 */
[----:B------:R-:W-:Y:S01]  /*64c0*/  HMMA.16816.F32.BF16 R184, R4, R22, RZ ;  /* 0x0000001604b8723c */ /* 0x000fe200000418ff */
[----:B------:R-:W2:Y:S07]  /*64d0*/  LDSM.16.M88.4 R4, [R222+0x2000] ;  /* 0x00200000de04783b */ /* 0x000eae0000000200 */
[C---:B------:R-:W-:Y:S08]  /*64e0*/  HMMA.16816.F32.BF16 R196, R8.reuse, R20, RZ ;  /* 0x0000001408c4723c */ /* 0x040ff000000418ff */
[----:B------:R-:W-:Y:S01]  /*64f0*/  HMMA.16816.F32.BF16 R188, R8, R22, RZ ;  /* 0x0000001608bc723c */ /* 0x000fe200000418ff */
[----:B------:R-:W3:Y:S07]  /*6500*/  LDSM.16.M88.4 R8, [R222] ;  /* 0x00000000de08783b */ /* 0x000eee0000000200 */
        /* <DEDUP_REMOVED lines=9> */
[----:B------:R-:W-:Y:S04]  /*65a0*/  LDSM.16.M88.4 R32, [R219+0x800] ;  /* 0x00080000db20783b */ /* 0x000fe80000000200 */
[----:B------:R-:W-:Y:S03]  /*65b0*/  LDSM.16.M88.4 R16, [R220] ;  /* 0x00000000dc10783b */ /* 0x000fe60000000200 */
[C---:B--2---:R-:W-:Y:S01]  /*65c0*/  HMMA.16816.F32.BF16 R196, R4.reuse, R24, R20 ;  /* 0x0000001804c4723c */ /* 0x044fe20000041814 */
[----:B------:R-:W1:Y:S07]  /*65d0*/  LDSM.16.M88.4 R20, [R219] ;  /* 0x00000000db14783b */ /* 0x000e6e0000000200 */
[C---:B------:R-:W-:Y:S08]  /*65e0*/  HMMA.16816.F32.BF16 R200, R4.reuse, R28, R180 ;  /* 0x0000001c04c8723c */ /* 0x040ff000000418b4 */
[C---:B------:R-:W-:Y:S08]  /*65f0*/  HMMA.16816.F32.BF16 R188, R4.reuse, R30, R176 ;  /* 0x0000001e04bc723c */ /* 0x040ff000000418b0 */
[----:B------:R-:W-:Y:S01]  /*6600*/  HMMA.16816.F32.BF16 R180, R4, R26, R184 ;  /* 0x0000001a04b4723c */ /* 0x000fe200000418b8 */
[----:B------:R-:W-:Y:S07]  /*6610*/  LDSM.16.M88.4 R4, [R214+0x6000] ;  /* 0x00600000d604783b */ /* 0x000fee0000000200 */
[C---:B---3--:R-:W-:Y:S08]  /*6620*/  HMMA.16816.F32.BF16 R176, R8.reuse, R28, R204 ;  /* 0x0000001c08b0723c */ /* 0x048ff000000418cc */
        /* <DEDUP_REMOVED lines=8> */
[----:B------:R-:W1:Y:S07]  /*66b0*/  LDSM.16.M88.4 R12, [R214+0x4000] ;  /* 0x00400000d60c783b */ /* 0x000e6e0000000200 */
[C---:B------:R-:W-:Y:S01]  /*66c0*/  HMMA.16816.F32.BF16 R180, R16.reuse, R22, R28 ;  /* 0x0000001610b4723c */ /* 0x040fe2000004181c */
[----:B------:R-:W3:Y:S07]  /*66d0*/  LDSM.16.M88.4 R28, [R212+0x9800] ;  /* 0x00980000d41c783b */ /* 0x000eee0000000200 */
[C---:B------:R-:W-:Y:S01]  /*66e0*/  HMMA.16816.F32.BF16 R184, R16.reuse, R20, R176 ;  /* 0x0000001410b8723c */ /* 0x040fe200000418b0 */
[----:B------:R-:W-:Y:S04]  /*66f0*/  LDSM.16.M88.4 R176, [R225] ;  /* 0x00000000e1b0783b */ /* 0x000fe80000000200 */
[----:B------:R-:W-:Y:S03]  /*6700*/  LDSM.16.M88.4 R20, [R216+0x6000] ;  /* 0x00600000d814783b */ /* 0x000fe60000000200 */
[C---:B------:R-:W-:Y:S08]  /*6710*/  HMMA.16816.F32.BF16 R140, R16.reuse, R32, R140 ;  /* 0x00000020108c723c */ /* 0x040ff0000004188c */
[----:B------:R-:W-:Y:S01]  /*6720*/  HMMA.16816.F32.BF16 R188, R16, R34, R24 ;  /* 0x0000002210bc723c */ /* 0x000fe20000041818 */
[----:B------:R-:W4:Y:S07]  /*6730*/  LDSM.16.M88.4 R24, [R216+0x4000] ;  /* 0x00400000d818783b */ /* 0x000f2e0000000200 */
[-C--:B--2---:R-:W-:Y:S08]  /*6740*/  HMMA.16816.F32.BF16 R32, R4, R8.reuse, R200 ;  /* 0x000000080420723c */ /* 0x084ff000000418c8 */
[----:B-1----:R-:W-:Y:S08]  /*6750*/  HMMA.16816.F32.BF16 R16, R12, R8, R184 ;  /* 0x000000080c10723c */ /* 0x002ff000000418b8 */
[C---:B---3--:R-:W-:Y:S08]  /*6760*/  HMMA.16816.F32.BF16 R208, R4.reuse, R30, R192 ;  /* 0x0000001e04d0723c */ /* 0x048ff000000418c0 */
[-C--:B------:R-:W-:Y:S08]  /*6770*/  HMMA.16816.F32.BF16 R236, R4, R10.reuse, R204 ;  /* 0x0000000a04ec723c */ /* 0x080ff000000418cc */
[C---:B------:R-:W-:Y:S01]  /*6780*/  HMMA.16816.F32.BF16 R192, R12.reuse, R10, R180 ;  /* 0x0000000a0cc0723c */ /* 0x040fe200000418b4 */
[----:B------:R-:W-:Y:S07]  /*6790*/  LDSM.16.M88.4 R8, [R222+0x4000] ;  /* 0x00400000de08783b */ /* 0x000fee0000000200 */
[----:B------:R-:W-:Y:S01]  /*67a0*/  HMMA.16816.F32.BF16 R200, R12, R28, R140 ;  /* 0x0000001c0cc8723c */ /* 0x000fe2000004188c */
[----:B------:R-:W1:Y:S07]  /*67b0*/  LDSM.16.M88.4 R140, [R221+0x9000] ;  /* 0x00900000dd8c783b */ /* 0x000e6e0000000200 */
[----:B----4-:R-:W-:Y:S08]  /*67c0*/  HMMA.16816.F32.BF16 R16, R24, R176, R16 ;  /* 0x000000b01810723c */ /* 0x010ff00000041810 */
[----:B------:R-:W-:Y:S01]  /*67d0*/  HMMA.16816.F32.BF16 R204, R4, R28, R196 ;  /* 0x0000001c04cc723c */ /* 0x000fe200000418c4 */
[----:B------:R-:W2:Y:S07]  /*67e0*/  LDSM.16.M88.4 R4, [R222+0x6000] ;  /* 0x00600000de04783b */ /* 0x000eae0000000200 */
[----:B------:R-:W-:Y:S01]  /*67f0*/  HMMA.16816.F32.BF16 R180, R20, R176, R32 ;  /* 0x000000b014b4723c */ /* 0x000fe20000041820 */
[----:B------:R-:W-:Y:S07]  /*6800*/  LDSM.16.M88.4 R32, [R219+0x1000] ;  /* 0x00100000db20783b */ /* 0x000fee0000000200 */
[----:B------:R-:W-:Y:S01]  /*6810*/  HMMA.16816.F32.BF16 R196, R12, R30, R188 ;  /* 0x0000001e0cc4723c */ /* 0x000fe200000418bc */
[----:B------:R-:W3:Y:S04]  /*6820*/  LDSM.16.M88.4 R12, [R220+0x4000] ;  /* 0x00400000dc0c783b */ /* 0x000ee80000000200 */
[----:B------:R-:W4:Y:S03]  /*6830*/  LDSM.16.M88.4 R28, [R224] ;  /* 0x00000000e01c783b */ /* 0x000f260000000200 */
[----:B------:R-:W-:Y:S08]  /*6840*/  HMMA.16816.F32.BF16 R188, R24, R178, R192 ;  /* 0x000000b218bc723c */ /* 0x000ff000000418c0 */
[-C--:B-1----:R-:W-:Y:S01]  /*6850*/  HMMA.16816.F32.BF16 R184, R8, R140.reuse, R16 ;  /* 0x0000008c08b8723c */ /* 0x082fe20000041810 */
[----:B------:R-:W1:Y:S07]  /*6860*/  LDSM.16.M88.4 R16, [R220+0x6000] ;  /* 0x00600000dc10783b */ /* 0x000e6e0000000200 */
[----:B--2---:R-:W-:Y:S11]  /*6870*/  HMMA.16816.F32.BF16 R180, R4, R140, R180 ;  /* 0x0000008c04b4723c */ /* 0x004ff600000418b4 */
[----:B------:R-:W-:Y:S05]  /*6880*/  @!UPT UIADD3 URZ, URZ, URZ, URZ ;  /* 0x0000003f3f3ff290 */ /* 0x000fea000fffe03f */
[----:B---3--:R-:W-:Y:S08]  /*6890*/  HMMA.16816.F32.BF16 R192, R12, R32, R184 ;  /* 0x000000200cc0723c */ /* 0x008ff000000418b8 */
[C---:B------:R-:W-:Y:S08]  /*68a0*/  HMMA.16816.F32.BF16 R184, R20.reuse, R178, R236 ;  /* 0x000000b214b8723c */ /* 0x040ff000000418ec */
[C---:B----4-:R-:W-:Y:S08]  /*68b0*/  HMMA.16816.F32.BF16 R204, R20.reuse, R28, R204 ;  /* 0x0000001c14cc723c */ /* 0x050ff000000418cc */
[----:B------:R-:W-:Y:S01]  /*68c0*/  HMMA.16816.F32.BF16 R208, R20, R30, R208 ;  /* 0x0000001e14d0723c */ /* 0x000fe200000418d0 */
[----:B------:R-:W2:Y:S01]  /*68d0*/  LDSM.16.M88.4 R20, [R221+0x9800] ;  /* 0x00980000dd14783b */ /* 0x000ea20000000200 */
[----:B------:R-:W-:-:S02]  /*68e0*/  FMUL.FTZ R194, R194, c[0x0][0x2ec] ;  /* 0x0000bb00c2c27a20 */ /* 0x000fc40000410000 */
[----:B------:R-:W-:Y:S02]  /*68f0*/  FMUL.FTZ R192, R192, c[0x0][0x2ec] ;  /* 0x0000bb00c0c07a20 */ /* 0x000fe40000410000 */
[----:B------:R-:W-:Y:S02]  /*6900*/  FMUL.FTZ R195, R195, c[0x0][0x2ec] ;  /* 0x0000bb00c3c37a20 */ /* 0x000fe40000410000 */
[----:B------:R-:W-:Y:S01]  /*6910*/  HMMA.16816.F32.BF16 R176, R8, R142, R188 ;  /* 0x0000008e08b0723c */ /* 0x000fe200000418bc */
[----:B------:R-:W-:Y:S01]  /*6920*/  MUFU.TANH R236, R192 ;  /* 0x000000c000ec7308 */ /* 0x000fe20000002400 */
[----:B------:R-:W-:-:S06]  /*6930*/  FMUL.FTZ R193, R193, c[0x0][0x2ec] ;  /* 0x0000bb00c1c17a20 */ /* 0x000fcc0000410000 */
[C---:B------:R-:W-:Y:S01]  /*6940*/  HMMA.16816.F32.BF16 R200, R24.reuse, R28, R200 ;  /* 0x0000001c18c8723c */ /* 0x040fe200000418c8 */
[----:B------:R-:W-:Y:S07]  /*6950*/  MUFU.TANH R194, R194 ;  /* 0x000000c200c27308 */ /* 0x000fee0000002400 */
[----:B------:R-:W-:Y:S01]  /*6960*/  HMMA.16816.F32.BF16 R188, R24, R30, R196 ;  /* 0x0000001e18bc723c */ /* 0x000fe200000418c4 */
[----:B------:R-:W3:Y:S01]  /*6970*/  LDSM.16.M88.4 R24, [R219+0x1800] ;  /* 0x00180000db18783b */ /* 0x000ee20000000200 */
[----:B------:R-:W-:Y:S01]  /*6980*/  MUFU.TANH R237, R193 ;  /* 0x000000c100ed7308 */ /* 0x000fe20000002400 */
[----:B------:R-:W-:-:S05]  /*6990*/  DEPBAR.LE SB0, 0x0 ;  /* 0x000080000000791a */ /* 0x000fca0000000000 */
[----:B------:R-:W-:Y:S02]  /*69a0*/  HMMA.16816.F32.BF16 R28, R4, R142, R184 ;  /* 0x0000008e041c723c */ /* 0x000fe400000418b8 */
[----:B------:R-:W-:Y:S06]  /*69b0*/  MUFU.TANH R195, R195 ;  /* 0x000000c300c37308 */ /* 0x000fec0000002400 */
[----:B------:R-:W-:Y:S08]  /*69c0*/  HMMA.16816.F32.BF16 R140, R12, R34, R176 ;  /* 0x000000220c8c723c */ /* 0x000ff000000418b0 */
[C---:B-1----:R-:W-:Y:S08]  /*69d0*/  HMMA.16816.F32.BF16 R180, R16.reuse, R32, R180 ;  /* 0x0000002010b4723c */ /* 0x042ff000000418b4 */
[----:B------:R-:W-:Y:S08]  /*69e0*/  HMMA.16816.F32.BF16 R176, R16, R34, R28 ;  /* 0x0000002210b0723c */ /* 0x000ff0000004181c */
[----:B--2---:R-:W-:Y:S01]  /*69f0*/  HMMA.16816.F32.BF16 R28, R8, R20, R200 ;  /* 0x00000014081c723c */ /* 0x004fe200000418c8 */
[----:B------:R-:W-:-:S02]  /*6a00*/  FMUL.FTZ R140, R140, c[0x0][0x2ec] ;  /* 0x0000bb008c8c7a20 */ /* 0x000fc40000410000 */
[----:B------:R-:W-:Y:S02]  /*6a10*/  FMUL.FTZ R142, R142, c[0x0][0x2ec] ;  /* 0x0000bb008e8e7a20 */ /* 0x000fe40000410000 */
[----:B------:R-:W-:Y:S01]  /*6a20*/  MUFU.TANH R185, R140 ;  /* 0x0000008c00b97308 */ /* 0x000fe20000002400 */
[----:B------:R-:W-:Y:S02]  /*6a30*/  FMUL.FTZ R141, R141, c[0x0][0x2ec] ;  /* 0x0000bb008d8d7a20 */ /* 0x000fe40000410000 */
[----:B------:R-:W-:Y:S01]  /*6a40*/  HMMA.16816.F32.BF16 R32, R4, R20, R204 ;  /* 0x000000140420723c */ /* 0x000fe200000418cc */
[----:B------:R-:W-:Y:S02]  /*6a50*/  FMUL.FTZ R180, R180, c[0x0][0x2ec] ;  /* 0x0000bb00b4b47a20 */ /* 0x000fe40000410000 */
[----:B------:R-:W-:Y:S02]  /*6a60*/  FMUL.FTZ R181, R181, c[0x0][0x2ec] ;  /* 0x0000bb00b5b57a20 */ /* 0x000fe40000410000 */
[----:B------:R-:W-:Y:S01]  /*6a70*/  MUFU.TANH R138, R180 ;  /* 0x000000b4008a7308 */ /* 0x000fe20000002400 */
[----:B------:R-:W-:-:S02]  /*6a80*/  FMUL.FTZ R182, R182, c[0x0][0x2ec] ;  /* 0x0000bb00b6b67a20 */ /* 0x000fc40000410000 */
[----:B------:R-:W-:Y:S01]  /*6a90*/  FMUL.FTZ R183, R183, c[0x0][0x2ec] ;  /* 0x0000bb00b7b77a20 */ /* 0x000fe20000410000 */
[----:B------:R-:W-:Y:S01]  /*6aa0*/  HMMA.16816.F32.BF16 R8, R8, R22, R188 ;  /* 0x000000160808723c */ /* 0x000fe200000418bc */
[----:B------:R-:W-:Y:S02]  /*6ab0*/  FMUL.FTZ R176, R176, c[0x0][0x2ec] ;  /* 0x0000bb00b0b07a20 */ /* 0x000fe40000410000 */
[----:B------:R-:W-:Y:S01]  /*6ac0*/  FMUL.FTZ R177, R177, c[0x0][0x2ec] ;  /* 0x0000bb00b1b17a20 */ /* 0x000fe20000410000 */
[----:B------:R-:W-:Y:S01]  /*6ad0*/  MUFU.TANH R187, R181 ;  /* 0x000000b500bb7308 */ /* 0x000fe20000002400 */
[----:B------:R-:W-:Y:S02]  /*6ae0*/  FMUL.FTZ R179, R179, c[0x0][0x2ec] ;  /* 0x0000bb00b3b37a20 */ /* 0x000fe40000410000 */
[----:B------:R-:W-:Y:S01]  /*6af0*/  FMUL.FTZ R178, R178, c[0x0][0x2ec] ;  /* 0x0000bb00b2b27a20 */ /* 0x000fe20000410000 */
[----:B---3--:R-:W-:Y:S01]  /*6b00*/  HMMA.16816.F32.BF16 R28, R12, R24, R28 ;  /* 0x000000180c1c723c */ /* 0x008fe2000004181c */
[----:B------:R-:W-:-:S03]  /*6b10*/  FMUL.FTZ R143, R143, c[0x0][0x2ec] ;  /* 0x0000bb008f8f7a20 */ /* 0x000fc60000410000 */
[----:B------:R-:W1:Y:S08]  /*6b20*/  MUFU.TANH R184, R182 ;  /* 0x000000b600b87308 */ /* 0x000e700000002400 */
[----:B------:R2:W-:Y:S08]  /*6b30*/  MUFU.TANH R193, R183 ;  /* 0x000000b700c17308 */ /* 0x0005f00000002400 */
[----:B------:R-:W-:Y:S01]  /*6b40*/  MUFU.TANH R3, R176 ;  /* 0x000000b000037308 */ /* 0x000fe20000002400 */
[----:B-1----:R-:W-:-:S03]  /*6b50*/  FSEL R21, R184, -INF , !P6 ;  /* 0xff800000b8157808 */ /* 0x002fc60007000000 */
[----:B------:R-:W-:Y:S02]  /*6b60*/  FMUL.FTZ R29, R29, c[0x0][0x2ec] ;  /* 0x0000bb001d1d7a20 */ /* 0x000fe40000410000 */
[----:B------:R-:W-:Y:S01]  /*6b70*/  FMUL.FTZ R28, R28, c[0x0][0x2ec] ;  /* 0x0000bb001c1c7a20 */ /* 0x000fe20000410000 */
[----:B--2---:R-:W-:Y:S01]  /*6b80*/  HMMA.16816.F32.BF16 R180, R4, R22, R208 ;  /* 0x0000001604b4723c */ /* 0x004fe200000418d0 */
[----:B------:R1:W-:Y:S01]  /*6b90*/  MUFU.TANH R176, R29 ;  /* 0x0000001d00b07308 */ /* 0x0003e20000002400 */
[----:B------:R-:W-:Y:S02]  /*6ba0*/  FMUL.FTZ R31, R31, c[0x0][0x2ec] ;  /* 0x0000bb001f1f7a20 */ /* 0x000fe40000410000 */
[----:B------:R-:W-:-:S03]  /*6bb0*/  FMUL.FTZ R30, R30, c[0x0][0x2ec] ;  /* 0x0000bb001e1e7a20 */ /* 0x000fc60000410000 */
[----:B------:R-:W-:Y:S01]  /*6bc0*/  FSEL R22, R236, -INF , !P4 ;  /* 0xff800000ec167808 */ /* 0x000fe20006000000 */
[----:B------:R-:W-:Y:S01]  /*6bd0*/  HMMA.16816.F32.BF16 R4, R16, R24, R32 ;  /* 0x000000181004723c */ /* 0x000fe20000041820 */
[C---:B------:R-:W-:Y:S01]  /*6be0*/  ISETP.GE.AND P4, PT, R2.reuse, R234, PT ;  /* 0x000000ea0200720c */ /* 0x040fe20003f86270 */
[----:B------:R-:W2:Y:S01]  /*6bf0*/  MUFU.TANH R139, R142 ;  /* 0x0000008e008b7308 */ /* 0x000ea20000002400 */
[----:B------:R-:W-:Y:S02]  /*6c00*/  FSEL R23, R237, -INF , !P5 ;  /* 0xff800000ed177808 */ /* 0x000fe40006800000 */
[----:B------:R-:W-:Y:S02]  /*6c10*/  ISETP.LT.OR P4, PT, R2, R230, P4 ;  /* 0x000000e60200720c */ /* 0x000fe40002781670 */
[----:B------:R-:W-:Y:S02]  /*6c20*/  FSEL R32, R138, -INF , !P0 ;  /* 0xff8000008a207808 */ /* 0x000fe40004000000 */
[----:B-1----:R-:W-:Y:S01]  /*6c30*/  FSEL R29, R194, -INF , !P1 ;  /* 0xff800000c21d7808 */ /* 0x002fe20004800000 */
[----:B------:R-:W-:Y:S01]  /*6c40*/  MUFU.TANH R133, R177 ;  /* 0x000000b100857308 */ /* 0x000fe20000002400 */
[----:B------:R-:W-:-:S02]  /*6c50*/  ISETP.GE.AND P1, PT, R2, R233, PT ;  /* 0x000000e90200720c */ /* 0x000fc40003f26270 */
[C---:B------:R-:W-:Y:S02]  /*6c60*/  ISETP.GE.AND P0, PT, R2.reuse, R232, PT ;  /* 0x000000e80200720c */ /* 0x040fe40003f06270 */
[C---:B------:R-:W-:Y:S01]  /*6c70*/  ISETP.LT.OR P1, PT, R2.reuse, R229, P1 ;  /* 0x000000e50200720c */ /* 0x040fe20000f21670 */
[----:B------:R-:W-:Y:S01]  /*6c80*/  HMMA.16816.F32.BF16 R16, R16, R26, R180 ;  /* 0x0000001a1010723c */ /* 0x000fe200000418b4 */
[----:B------:R-:W-:Y:S01]  /*6c90*/  ISETP.LT.OR P0, PT, R2, R228, P0 ;  /* 0x000000e40200720c */ /* 0x000fe20000701670 */
[----:B------:R-:W-:Y:S01]  /*6ca0*/  MUFU.TANH R132, R179 ;  /* 0x000000b300847308 */ /* 0x000fe20000002400 */
[----:B------:R-:W-:-:S04]  /*6cb0*/  IADD3 R2, R0, 0x8, RZ ;  /* 0x0000000800027810 */ /* 0x000fc80007ffe0ff */
        /* <DEDUP_REMOVED lines=10> */
[----:B--2---:R-:W-:Y:S01]  /*6d60*/  FSEL R24, R139, -INF , !P5 ;  /* 0xff8000008b187808 */ /* 0x004fe20006800000 */
[----:B------:R2:W-:Y:S06]  /*6d70*/  MUFU.TANH R179, R31 ;  /* 0x0000001f00b37308 */ /* 0x0005ec0000002400 */
[----:B------:R-:W-:Y:S01]  /*6d80*/  FMUL.FTZ R16, R16, c[0x0][0x2ec] ;  /* 0x0000bb0010107a20 */ /* 0x000fe20000410000 */
[----:B-1----:R-:W-:Y:S01]  /*6d90*/  FSEL R28, R195, -INF , !P4 ;  /* 0xff800000c31c7808 */ /* 0x002fe20006000000 */
[----:B------:R-:W-:Y:S01]  /*6da0*/  MUFU.TANH R192, R141 ;  /* 0x0000008d00c07308 */ /* 0x000fe20000002400 */
[----:B------:R-:W-:Y:S01]  /*6db0*/  ISETP.GE.AND P4, PT, R2, R233, PT ;  /* 0x000000e90200720c */ /* 0x000fe20003f86270 */
[----:B------:R-:W-:-:S03]  /*6dc0*/  FMUL.FTZ R17, R17, c[0x0][0x2ec] ;  /* 0x0000bb0011117a20 */ /* 0x000fc60000410000 */
[C---:B------:R-:W-:Y:S02]  /*6dd0*/  ISETP.LT.OR P4, PT, R2.reuse, R229, P4 ;  /* 0x000000e50200720c */ /* 0x040fe40002781670 */
[----:B--2---:R-:W-:Y:S01]  /*6de0*/  FSEL R31, R187, -INF , !P1 ;  /* 0xff800000bb1f7808 */ /* 0x004fe20004800000 */
[----:B------:R-:W1:Y:S01]  /*6df0*/  MUFU.TANH R178, R178 ;  /* 0x000000b200b27308 */ /* 0x000e620000002400 */
[C---:B------:R-:W-:Y:S02]  /*6e00*/  ISETP.GE.AND P1, PT, R2.reuse, R232, PT ;  /* 0x000000e80200720c */ /* 0x040fe40003f26270 */
[----:B------:R-:W-:Y:S02]  /*6e10*/  FSEL R25, R3, -INF , !P4 ;  /* 0xff80000003197808 */ /* 0x000fe40006000000 */
[----:B------:R-:W-:Y:S02]  /*6e20*/  ISETP.LT.OR P1, PT, R2, R228, P1 ;  /* 0x000000e40200720c */ /* 0x000fe40000f21670 */
[C---:B------:R-:W-:Y:S01]  /*6e30*/  IADD3 R2, R0.reuse, 0x9, RZ ;  /* 0x0000000900027810 */ /* 0x040fe20007ffe0ff */
[----:B------:R2:W-:Y:S01]  /*6e40*/  MUFU.TANH R33, R30 ;  /* 0x0000001e00217308 */ /* 0x0005e20000002400 */
[----:B------:R-:W-:-:S02]  /*6e50*/  IADD3 R3, R0, 0x11, RZ ;  /* 0x0000001100037810 */ /* 0x000fc40007ffe0ff */
[C---:B------:R-:W-:Y:S02]  /*6e60*/  ISETP.GE.AND P6, PT, R2.reuse, R234, PT ;  /* 0x000000ea0200720c */ /* 0x040fe40003fc6270 */
[C---:B------:R-:W-:Y:S02]  /*6e70*/  ISETP.GE.AND P5, PT, R2.reuse, R233, PT ;  /* 0x000000e90200720c */ /* 0x040fe40003fa6270 */
[C---:B------:R-:W-:Y:S01]  /*6e80*/  ISETP.GE.AND P4, PT, R2.reuse, R232, PT ;  /* 0x000000e80200720c */ /* 0x040fe20003f86270 */
[----:B------:R3:W4:Y:S01]  /*6e90*/  MUFU.TANH R186, R143 ;  /* 0x0000008f00ba7308 */ /* 0x0007220000002400 */
[C---:B------:R-:W-:Y:S02]  /*6ea0*/  ISETP.LT.OR P6, PT, R2.reuse, R230, P6 ;  /* 0x000000e60200720c */ /* 0x040fe400037c1670 */
[C---:B------:R-:W-:Y:S02]  /*6eb0*/  ISETP.LT.OR P5, PT, R2.reuse, R229, P5 ;  /* 0x000000e50200720c */ /* 0x040fe40002fa1670 */
[----:B------:R-:W-:-:S02]  /*6ec0*/  ISETP.LT.OR P4, PT, R2, R228, P4 ;  /* 0x000000e40200720c */ /* 0x000fc40002781670 */
[----:B--2---:R-:W-:Y:S01]  /*6ed0*/  FSEL R30, R193, -INF , !P0 ;  /* 0xff800000c11e7808 */ /* 0x004fe20004000000 */
[----:B------:R-:W-:Y:S01]  /*6ee0*/  MUFU.TANH R5, R5 ;  /* 0x0000000500057308 */ /* 0x000fe20000002400 */
[----:B------:R-:W-:Y:S01]  /*6ef0*/  BAR.SYNC.DEFER_BLOCKING 0x0 ;  /* 0x0000000000007b1d */ /* 0x000fe20000010000 */
[----:B------:R-:W-:-:S04]  /*6f00*/  ISETP.GE.AND P0, PT, R2, R235, PT ;  /* 0x000000eb0200720c */ /* 0x000fc80003f06270 */
[----:B------:R-:W-:Y:S01]  /*6f10*/  ISETP.LT.OR P0, PT, R2, R231, P0 ;  /* 0x000000e70200720c */ /* 0x000fe20000701670 */
[----:B---3--:R-:W-:Y:S01]  /*6f20*/  HMMA.16816.F32.BF16 R140, R12, R26, R8 ;  /* 0x0000001a0c8c723c */ /* 0x008fe20000041808 */
[----:B------:R-:W-:Y:S01]  /*6f30*/  IADD3 R2, R0, 0x10, RZ ;  /* 0x0000001000027810 */ /* 0x000fe20007ffe0ff */
[----:B------:R-:W2:Y:S05]  /*6f40*/  MUFU.TANH R6, R6 ;  /* 0x0000000600067308 */ /* 0x000eaa0000002400 */
[----:B-1----:R-:W-:Y:S02]  /*6f50*/  FSEL R14, R178, -INF , !P1 ;  /* 0xff800000b20e7808 */ /* 0x002fe40004800000 */
[----:B------:R-:W-:Y:S01]  /*6f60*/  FSEL R11, R192, -INF , !P0 ;  /* 0xff800000c00b7808 */ /* 0x000fe20004000000 */
[----:B------:R-:W1:Y:S01]  /*6f70*/  MUFU.TANH R4, R4 ;  /* 0x0000000400047308 */ /* 0x000e620000002400 */
[----:B------:R-:W-:-:S02]  /*6f80*/  ISETP.GE.AND P1, PT, R2, R235, PT ;  /* 0x000000eb0200720c */ /* 0x000fc40003f26270 */
[C---:B------:R-:W-:Y:S02]  /*6f90*/  ISETP.GE.AND P0, PT, R2.reuse, R234, PT ;  /* 0x000000ea0200720c */ /* 0x040fe40003f06270 */
[C---:B------:R-:W-:Y:S02]  /*6fa0*/  ISETP.LT.OR P1, PT, R2.reuse, R231, P1 ;  /* 0x000000e70200720c */ /* 0x040fe40000f21670 */
[----:B------:R-:W-:Y:S01]  /*6fb0*/  ISETP.LT.OR P0, PT, R2, R230, P0 ;  /* 0x000000e60200720c */ /* 0x000fe20000701670 */
[----:B------:R-:W-:Y:S01]  /*6fc0*/  MUFU.TANH R7, R7 ;  /* 0x0000000700077308 */ /* 0x000fe20000002400 */
[----:B----4-:R-:W-:Y:S02]  /*6fd0*/  FSEL R12, R186, -INF , !P6 ;  /* 0xff800000ba0c7808 */ /* 0x010fe40007000000 */
[----:B------:R-:W-:Y:S02]  /*6fe0*/  FSEL R15, R133, -INF , !P5 ;  /* 0xff800000850f7808 */ /* 0x000fe40006800000 */
[----:B------:R-:W-:Y:S01]  /*6ff0*/  FSEL R13, R132, -INF , !P4 ;  /* 0xff800000840d7808 */ /* 0x000fe20006000000 */
[----:B------:R-:W-:Y:S01]  /*7000*/  FMUL.FTZ R140, R140, c[0x0][0x2ec] ;  /* 0x0000bb008c8c7a20 */ /* 0x000fe20000410000 */
[----:B------:R-:W-:Y:S01]  /*7010*/  FSEL R177, R177, -INF , !P1 ;  /* 0xff800000b1b17808 */ /* 0x000fe20004800000 */
[----:B------:R-:W-:Y:S01]  /*7020*/  FMUL.FTZ R142, R142, c[0x0][0x2ec] ;  /* 0x0000bb008e8e7a20 */ /* 0x000fe20000410000 */
[----:B------:R-:W-:Y:S01]  /*7030*/  FSEL R180, R33, -INF , !P0 ;  /* 0xff80000021b47808 */ /* 0x000fe20004000000 */
[----:B------:R-:W-:Y:S01]  /*7040*/  MUFU.TANH R183, R16 ;  /* 0x0000001000b77308 */ /* 0x000fe20000002400 */
[C---:B------:R-:W-:Y:S01]  /*7050*/  ISETP.GE.AND P6, PT, R2.reuse, R233, PT ;  /* 0x000000e90200720c */ /* 0x040fe20003fc6270 */
[----:B------:R-:W-:Y:S01]  /*7060*/  FMUL.FTZ R141, R141, c[0x0][0x2ec] ;  /* 0x0000bb008d8d7a20 */ /* 0x000fe20000410000 */
[----:B------:R-:W-:Y:S01]  /*7070*/  ISETP.GE.AND P5, PT, R2, R232, PT ;  /* 0x000000e80200720c */ /* 0x000fe20003fa6270 */
[----:B------:R-:W-:Y:S01]  /*7080*/  FMUL.FTZ R143, R143, c[0x0][0x2ec] ;  /* 0x0000bb008f8f7a20 */ /* 0x000fe20000410000 */
[----:B------:R-:W-:-:S02]  /*7090*/  ISETP.GE.AND P4, PT, R3, R235, PT ;  /* 0x000000eb0300720c */ /* 0x000fc40003f86270 */
[C---:B------:R-:W-:Y:S01]  /*70a0*/  ISETP.GE.AND P1, PT, R3.reuse, R234, PT ;  /* 0x000000ea0300720c */ /* 0x040fe20003f26270 */
[----:B------:R-:W-:Y:S01]  /*70b0*/  MUFU.TANH R140, R140 ;  /* 0x0000008c008c7308 */ /* 0x000fe20000002400 */
[C---:B------:R-:W-:Y:S02]  /*70c0*/  ISETP.GE.AND P0, PT, R3.reuse, R233, PT ;  /* 0x000000e90300720c */ /* 0x040fe40003f06270 */
[C---:B------:R-:W-:Y:S02]  /*70d0*/  ISETP.LT.OR P6, PT, R2.reuse, R229, P6 ;  /* 0x000000e50200720c */ /* 0x040fe400037c1670 */
[----:B------:R-:W-:Y:S02]  /*70e0*/  ISETP.LT.OR P5, PT, R2, R228, P5 ;  /* 0x000000e40200720c */ /* 0x000fe40002fa1670 */
[C---:B------:R-:W-:Y:S01]  /*70f0*/  ISETP.LT.OR P4, PT, R3.reuse, R231, P4 ;  /* 0x000000e70300720c */ /* 0x040fe20002781670 */
[----:B------:R-:W3:Y:S01]  /*7100*/  MUFU.TANH R142, R142 ;  /* 0x0000008e008e7308 */ /* 0x000ee20000002400 */
[----:B------:R-:W-:-:S02]  /*7110*/  ISETP.LT.OR P1, PT, R3, R230, P1 ;  /* 0x000000e60300720c */ /* 0x000fc40000f21670 */
[----:B------:R-:W-:Y:S02]  /*7120*/  ISETP.LT.OR P0, PT, R3, R229, P0 ;  /* 0x000000e50300720c */ /* 0x000fe40000701670 */
[----:B------:R-:W-:Y:S02]  /*7130*/  IADD3 R2, R0, 0x18, RZ ;  /* 0x0000001800027810 */ /* 0x000fe40007ffe0ff */
[----:B--2---:R-:W-:Y:S01]  /*7140*/  FSEL R185, R6, -INF , !P5 ;  /* 0xff80000006b97808 */ /* 0x004fe20006800000 */
[----:B------:R-:W-:Y:S01]  /*7150*/  MUFU.TANH R141, R141 ;  /* 0x0000008d008d7308 */ /* 0x000fe20000002400 */
[----:B------:R-:W-:Y:S02]  /*7160*/  FSEL R176, R176, -INF , !P4 ;  /* 0xff800000b0b07808 */ /* 0x000fe40006000000 */
[----:B------:R-:W-:Y:S02]  /*7170*/  FSEL R179, R179, -INF , !P1 ;  /* 0xff800000b3b37808 */ /* 0x000fe40004800000 */
[----:B------:R-:W-:-:S02]  /*7180*/  FSEL R182, R5, -INF , !P0 ;  /* 0xff80000005b67808 */ /* 0x000fc40004000000 */
[C---:B------:R-:W-:Y:S01]  /*7190*/  ISETP.GE.AND P5, PT, R2.reuse, R235, PT ;  /* 0x000000eb0200720c */ /* 0x040fe20003fa6270 */
[----:B------:R-:W-:Y:S01]  /*71a0*/  MUFU.TANH R143, R143 ;  /* 0x0000008f008f7308 */ /* 0x000fe20000002400 */
[C---:B------:R-:W-:Y:S02]  /*71b0*/  ISETP.GE.AND P4, PT, R2.reuse, R234, PT ;  /* 0x000000ea0200720c */ /* 0x040fe40003f86270 */
[C---:B------:R-:W-:Y:S02]  /*71c0*/  ISETP.GE.AND P1, PT, R2.reuse, R233, PT ;  /* 0x000000e90200720c */ /* 0x040fe40003f26270 */
[C---:B------:R-:W-:Y:S02]  /*71d0*/  ISETP.GE.AND P0, PT, R2.reuse, R232, PT ;  /* 0x000000e80200720c */ /* 0x040fe40003f06270 */
[C---:B------:R-:W-:Y:S01]  /*71e0*/  ISETP.LT.OR P5, PT, R2.reuse, R231, P5 ;  /* 0x000000e70200720c */ /* 0x040fe20002fa1670 */
[----:B------:R2:W-:Y:S01]  /*71f0*/  MUFU.TANH R184, R17 ;  /* 0x0000001100b87308 */ /* 0x0005e20000002400 */
[----:B------:R-:W-:-:S02]  /*7200*/  ISETP.LT.OR P4, PT, R2, R230, P4 ;  /* 0x000000e60200720c */ /* 0x000fc40002781670 */
[C---:B------:R-:W-:Y:S02]  /*7210*/  ISETP.LT.OR P1, PT, R2.reuse, R229, P1 ;  /* 0x000000e50200720c */ /* 0x040fe40000f21670 */
[----:B------:R-:W-:Y:S01]  /*7220*/  ISETP.LT.OR P0, PT, R2, R228, P0 ;  /* 0x000000e40200720c */ /* 0x000fe20000701670 */
[----:B------:R-:W-:Y:S01]  /*7230*/  FMUL.FTZ R2, R18, c[0x0][0x2ec] ;  /* 0x0000bb0012027a20 */ /* 0x000fe20000410000 */
[----:B-1----:R-:W-:Y:S02]  /*7240*/  FSEL R181, R4, -INF , !P6 ;  /* 0xff80000004b57808 */ /* 0x002fe40007000000 */
[C---:B------:R-:W-:Y:S02]  /*7250*/  ISETP.GE.AND P6, PT, R3.reuse, R232, PT ;  /* 0x000000e80300720c */ /* 0x040fe40003fc6270 */
[----:B------:R-:W-:Y:S01]  /*7260*/  IADD3 R0, R0, 0x19, RZ ;  /* 0x0000001900007810 */ /* 0x000fe20007ffe0ff */
[----:B------:R-:W1:Y:S01]  /*7270*/  MUFU.TANH R2, R2 ;  /* 0x0000000200027308 */ /* 0x000e620000002400 */
[----:B------:R-:W-:Y:S01]  /*7280*/  ISETP.LT.OR P6, PT, R3, R228, P6 ;  /* 0x000000e40300720c */ /* 0x000fe200037c1670 */
[----:B------:R-:W-:Y:S01]  /*7290*/  FMUL.FTZ R3, R19, c[0x0][0x2ec] ;  /* 0x0000bb0013037a20 */ /* 0x000fe20000410000 */
[----:B---3--:R-:W-:-:S02]  /*72a0*/  FSEL R19, R142, -INF , !P4 ;  /* 0xff8000008e137808 */ /* 0x008fc40006000000 */
[----:B------:R-:W-:Y:S02]  /*72b0*/  FSEL R186, R7, -INF , !P6 ;  /* 0xff80000007ba7808 */ /* 0x000fe40007000000 */
[----:B--2---:R-:W-:Y:S01]  /*72c0*/  FSEL R17, R140, -INF , !P5 ;  /* 0xff8000008c117808 */ /* 0x004fe20006800000 */
[----:B------:R-:W2:Y:S01]  /*72d0*/  MUFU.TANH R3, R3 ;  /* 0x0000000300037308 */ /* 0x000ea20000002400 */
[----:B------:R-:W-:Y:S02]  /*72e0*/  FSEL R183, R183, -INF , !P1 ;  /* 0xff800000b7b77808 */ /* 0x000fe40004800000 */
[C---:B------:R-:W-:Y:S02]  /*72f0*/  ISETP.GE.AND P6, PT, R0.reuse, R235, PT ;  /* 0x000000eb0000720c */ /* 0x040fe40003fc6270 */
[C---:B------:R-:W-:Y:S02]  /*7300*/  ISETP.GE.AND P5, PT, R0.reuse, R234, PT ;  /* 0x000000ea0000720c */ /* 0x040fe40003fa6270 */
[----:B------:R-:W-:-:S02]  /*7310*/  ISETP.GE.AND P4, PT, R0, R233, PT ;  /* 0x000000e90000720c */ /* 0x000fc40003f86270 */
[----:B-1----:R-:W-:Y:S02]  /*7320*/  FSEL R188, R2, -INF , !P0 ;  /* 0xff80000002bc7808 */ /* 0x002fe40004000000 */
[----:B------:R-:W-:Y:S02]  /*7330*/  PLOP3.LUT P0, PT, PT, PT, UP0, 0x80, 0x0 ;  /* 0x000000000000781c */ /* 0x000fe40003f0f008 */
[C---:B------:R-:W-:Y:S02]  /*7340*/  ISETP.GE.AND P1, PT, R0.reuse, R232, PT ;  /* 0x000000e80000720c */ /* 0x040fe40003f26270 */
[C---:B------:R-:W-:Y:S02]  /*7350*/  ISETP.LT.OR P6, PT, R0.reuse, R231, P6 ;  /* 0x000000e70000720c */ /* 0x040fe400037c1670 */
[C---:B------:R-:W-:Y:S02]  /*7360*/  ISETP.LT.OR P5, PT, R0.reuse, R230, P5 ;  /* 0x000000e60000720c */ /* 0x040fe40002fa1670 */
[----:B------:R-:W-:-:S02]  /*7370*/  ISETP.LT.OR P4, PT, R0, R229, P4 ;  /* 0x000000e50000720c */ /* 0x000fc40002781670 */
[----:B------:R-:W-:Y:S02]  /*7380*/  ISETP.LT.OR P1, PT, R0, R228, P1 ;  /* 0x000000e40000720c */ /* 0x000fe40000f21670 */
[----:B------:R-:W-:Y:S02]  /*7390*/  FSEL R18, R141, -INF , !P6 ;  /* 0xff8000008d127808 */ /* 0x000fe40007000000 */
[----:B------:R-:W-:Y:S02]  /*73a0*/  FSEL R178, R143, -INF , !P5 ;  /* 0xff8000008fb27808 */ /* 0x000fe40006800000 */
[----:B------:R-:W-:Y:S02]  /*73b0*/  FSEL R184, R184, -INF , !P4 ;  /* 0xff800000b8b87808 */ /* 0x000fe40006000000 */
[----:B--2---:R-:W-:Y:S01]  /*73c0*/  FSEL R187, R3, -INF , !P1 ;  /* 0xff80000003bb7808 */ /* 0x004fe20004800000 */
        /* <DEDUP_REMOVED lines=47> */
.L_x_2148:
[----:B------:R-:W-:Y:S05]  /*76c0*/  BSYNC B0 ;  /* 0x0000000000007941 */ /* 0x000fea0003800000 */
.L_x_2147:
[----:B------:R-:W0:Y:S02]  /*76d0*/  LDGDEPBAR ;  /* 0x00000000000079af */ /* 0x000e240000000000 */
.L_x_2146:
[----:B------:R-:W-:Y:S01]  /*76e0*/  FMNMX.FTZ R0, R136, R22, !PT ;  /* 0x0000001688007209 */ /* 0x000fe20007810000 */
[----:B------:R-:W-:Y:S01]  /*76f0*/  LDSM.16.MT88.4 R140, [R215+0xa000] ;  /* 0x00a00000d78c783b */ /* 0x000fe20000004200 */
        /* <DEDUP_REMOVED lines=25> */
[----:B------:R-:W-:Y:S02]  /*7890*/  FMNMX.FTZ R3, R30, R3, !PT ;  /* 0x000000031e037209 */ /* 0x000fe40007810000 */
[----:B------:R-:W-:Y:S02]  /*78a0*/  MOV R34, R249 ;  /* 0x000000f900227202 */ /* 0x000fe40000000f00 */
[----:B------:R-:W-:Y:S02]  /*78b0*/  FMNMX.FTZ R3, R14, R3, !PT ;  /* 0x000000030e037209 */ /* 0x000fe40007810000 */
[----:B------:R-:W-:Y:S02]  /*78c0*/  MOV R26, R240 ;  /* 0x000000f0001a7202 */ /* 0x000fe40000000f00 */
[----:B------:R-:W-:Y:S02]  /*78d0*/  FMNMX.FTZ R3, R13, R3, !PT ;  /* 0x000000030d037209 */ /* 0x000fe40007810000 */
[----:B-1----:R-:W-:-:S02]  /*78e0*/  FMNMX.FTZ R0, R0, R5, !PT ;  /* 0x0000000500007209 */ /* 0x002fc40007810000 */
[----:B------:R-:W-:Y:S02]  /*78f0*/  FMNMX.FTZ R5, R183, R4, !PT ;  /* 0x00000004b7057209 */ /* 0x000fe40007810000 */
[----:B------:R-:W-:Y:S01]  /*7900*/  MOV R27, R251 ;  /* 0x000000fb001b7202 */ /* 0x000fe20000000f00 */
[----:B------:R-:W1:Y:S01]  /*7910*/  SHFL.BFLY PT, R7, R0, 0x1, 0x1f ;  /* 0x0c201f0000077f89 */ /* 0x000e6200000e0000 */
[----:B------:R-:W-:Y:S02]  /*7920*/  FMNMX.FTZ R5, R184, R5, !PT ;  /* 0x00000005b8057209 */ /* 0x000fe40007810000 */
[----:B--2---:R-:W-:Y:S02]  /*7930*/  FMNMX.FTZ R2, R2, R6, !PT ;  /* 0x0000000602027209 */ /* 0x004fe40007810000 */
[----:B------:R-:W-:Y:S01]  /*7940*/  MOV R189, R27 ;  /* 0x0000001b00bd7202 */ /* 0x000fe20000000f00 */
[----:B------:R-:W-:Y:S01]  /*7950*/  SHFL.BFLY PT, R9, R5, 0x2, 0x1f ;  /* 0x0c401f0005097f89 */ /* 0x000fe200000e0000 */
[----:B------:R-:W-:-:S03]  /*7960*/  MOV R190, R26 ;  /* 0x0000001a00be7202 */ /* 0x000fc60000000f00 */
        /* <DEDUP_REMOVED lines=17> */
[----:B------:R-:W-:Y:S02]  /*7a80*/  FFMA.FTZ R12, R12, c[0x0][0x23c], -R2 ;  /* 0x00008f000c0c7a23 */ /* 0x000fe40000010802 */
[--C-:B------:R-:W-:Y:S01]  /*7a90*/  FFMA.FTZ R23, R23, c[0x0][0x23c], -R3.reuse ;  /* 0x00008f0017177a23 */ /* 0x100fe20000010803 */
[----:B------:R-:W-:Y:S01]  /*7aa0*/  MUFU.EX2 R250, R22 ;  /* 0x0000001600fa7308 */ /* 0x000fe20000000800 */
[--C-:B------:R-:W-:Y:S02]  /*7ab0*/  FFMA.FTZ R20, R20, c[0x0][0x23c], -R3.reuse ;  /* 0x00008f0014147a23 */ /* 0x100fe40000010803 */
[----:B------:R-:W-:-:S02]  /*7ac0*/  FFMA.FTZ R11, R11, c[0x0][0x23c], -R3 ;  /* 0x00008f000b0b7a23 */ /* 0x000fc40000010803 */
[--C-:B------:R-:W-:Y:S02]  /*7ad0*/  FFMA.FTZ R29, R29, c[0x0][0x23c], -R2.reuse ;  /* 0x00008f001d1d7a23 */ /* 0x100fe40000010802 */
[--C-:B------:R-:W-:Y:S01]  /*7ae0*/  FFMA.FTZ R28, R28, c[0x0][0x23c], -R2.reuse ;  /* 0x00008f001c1c7a23 */ /* 0x100fe20000010802 */
[----:B------:R-:W-:Y:S01]  /*7af0*/  MUFU.EX2 R247, R12 ;  /* 0x0000000c00f77308 */ /* 0x000fe20000000800 */
[----:B------:R-:W-:Y:S01]  /*7b00*/  FFMA.FTZ R24, R24, c[0x0][0x23c], -R2 ;  /* 0x00008f0018187a23 */ /* 0x000fe20000010802 */
[----:B-1----:R-:W-:-:S06]  /*7b10*/  FMNMX.FTZ R4, R4, R6, !PT ;  /* 0x0000000604047209 */ /* 0x002fcc0007810000 */
[----:B------:R-:W1:Y:S01]  /*7b20*/  MUFU.EX2 R249, R23 ;  /* 0x0000001700f97308 */ /* 0x000e620000000800 */
[----:B--2---:R-:W-:Y:S01]  /*7b30*/  FMNMX.FTZ R237, R0, R7, !PT ;  /* 0x0000000700ed7209 */ /* 0x004fe20007810000 */
[----:B------:R-:W2:Y:S03]  /*7b40*/  SHFL.BFLY PT, R5, R4, 0x1, 0x1f ;  /* 0x0c201f0004057f89 */ /* 0x000ea600000e0000 */
[C---:B------:R-:W-:Y:S01]  /*7b50*/  FSETP.NEU.FTZ.AND P4, PT, R237.reuse, -INF , PT ;  /* 0xff800000ed00780b */ /* 0x040fe20003f9d000 */
[C---:B------:R-:W-:Y:S02]  /*7b60*/  FMUL.FTZ R0, R237.reuse, c[0x0][0x23c] ;  /* 0x00008f00ed007a20 */ /* 0x040fe40000410000 */
[----:B------:R-:W-:Y:S01]  /*7b70*/  MUFU.EX2 R248, R20 ;  /* 0x0000001400f87308 */ /* 0x000fe20000000800 */
[----:B------:R-:W-:Y:S02]  /*7b80*/  FSEL R6, R237, RZ, P4 ;  /* 0x000000ffed067208 */ /* 0x000fe40002000000 */
[----:B------:R-:W-:-:S05]  /*7b90*/  FSEL R0, R0, RZ, P4 ;  /* 0x000000ff00007208 */ /* 0x000fca0002000000 */
[--C-:B------:R-:W-:Y:S01]  /*7ba0*/  FFMA.FTZ R15, R15, c[0x0][0x23c], -R0.reuse ;  /* 0x00008f000f0f7a23 */ /* 0x100fe20000010800 */
[----:B------:R-:W3:Y:S01]  /*7bb0*/  MUFU.EX2 R251, R11 ;  /* 0x0000000b00fb7308 */ /* 0x000ee20000000800 */
[--C-:B------:R-:W-:Y:S01]  /*7bc0*/  FFMA.FTZ R32, R32, c[0x0][0x23c], -R0.reuse ;  /* 0x00008f0020207a23 */ /* 0x100fe20000010800 */
[----:B-1----:R-:W-:Y:S01]  /*7bd0*/  F2FP.BF16.PACK_AB R8, R249, R250 ;  /* 0x000000faf908723e */ /* 0x002fe200000010ff */
[--C-:B------:R-:W-:Y:S02]  /*7be0*/  FFMA.FTZ R31, R31, c[0x0][0x23c], -R0.reuse ;  /* 0x00008f001f1f7a23 */ /* 0x100fe40000010800 */
[----:B------:R-:W-:-:S03]  /*7bf0*/  FFMA.FTZ R25, R25, c[0x0][0x23c], -R0 ;  /* 0x00008f0019197a23 */ /* 0x000fc60000010800 */
[----:B------:R1:W-:Y:S01]  /*7c00*/  MUFU.EX2 R243, R15 ;  /* 0x0000000f00f37308 */ /* 0x0003e20000000800 */
[----:B--2---:R-:W-:Y:S02]  /*7c10*/  FMNMX.FTZ R236, R4, R5, !PT ;  /* 0x0000000504ec7209 */ /* 0x004fe40007810000 */
[----:B------:R-:W-:Y:S02]  /*7c20*/  FSEL R4, R239, RZ, P6 ;  /* 0x000000ffef047208 */ /* 0x000fe40003000000 */
[C---:B------:R-:W-:Y:S01]  /*7c30*/  FSETP.NEU.FTZ.AND P1, PT, R236.reuse, -INF , PT ;  /* 0xff800000ec00780b */ /* 0x040fe20003f3d000 */
[----:B------:R-:W-:Y:S02]  /*7c40*/  FMUL.FTZ R12, R236, c[0x0][0x23c] ;  /* 0x00008f00ec0c7a20 */ /* 0x000fe40000410000 */
[----:B------:R-:W-:Y:S01]  /*7c50*/  FADD.FTZ R5, R136, -R4 ;  /* 0x8000000488057221 */ /* 0x000fe20000010000 */
[----:B------:R-:W-:Y:S01]  /*7c60*/  FSEL R4, R238, RZ, P5 ;  /* 0x000000ffee047208 */ /* 0x000fe20002800000 */
[----:B------:R-:W-:Y:S01]  /*7c70*/  MUFU.EX2 R245, R29 ;  /* 0x0000001d00f57308 */ /* 0x000fe20000000800 */
[----:B------:R-:W-:Y:S01]  /*7c80*/  FSEL R12, R12, RZ, P1 ;  /* 0x000000ff0c0c7208 */ /* 0x000fe20000800000 */
[----:B------:R-:W-:Y:S01]  /*7c90*/  FMUL.FTZ R5, R5, c[0x0][0x23c] ;  /* 0x00008f0005057a20 */ /* 0x000fe20000410000 */
[----:B---3--:R-:W-:Y:S01]  /*7ca0*/  F2FP.BF16.PACK_AB R10, R251, R248 ;  /* 0x000000f8fb0a723e */ /* 0x008fe200000010ff */
[----:B------:R-:W-:-:S02]  /*7cb0*/  FADD.FTZ R4, R135, -R4 ;  /* 0x8000000487047221 */ /* 0x000fc40000010000 */
[--C-:B------:R-:W-:Y:S02]  /*7cc0*/  FFMA.FTZ R21, R21, c[0x0][0x23c], -R12.reuse ;  /* 0x00008f0015157a23 */ /* 0x100fe4000001080c */
[----:B-1----:R-:W-:Y:S01]  /*7cd0*/  FMUL.FTZ R15, R4, c[0x0][0x23c] ;  /* 0x00008f00040f7a20 */ /* 0x002fe20000410000 */
[----:B------:R-:W-:Y:S01]  /*7ce0*/  FSEL R4, R236, RZ, P1 ;  /* 0x000000ffec047208 */ /* 0x000fe20000800000 */
[----:B------:R1:W-:Y:S01]  /*7cf0*/  MUFU.EX2 R208, R21 ;  /* 0x0000001500d07308 */ /* 0x0003e20000000800 */
[--C-:B------:R-:W-:Y:S02]  /*7d00*/  FFMA.FTZ R14, R14, c[0x0][0x23c], -R12.reuse ;  /* 0x00008f000e0e7a23 */ /* 0x100fe4000001080c */
[----:B------:R-:W-:Y:S02]  /*7d10*/  FFMA.FTZ R13, R13, c[0x0][0x23c], -R12 ;  /* 0x00008f000d0d7a23 */ /* 0x000fe4000001080c */
[----:B------:R-:W-:Y:S02]  /*7d20*/  FADD.FTZ R4, R137, -R4 ;  /* 0x8000000489047221 */ /* 0x000fe40000010000 */
[----:B------:R-:W-:Y:S01]  /*7d30*/  LDSM.16.MT88.4 R136, [R218+0xa000] ;  /* 0x00a00000da88783b */ /* 0x000fe20000004200 */
[----:B------:R2:W3:Y:S01]  /*7d40*/  MUFU.EX2 R16, R5 ;  /* 0x0000000500107308 */ /* 0x0004e20000000800 */
[----:B------:R-:W-:-:S02]  /*7d50*/  FFMA.FTZ R30, R30, c[0x0][0x23c], -R12 ;  /* 0x00008f001e1e7a23 */ /* 0x000fc4000001080c */
[----:B------:R-:W-:Y:S01]  /*7d60*/  FMUL.FTZ R4, R4, c[0x0][0x23c] ;  /* 0x00008f0004047a20 */ /* 0x000fe20000410000 */
[----:B-1----:R-:W1:Y:S04]  /*7d70*/  LDSM.16.MT88.4 R20, [R213+0xa000] ;  /* 0x00a00000d514783b */ /* 0x002e680000004200 */
[----:B------:R-:W-:Y:S01]  /*7d80*/  MUFU.EX2 R211, R14 ;  /* 0x0000000e00d37308 */ /* 0x000fe20000000800 */
[----:B--2---:R-:W-:-:S07]  /*7d90*/  FADD.FTZ R5, R134, -R6 ;  /* 0x8000000686057221 */ /* 0x004fce0000010000 */
[----:B------:R-:W2:Y:S01]  /*7da0*/  MUFU.EX2 R210, R13 ;  /* 0x0000000d00d27308 */ /* 0x000ea20000000800 */
[-C--:B---3--:R-:W-:Y:S01]  /*7db0*/  FMUL.FTZ R144, R144, R16.reuse ;  /* 0x0000001090907220 */ /* 0x088fe20000410000 */
[----:B------:R-:W3:Y:S01]  /*7dc0*/  LDSM.16.MT88.4 R132, [R217+0xa000] ;  /* 0x00a00000d984783b */ /* 0x000ee20000004200 */
[----:B------:R-:W-:Y:S02]  /*7dd0*/  FMUL.FTZ R5, R5, c[0x0][0x23c] ;  /* 0x00008f0005057a20 */ /* 0x000fe40000410000 */
[-C--:B------:R-:W-:Y:S02]  /*7de0*/  FMUL.FTZ R145, R145, R16.reuse ;  /* 0x0000001091917220 */ /* 0x080fe40000410000 */
[-C--:B------:R-:W-:Y:S01]  /*7df0*/  FMUL.FTZ R116, R116, R16.reuse ;  /* 0x0000001074747220 */ /* 0x080fe20000410000 */
[----:B------:R-:W4:Y:S01]  /*7e00*/  MUFU.EX2 R244, R28 ;  /* 0x0000001c00f47308 */ /* 0x000f220000000800 */
[-C--:B------:R-:W-:Y:S02]  /*7e10*/  FMUL.FTZ R117, R117, R16.reuse ;  /* 0x0000001075757220 */ /* 0x080fe40000410000 */
[----:B------:R-:W-:-:S02]  /*7e20*/  FMUL.FTZ R128, R128, R16 ;  /* 0x0000001080807220 */ /* 0x000fc40000410000 */
[-C--:B------:R-:W-:Y:S02]  /*7e30*/  FMUL.FTZ R129, R129, R16.reuse ;  /* 0x0000001081817220 */ /* 0x080fe40000410000 */
[-C--:B------:R-:W-:Y:S01]  /*7e40*/  FMUL.FTZ R156, R156, R16.reuse ;  /* 0x000000109c9c7220 */ /* 0x080fe20000410000 */
[----:B------:R-:W5:Y:S01]  /*7e50*/  MUFU.EX2 R246, R24 ;  /* 0x0000001800f67308 */ /* 0x000f620000000800 */
[----:B--2---:R-:W-:Y:S01]  /*7e60*/  F2FP.BF16.PACK_AB R7, R210, R211 ;  /* 0x000000d3d207723e */ /* 0x004fe200000010ff */
[-C--:B------:R-:W-:Y:S02]  /*7e70*/  FMUL.FTZ R157, R157, R16.reuse ;  /* 0x000000109d9d7220 */ /* 0x080fe40000410000 */
[-C--:B------:R-:W-:Y:S02]  /*7e80*/  FMUL.FTZ R160, R160, R16.reuse ;  /* 0x00000010a0a07220 */ /* 0x080fe40000410000 */
[-C--:B------:R-:W-:Y:S02]  /*7e90*/  FMUL.FTZ R161, R161, R16.reuse ;  /* 0x00000010a1a17220 */ /* 0x080fe40000410000 */
[----:B------:R-:W-:Y:S01]  /*7ea0*/  MUFU.EX2 R241, R32 ;  /* 0x0000002000f17308 */ /* 0x000fe20000000800 */
[----:B----4-:R-:W-:Y:S01]  /*7eb0*/  F2FP.BF16.PACK_AB R9, R244, R245 ;  /* 0x000000f5f409723e */ /* 0x010fe200000010ff */
[----:B------:R-:W-:-:S02]  /*7ec0*/  FMUL.FTZ R36, R36, R16 ;  /* 0x0000001024247220 */ /* 0x000fc40000410000 */
[-C--:B------:R-:W-:Y:S02]  /*7ed0*/  FMUL.FTZ R37, R37, R16.reuse ;  /* 0x0000001025257220 */ /* 0x080fe40000410000 */
[----:B------:R-:W-:Y:S02]  /*7ee0*/  FMUL.FTZ R52, R52, R16 ;  /* 0x0000001034347220 */ /* 0x000fe40000410000 */
[----:B------:R-:W-:Y:S01]  /*7ef0*/  MUFU.EX2 R240, R31 ;  /* 0x0000001f00f07308 */ /* 0x000fe20000000800 */
[----:B-----5:R-:W-:Y:S01]  /*7f00*/  F2FP.BF16.PACK_AB R11, R247, R246 ;  /* 0x000000f6f70b723e */ /* 0x020fe200000010ff */
[-C--:B------:R-:W-:Y:S02]  /*7f10*/  FMUL.FTZ R53, R53, R16.reuse ;  /* 0x0000001035357220 */ /* 0x080fe40000410000 */
[-C--:B------:R-:W-:Y:S02]  /*7f20*/  FMUL.FTZ R68, R68, R16.reuse ;  /* 0x0000001044447220 */ /* 0x080fe40000410000 */
[----:B------:R-:W-:-:S02]  /*7f30*/  FMUL.FTZ R69, R69, R16 ;  /* 0x0000001045457220 */ /* 0x000fc40000410000 */
[----:B------:R-:W2:Y:S01]  /*7f40*/  MUFU.EX2 R242, R25 ;  /* 0x0000001900f27308 */ /* 0x000ea20000000800 */
[-C--:B------:R-:W-:Y:S02]  /*7f50*/  FMUL.FTZ R84, R84, R16.reuse ;  /* 0x0000001054547220 */ /* 0x080fe40000410000 */
[-C--:B------:R-:W-:Y:S02]  /*7f60*/  FMUL.FTZ R85, R85, R16.reuse ;  /* 0x0000001055557220 */ /* 0x080fe40000410000 */
[-C--:B------:R-:W-:Y:S02]  /*7f70*/  FMUL.FTZ R172, R172, R16.reuse ;  /* 0x00000010acac7220 */ /* 0x080fe40000410000 */
[-C--:B------:R-:W-:Y:S01]  /*7f80*/  FMUL.FTZ R173, R173, R16.reuse ;  /* 0x00000010adad7220 */ /* 0x080fe20000410000 */
[----:B------:R4:W-:Y:S01]  /*7f90*/  MUFU.EX2 R209, R30 ;  /* 0x0000001e00d17308 */ /* 0x0009e20000000800 */
[-C--:B------:R-:W-:Y:S02]  /*7fa0*/  FMUL.FTZ R48, R48, R16.reuse ;  /* 0x0000001030307220 */ /* 0x080fe40000410000 */
[----:B------:R-:W-:-:S02]  /*7fb0*/  FMUL.FTZ R49, R49, R16 ;  /* 0x0000001031317220 */ /* 0x000fc40000410000 */
[-C--:B------:R-:W-:Y:S02]  /*7fc0*/  FMUL.FTZ R64, R64, R16.reuse ;  /* 0x0000001040407220 */ /* 0x080fe40000410000 */
[----:B------:R-:W-:Y:S01]  /*7fd0*/  FMUL.FTZ R65, R65, R16 ;  /* 0x0000001041417220 */ /* 0x000fe20000410000 */
[----:B------:R-:W5:Y:S01]  /*7fe0*/  MUFU.EX2 R15, R15 ;  /* 0x0000000f000f7308 */ /* 0x000f620000000800 */
[----:B--2---:R-:W-:Y:S01]  /*7ff0*/  F2FP.BF16.PACK_AB R6, R243, R242 ;  /* 0x000000f2f306723e */ /* 0x004fe200000010ff */
[----:B------:R-:W2:Y:S01]  /*8000*/  LDSM.16.MT88.4 R24, [R217+0xb000] ;  /* 0x00b00000d918783b */ /* 0x000ea20000004200 */
[-C--:B------:R-:W-:Y:S02]  /*8010*/  FMUL.FTZ R80, R80, R16.reuse ;  /* 0x0000001050507220 */ /* 0x080fe40000410000 */
[-C--:B------:R-:W-:Y:S02]  /*8020*/  FMUL.FTZ R81, R81, R16.reuse ;  /* 0x0000001051517220 */ /* 0x080fe40000410000 */
[-C--:B------:R-:W-:Y:S01]  /*8030*/  FMUL.FTZ R96, R96, R16.reuse ;  /* 0x0000001060607220 */ /* 0x080fe20000410000 */
[----:B------:R1:W1:Y:S01]  /*8040*/  MUFU.EX2 R14, R5 ;  /* 0x00000005000e7308 */ /* 0x0002620000000800 */
[----:B----4-:R-:W4:Y:S01]  /*8050*/  LDSM.16.MT88.4 R28, [R213+0xb000] ;  /* 0x00b00000d51c783b */ /* 0x010f220000004200 */
[----:B------:R-:W-:-:S02]  /*8060*/  FMUL.FTZ R97, R97, R16 ;  /* 0x0000001061617220 */ /* 0x000fc40000410000 */
[-C--:B------:R-:W-:Y:S02]  /*8070*/  FMUL.FTZ R100, R100, R16.reuse ;  /* 0x0000001064647220 */ /* 0x080fe40000410000 */
[----:B------:R-:W-:Y:S02]  /*8080*/  FMUL.FTZ R101, R101, R16 ;  /* 0x0000001065657220 */ /* 0x000fe40000410000 */
[----:B------:R3:W3:Y:S01]  /*8090*/  MUFU.EX2 R13, R4 ;  /* 0x00000004000d7308 */ /* 0x0006e20000000800 */
        /* <DEDUP_REMOVED lines=11> */
[-C--:B------:R-:W-:Y:S02]  /*8150*/  FMUL.FTZ R150, R150, R13.reuse ;  /* 0x0000000d96967220 */ /* 0x080fe40000410000 */
[-C--:B------:R-:W-:Y:S02]  /*8160*/  FMUL.FTZ R151, R151, R13.reuse ;  /* 0x0000000d97977220 */ /* 0x080fe40000410000 */
[-C--:B------:R-:W-:Y:S02]  /*8170*/  FMUL.FTZ R42, R42, R13.reuse ;  /* 0x0000000d2a2a7220 */ /* 0x080fe40000410000 */
[----:B------:R-:W-:-:S02]  /*8180*/  FMUL.FTZ R43, R43, R13 ;  /* 0x0000000d2b2b7220 */ /* 0x000fc40000410000 */
[-C--:B------:R-:W-:Y:S01]  /*8190*/  FMUL.FTZ R152, R152, R14.reuse ;  /* 0x0000000e98987220 */ /* 0x080fe20000410000 */
[C---:B------:R-:W-:Y:S01]  /*81a0*/  HMMA.16816.F32.BF16 R148, R4.reuse, R20, R148 ;  /* 0x000000140494723c */ /* 0x040fe20000041894 */
[----:B------:R-:W-:Y:S02]  /*81b0*/  FMUL.FTZ R153, R153, R14 ;  /* 0x0000000e99997220 */ /* 0x000fe40000410000 */
[-C--:B------:R-:W-:Y:S02]  /*81c0*/  FMUL.FTZ R154, R154, R13.reuse ;  /* 0x0000000d9a9a7220 */ /* 0x080fe40000410000 */
[----:B------:R-:W-:Y:S02]  /*81d0*/  FMUL.FTZ R155, R155, R13 ;  /* 0x0000000d9b9b7220 */ /* 0x000fe40000410000 */
[----:B------:R-:W-:Y:S01]  /*81e0*/  MOV R21, R34 ;  /* 0x0000002200157202 */ /* 0x000fe20000000f00 */
[----:B------:R-:W-:Y:S01]  /*81f0*/  HMMA.16816.F32.BF16 R200, R4, R136, R40 ;  /* 0x0000008804c8723c */ /* 0x000fe20000041828 */
[----:B------:R-:W-:Y:S01]  /*8200*/  MOV R20, R33 ;  /* 0x0000002100147202 */ /* 0x000fe20000000f00 */
[----:B------:R-:W-:Y:S01]  /*8210*/  LDSM.16.MT88.4 R40, [R218+0xb000] ;  /* 0x00b00000da28783b */ /* 0x000fe20000004200 */
[----:B------:R-:W-:-:S02]  /*8220*/  FMUL.FTZ R164, R164, R14 ;  /* 0x0000000ea4a47220 */ /* 0x000fc40000410000 */
[-C--:B------:R-:W-:Y:S01]  /*8230*/  FMUL.FTZ R165, R165, R14.reuse ;  /* 0x0000000ea5a57220 */ /* 0x080fe20000410000 */
[----:B------:R-:W1:Y:S01]  /*8240*/  LDSM.16.MT88.4 R32, [R215+0xb000] ;  /* 0x00b00000d720783b */ /* 0x000e620000004200 */
        /* <DEDUP_REMOVED lines=36> */
[----:B----4-:R-:W-:Y:S01]  /*8490*/  HMMA.16816.F32.BF16 R72, R4, R28, R72 ;  /* 0x0000001c0448723c */ /* 0x010fe20000041848 */
        /* <DEDUP_REMOVED lines=9> */
[C---:B-1----:R-:W-:Y:S01]  /*8530*/  HMMA.16816.F32.BF16 R88, R4.reuse, R32, R88 ;  /* 0x000000200458723c */ /* 0x042fe20000041858 */
        /* <DEDUP_REMOVED lines=28> */
[----:B------:R-:W-:Y:S01]  /*8700*/  FFMA.FTZ R4, R177, c[0x0][0x23c], -R3 ;  /* 0x00008f00b1047a23 */ /* 0x000fe20000010803 */
[----:B------:R-:W-:Y:S01]  /*8710*/  MOV R126, R189 ;  /* 0x000000bd007e7202 */ /* 0x000fe20000000f00 */
[-C--:B------:R-:W-:Y:S01]  /*8720*/  FMUL.FTZ R70, R70, R15.reuse ;  /* 0x0000000f46467220 */ /* 0x080fe20000410000 */
[----:B------:R-:W-:Y:S01]  /*8730*/  MOV R127, R190 ;  /* 0x000000be007f7202 */ /* 0x000fe20000000f00 */
[----:B------:R1:W-:Y:S01]  /*8740*/  MUFU.EX2 R205, R4 ;  /* 0x0000000400cd7308 */ /* 0x0003e20000000800 */
[-C--:B------:R-:W-:Y:S01]  /*8750*/  FMUL.FTZ R71, R71, R15.reuse ;  /* 0x0000000f47477220 */ /* 0x080fe20000410000 */
[----:B------:R-:W-:Y:S01]  /*8760*/  HMMA.16816.F32.BF16 R24, R8, R26, R128 ;  /* 0x0000001a0818723c */ /* 0x000fe20000041880 */
[-C--:B------:R-:W-:Y:S02]  /*8770*/  FMUL.FTZ R86, R86, R15.reuse ;  /* 0x0000000f56567220 */ /* 0x080fe40000410000 */
[-C--:B------:R-:W-:Y:S02]  /*8780*/  FMUL.FTZ R87, R87, R15.reuse ;  /* 0x0000000f57577220 */ /* 0x080fe40000410000 */
[----:B------:R-:W-:-:S02]  /*8790*/  FMUL.FTZ R174, R174, R15 ;  /* 0x0000000faeae7220 */ /* 0x000fc40000410000 */
[-C--:B------:R-:W-:Y:S01]  /*87a0*/  FMUL.FTZ R175, R175, R15.reuse ;  /* 0x0000000fafaf7220 */ /* 0x080fe20000410000 */
[C---:B------:R-:W-:Y:S01]  /*87b0*/  HMMA.16816.F32.BF16 R192, R8.reuse, R22, R156 ;  /* 0x0000001608c0723c */ /* 0x040fe2000004189c */
[-C--:B------:R-:W-:Y:S01]  /*87c0*/  FMUL.FTZ R50, R50, R15.reuse ;  /* 0x0000000f32327220 */ /* 0x080fe20000410000 */
[----:B------:R-:W-:Y:S01]  /*87d0*/  LDSM.16.MT88.4 R156, [R213+0xa800] ;  /* 0x00a80000d59c783b */ /* 0x000fe20000004200 */
[-C--:B------:R-:W-:Y:S02]  /*87e0*/  FMUL.FTZ R51, R51, R15.reuse ;  /* 0x0000000f33337220 */ /* 0x080fe40000410000 */
[-C--:B------:R-:W-:Y:S02]  /*87f0*/  FMUL.FTZ R66, R66, R15.reuse ;  /* 0x0000000f42427220 */ /* 0x080fe40000410000 */
[----:B-1----:R-:W-:Y:S01]  /*8800*/  FFMA.FTZ R4, R176, c[0x0][0x23c], -R3 ;  /* 0x00008f00b0047a23 */ /* 0x002fe20000010803 */
[----:B------:R-:W-:Y:S01]  /*8810*/  HMMA.16816.F32.BF16 R160, R8, R140, R160 ;  /* 0x0000008c08a0723c */ /* 0x000fe200000418a0 */
[----:B------:R-:W-:-:S02]  /*8820*/  FMUL.FTZ R67, R67, R15 ;  /* 0x0000000f43437220 */ /* 0x000fc40000410000 */
[----:B------:R-:W1:Y:S01]  /*8830*/  MUFU.EX2 R206, R4 ;  /* 0x0000000400ce7308 */ /* 0x000e620000000800 */
        /* <DEDUP_REMOVED lines=10> */
[----:B-1----:R-:W-:Y:S01]  /*88e0*/  F2FP.BF16.PACK_AB R128, R206, R205 ;  /* 0x000000cdce80723e */ /* 0x002fe200000010ff */
[--C-:B------:R-:W-:Y:S02]  /*88f0*/  FFMA.FTZ R4, R17, c[0x0][0x23c], -R3.reuse ;  /* 0x00008f0011047a23 */ /* 0x100fe40000010803 */
[----:B------:R-:W-:Y:S02]  /*8900*/  FFMA.FTZ R3, R18, c[0x0][0x23c], -R3 ;  /* 0x00008f0012037a23 */ /* 0x000fe40000010803 */
[----:B------:R1:W-:Y:S01]  /*8910*/  MUFU.EX2 R207, R4 ;  /* 0x0000000400cf7308 */ /* 0x0003e20000000800 */
[-C--:B------:R-:W-:Y:S01]  /*8920*/  FMUL.FTZ R114, R114, R15.reuse ;  /* 0x0000000f72727220 */ /* 0x080fe20000410000 */
[----:B------:R-:W-:Y:S01]  /*8930*/  HMMA.16816.F32.BF16 R68, R8, R28, R68 ;  /* 0x0000001c0844723c */ /* 0x000fe20000041844 */
[----:B------:R-:W-:-:S05]  /*8940*/  FMUL.FTZ R115, R115, R15 ;  /* 0x0000000f73737220 */ /* 0x000fca0000410000 */
[----:B------:R2:W3:Y:S02]  /*8950*/  MUFU.EX2 R204, R3 ;  /* 0x0000000300cc7308 */ /* 0x0004e40000000800 */
[C---:B------:R-:W-:Y:S01]  /*8960*/  HMMA.16816.F32.BF16 R84, R8.reuse, R32, R84 ;  /* 0x000000200854723c */ /* 0x040fe20000041854 */
[----:B-1----:R-:W1:Y:S07]  /*8970*/  LDSM.16.MT88.4 R4, [R217+0xb800] ;  /* 0x00b80000d904783b */ /* 0x002e6e0000004200 */
[----:B------:R-:W-:Y:S01]  /*8980*/  HMMA.16816.F32.BF16 R140, R8, R142, R172 ;  /* 0x0000008e088c723c */ /* 0x000fe200000418ac */
[----:B------:R-:W4:Y:S01]  /*8990*/  LDSM.16.MT88.4 R172, [R215+0xa800] ;  /* 0x00a80000d7ac783b */ /* 0x000f220000004200 */
[----:B--2---:R-:W-:Y:S01]  /*89a0*/  FFMA.FTZ R3, R180, c[0x0][0x23c], -R2 ;  /* 0x00008f00b4037a23 */ /* 0x004fe20000010802 */
[----:B---3--:R-:W-:-:S05]  /*89b0*/  F2FP.BF16.PACK_AB R130, R204, R207 ;  /* 0x000000cfcc82723e */ /* 0x008fca00000010ff */
[C---:B------:R-:W-:Y:S01]  /*89c0*/  HMMA.16816.F32.BF16 R136, R8.reuse, R138, R48 ;  /* 0x0000008a0888723c */ /* 0x040fe20000041830 */
[----:B------:R-:W2:Y:S01]  /*89d0*/  LDSM.16.MT88.4 R48, [R218+0xa800] ;  /* 0x00a80000da30783b */ /* 0x000ea20000004200 */
[----:B------:R3:W-:Y:S06]  /*89e0*/  MUFU.EX2 R189, R3 ;  /* 0x0000000300bd7308 */ /* 0x0007ec0000000800 */
[C---:B------:R-:W-:Y:S01]  /*89f0*/  HMMA.16816.F32.BF16 R132, R8.reuse, R134, R64 ;  /* 0x000000860884723c */ /* 0x040fe20000041840 */
[----:B------:R-:W5:Y:S07]  /*8a00*/  LDSM.16.MT88.4 R64, [R217+0xa800] ;  /* 0x00a80000d940783b */ /* 0x000f6e0000004200 */
[----:B------:R-:W-:Y:S01]  /*8a10*/  HMMA.16816.F32.BF16 R28, R8, R30, R80 ;  /* 0x0000001e081c723c */ /* 0x000fe20000041850 */
[----:B------:R-:W1:Y:S01]  /*8a20*/  LDSM.16.MT88.4 R80, [R213+0xb800] ;  /* 0x00b80000d550783b */ /* 0x000e620000004200 */
[----:B---3--:R-:W-:-:S04]  /*8a30*/  FFMA.FTZ R3, R179, c[0x0][0x23c], -R2 ;  /* 0x00008f00b3037a23 */ /* 0x008fc80000010802 */
[----:B------:R3:W3:Y:S02]  /*8a40*/  MUFU.EX2 R190, R3 ;  /* 0x0000000300be7308 */ /* 0x0006e40000000800 */
[C---:B------:R-:W-:Y:S01]  /*8a50*/  HMMA.16816.F32.BF16 R32, R8.reuse, R34, R96 ;  /* 0x000000220820723c */ /* 0x040fe20000041860 */
[----:B------:R-:W1:Y:S07]  /*8a60*/  LDSM.16.MT88.4 R96, [R215+0xb800] ;  /* 0x00b80000d760783b */ /* 0x000e6e0000004200 */
[----:B------:R-:W-:Y:S01]  /*8a70*/  HMMA.16816.F32.BF16 R100, R8, R40, R100 ;  /* 0x000000280864723c */ /* 0x000fe20000041864 */
[--C-:B---3--:R-:W-:Y:S01]  /*8a80*/  FFMA.FTZ R3, R19, c[0x0][0x23c], -R2.reuse ;  /* 0x00008f0013037a23 */ /* 0x108fe20000010802 */
[----:B------:R-:W-:Y:S01]  /*8a90*/  F2FP.BF16.PACK_AB R129, R190, R189 ;  /* 0x000000bdbe81723e */ /* 0x000fe200000010ff */
[----:B------:R-:W-:-:S02]  /*8aa0*/  FFMA.FTZ R2, R178, c[0x0][0x23c], -R2 ;  /* 0x00008f00b2027a23 */ /* 0x000fc40000010802 */
[----:B------:R3:W-:Y:S08]  /*8ab0*/  MUFU.EX2 R191, R3 ;  /* 0x0000000300bf7308 */ /* 0x0007f00000000800 */
[----:B------:R1:W1:Y:S01]  /*8ac0*/  MUFU.EX2 R180, R2 ;  /* 0x0000000200b47308 */ /* 0x0002620000000800 */
[----:B---3--:R-:W-:-:S05]  /*8ad0*/  MOV R3, R20 ;  /* 0x0000001400037202 */ /* 0x008fca0000000f00 */
[----:B------:R-:W-:Y:S02]  /*8ae0*/  FFMA.FTZ R3, R3, R15, R245 ;  /* 0x0000000f03037223 */ /* 0x000fe400000100f5 */
[----:B-1----:R-:W-:Y:S01]  /*8af0*/  FFMA.FTZ R2, R181, c[0x0][0x23c], -R0 ;  /* 0x00008f00b5027a23 */ /* 0x002fe20000010800 */
[----:B------:R-:W-:Y:S01]  /*8b00*/  MOV R181, R126 ;  /* 0x0000007e00b57202 */ /* 0x000fe20000000f00 */
[----:B------:R-:W-:Y:S01]  /*8b10*/  FADD.FTZ R3, R244, R3 ;  /* 0x00000003f4037221 */ /* 0x000fe20000010000 */
[----:B------:R-:W-:Y:S01]  /*8b20*/  F2FP.BF16.PACK_AB R131, R180, R191 ;  /* 0x000000bfb483723e */ /* 0x000fe200000010ff */
[----:B------:R1:W-:Y:S02]  /*8b30*/  MUFU.EX2 R179, R2 ;  /* 0x0000000200b37308 */ /* 0x0003e40000000800 */
[----:B------:R-:W-:-:S04]  /*8b40*/  FADD.FTZ R3, R246, R3 ;  /* 0x00000003f6037221 */ /* 0x000fc80000010000 */
[----:B------:R-:W-:Y:S01]  /*8b50*/  HMMA.16816.F32.BF16 R116, R128, R4, R116 ;  /* 0x000000048074723c */ /* 0x000fe20000041874 */
[----:B------:R-:W-:-:S04]  /*8b60*/  FADD.FTZ R3, R247, R3 ;  /* 0x00000003f7037221 */ /* 0x000fc80000010000 */
[----:B------:R-:W-:-:S03]  /*8b70*/  FADD.FTZ R3, R189, R3 ;  /* 0x00000003bd037221 */ /* 0x000fc60000010000 */
[C---:B------:R-:W-:Y:S01]  /*8b80*/  HMMA.16816.F32.BF16 R144, R128.reuse, R156, R144 ;  /* 0x0000009c8090723c */ /* 0x040fe20000041890 */
[----:B------:R-:W-:Y:S02]  /*8b90*/  FADD.FTZ R3, R190, R3 ;  /* 0x00000003be037221 */ /* 0x000fe40000010000 */
[--C-:B-1----:R-:W-:Y:S01]  /*8ba0*/  FFMA.FTZ R2, R182, c[0x0][0x23c], -R0.reuse ;  /* 0x00008f00b6027a23 */ /* 0x102fe20000010800 */
[----:B------:R-:W-:Y:S01]  /*8bb0*/  MOV R182, R127 ;  /* 0x0000007f00b67202 */ /* 0x000fe20000000f00 */
[----:B------:R-:W-:Y:S02]  /*8bc0*/  FADD.FTZ R3, R191, R3 ;  /* 0x00000003bf037221 */ /* 0x000fe40000010000 */
[----:B------:R1:W3:Y:S01]  /*8bd0*/  MUFU.EX2 R178, R2 ;  /* 0x0000000200b27308 */ /* 0x0002e20000000800 */
[C---:B----4-:R-:W-:Y:S08]  /*8be0*/  HMMA.16816.F32.BF16 R160, R128.reuse, R172, R160 ;  /* 0x000000ac80a0723c */ /* 0x050ff000000418a0 */
[----:B--2---:R-:W-:Y:S01]  /*8bf0*/  HMMA.16816.F32.BF16 R36, R128, R48, R36 ;  /* 0x000000308024723c */ /* 0x004fe20000041824 */
[--C-:B-1----:R-:W-:Y:S01]  /*8c00*/  FFMA.FTZ R2, R183, c[0x0][0x23c], -R0.reuse ;  /* 0x00008f00b7027a23 */ /* 0x102fe20000010800 */
[----:B------:R-:W-:Y:S01]  /*8c10*/  MOV R183, R21 ;  /* 0x0000001500b77202 */ /* 0x000fe20000000f00 */
[----:B------:R-:W-:Y:S01]  /*8c20*/  FFMA.FTZ R0, R184, c[0x0][0x23c], -R0 ;  /* 0x00008f00b8007a23 */ /* 0x000fe20000010800 */
[----:B---3--:R-:W-:Y:S01]  /*8c30*/  F2FP.BF16.PACK_AB R124, R178, R179 ;  /* 0x000000b3b27c723e */ /* 0x008fe200000010ff */
[----:B------:R1:W-:Y:S03]  /*8c40*/  MUFU.EX2 R177, R2 ;  /* 0x0000000200b17308 */ /* 0x0003e60000000800 */
[----:B------:R-:W-:Y:S01]  /*8c50*/  HMMA.16816.F32.BF16 R20, R8, R42, R112 ;  /* 0x0000002a0814723c */ /* 0x000fe20000041870 */
[----:B------:R-:W2:Y:S04]  /*8c60*/  LDSM.16.MT88.4 R112, [R218+0xb800] ;  /* 0x00b80000da70783b */ /* 0x000ea80000004200 */
[----:B------:R3:W4:Y:S02]  /*8c70*/  MUFU.EX2 R176, R0 ;  /* 0x0000000000b07308 */ /* 0x0007240000000800 */
[----:B------:R-:W-:Y:S01]  /*8c80*/  FFMA.FTZ R8, R183, R16, R250 ;  /* 0x00000010b7087223 */ /* 0x000fe200000100fa */
[----:B-----5:R-:W-:Y:S01]  /*8c90*/  HMMA.16816.F32.BF16 R52, R128, R64, R52 ;  /* 0x000000408034723c */ /* 0x020fe20000041834 */
[----:B-1----:R-:W-:-:S07]  /*8ca0*/  FFMA.FTZ R2, R187, c[0x0][0x23c], -R12 ;  /* 0x00008f00bb027a23 */ /* 0x002fce000001080c */
[----:B------:R-:W-:Y:S01]  /*8cb0*/  HMMA.16816.F32.BF16 R68, R128, R80, R68 ;  /* 0x000000508044723c */ /* 0x000fe20000041844 */
[----:B---3--:R-:W-:Y:S01]  /*8cc0*/  FFMA.FTZ R0, R185, c[0x0][0x23c], -R12 ;  /* 0x00008f00b9007a23 */ /* 0x008fe2000001080c */
[----:B----4-:R-:W-:-:S06]  /*8cd0*/  F2FP.BF16.PACK_AB R126, R176, R177 ;  /* 0x000000b1b07e723e */ /* 0x010fcc00000010ff */
[C---:B------:R-:W-:Y:S01]  /*8ce0*/  HMMA.16816.F32.BF16 R84, R128.reuse, R96, R84 ;  /* 0x000000608054723c */ /* 0x040fe20000041854 */
[----:B------:R1:W-:Y:S07]  /*8cf0*/  MUFU.EX2 R19, R0 ;  /* 0x0000000000137308 */ /* 0x0003ee0000000800 */
[----:B--2---:R-:W-:Y:S01]  /*8d00*/  HMMA.16816.F32.BF16 R100, R128, R112, R100 ;  /* 0x000000708064723c */ /* 0x004fe20000041864 */
[----:B-1----:R-:W-:-:S04]  /*8d10*/  FFMA.FTZ R0, R186, c[0x0][0x23c], -R12 ;  /* 0x00008f00ba007a23 */ /* 0x002fc8000001080c */
[----:B------:R1:W2:Y:S02]  /*8d20*/  MUFU.EX2 R18, R0 ;  /* 0x0000000000127308 */ /* 0x0002a40000000800 */
[----:B-1----:R-:W-:Y:S01]  /*8d30*/  FFMA.FTZ R0, R188, c[0x0][0x23c], -R12 ;  /* 0x00008f00bc007a23 */ /* 0x002fe2000001080c */
[----:B--2---:R-:W-:-:S05]  /*8d40*/  F2FP.BF16.PACK_AB R125, R18, R19 ;  /* 0x00000013127d723e */ /* 0x004fca00000010ff */
[----:B------:R1:W-:Y:S08]  /*8d50*/  MUFU.EX2 R12, R2 ;  /* 0x00000002000c7308 */ /* 0x0003f00000000800 */
[----:B------:R-:W2:Y:S01]  /*8d60*/  MUFU.EX2 R17, R0 ;  /* 0x0000000000117308 */ /* 0x000ea20000000800 */
[----:B-1----:R-:W-:Y:S02]  /*8d70*/  FFMA.FTZ R2, R182, R14, R241 ;  /* 0x0000000eb6027223 */ /* 0x002fe400000100f1 */
[----:B------:R-:W-:-:S02]  /*8d80*/  FADD.FTZ R241, R180, R3 ;  /* 0x00000003b4f17221 */ /* 0x000fc40000010000 */
        /* <DEDUP_REMOVED lines=70> */
[----:B------:R-:W-:Y:S01]  /*91f0*/  MOV R3, UR5 ;  /* 0x0000000500037c02 */ /* 0x000fe20008000f00 */
        /* <DEDUP_REMOVED lines=41> */
[----:B------:R-:W-:Y:S04]  /*9490*/  LDSM.16.M88.4 R132, [R221+0x8800] ;  /* 0x00880000dd84783b */ /* 0x000fe80000000200 */
[----:B------:R-:W-:Y:S04]  /*94a0*/  LDSM.16.M88.4 R136, [R221+0x8000] ;  /* 0x00800000dd88783b */ /* 0x000fe80000000200 */
[----:B------:R-:W0:Y:S01]  /*94b0*/  LDGDEPBAR ;  /* 0x00000000000079af */ /* 0x000e220000000000 */
[----:B-1----:R-:W-:Y:S08]  /*94c0*/  HMMA.16816.F32.BF16 R192, R8, R24, RZ ;  /* 0x0000001808c0723c */ /* 0x002ff000000418ff */
[C---:B--2---:R-:W-:Y:S08]  /*94d0*/  HMMA.16816.F32.BF16 R176, R4.reuse, R20, RZ ;  /* 0x0000001404b0723c */ /* 0x044ff000000418ff */
[C---:B------:R-:W-:Y:S08]  /*94e0*/  HMMA.16816.F32.BF16 R188, R4.reuse, R24, RZ ;  /* 0x0000001804bc723c */ /* 0x040ff000000418ff */
[-C--:B------:R-:W-:Y:S08]  /*94f0*/  HMMA.16816.F32.BF16 R184, R4, R26.reuse, RZ ;  /* 0x0000001a04b8723c */ /* 0x080ff000000418ff */
[----:B------:R-:W-:Y:S08]  /*9500*/  HMMA.16816.F32.BF16 R180, R8, R26, RZ ;  /* 0x0000001a08b4723c */ /* 0x000ff000000418ff */
[----:B------:R-:W-:Y:S01]  /*9510*/  HMMA.16816.F32.BF16 R140, R4, R22, RZ ;  /* 0x00000016048c723c */ /* 0x000fe200000418ff */
[----:B------:R-:W1:Y:S07]  /*9520*/  LDSM.16.M88.4 R4, [R222+0x2000] ;  /* 0x00200000de04783b */ /* 0x000e6e0000000200 */
[C---:B------:R-:W-:Y:S08]  /*9530*/  HMMA.16816.F32.BF16 R24, R8.reuse, R20, RZ ;  /* 0x000000140818723c */ /* 0x040ff000000418ff */
[----:B------:R-:W-:Y:S01]  /*9540*/  HMMA.16816.F32.BF16 R20, R8, R22, RZ ;  /* 0x000000160814723c */ /* 0x000fe200000418ff */
[----:B------:R-:W2:Y:S07]  /*9550*/  LDSM.16.M88.4 R8, [R222] ;  /* 0x00000000de08783b */ /* 0x000eae0000000200 */
[C---:B------:R-:W-:Y:S08]  /*9560*/  HMMA.16816.F32.BF16 R196, R12.reuse, R32, R176 ;  /* 0x000000200cc4723c */ /* 0x040ff000000418b0 */
[C---:B------:R-:W-:Y:S08]  /*9570*/  HMMA.16816.F32.BF16 R208, R12.reuse, R28, R188 ;  /* 0x0000001c0cd0723c */ /* 0x040ff000000418bc */
[C---:B------:R-:W-:Y:S08]  /*9580*/  HMMA.16816.F32.BF16 R204, R12.reuse, R30, R184 ;  /* 0x0000001e0ccc723c */ /* 0x040ff000000418b8 */
[-C--:B------:R-:W-:Y:S01]  /*9590*/  HMMA.16816.F32.BF16 R188, R12, R34.reuse, R140 ;  /* 0x000000220cbc723c */ /* 0x080fe2000004188c */
[----:B------:R-:W-:Y:S07]  /*95a0*/  LDSM.16.M88.4 R12, [R220+0x2000] ;  /* 0x00200000dc0c783b */ /* 0x000fee0000000200 */
[C---:B---3--:R-:W-:Y:S01]  /*95b0*/  HMMA.16816.F32.BF16 R176, R16.reuse, R34, R20 ;  /* 0x0000002210b0723c */ /* 0x048fe20000041814 */
[----:B------:R-:W3:Y:S07]  /*95c0*/  LDSM.16.M88.4 R20, [R219+0x800] ;  /* 0x00080000db14783b */ /* 0x000eee0000000200 */
[C---:B------:R-:W-:Y:S08]  /*95d0*/  HMMA.16816.F32.BF16 R192, R16.reuse, R28, R192 ;  /* 0x0000001c10c0723c */ /* 0x040ff000000418c0 */
        /* <DEDUP_REMOVED lines=10> */
[C---:B------:R-:W-:Y:S08]  /*9680*/  HMMA.16816.F32.BF16 R184, R8.reuse, R138, R184 ;  /* 0x0000008a08b8723c */ /* 0x040ff000000418b8 */
[C---:B------:R-:W-:Y:S08]  /*9690*/  HMMA.16816.F32.BF16 R188, R8.reuse, R132, R200 ;  /* 0x0000008408bc723c */ /* 0x040ff000000418c8 */
[----:B------:R-:W-:Y:S01]  /*96a0*/  HMMA.16816.F32.BF16 R136, R8, R134, R176 ;  /* 0x000000860888723c */ /* 0x000fe200000418b0 */
[----:B------:R-:W-:Y:S04]  /*96b0*/  LDSM.16.M88.4 R132, [R212+0x9800] ;  /* 0x00980000d484783b */ /* 0x000fe80000000200 */
[----:B------:R-:W-:Y:S03]  /*96c0*/  LDSM.16.M88.4 R8, [R214+0x4000] ;  /* 0x00400000d608783b */ /* 0x000fe60000000200 */
[C---:B---3--:R-:W-:Y:S01]  /*96d0*/  HMMA.16816.F32.BF16 R196, R12.reuse, R20, R28 ;  /* 0x000000140cc4723c */ /* 0x048fe2000004181c */
[----:B------:R-:W1:Y:S07]  /*96e0*/  LDSM.16.M88.4 R28, [R212+0x9000] ;  /* 0x00900000d41c783b */ /* 0x000e6e0000000200 */
[C---:B----4-:R-:W-:Y:S08]  /*96f0*/  HMMA.16816.F32.BF16 R204, R12.reuse, R24, R140 ;  /* 0x000000180ccc723c */ /* 0x050ff0000004188c */
[C---:B------:R-:W-:Y:S08]  /*9700*/  HMMA.16816.F32.BF16 R200, R12.reuse, R26, R32 ;  /* 0x0000001a0cc8723c */ /* 0x040ff00000041820 */
[----:B------:R-:W-:Y:S08]  /*9710*/  HMMA.16816.F32.BF16 R140, R12, R22, R180 ;  /* 0x000000160c8c723c */ /* 0x000ff000000418b4 */
[C---:B-----5:R-:W-:Y:S08]  /*9720*/  HMMA.16816.F32.BF16 R176, R16.reuse, R26, R184 ;  /* 0x0000001a10b0723c */ /* 0x060ff000000418b8 */
[C---:B------:R-:W-:Y:S01]  /*9730*/  HMMA.16816.F32.BF16 R32, R16.reuse, R24, R192 ;  /* 0x000000181020723c */ /* 0x040fe200000418c0 */
[----:B------:R-:W-:Y:S07]  /*9740*/  LDSM.16.M88.4 R24, [R216+0x4000] ;  /* 0x00400000d818783b */ /* 0x000fee0000000200 */
[C---:B------:R-:W-:Y:S08]  /*9750*/  HMMA.16816.F32.BF16 R12, R16.reuse, R20, R188 ;  /* 0x00000014100c723c */ /* 0x040ff000000418bc */
[----:B------:R-:W-:Y:S01]  /*9760*/  HMMA.16816.F32.BF16 R184, R16, R22, R136 ;  /* 0x0000001610b8723c */ /* 0x000fe20000041888 */
[----:B------:R-:W-:Y:S04]  /*9770*/  LDSM.16.M88.4 R20, [R216+0x6000] ;  /* 0x00600000d814783b */ /* 0x000fe80000000200 */
[----:B------:R-:W2:Y:S03]  /*9780*/  LDSM.16.M88.4 R136, [R225] ;  /* 0x00000000e188783b */ /* 0x000ea60000000200 */
[C---:B-1----:R-:W-:Y:S01]  /*9790*/  HMMA.16816.F32.BF16 R180, R4.reuse, R28, R204 ;  /* 0x0000001c04b4723c */ /* 0x042fe200000418cc */
[----:B------:R-:W-:Y:S07]  /*97a0*/  LDSM.16.M88.4 R16, [R222+0x4000] ;  /* 0x00400000de10783b */ /* 0x000fee0000000200 */
[C---:B------:R-:W-:Y:S08]  /*97b0*/  HMMA.16816.F32.BF16 R192, R4.reuse, R132, R196 ;  /* 0x0000008404c0723c */ /* 0x040ff000000418c4 */
[C---:B------:R-:W-:Y:S08]  /*97c0*/  HMMA.16816.F32.BF16 R200, R4.reuse, R30, R200 ;  /* 0x0000001e04c8723c */ /* 0x040ff000000418c8 */
[----:B------:R-:W-:Y:S08]  /*97d0*/  HMMA.16816.F32.BF16 R196, R4, R134, R140 ;  /* 0x0000008604c4723c */ /* 0x000ff0000004188c */
[C---:B------:R-:W-:Y:S01]  /*97e0*/  HMMA.16816.F32.BF16 R4, R8.reuse, R28, R32 ;  /* 0x0000001c0804723c */ /* 0x040fe20000041820 */
[----:B------:R-:W-:Y:S07]  /*97f0*/  LDSM.16.M88.4 R32, [R221+0x9000] ;  /* 0x00900000dd20783b */ /* 0x000fee0000000200 */
[C---:B------:R-:W-:Y:S01]  /*9800*/  HMMA.16816.F32.BF16 R188, R8.reuse, R132, R12 ;  /* 0x0000008408bc723c */ /* 0x040fe2000004180c */
[----:B------:R-:W1:Y:S07]  /*9810*/  LDSM.16.M88.4 R12, [R222+0x6000] ;  /* 0x00600000de0c783b */ /* 0x000e6e0000000200 */
[----:B------:R-:W-:Y:S08]  /*9820*/  HMMA.16816.F32.BF16 R176, R8, R30, R176 ;  /* 0x0000001e08b0723c */ /* 0x000ff000000418b0 */
[-C--:B--2---:R-:W-:Y:S08]  /*9830*/  HMMA.16816.F32.BF16 R28, R20, R136.reuse, R180 ;  /* 0x00000088141c723c */ /* 0x084ff000000418b4 */
[----:B------:R-:W-:Y:S08]  /*9840*/  HMMA.16816.F32.BF16 R4, R24, R136, R4 ;  /* 0x000000881804723c */ /* 0x000ff00000041804 */
[----:B------:R-:W-:Y:S01]  /*9850*/  HMMA.16816.F32.BF16 R184, R8, R134, R184 ;  /* 0x0000008608b8723c */ /* 0x000fe200000418b8 */
[----:B------:R-:W-:Y:S04]  /*9860*/  LDSM.16.M88.4 R132, [R219+0x1000] ;  /* 0x00100000db84783b */ /* 0x000fe80000000200 */
[----:B------:R-:W2:Y:S03]  /*9870*/  LDSM.16.M88.4 R8, [R220+0x4000] ;  /* 0x00400000dc08783b */ /* 0x000ea60000000200 */
[----:B------:R-:W-:Y:S08]  /*9880*/  HMMA.16816.F32.BF16 R176, R24, R138, R176 ;  /* 0x0000008a18b0723c */ /* 0x000ff000000418b0 */
[-C--:B-1----:R-:W-:Y:S01]  /*9890*/  HMMA.16816.F32.BF16 R180, R12, R32.reuse, R28 ;  /* 0x000000200cb4723c */ /* 0x082fe2000004181c */
[----:B------:R-:W1:Y:S07]  /*98a0*/  LDSM.16.M88.4 R28, [R224] ;  /* 0x00000000e01c783b */ /* 0x000e6e0000000200 */
[----:B------:R-:W-:Y:S01]  /*98b0*/  HMMA.16816.F32.BF16 R140, R16, R32, R4 ;  /* 0x00000020108c723c */ /* 0x000fe20000041804 */
[----:B------:R-:W3:Y:S07]  /*98c0*/  LDSM.16.M88.4 R4, [R220+0x6000] ;  /* 0x00600000dc04783b */ /* 0x000eee0000000200 */
[----:B------:R-:W-:Y:S11]  /*98d0*/  HMMA.16816.F32.BF16 R136, R20, R138, R200 ;  /* 0x0000008a1488723c */ /* 0x000ff600000418c8 */
[----:B------:R-:W-:Y:S05]  /*98e0*/  @!UPT UIADD3 URZ, URZ, URZ, URZ ;  /* 0x0000003f3f3ff290 */ /* 0x000fea000fffe03f */
[----:B--2---:R-:W-:Y:S08]  /*98f0*/  HMMA.16816.F32.BF16 R140, R8, R132, R140 ;  /* 0x00000084088c723c */ /* 0x004ff0000004188c */
[C---:B-1----:R-:W-:Y:S08]  /*9900*/  HMMA.16816.F32.BF16 R192, R20.reuse, R28, R192 ;  /* 0x0000001c14c0723c */ /* 0x042ff000000418c0 */
[----:B------:R-:W-:Y:S08]  /*9910*/  HMMA.16816.F32.BF16 R196, R20, R30, R196 ;  /* 0x0000001e14c4723c */ /* 0x000ff000000418c4 */
[----:B------:R-:W-:Y:S01]  /*9920*/  FMUL.FTZ R140, R140, c[0x0][0x2ec] ;  /* 0x0000bb008c8c7a20 */ /* 0x000fe20000410000 */
[----:B------:R-:W-:Y:S01]  /*9930*/  HMMA.16816.F32.BF16 R188, R24, R28, R188 ;  /* 0x0000001c18bc723c */ /* 0x000fe200000418bc */
[----:B------:R-:W-:-:S02]  /*9940*/  FMUL.FTZ R141, R141, c[0x0][0x2ec] ;  /* 0x0000bb008d8d7a20 */ /* 0x000fc40000410000 */
[----:B------:R-:W-:Y:S02]  /*9950*/  FMUL.FTZ R142, R142, c[0x0][0x2ec] ;  /* 0x0000bb008e8e7a20 */ /* 0x000fe40000410000 */
[----:B------:R-:W-:-:S03]  /*9960*/  FMUL.FTZ R143, R143, c[0x0][0x2ec] ;  /* 0x0000bb008f8f7a20 */ /* 0x000fc60000410000 */
[----:B------:R-:W-:Y:S01]  /*9970*/  HMMA.16816.F32.BF16 R184, R24, R30, R184 ;  /* 0x0000001e18b8723c */ /* 0x000fe200000418b8 */
[----:B------:R-:W1:Y:S07]  /*9980*/  LDSM.16.M88.4 R24, [R221+0x9800] ;  /* 0x00980000dd18783b */ /* 0x000e6e0000000200 */
[----:B------:R-:W-:Y:S01]  /*9990*/  HMMA.16816.F32.BF16 R20, R16, R34, R176 ;  /* 0x000000221014723c */ /* 0x000fe200000418b0 */
[----:B------:R-:W2:Y:S07]  /*99a0*/  MUFU.TANH R178, R140 ;  /* 0x0000008c00b27308 */ /* 0x000eae0000002400 */
[----:B---3--:R-:W-:Y:S01]  /*99b0*/  HMMA.16816.F32.BF16 R28, R4, R132, R180 ;  /* 0x00000084041c723c */ /* 0x008fe200000418b4 */
[----:B------:R-:W3:Y:S07]  /*99c0*/  MUFU.TANH R177, R141 ;  /* 0x0000008d00b17308 */ /* 0x000eee0000002400 */
[----:B------:R-:W-:Y:S01]  /*99d0*/  HMMA.16816.F32.BF16 R32, R12, R34, R136 ;  /* 0x000000220c20723c */ /* 0x000fe20000041888 */
[----:B------:R-:W4:Y:S07]  /*99e0*/  MUFU.TANH R180, R142 ;  /* 0x0000008e00b47308 */ /* 0x000f2e0000002400 */
[----:B------:R-:W-:Y:S01]  /*99f0*/  HMMA.16816.F32.BF16 R136, R8, R134, R20 ;  /* 0x000000860888723c */ /* 0x000fe20000041814 */
[----:B------:R-:W5:Y:S01]  /*9a00*/  LDSM.16.M88.4 R20, [R219+0x1800] ;  /* 0x00180000db14783b */ /* 0x000f620000000200 */
[----:B------:R1:W1:Y:S01]  /*9a10*/  MUFU.TANH R179, R143 ;  /* 0x0000008f00b37308 */ /* 0x0002620000002400 */
[----:B------:R-:W-:-:S05]  /*9a20*/  DEPBAR.LE SB0, 0x0 ;  /* 0x000080000000791a */ /* 0x000fca0000000000 */
[----:B------:R-:W-:Y:S02]  /*9a30*/  FMUL.FTZ R28, R28, c[0x0][0x2ec] ;  /* 0x0000bb001c1c7a20 */ /* 0x000fe40000410000 */
[----:B------:R-:W-:Y:S02]  /*9a40*/  FMUL.FTZ R29, R29, c[0x0][0x2ec] ;  /* 0x0000bb001d1d7a20 */ /* 0x000fe40000410000 */
[----:B------:R-:W-:Y:S01]  /*9a50*/  FMUL.FTZ R30, R30, c[0x0][0x2ec] ;  /* 0x0000bb001e1e7a20 */ /* 0x000fe20000410000 */
[----:B------:R-:W2:Y:S01]  /*9a60*/  MUFU.TANH R200, R28 ;  /* 0x0000001c00c87308 */ /* 0x000ea20000002400 */
[----:B------:R-:W-:Y:S02]  /*9a70*/  FMUL.FTZ R31, R31, c[0x0][0x2ec] ;  /* 0x0000bb001f1f7a20 */ /* 0x000fe40000410000 */
[----:B------:R-:W-:Y:S05]  /*9a80*/  HMMA.16816.F32.BF16 R132, R4, R134, R32 ;  /* 0x000000860484723c */ /* 0x000fea0000041820 */
[----:B------:R-:W2:Y:S03]  /*9a90*/  MUFU.TANH R201, R29 ;  /* 0x0000001d00c97308 */ /* 0x000ea60000002400 */
[----:B-1----:R-:W-:Y:S01]  /*9aa0*/  HMMA.16816.F32.BF16 R140, R16, R24, R188 ;  /* 0x00000018108c723c */ /* 0x002fe200000418bc */
[----:B------:R-:W-:-:S02]  /*9ab0*/  FMUL.FTZ R136, R136, c[0x0][0x2ec] ;  /* 0x0000bb0088887a20 */ /* 0x000fc40000410000 */
[----:B------:R-:W-:Y:S02]  /*9ac0*/  FMUL.FTZ R137, R137, c[0x0][0x2ec] ;  /* 0x0000bb0089897a20 */ /* 0x000fe40000410000 */
[----:B------:R-:W1:Y:S01]  /*9ad0*/  MUFU.TANH R202, R30 ;  /* 0x0000001e00ca7308 */ /* 0x000e620000002400 */
[----:B------:R-:W-:Y:S02]  /*9ae0*/  FMUL.FTZ R139, R139, c[0x0][0x2ec] ;  /* 0x0000bb008b8b7a20 */ /* 0x000fe40000410000 */
[----:B------:R-:W-:Y:S01]  /*9af0*/  HMMA.16816.F32.BF16 R16, R16, R26, R184 ;  /* 0x0000001a1010723c */ /* 0x000fe200000418b8 */
[----:B------:R-:W-:-:S04]  /*9b00*/  FMUL.FTZ R138, R138, c[0x0][0x2ec] ;  /* 0x0000bb008a8a7a20 */ /* 0x000fc80000410000 */
[----:B------:R1:W1:Y:S03]  /*9b10*/  MUFU.TANH R190, R31 ;  /* 0x0000001f00be7308 */ /* 0x0002660000002400 */
[----:B------:R-:W-:Y:S02]  /*9b20*/  FMUL.FTZ R134, R134, c[0x0][0x2ec] ;  /* 0x0000bb0086867a20 */ /* 0x000fe40000410000 */
[----:B------:R-:W-:Y:S02]  /*9b30*/  FMUL.FTZ R132, R132, c[0x0][0x2ec] ;  /* 0x0000bb0084847a20 */ /* 0x000fe40000410000 */
[----:B------:R-:W-:Y:S01]  /*9b40*/  FMUL.FTZ R133, R133, c[0x0][0x2ec] ;  /* 0x0000bb0085857a20 */ /* 0x000fe20000410000 */
[----:B------:R-:W2:Y:S03]  /*9b50*/  MUFU.TANH R136, R136 ;  /* 0x0000008800887308 */ /* 0x000ea60000002400 */
[----:B-----5:R-:W-:Y:S05]  /*9b60*/  HMMA.16816.F32.BF16 R32, R8, R20, R140 ;  /* 0x000000140820723c */ /* 0x020fea000004188c */
[----:B------:R5:W2:Y:S03]  /*9b70*/  MUFU.TANH R142, R134 ;  /* 0x00000086008e7308 */ /* 0x000aa60000002400 */
[C---:B-1----:R-:W-:Y:S05]  /*9b80*/  HMMA.16816.F32.BF16 R28, R12.reuse, R24, R192 ;  /* 0x000000180c1c723c */ /* 0x042fea00000418c0 */
[----:B------:R-:W1:Y:S03]  /*9b90*/  MUFU.TANH R137, R137 ;  /* 0x0000008900897308 */ /* 0x000e660000002400 */
[----:B------:R-:W-:Y:S01]  /*9ba0*/  HMMA.16816.F32.BF16 R12, R12, R26, R196 ;  /* 0x0000001a0c0c723c */ /* 0x000fe200000418c4 */
[----:B-----5:R-:W-:-:S04]  /*9bb0*/  FMUL.FTZ R134, R135, c[0x0][0x2ec] ;  /* 0x0000bb0087867a20 */ /* 0x020fc80000410000 */
[----:B------:R1:W1:Y:S03]  /*9bc0*/  MUFU.TANH R176, R138 ;  /* 0x0000008a00b07308 */ /* 0x0002660000002400 */
[----:B------:R-:W-:Y:S01]  /*9bd0*/  HMMA.16816.F32.BF16 R8, R8, R22, R16 ;  /* 0x000000160808723c */ /* 0x000fe20000041810 */
[----:B------:R-:W-:-:S04]  /*9be0*/  FMUL.FTZ R25, R35, c[0x0][0x2ec] ;  /* 0x0000bb0023197a20 */ /* 0x000fc80000410000 */
[----:B------:R-:W1:Y:S03]  /*9bf0*/  MUFU.TANH R139, R139 ;  /* 0x0000008b008b7308 */ /* 0x000e660000002400 */
[C---:B------:R-:W-:Y:S05]  /*9c00*/  HMMA.16816.F32.BF16 R28, R4.reuse, R20, R28 ;  /* 0x00000014041c723c */ /* 0x040fea000004181c */
[----:B------:R1:W1:Y:S02]  /*9c10*/  MUFU.TANH R140, R132 ;  /* 0x00000084008c7308 */ /* 0x0002640000002400 */
[----:B------:R-:W-:Y:S01]  /*9c20*/  FMUL.FTZ R21, R32, c[0x0][0x2ec] ;  /* 0x0000bb0020157a20 */ /* 0x000fe20000410000 */
[----:B------:R-:W-:Y:S01]  /*9c30*/  HMMA.16816.F32.BF16 R4, R4, R22, R12 ;  /* 0x000000160404723c */ /* 0x000fe2000004180c */
[----:B------:R-:W-:-:S02]  /*9c40*/  FMUL.FTZ R20, R33, c[0x0][0x2ec] ;  /* 0x0000bb0021147a20 */ /* 0x000fc40000410000 */
[----:B------:R-:W-:Y:S02]  /*9c50*/  FMUL.FTZ R32, R34, c[0x0][0x2ec] ;  /* 0x0000bb0022207a20 */ /* 0x000fe40000410000 */
[----:B------:R1:W1:Y:S03]  /*9c60*/  MUFU.TANH R141, R133 ;  /* 0x00000085008d7308 */ /* 0x0002660000002400 */
        /* <DEDUP_REMOVED lines=77> */
.L_x_2151:
[----:B------:R-:W-:Y:S05]  /*a140*/  BSYNC B0 ;  /* 0x0000000000007941 */ /* 0x000fea0003800000 */
.L_x_2150:
[----:B------:R-:W0:Y:S02]  /*a150*/  LDGDEPBAR ;  /* 0x00000000000079af */ /* 0x000e240000000000 */
.L_x_2149:
[----:B--234-:R-:W2:Y:S01]  /*a160*/  S2R R2, SR_TID.X ;  /* 0x0000000000027919 */ /* 0x01cea20000002100 */
[----:B------:R-:W-:Y:S02]  /*a170*/  MOV R0, UR21 ;  /* 0x0000001500007c02 */ /* 0x000fe40008000f00 */
[----:B--2---:R-:W-:-:S04]  /*a180*/  SHF.L.U32 R2, R2, 0x1, RZ ;  /* 0x0000000102027819 */ /* 0x004fc800000006ff */
[----:B------:R-:W-:-:S04]  /*a190*/  LOP3.LUT R2, R2, 0x6, RZ, 0xc0, !PT ;  /* 0x0000000602027812 */ /* 0x000fc800078ec0ff */
[----:B------:R-:W-:-:S04]  /*a1a0*/  LEA R0, R0, R2, 0x5 ;  /* 0x0000000200007211 */ /* 0x000fc800078e28ff */
[CC--:B------:R-:W-:Y:S02]  /*a1b0*/  ISETP.GE.AND P4, PT, R0.reuse, R235.reuse, PT ;  /* 0x000000eb0000720c */ /* 0x0c0fe40003f86270 */
[C---:B-1----:R-:W-:Y:S02]  /*a1c0*/  IADD3 R7, R0.reuse, 0x1, RZ ;  /* 0x0000000100077810 */ /* 0x042fe40007ffe0ff */
[C---:B------:R-:W-:Y:S02]  /*a1d0*/  IADD3 R6, R0.reuse, 0x8, RZ ;  /* 0x0000000800067810 */ /* 0x040fe40007ffe0ff */
[----:B------:R-:W-:Y:S02]  /*a1e0*/  ISETP.GE.AND P1, PT, R7, R235, PT ;  /* 0x000000eb0700720c */ /* 0x000fe40003f26270 */
[C---:B------:R-:W-:Y:S02]  /*a1f0*/  ISETP.LT.OR P4, PT, R0.reuse, R231, P4 ;  /* 0x000000e70000720c */ /* 0x040fe40002781670 */
[----:B------:R-:W-:-:S02]  /*a200*/  IADD3 R5, R0, 0x9, RZ ;  /* 0x0000000900057810 */ /* 0x000fc40007ffe0ff */
[----:B------:R-:W-:Y:S02]  /*a210*/  ISETP.GE.AND P5, PT, R6, R235, PT ;  /* 0x000000eb0600720c */ /* 0x000fe40003fa6270 */
[----:B------:R-:W-:Y:S02]  /*a220*/  ISETP.LT.OR P1, PT, R7, R231, P1 ;  /* 0x000000e70700720c */ /* 0x000fe40000f21670 */
[----:B------:R-:W-:Y:S02]  /*a230*/  FSEL R10, R178, -INF , !P4 ;  /* 0xff800000b20a7808 */ /* 0x000fe40006000000 */
[----:B------:R-:W-:Y:S02]  /*a240*/  IADD3 R4, R0, 0x10, RZ ;  /* 0x0000001000047810 */ /* 0x000fe40007ffe0ff */
[----:B------:R-:W-:Y:S02]  /*a250*/  ISETP.GE.AND P4, PT, R5, R235, PT ;  /* 0x000000eb0500720c */ /* 0x000fe40003f86270 */
[----:B------:R-:W-:-:S02]  /*a260*/  ISETP.LT.OR P5, PT, R6, R231, P5 ;  /* 0x000000e70600720c */ /* 0x000fc40002fa1670 */
[----:B------:R-:W-:Y:S02]  /*a270*/  FSEL R14, R177, -INF , !P1 ;  /* 0xff800000b10e7808 */ /* 0x000fe40004800000 */
[----:B------:R-:W-:Y:S02]  /*a280*/  FMNMX.FTZ R9, R239, R10, !PT ;  /* 0x0000000aef097209 */ /* 0x000fe40007810000 */
[----:B------:R-:W-:Y:S02]  /*a290*/  IADD3 R3, R0, 0x11, RZ ;  /* 0x0000001100037810 */ /* 0x000fe40007ffe0ff */
[----:B------:R-:W-:Y:S02]  /*a2a0*/  ISETP.GE.AND P1, PT, R4, R235, PT ;  /* 0x000000eb0400720c */ /* 0x000fe40003f26270 */
[----:B------:R-:W-:Y:S02]  /*a2b0*/  ISETP.LT.OR P4, PT, R5, R231, P4 ;  /* 0x000000e70500720c */ /* 0x000fe40002781670 */
[----:B------:R-:W-:-:S02]  /*a2c0*/  FSEL R16, R136, -INF , !P5 ;  /* 0xff80000088107808 */ /* 0x000fc40006800000 */
[----:B------:R-:W-:Y:S02]  /*a2d0*/  FMNMX.FTZ R9, R14, R9, !PT ;  /* 0x000000090e097209 */ /* 0x000fe40007810000 */
[----:B------:R-:W-:Y:S02]  /*a2e0*/  IADD3 R2, R0, 0x18, RZ ;  /* 0x0000001800027810 */ /* 0x000fe40007ffe0ff */
[----:B------:R-:W-:Y:S02]  /*a2f0*/  ISETP.GE.AND P5, PT, R3, R235, PT ;  /* 0x000000eb0300720c */ /* 0x000fe40003fa6270 */
[----:B------:R-:W-:Y:S02]  /*a300*/  ISETP.LT.OR P1, PT, R4, R231, P1 ;  /* 0x000000e70400720c */ /* 0x000fe40000f21670 */
[----:B------:R-:W-:Y:S02]  /*a310*/  FSEL R15, R137, -INF , !P4 ;  /* 0xff800000890f7808 */ /* 0x000fe40006000000 */
[----:B------:R-:W-:-:S02]  /*a320*/  FMNMX.FTZ R9, R16, R9, !PT ;  /* 0x0000000910097209 */ /* 0x000fc40007810000 */
[----:B------:R-:W-:Y:S02]  /*a330*/  IADD3 R8, R0, 0x19, RZ ;  /* 0x0000001900087810 */ /* 0x000fe40007ffe0ff */
[----:B------:R-:W-:Y:S02]  /*a340*/  ISETP.GE.AND P4, PT, R2, R235, PT ;  /* 0x000000eb0200720c */ /* 0x000fe40003f86270 */
[----:B------:R-:W-:Y:S02]  /*a350*/  ISETP.LT.OR P5, PT, R3, R231, P5 ;  /* 0x000000e70300720c */ /* 0x000fe40002fa1670 */
[----:B------:R-:W-:Y:S02]  /*a360*/  FSEL R133, R21, -INF , !P1 ;  /* 0xff80000015857808 */ /* 0x000fe40004800000 */
[----:B------:R-:W-:Y:S02]  /*a370*/  FMNMX.FTZ R9, R15, R9, !PT ;  /* 0x000000090f097209 */ /* 0x000fe40007810000 */
[----:B------:R-:W-:-:S02]  /*a380*/  ISETP.GE.AND P1, PT, R8, R235, PT ;  /* 0x000000eb0800720c */ /* 0x000fc40003f26270 */
[----:B------:R-:W-:Y:S02]  /*a390*/  ISETP.LT.OR P4, PT, R2, R231, P4 ;  /* 0x000000e70200720c */ /* 0x000fe40002781670 */
[----:B------:R-:W-:Y:S02]  /*a3a0*/  FSEL R138, R20, -INF , !P5 ;  /* 0xff800000148a7808 */ /* 0x000fe40006800000 */
[----:B------:R-:W-:Y:S02]  /*a3b0*/  FMNMX.FTZ R9, R133, R9, !PT ;  /* 0x0000000985097209 */ /* 0x000fe40007810000 */
[----:B------:R-:W-:Y:S02]  /*a3c0*/  ISETP.LT.OR P1, PT, R8, R231, P1 ;  /* 0x000000e70800720c */ /* 0x000fe40000f21670 */
[----:B------:R-:W-:Y:S02]  /*a3d0*/  FSEL R132, R13, -INF , !P4 ;  /* 0xff8000000d847808 */ /* 0x000fe40006000000 */
[----:B------:R-:W-:-:S02]  /*a3e0*/  FMNMX.FTZ R9, R138, R9, !PT ;  /* 0x000000098a097209 */ /* 0x000fc40007810000 */
[----:B------:R-:W-:Y:S02]  /*a3f0*/  ISETP.GE.AND P6, PT, R0, R234, PT ;  /* 0x000000ea0000720c */ /* 0x000fe40003fc6270 */
[----:B------:R-:W-:Y:S02]  /*a400*/  FSEL R183, R12, -INF , !P1 ;  /* 0xff8000000cb77808 */ /* 0x000fe40004800000 */
[----:B------:R-:W-:Y:S02]  /*a410*/  FMNMX.FTZ R9, R132, R9, !PT ;  /* 0x0000000984097209 */ /* 0x000fe40007810000 */
[----:B------:R-:W-:Y:S02]  /*a420*/  ISETP.LT.OR P6, PT, R0, R230, P6 ;  /* 0x000000e60000720c */ /* 0x000fe400037c1670 */
[----:B------:R-:W-:Y:S02]  /*a430*/  FMNMX.FTZ R9, R183, R9, !PT ;  /* 0x00000009b7097209 */ /* 0x000fe40007810000 */
[----:B------:R-:W-:-:S02]  /*a440*/  FSEL R13, R180, -INF , !P6 ;  /* 0xff800000b40d7808 */ /* 0x000fc40007000000 */
[CC--:B------:R-:W-:Y:S01]  /*a450*/  ISETP.GE.AND P6, PT, R4.reuse, R234.reuse, PT ;  /* 0x000000ea0400720c */ /* 0x0c0fe20003fc6270 */
[----:B------:R-:W1:Y:S01]  /*a460*/  SHFL.BFLY PT, R11, R9, 0x2, 0x1f ;  /* 0x0c401f00090b7f89 */ /* 0x000e6200000e0000 */
[C---:B------:R-:W-:Y:S02]  /*a470*/  ISETP.GE.AND P4, PT, R7.reuse, R234, PT ;  /* 0x000000ea0700720c */ /* 0x040fe40003f86270 */
[-C--:B------:R-:W-:Y:S02]  /*a480*/  ISETP.LT.OR P6, PT, R4, R230.reuse, P6 ;  /* 0x000000e60400720c */ /* 0x080fe400037c1670 */
[----:B------:R-:W-:Y:S02]  /*a490*/  ISETP.LT.OR P4, PT, R7, R230, P4 ;  /* 0x000000e60700720c */ /* 0x000fe40002781670 */
[-C--:B------:R-:W-:Y:S02]  /*a4a0*/  ISETP.GE.AND P1, PT, R6, R234.reuse, PT ;  /* 0x000000ea0600720c */ /* 0x080fe40003f26270 */
[----:B------:R-:W-:-:S02]  /*a4b0*/  ISETP.GE.AND P5, PT, R5, R234, PT ;  /* 0x000000ea0500720c */ /* 0x000fc40003fa6270 */
[----:B------:R-:W-:Y:S02]  /*a4c0*/  FSEL R181, R32, -INF , !P6 ;  /* 0xff80000020b57808 */ /* 0x000fe40007000000 */
[----:B------:R-:W-:Y:S01]  /*a4d0*/  FSEL R20, R179, -INF , !P4 ;  /* 0xff800000b3147808 */ /* 0x000fe20006000000 */
[----:B------:R-:W-:Y:S01]  /*a4e0*/  LDSM.16.MT88.4 R32, [R215+0xb000] ;  /* 0x00b00000d720783b */ /* 0x000fe20000004200 */
[----:B------:R-:W-:Y:S02]  /*a4f0*/  ISETP.GE.AND P6, PT, R2, R234, PT ;  /* 0x000000ea0200720c */ /* 0x000fe40003fc6270 */
[----:B------:R-:W-:Y:S02]  /*a500*/  ISETP.LT.OR P1, PT, R6, R230, P1 ;  /* 0x000000e60600720c */ /* 0x000fe40000f21670 */
[----:B------:R-:W-:Y:S02]  /*a510*/  ISETP.GE.AND P4, PT, R3, R234, PT ;  /* 0x000000ea0300720c */ /* 0x000fe40003f86270 */
[----:B------:R-:W-:-:S02]  /*a520*/  ISETP.LT.OR P5, PT, R5, R230, P5 ;  /* 0x000000e60500720c */ /* 0x000fc40002fa1670 */
[-C--:B------:R-:W-:Y:S02]  /*a530*/  ISETP.LT.OR P6, PT, R2, R230.reuse, P6 ;  /* 0x000000e60200720c */ /* 0x080fe400037c1670 */
[----:B------:R-:W-:Y:S02]  /*a540*/  FSEL R19, R176, -INF , !P1 ;  /* 0xff800000b0137808 */ /* 0x000fe40004800000 */
[----:B------:R-:W-:Y:S01]  /*a550*/  ISETP.LT.OR P4, PT, R3, R230, P4 ;  /* 0x000000e60300720c */ /* 0x000fe20002781670 */
[----:B------:R-:W-:Y:S01]  /*a560*/  LDSM.16.MT88.4 R176, [R215+0xa000] ;  /* 0x00a00000d7b0783b */ /* 0x000fe20000004200 */
[----:B------:R-:W-:Y:S02]  /*a570*/  FSEL R22, R139, -INF , !P5 ;  /* 0xff8000008b167808 */ /* 0x000fe40006800000 */
[C---:B------:R-:W-:Y:S02]  /*a580*/  ISETP.GE.AND P1, PT, R0.reuse, R233, PT ;  /* 0x000000e90000720c */ /* 0x040fe40003f26270 */
[----:B------:R-:W-:-:S02]  /*a590*/  ISETP.GE.AND P5, PT, R0, R232, PT ;  /* 0x000000e80000720c */ /* 0x000fc40003fa6270 */
[----:B------:R-:W-:Y:S02]  /*a5a0*/  FSEL R180, R18, -INF , !P6 ;  /* 0xff80000012b47808 */ /* 0x000fe40007000000 */
[----:B------:R-:W-:Y:S02]  /*a5b0*/  FSEL R182, R25, -INF , !P4 ;  /* 0xff80000019b67808 */ /* 0x000fe40006000000 */
[----:B------:R-:W-:Y:S02]  /*a5c0*/  ISETP.GE.AND P6, PT, R7, R233, PT ;  /* 0x000000e90700720c */ /* 0x000fe40003fc6270 */
[----:B------:R-:W-:Y:S02]  /*a5d0*/  ISETP.GE.AND P4, PT, R8, R234, PT ;  /* 0x000000ea0800720c */ /* 0x000fe40003f86270 */
[C---:B------:R-:W-:Y:S02]  /*a5e0*/  ISETP.LT.OR P1, PT, R0.reuse, R229, P1 ;  /* 0x000000e50000720c */ /* 0x040fe40000f21670 */
[----:B------:R-:W-:-:S02]  /*a5f0*/  ISETP.LT.OR P5, PT, R0, R228, P5 ;  /* 0x000000e40000720c */ /* 0x000fc40002fa1670 */
[----:B------:R-:W-:Y:S02]  /*a600*/  FMNMX.FTZ R0, R238, R13, !PT ;  /* 0x0000000dee007209 */ /* 0x000fe40007810000 */
[----:B------:R-:W-:Y:S02]  /*a610*/  ISETP.LT.OR P6, PT, R7, R229, P6 ;  /* 0x000000e50700720c */ /* 0x000fe400037c1670 */
[----:B------:R-:W-:Y:S02]  /*a620*/  ISETP.LT.OR P4, PT, R8, R230, P4 ;  /* 0x000000e60800720c */ /* 0x000fe40002781670 */
[----:B------:R-:W-:Y:S02]  /*a630*/  FMNMX.FTZ R0, R20, R0, !PT ;  /* 0x0000000014007209 */ /* 0x000fe40007810000 */
[----:B------:R-:W-:Y:S02]  /*a640*/  FSEL R18, R201, -INF , !P6 ;  /* 0xff800000c9127808 */ /* 0x000fe40007000000 */
[----:B------:R-:W-:-:S02]  /*a650*/  FSEL R184, R17, -INF , !P4 ;  /* 0xff80000011b87808 */ /* 0x000fc40006000000 */
[----:B------:R-:W-:Y:S02]  /*a660*/  ISETP.GE.AND P6, PT, R4, R233, PT ;  /* 0x000000e90400720c */ /* 0x000fe40003fc6270 */
[----:B-1----:R-:W-:Y:S02]  /*a670*/  FMNMX.FTZ R9, R9, R11, !PT ;  /* 0x0000000b09097209 */ /* 0x002fe40007810000 */
[-C--:B------:R-:W-:Y:S02]  /*a680*/  ISETP.GE.AND P4, PT, R6, R233.reuse, PT ;  /* 0x000000e90600720c */ /* 0x080fe40003f86270 */
[----:B------:R-:W-:Y:S01]  /*a690*/  FMNMX.FTZ R0, R19, R0, !PT ;  /* 0x0000000013007209 */ /* 0x000fe20007810000 */
[----:B------:R-:W1:Y:S01]  /*a6a0*/  SHFL.BFLY PT, R136, R9, 0x1, 0x1f ;  /* 0x0c201f0009887f89 */ /* 0x000e6200000e0000 */
[----:B------:R-:W-:Y:S02]  /*a6b0*/  FSEL R11, R200, -INF , !P1 ;  /* 0xff800000c80b7808 */ /* 0x000fe40004800000 */
[----:B------:R-:W-:-:S02]  /*a6c0*/  ISETP.GE.AND P1, PT, R5, R233, PT ;  /* 0x000000e90500720c */ /* 0x000fc40003f26270 */
[-C--:B------:R-:W-:Y:S02]  /*a6d0*/  ISETP.LT.OR P6, PT, R4, R229.reuse, P6 ;  /* 0x000000e50400720c */ /* 0x080fe400037c1670 */
[-C--:B------:R-:W-:Y:S02]  /*a6e0*/  ISETP.LT.OR P4, PT, R6, R229.reuse, P4 ;  /* 0x000000e50600720c */ /* 0x080fe40002781670 */
[----:B------:R-:W-:Y:S02]  /*a6f0*/  FMNMX.FTZ R0, R22, R0, !PT ;  /* 0x0000000016007209 */ /* 0x000fe40007810000 */
[----:B------:R-:W-:Y:S02]  /*a700*/  ISETP.LT.OR P1, PT, R5, R229, P1 ;  /* 0x000000e50500720c */ /* 0x000fe40000f21670 */
[----:B------:R-:W-:Y:S02]  /*a710*/  FSEL R185, R27, -INF , !P6 ;  /* 0xff8000001bb97808 */ /* 0x000fe40007000000 */
[----:B------:R-:W-:-:S02]  /*a720*/  FSEL R17, R140, -INF , !P4 ;  /* 0xff8000008c117808 */ /* 0x000fc40006000000 */
[----:B------:R-:W-:Y:S02]  /*a730*/  FMNMX.FTZ R135, R181, R0, !PT ;  /* 0x00000000b5877209 */ /* 0x000fe40007810000 */
[-C--:B------:R-:W-:Y:S02]  /*a740*/  ISETP.GE.AND P6, PT, R8, R233.reuse, PT ;  /* 0x000000e90800720c */ /* 0x080fe40003fc6270 */
[----:B------:R-:W-:Y:S02]  /*a750*/  ISETP.GE.AND P4, PT, R3, R233, PT ;  /* 0x000000e90300720c */ /* 0x000fe40003f86270 */
[----:B------:R-:W-:Y:S02]  /*a760*/  FMNMX.FTZ R0, R237, R11, !PT ;  /* 0x0000000bed007209 */ /* 0x000fe40007810000 */
        /* <DEDUP_REMOVED lines=8> */
[----:B------:R-:W-:Y:S02]  /*a7f0*/  ISETP.GE.AND P6, PT, R5, R232, PT ;  /* 0x000000e80500720c */ /* 0x000fe40003fc6270 */
[----:B------:R-:W-:Y:S02]  /*a800*/  FMNMX.FTZ R0, R17, R0, !PT ;  /* 0x0000000011007209 */ /* 0x000fe40007810000 */
[-C--:B------:R-:W-:Y:S02]  /*a810*/  ISETP.GE.AND P4, PT, R7, R232.reuse, PT ;  /* 0x000000e80700720c */ /* 0x080fe40003f86270 */
[----:B------:R-:W-:Y:S02]  /*a820*/  FSEL R188, R23, -INF , !P1 ;  /* 0xff80000017bc7808 */ /* 0x000fe40004800000 */
[----:B------:R-:W-:Y:S02]  /*a830*/  ISETP.GE.AND P1, PT, R6, R232, PT ;  /* 0x000000e80600720c */ /* 0x000fe40003f26270 */
[----:B------:R-:W-:-:S02]  /*a840*/  ISETP.LT.OR P6, PT, R5, R228, P6 ;  /* 0x000000e40500720c */ /* 0x000fc400037c1670 */
[----:B------:R-:W-:Y:S02]  /*a850*/  FMNMX.FTZ R0, R21, R0, !PT ;  /* 0x0000000015007209 */ /* 0x000fe40007810000 */
[-C--:B------:R-:W-:Y:S02]  /*a860*/  ISETP.LT.OR P4, PT, R7, R228.reuse, P4 ;  /* 0x000000e40700720c */ /* 0x080fe40002781670 */
[----:B------:R-:W-:Y:S02]  /*a870*/  FSEL R5, R202, -INF , !P5 ;  /* 0xff800000ca057808 */ /* 0x000fe40006800000 */
[----:B------:R-:W-:Y:S02]  /*a880*/  ISETP.LT.OR P1, PT, R6, R228, P1 ;  /* 0x000000e40600720c */ /* 0x000fe40000f21670 */
[----:B------:R-:W-:Y:S02]  /*a890*/  ISETP.GE.AND P5, PT, R4, R232, PT ;  /* 0x000000e80400720c */ /* 0x000fe40003fa6270 */
[----:B------:R-:W-:-:S02]  /*a8a0*/  FMNMX.FTZ R6, R185, R0, !PT ;  /* 0x00000000b9067209 */ /* 0x000fc40007810000 */
[----:B------:R-:W-:Y:S02]  /*a8b0*/  FSEL R7, R190, -INF , !P4 ;  /* 0xff800000be077808 */ /* 0x000fe40006000000 */
[----:B------:R-:W-:Y:S02]  /*a8c0*/  FMNMX.FTZ R0, R236, R5, !PT ;  /* 0x00000005ec007209 */ /* 0x000fe40007810000 */
[----:B------:R-:W-:Y:S02]  /*a8d0*/  ISETP.GE.AND P4, PT, R3, R232, PT ;  /* 0x000000e80300720c */ /* 0x000fe40003f86270 */
[----:B------:R-:W-:Y:S02]  /*a8e0*/  ISETP.LT.OR P5, PT, R4, R228, P5 ;  /* 0x000000e40400720c */ /* 0x000fe40002fa1670 */
[----:B------:R-:W-:Y:S02]  /*a8f0*/  FMNMX.FTZ R4, R186, R6, !PT ;  /* 0x00000006ba047209 */ /* 0x000fe40007810000 */
[----:B------:R-:W-:-:S02]  /*a900*/  FSEL R6, R142, -INF , !P1 ;  /* 0xff8000008e067808 */ /* 0x000fc40004800000 */
[----:B------:R-:W-:Y:S01]  /*a910*/  FMNMX.FTZ R0, R7, R0, !PT ;  /* 0x0000000007007209 */ /* 0x000fe20007810000 */
[----:B------:R-:W-:Y:S01]  /*a920*/  LDSM.16.MT88.4 R140, [R217+0xa000] ;  /* 0x00a00000d98c783b */ /* 0x000fe20000004200 */
[----:B------:R-:W-:Y:S02]  /*a930*/  ISETP.LT.OR P4, PT, R3, R228, P4 ;  /* 0x000000e40300720c */ /* 0x000fe40002781670 */
[----:B------:R-:W-:Y:S02]  /*a940*/  FMNMX.FTZ R3, R188, R4, !PT ;  /* 0x00000004bc037209 */ /* 0x000fe40007810000 */
[----:B------:R-:W-:Y:S02]  /*a950*/  FSEL R4, R134, -INF , !P6 ;  /* 0xff80000086047808 */ /* 0x000fe40007000000 */
[----:B------:R-:W-:Y:S02]  /*a960*/  FMNMX.FTZ R0, R6, R0, !PT ;  /* 0x0000000006007209 */ /* 0x000fe40007810000 */
[----:B------:R-:W-:-:S02]  /*a970*/  ISETP.GE.AND P1, PT, R2, R232, PT ;  /* 0x000000e80200720c */ /* 0x000fc40003f26270 */
        /* <DEDUP_REMOVED lines=9> */
[----:B------:R-:W-:Y:S02]  /*aa10*/  FMNMX.FTZ R0, R190, R0, !PT ;  /* 0x00000000be007209 */ /* 0x000fe40007810000 */
[----:B------:R-:W-:Y:S02]  /*aa20*/  FMNMX.FTZ R135, R180, R135, !PT ;  /* 0x00000087b4877209 */ /* 0x000fe40007810000 */
[----:B------:R-:W-:-:S02]  /*aa30*/  FSEL R191, R29, -INF , !P4 ;  /* 0xff8000001dbf7808 */ /* 0x000fc40006000000 */
[----:B------:R-:W-:Y:S01]  /*aa40*/  FMNMX.FTZ R0, R192, R0, !PT ;  /* 0x00000000c0007209 */ /* 0x000fe20007810000 */
[----:B------:R-:W-:Y:S01]  /*aa50*/  LDSM.16.MT88.4 R28, [R213+0xb000] ;  /* 0x00b00000d51c783b */ /* 0x000fe20000004200 */
[----:B------:R-:W-:Y:S02]  /*aa60*/  FMNMX.FTZ R135, R184, R135, !PT ;  /* 0x00000087b8877209 */ /* 0x000fe40007810000 */
[----:B------:R-:W-:Y:S02]  /*aa70*/  FMNMX.FTZ R3, R189, R3, !PT ;  /* 0x00000003bd037209 */ /* 0x000fe40007810000 */
[----:B------:R-:W-:Y:S01]  /*aa80*/  FMNMX.FTZ R0, R191, R0, !PT ;  /* 0x00000000bf007209 */ /* 0x000fe20007810000 */
[----:B------:R-:W2:Y:S01]  /*aa90*/  SHFL.BFLY PT, R12, R135, 0x2, 0x1f ;  /* 0x0c401f00870c7f89 */ /* 0x000ea200000e0000 */
[----:B-1----:R-:W-:-:S03]  /*aaa0*/  FMNMX.FTZ R136, R9, R136, !PT ;  /* 0x0000008809887209 */ /* 0x002fc60007810000 */
[----:B------:R-:W1:Y:S01]  /*aab0*/  SHFL.BFLY PT, R134, R3, 0x2, 0x1f ;  /* 0x0c401f0003867f89 */ /* 0x000e6200000e0000 */
[----:B------:R-:W-:-:S03]  /*aac0*/  FSETP.NEU.FTZ.AND P6, PT, R136, -INF , PT ;  /* 0xff8000008800780b */ /* 0x000fc60003fdd000 */
[----:B------:R-:W3:Y:S01]  /*aad0*/  SHFL.BFLY PT, R2, R0, 0x2, 0x1f ;  /* 0x0c401f0000027f89 */ /* 0x000ee200000e0000 */
[----:B--2---:R-:W-:Y:S01]  /*aae0*/  FMNMX.FTZ R135, R135, R12, !PT ;  /* 0x0000000c87877209 */ /* 0x004fe20007810000 */
[----:B------:R-:W-:Y:S01]  /*aaf0*/  FMUL.FTZ R12, R136, c[0x0][0x23c] ;  /* 0x00008f00880c7a20 */ /* 0x000fe20000410000 */
[----:B-1----:R-:W-:-:S03]  /*ab00*/  FMNMX.FTZ R134, R134, R3, !PT ;  /* 0x0000000386867209 */ /* 0x002fc60007810000 */
[----:B------:R-:W1:Y:S01]  /*ab10*/  SHFL.BFLY PT, R9, R135, 0x1, 0x1f ;  /* 0x0c201f0087097f89 */ /* 0x000e6200000e0000 */
[----:B------:R-:W-:Y:S02]  /*ab20*/  FSEL R12, R12, RZ, P6 ;  /* 0x000000ff0c0c7208 */ /* 0x000fe40003000000 */
[----:B---3--:R-:W-:Y:S01]  /*ab30*/  FMNMX.FTZ R0, R2, R0, !PT ;  /* 0x0000000002007209 */ /* 0x008fe20007810000 */
[----:B------:R-:W2:Y:S02]  /*ab40*/  SHFL.BFLY PT, R8, R134, 0x1, 0x1f ;  /* 0x0c201f0086087f89 */ /* 0x000ea400000e0000 */
[--C-:B------:R-:W-:Y:S02]  /*ab50*/  FFMA.FTZ R15, R15, c[0x0][0x23c], -R12.reuse ;  /* 0x00008f000f0f7a23 */ /* 0x100fe4000001080c */
[----:B------:R-:W3:Y:S01]  /*ab60*/  SHFL.BFLY PT, R137, R0, 0x1, 0x1f ;  /* 0x0c201f0000897f89 */ /* 0x000ee200000e0000 */
[--C-:B------:R-:W-:Y:S01]  /*ab70*/  FFMA.FTZ R16, R16, c[0x0][0x23c], -R12.reuse ;  /* 0x00008f0010107a23 */ /* 0x100fe2000001080c */
[----:B------:R-:W-:Y:S01]  /*ab80*/  MUFU.EX2 R208, R15 ;  /* 0x0000000f00d07308 */ /* 0x000fe20000000800 */
[----:B------:R-:W-:-:S02]  /*ab90*/  FFMA.FTZ R10, R10, c[0x0][0x23c], -R12 ;  /* 0x00008f000a0a7a23 */ /* 0x000fc4000001080c */
[----:B------:R-:W-:-:S05]  /*aba0*/  FFMA.FTZ R14, R14, c[0x0][0x23c], -R12 ;  /* 0x00008f000e0e7a23 */ /* 0x000fca000001080c */
[----:B------:R-:W4:Y:S01]  /*abb0*/  MUFU.EX2 R205, R16 ;  /* 0x0000001000cd7308 */ /* 0x000f220000000800 */
[----:B-1----:R-:W-:-:S07]  /*abc0*/  FMNMX.FTZ R135, R135, R9, !PT ;  /* 0x0000000987877209 */ /* 0x002fce0007810000 */
[----:B------:R4:W-:Y:S01]  /*abd0*/  MUFU.EX2 R207, R10 ;  /* 0x0000000a00cf7308 */ /* 0x0009e20000000800 */
[----:B--2---:R-:W-:Y:S01]  /*abe0*/  FMNMX.FTZ R134, R134, R8, !PT ;  /* 0x0000000886867209 */ /* 0x004fe20007810000 */
[C---:B------:R-:W-:Y:S01]  /*abf0*/  FMUL.FTZ R3, R135.reuse, c[0x0][0x23c] ;  /* 0x00008f0087037a20 */ /* 0x040fe20000410000 */
[----:B------:R-:W-:Y:S02]  /*ac00*/  FSETP.NEU.FTZ.AND P5, PT, R135, -INF , PT ;  /* 0xff8000008700780b */ /* 0x000fe40003fbd000 */
[----:B---3--:R-:W-:Y:S01]  /*ac10*/  FMNMX.FTZ R137, R0, R137, !PT ;  /* 0x0000008900897209 */ /* 0x008fe20007810000 */
[C---:B------:R-:W-:Y:S01]  /*ac20*/  FMUL.FTZ R2, R134.reuse, c[0x0][0x23c] ;  /* 0x00008f0086027a20 */ /* 0x040fe20000410000 */
[----:B------:R-:W-:Y:S01]  /*ac30*/  FSETP.NEU.FTZ.AND P4, PT, R134, -INF , PT ;  /* 0xff8000008600780b */ /* 0x000fe20003f9d000 */
[----:B------:R-:W1:Y:S01]  /*ac40*/  MUFU.EX2 R206, R14 ;  /* 0x0000000e00ce7308 */ /* 0x000e620000000800 */
[C---:B------:R-:W-:Y:S01]  /*ac50*/  FSETP.NEU.FTZ.AND P1, PT, R137.reuse, -INF , PT ;  /* 0xff8000008900780b */ /* 0x040fe20003f3d000 */
[----:B------:R-:W-:Y:S01]  /*ac60*/  FMUL.FTZ R0, R137, c[0x0][0x23c] ;  /* 0x00008f0089007a20 */ /* 0x000fe20000410000 */
[----:B------:R-:W-:-:S02]  /*ac70*/  FSEL R3, R3, RZ, P5 ;  /* 0x000000ff03037208 */ /* 0x000fc40002800000 */
[----:B------:R-:W-:Y:S02]  /*ac80*/  FSEL R2, R2, RZ, P4 ;  /* 0x000000ff02027208 */ /* 0x000fe40002000000 */
[----:B------:R-:W-:Y:S01]  /*ac90*/  FSEL R0, R0, RZ, P1 ;  /* 0x000000ff00007208 */ /* 0x000fe20000800000 */
[--C-:B------:R-:W-:Y:S01]  /*aca0*/  FFMA.FTZ R20, R20, c[0x0][0x23c], -R3.reuse ;  /* 0x00008f0014147a23 */ /* 0x100fe20000010803 */
[----:B----4-:R-:W-:Y:S01]  /*acb0*/  F2FP.BF16.PACK_AB R10, R208, R205 ;  /* 0x000000cdd00a723e */ /* 0x010fe200000010ff */
[--C-:B------:R-:W-:Y:S02]  /*acc0*/  FFMA.FTZ R22, R22, c[0x0][0x23c], -R3.reuse ;  /* 0x00008f0016167a23 */ /* 0x100fe40000010803 */
[----:B------:R-:W-:Y:S01]  /*acd0*/  FFMA.FTZ R21, R21, c[0x0][0x23c], -R2 ;  /* 0x00008f0015157a23 */ /* 0x000fe20000010802 */
[----:B------:R-:W-:Y:S01]  /*ace0*/  MUFU.EX2 R201, R20 ;  /* 0x0000001400c97308 */ /* 0x000fe20000000800 */
[--C-:B------:R-:W-:Y:S02]  /*acf0*/  FFMA.FTZ R4, R4, c[0x0][0x23c], -R0.reuse ;  /* 0x00008f0004047a23 */ /* 0x100fe40000010800 */
[----:B------:R-:W-:Y:S01]  /*ad00*/  FFMA.FTZ R5, R5, c[0x0][0x23c], -R0 ;  /* 0x00008f0005057a23 */ /* 0x000fe20000010800 */
[----:B-1----:R-:W-:Y:S01]  /*ad10*/  F2FP.BF16.PACK_AB R8, R206, R207 ;  /* 0x000000cfce08723e */ /* 0x002fe200000010ff */
[----:B------:R-:W-:-:S02]  /*ad20*/  FFMA.FTZ R13, R13, c[0x0][0x23c], -R3 ;  /* 0x00008f000d0d7a23 */ /* 0x000fc40000010803 */
[----:B------:R-:W-:Y:S01]  /*ad30*/  FFMA.FTZ R19, R19, c[0x0][0x23c], -R3 ;  /* 0x00008f0013137a23 */ /* 0x000fe20000010803 */
[----:B------:R-:W-:Y:S01]  /*ad40*/  MUFU.EX2 R204, R22 ;  /* 0x0000001600cc7308 */ /* 0x000fe20000000800 */
[----:B------:R-:W-:Y:S02]  /*ad50*/  FFMA.FTZ R11, R11, c[0x0][0x23c], -R2 ;  /* 0x00008f000b0b7a23 */ /* 0x000fe40000010802 */
[----:B------:R-:W-:Y:S02]  /*ad60*/  FFMA.FTZ R6, R6, c[0x0][0x23c], -R0 ;  /* 0x00008f0006067a23 */ /* 0x000fe40000010800 */
[--C-:B------:R-:W-:Y:S02]  /*ad70*/  FFMA.FTZ R18, R18, c[0x0][0x23c], -R2.reuse ;  /* 0x00008f0012127a23 */ /* 0x100fe40000010802 */
[----:B------:R-:W-:Y:S01]  /*ad80*/  FFMA.FTZ R17, R17, c[0x0][0x23c], -R2 ;  /* 0x00008f0011117a23 */ /* 0x000fe20000010802 */
[----:B------:R1:W-:Y:S01]  /*ad90*/  MUFU.EX2 R200, R21 ;  /* 0x0000001500c87308 */ /* 0x0003e20000000800 */
[----:B------:R-:W-:-:S07]  /*ada0*/  FFMA.FTZ R7, R7, c[0x0][0x23c], -R0 ;  /* 0x00008f0007077a23 */ /* 0x000fce0000010800 */
[----:B------:R2:W-:Y:S01]  /*adb0*/  MUFU.EX2 R195, R4 ;  /* 0x0000000400c37308 */ /* 0x0005e20000000800 */
[----:B-1----:R-:W1:Y:S07]  /*adc0*/  LDSM.16.MT88.4 R20, [R213+0xa000] ;  /* 0x00a00000d514783b */ /* 0x002e6e0000004200 */
[----:B------:R3:W-:Y:S01]  /*add0*/  MUFU.EX2 R193, R5 ;  /* 0x0000000500c17308 */ /* 0x0007e20000000800 */
[----:B--2---:R-:W-:-:S07]  /*ade0*/  FSEL R4, R135, RZ, P5 ;  /* 0x000000ff87047208 */ /* 0x004fce0002800000 */
[----:B------:R-:W2:Y:S01]  /*adf0*/  MUFU.EX2 R202, R13 ;  /* 0x0000000d00ca7308 */ /* 0x000ea20000000800 */
[----:B------:R-:W-:Y:S01]  /*ae00*/  FADD.FTZ R4, R238, -R4 ;  /* 0x80000004ee047221 */ /* 0x000fe20000010000 */
[----:B---3--:R-:W-:-:S03]  /*ae10*/  FSEL R5, R136, RZ, P6 ;  /* 0x000000ff88057208 */ /* 0x008fc60003000000 */
[----:B------:R-:W-:-:S03]  /*ae20*/  FMUL.FTZ R15, R4, c[0x0][0x23c] ;  /* 0x00008f00040f7a20 */ /* 0x000fc60000410000 */
[----:B------:R-:W-:Y:S01]  /*ae30*/  MUFU.EX2 R203, R19 ;  /* 0x0000001300cb7308 */ /* 0x000fe20000000800 */
[----:B------:R-:W-:Y:S01]  /*ae40*/  FSEL R4, R137, RZ, P1 ;  /* 0x000000ff89047208 */ /* 0x000fe20000800000 */
[----:B------:R-:W-:Y:S01]  /*ae50*/  FADD.FTZ R5, R239, -R5 ;  /* 0x80000005ef057221 */ /* 0x000fe20000010000 */
[----:B--2---:R-:W-:-:S03]  /*ae60*/  F2FP.BF16.PACK_AB R9, R201, R202 ;  /* 0x000000cac909723e */ /* 0x004fc600000010ff */
[----:B------:R-:W-:Y:S02]  /*ae70*/  FMUL.FTZ R5, R5, c[0x0][0x23c] ;  /* 0x00008f0005057a20 */ /* 0x000fe40000410000 */
[----:B------:R-:W2:Y:S01]  /*ae80*/  MUFU.EX2 R15, R15 ;  /* 0x0000000f000f7308 */ /* 0x000ea20000000800 */
[----:B------:R-:W-:-:S04]  /*ae90*/  FADD.FTZ R4, R236, -R4 ;  /* 0x80000004ec047221 */ /* 0x000fc80000010000 */
[----:B------:R-:W-:-:S03]  /*aea0*/  FMUL.FTZ R4, R4, c[0x0][0x23c] ;  /* 0x00008f0004047a20 */ /* 0x000fc60000410000 */
[----:B------:R-:W3:Y:S08]  /*aeb0*/  MUFU.EX2 R16, R5 ;  /* 0x0000000500107308 */ /* 0x000ef00000000800 */
[----:B------:R4:W-:Y:S01]  /*aec0*/  MUFU.EX2 R198, R11 ;  /* 0x0000000b00c67308 */ /* 0x0009e20000000800 */
[-C--:B--2---:R-:W-:Y:S02]  /*aed0*/  FMUL.FTZ R146, R146, R15.reuse ;  /* 0x0000000f92927220 */ /* 0x084fe40000410000 */
[----:B------:R-:W-:-:S02]  /*aee0*/  FMUL.FTZ R147, R147, R15 ;  /* 0x0000000f93937220 */ /* 0x000fc40000410000 */
[-C--:B------:R-:W-:Y:S02]  /*aef0*/  FMUL.FTZ R162, R162, R15.reuse ;  /* 0x0000000fa2a27220 */ /* 0x080fe40000410000 */
[----:B------:R-:W-:Y:S01]  /*af00*/  FMUL.FTZ R163, R163, R15 ;  /* 0x0000000fa3a37220 */ /* 0x000fe20000410000 */
[----:B------:R2:W-:Y:S01]  /*af10*/  MUFU.EX2 R196, R6 ;  /* 0x0000000600c47308 */ /* 0x0005e20000000800 */
[-C--:B---3--:R-:W-:Y:S02]  /*af20*/  FMUL.FTZ R144, R144, R16.reuse ;  /* 0x0000001090907220 */ /* 0x088fe40000410000 */
[-C--:B------:R-:W-:Y:S02]  /*af30*/  FMUL.FTZ R145, R145, R16.reuse ;  /* 0x0000001091917220 */ /* 0x080fe40000410000 */
[-C--:B------:R-:W-:Y:S02]  /*af40*/  FMUL.FTZ R160, R160, R16.reuse ;  /* 0x00000010a0a07220 */ /* 0x080fe40000410000 */
[-C--:B------:R-:W-:Y:S01]  /*af50*/  FMUL.FTZ R161, R161, R16.reuse ;  /* 0x00000010a1a17220 */ /* 0x080fe20000410000 */
[----:B----4-:R-:W-:Y:S01]  /*af60*/  F2FP.BF16.PACK_AB R11, R204, R203 ;  /* 0x000000cbcc0b723e */ /* 0x010fe200000010ff */
[----:B------:R-:W-:Y:S01]  /*af70*/  MUFU.EX2 R197, R18 ;  /* 0x0000001200c57308 */ /* 0x000fe20000000800 */
[----:B------:R-:W-:-:S02]  /*af80*/  FMUL.FTZ R156, R156, R16 ;  /* 0x000000109c9c7220 */ /* 0x000fc40000410000 */
[-C--:B------:R-:W-:Y:S02]  /*af90*/  FMUL.FTZ R157, R157, R16.reuse ;  /* 0x000000109d9d7220 */ /* 0x080fe40000410000 */
[-C--:B------:R-:W-:Y:S01]  /*afa0*/  FMUL.FTZ R158, R158, R15.reuse ;  /* 0x0000000f9e9e7220 */ /* 0x080fe20000410000 */
[C---:B-1----:R-:W-:Y:S01]  /*afb0*/  HMMA.16816.F32.BF16 R248, R8.reuse, R20, R144 ;  /* 0x0000001408f8723c */ /* 0x042fe20000041890 */
[----:B------:R-:W1:Y:S01]  /*afc0*/  LDSM.16.MT88.4 R144, [R218+0xa000] ;  /* 0x00a00000da90783b */ /* 0x000e620000004200 */
[----:B--2---:R-:W-:Y:S01]  /*afd0*/  FSEL R6, R134, RZ, P4 ;  /* 0x000000ff86067208 */ /* 0x004fe20002000000 */
[----:B------:R-:W2:Y:S01]  /*afe0*/  MUFU.EX2 R199, R17 ;  /* 0x0000001100c77308 */ /* 0x000ea20000000800 */
[----:B------:R-:W-:Y:S02]  /*aff0*/  FMUL.FTZ R159, R159, R15 ;  /* 0x0000000f9f9f7220 */ /* 0x000fe40000410000 */
[-C--:B------:R-:W-:Y:S02]  /*b000*/  FMUL.FTZ R116, R116, R16.reuse ;  /* 0x0000001074747220 */ /* 0x080fe40000410000 */
[----:B------:R-:W-:Y:S01]  /*b010*/  FADD.FTZ R5, R237, -R6 ;  /* 0x80000006ed057221 */ /* 0x000fe20000010000 */
[----:B------:R-:W-:Y:S01]  /*b020*/  HMMA.16816.F32.BF16 R160, R8, R176, R160 ;  /* 0x000000b008a0723c */ /* 0x000fe200000418a0 */
[----:B------:R-:W-:Y:S01]  /*b030*/  FMUL.FTZ R117, R117, R16 ;  /* 0x0000001075757220 */ /* 0x000fe20000410000 */
[----:B------:R3:W4:Y:S01]  /*b040*/  MUFU.EX2 R194, R7 ;  /* 0x0000000700c27308 */ /* 0x0007220000000800 */
[----:B------:R-:W-:-:S02]  /*b050*/  FMUL.FTZ R5, R5, c[0x0][0x23c] ;  /* 0x00008f0005057a20 */ /* 0x000fc40000410000 */
[-C--:B------:R-:W-:Y:S02]  /*b060*/  FMUL.FTZ R118, R118, R15.reuse ;  /* 0x0000000f76767220 */ /* 0x080fe40000410000 */
[----:B------:R-:W-:Y:S02]  /*b070*/  FMUL.FTZ R119, R119, R15 ;  /* 0x0000000f77777220 */ /* 0x000fe40000410000 */
[-C--:B------:R-:W-:Y:S01]  /*b080*/  FMUL.FTZ R172, R172, R16.reuse ;  /* 0x00000010acac7220 */ /* 0x080fe20000410000 */
        /* <DEDUP_REMOVED lines=9> */
[-C--:B------:R-:W-:Y:S01]  /*b120*/  FMUL.FTZ R128, R128, R16.reuse ;  /* 0x0000001080807220 */ /* 0x080fe20000410000 */
        /* <DEDUP_REMOVED lines=15> */
[C---:B------:R-:W-:Y:S01]  /*b220*/  HMMA.16816.F32.BF16 R24, R4.reuse, R144, R40 ;  /* 0x000000900418723c */ /* 0x040fe20000041828 */
[----:B------:R-:W1:Y:S01]  /*b230*/  LDSM.16.MT88.4 R40, [R218+0xb000] ;  /* 0x00b00000da28783b */ /* 0x000e620000004200 */
[-C--:B------:R-:W-:Y:S02]  /*b240*/  FMUL.FTZ R153, R153, R14.reuse ;  /* 0x0000000e99997220 */ /* 0x080fe40000410000 */
[-C--:B------:R-:W-:Y:S02]  /*b250*/  FMUL.FTZ R154, R154, R13.reuse ;  /* 0x0000000d9a9a7220 */ /* 0x080fe40000410000 */
[----:B------:R-:W-:Y:S02]  /*b260*/  FMUL.FTZ R155, R155, R13 ;  /* 0x0000000d9b9b7220 */ /* 0x000fe40000410000 */
        /* <DEDUP_REMOVED lines=18> */
[----:B------:R-:W2:Y:S01]  /*b390*/  LDSM.16.MT88.4 R24, [R217+0xb000] ;  /* 0x00b00000d918783b */ /* 0x000ea20000004200 */
        /* <DEDUP_REMOVED lines=46> */
[----:B-1----:R-:W-:Y:S01]  /*b680*/  HMMA.16816.F32.BF16 R104, R4, R40, R104 ;  /* 0x000000280468723c */ /* 0x002fe20000041868 */
[----:B------:R-:W-:-:S02]  /*b690*/  FMUL.FTZ R123, R123, R13 ;  /* 0x0000000d7b7b7220 */ /* 0x000fc40000410000 */
[-C--:B------:R-:W-:Y:S02]  /*b6a0*/  FMUL.FTZ R126, R126, R13.reuse ;  /* 0x0000000d7e7e7220 */ /* 0x080fe40000410000 */
[----:B------:R-:W-:Y:S02]  /*b6b0*/  FMUL.FTZ R127, R127, R13 ;  /* 0x0000000d7f7f7220 */ /* 0x000fe40000410000 */
        /* <DEDUP_REMOVED lines=15> */
[--C-:B------:R-:W-:Y:S01]  /*b7b0*/  FFMA.FTZ R4, R133, c[0x0][0x23c], -R12.reuse ;  /* 0x00008f0085047a23 */ /* 0x100fe2000001080c */
        /* <DEDUP_REMOVED lines=19> */
[----:B-1----:R-:W-:Y:S01]  /*b8f0*/  FFMA.FTZ R4, R138, c[0x0][0x23c], -R12 ;  /* 0x00008f008a047a23 */ /* 0x002fe2000001080c */
[----:B------:R-:W-:Y:S01]  /*b900*/  MOV R209, R240 ;  /* 0x000000f000d17202 */ /* 0x000fe20000000f00 */
[----:B------:R-:W-:Y:S01]  /*b910*/  FMUL.FTZ R69, R69, R16 ;  /* 0x0000001045457220 */ /* 0x000fe20000410000 */
[----:B------:R-:W-:Y:S01]  /*b920*/  MOV R211, R241 ;  /* 0x000000f100d37202 */ /* 0x000fe20000000f00 */
[----:B------:R1:W2:Y:S01]  /*b930*/  MUFU.EX2 R139, R4 ;  /* 0x00000004008b7308 */ /* 0x0002a20000000800 */
[----:B------:R-:W-:Y:S01]  /*b940*/  HMMA.16816.F32.BF16 R240, R8, R178, R172 ;  /* 0x000000b208f0723c */ /* 0x000fe200000418ac */
[----:B------:R-:W-:Y:S01]  /*b950*/  FMUL.FTZ R70, R70, R15 ;  /* 0x0000000f46467220 */ /* 0x000fe20000410000 */
[----:B------:R-:W-:Y:S01]  /*b960*/  MOV R177, R127 ;  /* 0x0000007f00b17202 */ /* 0x000fe20000000f00 */
[----:B------:R-:W-:-:S02]  /*b970*/  FMUL.FTZ R71, R71, R15 ;  /* 0x0000000f47477220 */ /* 0x000fc40000410000 */
[-C--:B------:R-:W-:Y:S02]  /*b980*/  FMUL.FTZ R80, R80, R16.reuse ;  /* 0x0000001050507220 */ /* 0x080fe40000410000 */
[----:B------:R-:W-:Y:S01]  /*b990*/  FMUL.FTZ R81, R81, R16 ;  /* 0x0000001051517220 */ /* 0x000fe20000410000 */
[C---:B------:R-:W-:Y:S01]  /*b9a0*/  HMMA.16816.F32.BF16 R24, R8.reuse, R26, R128 ;  /* 0x0000001a0818723c */ /* 0x040fe20000041880 */
        /* <DEDUP_REMOVED lines=9> */
[----:B--2---:R-:W-:Y:S01]  /*ba40*/  F2FP.BF16.PACK_AB R128, R139, R133 ;  /* 0x000000858b80723e */ /* 0x004fe200000010ff */
        /* <DEDUP_REMOVED lines=11> */
[----:B-1----:R-:W-:Y:S01]  /*bb00*/  FFMA.FTZ R4, R183, c[0x0][0x23c], -R12 ;  /* 0x00008f00b7047a23 */ /* 0x002fe2000001080c */
[C---:B------:R-:W-:Y:S01]  /*bb10*/  HMMA.16816.F32.BF16 R236, R8.reuse, R146, R48 ;  /* 0x0000009208ec723c */ /* 0x040fe20000041830 */
[-C--:B------:R-:W-:Y:S01]  /*bb20*/  FMUL.FTZ R114, R114, R15.reuse ;  /* 0x0000000f72727220 */ /* 0x080fe20000410000 */
[----:B------:R-:W1:Y:S01]  /*bb30*/  LDSM.16.MT88.4 R48, [R218+0xa800] ;  /* 0x00a80000da30783b */ /* 0x000e620000004200 */
[----:B------:R2:W3:Y:S01]  /*bb40*/  MUFU.EX2 R138, R4 ;  /* 0x00000004008a7308 */ /* 0x0004e20000000800 */
[----:B------:R-:W-:Y:S02]  /*bb50*/  FMUL.FTZ R115, R115, R15 ;  /* 0x0000000f73737220 */ /* 0x000fe40000410000 */
[-C--:B------:R-:W-:Y:S02]  /*bb60*/  FMUL.FTZ R100, R100, R16.reuse ;  /* 0x0000001064647220 */ /* 0x080fe40000410000 */
[----:B------:R-:W-:Y:S01]  /*bb70*/  HMMA.16816.F32.BF16 R68, R8, R28, R68 ;  /* 0x0000001c0844723c */ /* 0x000fe20000041844 */
[----:B------:R-:W-:-:S02]  /*bb80*/  FMUL.FTZ R101, R101, R16 ;  /* 0x0000001065657220 */ /* 0x000fc40000410000 */
[-C--:B------:R-:W-:Y:S02]  /*bb90*/  FMUL.FTZ R102, R102, R15.reuse ;  /* 0x0000000f66667220 */ /* 0x080fe40000410000 */
[----:B------:R-:W-:-:S03]  /*bba0*/  FMUL.FTZ R103, R103, R15 ;  /* 0x0000000f67677220 */ /* 0x000fc60000410000 */
[----:B------:R-:W-:Y:S01]  /*bbb0*/  HMMA.16816.F32.BF16 R84, R8, R32, R84 ;  /* 0x000000200854723c */ /* 0x000fe20000041854 */
[----:B--2---:R-:W-:Y:S01]  /*bbc0*/  FFMA.FTZ R4, R181, c[0x0][0x23c], -R3 ;  /* 0x00008f00b5047a23 */ /* 0x004fe20000010803 */
[----:B---3--:R-:W-:-:S03]  /*bbd0*/  F2FP.BF16.PACK_AB R130, R138, R176 ;  /* 0x000000b08a82723e */ /* 0x008fc600000010ff */
[----:B------:R2:W-:Y:S03]  /*bbe0*/  MUFU.EX2 R21, R4 ;  /* 0x0000000400157308 */ /* 0x0005e60000000800 */
[C---:B------:R-:W-:Y:S01]  /*bbf0*/  HMMA.16816.F32.BF16 R32, R8.reuse, R34, R96 ;  /* 0x000000220820723c */ /* 0x040fe20000041860 */
[----:B------:R-:W-:Y:S07]  /*bc00*/  LDSM.16.MT88.4 R96, [R215+0xb800] ;  /* 0x00b80000d760783b */ /* 0x000fee0000004200 */
[----:B------:R-:W-:Y:S01]  /*bc10*/  HMMA.16816.F32.BF16 R100, R8, R40, R100 ;  /* 0x000000280864723c */ /* 0x000fe20000041864 */
[----:B--2---:R-:W-:-:S04]  /*bc20*/  FFMA.FTZ R4, R182, c[0x0][0x23c], -R3 ;  /* 0x00008f00b6047a23 */ /* 0x004fc80000010803 */
[----:B------:R2:W3:Y:S02]  /*bc30*/  MUFU.EX2 R23, R4 ;  /* 0x0000000400177308 */ /* 0x0004e40000000800 */
[--C-:B--2---:R-:W-:Y:S01]  /*bc40*/  FFMA.FTZ R4, R180, c[0x0][0x23c], -R3.reuse ;  /* 0x00008f00b4047a23 */ /* 0x104fe20000010803 */
[----:B---3--:R-:W-:Y:S01]  /*bc50*/  F2FP.BF16.PACK_AB R129, R23, R21 ;  /* 0x000000151781723e */ /* 0x008fe200000010ff */
[----:B------:R-:W-:Y:S01]  /*bc60*/  FFMA.FTZ R3, R184, c[0x0][0x23c], -R3 ;  /* 0x00008f00b8037a23 */ /* 0x000fe20000010803 */
[----:B------:R-:W-:-:S03]  /*bc70*/  MOV R184, R158 ;  /* 0x0000009e00b87202 */ /* 0x000fc60000000f00 */
[----:B------:R-:W-:Y:S01]  /*bc80*/  MUFU.EX2 R132, R4 ;  /* 0x0000000400847308 */ /* 0x000fe20000000800 */
[C---:B------:R-:W-:Y:S01]  /*bc90*/  HMMA.16816.F32.BF16 R180, R8.reuse, R142, R64 ;  /* 0x0000008e08b4723c */ /* 0x040fe20000041840 */
[----:B------:R-:W2:Y:S06]  /*bca0*/  LDSM.16.MT88.4 R64, [R217+0xa800] ;  /* 0x00a80000d940783b */ /* 0x000eac0000004200 */
[----:B------:R3:W4:Y:S01]  /*bcb0*/  MUFU.EX2 R22, R3 ;  /* 0x0000000300167308 */ /* 0x0007220000000800 */
[C---:B------:R-:W-:Y:S01]  /*bcc0*/  HMMA.16816.F32.BF16 R140, R8.reuse, R30, R80 ;  /* 0x0000001e088c723c */ /* 0x040fe20000041850 */
[----:B------:R-:W5:Y:S07]  /*bcd0*/  LDSM.16.MT88.4 R80, [R213+0xb800] ;  /* 0x00b80000d550783b */ /* 0x000f6e0000004200 */
[----:B------:R-:W-:Y:S01]  /*bce0*/  HMMA.16816.F32.BF16 R28, R8, R42, R112 ;  /* 0x0000002a081c723c */ /* 0x000fe20000041870 */
[----:B------:R-:W-:Y:S01]  /*bcf0*/  LDSM.16.MT88.4 R112, [R218+0xb800] ;  /* 0x00b80000da70783b */ /* 0x000fe20000004200 */
[----:B---3--:R-:W-:Y:S01]  /*bd00*/  FFMA.FTZ R3, R185, c[0x0][0x23c], -R2 ;  /* 0x00008f00b9037a23 */ /* 0x008fe20000010802 */
[----:B------:R-:W-:-:S04]  /*bd10*/  MOV R185, R159 ;  /* 0x0000009f00b97202 */ /* 0x000fc80000000f00 */
[----:B------:R-:W-:Y:S01]  /*bd20*/  FFMA.FTZ R11, R177, R16, R207 ;  /* 0x00000010b10b7223 */ /* 0x000fe200000100cf */
[----:B------:R-:W3:Y:S01]  /*bd30*/  LDSM.16.MT88.4 R156, [R213+0xa800] ;  /* 0x00a80000d59c783b */ /* 0x000ee20000004200 */
[----:B------:R2:W-:Y:S01]  /*bd40*/  MUFU.EX2 R20, R3 ;  /* 0x0000000300147308 */ /* 0x0005e20000000800 */
[----:B----4-:R-:W-:Y:S01]  /*bd50*/  F2FP.BF16.PACK_AB R131, R22, R132 ;  /* 0x000000841683723e */ /* 0x010fe200000010ff */
[----:B------:R-:W-:Y:S02]  /*bd60*/  FFMA.FTZ R8, R211, R15, R202 ;  /* 0x0000000fd3087223 */ /* 0x000fe400000100ca */
[----:B------:R-:W-:Y:S02]  /*bd70*/  FADD.FTZ R11, R206, R11 ;  /* 0x0000000bce0b7221 */ /* 0x000fe40000010000 */
[----:B------:R-:W-:Y:S02]  /*bd80*/  FADD.FTZ R10, R201, R8 ;  /* 0x00000008c90a7221 */ /* 0x000fe40000010000 */
[----:B-1----:R-:W-:Y:S01]  /*bd90*/  HMMA.16816.F32.BF16 R36, R128, R48, R36 ;  /* 0x000000308024723c */ /* 0x002fe20000041824 */
[----:B--2---:R-:W-:Y:S01]  /*bda0*/  FFMA.FTZ R3, R186, c[0x0][0x23c], -R2 ;  /* 0x00008f00ba037a23 */ /* 0x004fe20000010802 */
[----:B------:R-:W-:-:S06]  /*bdb0*/  MOV R186, R5 ;  /* 0x0000000500ba7202 */ /* 0x000fcc0000000f00 */
[C---:B------:R-:W-:Y:S01]  /*bdc0*/  HMMA.16816.F32.BF16 R52, R128.reuse, R64, R52 ;  /* 0x000000408034723c */ /* 0x040fe20000041834 */
[----:B------:R1:W2:Y:S07]  /*bdd0*/  MUFU.EX2 R19, R3 ;  /* 0x0000000300137308 */ /* 0x0002ae0000000800 */
[C---:B-----5:R-:W-:Y:S08]  /*bde0*/  HMMA.16816.F32.BF16 R68, R128.reuse, R80, R68 ;  /* 0x000000508044723c */ /* 0x060ff00000041844 */
[----:B------:R-:W-:Y:S01]  /*bdf0*/  HMMA.16816.F32.BF16 R84, R128, R96, R84 ;  /* 0x000000608054723c */ /* 0x000fe20000041854 */
[--C-:B-1----:R-:W-:Y:S01]  /*be00*/  FFMA.FTZ R3, R188, c[0x0][0x23c], -R2.reuse ;  /* 0x00008f00bc037a23 */ /* 0x102fe20000010802 */
[----:B--2---:R-:W-:Y:S01]  /*be10*/  F2FP.BF16.PACK_AB R124, R19, R20 ;  /* 0x00000014137c723e */ /* 0x004fe200000010ff */
[----:B------:R-:W-:-:S02]  /*be20*/  FFMA.FTZ R2, R189, c[0x0][0x23c], -R2 ;  /* 0x00008f00bd027a23 */ /* 0x000fc40000010802 */
[----:B------:R-:W-:Y:S03]  /*be30*/  MUFU.EX2 R18, R3 ;  /* 0x0000000300127308 */ /* 0x000fe60000000800 */
[C---:B---3--:R-:W-:Y:S01]  /*be40*/  HMMA.16816.F32.BF16 R144, R128.reuse, R156, R172 ;  /* 0x0000009c8090723c */ /* 0x048fe200000418ac */
[----:B------:R-:W1:Y:S04]  /*be50*/  LDSM.16.MT88.4 R172, [R215+0xa800] ;  /* 0x00a80000d7ac783b */ /* 0x000e680000004200 */
[----:B------:R2:W3:Y:S03]  /*be60*/  MUFU.EX2 R17, R2 ;  /* 0x0000000200117308 */ /* 0x0004e60000000800 */
[----:B------:R-:W-:Y:S01]  /*be70*/  HMMA.16816.F32.BF16 R100, R128, R112, R100 ;  /* 0x000000708064723c */ /* 0x000fe20000041864 */
[----:B--2---:R-:W-:Y:S01]  /*be80*/  FFMA.FTZ R2, R187, c[0x0][0x23c], -R0 ;  /* 0x00008f00bb027a23 */ /* 0x004fe20000010800 */
[----:B------:R-:W-:-:S02]  /*be90*/  MOV R187, R6 ;  /* 0x0000000600bb7202 */ /* 0x000fc40000000f00 */
[----:B------:R-:W2:Y:S01]  /*bea0*/  LDSM.16.MT88.4 R4, [R217+0xb800] ;  /* 0x00b80000d904783b */ /* 0x000ea20000004200 */
[----:B------:R4:W-:Y:S01]  /*beb0*/  MUFU.EX2 R12, R2 ;  /* 0x00000002000c7308 */ /* 0x0009e20000000800 */
[----:B---3--:R-:W-:Y:S02]  /*bec0*/  F2FP.BF16.PACK_AB R126, R17, R18 ;  /* 0x00000012117e723e */ /* 0x008fe400000010ff */
[----:B-1----:R-:W-:Y:S01]  /*bed0*/  HMMA.16816.F32.BF16 R160, R128, R172, R160 ;  /* 0x000000ac80a0723c */ /* 0x002fe200000418a0 */
[----:B----4-:R-:W-:-:S04]  /*bee0*/  FFMA.FTZ R2, R190, c[0x0][0x23c], -R0 ;  /* 0x00008f00be027a23 */ /* 0x010fc80000010800 */
        /* <DEDUP_REMOVED lines=121> */
[----:B------:R-:W-:Y:S04]  /*c680*/  LDSM.16.M88.4 R140, [R221+0x8800] ;  /* 0x00880000dd8c783b */ /* 0x000fe80000000200 */
[----:B------:R-:W-:Y:S04]  /*c690*/  LDSM.16.M88.4 R176, [R221+0x8000] ;  /* 0x00800000ddb0783b */ /* 0x000fe80000000200 */
[----:B------:R-:W0:Y:S01]  /*c6a0*/  LDGDEPBAR ;  /* 0x00000000000079af */ /* 0x000e220000000000 */
[----:B--2---:R-:W-:Y:S08]  /*c6b0*/  HMMA.16816.F32.BF16 R200, R8, R24, RZ ;  /* 0x0000001808c8723c */ /* 0x004ff000000418ff */
[C---:B---3--:R-:W-:Y:S08]  /*c6c0*/  HMMA.16816.F32.BF16 R184, R4.reuse, R20, RZ ;  /* 0x0000001404b8723c */ /* 0x048ff000000418ff */
[C---:B------:R-:W-:Y:S08]  /*c6d0*/  HMMA.16816.F32.BF16 R196, R4.reuse, R24, RZ ;  /* 0x0000001804c4723c */ /* 0x040ff000000418ff */
[-C--:B------:R-:W-:Y:S08]  /*c6e0*/  HMMA.16816.F32.BF16 R192, R4, R26.reuse, RZ ;  /* 0x0000001a04c0723c */ /* 0x080ff000000418ff */
[----:B------:R-:W-:Y:S08]  /*c6f0*/  HMMA.16816.F32.BF16 R188, R8, R26, RZ ;  /* 0x0000001a08bc723c */ /* 0x000ff000000418ff */
        /* <DEDUP_REMOVED lines=8> */
[-C--:B------:R-:W-:Y:S01]  /*c780*/  HMMA.16816.F32.BF16 R196, R12, R34.reuse, R180 ;  /* 0x000000220cc4723c */ /* 0x080fe200000418b4 */
[----:B------:R-:W-:Y:S07]  /*c790*/  LDSM.16.M88.4 R12, [R220+0x2000] ;  /* 0x00200000dc0c783b */ /* 0x000fee0000000200 */
[C---:B----4-:R-:W-:Y:S01]  /*c7a0*/  HMMA.16816.F32.BF16 R184, R16.reuse, R34, R20 ;  /* 0x0000002210b8723c */ /* 0x050fe20000041814 */
[----:B------:R-:W4:Y:S07]  /*c7b0*/  LDSM.16.M88.4 R20, [R219+0x800] ;  /* 0x00080000db14783b */ /* 0x000f2e0000000200 */
[C---:B------:R-:W-:Y:S08]  /*c7c0*/  HMMA.16816.F32.BF16 R200, R16.reuse, R28, R200 ;  /* 0x0000001c10c8723c */ /* 0x040ff000000418c8 */
        /* <DEDUP_REMOVED lines=13> */
[----:B------:R-:W-:Y:S04]  /*c8a0*/  LDSM.16.M88.4 R140, [R212+0x9800] ;  /* 0x00980000d48c783b */ /* 0x000fe80000000200 */
[----:B------:R-:W-:Y:S03]  /*c8b0*/  LDSM.16.M88.4 R8, [R214+0x4000] ;  /* 0x00400000d608783b */ /* 0x000fe60000000200 */
[C---:B----4-:R-:W-:Y:S01]  /*c8c0*/  HMMA.16816.F32.BF16 R204, R12.reuse, R20, R28 ;  /* 0x000000140ccc723c */ /* 0x050fe2000004181c */
[----:B------:R-:W2:Y:S07]  /*c8d0*/  LDSM.16.M88.4 R28, [R212+0x9000] ;  /* 0x00900000d41c783b */ /* 0x000eae0000000200 */
[C---:B-----5:R-:W-:Y:S08]  /*c8e0*/  HMMA.16816.F32.BF16 R236, R12.reuse, R24, R180 ;  /* 0x000000180cec723c */ /* 0x060ff000000418b4 */
[C---:B------:R-:W-:Y:S08]  /*c8f0*/  HMMA.16816.F32.BF16 R208, R12.reuse, R26, R32 ;  /* 0x0000001a0cd0723c */ /* 0x040ff00000041820 */
[----:B------:R-:W-:Y:S08]  /*c900*/  HMMA.16816.F32.BF16 R180, R12, R22, R188 ;  /* 0x000000160cb4723c */ /* 0x000ff000000418bc */
[C---:B-1----:R-:W-:Y:S08]  /*c910*/  HMMA.16816.F32.BF16 R184, R16.reuse, R26, R192 ;  /* 0x0000001a10b8723c */ /* 0x042ff000000418c0 */
[C---:B------:R-:W-:Y:S01]  /*c920*/  HMMA.16816.F32.BF16 R32, R16.reuse, R24, R200 ;  /* 0x000000181020723c */ /* 0x040fe200000418c8 */
[----:B------:R-:W-:Y:S07]  /*c930*/  LDSM.16.M88.4 R24, [R216+0x4000] ;  /* 0x00400000d818783b */ /* 0x000fee0000000200 */
[C---:B------:R-:W-:Y:S08]  /*c940*/  HMMA.16816.F32.BF16 R12, R16.reuse, R20, R196 ;  /* 0x00000014100c723c */ /* 0x040ff000000418c4 */
[----:B------:R-:W-:Y:S01]  /*c950*/  HMMA.16816.F32.BF16 R192, R16, R22, R176 ;  /* 0x0000001610c0723c */ /* 0x000fe200000418b0 */
[----:B------:R-:W-:Y:S04]  /*c960*/  LDSM.16.M88.4 R20, [R216+0x6000] ;  /* 0x00600000d814783b */ /* 0x000fe80000000200 */
[----:B------:R-:W1:Y:S03]  /*c970*/  LDSM.16.M88.4 R176, [R225] ;  /* 0x00000000e1b0783b */ /* 0x000e660000000200 */
[C---:B--2---:R-:W-:Y:S01]  /*c980*/  HMMA.16816.F32.BF16 R188, R4.reuse, R28, R236 ;  /* 0x0000001c04bc723c */ /* 0x044fe200000418ec */
[----:B------:R-:W-:Y:S07]  /*c990*/  LDSM.16.M88.4 R16, [R222+0x4000] ;  /* 0x00400000de10783b */ /* 0x000fee0000000200 */
[C---:B------:R-:W-:Y:S08]  /*c9a0*/  HMMA.16816.F32.BF16 R200, R4.reuse, R140, R204 ;  /* 0x0000008c04c8723c */ /* 0x040ff000000418cc */
[C---:B------:R-:W-:Y:S08]  /*c9b0*/  HMMA.16816.F32.BF16 R208, R4.reuse, R30, R208 ;  /* 0x0000001e04d0723c */ /* 0x040ff000000418d0 */
[----:B------:R-:W-:Y:S08]  /*c9c0*/  HMMA.16816.F32.BF16 R204, R4, R142, R180 ;  /* 0x0000008e04cc723c */ /* 0x000ff000000418b4 */
[C---:B------:R-:W-:Y:S01]  /*c9d0*/  HMMA.16816.F32.BF16 R4, R8.reuse, R28, R32 ;  /* 0x0000001c0804723c */ /* 0x040fe20000041820 */
[----:B------:R-:W-:Y:S07]  /*c9e0*/  LDSM.16.M88.4 R32, [R221+0x9000] ;  /* 0x00900000dd20783b */ /* 0x000fee0000000200 */
[C---:B------:R-:W-:Y:S01]  /*c9f0*/  HMMA.16816.F32.BF16 R196, R8.reuse, R140, R12 ;  /* 0x0000008c08c4723c */ /* 0x040fe2000004180c */
[----:B------:R-:W2:Y:S07]  /*ca00*/  LDSM.16.M88.4 R12, [R222+0x6000] ;  /* 0x00600000de0c783b */ /* 0x000eae0000000200 */
[----:B------:R-:W-:Y:S08]  /*ca10*/  HMMA.16816.F32.BF16 R184, R8, R30, R184 ;  /* 0x0000001e08b8723c */ /* 0x000ff000000418b8 */
[-C--:B-1----:R-:W-:Y:S08]  /*ca20*/  HMMA.16816.F32.BF16 R28, R20, R176.reuse, R188 ;  /* 0x000000b0141c723c */ /* 0x082ff000000418bc */
[----:B------:R-:W-:Y:S08]  /*ca30*/  HMMA.16816.F32.BF16 R4, R24, R176, R4 ;  /* 0x000000b01804723c */ /* 0x000ff00000041804 */
[----:B------:R-:W-:Y:S01]  /*ca40*/  HMMA.16816.F32.BF16 R192, R8, R142, R192 ;  /* 0x0000008e08c0723c */ /* 0x000fe200000418c0 */
[----:B------:R-:W-:Y:S04]  /*ca50*/  LDSM.16.M88.4 R140, [R219+0x1000] ;  /* 0x00100000db8c783b */ /* 0x000fe80000000200 */
[----:B------:R-:W1:Y:S03]  /*ca60*/  LDSM.16.M88.4 R8, [R220+0x4000] ;  /* 0x00400000dc08783b */ /* 0x000e660000000200 */
[----:B------:R-:W-:Y:S08]  /*ca70*/  HMMA.16816.F32.BF16 R184, R24, R178, R184 ;  /* 0x000000b218b8723c */ /* 0x000ff000000418b8 */
[-C--:B--2---:R-:W-:Y:S01]  /*ca80*/  HMMA.16816.F32.BF16 R188, R12, R32.reuse, R28 ;  /* 0x000000200cbc723c */ /* 0x084fe2000004181c */
[----:B------:R-:W2:Y:S07]  /*ca90*/  LDSM.16.M88.4 R28, [R224] ;  /* 0x00000000e01c783b */ /* 0x000eae0000000200 */
[----:B------:R-:W-:Y:S01]  /*caa0*/  HMMA.16816.F32.BF16 R180, R16, R32, R4 ;  /* 0x0000002010b4723c */ /* 0x000fe20000041804 */
[----:B------:R-:W3:Y:S07]  /*cab0*/  LDSM.16.M88.4 R4, [R220+0x6000] ;  /* 0x00600000dc04783b */ /* 0x000eee0000000200 */
[----:B------:R-:W-:Y:S11]  /*cac0*/  HMMA.16816.F32.BF16 R176, R20, R178, R208 ;  /* 0x000000b214b0723c */ /* 0x000ff600000418d0 */
[----:B------:R-:W-:Y:S05]  /*cad0*/  @!UPT UIADD3 URZ, URZ, URZ, URZ ;  /* 0x0000003f3f3ff290 */ /* 0x000fea000fffe03f */
[----:B-1----:R-:W-:Y:S08]  /*cae0*/  HMMA.16816.F32.BF16 R180, R8, R140, R180 ;  /* 0x0000008c08b4723c */ /* 0x002ff000000418b4 */
[C---:B--2---:R-:W-:Y:S08]  /*caf0*/  HMMA.16816.F32.BF16 R200, R20.reuse, R28, R200 ;  /* 0x0000001c14c8723c */ /* 0x044ff000000418c8 */
        /* <DEDUP_REMOVED lines=36> */
[----:B------:R-:W2:Y:S01]  /*cd40*/  MUFU.TANH R132, R132 ;  /* 0x0000008400847308 */ /* 0x000ea20000002400 */
[----:B------:R-:W-:Y:S02]  /*cd50*/  FMUL.FTZ R141, R143, c[0x0][0x2ec] ;  /* 0x0000bb008f8d7a20 */ /* 0x000fe40000410000 */
[----:B-----5:R-:W-:Y:S05]  /*cd60*/  HMMA.16816.F32.BF16 R32, R8, R20, R180 ;  /* 0x000000140820723c */ /* 0x020fea00000418b4 */
[----:B------:R-:W2:Y:S03]  /*cd70*/  MUFU.TANH R133, R133 ;  /* 0x0000008500857308 */ /* 0x000ea60000002400 */
[C---:B-1----:R-:W-:Y:S05]  /*cd80*/  HMMA.16816.F32.BF16 R28, R12.reuse, R24, R200 ;  /* 0x000000180c1c723c */ /* 0x042fea00000418c8 */
[----:B------:R1:W1:Y:S03]  /*cd90*/  MUFU.TANH R184, R178 ;  /* 0x000000b200b87308 */ /* 0x0002660000002400 */
[----:B------:R-:W-:Y:S05]  /*cda0*/  HMMA.16816.F32.BF16 R12, R12, R26, R204 ;  /* 0x0000001a0c0c723c */ /* 0x000fea00000418cc */
[----:B------:R-:W1:Y:S03]  /*cdb0*/  MUFU.TANH R138, R138 ;  /* 0x0000008a008a7308 */ /* 0x000e660000002400 */
[----:B------:R-:W-:Y:S01]  /*cdc0*/  HMMA.16816.F32.BF16 R8, R8, R22, R16 ;  /* 0x000000160808723c */ /* 0x000fe20000041810 */
[----:B------:R-:W-:-:S04]  /*cdd0*/  FMUL.FTZ R25, R35, c[0x0][0x2ec] ;  /* 0x0000bb0023197a20 */ /* 0x000fc80000410000 */
[----:B------:R-:W1:Y:S03]  /*cde0*/  MUFU.TANH R139, R139 ;  /* 0x0000008b008b7308 */ /* 0x000e660000002400 */
[C---:B------:R-:W-:Y:S05]  /*cdf0*/  HMMA.16816.F32.BF16 R28, R4.reuse, R20, R28 ;  /* 0x00000014041c723c */ /* 0x040fea000004181c */
[----:B------:R-:W1:Y:S02]  /*ce00*/  MUFU.TANH R140, R140 ;  /* 0x0000008c008c7308 */ /* 0x000e640000002400 */
[----:B------:R-:W-:Y:S01]  /*ce10*/  FMUL.FTZ R21, R32, c[0x0][0x2ec] ;  /* 0x0000bb0020157a20 */ /* 0x000fe20000410000 */
[----:B------:R-:W-:Y:S01]  /*ce20*/  HMMA.16816.F32.BF16 R4, R4, R22, R12 ;  /* 0x000000160404723c */ /* 0x000fe2000004180c */
[----:B------:R-:W-:-:S02]  /*ce30*/  FMUL.FTZ R20, R33, c[0x0][0x2ec] ;  /* 0x0000bb0021147a20 */ /* 0x000fc40000410000 */
[----:B------:R-:W-:Y:S02]  /*ce40*/  FMUL.FTZ R32, R34, c[0x0][0x2ec] ;  /* 0x0000bb0022207a20 */ /* 0x000fe40000410000 */
[----:B------:R-:W1:Y:S03]  /*ce50*/  MUFU.TANH R142, R142 ;  /* 0x0000008e008e7308 */ /* 0x000e660000002400 */
        /* <DEDUP_REMOVED lines=14> */
[----:B------:R-:W-:-:S07]  /*cf40*/  FMUL.FTZ R7, R7, c[0x0][0x2ec] ;  /* 0x0000bb0007077a20 */ /* 0x000fce0000410000 */
        /* <DEDUP_REMOVED lines=62> */
.L_x_2154:
[----:B------:R-:W-:Y:S05]  /*d330*/  BSYNC B0 ;  /* 0x0000000000007941 */ /* 0x000fea0003800000 */
.L_x_2153:
[----:B------:R-:W0:Y:S02]  /*d340*/  LDGDEPBAR ;  /* 0x00000000000079af */ /* 0x000e240000000000 */
.L_x_2152:
[----:B--234-:R-:W2:Y:S01]  /*d350*/  S2R R2, SR_TID.X ;  /* 0x0000000000027919 */ /* 0x01cea20000002100 */
[----:B------:R-:W-:Y:S02]  /*d360*/  MOV R0, UR21 ;  /* 0x0000001500007c02 */ /* 0x000fe40008000f00 */
[----:B--2---:R-:W-:-:S04]  /*d370*/  SHF.L.U32 R2, R2, 0x1, RZ ;  /* 0x0000000102027819 */ /* 0x004fc800000006ff */
[----:B------:R-:W-:-:S04]  /*d380*/  LOP3.LUT R2, R2, 0x6, RZ, 0xc0, !PT ;  /* 0x0000000602027812 */ /* 0x000fc800078ec0ff */
[----:B------:R-:W-:-:S04]  /*d390*/  LEA R0, R0, R2, 0x5 ;  /* 0x0000000200007211 */ /* 0x000fc800078e28ff */
[CC--:B------:R-:W-:Y:S02]  /*d3a0*/  ISETP.GE.AND P4, PT, R0.reuse, R235.reuse, PT ;  /* 0x000000eb0000720c */ /* 0x0c0fe40003f86270 */
[C---:B-1----:R-:W-:Y:S02]  /*d3b0*/  IADD3 R8, R0.reuse, 0x1, RZ ;  /* 0x0000000100087810 */ /* 0x042fe40007ffe0ff */
[----:B------:R-:W-:Y:S02]  /*d3c0*/  IADD3 R7, R0, 0x8, RZ ;  /* 0x0000000800077810 */ /* 0x000fe40007ffe0ff */
[----:B------:R-:W-:Y:S02]  /*d3d0*/  ISETP.GE.AND P1, PT, R8, R235, PT ;  /* 0x000000eb0800720c */ /* 0x000fe40003f26270 */
[C---:B------:R-:W-:Y:S02]  /*d3e0*/  ISETP.LT.OR P4, PT, R0.reuse, R231, P4 ;  /* 0x000000e70000720c */ /* 0x040fe40002781670 */
[----:B------:R-:W-:-:S02]  /*d3f0*/  IADD3 R6, R0, 0x9, RZ ;  /* 0x0000000900067810 */ /* 0x000fc40007ffe0ff */
[C---:B------:R-:W-:Y:S02]  /*d400*/  ISETP.GE.AND P5, PT, R7.reuse, R235, PT ;  /* 0x000000eb0700720c */ /* 0x040fe40003fa6270 */
        /* <DEDUP_REMOVED lines=34> */
[----:B------:R-:W-:-:S02]  /*d630*/  ISETP.GE.AND P4, PT, R8, R234, PT ;  /* 0x000000ea0800720c */ /* 0x000fc40003f86270 */
[----:B------:R-:W-:Y:S01]  /*d640*/  FSEL R12, R190, -INF , !P6 ;  /* 0xff800000be0c7808 */ /* 0x000fe20007000000 */
[----:B------:R-:W1:Y:S01]  /*d650*/  SHFL.BFLY PT, R11, R9, 0x2, 0x1f ;  /* 0x0c401f00090b7f89 */ /* 0x000e6200000e0000 */
[C---:B------:R-:W-:Y:S02]  /*d660*/  ISETP.GE.AND P6, PT, R5.reuse, R234, PT ;  /* 0x000000ea0500720c */ /* 0x040fe40003fc6270 */
[-C--:B------:R-:W-:Y:S02]  /*d670*/  ISETP.LT.OR P4, PT, R8, R230.reuse, P4 ;  /* 0x000000e60800720c */ /* 0x080fe40002781670 */
[----:B------:R-:W-:Y:S02]  /*d680*/  ISETP.LT.OR P6, PT, R5, R230, P6 ;  /* 0x000000e60500720c */ /* 0x000fe400037c1670 */
[----:B------:R-:W-:Y:S02]  /*d690*/  FSEL R21, R187, -INF , !P4 ;  /* 0xff800000bb157808 */ /* 0x000fe40006000000 */
[----:B------:R-:W-:-:S02]  /*d6a0*/  ISETP.GE.AND P4, PT, R4, R234, PT ;  /* 0x000000ea0400720c */ /* 0x000fc40003f86270 */
[----:B------:R-:W-:Y:S02]  /*d6b0*/  FSEL R180, R32, -INF , !P6 ;  /* 0xff80000020b47808 */ /* 0x000fe40007000000 */
[-C--:B------:R-:W-:Y:S01]  /*d6c0*/  ISETP.GE.AND P6, PT, R3, R234.reuse, PT ;  /* 0x000000ea0300720c */ /* 0x080fe20003fc6270 */
[----:B------:R-:W-:Y:S01]  /*d6d0*/  LDSM.16.MT88.4 R32, [R215+0xb000] ;  /* 0x00b00000d720783b */ /* 0x000fe20000004200 */
        /* <DEDUP_REMOVED lines=11> */
[----:B------:R-:W-:Y:S02]  /*d790*/  ISETP.GE.AND P5, PT, R6, R234, PT ;  /* 0x000000ea0600720c */ /* 0x000fe40003fa6270 */
[-C--:B------:R-:W-:Y:S02]  /*d7a0*/  ISETP.LT.OR P6, PT, R8, R229.reuse, P6 ;  /* 0x000000e50800720c */ /* 0x080fe400037c1670 */
[----:B------:R-:W-:Y:S02]  /*d7b0*/  ISETP.LT.OR P1, PT, R0, R229, P1 ;  /* 0x000000e50000720c */ /* 0x000fe40000f21670 */
[----:B------:R-:W-:Y:S02]  /*d7c0*/  FSEL R183, R17, -INF , !P4 ;  /* 0xff80000011b77808 */ /* 0x000fe40006000000 */
[----:B------:R-:W-:-:S02]  /*d7d0*/  ISETP.GE.AND P4, PT, R7, R233, PT ;  /* 0x000000e90700720c */ /* 0x000fc40003f86270 */
[----:B------:R-:W-:Y:S02]  /*d7e0*/  ISETP.LT.OR P5, PT, R6, R230, P5 ;  /* 0x000000e60600720c */ /* 0x000fe40002fa1670 */
[----:B-1----:R-:W-:Y:S02]  /*d7f0*/  FMNMX.FTZ R9, R9, R11, !PT ;  /* 0x0000000b09097209 */ /* 0x002fe40007810000 */
[----:B------:R-:W-:Y:S02]  /*d800*/  FSEL R18, R189, -INF , !P6 ;  /* 0xff800000bd127808 */ /* 0x000fe40007000000 */
[----:B------:R-:W-:Y:S02]  /*d810*/  FSEL R11, R188, -INF , !P1 ;  /* 0xff800000bc0b7808 */ /* 0x000fe40004800000 */
[-C--:B------:R-:W-:Y:S02]  /*d820*/  ISETP.GE.AND P6, PT, R5, R233.reuse, PT ;  /* 0x000000e90500720c */ /* 0x080fe40003fc6270 */
[----:B------:R-:W-:-:S02]  /*d830*/  ISETP.GE.AND P1, PT, R6, R233, PT ;  /* 0x000000e90600720c */ /* 0x000fc40003f26270 */
[-C--:B------:R-:W-:Y:S02]  /*d840*/  ISETP.LT.OR P4, PT, R7, R229.reuse, P4 ;  /* 0x000000e50700720c */ /* 0x080fe40002781670 */
[----:B------:R-:W-:Y:S02]  /*d850*/  FSEL R22, R138, -INF , !P5 ;  /* 0xff8000008a167808 */ /* 0x000fe40006800000 */
[----:B------:R-:W-:Y:S02]  /*d860*/  ISETP.GE.AND P5, PT, R0, R232, PT ;  /* 0x000000e80000720c */ /* 0x000fe40003fa6270 */
[-C--:B------:R-:W-:Y:S02]  /*d870*/  ISETP.LT.OR P6, PT, R5, R229.reuse, P6 ;  /* 0x000000e50500720c */ /* 0x080fe400037c1670 */
[----:B------:R-:W-:Y:S02]  /*d880*/  ISETP.LT.OR P1, PT, R6, R229, P1 ;  /* 0x000000e50600720c */ /* 0x000fe40000f21670 */
[----:B------:R-:W-:-:S02]  /*d890*/  FSEL R17, R139, -INF , !P4 ;  /* 0xff8000008b117808 */ /* 0x000fc40006000000 */
[-C--:B------:R-:W-:Y:S02]  /*d8a0*/  ISETP.GE.AND P4, PT, R4, R233.reuse, PT ;  /* 0x000000e90400720c */ /* 0x080fe40003f86270 */
[----:B------:R-:W-:Y:S02]  /*d8b0*/  ISETP.LT.OR P5, PT, R0, R228, P5 ;  /* 0x000000e40000720c */ /* 0x000fe40002fa1670 */
[----:B------:R-:W-:Y:S02]  /*d8c0*/  FSEL R184, R27, -INF , !P6 ;  /* 0xff8000001bb87808 */ /* 0x000fe40007000000 */
[----:B------:R-:W-:Y:S02]  /*d8d0*/  FMNMX.FTZ R0, R135, R12, !PT ;  /* 0x0000000c87007209 */ /* 0x000fe40007810000 */
[----:B------:R-:W-:Y:S02]  /*d8e0*/  FSEL R19, R140, -INF , !P1 ;  /* 0xff8000008c137808 */ /* 0x000fe40004800000 */
[----:B------:R-:W-:-:S02]  /*d8f0*/  ISETP.GE.AND P6, PT, R2, R233, PT ;  /* 0x000000e90200720c */ /* 0x000fc40003fc6270 */
[----:B------:R-:W-:Y:S02]  /*d900*/  ISETP.GE.AND P1, PT, R3, R233, PT ;  /* 0x000000e90300720c */ /* 0x000fe40003f26270 */
[----:B------:R-:W-:Y:S02]  /*d910*/  ISETP.LT.OR P4, PT, R4, R229, P4 ;  /* 0x000000e50400720c */ /* 0x000fe40002781670 */
[----:B------:R-:W-:Y:S02]  /*d920*/  FMNMX.FTZ R13, R134, R11, !PT ;  /* 0x0000000b860d7209 */ /* 0x000fe40007810000 */
[----:B------:R-:W-:Y:S02]  /*d930*/  FMNMX.FTZ R0, R21, R0, !PT ;  /* 0x0000000015007209 */ /* 0x000fe40007810000 */
[-C--:B------:R-:W-:Y:S02]  /*d940*/  ISETP.LT.OR P6, PT, R2, R229.reuse, P6 ;  /* 0x000000e50200720c */ /* 0x080fe400037c1670 */
[----:B------:R-:W-:-:S02]  /*d950*/  ISETP.LT.OR P1, PT, R3, R229, P1 ;  /* 0x000000e50300720c */ /* 0x000fc40000f21670 */
[----:B------:R-:W-:Y:S02]  /*d960*/  FSEL R185, R26, -INF , !P4 ;  /* 0xff8000001ab97808 */ /* 0x000fe40006000000 */
[----:B------:R-:W-:Y:S02]  /*d970*/  ISETP.GE.AND P4, PT, R8, R232, PT ;  /* 0x000000e80800720c */ /* 0x000fe40003f86270 */
[----:B------:R-:W-:Y:S02]  /*d980*/  FMNMX.FTZ R13, R18, R13, !PT ;  /* 0x0000000d120d7209 */ /* 0x000fe40007810000 */
[----:B------:R-:W-:Y:S02]  /*d990*/  FMNMX.FTZ R0, R20, R0, !PT ;  /* 0x0000000014007209 */ /* 0x000fe40007810000 */
[----:B------:R-:W-:Y:S02]  /*d9a0*/  FSEL R188, R24, -INF , !P6 ;  /* 0xff80000018bc7808 */ /* 0x000fe40007000000 */
[----:B------:R-:W-:Y:S01]  /*d9b0*/  FSEL R187, R23, -INF , !P1 ;  /* 0xff80000017bb7808 */ /* 0x000fe20004800000 */
[----:B------:R-:W1:Y:S01]  /*d9c0*/  SHFL.BFLY PT, R24, R9, 0x1, 0x1f ;  /* 0x0c201f0009187f89 */ /* 0x000e6200000e0000 */
        /* <DEDUP_REMOVED lines=8> */
[----:B------:R-:W-:Y:S02]  /*da50*/  FMNMX.FTZ R7, R19, R8, !PT ;  /* 0x0000000813077209 */ /* 0x000fe40007810000 */
[----:B------:R-:W-:Y:S02]  /*da60*/  ISETP.GE.AND P5, PT, R5, R232, PT ;  /* 0x000000e80500720c */ /* 0x000fe40003fa6270 */
[----:B------:R-:W-:Y:S02]  /*da70*/  FMNMX.FTZ R0, R180, R0, !PT ;  /* 0x00000000b4007209 */ /* 0x000fe40007810000 */
[----:B------:R-:W-:Y:S02]  /*da80*/  FSEL R13, R191, -INF , !P4 ;  /* 0xff800000bf0d7808 */ /* 0x000fe40006000000 */
[----:B------:R-:W-:-:S02]  /*da90*/  FMNMX.FTZ R7, R184, R7, !PT ;  /* 0x00000007b8077209 */ /* 0x000fc40007810000 */
[C---:B------:R-:W-:Y:S02]  /*daa0*/  ISETP.GE.AND P4, PT, R4.reuse, R232, PT ;  /* 0x000000e80400720c */ /* 0x040fe40003f86270 */
[----:B------:R-:W-:Y:S02]  /*dab0*/  ISETP.LT.OR P5, PT, R5, R228, P5 ;  /* 0x000000e40500720c */ /* 0x000fe40002fa1670 */
[----:B------:R-:W-:Y:S02]  /*dac0*/  FMNMX.FTZ R0, R181, R0, !PT ;  /* 0x00000000b5007209 */ /* 0x000fe40007810000 */
[----:B------:R-:W-:Y:S02]  /*dad0*/  FMNMX.FTZ R5, R137, R6, !PT ;  /* 0x0000000689057209 */ /* 0x000fe40007810000 */
[----:B------:R-:W-:Y:S02]  /*dae0*/  FMNMX.FTZ R7, R185, R7, !PT ;  /* 0x00000007b9077209 */ /* 0x000fe40007810000 */
[----:B------:R-:W-:-:S02]  /*daf0*/  ISETP.LT.OR P4, PT, R4, R228, P4 ;  /* 0x000000e40400720c */ /* 0x000fc40002781670 */
[----:B------:R-:W-:Y:S02]  /*db00*/  FMNMX.FTZ R0, R179, R0, !PT ;  /* 0x00000000b3007209 */ /* 0x000fe40007810000 */
[----:B------:R-:W-:Y:S02]  /*db10*/  FSEL R8, R142, -INF , !P1 ;  /* 0xff8000008e087808 */ /* 0x000fe40004800000 */
[----:B------:R-:W-:Y:S02]  /*db20*/  FMNMX.FTZ R4, R13, R5, !PT ;  /* 0x000000050d047209 */ /* 0x000fe40007810000 */
[----:B------:R-:W-:Y:S02]  /*db30*/  FMNMX.FTZ R5, R187, R7, !PT ;  /* 0x00000007bb057209 */ /* 0x000fe40007810000 */
[----:B------:R-:W-:Y:S02]  /*db40*/  ISETP.GE.AND P1, PT, R3, R232, PT ;  /* 0x000000e80300720c */ /* 0x000fe40003f26270 */
[----:B------:R-:W-:-:S02]  /*db50*/  FMNMX.FTZ R0, R183, R0, !PT ;  /* 0x00000000b7007209 */ /* 0x000fc40007810000 */
[----:B------:R-:W-:Y:S02]  /*db60*/  FSEL R7, R141, -INF , !P6 ;  /* 0xff8000008d077808 */ /* 0x000fe40007000000 */
[----:B------:R-:W-:Y:S01]  /*db70*/  FMNMX.FTZ R4, R8, R4, !PT ;  /* 0x0000000408047209 */ /* 0x000fe20007810000 */
[----:B------:R-:W2:Y:S01]  /*db80*/  SHFL.BFLY PT, R23, R0, 0x2, 0x1f ;  /* 0x0c401f0000177f89 */ /* 0x000ea200000e0000 */
[----:B------:R-:W-:Y:S02]  /*db90*/  ISETP.LT.OR P1, PT, R3, R228, P1 ;  /* 0x000000e40300720c */ /* 0x000fe40000f21670 */
[----:B------:R-:W-:Y:S01]  /*dba0*/  FSEL R186, R30, -INF , !P5 ;  /* 0xff8000001eba7808 */ /* 0x000fe20006800000 */
[----:B------:R-:W-:Y:S01]  /*dbb0*/  LDSM.16.MT88.4 R140, [R215+0xa000] ;  /* 0x00a00000d78c783b */ /* 0x000fe20000004200 */
[----:B------:R-:W-:Y:S02]  /*dbc0*/  FMNMX.FTZ R3, R7, R4, !PT ;  /* 0x0000000407037209 */ /* 0x000fe40007810000 */
[----:B------:R-:W-:-:S02]  /*dbd0*/  ISETP.GE.AND P5, PT, R2, R232, PT ;  /* 0x000000e80200720c */ /* 0x000fc40003fa6270 */
[----:B------:R-:W-:Y:S02]  /*dbe0*/  FSEL R189, R31, -INF , !P4 ;  /* 0xff8000001fbd7808 */ /* 0x000fe40006000000 */
[----:B------:R-:W-:Y:S02]  /*dbf0*/  FMNMX.FTZ R3, R186, R3, !PT ;  /* 0x00000003ba037209 */ /* 0x000fe40007810000 */
[----:B------:R-:W-:Y:S02]  /*dc00*/  ISETP.LT.OR P4, PT, R2, R228, P5 ;  /* 0x000000e40200720c */ /* 0x000fe40002f81670 */
[----:B------:R-:W-:Y:S02]  /*dc10*/  FSEL R191, R28, -INF , !P1 ;  /* 0xff8000001cbf7808 */ /* 0x000fe40004800000 */
[----:B------:R-:W-:Y:S02]  /*dc20*/  FMNMX.FTZ R2, R189, R3, !PT ;  /* 0x00000003bd027209 */ /* 0x000fe40007810000 */
[----:B------:R-:W-:-:S02]  /*dc30*/  FSEL R190, R29, -INF , !P4 ;  /* 0xff8000001dbe7808 */ /* 0x000fc40006000000 */
[----:B------:R-:W-:Y:S01]  /*dc40*/  FMNMX.FTZ R2, R191, R2, !PT ;  /* 0x00000002bf027209 */ /* 0x000fe20007810000 */
[----:B------:R-:W-:Y:S01]  /*dc50*/  LDSM.16.MT88.4 R28, [R213+0xb000] ;  /* 0x00b00000d51c783b */ /* 0x000fe20000004200 */
[----:B-1----:R-:W-:Y:S02]  /*dc60*/  FMNMX.FTZ R239, R9, R24, !PT ;  /* 0x0000001809ef7209 */ /* 0x002fe40007810000 */
[----:B------:R-:W-:Y:S02]  /*dc70*/  FMNMX.FTZ R4, R190, R2, !PT ;  /* 0x00000002be047209 */ /* 0x000fe40007810000 */
[----:B------:R-:W-:Y:S01]  /*dc80*/  FMNMX.FTZ R5, R188, R5, !PT ;  /* 0x00000005bc057209 */ /* 0x000fe20007810000 */
[C---:B------:R-:W-:Y:S01]  /*dc90*/  FMUL.FTZ R3, R239.reuse, c[0x0][0x23c] ;  /* 0x00008f00ef037a20 */ /* 0x040fe20000410000 */
[----:B--2---:R-:W-:Y:S01]  /*dca0*/  FMNMX.FTZ R0, R0, R23, !PT ;  /* 0x0000001700007209 */ /* 0x004fe20007810000 */
[----:B------:R-:W1:Y:S01]  /*dcb0*/  SHFL.BFLY PT, R9, R4, 0x2, 0x1f ;  /* 0x0c401f0004097f89 */ /* 0x000e6200000e0000 */
[----:B------:R-:W-:-:S03]  /*dcc0*/  FSETP.NEU.FTZ.AND P6, PT, R239, -INF , PT ;  /* 0xff800000ef00780b */ /* 0x000fc60003fdd000 */
[----:B------:R-:W2:Y:S01]  /*dcd0*/  SHFL.BFLY PT, R23, R5, 0x2, 0x1f ;  /* 0x0c401f0005177f89 */ /* 0x000ea200000e0000 */
[----:B------:R-:W-:-:S03]  /*dce0*/  FSEL R3, R3, RZ, P6 ;  /* 0x000000ff03037208 */ /* 0x000fc60003000000 */
[----:B------:R-:W3:Y:S02]  /*dcf0*/  SHFL.BFLY PT, R24, R0, 0x1, 0x1f ;  /* 0x0c201f0000187f89 */ /* 0x000ee400000e0000 */
[--C-:B------:R-:W-:Y:S02]  /*dd00*/  FFMA.FTZ R10, R10, c[0x0][0x23c], -R3.reuse ;  /* 0x00008f000a0a7a23 */ /* 0x100fe40000010803 */
[--C-:B------:R-:W-:Y:S02]  /*dd10*/  FFMA.FTZ R15, R15, c[0x0][0x23c], -R3.reuse ;  /* 0x00008f000f0f7a23 */ /* 0x100fe40000010803 */
[----:B------:R4:W-:Y:S01]  /*dd20*/  MUFU.EX2 R206, R10 ;  /* 0x0000000a00ce7308 */ /* 0x0009e20000000800 */
[--C-:B------:R-:W-:Y:S02]  /*dd30*/  FFMA.FTZ R16, R16, c[0x0][0x23c], -R3.reuse ;  /* 0x00008f0010107a23 */ /* 0x100fe40000010803 */
[----:B------:R-:W-:-:S05]  /*dd40*/  FFMA.FTZ R14, R14, c[0x0][0x23c], -R3 ;  /* 0x00008f000e0e7a23 */ /* 0x000fca0000010803 */
[----:B------:R-:W-:Y:S01]  /*dd50*/  MUFU.EX2 R204, R15 ;  /* 0x0000000f00cc7308 */ /* 0x000fe20000000800 */
[----:B-1----:R-:W-:Y:S02]  /*dd60*/  FMNMX.FTZ R4, R4, R9, !PT ;  /* 0x0000000904047209 */ /* 0x002fe40007810000 */
[----:B--2---:R-:W-:-:S03]  /*dd70*/  FMNMX.FTZ R5, R5, R23, !PT ;  /* 0x0000001705057209 */ /* 0x004fc60007810000 */
[----:B------:R-:W1:Y:S02]  /*dd80*/  SHFL.BFLY PT, R9, R4, 0x1, 0x1f ;  /* 0x0c201f0004097f89 */ /* 0x000e6400000e0000 */
[----:B------:R-:W-:Y:S01]  /*dd90*/  MUFU.EX2 R205, R16 ;  /* 0x0000001000cd7308 */ /* 0x000fe20000000800 */
[----:B---3--:R-:W-:Y:S01]  /*dda0*/  FMNMX.FTZ R238, R0, R24, !PT ;  /* 0x0000001800ee7209 */ /* 0x008fe20007810000 */
[----:B----4-:R-:W2:Y:S03]  /*ddb0*/  SHFL.BFLY PT, R10, R5, 0x1, 0x1f ;  /* 0x0c201f00050a7f89 */ /* 0x010ea600000e0000 */
[C---:B------:R-:W-:Y:S01]  /*ddc0*/  FSETP.NEU.FTZ.AND P5, PT, R238.reuse, -INF , PT ;  /* 0xff800000ee00780b */ /* 0x040fe20003fbd000 */
[----:B------:R-:W-:Y:S02]  /*ddd0*/  FMUL.FTZ R2, R238, c[0x0][0x23c] ;  /* 0x00008f00ee027a20 */ /* 0x000fe40000410000 */
[----:B------:R-:W3:Y:S01]  /*dde0*/  MUFU.EX2 R207, R14 ;  /* 0x0000000e00cf7308 */ /* 0x000ee20000000800 */
[----:B------:R-:W-:Y:S02]  /*ddf0*/  LDSM.16.MT88.4 R24, [R217+0xb000] ;  /* 0x00b00000d918783b */ /* 0x000fe40000004200 */
[----:B------:R-:W-:-:S05]  /*de00*/  FSEL R2, R2, RZ, P5 ;  /* 0x000000ff02027208 */ /* 0x000fca0002800000 */
[--C-:B------:R-:W-:Y:S02]  /*de10*/  FFMA.FTZ R12, R12, c[0x0][0x23c], -R2.reuse ;  /* 0x00008f000c0c7a23 */ /* 0x100fe40000010802 */
[--C-:B------:R-:W-:Y:S02]  /*de20*/  FFMA.FTZ R21, R21, c[0x0][0x23c], -R2.reuse ;  /* 0x00008f0015157a23 */ /* 0x100fe40000010802 */
[----:B------:R4:W-:Y:S01]  /*de30*/  MUFU.EX2 R201, R12 ;  /* 0x0000000c00c97308 */ /* 0x0009e20000000800 */
[--C-:B------:R-:W-:Y:S01]  /*de40*/  FFMA.FTZ R20, R20, c[0x0][0x23c], -R2.reuse ;  /* 0x00008f0014147a23 */ /* 0x100fe20000010802 */
[----:B-1----:R-:W-:Y:S01]  /*de50*/  FMNMX.FTZ R236, R4, R9, !PT ;  /* 0x0000000904ec7209 */ /* 0x002fe20007810000 */
[----:B------:R-:W-:Y:S01]  /*de60*/  FFMA.FTZ R22, R22, c[0x0][0x23c], -R2 ;  /* 0x00008f0016167a23 */ /* 0x000fe20000010802 */
[----:B------:R-:W-:Y:S02]  /*de70*/  FSEL R4, R239, RZ, P6 ;  /* 0x000000ffef047208 */ /* 0x000fe40003000000 */
[----:B--2---:R-:W-:-:S02]  /*de80*/  FMNMX.FTZ R237, R5, R10, !PT ;  /* 0x0000000a05ed7209 */ /* 0x004fc40007810000 */
[----:B------:R-:W-:Y:S01]  /*de90*/  FSETP.NEU.FTZ.AND P1, PT, R236, -INF , PT ;  /* 0xff800000ec00780b */ /* 0x000fe20003f3d000 */
[----:B------:R-:W-:Y:S01]  /*dea0*/  FADD.FTZ R5, R136, -R4 ;  /* 0x8000000488057221 */ /* 0x000fe20000010000 */
[----:B------:R-:W-:Y:S01]  /*deb0*/  FSEL R4, R238, RZ, P5 ;  /* 0x000000ffee047208 */ /* 0x000fe20002800000 */
[C---:B------:R-:W-:Y:S01]  /*dec0*/  FMUL.FTZ R0, R237.reuse, c[0x0][0x23c] ;  /* 0x00008f00ed007a20 */ /* 0x040fe20000410000 */
[----:B------:R-:W-:Y:S01]  /*ded0*/  FSETP.NEU.FTZ.AND P4, PT, R237, -INF , PT ;  /* 0xff800000ed00780b */ /* 0x000fe20003f9d000 */
[----:B------:R-:W-:Y:S01]  /*dee0*/  FMUL.FTZ R5, R5, c[0x0][0x23c] ;  /* 0x00008f0005057a20 */ /* 0x000fe20000410000 */
[----:B------:R-:W1:Y:S01]  /*def0*/  MUFU.EX2 R200, R21 ;  /* 0x0000001500c87308 */ /* 0x000e620000000800 */
[----:B------:R-:W-:Y:S01]  /*df00*/  FADD.FTZ R4, R135, -R4 ;  /* 0x8000000487047221 */ /* 0x000fe20000010000 */
[----:B------:R-:W-:Y:S01]  /*df10*/  FSEL R0, R0, RZ, P4 ;  /* 0x000000ff00007208 */ /* 0x000fe20002000000 */
[----:B----4-:R-:W-:Y:S01]  /*df20*/  FMUL.FTZ R12, R236, c[0x0][0x23c] ;  /* 0x00008f00ec0c7a20 */ /* 0x010fe20000410000 */
[----:B---3--:R-:W-:Y:S01]  /*df30*/  F2FP.BF16.PACK_AB R10, R207, R204 ;  /* 0x000000cccf0a723e */ /* 0x008fe200000010ff */
[----:B------:R-:W-:Y:S01]  /*df40*/  FMUL.FTZ R15, R4, c[0x0][0x23c] ;  /* 0x00008f00040f7a20 */ /* 0x000fe20000410000 */
[----:B------:R-:W-:Y:S01]  /*df50*/  FSEL R4, R236, RZ, P1 ;  /* 0x000000ffec047208 */ /* 0x000fe20000800000 */
[--C-:B------:R-:W-:Y:S01]  /*df60*/  FFMA.FTZ R11, R11, c[0x0][0x23c], -R0.reuse ;  /* 0x00008f000b0b7a23 */ /* 0x100fe20000010800 */
[----:B------:R-:W-:Y:S01]  /*df70*/  FSEL R12, R12, RZ, P1 ;  /* 0x000000ff0c0c7208 */ /* 0x000fe20000800000 */
[----:B------:R-:W2:Y:S01]  /*df80*/  MUFU.EX2 R16, R5 ;  /* 0x0000000500107308 */ /* 0x000ea20000000800 */
[----:B------:R-:W-:-:S02]  /*df90*/  FFMA.FTZ R18, R18, c[0x0][0x23c], -R0 ;  /* 0x00008f0012127a23 */ /* 0x000fc40000010800 */
[----:B------:R-:W-:Y:S02]  /*dfa0*/  FADD.FTZ R4, R137, -R4 ;  /* 0x8000000489047221 */ /* 0x000fe40000010000 */
[--C-:B------:R-:W-:Y:S01]  /*dfb0*/  FFMA.FTZ R6, R6, c[0x0][0x23c], -R12.reuse ;  /* 0x00008f0006067a23 */ /* 0x100fe2000001080c */
[----:B------:R-:W3:Y:S01]  /*dfc0*/  LDSM.16.MT88.4 R136, [R218+0xa000] ;  /* 0x00a00000da88783b */ /* 0x000ee20000004200 */
[----:B------:R-:W-:Y:S01]  /*dfd0*/  FFMA.FTZ R13, R13, c[0x0][0x23c], -R12 ;  /* 0x00008f000d0d7a23 */ /* 0x000fe2000001080c */
[----:B------:R-:W-:Y:S01]  /*dfe0*/  MUFU.EX2 R197, R11 ;  /* 0x0000000b00c57308 */ /* 0x000fe20000000800 */
[--C-:B------:R-:W-:Y:S01]  /*dff0*/  FFMA.FTZ R17, R17, c[0x0][0x23c], -R0.reuse ;  /* 0x00008f0011117a23 */ /* 0x100fe20000010800 */
[----:B-1----:R-:W-:Y:S01]  /*e000*/  F2FP.BF16.PACK_AB R9, R200, R201 ;  /* 0x000000c9c809723e */ /* 0x002fe200000010ff */
[----:B------:R-:W-:Y:S02]  /*e010*/  FFMA.FTZ R19, R19, c[0x0][0x23c], -R0 ;  /* 0x00008f0013137a23 */ /* 0x000fe40000010800 */
[----:B------:R-:W-:-:S02]  /*e020*/  FFMA.FTZ R8, R8, c[0x0][0x23c], -R12 ;  /* 0x00008f0008087a23 */ /* 0x000fc4000001080c */
[----:B------:R-:W-:Y:S01]  /*e030*/  FFMA.FTZ R7, R7, c[0x0][0x23c], -R12 ;  /* 0x00008f0007077a23 */ /* 0x000fe2000001080c */
[----:B------:R1:W-:Y:S01]  /*e040*/  MUFU.EX2 R192, R6 ;  /* 0x0000000600c07308 */ /* 0x0003e20000000800 */
[----:B------:R-:W-:Y:S02]  /*e050*/  FMUL.FTZ R4, R4, c[0x0][0x23c] ;  /* 0x00008f0004047a20 */ /* 0x000fe40000410000 */
[-C--:B--2---:R-:W-:Y:S02]  /*e060*/  FMUL.FTZ R36, R36, R16.reuse ;  /* 0x0000001024247220 */ /* 0x084fe40000410000 */
[-C--:B------:R-:W-:Y:S02]  /*e070*/  FMUL.FTZ R37, R37, R16.reuse ;  /* 0x0000001025257220 */ /* 0x080fe40000410000 */
[-C--:B------:R-:W-:Y:S01]  /*e080*/  FMUL.FTZ R48, R48, R16.reuse ;  /* 0x0000001030307220 */ /* 0x080fe20000410000 */
[----:B------:R-:W-:Y:S01]  /*e090*/  MUFU.EX2 R193, R13 ;  /* 0x0000000d00c17308 */ /* 0x000fe20000000800 */
[----:B------:R-:W-:-:S02]  /*e0a0*/  FMUL.FTZ R49, R49, R16 ;  /* 0x0000001031317220 */ /* 0x000fc40000410000 */
[-C--:B------:R-:W-:Y:S02]  /*e0b0*/  FMUL.FTZ R144, R144, R16.reuse ;  /* 0x0000001090907220 */ /* 0x080fe40000410000 */
[-C--:B------:R-:W-:Y:S02]  /*e0c0*/  FMUL.FTZ R145, R145, R16.reuse ;  /* 0x0000001091917220 */ /* 0x080fe40000410000 */
[-C--:B------:R-:W-:Y:S01]  /*e0d0*/  FMUL.FTZ R156, R156, R16.reuse ;  /* 0x000000109c9c7220 */ /* 0x080fe20000410000 */
[----:B-1----:R-:W-:Y:S01]  /*e0e0*/  FSEL R6, R237, RZ, P4 ;  /* 0x000000ffed067208 */ /* 0x002fe20002000000 */
[----:B------:R-:W-:Y:S01]  /*e0f0*/  MUFU.EX2 R196, R18 ;  /* 0x0000001200c47308 */ /* 0x000fe20000000800 */
[-C--:B------:R-:W-:Y:S02]  /*e100*/  FMUL.FTZ R157, R157, R16.reuse ;  /* 0x000000109d9d7220 */ /* 0x080fe40000410000 */
[----:B------:R-:W-:Y:S02]  /*e110*/  FMUL.FTZ R52, R52, R16 ;  /* 0x0000001034347220 */ /* 0x000fe40000410000 */
[----:B------:R-:W-:-:S02]  /*e120*/  FADD.FTZ R5, R134, -R6 ;  /* 0x8000000686057221 */ /* 0x000fc40000010000 */
[----:B------:R-:W1:Y:S01]  /*e130*/  LDSM.16.MT88.4 R132, [R217+0xa000] ;  /* 0x00a00000d984783b */ /* 0x000e620000004200 */
[----:B------:R-:W-:Y:S01]  /*e140*/  MUFU.EX2 R198, R17 ;  /* 0x0000001100c67308 */ /* 0x000fe20000000800 */
[----:B------:R-:W-:Y:S02]  /*e150*/  FMUL.FTZ R5, R5, c[0x0][0x23c] ;  /* 0x00008f0005057a20 */ /* 0x000fe40000410000 */
        /* <DEDUP_REMOVED lines=13> */
[----:B------:R-:W5:Y:S01]  /*e230*/  MUFU.EX2 R194, R7 ;  /* 0x0000000700c27308 */ /* 0x000f620000000800 */
[----:B--2---:R-:W-:Y:S01]  /*e240*/  F2FP.BF16.PACK_AB R6, R199, R198 ;  /* 0x000000c6c706723e */ /* 0x004fe200000010ff */
[-C--:B------:R-:W-:Y:S02]  /*e250*/  FMUL.FTZ R64, R64, R16.reuse ;  /* 0x0000001040407220 */ /* 0x080fe40000410000 */
[-C--:B------:R-:W-:Y:S02]  /*e260*/  FMUL.FTZ R65, R65, R16.reuse ;  /* 0x0000001041417220 */ /* 0x080fe40000410000 */
[----:B------:R-:W-:Y:S02]  /*e270*/  FMUL.FTZ R96, R96, R16 ;  /* 0x0000001060607220 */ /* 0x000fe40000410000 */
[----:B------:R2:W1:Y:S01]  /*e280*/  MUFU.EX2 R14, R5 ;  /* 0x00000005000e7308 */ /* 0x0004620000000800 */
[----:B----4-:R-:W-:Y:S01]  /*e290*/  F2FP.BF16.PACK_AB R8, R205, R206 ;  /* 0x000000cecd08723e */ /* 0x010fe200000010ff */
[----:B------:R-:W-:-:S02]  /*e2a0*/  FMUL.FTZ R97, R97, R16 ;  /* 0x0000001061617220 */ /* 0x000fc40000410000 */
[-C--:B------:R-:W-:Y:S02]  /*e2b0*/  FMUL.FTZ R112, R112, R16.reuse ;  /* 0x0000001070707220 */ /* 0x080fe40000410000 */
[-C--:B------:R-:W-:Y:S02]  /*e2c0*/  FMUL.FTZ R113, R113, R16.reuse ;  /* 0x0000001071717220 */ /* 0x080fe40000410000 */
[----:B------:R4:W3:Y:S01]  /*e2d0*/  MUFU.EX2 R13, R4 ;  /* 0x00000004000d7308 */ /* 0x0008e20000000800 */
[----:B-----5:R-:W-:Y:S01]  /*e2e0*/  F2FP.BF16.PACK_AB R7, R194, R195 ;  /* 0x000000c3c207723e */ /* 0x020fe200000010ff */
[-C--:B------:R-:W-:Y:S02]  /*e2f0*/  FMUL.FTZ R116, R116, R16.reuse ;  /* 0x0000001074747220 */ /* 0x080fe40000410000 */
[-C--:B------:R-:W-:Y:S02]  /*e300*/  FMUL.FTZ R117, R117, R16.reuse ;  /* 0x0000001075757220 */ /* 0x080fe40000410000 */
[----:B------:R-:W-:Y:S01]  /*e310*/  FMUL.FTZ R100, R100, R16 ;  /* 0x0000001064647220 */ /* 0x000fe20000410000 */
[----:B--2---:R-:W-:Y:S01]  /*e320*/  F2FP.BF16.PACK_AB R5, R193, R192 ;  /* 0x000000c0c105723e */ /* 0x004fe200000010ff */
[-C--:B-1----:R-:W-:Y:S01]  /*e330*/  FMUL.FTZ R40, R40, R14.reuse ;  /* 0x0000000e28287220 */ /* 0x082fe20000410000 */
[----:B------:R-:W-:Y:S01]  /*e340*/  MUFU.EX2 R202, R20 ;  /* 0x0000001400ca7308 */ /* 0x000fe20000000800 */
[----:B------:R-:W-:-:S02]  /*e350*/  FMUL.FTZ R41, R41, R14 ;  /* 0x0000000e29297220 */ /* 0x000fc40000410000 */
[-C--:B------:R-:W-:Y:S02]  /*e360*/  FMUL.FTZ R148, R148, R14.reuse ;  /* 0x0000000e94947220 */ /* 0x080fe40000410000 */
[----:B------:R-:W-:Y:S01]  /*e370*/  FMUL.FTZ R149, R149, R14 ;  /* 0x0000000e95957220 */ /* 0x000fe20000410000 */
[----:B----4-:R-:W-:Y:S01]  /*e380*/  F2FP.BF16.PACK_AB R4, R196, R197 ;  /* 0x000000c5c404723e */ /* 0x010fe200000010ff */
[-C--:B---3--:R-:W-:Y:S01]  /*e390*/  FMUL.FTZ R42, R42, R13.reuse ;  /* 0x0000000d2a2a7220 */ /* 0x088fe20000410000 */
[----:B------:R1:W2:Y:S01]  /*e3a0*/  MUFU.EX2 R203, R22 ;  /* 0x0000001600cb7308 */ /* 0x0002a20000000800 */
[-C--:B------:R-:W-:Y:S02]  /*e3b0*/  FMUL.FTZ R43, R43, R13.reuse ;  /* 0x0000000d2b2b7220 */ /* 0x080fe40000410000 */
[-C--:B------:R-:W-:Y:S02]  /*e3c0*/  FMUL.FTZ R150, R150, R13.reuse ;  /* 0x0000000d96967220 */ /* 0x080fe40000410000 */
[----:B------:R-:W-:-:S02]  /*e3d0*/  FMUL.FTZ R151, R151, R13 ;  /* 0x0000000d97977220 */ /* 0x000fc40000410000 */
[-C--:B------:R-:W-:Y:S01]  /*e3e0*/  FMUL.FTZ R152, R152, R14.reuse ;  /* 0x0000000e98987220 */ /* 0x080fe20000410000 */
[----:B------:R-:W-:Y:S01]  /*e3f0*/  HMMA.16816.F32.BF16 R240, R4, R136, R40 ;  /* 0x0000008804f0723c */ /* 0x000fe20000041828 */
[----:B------:R-:W-:Y:S01]  /*e400*/  LDSM.16.MT88.4 R40, [R218+0xb000] ;  /* 0x00b00000da28783b */ /* 0x000fe20000004200 */
[----:B------:R-:W3:Y:S01]  /*e410*/  MUFU.EX2 R15, R15 ;  /* 0x0000000f000f7308 */ /* 0x000ee20000000800 */
[-C--:B------:R-:W-:Y:S02]  /*e420*/  FMUL.FTZ R153, R153, R14.reuse ;  /* 0x0000000e99997220 */ /* 0x080fe40000410000 */
[-C--:B------:R-:W-:Y:S02]  /*e430*/  FMUL.FTZ R154, R154, R13.reuse ;  /* 0x0000000d9a9a7220 */ /* 0x080fe40000410000 */
[----:B------:R-:W-:Y:S01]  /*e440*/  FMUL.FTZ R155, R155, R13 ;  /* 0x0000000d9b9b7220 */ /* 0x000fe20000410000 */
[----:B-1----:R-:W1:Y:S01]  /*e450*/  LDSM.16.MT88.4 R20, [R213+0xa000] ;  /* 0x00a00000d514783b */ /* 0x002e620000004200 */
[----:B------:R-:W-:Y:S01]  /*e460*/  FMUL.FTZ R164, R164, R14 ;  /* 0x0000000ea4a47220 */ /* 0x000fe20000410000 */
[----:B--2---:R-:W-:Y:S01]  /*e470*/  F2FP.BF16.PACK_AB R11, R203, R202 ;  /* 0x000000cacb0b723e */ /* 0x004fe200000010ff */
[----:B------:R-:W-:-:S02]  /*e480*/  FMUL.FTZ R165, R165, R14 ;  /* 0x0000000ea5a57220 */ /* 0x000fc40000410000 */
[-C--:B------:R-:W-:Y:S02]  /*e490*/  FMUL.FTZ R166, R166, R13.reuse ;  /* 0x0000000da6a67220 */ /* 0x080fe40000410000 */
        /* <DEDUP_REMOVED lines=24> */
[----:B------:R-:W-:Y:S02]  /*e620*/  FMUL.FTZ R63, R63, R13 ;  /* 0x0000000d3f3f7220 */ /* 0x000fe40000410000 */
        /* <DEDUP_REMOVED lines=39> */
[-C--:B---3--:R-:W-:Y:S02]  /*e8a0*/  FMUL.FTZ R38, R38, R15.reuse ;  /* 0x0000000f26267220 */ /* 0x088fe40000410000 */
        /* <DEDUP_REMOVED lines=26> */
[-C--:B------:R-:W-:Y:S01]  /*ea50*/  FMUL.FTZ R83, R83, R15.reuse ;  /* 0x0000000f53537220 */ /* 0x080fe20000410000 */
[----:B------:R-:W-:Y:S01]  /*ea60*/  LDSM.16.MT88.4 R48, [R218+0xa800] ;  /* 0x00a80000da30783b */ /* 0x000fe20000004200 */
[----:B------:R-:W-:-:S02]  /*ea70*/  FMUL.FTZ R86, R86, R15 ;  /* 0x0000000f56567220 */ /* 0x000fc40000410000 */
[-C--:B------:R-:W-:Y:S02]  /*ea80*/  FMUL.FTZ R87, R87, R15.reuse ;  /* 0x0000000f57577220 */ /* 0x080fe40000410000 */
[-C--:B------:R-:W-:Y:S01]  /*ea90*/  FMUL.FTZ R66, R66, R15.reuse ;  /* 0x0000000f42427220 */ /* 0x080fe20000410000 */
[C---:B------:R-:W-:Y:S01]  /*eaa0*/  HMMA.16816.F32.BF16 R144, R8.reuse, R20, R144 ;  /* 0x000000140890723c */ /* 0x040fe20000041890 */
[-C--:B------:R-:W-:Y:S02]  /*eab0*/  FMUL.FTZ R67, R67, R15.reuse ;  /* 0x0000000f43437220 */ /* 0x080fe40000410000 */
[----:B-1----:R-:W-:Y:S02]  /*eac0*/  FFMA.FTZ R4, R177, c[0x0][0x23c], -R3 ;  /* 0x00008f00b1047a23 */ /* 0x002fe40000010803 */
[----:B------:R-:W-:Y:S02]  /*ead0*/  FMUL.FTZ R98, R98, R15 ;  /* 0x0000000f62627220 */ /* 0x000fe40000410000 */
[----:B------:R1:W2:Y:S01]  /*eae0*/  MUFU.EX2 R138, R4 ;  /* 0x00000004008a7308 */ /* 0x0002a20000000800 */
[----:B------:R-:W-:Y:S01]  /*eaf0*/  MOV R21, R247 ;  /* 0x000000f700157202 */ /* 0x000fe20000000f00 */
[----:B------:R-:W-:Y:S01]  /*eb00*/  HMMA.16816.F32.BF16 R52, R8, R132, R52 ;  /* 0x000000840834723c */ /* 0x000fe20000041834 */
[----:B------:R-:W-:Y:S01]  /*eb10*/  MOV R20, R241 ;  /* 0x000000f100147202 */ /* 0x000fe20000000f00 */
[----:B------:R-:W-:-:S02]  /*eb20*/  FMUL.FTZ R99, R99, R15 ;  /* 0x0000000f63637220 */ /* 0x000fc40000410000 */
[-C--:B------:R-:W-:Y:S02]  /*eb30*/  FMUL.FTZ R114, R114, R15.reuse ;  /* 0x0000000f72727220 */ /* 0x080fe40000410000 */
[-C--:B------:R-:W-:Y:S02]  /*eb40*/  FMUL.FTZ R115, R115, R15.reuse ;  /* 0x0000000f73737220 */ /* 0x080fe40000410000 */
[----:B------:R-:W-:Y:S01]  /*eb50*/  HMMA.16816.F32.BF16 R244, R8, R22, R156 ;  /* 0x0000001608f4723c */ /* 0x000fe2000004189c */
[----:B------:R-:W-:Y:S01]  /*eb60*/  LDSM.16.MT88.4 R156, [R213+0xa800] ;  /* 0x00a80000d59c783b */ /* 0x000fe20000004200 */
[-C--:B------:R-:W-:Y:S02]  /*eb70*/  FMUL.FTZ R118, R118, R15.reuse ;  /* 0x0000000f76767220 */ /* 0x080fe40000410000 */
[----:B------:R-:W-:Y:S02]  /*eb80*/  FMUL.FTZ R119, R119, R15 ;  /* 0x0000000f77777220 */ /* 0x000fe40000410000 */
[----:B-1----:R-:W-:-:S02]  /*eb90*/  FFMA.FTZ R4, R176, c[0x0][0x23c], -R3 ;  /* 0x00008f00b0047a23 */ /* 0x002fc40000010803 */
[----:B------:R-:W-:Y:S01]  /*eba0*/  FFMA.FTZ R3, R182, c[0x0][0x23c], -R3 ;  /* 0x00008f00b6037a23 */ /* 0x000fe20000010803 */
[----:B------:R-:W-:Y:S01]  /*ebb0*/  MOV R182, R125 ;  /* 0x0000007d00b67202 */ /* 0x000fe20000000f00 */
[----:B------:R1:W-:Y:S01]  /*ebc0*/  MUFU.EX2 R139, R4 ;  /* 0x00000004008b7308 */ /* 0x0003e20000000800 */
[----:B------:R-:W-:Y:S01]  /*ebd0*/  MOV R125, R18 ;  /* 0x00000012007d7202 */ /* 0x000fe20000000f00 */
[C---:B------:R-:W-:Y:S01]  /*ebe0*/  HMMA.16816.F32.BF16 R160, R8.reuse, R140, R160 ;  /* 0x0000008c08a0723c */ /* 0x040fe200000418a0 */
[-C--:B------:R-:W-:Y:S02]  /*ebf0*/  FMUL.FTZ R101, R101, R16.reuse ;  /* 0x0000001065657220 */ /* 0x080fe40000410000 */
[-C--:B------:R-:W-:Y:S02]  /*ec00*/  FMUL.FTZ R102, R102, R15.reuse ;  /* 0x0000000f66667220 */ /* 0x080fe40000410000 */
[----:B------:R-:W-:Y:S01]  /*ec10*/  FMUL.FTZ R103, R103, R15 ;  /* 0x0000000f67677220 */ /* 0x000fe20000410000 */
[----:B------:R3:W-:Y:S01]  /*ec20*/  MUFU.EX2 R137, R3 ;  /* 0x0000000300897308 */ /* 0x0007e20000000800 */
[-C--:B------:R-:W-:Y:S01]  /*ec30*/  FMUL.FTZ R128, R128, R16.reuse ;  /* 0x0000001080807220 */ /* 0x080fe20000410000 */
[----:B------:R-:W-:Y:S01]  /*ec40*/  HMMA.16816.F32.BF16 R240, R8, R142, R172 ;  /* 0x0000008e08f0723c */ /* 0x000fe200000418ac */
[----:B------:R-:W-:Y:S01]  /*ec50*/  LDSM.16.MT88.4 R172, [R215+0xa800] ;  /* 0x00a80000d7ac783b */ /* 0x000fe20000004200 */
[----:B------:R-:W-:-:S02]  /*ec60*/  FMUL.FTZ R129, R129, R16 ;  /* 0x0000001081817220 */ /* 0x000fc40000410000 */
[-C--:B------:R-:W-:Y:S01]  /*ec70*/  FMUL.FTZ R130, R130, R15.reuse ;  /* 0x0000000f82827220 */ /* 0x080fe20000410000 */
[----:B-1----:R-:W1:Y:S01]  /*ec80*/  LDSM.16.MT88.4 R4, [R217+0xb800] ;  /* 0x00b80000d904783b */ /* 0x002e620000004200 */
[----:B------:R-:W-:Y:S02]  /*ec90*/  FMUL.FTZ R131, R131, R15 ;  /* 0x0000000f83837220 */ /* 0x000fe40000410000 */
[----:B------:R-:W-:Y:S01]  /*eca0*/  HMMA.16816.F32.BF16 R68, R8, R28, R68 ;  /* 0x0000001c0844723c */ /* 0x000fe20000041844 */
[----:B---3--:R-:W-:Y:S01]  /*ecb0*/  FFMA.FTZ R3, R180, c[0x0][0x23c], -R2 ;  /* 0x00008f00b4037a23 */ /* 0x008fe20000010802 */
[----:B------:R-:W-:-:S06]  /*ecc0*/  MOV R180, R126 ;  /* 0x0000007e00b47202 */ /* 0x000fcc0000000f00 */
[C---:B------:R-:W-:Y:S01]  /*ecd0*/  HMMA.16816.F32.BF16 R140, R8.reuse, R30, R80 ;  /* 0x0000001e088c723c */ /* 0x040fe20000041850 */
[----:B------:R-:W-:Y:S01]  /*ece0*/  MOV R126, R20 ;  /* 0x00000014007e7202 */ /* 0x000fe20000000f00 */
[----:B------:R3:W-:Y:S01]  /*ecf0*/  MUFU.EX2 R22, R3 ;  /* 0x0000000300167308 */ /* 0x0007e20000000800 */
[----:B------:R-:W-:Y:S05]  /*ed00*/  LDSM.16.MT88.4 R80, [R213+0xb800] ;  /* 0x00b80000d550783b */ /* 0x000fea0000004200 */
[C---:B------:R-:W-:Y:S08]  /*ed10*/  HMMA.16816.F32.BF16 R84, R8.reuse, R32, R84 ;  /* 0x000000200854723c */ /* 0x040ff00000041854 */
[----:B------:R-:W-:Y:S01]  /*ed20*/  HMMA.16816.F32.BF16 R32, R8, R34, R96 ;  /* 0x000000220820723c */ /* 0x000fe20000041860 */
[----:B------:R-:W-:Y:S01]  /*ed30*/  LDSM.16.MT88.4 R96, [R215+0xb800] ;  /* 0x00b80000d760783b */ /* 0x000fe20000004200 */
[----:B---3--:R-:W-:Y:S01]  /*ed40*/  FFMA.FTZ R3, R181, c[0x0][0x23c], -R2 ;  /* 0x00008f00b5037a23 */ /* 0x008fe20000010802 */
[----:B------:R-:W-:-:S02]  /*ed50*/  MOV R181, R127 ;  /* 0x0000007f00b57202 */ /* 0x000fc40000000f00 */
[----:B------:R-:W-:Y:S01]  /*ed60*/  MOV R127, R19 ;  /* 0x00000013007f7202 */ /* 0x000fe20000000f00 */
[----:B------:R3:W4:Y:S02]  /*ed70*/  MUFU.EX2 R132, R3 ;  /* 0x0000000300847308 */ /* 0x0007240000000800 */
[C---:B------:R-:W-:Y:S01]  /*ed80*/  HMMA.16816.F32.BF16 R28, R8.reuse, R42, R112 ;  /* 0x0000002a081c723c */ /* 0x040fe20000041870 */
[----:B------:R-:W-:Y:S07]  /*ed90*/  LDSM.16.MT88.4 R112, [R218+0xb800] ;  /* 0x00b80000da70783b */ /* 0x000fee0000004200 */
[----:B------:R-:W-:Y:S01]  /*eda0*/  HMMA.16816.F32.BF16 R116, R8, R24, R116 ;  /* 0x000000180874723c */ /* 0x000fe20000041874 */
[----:B---3--:R-:W-:-:S02]  /*edb0*/  FFMA.FTZ R3, R179, c[0x0][0x23c], -R2 ;  /* 0x00008f00b3037a23 */ /* 0x008fc40000010802 */
[----:B------:R-:W-:Y:S01]  /*edc0*/  FFMA.FTZ R2, R183, c[0x0][0x23c], -R2 ;  /* 0x00008f00b7027a23 */ /* 0x000fe20000010802 */
[----:B------:R-:W-:-:S04]  /*edd0*/  MOV R183, R21 ;  /* 0x0000001500b77202 */ /* 0x000fc80000000f00 */
[C---:B------:R-:W-:Y:S01]  /*ede0*/  HMMA.16816.F32.BF16 R176, R8.reuse, R134, R64 ;  /* 0x0000008608b0723c */ /* 0x040fe20000041840 */
[----:B------:R-:W3:Y:S01]  /*edf0*/  LDSM.16.MT88.4 R64, [R217+0xa800] ;  /* 0x00a80000d940783b */ /* 0x000ee20000004200 */
[----:B------:R5:W-:Y:S05]  /*ee00*/  MUFU.EX2 R23, R2 ;  /* 0x0000000200177308 */ /* 0x000bea0000000800 */
[----:B------:R-:W-:Y:S01]  /*ee10*/  MOV R135, R238 ;  /* 0x000000ee00877202 */ /* 0x000fe20000000f00 */
[C---:B------:R-:W-:Y:S01]  /*ee20*/  HMMA.16816.F32.BF16 R100, R8.reuse, R40, R100 ;  /* 0x000000280864723c */ /* 0x040fe20000041864 */
[----:B------:R-:W-:Y:S01]  /*ee30*/  MOV R134, R237 ;  /* 0x000000ed00867202 */ /* 0x000fe20000000f00 */
[----:B------:R-:W1:Y:S06]  /*ee40*/  MUFU.EX2 R133, R3 ;  /* 0x0000000300857308 */ /* 0x000e6c0000000800 */
[----:B------:R-:W-:Y:S01]  /*ee50*/  HMMA.16816.F32.BF16 R24, R8, R26, R128 ;  /* 0x0000001a0818723c */ /* 0x000fe20000041880 */
[----:B-----5:R-:W-:Y:S01]  /*ee60*/  FFMA.FTZ R2, R184, c[0x0][0x23c], -R0 ;  /* 0x00008f00b8027a23 */ /* 0x020fe20000010800 */
[----:B------:R-:W-:-:S03]  /*ee70*/  MOV R184, R125 ;  /* 0x0000007d00b87202 */ /* 0x000fc60000000f00 */
[----:B------:R5:W-:Y:S02]  /*ee80*/  MUFU.EX2 R21, R2 ;  /* 0x0000000200157308 */ /* 0x000be40000000800 */
[----:B--2---:R-:W-:Y:S01]  /*ee90*/  F2FP.BF16.PACK_AB R128, R138, R136 ;  /* 0x000000888a80723e */ /* 0x004fe200000010ff */
[----:B------:R-:W-:Y:S01]  /*eea0*/  FFMA.FTZ R11, R183, R16, R206 ;  /* 0x00000010b70b7223 */ /* 0x000fe200000100ce */
[----:B----4-:R-:W-:Y:S01]  /*eeb0*/  F2FP.BF16.PACK_AB R129, R132, R22 ;  /* 0x000000168481723e */ /* 0x010fe200000010ff */
[----:B------:R-:W-:Y:S01]  /*eec0*/  FFMA.FTZ R8, R181, R15, R201 ;  /* 0x0000000fb5087223 */ /* 0x000fe200000100c9 */
[----:B------:R-:W-:Y:S01]  /*eed0*/  F2FP.BF16.PACK_AB R130, R137, R139 ;  /* 0x0000008b8982723e */ /* 0x000fe200000010ff */
[----:B------:R-:W-:Y:S01]  /*eee0*/  FADD.FTZ R11, R205, R11 ;  /* 0x0000000bcd0b7221 */ /* 0x000fe20000010000 */
[----:B-1----:R-:W-:Y:S01]  /*eef0*/  F2FP.BF16.PACK_AB R131, R23, R133 ;  /* 0x000000851783723e */ /* 0x002fe200000010ff */
[----:B------:R-:W-:-:S06]  /*ef00*/  FADD.FTZ R10, R200, R8 ;  /* 0x00000008c80a7221 */ /* 0x000fcc0000010000 */
[----:B------:R-:W-:Y:S01]  /*ef10*/  HMMA.16816.F32.BF16 R116, R128, R4, R116 ;  /* 0x000000048074723c */ /* 0x000fe20000041874 */
[----:B-----5:R-:W-:Y:S01]  /*ef20*/  FFMA.FTZ R2, R185, c[0x0][0x23c], -R0 ;  /* 0x00008f00b9027a23 */ /* 0x020fe20000010800 */
[----:B------:R-:W-:-:S03]  /*ef30*/  MOV R185, R126 ;  /* 0x0000007e00b97202 */ /* 0x000fc60000000f00 */
[----:B------:R1:W2:Y:S03]  /*ef40*/  MUFU.EX2 R20, R2 ;  /* 0x0000000200147308 */ /* 0x0002a60000000800 */
[C---:B------:R-:W-:Y:S08]  /*ef50*/  HMMA.16816.F32.BF16 R144, R128.reuse, R156, R144 ;  /* 0x0000009c8090723c */ /* 0x040ff00000041890 */
[C---:B------:R-:W-:Y:S01]  /*ef60*/  HMMA.16816.F32.BF16 R160, R128.reuse, R172, R160 ;  /* 0x000000ac80a0723c */ /* 0x040fe200000418a0 */
[--C-:B-1----:R-:W-:Y:S01]  /*ef70*/  FFMA.FTZ R2, R187, c[0x0][0x23c], -R0.reuse ;  /* 0x00008f00bb027a23 */ /* 0x102fe20000010800 */
[----:B------:R-:W-:Y:S01]  /*ef80*/  MOV R187, R17 ;  /* 0x0000001100bb7202 */ /* 0x000fe20000000f00 */
[----:B------:R-:W-:Y:S01]  /*ef90*/  FFMA.FTZ R0, R188, c[0x0][0x23c], -R0 ;  /* 0x00008f00bc007a23 */ /* 0x000fe20000010800 */
[----:B--2---:R-:W-:Y:S01]  /*efa0*/  F2FP.BF16.PACK_AB R124, R20, R21 ;  /* 0x00000015147c723e */ /* 0x004fe200000010ff */
[----:B------:R1:W-:Y:S03]  /*efb0*/  MUFU.EX2 R19, R2 ;  /* 0x0000000200137308 */ /* 0x0003e60000000800 */
[C---:B------:R-:W-:Y:S05]  /*efc0*/  HMMA.16816.F32.BF16 R36, R128.reuse, R48, R36 ;  /* 0x000000308024723c */ /* 0x040fea0000041824 */
[----:B------:R2:W4:Y:S03]  /*efd0*/  MUFU.EX2 R18, R0 ;  /* 0x0000000000127308 */ /* 0x0005260000000800 */
[----:B---3--:R-:W-:Y:S01]  /*efe0*/  HMMA.16816.F32.BF16 R52, R128, R64, R52 ;  /* 0x000000408034723c */ /* 0x008fe20000041834 */
[----:B-1----:R-:W-:-:S07]  /*eff0*/  FFMA.FTZ R2, R190, c[0x0][0x23c], -R12 ;  /* 0x00008f00be027a23 */ /* 0x002fce000001080c */
[----:B------:R-:W-:Y:S01]  /*f000*/  HMMA.16816.F32.BF16 R68, R128, R80, R68 ;  /* 0x000000508044723c */ /* 0x000fe20000041844 */
[----:B------:R-:W-:Y:S01]  /*f010*/  MUFU.EX2 R2, R2 ;  /* 0x0000000200027308 */ /* 0x000fe20000000800 */
[----:B--2---:R-:W-:Y:S01]  /*f020*/  FFMA.FTZ R0, R186, c[0x0][0x23c], -R12 ;  /* 0x00008f00ba007a23 */ /* 0x004fe2000001080c */
[----:B------:R-:W-:-:S05]  /*f030*/  MOV R186, R127 ;  /* 0x0000007f00ba7202 */ /* 0x000fca0000000f00 */
[C---:B------:R-:W-:Y:S01]  /*f040*/  HMMA.16816.F32.BF16 R84, R128.reuse, R96, R84 ;  /* 0x000000608054723c */ /* 0x040fe20000041854 */
[----:B----4-:R-:W-:Y:S01]  /*f050*/  F2FP.BF16.PACK_AB R126, R18, R19 ;  /* 0x00000013127e723e */ /* 0x010fe200000010ff */
[----:B------:R1:W-:Y:S06]  /*f060*/  MUFU.EX2 R17, R0 ;  /* 0x0000000000117308 */ /* 0x0003ec0000000800 */
[----:B------:R-:W-:Y:S01]  /*f070*/  HMMA.16816.F32.BF16 R100, R128, R112, R100 ;  /* 0x000000708064723c */ /* 0x000fe20000041864 */
[----:B-1----:R-:W-:-:S04]  /*f080*/  FFMA.FTZ R0, R189, c[0x0][0x23c], -R12 ;  /* 0x00008f00bd007a23 */ /* 0x002fc8000001080c */
        /* <DEDUP_REMOVED lines=197> */
[----:B------:R-:W-:Y:S01]  /*fce0*/  FMUL.FTZ R143, R143, c[0x0][0x2ec] ;  /* 0x0000bb008f8f7a20 */ /* 0x000fe20000410000 */
[----:B------:R-:W1:Y:S02]  /*fcf0*/  MUFU.TANH R201, R141 ;  /* 0x0000008d00c97308 */ /* 0x000e640000002400 */
[----:B------:R-:W-:Y:S01]  /*fd00*/  HMMA.16816.F32.BF16 R184, R24, R30, R184 ;  /* 0x0000001e18b8723c */ /* 0x000fe200000418b8 */
[----:B------:R-:W2:Y:S05]  /*fd10*/  LDSM.16.M88.4 R24, [R221+0x9800] ;  /* 0x00980000dd18783b */ /* 0x000eaa0000000200 */
[----:B------:R-:W4:Y:S02]  /*fd20*/  MUFU.TANH R200, R143 ;  /* 0x0000008f00c87308 */ /* 0x000f240000002400 */
[----:B------:R-:W-:Y:S08]  /*fd30*/  HMMA.16816.F32.BF16 R20, R16, R34, R176 ;  /* 0x000000221014723c */ /* 0x000ff000000418b0 */
[----:B---3--:R-:W-:Y:S01]  /*fd40*/  HMMA.16816.F32.BF16 R28, R4, R132, R180 ;  /* 0x00000084041c723c */ /* 0x008fe200000418b4 */
[----:B------:R-:W3:Y:S07]  /*fd50*/  MUFU.TANH R183, R140 ;  /* 0x0000008c00b77308 */ /* 0x000eee0000002400 */
[----:B------:R-:W-:Y:S01]  /*fd60*/  HMMA.16816.F32.BF16 R32, R12, R34, R136 ;  /* 0x000000220c20723c */ /* 0x000fe20000041888 */
[----:B------:R2:W1:Y:S07]  /*fd70*/  MUFU.TANH R182, R142 ;  /* 0x0000008e00b67308 */ /* 0x00046e0000002400 */
[----:B------:R-:W-:Y:S01]  /*fd80*/  HMMA.16816.F32.BF16 R136, R8, R134, R20 ;  /* 0x000000860888723c */ /* 0x000fe20000041814 */
[----:B------:R-:W5:Y:S01]  /*fd90*/  LDSM.16.M88.4 R20, [R219+0x1800] ;  /* 0x00180000db14783b */ /* 0x000f620000000200 */
[----:B------:R-:W-:-:S06]  /*fda0*/  DEPBAR.LE SB0, 0x0 ;  /* 0x000080000000791a */ /* 0x000fcc0000000000 */
[----:B------:R-:W-:Y:S01]  /*fdb0*/  FMUL.FTZ R28, R28, c[0x0][0x2ec] ;  /* 0x0000bb001c1c7a20 */ /* 0x000fe20000410000 */
[----:B--2---:R-:W-:Y:S01]  /*fdc0*/  HMMA.16816.F32.BF16 R140, R16, R24, R188 ;  /* 0x00000018108c723c */ /* 0x004fe200000418bc */
[----:B------:R-:W-:Y:S02]  /*fdd0*/  FMUL.FTZ R29, R29, c[0x0][0x2ec] ;  /* 0x0000bb001d1d7a20 */ /* 0x000fe40000410000 */
[----:B------:R-:W-:Y:S01]  /*fde0*/  FMUL.FTZ R30, R30, c[0x0][0x2ec] ;  /* 0x0000bb001e1e7a20 */ /* 0x000fe20000410000 */
[----:B------:R-:W2:Y:S01]  /*fdf0*/  MUFU.TANH R179, R28 ;  /* 0x0000001c00b37308 */ /* 0x000ea20000002400 */
[----:B------:R-:W-:-:S03]  /*fe00*/  FMUL.FTZ R31, R31, c[0x0][0x2ec] ;  /* 0x0000bb001f1f7a20 */ /* 0x000fc60000410000 */
[----:B------:R-:W-:Y:S04]  /*fe10*/  HMMA.16816.F32.BF16 R16, R16, R26, R184 ;  /* 0x0000001a1010723c */ /* 0x000fe800000418b8 */
[----:B------:R-:W1:Y:S03]  /*fe20*/  MUFU.TANH R181, R29 ;  /* 0x0000001d00b57308 */ /* 0x000e660000002400 */
[----:B------:R-:W-:Y:S01]  /*fe30*/  FMUL.FTZ R137, R137, c[0x0][0x2ec] ;  /* 0x0000bb0089897a20 */ /* 0x000fe20000410000 */
[----:B------:R-:W-:Y:S01]  /*fe40*/  HMMA.16816.F32.BF16 R132, R4, R134, R32 ;  /* 0x000000860484723c */ /* 0x000fe20000041820 */
[----:B------:R-:W-:Y:S02]  /*fe50*/  FMUL.FTZ R136, R136, c[0x0][0x2ec] ;  /* 0x0000bb0088887a20 */ /* 0x000fe40000410000 */
[----:B------:R-:W-:Y:S01]  /*fe60*/  FMUL.FTZ R139, R139, c[0x0][0x2ec] ;  /* 0x0000bb008b8b7a20 */ /* 0x000fe20000410000 */
[----:B------:R-:W1:Y:S08]  /*fe70*/  MUFU.TANH R178, R30 ;  /* 0x0000001e00b27308 */ /* 0x000e700000002400 */
[----:B------:R1:W1:Y:S01]  /*fe80*/  MUFU.TANH R180, R31 ;  /* 0x0000001f00b47308 */ /* 0x0002620000002400 */
[C---:B-----5:R-:W-:Y:S07]  /*fe90*/  HMMA.16816.F32.BF16 R32, R8.reuse, R20, R140 ;  /* 0x000000140820723c */ /* 0x060fee000004188c */
[----:B------:R-:W2:Y:S01]  /*fea0*/  MUFU.TANH R177, R137 ;  /* 0x0000008900b17308 */ /* 0x000ea20000002400 */
[----:B------:R-:W-:Y:S03]  /*feb0*/  HMMA.16816.F32.BF16 R8, R8, R22, R16 ;  /* 0x000000160808723c */ /* 0x000fe60000041810 */
[----:B------:R-:W-:-:S02]  /*fec0*/  FMUL.FTZ R132, R132, c[0x0][0x2ec] ;  /* 0x0000bb0084847a20 */ /* 0x000fc40000410000 */
[----:B------:R-:W-:Y:S02]  /*fed0*/  FMUL.FTZ R134, R134, c[0x0][0x2ec] ;  /* 0x0000bb0086867a20 */ /* 0x000fe40000410000 */
[----:B------:R5:W2:Y:S01]  /*fee0*/  MUFU.TANH R176, R136 ;  /* 0x0000008800b07308 */ /* 0x000aa20000002400 */
[----:B------:R-:W-:Y:S01]  /*fef0*/  FMUL.FTZ R133, R133, c[0x0][0x2ec] ;  /* 0x0000bb0085857a20 */ /* 0x000fe20000410000 */
[C---:B-1----:R-:W-:Y:S06]  /*ff00*/  HMMA.16816.F32.BF16 R28, R12.reuse, R24, R192 ;  /* 0x000000180c1c723c */ /* 0x042fec00000418c0 */
[----:B------:R-:W1:Y:S02]  /*ff10*/  MUFU.TANH R137, R132 ;  /* 0x0000008400897308 */ /* 0x000e640000002400 */
[----:B------:R-:W-:Y:S01]  /*ff20*/  HMMA.16816.F32.BF16 R12, R12, R26, R196 ;  /* 0x0000001a0c0c723c */ /* 0x000fe200000418c4 */
[----:B------:R-:W-:-:S02]  /*ff30*/  FMUL.FTZ R32, R32, c[0x0][0x2ec] ;  /* 0x0000bb0020207a20 */ /* 0x000fc40000410000 */
[----:B------:R-:W-:-:S03]  /*ff40*/  FMUL.FTZ R34, R34, c[0x0][0x2ec] ;  /* 0x0000bb0022227a20 */ /* 0x000fc60000410000 */
[----:B------:R1:W1:Y:S01]  /*ff50*/  MUFU.TANH R141, R134 ;  /* 0x00000086008d7308 */ /* 0x0002620000002400 */
[----:B-----5:R-:W-:Y:S02]  /*ff60*/  FMUL.FTZ R136, R138, c[0x0][0x2ec] ;  /* 0x0000bb008a887a20 */ /* 0x020fe40000410000 */
[----:B------:R-:W-:Y:S02]  /*ff70*/  FMUL.FTZ R8, R8, c[0x0][0x2ec] ;  /* 0x0000bb0008087a20 */ /* 0x000fe40000410000 */
[----:B------:R-:W-:-:S03]  /*ff80*/  FMUL.FTZ R9, R9, c[0x0][0x2ec] ;  /* 0x0000bb0009097a20 */ /* 0x000fc60000410000 */
[----:B------:R5:W2:Y:S01]  /*ff90*/  MUFU.TANH R132, R32 ;  /* 0x0000002000847308 */ /* 0x000aa20000002400 */
[----:B------:R-:W-:Y:S02]  /*ffa0*/  FMUL.FTZ R10, R10, c[0x0][0x2ec] ;  /* 0x0000bb000a0a7a20 */ /* 0x000fe40000410000 */
[----:B------:R-:W-:Y:S01]  /*ffb0*/  FMUL.FTZ R11, R11, c[0x0][0x2ec] ;  /* 0x0000bb000b0b7a20 */ /* 0x000fe20000410000 */
[----:B------:R-:W-:Y:S01]  /*ffc0*/  HMMA.16816.F32.BF16 R28, R4, R20, R28 ;  /* 0x00000014041c723c */ /* 0x000fe2000004181c */
[----:B-1----:R-:W-:-:S03]  /*ffd0*/  FMUL.FTZ R134, R135, c[0x0][0x2ec] ;  /* 0x0000bb0087867a20 */ /* 0x002fc60000410000 */
[----:B------:R-:W1:Y:S04]  /*ffe0*/  MUFU.TANH R136, R136 ;  /* 0x0000008800887308 */ /* 0x000e680000002400 */
[----:B------:R-:W-:Y:S01]  /*fff0*/  HMMA.16816.F32.BF16 R4, R4, R22, R12 ;  /* 0x000000160404723c */ /* 0x000fe2000004180c */
[----:B-----5:R-:W-:-:S03]  /*10000*/  FMUL.FTZ R32, R33, c[0x0][0x2ec] ;  /* 0x0000bb0021207a20 */ /* 0x020fc60000410000 */
[----:B------:R-:W1:Y:S01]  /*10010*/  MUFU.TANH R139, R139 ;  /* 0x0000008b008b7308 */ /* 0x000e620000002400 */
[----:B------:R-:W-:-:S07]  /*10020*/  FMUL.FTZ R33, R35, c[0x0][0x2ec] ;  /* 0x0000bb0023217a20 */ /* 0x000fce0000410000 */
[----:B------:R1:W1:Y:S04]  /*10030*/  MUFU.TANH R140, R133 ;  /* 0x00000085008c7308 */ /* 0x0002680000002400 */
        /* <DEDUP_REMOVED lines=72> */
.L_x_2157:
[----:B------:R-:W-:Y:S05]  /*104c0*/  BSYNC B0 ;  /* 0x0000000000007941 */ /* 0x000fea0003800000 */
.L_x_2156:
[----:B------:R-:W0:Y:S02]  /*104d0*/  LDGDEPBAR ;  /* 0x00000000000079af */ /* 0x000e240000000000 */
.L_x_2155:
[----:B--234-:R-:W2:Y:S01]  /*104e0*/  S2R R2, SR_TID.X ;  /* 0x0000000000027919 */ /* 0x01cea20000002100 */
[----:B------:R-:W-:Y:S02]  /*104f0*/  MOV R0, UR21 ;  /* 0x0000001500007c02 */ /* 0x000fe40008000f00 */
[----:B--2---:R-:W-:-:S04]  /*10500*/  SHF.L.U32 R2, R2, 0x1, RZ ;  /* 0x0000000102027819 */ /* 0x004fc800000006ff */
[----:B------:R-:W-:-:S04]  /*10510*/  LOP3.LUT R2, R2, 0x6, RZ, 0xc0, !PT ;  /* 0x0000000602027812 */ /* 0x000fc800078ec0ff */
[----:B------:R-:W-:-:S04]  /*10520*/  LEA R0, R0, R2, 0x5 ;  /* 0x0000000200007211 */ /* 0x000fc800078e28ff */
[C---:B------:R-:W-:Y:S02]  /*10530*/  IADD3 R2, R0.reuse, 0x1, RZ ;  /* 0x0000000100027810 */ /* 0x040fe40007ffe0ff */
        /* <DEDUP_REMOVED lines=14> */
[----:B-1----:R-:W-:Y:S02]  /*10620*/  FSEL R6, R183, -INF , !P1 ;  /* 0xff800000b7067808 */ /* 0x002fe40004800000 */
[----:B------:R-:W-:Y:S02]  /*10630*/  ISETP.LT.OR P5, PT, R0, R229, P5 ;  /* 0x000000e50000720c */ /* 0x000fe40002fa1670 */
[----:B------:R-:W-:-:S02]  /*10640*/  FSEL R9, R182, -INF , !P0 ;  /* 0xff800000b6097808 */ /* 0x000fc40004000000 */
[----:B------:R-:W-:Y:S02]  /*10650*/  ISETP.GE.AND P1, PT, R0, R232, PT ;  /* 0x000000e80000720c */ /* 0x000fe40003f26270 */
[----:B------:R-:W-:Y:S02]  /*10660*/  ISETP.GE.AND P0, PT, R2, R235, PT ;  /* 0x000000eb0200720c */ /* 0x000fe40003f06270 */
[C---:B------:R-:W-:Y:S02]  /*10670*/  IADD3 R5, R0.reuse, 0x9, RZ ;  /* 0x0000000900057810 */ /* 0x040fe40007ffe0ff */
[----:B------:R-:W-:Y:S02]  /*10680*/  FSEL R11, R179, -INF , !P5 ;  /* 0xff800000b30b7808 */ /* 0x000fe40006800000 */
        /* <DEDUP_REMOVED lines=9> */
[----:B------:R-:W-:Y:S02]  /*10720*/  ISETP.LT.OR P5, PT, R2, R230, P5 ;  /* 0x000000e60200720c */ /* 0x000fe40002fa1670 */
        /* <DEDUP_REMOVED lines=10> */
[----:B------:R-:W-:Y:S02]  /*107d0*/  ISETP.GE.AND P5, PT, R3, R235, PT ;  /* 0x000000eb0300720c */ /* 0x000fe40003fa6270 */
[-C--:B------:R-:W-:Y:S02]  /*107e0*/  ISETP.LT.OR P0, PT, R4, R231.reuse, P0 ;  /* 0x000000e70400720c */ /* 0x080fe40000701670 */
[----:B------:R-:W-:Y:S02]  /*107f0*/  IADD3 R2, R0, 0x18, RZ ;  /* 0x0000001800027810 */ /* 0x000fe40007ffe0ff */
[----:B------:R-:W-:Y:S02]  /*10800*/  FSEL R7, R177, -INF , !P2 ;  /* 0xff800000b1077808 */ /* 0x000fe40005000000 */
[----:B------:R-:W-:Y:S01]  /*10810*/  FMNMX.FTZ R12, R8, R12, !PT ;  /* 0x0000000c080c7209 */ /* 0x000fe20007810000 */
[----:B------:R-:W-:Y:S01]  /*10820*/  LDSM.16.MT88.4 R176, [R215+0xa000] ;  /* 0x00a00000d7b0783b */ /* 0x000fe20000004200 */
        /* <DEDUP_REMOVED lines=24> */
[----:B------:R-:W-:-:S02]  /*109b0*/  ISETP.GE.AND P0, PT, R4, R234, PT ;  /* 0x000000ea0400720c */ /* 0x000fc40003f06270 */
[----:B------:R-:W-:Y:S02]  /*109c0*/  FMNMX.FTZ R136, R185, R5, !PT ;  /* 0x00000005b9887209 */ /* 0x000fe40007810000 */
[----:B------:R-:W-:Y:S02]  /*109d0*/  FSEL R19, R137, -INF , !P1 ;  /* 0xff80000089137808 */ /* 0x000fe40004800000 */
[----:B------:R-:W-:Y:S02]  /*109e0*/  ISETP.GE.AND P1, PT, R3, R234, PT ;  /* 0x000000ea0300720c */ /* 0x000fe40003f26270 */
[----:B------:R-:W-:Y:S02]  /*109f0*/  ISETP.LT.OR P0, PT, R4, R230, P0 ;  /* 0x000000e60400720c */ /* 0x000fe40000701670 */
[----:B------:R-:W-:Y:S02]  /*10a00*/  FSEL R15, R139, -INF , !P4 ;  /* 0xff8000008b0f7808 */ /* 0x000fe40006000000 */
[----:B------:R-:W-:-:S02]  /*10a10*/  FMNMX.FTZ R5, R16, R12, !PT ;  /* 0x0000000c10057209 */ /* 0x000fc40007810000 */
[----:B------:R-:W1:Y:S01]  /*10a20*/  SHFL.BFLY PT, R12, R136, 0x2, 0x1f ;  /* 0x0c401f00880c7f89 */ /* 0x000e6200000e0000 */
[----:B------:R-:W-:Y:S02]  /*10a30*/  ISETP.GE.AND P4, PT, R2, R234, PT ;  /* 0x000000ea0200720c */ /* 0x000fe40003f86270 */
[----:B------:R-:W-:Y:S02]  /*10a40*/  ISETP.LT.OR P1, PT, R3, R230, P1 ;  /* 0x000000e60300720c */ /* 0x000fe40000f21670 */
[----:B------:R-:W-:Y:S02]  /*10a50*/  FSEL R182, R34, -INF , !P0 ;  /* 0xff80000022b67808 */ /* 0x000fe40004000000 */
[----:B------:R-:W-:Y:S02]  /*10a60*/  FMNMX.FTZ R5, R15, R5, !PT ;  /* 0x000000050f057209 */ /* 0x000fe40007810000 */
[----:B------:R-:W-:Y:S02]  /*10a70*/  ISETP.GE.AND P0, PT, R0, R234, PT ;  /* 0x000000ea0000720c */ /* 0x000fe40003f06270 */
[----:B------:R-:W-:-:S02]  /*10a80*/  ISETP.LT.OR P4, PT, R2, R230, P4 ;  /* 0x000000e60200720c */ /* 0x000fc40002781670 */
[----:B------:R-:W-:Y:S02]  /*10a90*/  FSEL R181, R33, -INF , !P1 ;  /* 0xff80000021b57808 */ /* 0x000fe40004800000 */
[----:B------:R-:W-:Y:S01]  /*10aa0*/  FMNMX.FTZ R5, R182, R5, !PT ;  /* 0x00000005b6057209 */ /* 0x000fe20007810000 */
[----:B------:R-:W-:Y:S01]  /*10ab0*/  LDSM.16.MT88.4 R32, [R215+0xb000] ;  /* 0x00b00000d720783b */ /* 0x000fe20000004200 */
[C---:B------:R-:W-:Y:S02]  /*10ac0*/  ISETP.GE.AND P5, PT, R4.reuse, R233, PT ;  /* 0x000000e90400720c */ /* 0x040fe40003fa6270 */
        /* <DEDUP_REMOVED lines=10> */
[----:B------:R-:W-:Y:S02]  /*10b70*/  FMNMX.FTZ R5, R237, R11, !PT ;  /* 0x0000000bed057209 */ /* 0x000fe40007810000 */
[C---:B------:R-:W-:Y:S02]  /*10b80*/  ISETP.LT.OR P4, PT, R3.reuse, R229, P4 ;  /* 0x000000e50300720c */ /* 0x040fe40002781670 */
[----:B------:R-:W-:Y:S02]  /*10b90*/  ISETP.LT.OR P0, PT, R3, R228, P0 ;  /* 0x000000e40300720c */ /* 0x000fe40000701670 */
[----:B------:R-:W-:Y:S02]  /*10ba0*/  FMNMX.FTZ R3, R20, R5, !PT ;  /* 0x0000000514037209 */ /* 0x000fe40007810000 */
[----:B------:R-:W-:-:S02]  /*10bb0*/  FMNMX.FTZ R5, R236, R18, !PT ;  /* 0x00000012ec057209 */ /* 0x000fc40007810000 */
[----:B-1----:R-:W-:Y:S02]  /*10bc0*/  FMNMX.FTZ R136, R136, R12, !PT ;  /* 0x0000000c88887209 */ /* 0x002fe40007810000 */
[----:B------:R-:W-:Y:S02]  /*10bd0*/  FSEL R13, R141, -INF , !P3 ;  /* 0xff8000008d0d7808 */ /* 0x000fe40005800000 */
[----:B------:R-:W-:Y:S01]  /*10be0*/  FMNMX.FTZ R12, R21, R5, !PT ;  /* 0x00000005150c7209 */ /* 0x000fe20007810000 */
[----:B------:R-:W1:Y:S01]  /*10bf0*/  SHFL.BFLY PT, R23, R136, 0x1, 0x1f ;  /* 0x0c201f0088177f89 */ /* 0x000e6200000e0000 */
[----:B------:R-:W-:Y:S02]  /*10c00*/  FSEL R14, R140, -INF , !P6 ;  /* 0xff8000008c0e7808 */ /* 0x000fe40007000000 */
[C---:B------:R-:W-:Y:S01]  /*10c10*/  ISETP.GE.AND P6, PT, R2.reuse, R233, PT ;  /* 0x000000e90200720c */ /* 0x040fe20003fc6270 */
[----:B------:R-:W-:Y:S01]  /*10c20*/  LDSM.16.MT88.4 R140, [R217+0xa000] ;  /* 0x00a00000d98c783b */ /* 0x000fe20000004200 */
[----:B------:R-:W-:-:S02]  /*10c30*/  ISETP.GE.AND P3, PT, R2, R232, PT ;  /* 0x000000e80200720c */ /* 0x000fc40003f66270 */
[----:B------:R-:W-:Y:S02]  /*10c40*/  FMNMX.FTZ R3, R19, R3, !PT ;  /* 0x0000000313037209 */ /* 0x000fe40007810000 */
        /* <DEDUP_REMOVED lines=8> */
[C---:B------:R-:W-:Y:S02]  /*10cd0*/  ISETP.GE.AND P5, PT, R0.reuse, R233, PT ;  /* 0x000000e90000720c */ /* 0x040fe40003fa6270 */
[----:B------:R-:W-:Y:S02]  /*10ce0*/  ISETP.GE.AND P1, PT, R0, R232, PT ;  /* 0x000000e80000720c */ /* 0x000fe40003f26270 */
[----:B------:R-:W-:-:S02]  /*10cf0*/  FSEL R186, R29, -INF , !P4 ;  /* 0xff8000001dba7808 */ /* 0x000fc40006000000 */
[----:B------:R-:W-:Y:S02]  /*10d00*/  FMNMX.FTZ R3, R183, R3, !PT ;  /* 0x00000003b7037209 */ /* 0x000fe40007810000 */
[----:B------:R-:W-:Y:S02]  /*10d10*/  FSEL R190, R31, -INF , !P0 ;  /* 0xff8000001fbe7808 */ /* 0x000fe40004000000 */
[----:B------:R-:W-:Y:S01]  /*10d20*/  FMNMX.FTZ R2, R189, R2, !PT ;  /* 0x00000002bd027209 */ /* 0x000fe20007810000 */
[----:B------:R-:W-:Y:S01]  /*10d30*/  LDSM.16.MT88.4 R28, [R213+0xb000] ;  /* 0x00b00000d51c783b */ /* 0x000fe20000004200 */
        /* <DEDUP_REMOVED lines=10> */
[----:B------:R-:W-:Y:S02]  /*10de0*/  FMNMX.FTZ R134, R188, R3, !PT ;  /* 0x00000003bc867209 */ /* 0x000fe40007810000 */
[----:B------:R-:W-:Y:S02]  /*10df0*/  FMNMX.FTZ R0, R191, R0, !PT ;  /* 0x00000000bf007209 */ /* 0x000fe40007810000 */
[----:B------:R-:W-:Y:S01]  /*10e00*/  FMNMX.FTZ R4, R184, R4, !PT ;  /* 0x00000004b8047209 */ /* 0x000fe20007810000 */
[----:B------:R-:W2:Y:S01]  /*10e10*/  SHFL.BFLY PT, R3, R134, 0x2, 0x1f ;  /* 0x0c401f0086037f89 */ /* 0x000ea200000e0000 */
[----:B-1----:R-:W-:-:S03]  /*10e20*/  FMNMX.FTZ R136, R136, R23, !PT ;  /* 0x0000001788887209 */ /* 0x002fc60007810000 */
[----:B------:R-:W1:Y:S01]  /*10e30*/  SHFL.BFLY PT, R2, R0, 0x2, 0x1f ;  /* 0x0c401f0000027f89 */ /* 0x000e6200000e0000 */
        /* <DEDUP_REMOVED lines=9> */
[----:B--2---:R-:W-:Y:S02]  /*10ed0*/  FMNMX.FTZ R134, R3, R134, !PT ;  /* 0x0000008603867209 */ /* 0x004fe40007810000 */
[----:B-1----:R-:W-:-:S02]  /*10ee0*/  FMNMX.FTZ R0, R2, R0, !PT ;  /* 0x0000000002007209 */ /* 0x002fc40007810000 */
[----:B------:R-:W1:Y:S01]  /*10ef0*/  MUFU.EX2 R210, R10 ;  /* 0x0000000a00d27308 */ /* 0x000e620000000800 */
[----:B---3--:R-:W-:Y:S02]  /*10f00*/  FMNMX.FTZ R4, R4, R22, !PT ;  /* 0x0000001604047209 */ /* 0x008fe40007810000 */
[----:B------:R-:W2:Y:S04]  /*10f10*/  SHFL.BFLY PT, R137, R0, 0x1, 0x1f ;  /* 0x0c201f0000897f89 */ /* 0x000ea800000e0000 */
[----:B----4-:R-:W3:Y:S01]  /*10f20*/  SHFL.BFLY PT, R6, R134, 0x1, 0x1f ;  /* 0x0c201f0086067f89 */ /* 0x010ee200000e0000 */
[----:B------:R1:W-:Y:S03]  /*10f30*/  MUFU.EX2 R209, R8 ;  /* 0x0000000800d17308 */ /* 0x0003e60000000800 */
[----:B------:R-:W4:Y:S05]  /*10f40*/  SHFL.BFLY PT, R135, R4, 0x1, 0x1f ;  /* 0x0c201f0004877f89 */ /* 0x000f2a00000e0000 */
[----:B------:R-:W5:Y:S01]  /*10f50*/  MUFU.EX2 R240, R7 ;  /* 0x0000000700f07308 */ /* 0x000f620000000800 */
[----:B-1----:R-:W-:-:S02]  /*10f60*/  F2FP.BF16.PACK_AB R8, R210, R211 ;  /* 0x000000d3d208723e */ /* 0x002fc400000010ff */
[----:B--2---:R-:W-:Y:S02]  /*10f70*/  FMNMX.FTZ R137, R0, R137, !PT ;  /* 0x0000008900897209 */ /* 0x004fe40007810000 */
[----:B---3--:R-:W-:-:S03]  /*10f80*/  FMNMX.FTZ R134, R134, R6, !PT ;  /* 0x0000000686867209 */ /* 0x008fc60007810000 */
[C---:B------:R-:W-:Y:S01]  /*10f90*/  FMUL.FTZ R0, R137.reuse, c[0x0][0x23c] ;  /* 0x00008f0089007a20 */ /* 0x040fe20000410000 */
[----:B------:R-:W-:Y:S02]  /*10fa0*/  FSETP.NEU.FTZ.AND P0, PT, R137, -INF , PT ;  /* 0xff8000008900780b */ /* 0x000fe40003f1d000 */
[C---:B------:R-:W-:Y:S01]  /*10fb0*/  FSETP.NEU.FTZ.AND P1, PT, R134.reuse, -INF , PT ;  /* 0xff8000008600780b */ /* 0x040fe20003f3d000 */
[----:B------:R-:W-:Y:S01]  /*10fc0*/  FMUL.FTZ R2, R134, c[0x0][0x23c] ;  /* 0x00008f0086027a20 */ /* 0x000fe20000410000 */
[----:B------:R-:W-:Y:S02]  /*10fd0*/  FSEL R0, R0, RZ, P0 ;  /* 0x000000ff00007208 */ /* 0x000fe40000000000 */
[----:B----4-:R-:W-:Y:S02]  /*10fe0*/  FMNMX.FTZ R135, R4, R135, !PT ;  /* 0x0000008704877209 */ /* 0x010fe40007810000 */
[----:B------:R-:W-:Y:S01]  /*10ff0*/  FSEL R2, R2, RZ, P1 ;  /* 0x000000ff02027208 */ /* 0x000fe20000800000 */
[----:B------:R-:W-:Y:S01]  /*11000*/  FFMA.FTZ R21, R21, c[0x0][0x23c], -R0 ;  /* 0x00008f0015157a23 */ /* 0x000fe20000010800 */
[----:B------:R-:W-:Y:S01]  /*11010*/  FSEL R4, R136, RZ, P3 ;  /* 0x000000ff88047208 */ /* 0x000fe20001800000 */
[C---:B------:R-:W-:Y:S01]  /*11020*/  FMUL.FTZ R3, R135.reuse, c[0x0][0x23c] ;  /* 0x00008f0087037a20 */ /* 0x040fe20000410000 */
[----:B------:R-:W-:Y:S01]  /*11030*/  FSETP.NEU.FTZ.AND P2, PT, R135, -INF , PT ;  /* 0xff8000008700780b */ /* 0x000fe20003f5d000 */
[----:B------:R-:W-:Y:S01]  /*11040*/  FFMA.FTZ R20, R20, c[0x0][0x23c], -R2 ;  /* 0x00008f0014147a23 */ /* 0x000fe20000010802 */
[----:B------:R-:W-:Y:S01]  /*11050*/  MUFU.EX2 R194, R21 ;  /* 0x0000001500c27308 */ /* 0x000fe20000000800 */
[----:B------:R-:W-:Y:S01]  /*11060*/  FADD.FTZ R6, R239, -R4 ;  /* 0x80000004ef067221 */ /* 0x000fe20000010000 */
[----:B------:R-:W-:Y:S01]  /*11070*/  FSEL R3, R3, RZ, P2 ;  /* 0x000000ff03037208 */ /* 0x000fe20001000000 */
[----:B------:R-:W-:Y:S01]  /*11080*/  FFMA.FTZ R11, R11, c[0x0][0x23c], -R2 ;  /* 0x00008f000b0b7a23 */ /* 0x000fe20000010802 */
[----:B------:R-:W-:Y:S01]  /*11090*/  FSEL R4, R135, RZ, P2 ;  /* 0x000000ff87047208 */ /* 0x000fe20001000000 */
[----:B------:R-:W-:Y:S01]  /*110a0*/  FMUL.FTZ R6, R6, c[0x0][0x23c] ;  /* 0x00008f0006067a20 */ /* 0x000fe20000410000 */
[----:B-----5:R-:W-:Y:S01]  /*110b0*/  F2FP.BF16.PACK_AB R10, R240, R209 ;  /* 0x000000d1f00a723e */ /* 0x020fe200000010ff */
[----:B------:R-:W-:Y:S01]  /*110c0*/  FFMA.FTZ R15, R15, c[0x0][0x23c], -R3 ;  /* 0x00008f000f0f7a23 */ /* 0x000fe20000010803 */
[----:B------:R1:W-:Y:S01]  /*110d0*/  MUFU.EX2 R197, R20 ;  /* 0x0000001400c57308 */ /* 0x0003e20000000800 */
[----:B------:R-:W-:-:S02]  /*110e0*/  FADD.FTZ R4, R238, -R4 ;  /* 0x80000004ee047221 */ /* 0x000fc40000010000 */
[--C-:B------:R-:W-:Y:S02]  /*110f0*/  FFMA.FTZ R16, R16, c[0x0][0x23c], -R3.reuse ;  /* 0x00008f0010107a23 */ /* 0x100fe40000010803 */
[--C-:B------:R-:W-:Y:S02]  /*11100*/  FFMA.FTZ R9, R9, c[0x0][0x23c], -R3.reuse ;  /* 0x00008f0009097a23 */ /* 0x100fe40000010803 */
[----:B------:R-:W-:Y:S01]  /*11110*/  FFMA.FTZ R17, R17, c[0x0][0x23c], -R3 ;  /* 0x00008f0011117a23 */ /* 0x000fe20000010803 */
[----:B------:R2:W-:Y:S01]  /*11120*/  MUFU.EX2 R208, R15 ;  /* 0x0000000f00d07308 */ /* 0x0005e20000000800 */
[----:B------:R-:W-:Y:S02]  /*11130*/  FFMA.FTZ R5, R5, c[0x0][0x23c], -R0 ;  /* 0x00008f0005057a23 */ /* 0x000fe40000010800 */
[----:B------:R-:W-:Y:S02]  /*11140*/  FFMA.FTZ R14, R14, c[0x0][0x23c], -R2 ;  /* 0x00008f000e0e7a23 */ /* 0x000fe40000010802 */
[----:B------:R-:W-:-:S02]  /*11150*/  FFMA.FTZ R13, R13, c[0x0][0x23c], -R0 ;  /* 0x00008f000d0d7a23 */ /* 0x000fc40000010800 */
[----:B------:R-:W-:Y:S01]  /*11160*/  FFMA.FTZ R19, R19, c[0x0][0x23c], -R2 ;  /* 0x00008f0013137a23 */ /* 0x000fe20000010802 */
[----:B-1----:R-:W1:Y:S01]  /*11170*/  LDSM.16.MT88.4 R20, [R213+0xa000] ;  /* 0x00a00000d514783b */ /* 0x002e620000004200 */
[----:B------:R-:W-:Y:S01]  /*11180*/  MUFU.EX2 R207, R16 ;  /* 0x0000001000cf7308 */ /* 0x000fe20000000800 */
[----:B------:R-:W-:Y:S02]  /*11190*/  FFMA.FTZ R18, R18, c[0x0][0x23c], -R0 ;  /* 0x00008f0012127a23 */ /* 0x000fe40000010800 */
[----:B--2---:R-:W-:-:S05]  /*111a0*/  FMUL.FTZ R15, R4, c[0x0][0x23c] ;  /* 0x00008f00040f7a20 */ /* 0x004fca0000410000 */
[----:B------:R-:W-:Y:S01]  /*111b0*/  MUFU.EX2 R206, R9 ;  /* 0x0000000900ce7308 */ /* 0x000fe20000000800 */
[----:B------:R-:W-:-:S05]  /*111c0*/  FSEL R4, R137, RZ, P0 ;  /* 0x000000ff89047208 */ /* 0x000fca0000000000 */
[----:B------:R-:W-:Y:S02]  /*111d0*/  FADD.FTZ R4, R236, -R4 ;  /* 0x80000004ec047221 */ /* 0x000fe40000010000 */
[----:B------:R-:W2:Y:S02]  /*111e0*/  MUFU.EX2 R205, R17 ;  /* 0x0000001100cd7308 */ /* 0x000ea40000000800 */
[----:B------:R-:W-:-:S06]  /*111f0*/  FMUL.FTZ R4, R4, c[0x0][0x23c] ;  /* 0x00008f0004047a20 */ /* 0x000fcc0000410000 */
        /* <DEDUP_REMOVED lines=39> */
[----:B------:R5:W2:Y:S01]  /*11470*/  MUFU.EX2 R14, R5 ;  /* 0x00000005000e7308 */ /* 0x000aa20000000800 */
[----:B---3--:R-:W-:Y:S01]  /*11480*/  F2FP.BF16.PACK_AB R6, R204, R199 ;  /* 0x000000c7cc06723e */ /* 0x008fe200000010ff */
[-C--:B------:R-:W-:Y:S01]  /*11490*/  FMUL.FTZ R128, R128, R16.reuse ;  /* 0x0000001080807220 */ /* 0x080fe20000410000 */
[----:B------:R-:W-:Y:S01]  /*114a0*/  MOV R17, R251 ;  /* 0x000000fb00117202 */ /* 0x000fe20000000f00 */
[----:B------:R-:W-:-:S02]  /*114b0*/  FMUL.FTZ R129, R129, R16 ;  /* 0x0000001081817220 */ /* 0x000fc40000410000 */
[-C--:B------:R-:W-:Y:S02]  /*114c0*/  FMUL.FTZ R130, R130, R15.reuse ;  /* 0x0000000f82827220 */ /* 0x080fe40000410000 */
[----:B------:R3:W1:Y:S01]  /*114d0*/  MUFU.EX2 R13, R4 ;  /* 0x00000004000d7308 */ /* 0x0006620000000800 */
[----:B----4-:R-:W-:Y:S01]  /*114e0*/  MOV R18, R250 ;  /* 0x000000fa00127202 */ /* 0x010fe20000000f00 */
[----:B------:R-:W-:Y:S02]  /*114f0*/  FMUL.FTZ R131, R131, R15 ;  /* 0x0000000f83837220 */ /* 0x000fe40000410000 */
[-C--:B------:R-:W-:Y:S02]  /*11500*/  FMUL.FTZ R52, R52, R16.reuse ;  /* 0x0000001034347220 */ /* 0x080fe40000410000 */
[----:B------:R-:W-:Y:S01]  /*11510*/  FMUL.FTZ R53, R53, R16 ;  /* 0x0000001035357220 */ /* 0x000fe20000410000 */
[----:B-----5:R-:W-:Y:S01]  /*11520*/  F2FP.BF16.PACK_AB R5, R194, R193 ;  /* 0x000000c1c205723e */ /* 0x020fe200000010ff */
[----:B--2---:R-:W-:-:S02]  /*11530*/  FMUL.FTZ R40, R40, R14 ;  /* 0x0000000e28287220 */ /* 0x004fc40000410000 */
[-C--:B------:R-:W-:Y:S02]  /*11540*/  FMUL.FTZ R41, R41, R14.reuse ;  /* 0x0000000e29297220 */ /* 0x080fe40000410000 */
[-C--:B------:R-:W-:Y:S02]  /*11550*/  FMUL.FTZ R124, R124, R14.reuse ;  /* 0x0000000e7c7c7220 */ /* 0x080fe40000410000 */
[----:B------:R-:W-:Y:S01]  /*11560*/  FMUL.FTZ R125, R125, R14 ;  /* 0x0000000e7d7d7220 */ /* 0x000fe20000410000 */
[----:B---3--:R-:W-:Y:S01]  /*11570*/  F2FP.BF16.PACK_AB R4, R197, R198 ;  /* 0x000000c6c504723e */ /* 0x008fe200000010ff */
        /* <DEDUP_REMOVED lines=85> */
[----:B------:R-:W-:Y:S01]  /*11ad0*/  IMAD.MOV.U32 R127, RZ, RZ, R244 ;  /* 0x000000ffff7f7224 */ /* 0x000fe200078e00f4 */
[----:B------:R-:W-:Y:S01]  /*11ae0*/  HMMA.16816.F32.BF16 R104, R4, R40, R104 ;  /* 0x000000280468723c */ /* 0x000fe20000041868 */
[-C--:B------:R-:W-:Y:S02]  /*11af0*/  FMUL.FTZ R54, R54, R15.reuse ;  /* 0x0000000f36367220 */ /* 0x080fe40000410000 */
[----:B------:R-:W-:Y:S01]  /*11b00*/  FMUL.FTZ R55, R55, R15 ;  /* 0x0000000f37377220 */ /* 0x000fe20000410000 */
[----:B------:R-:W-:Y:S01]  /*11b10*/  MOV R177, R127 ;  /* 0x0000007f00b17202 */ /* 0x000fe20000000f00 */
        /* <DEDUP_REMOVED lines=11> */
[----:B------:R-:W-:Y:S01]  /*11bd0*/  MOV R4, R248 ;  /* 0x000000f800047202 */ /* 0x000fe20000000f00 */
[----:B------:R-:W-:Y:S01]  /*11be0*/  HMMA.16816.F32.BF16 R116, R8, R24, R116 ;  /* 0x000000180874723c */ /* 0x000fe20000041874 */
[----:B------:R-:W-:Y:S01]  /*11bf0*/  MOV R5, R139 ;  /* 0x0000008b00057202 */ /* 0x000fe20000000f00 */
[----:B------:R-:W-:Y:S01]  /*11c00*/  FMUL.FTZ R49, R49, R16 ;  /* 0x0000001031317220 */ /* 0x000fe20000410000 */
[----:B------:R-:W-:Y:S01]  /*11c10*/  MOV R6, R202 ;  /* 0x000000ca00067202 */ /* 0x000fe20000000f00 */
[----:B------:R-:W-:Y:S01]  /*11c20*/  FMUL.FTZ R50, R50, R15 ;  /* 0x0000000f32327220 */ /* 0x000fe20000410000 */
[----:B------:R-:W-:Y:S01]  /*11c30*/  MOV R7, R201 ;  /* 0x000000c900077202 */ /* 0x000fe20000000f00 */
[----:B------:R-:W-:-:S02]  /*11c40*/  FMUL.FTZ R51, R51, R15 ;  /* 0x0000000f33337220 */ /* 0x000fc40000410000 */
[C---:B------:R-:W-:Y:S01]  /*11c50*/  HMMA.16816.F32.BF16 R248, R8.reuse, R22, R156 ;  /* 0x0000001608f8723c */ /* 0x040fe2000004189c */
[-C--:B------:R-:W-:Y:S02]  /*11c60*/  FMUL.FTZ R68, R68, R16.reuse ;  /* 0x0000001044447220 */ /* 0x080fe40000410000 */
[----:B------:R-:W-:Y:S02]  /*11c70*/  FMUL.FTZ R69, R69, R16 ;  /* 0x0000001045457220 */ /* 0x000fe40000410000 */
[----:B------:R-:W-:Y:S02]  /*11c80*/  FMUL.FTZ R70, R70, R15 ;  /* 0x0000000f46467220 */ /* 0x000fe40000410000 */
[----:B------:R-:W-:Y:S01]  /*11c90*/  MOV R158, R4 ;  /* 0x00000004009e7202 */ /* 0x000fe20000000f00 */
[----:B------:R-:W-:Y:S01]  /*11ca0*/  FFMA.FTZ R4, R133, c[0x0][0x23c], -R12 ;  /* 0x00008f0085047a23 */ /* 0x000fe2000001080c */
[----:B------:R-:W-:Y:S01]  /*11cb0*/  MOV R159, R21 ;  /* 0x00000015009f7202 */ /* 0x000fe20000000f00 */
[----:B------:R-:W-:Y:S01]  /*11cc0*/  HMMA.16816.F32.BF16 R244, R8, R178, R172 ;  /* 0x000000b208f4723c */ /* 0x000fe200000418ac */
[----:B------:R-:W-:Y:S01]  /*11cd0*/  FMUL.FTZ R71, R71, R15 ;  /* 0x0000000f47477220 */ /* 0x000fe20000410000 */
[----:B------:R1:W-:Y:S01]  /*11ce0*/  MUFU.EX2 R133, R4 ;  /* 0x0000000400857308 */ /* 0x0003e20000000800 */
[----:B------:R-:W-:-:S02]  /*11cf0*/  FMUL.FTZ R80, R80, R16 ;  /* 0x0000001050507220 */ /* 0x000fc40000410000 */
        /* <DEDUP_REMOVED lines=19> */
[----:B------:R-:W-:Y:S01]  /*11e30*/  FMUL.FTZ R99, R99, R15 ;  /* 0x0000000f63637220 */ /* 0x000fe20000410000 */
[----:B------:R-:W-:Y:S01]  /*11e40*/  LDSM.16.MT88.4 R64, [R217+0xa800] ;  /* 0x00a80000d940783b */ /* 0x000fe20000004200 */
[-C--:B------:R-:W-:Y:S02]  /*11e50*/  FMUL.FTZ R112, R112, R16.reuse ;  /* 0x0000001070707220 */ /* 0x080fe40000410000 */
[----:B------:R-:W-:-:S02]  /*11e60*/  FMUL.FTZ R113, R113, R16 ;  /* 0x0000001071717220 */ /* 0x000fc40000410000 */
[-C--:B------:R-:W-:Y:S01]  /*11e70*/  FMUL.FTZ R114, R114, R15.reuse ;  /* 0x0000000f72727220 */ /* 0x080fe20000410000 */
[C---:B------:R-:W-:Y:S01]  /*11e80*/  HMMA.16816.F32.BF16 R36, R8.reuse, R144, R36 ;  /* 0x000000900824723c */ /* 0x040fe20000041824 */
[----:B------:R-:W-:Y:S02]  /*11e90*/  FMUL.FTZ R115, R115, R15 ;  /* 0x0000000f73737220 */ /* 0x000fe40000410000 */
[-C--:B------:R-:W-:Y:S01]  /*11ea0*/  FMUL.FTZ R100, R100, R16.reuse ;  /* 0x0000001064647220 */ /* 0x080fe20000410000 */
[----:B-1----:R-:W-:Y:S01]  /*11eb0*/  F2FP.BF16.PACK_AB R128, R139, R133 ;  /* 0x000000858b80723e */ /* 0x002fe200000010ff */
[----:B------:R-:W-:Y:S02]  /*11ec0*/  FFMA.FTZ R4, R132, c[0x0][0x23c], -R12 ;  /* 0x00008f0084047a23 */ /* 0x000fe4000001080c */
[----:B------:R-:W-:Y:S01]  /*11ed0*/  FMUL.FTZ R101, R101, R16 ;  /* 0x0000001065657220 */ /* 0x000fe20000410000 */
[----:B------:R-:W-:Y:S01]  /*11ee0*/  HMMA.16816.F32.BF16 R236, R8, R146, R48 ;  /* 0x0000009208ec723c */ /* 0x000fe20000041830 */
[----:B------:R1:W-:Y:S01]  /*11ef0*/  MUFU.EX2 R176, R4 ;  /* 0x0000000400b07308 */ /* 0x0003e20000000800 */
[----:B------:R-:W2:Y:S01]  /*11f00*/  LDSM.16.MT88.4 R48, [R218+0xa800] ;  /* 0x00a80000da30783b */ /* 0x000ea20000004200 */
[----:B------:R-:W-:-:S02]  /*11f10*/  FMUL.FTZ R102, R102, R15 ;  /* 0x0000000f66667220 */ /* 0x000fc40000410000 */
[----:B------:R-:W-:-:S03]  /*11f20*/  FMUL.FTZ R103, R103, R15 ;  /* 0x0000000f67677220 */ /* 0x000fc60000410000 */
[C---:B------:R-:W-:Y:S08]  /*11f30*/  HMMA.16816.F32.BF16 R68, R8.reuse, R28, R68 ;  /* 0x0000001c0844723c */ /* 0x040ff00000041844 */
[C---:B------:R-:W-:Y:S01]  /*11f40*/  HMMA.16816.F32.BF16 R140, R8.reuse, R30, R80 ;  /* 0x0000001e088c723c */ /* 0x040fe20000041850 */
[----:B-1----:R-:W-:Y:S01]  /*11f50*/  FFMA.FTZ R4, R185, c[0x0][0x23c], -R12 ;  /* 0x00008f00b9047a23 */ /* 0x002fe2000001080c */
[----:B------:R-:W-:Y:S01]  /*11f60*/  MOV R185, R6 ;  /* 0x0000000600b97202 */ /* 0x000fe20000000f00 */
[----:B------:R-:W-:Y:S02]  /*11f70*/  LDSM.16.MT88.4 R80, [R213+0xb800] ;  /* 0x00b80000d550783b */ /* 0x000fe40000004200 */
[----:B------:R1:W3:Y:S03]  /*11f80*/  MUFU.EX2 R138, R4 ;  /* 0x00000004008a7308 */ /* 0x0002e60000000800 */
[C---:B------:R-:W-:Y:S08]  /*11f90*/  HMMA.16816.F32.BF16 R84, R8.reuse, R32, R84 ;  /* 0x000000200854723c */ /* 0x040ff00000041854 */
[----:B------:R-:W-:Y:S01]  /*11fa0*/  HMMA.16816.F32.BF16 R32, R8, R34, R96 ;  /* 0x000000220820723c */ /* 0x000fe20000041860 */
[----:B------:R-:W-:Y:S01]  /*11fb0*/  LDSM.16.MT88.4 R96, [R215+0xb800] ;  /* 0x00b80000d760783b */ /* 0x000fe20000004200 */
[----:B-1----:R-:W-:Y:S01]  /*11fc0*/  FFMA.FTZ R4, R182, c[0x0][0x23c], -R3 ;  /* 0x00008f00b6047a23 */ /* 0x002fe20000010803 */
[----:B------:R-:W-:-:S02]  /*11fd0*/  MOV R182, R20 ;  /* 0x0000001400b67202 */ /* 0x000fc40000000f00 */
[----:B---3--:R-:W-:Y:S01]  /*11fe0*/  F2FP.BF16.PACK_AB R130, R138, R176 ;  /* 0x000000b08a82723e */ /* 0x008fe200000010ff */
[----:B------:R1:W-:Y:S02]  /*11ff0*/  MUFU.EX2 R21, R4 ;  /* 0x0000000400157308 */ /* 0x0003e40000000800 */
[C---:B------:R-:W-:Y:S01]  /*12000*/  HMMA.16816.F32.BF16 R28, R8.reuse, R42, R112 ;  /* 0x0000002a081c723c */ /* 0x040fe20000041870 */
[----:B------:R-:W-:Y:S07]  /*12010*/  LDSM.16.MT88.4 R112, [R218+0xb800] ;  /* 0x00b80000da70783b */ /* 0x000fee0000004200 */
[----:B------:R-:W-:Y:S01]  /*12020*/  HMMA.16816.F32.BF16 R100, R8, R40, R100 ;  /* 0x000000280864723c */ /* 0x000fe20000041864 */
[----:B-1----:R-:W-:Y:S01]  /*12030*/  FFMA.FTZ R4, R181, c[0x0][0x23c], -R3 ;  /* 0x00008f00b5047a23 */ /* 0x002fe20000010803 */
[----:B------:R-:W-:-:S05]  /*12040*/  MOV R181, R159 ;  /* 0x0000009f00b57202 */ /* 0x000fca0000000f00 */
[----:B------:R-:W-:Y:S01]  /*12050*/  FFMA.FTZ R11, R177, R16, R211 ;  /* 0x00000010b10b7223 */ /* 0x000fe200000100d3 */
[----:B------:R1:W3:Y:S01]  /*12060*/  MUFU.EX2 R23, R4 ;  /* 0x0000000400177308 */ /* 0x0002e20000000800 */
[----:B------:R-:W-:Y:S02]  /*12070*/  FFMA.FTZ R8, R243, R15, R206 ;  /* 0x0000000ff3087223 */ /* 0x000fe400000100ce */
[----:B------:R-:W-:Y:S02]  /*12080*/  FADD.FTZ R11, R210, R11 ;  /* 0x0000000bd20b7221 */ /* 0x000fe40000010000 */
[----:B------:R-:W-:Y:S02]  /*12090*/  FADD.FTZ R10, R205, R8 ;  /* 0x00000008cd0a7221 */ /* 0x000fe40000010000 */
[--C-:B-1----:R-:W-:Y:S01]  /*120a0*/  FFMA.FTZ R4, R180, c[0x0][0x23c], -R3.reuse ;  /* 0x00008f00b4047a23 */ /* 0x102fe20000010803 */
[----:B------:R-:W-:Y:S01]  /*120b0*/  MOV R180, R158 ;  /* 0x0000009e00b47202 */ /* 0x000fe20000000f00 */
[----:B------:R-:W-:Y:S01]  /*120c0*/  FFMA.FTZ R3, R184, c[0x0][0x23c], -R3 ;  /* 0x00008f00b8037a23 */ /* 0x000fe20000010803 */
[----:B------:R-:W1:Y:S01]  /*120d0*/  LDSM.16.MT88.4 R156, [R213+0xa800] ;  /* 0x00a80000d59c783b */ /* 0x000e620000004200 */
[----:B------:R-:W-:Y:S01]  /*120e0*/  MUFU.EX2 R132, R4 ;  /* 0x0000000400847308 */ /* 0x000fe20000000800 */
[----:B---3--:R-:W-:-:S02]  /*120f0*/  F2FP.BF16.PACK_AB R129, R23, R21 ;  /* 0x000000151781723e */ /* 0x008fc400000010ff */
[----:B------:R-:W-:-:S05]  /*12100*/  MOV R184, R5 ;  /* 0x0000000500b87202 */ /* 0x000fca0000000f00 */
[----:B------:R3:W4:Y:S02]  /*12110*/  MUFU.EX2 R22, R3 ;  /* 0x0000000300167308 */ /* 0x0007240000000800 */
[----:B---3--:R-:W-:Y:S01]  /*12120*/  FFMA.FTZ R3, R183, c[0x0][0x23c], -R2 ;  /* 0x00008f00b7037a23 */ /* 0x008fe20000010802 */
[----:B----4-:R-:W-:Y:S01]  /*12130*/  F2FP.BF16.PACK_AB R131, R22, R132 ;  /* 0x000000841683723e */ /* 0x010fe200000010ff */
[----:B------:R-:W-:-:S04]  /*12140*/  IMAD.MOV.U32 R183, RZ, RZ, R19 ;  /* 0x000000ffffb77224 */ /* 0x000fc800078e0013 */
[----:B------:R3:W-:Y:S02]  /*12150*/  MUFU.EX2 R20, R3 ;  /* 0x0000000300147308 */ /* 0x0007e40000000800 */
[C---:B--2---:R-:W-:Y:S08]  /*12160*/  HMMA.16816.F32.BF16 R36, R128.reuse, R48, R36 ;  /* 0x000000308024723c */ /* 0x044ff00000041824 */
[----:B-1----:R-:W-:Y:S01]  /*12170*/  HMMA.16816.F32.BF16 R144, R128, R156, R172 ;  /* 0x0000009c8090723c */ /* 0x002fe200000418ac */
[----:B------:R-:W1:Y:S01]  /*12180*/  LDSM.16.MT88.4 R172, [R215+0xa800] ;  /* 0x00a80000d7ac783b */ /* 0x000e620000004200 */
[----:B---3--:R-:W-:Y:S01]  /*12190*/  FFMA.FTZ R3, R186, c[0x0][0x23c], -R2 ;  /* 0x00008f00ba037a23 */ /* 0x008fe20000010802 */
[----:B------:R-:W-:-:S02]  /*121a0*/  MOV R186, R7 ;  /* 0x0000000700ba7202 */ /* 0x000fc40000000f00 */
[----:B------:R-:W2:Y:S01]  /*121b0*/  LDSM.16.MT88.4 R4, [R217+0xb800] ;  /* 0x00b80000d904783b */ /* 0x000ea20000004200 */
[----:B------:R3:W4:Y:S02]  /*121c0*/  MUFU.EX2 R19, R3 ;  /* 0x0000000300137308 */ /* 0x0007240000000800 */
[C---:B------:R-:W-:Y:S08]  /*121d0*/  HMMA.16816.F32.BF16 R52, R128.reuse, R64, R52 ;  /* 0x000000408034723c */ /* 0x040ff00000041834 */
[C---:B------:R-:W-:Y:S01]  /*121e0*/  HMMA.16816.F32.BF16 R68, R128.reuse, R80, R68 ;  /* 0x000000508044723c */ /* 0x040fe20000041844 */
[--C-:B---3--:R-:W-:Y:S01]  /*121f0*/  FFMA.FTZ R3, R187, c[0x0][0x23c], -R2.reuse ;  /* 0x00008f00bb037a23 */ /* 0x108fe20000010802 */
[----:B------:R-:W-:Y:S01]  /*12200*/  MOV R187, R124 ;  /* 0x0000007c00bb7202 */ /* 0x000fe20000000f00 */
[----:B------:R-:W-:Y:S01]  /*12210*/  FFMA.FTZ R2, R188, c[0x0][0x23c], -R2 ;  /* 0x00008f00bc027a23 */ /* 0x000fe20000010802 */
[----:B----4-:R-:W-:Y:S01]  /*12220*/  F2FP.BF16.PACK_AB R124, R19, R20 ;  /* 0x00000014137c723e */ /* 0x010fe200000010ff */
[----:B------:R-:W-:Y:S03]  /*12230*/  MUFU.EX2 R18, R3 ;  /* 0x0000000300127308 */ /* 0x000fe60000000800 */
[C---:B------:R-:W-:Y:S05]  /*12240*/  HMMA.16816.F32.BF16 R84, R128.reuse, R96, R84 ;  /* 0x000000608054723c */ /* 0x040fea0000041854 */
[----:B------:R3:W4:Y:S03]  /*12250*/  MUFU.EX2 R17, R2 ;  /* 0x0000000200117308 */ /* 0x0007260000000800 */
[C---:B------:R-:W-:Y:S08]  /*12260*/  HMMA.16816.F32.BF16 R100, R128.reuse, R112, R100 ;  /* 0x000000708064723c */ /* 0x040ff00000041864 */
[----:B-1----:R-:W-:Y:S01]  /*12270*/  HMMA.16816.F32.BF16 R160, R128, R172, R160 ;  /* 0x000000ac80a0723c */ /* 0x002fe200000418a0 */
[----:B---3--:R-:W-:Y:S01]  /*12280*/  FFMA.FTZ R2, R189, c[0x0][0x23c], -R0 ;  /* 0x00008f00bd027a23 */ /* 0x008fe20000010800 */
[----:B----4-:R-:W-:-:S06]  /*12290*/  F2FP.BF16.PACK_AB R126, R17, R18 ;  /* 0x00000012117e723e */ /* 0x010fcc00000010ff */
[----:B--2---:R-:W-:Y:S01]  /*122a0*/  HMMA.16816.F32.BF16 R116, R128, R4, R116 ;  /* 0x000000048074723c */ /* 0x004fe20000041874 */
[----:B------:R1:W-:Y:S02]  /*122b0*/  MUFU.EX2 R12, R2 ;  /* 0x00000002000c7308 */ /* 0x0003e40000000800 */
[----:B-1----:R-:W-:-:S06]  /*122c0*/  FFMA.FTZ R2, R190, c[0x0][0x23c], -R0 ;  /* 0x00008f00be027a23 */ /* 0x002fcc0000010800 */
        /* <DEDUP_REMOVED lines=63> */
.L_x_2145:
        /* <DEDUP_REMOVED lines=15> */
.L_x_2161:
        /* <DEDUP_REMOVED lines=46> */
.L_x_2159:
        /* <DEDUP_REMOVED lines=26> */
[----:B------:R-:W-:Y:S02]  /*12c30*/  @!P4 LEA.HI.X R7, R0, c[0x0][0x174], R5, 0x1, P0 ;  /* 0x00005d000007ca11 */ /* 0x000fe400000f0c05 */
[----:B------:R-:W-:Y:S03]  /*12c40*/  PLOP3.LUT P0, PT, PT, PT, UP0, 0x80, 0x0 ;  /* 0x000000000000781c */ /* 0x000fe60003f0f008 */
        /* <DEDUP_REMOVED lines=15> */
[----:B------:R-:W3:Y:S08]  /*12d40*/  LDSM.16.M88.4 R16, [R212+0x8000] ;  /* 0x00800000d410783b */ /* 0x000ef00000000200 */
[----:B------:R-:W2:Y:S08]  /*12d50*/  LDSM.16.M88.4 R28, [R214+0x2000] ;  /* 0x00200000d61c783b */ /* 0x000eb00000000200 */
[----:B------:R-:W4:Y:S08]  /*12d60*/  LDSM.16.M88.4 R140, [R212+0x8800] ;  /* 0x00880000d48c783b */ /* 0x000f300000000200 */
[----:B------:R-:W0:Y:S08]  /*12d70*/  LDGDEPBAR ;  /* 0x00000000000079af */ /* 0x000e300000000000 */
[----:B------:R-:W-:Y:S01]  /*12d80*/  LDSM.16.M88.4 R176, [R216] ;  /* 0x00000000d8b0783b */ /* 0x000fe20000000200 */
[-C--:B---3--:R-:W-:Y:S07]  /*12d90*/  HMMA.16816.F32.BF16 R4, R32, R16.reuse, RZ ;  /* 0x000000102004723c */ /* 0x088fee00000418ff */
[----:B------:R-:W3:Y:S01]  /*12da0*/  LDSM.16.M88.4 R180, [R223] ;  /* 0x00000000dfb4783b */ /* 0x000ee20000000200 */
[C---:B--2---:R-:W-:Y:S07]  /*12db0*/  HMMA.16816.F32.BF16 R8, R28.reuse, R16, RZ ;  /* 0x000000101c08723c */ /* 0x044fee00000418ff */
[----:B------:R-:W2:Y:S01]  /*12dc0*/  LDSM.16.M88.4 R184, [R216+0x2000] ;  /* 0x00200000d8b8783b */ /* 0x000ea20000000200 */
[-C--:B-1----:R-:W-:Y:S07]  /*12dd0*/  HMMA.16816.F32.BF16 R12, R28, R18.reuse, RZ ;  /* 0x000000121c0c723c */ /* 0x082fee00000418ff */
[----:B------:R-:W1:Y:S01]  /*12de0*/  LDSM.16.M88.4 R188, [R226] ;  /* 0x00000000e2bc783b */ /* 0x000e620000000200 */
        /* <DEDUP_REMOVED lines=9> */
[----:B------:R-:W5:Y:S01]  /*12e80*/  LDSM.16.M88.4 R140, [R222+0x2000] ;  /* 0x00200000de8c783b */ /* 0x000f620000000200 */
[-C--:B---3--:R-:W-:Y:S07]  /*12e90*/  HMMA.16816.F32.BF16 R4, R176, R180.reuse, R4 ;  /* 0x000000b4b004723c */ /* 0x088fee0000041804 */
[----:B------:R-:W3:Y:S01]  /*12ea0*/  LDSM.16.M88.4 R208, [R219] ;  /* 0x00000000dbd0783b */ /* 0x000ee20000000200 */
[C---:B--2---:R-:W-:Y:S08]  /*12eb0*/  HMMA.16816.F32.BF16 R8, R184.reuse, R180, R8 ;  /* 0x000000b4b808723c */ /* 0x044ff00000041808 */
        /* <DEDUP_REMOVED lines=9> */
[-C--:B----4-:R-:W-:Y:S01]  /*12f50*/  HMMA.16816.F32.BF16 R4, R192, R196.reuse, R4 ;  /* 0x000000c4c004723c */ /* 0x090fe20000041804 */
[----:B------:R-:W2:Y:S07]  /*12f60*/  LDSM.16.M88.4 R188, [R212+0x9000] ;  /* 0x00900000d4bc783b */ /* 0x000eae0000000200 */
        /* <DEDUP_REMOVED lines=10> */
[-C--:B---3--:R-:W-:Y:S01]  /*13010*/  HMMA.16816.F32.BF16 R4, R204, R208.reuse, R4 ;  /* 0x000000d0cc04723c */ /* 0x088fe20000041804 */
[----:B------:R-:W3:Y:S07]  /*13020*/  LDSM.16.M88.4 R200, [R225] ;  /* 0x00000000e1c8783b */ /* 0x000eee0000000200 */
        /* <DEDUP_REMOVED lines=10> */
[-C--:B--2---:R-:W-:Y:S01]  /*130d0*/  HMMA.16816.F32.BF16 R4, R184, R188.reuse, R4 ;  /* 0x000000bcb804723c */ /* 0x084fe20000041804 */
[----:B------:R-:W2:Y:S07]  /*130e0*/  LDSM.16.M88.4 R204, [R222+0x4000] ;  /* 0x00400000decc783b */ /* 0x000eae0000000200 */
        /* <DEDUP_REMOVED lines=10> */
[-C--:B---3--:R-:W-:Y:S01]  /*13190*/  HMMA.16816.F32.BF16 R4, R196, R200.reuse, R4 ;  /* 0x000000c8c404723c */ /* 0x088fe20000041804 */
[----:B------:R-:W3:Y:S07]  /*131a0*/  LDSM.16.M88.4 R192, [R219+0x1000] ;  /* 0x00100000dbc0783b */ /* 0x000eee0000000200 */
        /* <DEDUP_REMOVED lines=8> */
[-C--:B--2---:R-:W-:Y:S08]  /*13230*/  HMMA.16816.F32.BF16 R4, R204, R208.reuse, R4 ;  /* 0x000000d0cc04723c */ /* 0x084ff00000041804 */
[C---:B----4-:R-:W-:Y:S08]  /*13240*/  HMMA.16816.F32.BF16 R8, R140.reuse, R208, R8 ;  /* 0x000000d08c08723c */ /* 0x050ff00000041808 */
[-C--:B------:R-:W-:Y:S08]  /*13250*/  HMMA.16816.F32.BF16 R12, R140, R210.reuse, R12 ;  /* 0x000000d28c0c723c */ /* 0x080ff0000004180c */
[C---:B------:R-:W-:Y:S08]  /*13260*/  HMMA.16816.F32.BF16 R16, R204.reuse, R210, R16 ;  /* 0x000000d2cc10723c */ /* 0x040ff00000041810 */
[-C--:B-----5:R-:W-:Y:S08]  /*13270*/  HMMA.16816.F32.BF16 R20, R204, R184.reuse, R20 ;  /* 0x000000b8cc14723c */ /* 0x0a0ff00000041814 */
[C---:B------:R-:W-:Y:S08]  /*13280*/  HMMA.16816.F32.BF16 R24, R140.reuse, R184, R24 ;  /* 0x000000b88c18723c */ /* 0x040ff00000041818 */
[-C--:B------:R-:W-:Y:S08]  /*13290*/  HMMA.16816.F32.BF16 R28, R140, R186.reuse, R28 ;  /* 0x000000ba8c1c723c */ /* 0x080ff0000004181c */
[----:B------:R-:W-:Y:S08]  /*132a0*/  HMMA.16816.F32.BF16 R32, R204, R186, R32 ;  /* 0x000000bacc20723c */ /* 0x000ff00000041820 */
[-C--:B---3--:R-:W-:Y:S08]  /*132b0*/  HMMA.16816.F32.BF16 R4, R188, R192.reuse, R4 ;  /* 0x000000c0bc04723c */ /* 0x088ff00000041804 */
        /* <DEDUP_REMOVED lines=21> */
[----:B------:R4:W1:Y:S10]  /*13410*/  MUFU.TANH R180, R7 ;  /* 0x0000000700b47308 */ /* 0x0008740000002400 */
[----:B------:R-:W1:Y:S10]  /*13420*/  MUFU.TANH R187, R14 ;  /* 0x0000000e00bb7308 */ /* 0x000e740000002400 */
[----:B------:R-:W1:Y:S01]  /*13430*/  MUFU.TANH R186, R15 ;  /* 0x0000000f00ba7308 */ /* 0x000e620000002400 */
[----:B----4-:R-:W4:Y:S01]  /*13440*/  LDSM.16.M88.4 R4, [R219+0x1800] ;  /* 0x00180000db04783b */ /* 0x010f220000000200 */
[----:B------:R-:W-:Y:S08]  /*13450*/  DEPBAR.LE SB0, 0x0 ;  /* 0x000080000000791a */ /* 0x000ff00000000000 */
[----:B------:R5:W1:Y:S01]  /*13460*/  MUFU.TANH R133, R16 ;  /* 0x0000001000857308 */ /* 0x000a620000002400 */
[----:B------:R-:W-:Y:S09]  /*13470*/  BAR.SYNC.DEFER_BLOCKING 0x0 ;  /* 0x0000000000007b1d */ /* 0x000ff20000010000 */
[----:B------:R1:W1:Y:S10]  /*13480*/  MUFU.TANH R135, R18 ;  /* 0x0000001200877308 */ /* 0x0002740000002400 */
[----:B------:R1:W1:Y:S01]  /*13490*/  MUFU.TANH R136, R19 ;  /* 0x0000001300887308 */ /* 0x0002620000002400 */
[----:B-----5:R-:W-:Y:S09]  /*134a0*/  FMUL.FTZ R16, R17, c[0x0][0x2ec] ;  /* 0x0000bb0011107a20 */ /* 0x020ff20000410000 */
        /* <DEDUP_REMOVED lines=12> */
[----:B------:R5:W2:Y:S01]  /*13570*/  MUFU.TANH R134, R22 ;  /* 0x0000001600867308 */ /* 0x000aa20000002400 */
[----:B------:R-:W-:Y:S02]  /*13580*/  FMUL.FTZ R25, R25, c[0x0][0x2ec] ;  /* 0x0000bb0019197a20 */ /* 0x000fe40000410000 */
[----:B------:R-:W-:Y:S02]  /*13590*/  FMUL.FTZ R26, R26, c[0x0][0x2ec] ;  /* 0x0000bb001a1a7a20 */ /* 0x000fe40000410000 */
[----:B------:R-:W-:Y:S02]  /*135a0*/  FMUL.FTZ R27, R27, c[0x0][0x2ec] ;  /* 0x0000bb001b1b7a20 */ /* 0x000fe40000410000 */
[----:B------:R-:W-:Y:S03]  /*135b0*/  FMUL.FTZ R23, R23, c[0x0][0x2ec] ;  /* 0x0000bb0017177a20 */ /* 0x000fe60000410000 */
[----:B------:R2:W2:Y:S03]  /*135c0*/  MUFU.TANH R140, R24 ;  /* 0x00000018008c7308 */ /* 0x0004a60000002400 */
[----:B------:R-:W-:Y:S02]  /*135d0*/  FMUL.FTZ R14, R32, c[0x0][0x2ec] ;  /* 0x0000bb00200e7a20 */ /* 0x000fe40000410000 */
[----:B-1----:R-:W-:Y:S02]  /*135e0*/  FMUL.FTZ R18, R33, c[0x0][0x2ec] ;  /* 0x0000bb0021127a20 */ /* 0x002fe40000410000 */
[----:B------:R-:W-:Y:S03]  /*135f0*/  FMUL.FTZ R19, R35, c[0x0][0x2ec] ;  /* 0x0000bb0023137a20 */ /* 0x000fe60000410000 */
[----:B------:R1:W1:Y:S01]  /*13600*/  MUFU.TANH R137, R25 ;  /* 0x0000001900897308 */ /* 0x0002620000002400 */
[----:B-----5:R-:W-:Y:S09]  /*13610*/  FMUL.FTZ R22, R34, c[0x0][0x2ec] ;  /* 0x0000bb0022167a20 */ /* 0x020ff20000410000 */
[----:B------:R5:W3:Y:S01]  /*13620*/  MUFU.TANH R176, R26 ;  /* 0x0000001a00b07308 */ /* 0x000ae20000002400 */
[----:B--2---:R-:W-:Y:S09]  /*13630*/  FMUL.FTZ R24, R29, c[0x0][0x2ec] ;  /* 0x0000bb001d187a20 */ /* 0x004ff20000410000 */
[----:B------:R2:W2:Y:S01]  /*13640*/  MUFU.TANH R177, R27 ;  /* 0x0000001b00b17308 */ /* 0x0004a20000002400 */
[----:B-1----:R-:W-:Y:S09]  /*13650*/  FMUL.FTZ R25, R28, c[0x0][0x2ec] ;  /* 0x0000bb001c197a20 */ /* 0x002ff20000410000 */
[----:B------:R1:W1:Y:S01]  /*13660*/  MUFU.TANH R183, R12 ;  /* 0x0000000c00b77308 */ /* 0x0002620000002400 */
[----:B-----5:R-:W-:Y:S09]  /*13670*/  FMUL.FTZ R26, R31, c[0x0][0x2ec] ;  /* 0x0000bb001f1a7a20 */ /* 0x020ff20000410000 */
[----:B------:R1:W1:Y:S01]  /*13680*/  MUFU.TANH R181, R13 ;  /* 0x0000000d00b57308 */ /* 0x0002620000002400 */
[----:B--2---:R-:W-:Y:S09]  /*13690*/  FMUL.FTZ R27, R30, c[0x0][0x2ec] ;  /* 0x0000bb001e1b7a20 */ /* 0x004ff20000410000 */
[----:B------:R-:W2:Y:S10]  /*136a0*/  MUFU.TANH R16, R16 ;  /* 0x0000001000107308 */ /* 0x000eb40000002400 */
        /* <DEDUP_REMOVED lines=12> */
.L_x_2160:
[----:B------:R-:W2:Y:S01]  /*13770*/  S2R R2, SR_TID.X ;  /* 0x0000000000027919 */ /* 0x000ea20000002100 */
[----:B------:R-:W-:Y:S01]  /*13780*/  MOV R0, UR7 ;  /* 0x0000000700007c02 */ /* 0x000fe20008000f00 */
[----:B------:R-:W-:Y:S02]  /*13790*/  UISETP.GT.AND UP0, UPT, UR7, UR8, UPT ;  /* 0x000000080700728c */ /* 0x000fe4000bf04270 */
[----:B------:R-:W-:Y:S01]  /*137a0*/  UMOV UR21, UR7 ;  /* 0x0000000700157c82 */ /* 0x000fe20008000000 */
[----:B--2---:R-:W-:Y:S04]  /*137b0*/  SHF.L.U32 R2, R2, 0x1, RZ ;  /* 0x0000000102027819 */ /* 0x004fe800000006ff */
[----:B------:R-:W-:Y:S04]  /*137c0*/  LOP3.LUT R2, R2, 0x6, RZ, 0xc0, !PT ;  /* 0x0000000602027812 */ /* 0x000fe800078ec0ff */
[----:B------:R-:W-:Y:S04]  /*137d0*/  LEA R0, R0, R2, 0x5 ;  /* 0x0000000200007211 */ /* 0x000fe800078e28ff */
[C---:B------:R-:W-:Y:S02]  /*137e0*/  ISETP.GE.AND P6, PT, R0.reuse, R231, PT ;  /* 0x000000e70000720c */ /* 0x040fe40003fc6270 */
[C---:B-1----:R-:W-:Y:S02]  /*137f0*/  IADD3 R7, R0.reuse, 0x1, RZ ;  /* 0x0000000100077810 */ /* 0x042fe40007ffe0ff */
[C---:B------:R-:W-:Y:S02]  /*13800*/  ISETP.GE.AND P2, PT, R0.reuse, R230, PT ;  /* 0x000000e60000720c */ /* 0x040fe40003f46270 */
[C---:B------:R-:W-:Y:S02]  /*13810*/  IADD3 R6, R0.reuse, 0x8, RZ ;  /* 0x0000000800067810 */ /* 0x040fe40007ffe0ff */
[C---:B------:R-:W-:Y:S02]  /*13820*/  ISETP.GE.OR P6, PT, R0.reuse, R235, !P6 ;  /* 0x000000eb0000720c */ /* 0x040fe400077c6670 */
[C---:B------:R-:W-:Y:S02]  /*13830*/  ISETP.GE.AND P1, PT, R7.reuse, R231, PT ;  /* 0x000000e70700720c */ /* 0x040fe40003f26270 */
[C---:B------:R-:W-:Y:S02]  /*13840*/  IADD3 R5, R0.reuse, 0x9, RZ ;  /* 0x0000000900057810 */ /* 0x040fe40007ffe0ff */
[C---:B------:R-:W-:Y:S02]  /*13850*/  IADD3 R4, R0.reuse, 0x10, RZ ;  /* 0x0000001000047810 */ /* 0x040fe40007ffe0ff */
[----:B------:R-:W-:Y:S02]  /*13860*/  ISETP.GE.OR P2, PT, R0, R234, !P2 ;  /* 0x000000ea0000720c */ /* 0x000fe40005746670 */
[----:B------:R-:W-:Y:S02]  /*13870*/  FSEL R10, R142, -INF , !P6 ;  /* 0xff8000008e0a7808 */ /* 0x000fe40007000000 */
[----:B------:R-:W-:Y:S02]  /*13880*/  ISETP.GE.OR P1, PT, R7, R235, !P1 ;  /* 0x000000eb0700720c */ /* 0x000fe40004f26670 */
[-C--:B------:R-:W-:Y:S02]  /*13890*/  ISETP.GE.AND P6, PT, R6, R231.reuse, PT ;  /* 0x000000e70600720c */ /* 0x080fe40003fc6270 */
[----:B------:R-:W-:Y:S02]  /*138a0*/  FSEL R12, R141, -INF , !P2 ;  /* 0xff8000008d0c7808 */ /* 0x000fe40005000000 */
[-C--:B------:R-:W-:Y:S02]  /*138b0*/  ISETP.GE.AND P2, PT, R5, R231.reuse, PT ;  /* 0x000000e70500720c */ /* 0x080fe40003f46270 */
[----:B------:R-:W-:Y:S02]  /*138c0*/  FSEL R11, R143, -INF , !P1 ;  /* 0xff8000008f0b7808 */ /* 0x000fe40004800000 */
[----:B------:R-:W-:Y:S02]  /*138d0*/  ISETP.GE.AND P1, PT, R4, R231, PT ;  /* 0x000000e70400720c */ /* 0x000fe40003f26270 */
[----:B------:R-:W-:Y:S02]  /*138e0*/  FMNMX.FTZ R13, R10, R3, !PT ;  /* 0x000000030a0d7209 */ /* 0x000fe40007810000 */
[-C--:B------:R-:W-:Y:S02]  /*138f0*/  ISETP.GE.OR P6, PT, R6, R235.reuse, !P6 ;  /* 0x000000eb0600720c */ /* 0x080fe400077c6670 */
[C---:B------:R-:W-:Y:S02]  /*13900*/  IADD3 R2, R0.reuse, 0x11, RZ ;  /* 0x0000001100027810 */ /* 0x040fe40007ffe0ff */
[----:B------:R-:W-:Y:S02]  /*13910*/  IADD3 R9, R0, 0x18, RZ ;  /* 0x0000001800097810 */ /* 0x000fe40007ffe0ff */
[-C--:B------:R-:W-:Y:S02]  /*13920*/  ISETP.GE.OR P2, PT, R5, R235.reuse, !P2 ;  /* 0x000000eb0500720c */ /* 0x080fe40005746670 */
[----:B------:R-:W-:Y:S02]  /*13930*/  ISETP.GE.OR P1, PT, R4, R235, !P1 ;  /* 0x000000eb0400720c */ /* 0x000fe40004f26670 */
[----:B------:R-:W-:Y:S02]  /*13940*/  FSEL R17, R133, -INF , !P6 ;  /* 0xff80000085117808 */ /* 0x000fe40007000000 */
[----:B------:R-:W-:Y:S02]  /*13950*/  FMNMX.FTZ R13, R11, R13, !PT ;  /* 0x0000000d0b0d7209 */ /* 0x000fe40007810000 */
[-C--:B------:R-:W-:Y:S02]  /*13960*/  ISETP.GE.AND P6, PT, R2, R231.reuse, PT ;  /* 0x000000e70200720c */ /* 0x080fe40003fc6270 */
[----:B------:R-:W-:Y:S02]  /*13970*/  FSEL R189, R20, -INF , !P1 ;  /* 0xff80000014bd7808 */ /* 0x000fe40004800000 */
[----:B------:R-:W-:Y:S02]  /*13980*/  ISETP.GE.AND P1, PT, R9, R231, PT ;  /* 0x000000e70900720c */ /* 0x000fe40003f26270 */
[----:B------:R-:W-:Y:S02]  /*13990*/  FSEL R16, R16, -INF , !P2 ;  /* 0xff80000010107808 */ /* 0x000fe40005000000 */
[----:B------:R-:W-:Y:S02]  /*139a0*/  ISETP.GE.AND P2, PT, R7, R230, PT ;  /* 0x000000e60700720c */ /* 0x000fe40003f46270 */
[----:B------:R-:W-:Y:S02]  /*139b0*/  FMNMX.FTZ R13, R17, R13, !PT ;  /* 0x0000000d110d7209 */ /* 0x000fe40007810000 */
[-C--:B------:R-:W-:Y:S02]  /*139c0*/  ISETP.GE.OR P6, PT, R2, R235.reuse, !P6 ;  /* 0x000000eb0200720c */ /* 0x080fe400077c6670 */
[----:B------:R-:W-:Y:S02]  /*139d0*/  IADD3 R8, R0, 0x19, RZ ;  /* 0x0000001900087810 */ /* 0x000fe40007ffe0ff */
[----:B------:R-:W-:Y:S02]  /*139e0*/  ISETP.GE.OR P1, PT, R9, R235, !P1 ;  /* 0x000000eb0900720c */ /* 0x000fe40004f26670 */
[----:B------:R-:W-:Y:S02]  /*139f0*/  FMNMX.FTZ R13, R16, R13, !PT ;  /* 0x0000000d100d7209 */ /* 0x000fe40007810000 */
[----:B------:R-:W-:Y:S02]  /*13a00*/  ISETP.GE.OR P2, PT, R7, R234, !P2 ;  /* 0x000000ea0700720c */ /* 0x000fe40005746670 */
[----:B------:R-:W-:Y:S02]  /*13a10*/  FSEL R190, R15, -INF , !P6 ;  /* 0xff8000000fbe7808 */ /* 0x000fe40007000000 */
[-C--:B------:R-:W-:Y:S02]  /*13a20*/  ISETP.GE.AND P6, PT, R6, R230.reuse, PT ;  /* 0x000000e60600720c */ /* 0x080fe40003fc6270 */
[----:B------:R-:W-:Y:S02]  /*13a30*/  FSEL R195, R14, -INF , !P1 ;  /* 0xff8000000ec37808 */ /* 0x000fe40004800000 */
[----:B------:R-:W-:Y:S02]  /*13a40*/  FMNMX.FTZ R14, R189, R13, !PT ;  /* 0x0000000dbd0e7209 */ /* 0x000fe40007810000 */
[----:B------:R-:W-:Y:S02]  /*13a50*/  FSEL R15, R180, -INF , !P2 ;  /* 0xff800000b40f7808 */ /* 0x000fe40005000000 */
[----:B------:R-:W-:Y:S02]  /*13a60*/  ISETP.GE.AND P2, PT, R8, R231, PT ;  /* 0x000000e70800720c */ /* 0x000fe40003f46270 */
[----:B------:R-:W-:Y:S02]  /*13a70*/  ISETP.GE.AND P1, PT, R5, R230, PT ;  /* 0x000000e60500720c */ /* 0x000fe40003f26270 */
[----:B------:R-:W-:Y:S02]  /*13a80*/  ISETP.GE.OR P6, PT, R6, R234, !P6 ;  /* 0x000000ea0600720c */ /* 0x000fe400077c6670 */
[----:B------:R-:W-:Y:S02]  /*13a90*/  FMNMX.FTZ R13, R12, R132, !PT ;  /* 0x000000840c0d7209 */ /* 0x000fe40007810000 */
        /* <DEDUP_REMOVED lines=11> */
[----:B------:R-:W-:Y:S02]  /*13b50*/  ISETP.GE.AND P2, PT, R2, R230, PT ;  /* 0x000000e60200720c */ /* 0x000fe40003f46270 */
[----:B------:R-:W-:Y:S02]  /*13b60*/  FMNMX.FTZ R136, R194, R14, !PT ;  /* 0x0000000ec2887209 */ /* 0x000fe40007810000 */
[----:B------:R-:W-:Y:S02]  /*13b70*/  FSEL R191, R134, -INF , !P6 ;  /* 0xff80000086bf7808 */ /* 0x000fe40007000000 */
[----:B------:R-:W-:Y:S01]  /*13b80*/  ISETP.GE.AND P1, PT, R9, R230, PT ;  /* 0x000000e60900720c */ /* 0x000fe20003f26270 */
[----:B------:R-:W1:Y:S01]  /*13b90*/  SHFL.BFLY PT, R14, R136, 0x2, 0x1f ;  /* 0x0c401f00880e7f89 */ /* 0x000e6200000e0000 */
[----:B------:R-:W-:Y:S02]  /*13ba0*/  ISETP.GE.OR P2, PT, R2, R234, !P2 ;  /* 0x000000ea0200720c */ /* 0x000fe40005746670 */
[----:B------:R-:W-:Y:S02]  /*13bb0*/  FMNMX.FTZ R13, R21, R13, !PT ;  /* 0x0000000d150d7209 */ /* 0x000fe40007810000 */
[----:B------:R-:W-:Y:S02]  /*13bc0*/  FSEL R192, R23, -INF , !P2 ;  /* 0xff80000017c07808 */ /* 0x000fe40005000000 */
[----:B------:R-:W-:Y:S02]  /*13bd0*/  FMNMX.FTZ R13, R191, R13, !PT ;  /* 0x0000000dbf0d7209 */ /* 0x000fe40007810000 */
[C---:B------:R-:W-:Y:S02]  /*13be0*/  ISETP.GE.AND P3, PT, R0.reuse, R229, PT ;  /* 0x000000e50000720c */ /* 0x040fe40003f66270 */
[----:B------:R-:W-:Y:S02]  /*13bf0*/  ISETP.GE.AND P0, PT, R0, R228, PT ;  /* 0x000000e40000720c */ /* 0x000fe40003f06270 */
[----:B------:R-:W-:Y:S02]  /*13c00*/  ISETP.GE.OR P1, PT, R9, R234, !P1 ;  /* 0x000000ea0900720c */ /* 0x000fe40004f26670 */
[----:B------:R-:W-:Y:S02]  /*13c10*/  ISETP.GE.AND P6, PT, R8, R230, PT ;  /* 0x000000e60800720c */ /* 0x000fe40003fc6270 */
[C---:B------:R-:W-:Y:S02]  /*13c20*/  ISETP.GE.OR P3, PT, R0.reuse, R233, !P3 ;  /* 0x000000e90000720c */ /* 0x040fe40005f66670 */
[----:B------:R-:W-:Y:S02]  /*13c30*/  ISETP.GE.OR P0, PT, R0, R232, !P0 ;  /* 0x000000e80000720c */ /* 0x000fe40004706670 */
[----:B------:R-:W-:Y:S02]  /*13c40*/  FMNMX.FTZ R0, R192, R13, !PT ;  /* 0x0000000dc0007209 */ /* 0x000fe40007810000 */
[----:B------:R-:W-:Y:S02]  /*13c50*/  FSEL R197, R22, -INF , !P1 ;  /* 0xff80000016c57808 */ /* 0x000fe40004800000 */
[----:B------:R-:W-:Y:S02]  /*13c60*/  ISETP.GE.OR P6, PT, R8, R234, !P6 ;  /* 0x000000ea0800720c */ /* 0x000fe400077c6670 */
[----:B------:R-:W-:Y:S02]  /*13c70*/  FMNMX.FTZ R0, R197, R0, !PT ;  /* 0x00000000c5007209 */ /* 0x000fe40007810000 */
[----:B------:R-:W-:Y:S02]  /*13c80*/  FSEL R196, R19, -INF , !P6 ;  /* 0xff80000013c47808 */ /* 0x000fe40007000000 */
[----:B------:R-:W-:Y:S02]  /*13c90*/  FSEL R13, R185, -INF , !P3 ;  /* 0xff800000b90d7808 */ /* 0x000fe40005800000 */
[C---:B------:R-:W-:Y:S02]  /*13ca0*/  ISETP.GE.AND P3, PT, R6.reuse, R228, PT ;  /* 0x000000e40600720c */ /* 0x040fe40003f66270 */
[-C--:B------:R-:W-:Y:S02]  /*13cb0*/  ISETP.GE.AND P6, PT, R6, R229.reuse, PT ;  /* 0x000000e50600720c */ /* 0x080fe40003fc6270 */
[----:B------:R-:W-:Y:S02]  /*13cc0*/  FMNMX.FTZ R135, R196, R0, !PT ;  /* 0x00000000c4877209 */ /* 0x000fe40007810000 */
[C---:B------:R-:W-:Y:S02]  /*13cd0*/  ISETP.GE.AND P1, PT, R7.reuse, R229, PT ;  /* 0x000000e50700720c */ /* 0x040fe40003f26270 */
[C---:B------:R-:W-:Y:S02]  /*13ce0*/  ISETP.GE.OR P3, PT, R6.reuse, R232, !P3 ;  /* 0x000000e80600720c */ /* 0x040fe40005f66670 */
[-C--:B------:R-:W-:Y:S02]  /*13cf0*/  ISETP.GE.OR P6, PT, R6, R233.reuse, !P6 ;  /* 0x000000e90600720c */ /* 0x080fe400077c6670 */
[----:B------:R-:W2:Y:S01]  /*13d00*/  SHFL.BFLY PT, R6, R135, 0x2, 0x1f ;  /* 0x0c401f0087067f89 */ /* 0x000ea200000e0000 */
[C---:B------:R-:W-:Y:S02]  /*13d10*/  ISETP.GE.OR P1, PT, R7.reuse, R233, !P1 ;  /* 0x000000e90700720c */ /* 0x040fe40004f26670 */
[C---:B------:R-:W-:Y:S02]  /*13d20*/  ISETP.GE.AND P2, PT, R7.reuse, R228, PT ;  /* 0x000000e40700720c */ /* 0x040fe40003f46270 */
[----:B-1----:R-:W-:Y:S02]  /*13d30*/  FMNMX.FTZ R136, R136, R14, !PT ;  /* 0x0000000e88887209 */ /* 0x002fe40007810000 */
[----:B------:R-:W-:Y:S02]  /*13d40*/  FSEL R14, R184, -INF , !P1 ;  /* 0xff800000b80e7808 */ /* 0x000fe40004800000 */
[-C--:B------:R-:W-:Y:S01]  /*13d50*/  ISETP.GE.AND P1, PT, R4, R229.reuse, PT ;  /* 0x000000e50400720c */ /* 0x080fe20003f26270 */
[----:B------:R-:W-:Y:S01]  /*13d60*/  SHFL.BFLY PT, R22, R136, 0x1, 0x1f ;  /* 0x0c201f0088167f89 */ /* 0x000fe200000e0000 */
[----:B------:R-:W-:Y:S02]  /*13d70*/  ISETP.GE.OR P2, PT, R7, R232, !P2 ;  /* 0x000000e80700720c */ /* 0x000fe40005746670 */
[----:B------:R-:W-:Y:S02]  /*13d80*/  FSEL R7, R182, -INF , !P0 ;  /* 0xff800000b6077808 */ /* 0x000fe40004000000 */
[----:B------:R-:W-:Y:S02]  /*13d90*/  ISETP.GE.AND P0, PT, R5, R229, PT ;  /* 0x000000e50500720c */ /* 0x000fe40003f06270 */
[----:B------:R-:W-:Y:S02]  /*13da0*/  FMNMX.FTZ R0, R13, R138, !PT ;  /* 0x0000008a0d007209 */ /* 0x000fe40007810000 */
[-C--:B------:R-:W-:Y:S02]  /*13db0*/  ISETP.GE.OR P0, PT, R5, R233.reuse, !P0 ;  /* 0x000000e90500720c */ /* 0x080fe40004706670 */
[----:B------:R-:W-:Y:S02]  /*13dc0*/  FSEL R19, R183, -INF , !P6 ;  /* 0xff800000b7137808 */ /* 0x000fe40007000000 */
[----:B------:R-:W-:Y:S02]  /*13dd0*/  ISETP.GE.OR P1, PT, R4, R233, !P1 ;  /* 0x000000e90400720c */ /* 0x000fe40004f26670 */
[----:B------:R-:W-:Y:S02]  /*13de0*/  FMNMX.FTZ R0, R14, R0, !PT ;  /* 0x000000000e007209 */ /* 0x000fe40007810000 */
[----:B------:R-:W-:Y:S02]  /*13df0*/  FSEL R18, R181, -INF , !P0 ;  /* 0xff800000b5127808 */ /* 0x000fe40004000000 */
[----:B------:R-:W-:Y:S02]  /*13e00*/  FSEL R198, R140, -INF , !P1 ;  /* 0xff8000008cc67808 */ /* 0x000fe40004800000 */
[-C--:B------:R-:W-:Y:S02]  /*13e10*/  ISETP.GE.AND P1, PT, R9, R229.reuse, PT ;  /* 0x000000e50900720c */ /* 0x080fe40003f26270 */
[----:B------:R-:W-:Y:S02]  /*13e20*/  FMNMX.FTZ R0, R19, R0, !PT ;  /* 0x0000000013007209 */ /* 0x000fe40007810000 */
[C---:B------:R-:W-:Y:S02]  /*13e30*/  ISETP.GE.AND P6, PT, R2.reuse, R229, PT ;  /* 0x000000e50200720c */ /* 0x040fe40003fc6270 */
[-C--:B------:R-:W-:Y:S02]  /*13e40*/  ISETP.GE.OR P1, PT, R9, R233.reuse, !P1 ;  /* 0x000000e90900720c */ /* 0x080fe40004f26670 */
[----:B------:R-:W-:Y:S02]  /*13e50*/  ISETP.GE.OR P6, PT, R2, R233, !P6 ;  /* 0x000000e90200720c */ /* 0x000fe400077c6670 */
[----:B------:R-:W-:Y:S02]  /*13e60*/  FMNMX.FTZ R0, R18, R0, !PT ;  /* 0x0000000012007209 */ /* 0x000fe40007810000 */
[----:B------:R-:W-:Y:S02]  /*13e70*/  FSEL R210, R25, -INF , !P1 ;  /* 0xff80000019d27808 */ /* 0x000fe40004800000 */
[----:B------:R-:W-:Y:S02]  /*13e80*/  FSEL R199, R137, -INF , !P6 ;  /* 0xff80000089c77808 */ /* 0x000fe40007000000 */
[----:B------:R-:W-:Y:S02]  /*13e90*/  ISETP.GE.AND P1, PT, R8, R229, PT ;  /* 0x000000e50800720c */ /* 0x000fe40003f26270 */
[----:B------:R-:W-:Y:S02]  /*13ea0*/  FMNMX.FTZ R0, R198, R0, !PT ;  /* 0x00000000c6007209 */ /* 0x000fe40007810000 */
[----:B--2---:R-:W-:Y:S02]  /*13eb0*/  FMNMX.FTZ R135, R135, R6, !PT ;  /* 0x0000000687877209 */ /* 0x004fe40007810000 */
[----:B------:R-:W-:Y:S02]  /*13ec0*/  FSEL R6, R193, -INF , !P2 ;  /* 0xff800000c1067808 */ /* 0x000fe40005000000 */
[----:B------:R-:W-:Y:S01]  /*13ed0*/  ISETP.GE.AND P2, PT, R2, R228, PT ;  /* 0x000000e40200720c */ /* 0x000fe20003f46270 */
[----:B------:R-:W-:Y:S01]  /*13ee0*/  SHFL.BFLY PT, R23, R135, 0x1, 0x1f ;  /* 0x0c201f0087177f89 */ /* 0x000fe200000e0000 */
        /* <DEDUP_REMOVED lines=12> */
[----:B------:R-:W-:Y:S02]  /*13fb0*/  ISETP.GE.OR P0, PT, R5, R232, !P0 ;  /* 0x000000e80500720c */ /* 0x000fe40004706670 */
[----:B------:R-:W-:Y:S02]  /*13fc0*/  FMNMX.FTZ R0, R4, R2, !PT ;  /* 0x0000000204007209 */ /* 0x000fe40007810000 */
[----:B------:R-:W1:Y:S01]  /*13fd0*/  SHFL.BFLY PT, R2, R134, 0x2, 0x1f ;  /* 0x0c401f0086027f89 */ /* 0x000e6200000e0000 */
[----:B------:R-:W-:Y:S02]  /*13fe0*/  FSEL R5, R186, -INF , !P0 ;  /* 0xff800000ba057808 */ /* 0x000fe40004000000 */
[----:B------:R-:W-:Y:S02]  /*13ff0*/  FSEL R211, R176, -INF , !P6 ;  /* 0xff800000b0d37808 */ /* 0x000fe40007000000 */
[----:B------:R-:W-:Y:S02]  /*14000*/  ISETP.GE.AND P1, PT, R9, R228, PT ;  /* 0x000000e40900720c */ /* 0x000fe40003f26270 */
[----:B------:R-:W-:Y:S01]  /*14010*/  FMNMX.FTZ R0, R5, R0, !PT ;  /* 0x0000000005007209 */ /* 0x000fe20007810000 */
[----:B------:R-:W-:Y:S01]  /*14020*/  LDSM.16.MT88.4 R184, [R215+0xa000] ;  /* 0x00a00000d7b8783b */ /* 0x000fe20000004200 */
[----:B------:R-:W-:Y:S02]  /*14030*/  FSEL R236, R177, -INF , !P2 ;  /* 0xff800000b1ec7808 */ /* 0x000fe40005000000 */
[----:B------:R-:W-:Y:S02]  /*14040*/  FMNMX.FTZ R0, R211, R0, !PT ;  /* 0x00000000d3007209 */ /* 0x000fe40007810000 */
[----:B------:R-:W-:Y:S02]  /*14050*/  ISETP.GE.OR P1, PT, R9, R232, !P1 ;  /* 0x000000e80900720c */ /* 0x000fe40004f26670 */
[----:B------:R-:W-:Y:S02]  /*14060*/  ISETP.GE.AND P0, PT, R8, R228, PT ;  /* 0x000000e40800720c */ /* 0x000fe40003f06270 */
[----:B------:R-:W-:Y:S02]  /*14070*/  FSEL R237, R27, -INF , !P1 ;  /* 0xff8000001bed7808 */ /* 0x000fe40004800000 */
[----:B------:R-:W-:Y:S02]  /*14080*/  FMNMX.FTZ R0, R236, R0, !PT ;  /* 0x00000000ec007209 */ /* 0x000fe40007810000 */
[----:B------:R-:W-:Y:S02]  /*14090*/  ISETP.GE.OR P0, PT, R8, R232, !P0 ;  /* 0x000000e80800720c */ /* 0x000fe40004706670 */
[----:B------:R-:W-:Y:S02]  /*140a0*/  FMNMX.FTZ R0, R237, R0, !PT ;  /* 0x00000000ed007209 */ /* 0x000fe40007810000 */
[----:B------:R-:W-:Y:S02]  /*140b0*/  FSEL R140, R26, -INF , !P0 ;  /* 0xff8000001a8c7808 */ /* 0x000fe40004000000 */
[----:B-1----:R-:W-:Y:S02]  /*140c0*/  FMNMX.FTZ R134, R134, R2, !PT ;  /* 0x0000000286867209 */ /* 0x002fe40007810000 */
[----:B------:R-:W-:Y:S02]  /*140d0*/  FMNMX.FTZ R0, R140, R0, !PT ;  /* 0x000000008c007209 */ /* 0x000fe40007810000 */
[----:B------:R-:W-:Y:S01]  /*140e0*/  FMNMX.FTZ R136, R136, R22, !PT ;  /* 0x0000001688887209 */ /* 0x000fe20007810000 */
[----:B------:R-:W1:Y:S01]  /*140f0*/  SHFL.BFLY PT, R8, R134, 0x1, 0x1f ;  /* 0x0c201f0086087f89 */ /* 0x000e6200000e0000 */
[----:B------:R-:W-:Y:S02]  /*14100*/  FMNMX.FTZ R135, R135, R23, !PT ;  /* 0x0000001787877209 */ /* 0x000fe40007810000 */
[C---:B------:R-:W-:Y:S01]  /*14110*/  FSETP.NEU.FTZ.AND P3, PT, R136.reuse, -INF , PT ;  /* 0xff8000008800780b */ /* 0x040fe20003f7d000 */
[----:B------:R-:W-:Y:S01]  /*14120*/  FMUL.FTZ R141, R136, c[0x0][0x23c] ;  /* 0x00008f00888d7a20 */ /* 0x000fe20000410000 */
[C---:B------:R-:W-:Y:S01]  /*14130*/  FSETP.NEU.FTZ.AND P2, PT, R135.reuse, -INF , PT ;  /* 0xff8000008700780b */ /* 0x040fe20003f5d000 */
[----:B------:R-:W-:Y:S02]  /*14140*/  FMUL.FTZ R142, R135, c[0x0][0x23c] ;  /* 0x00008f00878e7a20 */ /* 0x000fe40000410000 */
[----:B------:R-:W2:Y:S01]  /*14150*/  SHFL.BFLY PT, R2, R0, 0x2, 0x1f ;  /* 0x0c401f0000027f89 */ /* 0x000ea200000e0000 */
[----:B------:R-:W-:Y:S02]  /*14160*/  FSEL R141, R141, RZ, P3 ;  /* 0x000000ff8d8d7208 */ /* 0x000fe40001800000 */
[----:B------:R-:W-:Y:S03]  /*14170*/  FSEL R142, R142, RZ, P2 ;  /* 0x000000ff8e8e7208 */ /* 0x000fe60001000000 */
[--C-:B------:R-:W-:Y:S02]  /*14180*/  FFMA.FTZ R10, R10, c[0x0][0x23c], -R141.reuse ;  /* 0x00008f000a0a7a23 */ /* 0x100fe4000001088d */
[--C-:B------:R-:W-:Y:S02]  /*14190*/  FFMA.FTZ R20, R20, c[0x0][0x23c], -R142.reuse ;  /* 0x00008f0014147a23 */ /* 0x100fe4000001088e */
[--C-:B------:R-:W-:Y:S01]  /*141a0*/  FFMA.FTZ R21, R21, c[0x0][0x23c], -R142.reuse ;  /* 0x00008f0015157a23 */ /* 0x100fe2000001088e */
[----:B------:R-:W-:Y:S01]  /*141b0*/  MUFU.EX2 R28, R10 ;  /* 0x0000000a001c7308 */ /* 0x000fe20000000800 */
[--C-:B------:R-:W-:Y:S02]  /*141c0*/  FFMA.FTZ R11, R11, c[0x0][0x23c], -R141.reuse ;  /* 0x00008f000b0b7a23 */ /* 0x100fe4000001088d */
[--C-:B------:R-:W-:Y:S01]  /*141d0*/  FFMA.FTZ R17, R17, c[0x0][0x23c], -R141.reuse ;  /* 0x00008f0011117a23 */ /* 0x100fe2000001088d */
[----:B-1----:R-:W-:Y:S01]  /*141e0*/  FMNMX.FTZ R134, R134, R8, !PT ;  /* 0x0000000886867209 */ /* 0x002fe20007810000 */
[----:B------:R-:W-:Y:S02]  /*141f0*/  FFMA.FTZ R16, R16, c[0x0][0x23c], -R141 ;  /* 0x00008f0010107a23 */ /* 0x000fe4000001088d */
[--C-:B------:R-:W-:Y:S01]  /*14200*/  FFMA.FTZ R12, R12, c[0x0][0x23c], -R142.reuse ;  /* 0x00008f000c0c7a23 */ /* 0x100fe2000001088e */
[C---:B------:R-:W-:Y:S02]  /*14210*/  FSETP.NEU.FTZ.AND P1, PT, R134.reuse, -INF , PT ;  /* 0xff8000008600780b */ /* 0x040fe40003f3d000 */
[----:B------:R-:W-:Y:S01]  /*14220*/  MUFU.EX2 R246, R20 ;  /* 0x0000001400f67308 */ /* 0x000fe20000000800 */
[----:B------:R-:W-:Y:S01]  /*14230*/  FMUL.FTZ R143, R134, c[0x0][0x23c] ;  /* 0x00008f00868f7a20 */ /* 0x000fe20000410000 */
[----:B--2---:R-:W-:Y:S01]  /*14240*/  FMNMX.FTZ R0, R0, R2, !PT ;  /* 0x0000000200007209 */ /* 0x004fe20007810000 */
[----:B------:R-:W-:Y:S03]  /*14250*/  FFMA.FTZ R15, R15, c[0x0][0x23c], -R142 ;  /* 0x00008f000f0f7a23 */ /* 0x000fe6000001088e */
[----:B------:R-:W-:Y:S01]  /*14260*/  FSEL R143, R143, RZ, P1 ;  /* 0x000000ff8f8f7208 */ /* 0x000fe20000800000 */
[----:B------:R-:W1:Y:S03]  /*14270*/  SHFL.BFLY PT, R2, R0, 0x1, 0x1f ;  /* 0x0c201f0000027f89 */ /* 0x000e6600000e0000 */
[----:B------:R2:W3:Y:S01]  /*14280*/  MUFU.EX2 R247, R21 ;  /* 0x0000001500f77308 */ /* 0x0004e20000000800 */
[--C-:B------:R-:W-:Y:S02]  /*14290*/  FFMA.FTZ R13, R13, c[0x0][0x23c], -R143.reuse ;  /* 0x00008f000d0d7a23 */ /* 0x100fe4000001088f */
[--C-:B------:R-:W-:Y:S02]  /*142a0*/  FFMA.FTZ R14, R14, c[0x0][0x23c], -R143.reuse ;  /* 0x00008f000e0e7a23 */ /* 0x100fe4000001088f */
[--C-:B------:R-:W-:Y:S02]  /*142b0*/  FFMA.FTZ R19, R19, c[0x0][0x23c], -R143.reuse ;  /* 0x00008f0013137a23 */ /* 0x100fe4000001088f */
[----:B------:R-:W-:Y:S03]  /*142c0*/  FFMA.FTZ R18, R18, c[0x0][0x23c], -R143 ;  /* 0x00008f0012127a23 */ /* 0x000fe6000001088f */
[----:B------:R-:W-:Y:S10]  /*142d0*/  MUFU.EX2 R252, R11 ;  /* 0x0000000b00fc7308 */ /* 0x000ff40000000800 */
[----:B------:R-:W-:Y:S01]  /*142e0*/  MUFU.EX2 R250, R17 ;  /* 0x0000001100fa7308 */ /* 0x000fe20000000800 */
[----:B-1----:R-:W-:Y:S02]  /*142f0*/  FMNMX.FTZ R137, R0, R2, !PT ;  /* 0x0000000200897209 */ /* 0x002fe40007810000 */
[----:B------:R-:W-:Y:S01]  /*14300*/  FSEL R0, R136, RZ, P3 ;  /* 0x000000ff88007208 */ /* 0x000fe20001800000 */
[----:B--2---:R-:W1:Y:S01]  /*14310*/  LDSM.16.MT88.4 R20, [R213+0xa000] ;  /* 0x00a00000d514783b */ /* 0x004e620000004200 */
[----:B------:R-:W-:Y:S01]  /*14320*/  FSEL R2, R135, RZ, P2 ;  /* 0x000000ff87027208 */ /* 0x000fe20001000000 */
[C---:B------:R-:W-:Y:S01]  /*14330*/  FMUL.FTZ R188, R137.reuse, c[0x0][0x23c] ;  /* 0x00008f0089bc7a20 */ /* 0x040fe20000410000 */
[----:B------:R-:W-:Y:S01]  /*14340*/  FSETP.NEU.FTZ.AND P0, PT, R137, -INF , PT ;  /* 0xff8000008900780b */ /* 0x000fe20003f1d000 */
[----:B------:R-:W-:Y:S02]  /*14350*/  FADD.FTZ R0, -R0, R3 ;  /* 0x0000000300007221 */ /* 0x000fe40000010100 */
[----:B------:R-:W2:Y:S01]  /*14360*/  MUFU.EX2 R251, R16 ;  /* 0x0000001000fb7308 */ /* 0x000ea20000000800 */
[----:B---3--:R-:W-:Y:S01]  /*14370*/  F2FP.BF16.PACK_AB R179, R247, R246 ;  /* 0x000000f6f7b3723e */ /* 0x008fe200000010ff */
[----:B------:R-:W-:Y:S01]  /*14380*/  FMUL.FTZ R0, R0, c[0x0][0x23c] ;  /* 0x00008f0000007a20 */ /* 0x000fe20000410000 */
[----:B------:R-:W-:Y:S05]  /*14390*/  FSEL R188, R188, RZ, P0 ;  /* 0x000000ffbcbc7208 */ /* 0x000fea0000000000 */
[--C-:B------:R-:W-:Y:S02]  /*143a0*/  FFMA.FTZ R7, R7, c[0x0][0x23c], -R188.reuse ;  /* 0x00008f0007077a23 */ /* 0x100fe400000108bc */
[----:B------:R3:W4:Y:S01]  /*143b0*/  MUFU.EX2 R133, R0 ;  /* 0x0000000000857308 */ /* 0x0007220000000800 */
[--C-:B------:R-:W-:Y:S02]  /*143c0*/  FFMA.FTZ R6, R6, c[0x0][0x23c], -R188.reuse ;  /* 0x00008f0006067a23 */ /* 0x100fe400000108bc */
[--C-:B------:R-:W-:Y:S02]  /*143d0*/  FFMA.FTZ R4, R4, c[0x0][0x23c], -R188.reuse ;  /* 0x00008f0004047a23 */ /* 0x100fe400000108bc */
[----:B------:R-:W-:Y:S05]  /*143e0*/  FFMA.FTZ R5, R5, c[0x0][0x23c], -R188 ;  /* 0x00008f0005057a23 */ /* 0x000fea00000108bc */
[----:B------:R-:W-:Y:S01]  /*143f0*/  MUFU.EX2 R238, R7 ;  /* 0x0000000700ee7308 */ /* 0x000fe20000000800 */
[----:B--2---:R-:W-:Y:S09]  /*14400*/  F2FP.BF16.PACK_AB R178, R251, R250 ;  /* 0x000000fafbb2723e */ /* 0x004ff200000010ff */
[----:B------:R-:W2:Y:S01]  /*14410*/  MUFU.EX2 R239, R6 ;  /* 0x0000000600ef7308 */ /* 0x000ea20000000800 */
[----:B---3--:R-:W-:Y:S01]  /*14420*/  FADD.FTZ R0, -R2, R132 ;  /* 0x0000008402007221 */ /* 0x008fe20000010100 */
[----:B------:R-:W-:Y:S01]  /*14430*/  FSEL R2, R134, RZ, P1 ;  /* 0x000000ff86027208 */ /* 0x000fe20000800000 */
[C---:B----4-:R-:W-:Y:S02]  /*14440*/  FMUL.FTZ R16, R133.reuse, R156 ;  /* 0x0000009c85107220 */ /* 0x050fe40000410000 */
[----:B------:R-:W-:Y:S05]  /*14450*/  FMUL.FTZ R0, R0, c[0x0][0x23c] ;  /* 0x00008f0000007a20 */ /* 0x000fea0000410000 */
[----:B------:R3:W-:Y:S01]  /*14460*/  MUFU.EX2 R240, R4 ;  /* 0x0000000400f07308 */ /* 0x0007e20000000800 */
[C---:B------:R-:W-:Y:S02]  /*14470*/  FMUL.FTZ R17, R133.reuse, R157 ;  /* 0x0000009d85117220 */ /* 0x040fe40000410000 */
[C---:B------:R-:W-:Y:S02]  /*14480*/  FMUL.FTZ R32, R133.reuse, R172 ;  /* 0x000000ac85207220 */ /* 0x040fe40000410000 */
[C---:B------:R-:W-:Y:S02]  /*14490*/  FMUL.FTZ R33, R133.reuse, R173 ;  /* 0x000000ad85217220 */ /* 0x040fe40000410000 */
[C---:B------:R-:W-:Y:S02]  /*144a0*/  FMUL.FTZ R36, R133.reuse, R36 ;  /* 0x0000002485247220 */ /* 0x040fe40000410000 */
[C---:B------:R-:W-:Y:S01]  /*144b0*/  FMUL.FTZ R37, R133.reuse, R37 ;  /* 0x0000002585257220 */ /* 0x040fe20000410000 */
[----:B------:R4:W5:Y:S01]  /*144c0*/  MUFU.EX2 R132, R0 ;  /* 0x0000000000847308 */ /* 0x0009620000000800 */
[C---:B------:R-:W-:Y:S02]  /*144d0*/  FMUL.FTZ R48, R133.reuse, R48 ;  /* 0x0000003085307220 */ /* 0x040fe40000410000 */
[----:B------:R-:W-:Y:S01]  /*144e0*/  FMUL.FTZ R49, R133, R49 ;  /* 0x0000003185317220 */ /* 0x000fe20000410000 */
[----:B--2---:R-:W-:Y:S01]  /*144f0*/  F2FP.BF16.PACK_AB R181, R239, R238 ;  /* 0x000000eeefb5723e */ /* 0x004fe200000010ff */
[C---:B------:R-:W-:Y:S02]  /*14500*/  FMUL.FTZ R52, R133.reuse, R52 ;  /* 0x0000003485347220 */ /* 0x040fe40000410000 */
        /* <DEDUP_REMOVED lines=8> */
[----:B------:R-:W-:Y:S01]  /*14590*/  MUFU.EX2 R248, R12 ;  /* 0x0000000c00f87308 */ /* 0x000fe20000000800 */
[C---:B------:R-:W-:Y:S02]  /*145a0*/  FMUL.FTZ R81, R133.reuse, R81 ;  /* 0x0000005185517220 */ /* 0x040fe40000410000 */
[----:B------:R-:W-:Y:S02]  /*145b0*/  FMUL.FTZ R84, R133, R84 ;  /* 0x0000005485547220 */ /* 0x000fe40000410000 */
[----:B----4-:R-:W-:Y:S01]  /*145c0*/  FADD.FTZ R0, -R2, R138 ;  /* 0x0000008a02007221 */ /* 0x010fe20000010100 */
[----:B------:R-:W-:Y:S01]  /*145d0*/  FSEL R2, R137, RZ, P0 ;  /* 0x000000ff89027208 */ /* 0x000fe20000000000 */
[----:B-----5:R-:W-:Y:S01]  /*145e0*/  FMUL.FTZ R6, R132, R146 ;  /* 0x0000009284067220 */ /* 0x020fe20000410000 */
[----:B------:R-:W-:Y:S01]  /*145f0*/  MOV R138, R28 ;  /* 0x0000001c008a7202 */ /* 0x000fe20000000f00 */
[----:B------:R-:W-:Y:S01]  /*14600*/  FMUL.FTZ R0, R0, c[0x0][0x23c] ;  /* 0x00008f0000007a20 */ /* 0x000fe20000410000 */
[----:B------:R-:W3:Y:S01]  /*14610*/  MUFU.EX2 R249, R15 ;  /* 0x0000000f00f97308 */ /* 0x000ee20000000800 */
[----:B------:R-:W-:Y:S01]  /*14620*/  FMUL.FTZ R7, R132, R147 ;  /* 0x0000009384077220 */ /* 0x000fe20000410000 */
[----:B------:R-:W-:Y:S01]  /*14630*/  F2FP.BF16.PACK_AB R176, R252, R138 ;  /* 0x0000008afcb0723e */ /* 0x000fe200000010ff */
[C---:B------:R-:W-:Y:S01]  /*14640*/  FMUL.FTZ R34, R132.reuse, R174 ;  /* 0x000000ae84227220 */ /* 0x040fe20000410000 */
[----:B--2---:R-:W-:Y:S01]  /*14650*/  F2FP.BF16.PACK_AB R183, R241, R240 ;  /* 0x000000f0f1b7723e */ /* 0x004fe200000010ff */
[----:B------:R-:W-:Y:S01]  /*14660*/  FMUL.FTZ R5, R133, R145 ;  /* 0x0000009185057220 */ /* 0x000fe20000410000 */
[----:B------:R-:W-:Y:S01]  /*14670*/  PLOP3.LUT P0, PT, PT, PT, UP0, 0x80, 0x0 ;  /* 0x000000000000781c */ /* 0x000fe20003f0f008 */
[----:B------:R-:W2:Y:S01]  /*14680*/  LDSM.16.MT88.4 R144, [R218+0xa000] ;  /* 0x00a00000da90783b */ /* 0x000ea20000004200 */
[C---:B------:R-:W-:Y:S02]  /*14690*/  FMUL.FTZ R35, R132.reuse, R175 ;  /* 0x000000af84237220 */ /* 0x040fe40000410000 */
[----:B------:R4:W5:Y:S01]  /*146a0*/  MUFU.EX2 R3, R0 ;  /* 0x0000000000037308 */ /* 0x0009620000000800 */
[C---:B------:R-:W-:Y:S02]  /*146b0*/  FMUL.FTZ R38, R132.reuse, R38 ;  /* 0x0000002684267220 */ /* 0x040fe40000410000 */
[C---:B------:R-:W-:Y:S02]  /*146c0*/  FMUL.FTZ R39, R132.reuse, R39 ;  /* 0x0000002784277220 */ /* 0x040fe40000410000 */
[----:B------:R-:W-:Y:S01]  /*146d0*/  LDSM.16.MT88.4 R172, [R215+0xa800] ;  /* 0x00a80000d7ac783b */ /* 0x000fe20000004200 */
[C---:B------:R-:W-:Y:S02]  /*146e0*/  FMUL.FTZ R50, R132.reuse, R50 ;  /* 0x0000003284327220 */ /* 0x040fe40000410000 */
[C---:B------:R-:W-:Y:S02]  /*146f0*/  FMUL.FTZ R51, R132.reuse, R51 ;  /* 0x0000003384337220 */ /* 0x040fe40000410000 */
[----:B------:R2:W-:Y:S01]  /*14700*/  MUFU.EX2 R242, R13 ;  /* 0x0000000d00f27308 */ /* 0x0005e20000000800 */
[C---:B------:R-:W-:Y:S02]  /*14710*/  FMUL.FTZ R54, R132.reuse, R54 ;  /* 0x0000003684367220 */ /* 0x040fe40000410000 */
[C---:B------:R-:W-:Y:S01]  /*14720*/  FMUL.FTZ R55, R132.reuse, R55 ;  /* 0x0000003784377220 */ /* 0x040fe20000410000 */
[----:B---3--:R-:W-:Y:S01]  /*14730*/  F2FP.BF16.PACK_AB R177, R249, R248 ;  /* 0x000000f8f9b1723e */ /* 0x008fe200000010ff */
[C---:B------:R-:W-:Y:S02]  /*14740*/  FMUL.FTZ R66, R132.reuse, R66 ;  /* 0x0000004284427220 */ /* 0x040fe40000410000 */
[C---:B------:R-:W-:Y:S02]  /*14750*/  FMUL.FTZ R67, R132.reuse, R67 ;  /* 0x0000004384437220 */ /* 0x040fe40000410000 */
[C---:B------:R-:W-:Y:S01]  /*14760*/  FMUL.FTZ R70, R132.reuse, R70 ;  /* 0x0000004684467220 */ /* 0x040fe20000410000 */
[----:B------:R-:W3:Y:S01]  /*14770*/  MUFU.EX2 R244, R14 ;  /* 0x0000000e00f47308 */ /* 0x000ee20000000800 */
[-C--:B-1----:R-:W-:Y:S01]  /*14780*/  HMMA.16816.F32.BF16 R4, R176, R20.reuse, R4 ;  /* 0x00000014b004723c */ /* 0x082fe20000041804 */
[----:B------:R-:W-:Y:S02]  /*14790*/  FMUL.FTZ R71, R132, R71 ;  /* 0x0000004784477220 */ /* 0x000fe40000410000 */
[----:B----4-:R-:W-:Y:S02]  /*147a0*/  FADD.FTZ R0, -R2, R139 ;  /* 0x0000008b02007221 */ /* 0x010fe40000010100 */
[--C-:B------:R-:W-:Y:S02]  /*147b0*/  FFMA.FTZ R2, R189, c[0x0][0x23c], -R141.reuse ;  /* 0x00008f00bd027a23 */ /* 0x100fe4000001088d */
[----:B------:R-:W-:Y:S02]  /*147c0*/  FMUL.FTZ R0, R0, c[0x0][0x23c] ;  /* 0x00008f0000007a20 */ /* 0x000fe40000410000 */
[----:B------:R1:W-:Y:S03]  /*147d0*/  MUFU.EX2 R209, R2 ;  /* 0x0000000200d17308 */ /* 0x0003e60000000800 */
[C---:B-----5:R-:W-:Y:S02]  /*147e0*/  FMUL.FTZ R8, R3.reuse, R148 ;  /* 0x0000009403087220 */ /* 0x060fe40000410000 */
[C---:B------:R-:W-:Y:S02]  /*147f0*/  FMUL.FTZ R9, R3.reuse, R149 ;  /* 0x0000009503097220 */ /* 0x040fe40000410000 */
[C---:B------:R-:W-:Y:S02]  /*14800*/  FMUL.FTZ R12, R3.reuse, R152 ;  /* 0x00000098030c7220 */ /* 0x040fe40000410000 */
[C---:B--2---:R-:W-:Y:S01]  /*14810*/  FMUL.FTZ R13, R3.reuse, R153 ;  /* 0x00000099030d7220 */ /* 0x044fe20000410000 */
        /* <DEDUP_REMOVED lines=8> */
[C---:B------:R-:W-:Y:S02]  /*148a0*/  FMUL.FTZ R41, R3.reuse, R41 ;  /* 0x0000002903297220 */ /* 0x040fe40000410000 */
[C---:B------:R-:W-:Y:S02]  /*148b0*/  FMUL.FTZ R44, R3.reuse, R44 ;  /* 0x0000002c032c7220 */ /* 0x040fe40000410000 */
[--C-:B-1----:R-:W-:Y:S02]  /*148c0*/  FFMA.FTZ R2, R190, c[0x0][0x23c], -R141.reuse ;  /* 0x00008f00be027a23 */ /* 0x102fe4000001088d */
[C---:B------:R-:W-:Y:S02]  /*148d0*/  FMUL.FTZ R45, R3.reuse, R45 ;  /* 0x0000002d032d7220 */ /* 0x040fe40000410000 */
[C---:B------:R-:W-:Y:S01]  /*148e0*/  FMUL.FTZ R56, R3.reuse, R56 ;  /* 0x0000003803387220 */ /* 0x040fe20000410000 */
[----:B------:R1:W-:Y:S01]  /*148f0*/  MUFU.EX2 R208, R2 ;  /* 0x0000000200d07308 */ /* 0x0003e20000000800 */
[C---:B------:R-:W-:Y:S02]  /*14900*/  FMUL.FTZ R57, R3.reuse, R57 ;  /* 0x0000003903397220 */ /* 0x040fe40000410000 */
[C---:B------:R-:W-:Y:S02]  /*14910*/  FMUL.FTZ R60, R3.reuse, R60 ;  /* 0x0000003c033c7220 */ /* 0x040fe40000410000 */
[C---:B--2---:R-:W-:Y:S02]  /*14920*/  FMUL.FTZ R19, R132.reuse, R159 ;  /* 0x0000009f84137220 */ /* 0x044fe40000410000 */
[C---:B------:R-:W-:Y:S02]  /*14930*/  FMUL.FTZ R61, R3.reuse, R61 ;  /* 0x0000003d033d7220 */ /* 0x040fe40000410000 */
[C---:B------:R-:W-:Y:S01]  /*14940*/  FMUL.FTZ R72, R3.reuse, R72 ;  /* 0x0000004803487220 */ /* 0x040fe20000410000 */
[----:B------:R-:W2:Y:S01]  /*14950*/  MUFU.EX2 R0, R0 ;  /* 0x0000000000007308 */ /* 0x000ea20000000800 */
[C---:B------:R-:W-:Y:S02]  /*14960*/  FMUL.FTZ R73, R3.reuse, R73 ;  /* 0x0000004903497220 */ /* 0x040fe40000410000 */
[----:B------:R-:W-:Y:S01]  /*14970*/  FMUL.FTZ R76, R3, R76 ;  /* 0x0000004c034c7220 */ /* 0x000fe20000410000 */
[----:B---3--:R-:W-:Y:S01]  /*14980*/  F2FP.BF16.PACK_AB R182, R245, R243 ;  /* 0x000000f3f5b6723e */ /* 0x008fe200000010ff */
[C---:B------:R-:W-:Y:S02]  /*14990*/  FMUL.FTZ R18, R132.reuse, R158 ;  /* 0x0000009e84127220 */ /* 0x040fe40000410000 */
[----:B------:R-:W-:Y:S01]  /*149a0*/  LDSM.16.MT88.4 R156, [R213+0xa800] ;  /* 0x00a80000d59c783b */ /* 0x000fe20000004200 */
[----:B------:R-:W-:Y:S02]  /*149b0*/  FMUL.FTZ R77, R3, R77 ;  /* 0x0000004d034d7220 */ /* 0x000fe40000410000 */
[C---:B------:R-:W-:Y:S02]  /*149c0*/  FMUL.FTZ R82, R132.reuse, R82 ;  /* 0x0000005284527220 */ /* 0x040fe40000410000 */
[C---:B------:R-:W-:Y:S02]  /*149d0*/  FMUL.FTZ R83, R132.reuse, R83 ;  /* 0x0000005384537220 */ /* 0x040fe40000410000 */
[--C-:B-1----:R-:W-:Y:S02]  /*149e0*/  FFMA.FTZ R2, R191, c[0x0][0x23c], -R142.reuse ;  /* 0x00008f00bf027a23 */ /* 0x102fe4000001088e */
[----:B------:R-:W-:Y:S02]  /*149f0*/  FMUL.FTZ R85, R133, R85 ;  /* 0x0000005585557220 */ /* 0x000fe40000410000 */
[----:B------:R1:W-:Y:S01]  /*14a00*/  MUFU.EX2 R207, R2 ;  /* 0x0000000200cf7308 */ /* 0x0003e20000000800 */
[C---:B------:R-:W-:Y:S02]  /*14a10*/  FMUL.FTZ R86, R132.reuse, R86 ;  /* 0x0000005684567220 */ /* 0x040fe40000410000 */
[----:B------:R-:W-:Y:S02]  /*14a20*/  FMUL.FTZ R87, R132, R87 ;  /* 0x0000005784577220 */ /* 0x000fe40000410000 */
        /* <DEDUP_REMOVED lines=12> */
[--C-:B-1----:R-:W-:Y:S03]  /*14af0*/  FFMA.FTZ R2, R192, c[0x0][0x23c], -R142.reuse ;  /* 0x00008f00c0027a23 */ /* 0x102fe6000001088e */
[----:B------:R-:W-:Y:S01]  /*14b00*/  FMUL.FTZ R21, R133, R161 ;  /* 0x000000a185157220 */ /* 0x000fe20000410000 */
[----:B------:R1:W3:Y:S01]  /*14b10*/  MUFU.EX2 R206, R2 ;  /* 0x0000000200ce7308 */ /* 0x0002e20000000800 */
        /* <DEDUP_REMOVED lines=12> */
[--C-:B-1----:R-:W-:Y:S02]  /*14be0*/  FFMA.FTZ R2, R195, c[0x0][0x23c], -R141.reuse ;  /* 0x00008f00c3027a23 */ /* 0x102fe4000001088d */
[----:B------:R-:W-:Y:S02]  /*14bf0*/  FFMA.FTZ R141, R194, c[0x0][0x23c], -R141 ;  /* 0x00008f00c28d7a23 */ /* 0x000fe4000001088d */
[----:B------:R1:W-:Y:S01]  /*14c00*/  MUFU.EX2 R205, R2 ;  /* 0x0000000200cd7308 */ /* 0x0003e20000000800 */
[C---:B------:R-:W-:Y:S01]  /*14c10*/  HMMA.16816.F32.BF16 R24, R180.reuse, R184, R24 ;  /* 0x000000b8b418723c */ /* 0x040fe20000041818 */
[C---:B------:R-:W-:Y:S03]  /*14c20*/  FMUL.FTZ R63, R0.reuse, R63 ;  /* 0x0000003f003f7220 */ /* 0x040fe60000410000 */
[C---:B------:R-:W-:Y:S02]  /*14c30*/  FMUL.FTZ R74, R0.reuse, R74 ;  /* 0x0000004a004a7220 */ /* 0x040fe40000410000 */
[C---:B------:R-:W-:Y:S02]  /*14c40*/  FMUL.FTZ R75, R0.reuse, R75 ;  /* 0x0000004b004b7220 */ /* 0x040fe40000410000 */
[-C--:B------:R-:W-:Y:S01]  /*14c50*/  HMMA.16816.F32.BF16 R28, R180, R186.reuse, R28 ;  /* 0x000000bab41c723c */ /* 0x080fe2000004181c */
[C---:B------:R-:W-:Y:S01]  /*14c60*/  FMUL.FTZ R78, R0.reuse, R78 ;  /* 0x0000004e004e7220 */ /* 0x040fe20000410000 */
[----:B------:R3:W4:Y:S02]  /*14c70*/  MUFU.EX2 R204, R141 ;  /* 0x0000008d00cc7308 */ /* 0x0007240000000800 */
[C---:B------:R-:W-:Y:S02]  /*14c80*/  FMUL.FTZ R79, R0.reuse, R79 ;  /* 0x0000004f004f7220 */ /* 0x040fe40000410000 */
[----:B------:R-:W-:Y:S02]  /*14c90*/  FMUL.FTZ R89, R3, R89 ;  /* 0x0000005903597220 */ /* 0x000fe40000410000 */
[C---:B------:R-:W-:Y:S01]  /*14ca0*/  HMMA.16816.F32.BF16 R32, R176.reuse, R186, R32 ;  /* 0x000000bab020723c */ /* 0x040fe20000041820 */
[----:B------:R-:W-:Y:S03]  /*14cb0*/  LDSM.16.MT88.4 R184, [R217+0xa800] ;  /* 0x00a80000d9b8783b */ /* 0x000fe60000004200 */
[C---:B------:R-:W-:Y:S02]  /*14cc0*/  FMUL.FTZ R90, R0.reuse, R90 ;  /* 0x0000005a005a7220 */ /* 0x040fe40000410000 */
[C---:B------:R-:W-:Y:S02]  /*14cd0*/  FMUL.FTZ R91, R0.reuse, R91 ;  /* 0x0000005b005b7220 */ /* 0x040fe40000410000 */
[-C--:B------:R-:W-:Y:S01]  /*14ce0*/  HMMA.16816.F32.BF16 R36, R176, R144.reuse, R36 ;  /* 0x00000090b024723c */ /* 0x080fe20000041824 */
[--C-:B-1----:R-:W-:Y:S03]  /*14cf0*/  FFMA.FTZ R2, R197, c[0x0][0x23c], -R142.reuse ;  /* 0x00008f00c5027a23 */ /* 0x102fe6000001088e */
[C---:B------:R-:W-:Y:S01]  /*14d00*/  FMUL.FTZ R92, R3.reuse, R92 ;  /* 0x0000005c035c7220 */ /* 0x040fe20000410000 */
[----:B------:R1:W-:Y:S01]  /*14d10*/  MUFU.EX2 R203, R2 ;  /* 0x0000000200cb7308 */ /* 0x0003e20000000800 */
[----:B------:R-:W-:Y:S02]  /*14d20*/  FMUL.FTZ R93, R3, R93 ;  /* 0x0000005d035d7220 */ /* 0x000fe40000410000 */
[C---:B------:R-:W-:Y:S01]  /*14d30*/  HMMA.16816.F32.BF16 R40, R180.reuse, R144, R40 ;  /* 0x00000090b428723c */ /* 0x040fe20000041828 */
[C---:B------:R-:W-:Y:S03]  /*14d40*/  FMUL.FTZ R94, R0.reuse, R94 ;  /* 0x0000005e005e7220 */ /* 0x040fe60000410000 */
[----:B------:R-:W-:Y:S01]  /*14d50*/  FMUL.FTZ R95, R0, R95 ;  /* 0x0000005f005f7220 */ /* 0x000fe20000410000 */
[----:B---3--:R-:W-:Y:S01]  /*14d60*/  F2FP.BF16.PACK_AB R141, R206, R207 ;  /* 0x000000cfce8d723e */ /* 0x008fe200000010ff */
[C---:B------:R-:W-:Y:S02]  /*14d70*/  FMUL.FTZ R96, R133.reuse, R96 ;  /* 0x0000006085607220 */ /* 0x040fe40000410000 */
[-C--:B------:R-:W-:Y:S01]  /*14d80*/  HMMA.16816.F32.BF16 R44, R180, R146.reuse, R44 ;  /* 0x00000092b42c723c */ /* 0x080fe2000004182c */
[----:B------:R-:W-:Y:S03]  /*14d90*/  FMUL.FTZ R97, R133, R97 ;  /* 0x0000006185617220 */ /* 0x000fe60000410000 */
[C---:B------:R-:W-:Y:S02]  /*14da0*/  FMUL.FTZ R98, R132.reuse, R98 ;  /* 0x0000006284627220 */ /* 0x040fe40000410000 */
[----:B------:R-:W-:Y:S02]  /*14db0*/  FMUL.FTZ R99, R132, R99 ;  /* 0x0000006384637220 */ /* 0x000fe40000410000 */
[C---:B------:R-:W-:Y:S01]  /*14dc0*/  HMMA.16816.F32.BF16 R48, R176.reuse, R146, R48 ;  /* 0x00000092b030723c */ /* 0x040fe20000041830 */
[----:B------:R-:W3:Y:S03]  /*14dd0*/  LDSM.16.MT88.4 R144, [R213+0xb000] ;  /* 0x00b00000d590783b */ /* 0x000ee60000004200 */
[C---:B------:R-:W-:Y:S02]  /*14de0*/  FMUL.FTZ R104, R3.reuse, R104 ;  /* 0x0000006803687220 */ /* 0x040fe40000410000 */
[--C-:B-1----:R-:W-:Y:S02]  /*14df0*/  FFMA.FTZ R2, R198, c[0x0][0x23c], -R143.reuse ;  /* 0x00008f00c6027a23 */ /* 0x102fe4000001088f */
[-C--:B--2---:R-:W-:Y:S01]  /*14e00*/  HMMA.16816.F32.BF16 R52, R176, R148.reuse, R52 ;  /* 0x00000094b034723c */ /* 0x084fe20000041834 */
[C---:B------:R-:W-:Y:S01]  /*14e10*/  FMUL.FTZ R105, R3.reuse, R105 ;  /* 0x0000006903697220 */ /* 0x040fe20000410000 */
[----:B------:R1:W-:Y:S02]  /*14e20*/  MUFU.EX2 R201, R2 ;  /* 0x0000000200c97308 */ /* 0x0003e40000000800 */
        /* <DEDUP_REMOVED lines=11> */
[----:B------:R-:W2:Y:S03]  /*14ee0*/  LDSM.16.MT88.4 R148, [R215+0xb000] ;  /* 0x00b00000d794783b */ /* 0x000ea60000004200 */
[--C-:B-1----:R-:W-:Y:S02]  /*14ef0*/  FFMA.FTZ R2, R199, c[0x0][0x23c], -R143.reuse ;  /* 0x00008f00c7027a23 */ /* 0x102fe4000001088f */
[C---:B------:R-:W-:Y:S02]  /*14f00*/  FMUL.FTZ R122, R0.reuse, R122 ;  /* 0x0000007a007a7220 */ /* 0x040fe40000410000 */
[----:B------:R1:W-:Y:S01]  /*14f10*/  MUFU.EX2 R200, R2 ;  /* 0x0000000200c87308 */ /* 0x0003e20000000800 */
[-C--:B---3--:R-:W-:Y:S03]  /*14f20*/  HMMA.16816.F32.BF16 R68, R176, R144.reuse, R68 ;  /* 0x00000090b044723c */ /* 0x088fe60000041844 */
[C---:B------:R-:W-:Y:S02]  /*14f30*/  FMUL.FTZ R123, R0.reuse, R123 ;  /* 0x0000007b007b7220 */ /* 0x040fe40000410000 */
[C---:B------:R-:W-:Y:S02]  /*14f40*/  FMUL.FTZ R124, R3.reuse, R124 ;  /* 0x0000007c037c7220 */ /* 0x040fe40000410000 */
[----:B------:R-:W-:Y:S01]  /*14f50*/  FMUL.FTZ R125, R3, R125 ;  /* 0x0000007d037d7220 */ /* 0x000fe20000410000 */
[C---:B------:R-:W-:Y:S01]  /*14f60*/  HMMA.16816.F32.BF16 R72, R180.reuse, R144, R72 ;  /* 0x00000090b448723c */ /* 0x040fe20000041848 */
[C---:B------:R-:W-:Y:S03]  /*14f70*/  FMUL.FTZ R126, R0.reuse, R126 ;  /* 0x0000007e007e7220 */ /* 0x040fe60000410000 */
[----:B------:R-:W-:Y:S02]  /*14f80*/  FMUL.FTZ R127, R0, R127 ;  /* 0x0000007f007f7220 */ /* 0x000fe40000410000 */
[----:B------:R-:W-:Y:S02]  /*14f90*/  FFMA.FTZ R142, R196, c[0x0][0x23c], -R142 ;  /* 0x00008f00c48e7a23 */ /* 0x000fe4000001088e */
[-C--:B------:R-:W-:Y:S01]  /*14fa0*/  HMMA.16816.F32.BF16 R76, R180, R146.reuse, R76 ;  /* 0x00000092b44c723c */ /* 0x080fe2000004184c */
[C---:B------:R-:W-:Y:S01]  /*14fb0*/  FMUL.FTZ R100, R133.reuse, R100 ;  /* 0x0000006485647220 */ /* 0x040fe20000410000 */
[----:B------:R4:W3:Y:S02]  /*14fc0*/  MUFU.EX2 R202, R142 ;  /* 0x0000008e00ca7308 */ /* 0x0008e40000000800 */
[----:B------:R-:W-:Y:S02]  /*14fd0*/  FMUL.FTZ R101, R133, R101 ;  /* 0x0000006585657220 */ /* 0x000fe40000410000 */
[----:B------:R-:W-:Y:S02]  /*14fe0*/  FMUL.FTZ R102, R132, R102 ;  /* 0x0000006684667220 */ /* 0x000fe40000410000 */
[C---:B------:R-:W-:Y:S01]  /*14ff0*/  HMMA.16816.F32.BF16 R80, R176.reuse, R146, R80 ;  /* 0x00000092b050723c */ /* 0x040fe20000041850 */
[--C-:B-1----:R-:W-:Y:S01]  /*15000*/  FFMA.FTZ R2, R210, c[0x0][0x23c], -R143.reuse ;  /* 0x00008f00d2027a23 */ /* 0x102fe2000001088f */
[----:B------:R-:W1:Y:S02]  /*15010*/  LDSM.16.MT88.4 R144, [R218+0xb000] ;  /* 0x00b00000da90783b */ /* 0x000e640000004200 */
[----:B------:R-:W-:Y:S01]  /*15020*/  FFMA.FTZ R143, R193, c[0x0][0x23c], -R143 ;  /* 0x00008f00c18f7a23 */ /* 0x000fe2000001088f */
[----:B------:R5:W-:Y:S01]  /*15030*/  MUFU.EX2 R199, R2 ;  /* 0x0000000200c77308 */ /* 0x000be20000000800 */
[C---:B------:R-:W-:Y:S02]  /*15040*/  FMUL.FTZ R103, R132.reuse, R103 ;  /* 0x0000006784677220 */ /* 0x040fe40000410000 */
[-C--:B--2---:R-:W-:Y:S01]  /*15050*/  HMMA.16816.F32.BF16 R84, R176, R148.reuse, R84 ;  /* 0x00000094b054723c */ /* 0x084fe20000041854 */
[C---:B------:R-:W-:Y:S01]  /*15060*/  FMUL.FTZ R112, R133.reuse, R112 ;  /* 0x0000007085707220 */ /* 0x040fe20000410000 */
[----:B------:R-:W2:Y:S02]  /*15070*/  LDL.LU R210, [R1] ;  /* 0x0000000001d27983 */ /* 0x000ea40000300800 */
[C---:B------:R-:W-:Y:S02]  /*15080*/  FMUL.FTZ R113, R133.reuse, R113 ;  /* 0x0000007185717220 */ /* 0x040fe40000410000 */
[----:B------:R-:W-:Y:S01]  /*15090*/  LDSM.16.MT88.4 R192, [R215+0xb800] ;  /* 0x00b80000d7c0783b */ /* 0x000fe20000004200 */
[----:B------:R3:W1:Y:S01]  /*150a0*/  MUFU.EX2 R198, R143 ;  /* 0x0000008f00c67308 */ /* 0x0006620000000800 */
[C---:B------:R-:W-:Y:S01]  /*150b0*/  HMMA.16816.F32.BF16 R88, R180.reuse, R148, R88 ;  /* 0x00000094b458723c */ /* 0x040fe20000041858 */
[----:B------:R-:W-:Y:S03]  /*150c0*/  FMUL.FTZ R114, R132, R114 ;  /* 0x0000007284727220 */ /* 0x000fe60000410000 */
[----:B----4-:R-:W-:Y:S01]  /*150d0*/  F2FP.BF16.PACK_AB R142, R204, R205 ;  /* 0x000000cdcc8e723e */ /* 0x010fe200000010ff */
[C---:B------:R-:W-:Y:S02]  /*150e0*/  FMUL.FTZ R115, R132.reuse, R115 ;  /* 0x0000007384737220 */ /* 0x040fe40000410000 */
[C---:B------:R-:W-:Y:S01]  /*150f0*/  FMUL.FTZ R116, R133.reuse, R116 ;  /* 0x0000007485747220 */ /* 0x040fe20000410000 */
[-C--:B------:R-:W-:Y:S01]  /*15100*/  HMMA.16816.F32.BF16 R92, R180, R150.reuse, R92 ;  /* 0x00000096b45c723c */ /* 0x080fe2000004185c */
[----:B------:R-:W-:Y:S03]  /*15110*/  FMUL.FTZ R117, R133, R117 ;  /* 0x0000007585757220 */ /* 0x000fe60000410000 */
[C---:B------:R-:W-:Y:S02]  /*15120*/  FMUL.FTZ R118, R132.reuse, R118 ;  /* 0x0000007684767220 */ /* 0x040fe40000410000 */
[--C-:B-----5:R-:W-:Y:S02]  /*15130*/  FFMA.FTZ R2, R211, c[0x0][0x23c], -R188.reuse ;  /* 0x00008f00d3027a23 */ /* 0x120fe400000108bc */
[C---:B------:R-:W-:Y:S01]  /*15140*/  HMMA.16816.F32.BF16 R96, R176.reuse, R150, R96 ;  /* 0x00000096b060723c */ /* 0x040fe20000041860 */
[----:B------:R-:W4:Y:S01]  /*15150*/  LDL.LU R211, [R1+0x4] ;  /* 0x0000040001d37983 */ /* 0x000f220000300800 */
[----:B------:R5:W-:Y:S02]  /*15160*/  MUFU.EX2 R197, R2 ;  /* 0x0000000200c57308 */ /* 0x000be40000000800 */
[----:B------:R-:W-:Y:S01]  /*15170*/  FMUL.FTZ R119, R132, R119 ;  /* 0x0000007784777220 */ /* 0x000fe20000410000 */
[----:B------:R-:W5:Y:S01]  /*15180*/  LDSM.16.MT88.4 R148, [R217+0xb000] ;  /* 0x00b00000d994783b */ /* 0x000f620000004200 */
[C---:B------:R-:W-:Y:S01]  /*15190*/  FMUL.FTZ R128, R133.reuse, R128 ;  /* 0x0000008085807220 */ /* 0x040fe20000410000 */
[----:B---3--:R-:W-:Y:S01]  /*151a0*/  F2FP.BF16.PACK_AB R143, R202, R203 ;  /* 0x000000cbca8f723e */ /* 0x008fe200000010ff */
[----:B------:R-:W-:Y:S01]  /*151b0*/  FMUL.FTZ R129, R133, R129 ;  /* 0x0000008185817220 */ /* 0x000fe20000410000 */
[-C--:B-1----:R-:W-:Y:S03]  /*151c0*/  HMMA.16816.F32.BF16 R100, R176, R144.reuse, R100 ;  /* 0x00000090b064723c */ /* 0x082fe60000041864 */
[C---:B------:R-:W-:Y:S02]  /*151d0*/  FMUL.FTZ R130, R132.reuse, R130 ;  /* 0x0000008284827220 */ /* 0x040fe40000410000 */
[----:B------:R-:W-:Y:S03]  /*151e0*/  FMUL.FTZ R131, R132, R131 ;  /* 0x0000008384837220 */ /* 0x000fe60000410000 */
[C---:B------:R-:W-:Y:S08]  /*151f0*/  HMMA.16816.F32.BF16 R104, R180.reuse, R144, R104 ;  /* 0x00000090b468723c */ /* 0x040ff00000041868 */
[-C--:B------:R-:W-:Y:S01]  /*15200*/  HMMA.16816.F32.BF16 R108, R180, R146.reuse, R108 ;  /* 0x00000092b46c723c */ /* 0x080fe2000004186c */
[--C-:B-----5:R-:W-:Y:S02]  /*15210*/  FFMA.FTZ R2, R236, c[0x0][0x23c], -R188.reuse ;  /* 0x00008f00ec027a23 */ /* 0x120fe400000108bc */
[----:B------:R-:W3:Y:S02]  /*15220*/  LDL.LU R236, [R1+0x8] ;  /* 0x0000080001ec7983 */ /* 0x000ee40000300800 */
[----:B------:R1:W5:Y:S03]  /*15230*/  MUFU.EX2 R196, R2 ;  /* 0x0000000200c47308 */ /* 0x0003660000000800 */
[C---:B------:R-:W-:Y:S08]  /*15240*/  HMMA.16816.F32.BF16 R112, R176.reuse, R146, R112 ;  /* 0x00000092b070723c */ /* 0x040ff00000041870 */
[-C--:B------:R-:W-:Y:S08]  /*15250*/  HMMA.16816.F32.BF16 R116, R176, R148.reuse, R116 ;  /* 0x00000094b074723c */ /* 0x080ff00000041874 */
[C---:B------:R-:W-:Y:S01]  /*15260*/  HMMA.16816.F32.BF16 R120, R180.reuse, R148, R120 ;  /* 0x00000094b478723c */ /* 0x040fe20000041878 */
[--C-:B-1----:R-:W-:Y:S02]  /*15270*/  FFMA.FTZ R2, R237, c[0x0][0x23c], -R188.reuse ;  /* 0x00008f00ed027a23 */ /* 0x102fe400000108bc */
[----:B------:R-:W3:Y:S01]  /*15280*/  LDL.LU R237, [R1+0xc] ;  /* 0x00000c0001ed7983 */ /* 0x000ee20000300800 */
[----:B------:R-:W-:Y:S04]  /*15290*/  FFMA.FTZ R188, R140, c[0x0][0x23c], -R188 ;  /* 0x00008f008cbc7a23 */ /* 0x000fe800000108bc */
[-C--:B------:R-:W-:Y:S01]  /*152a0*/  HMMA.16816.F32.BF16 R124, R180, R150.reuse, R124 ;  /* 0x00000096b47c723c */ /* 0x080fe2000004187c */
[----:B------:R1:W-:Y:S01]  /*152b0*/  MUFU.EX2 R139, R2 ;  /* 0x00000002008b7308 */ /* 0x0003e20000000800 */
[----:B------:R-:W1:Y:S02]  /*152c0*/  LDSM.16.MT88.4 R180, [R218+0xa800] ;  /* 0x00a80000dab4783b */ /* 0x000e640000004200 */
[----:B------:R-:W-:Y:S04]  /*152d0*/  F2FP.BF16.PACK_AB R140, R208, R209 ;  /* 0x000000d1d08c723e */ /* 0x000fe800000010ff */
[----:B------:R-:W-:Y:S07]  /*152e0*/  HMMA.16816.F32.BF16 R128, R176, R150, R128 ;  /* 0x00000096b080723c */ /* 0x000fee0000041880 */
[----:B------:R-:W-:Y:S01]  /*152f0*/  F2FP.BF16.PACK_AB R176, R200, R201 ;  /* 0x000000c9c8b0723e */ /* 0x000fe200000010ff */
[-C--:B------:R-:W-:Y:S01]  /*15300*/  HMMA.16816.F32.BF16 R144, R140, R156.reuse, R4 ;  /* 0x0000009c8c90723c */ /* 0x080fe20000041804 */
[----:B------:R-:W-:Y:S01]  /*15310*/  F2FP.BF16.PACK_AB R178, R198, R199 ;  /* 0x000000c7c6b2723e */ /* 0x000fe200000010ff */
[----:B------:R-:W-:Y:S02]  /*15320*/  LDSM.16.MT88.4 R4, [R218+0xb800] ;  /* 0x00b80000da04783b */ /* 0x000fe40000004200 */
[----:B-----5:R-:W-:Y:S02]  /*15330*/  F2FP.BF16.PACK_AB R177, R196, R197 ;  /* 0x000000c5c4b1723e */ /* 0x020fe400000010ff */
[----:B-1----:R-:W-:Y:S02]  /*15340*/  MOV R2, R138 ;  /* 0x0000008a00027202 */ /* 0x002fe40000000f00 */
[----:B------:R-:W1:Y:S04]  /*15350*/  MUFU.EX2 R138, R188 ;  /* 0x000000bc008a7308 */ /* 0x000e680000000800 */
[----:B-1----:R-:W-:Y:S01]  /*15360*/  F2FP.BF16.PACK_AB R179, R138, R139 ;  /* 0x0000008b8ab3723e */ /* 0x002fe200000010ff */
[----:B------:R-:W1:Y:S06]  /*15370*/  LDSM.16.MT88.4 R188, [R213+0xb800] ;  /* 0x00b80000d5bc783b */ /* 0x000e6c0000004200 */
[C---:B------:R-:W-:Y:S02]  /*15380*/  HMMA.16816.F32.BF16 R148, R176.reuse, R156, R8 ;  /* 0x0000009cb094723c */ /* 0x040fe40000041808 */
[----:B------:R-:W5:Y:S06]  /*15390*/  LDSM.16.MT88.4 R8, [R217+0xb800] ;  /* 0x00b80000d908783b */ /* 0x000f6c0000004200 */
        /* <DEDUP_REMOVED lines=19> */
[----:B--2---:R-:W-:Y:S07]  /*154d0*/  FFMA.FTZ R0, R0, R210, R238 ;  /* 0x000000d200007223 */ /* 0x004fee00000100ee */
[C---:B------:R-:W-:Y:S08]  /*154e0*/  HMMA.16816.F32.BF16 R88, R176.reuse, R192, R88 ;  /* 0x000000c0b058723c */ /* 0x040ff00000041858 */
[-C--:B------:R-:W-:Y:S08]  /*154f0*/  HMMA.16816.F32.BF16 R92, R176, R194.reuse, R92 ;  /* 0x000000c2b05c723c */ /* 0x080ff0000004185c */
        /* <DEDUP_REMOVED lines=11> */
[----:B---3--:R-:W-:Y:S02]  /*155b0*/  FFMA.FTZ R132, R132, R236, R248 ;  /* 0x000000ec84847223 */ /* 0x008fe400000100f8 */
[----:B------:R-:W-:Y:S02]  /*155c0*/  FADD.FTZ R0, R241, R4 ;  /* 0x00000004f1007221 */ /* 0x000fe40000010000 */
        /* <DEDUP_REMOVED lines=36> */
.L_x_2158:
        /* <DEDUP_REMOVED lines=437> */
.L_x_2163:
[----:B---34-:R-:W-:Y:S05]  /*17360*/  BSYNC B0 ;  /* 0x0000000000007941 */ /* 0x018fea0003800000 */
.L_x_2162:
        /* <DEDUP_REMOVED lines=31> */
.L_x_2165:
[----:B---3--:R-:W-:Y:S05]  /*17560*/  BSYNC B0 ;  /* 0x0000000000007941 */ /* 0x008fea0003800000 */
.L_x_2164:
        /* <DEDUP_REMOVED lines=18> */
.L_x_2167:
[----:B------:R-:W-:Y:S05]  /*17690*/  BSYNC B0 ;  /* 0x0000000000007941 */ /* 0x000fea0003800000 */
.L_x_2166:
        /* <DEDUP_REMOVED lines=18> */
.L_x_2169:
[----:B------:R-:W-:Y:S05]  /*177c0*/  BSYNC B0 ;  /* 0x0000000000007941 */ /* 0x000fea0003800000 */
.L_x_2168:
        /* <DEDUP_REMOVED lines=18> */
.L_x_2171:
[----:B------:R-:W-:Y:S05]  /*178f0*/  BSYNC B0 ;  /* 0x0000000000007941 */ /* 0x000fea0003800000 */
.L_x_2170:
        /* <DEDUP_REMOVED lines=18> */
.L_x_2173:
[----:B------:R-:W-:Y:S05]  /*17a20*/  BSYNC B0 ;  /* 0x0000000000007941 */ /* 0x000fea0003800000 */
.L_x_2172:
        /* <DEDUP_REMOVED lines=18> */
.L_x_2175:
[----:B------:R-:W-:Y:S05]  /*17b50*/  BSYNC B0 ;  /* 0x0000000000007941 */ /* 0x000fea0003800000 */
.L_x_2174:
        /* <DEDUP_REMOVED lines=18> */
.L_x_2177:
[----:B------:R-:W-:Y:S05]  /*17c80*/  BSYNC B0 ;  /* 0x0000000000007941 */ /* 0x000fea0003800000 */
.L_x_2176:
        /* <DEDUP_REMOVED lines=19> */
.L_x_2178:
        /* <DEDUP_REMOVED lines=12> */
.L_x_2408:


//--------------------- .text._ZN5flash16flash_fwd_kernelI23Flash_fwd_kernel_traitsILi128ELi128ELi32ELi4ELb0ELb0EN7cutlass10bfloat16_tE19Flash_kernel_traitsILi128ELi128ELi32ELi4ES3_EELb1ELb0ELb1ELb1ELb0ELb0ELb0ELb1EEEvNS_16Flash_fwd_paramsE --------------------------
	.section	.text._ZN5flash16flash_fwd_kernelI23Flash_fwd_kernel_traitsILi128ELi128ELi32ELi4ELb0ELb0EN7cutlass10bfloat16_tE19Flash_kernel_traitsILi128ELi128ELi32ELi4ES3_EELb1ELb0ELb1ELb1ELb0ELb0ELb0ELb1EEEvNS_16Flash_fwd_paramsE,"ax",@progbits
	.sectioninfo	@"SHI_REGISTERS=255"
	.align	128
        .global         _ZN5flash16flash_fwd_kernelI23Flash_fwd_kernel_traitsILi128ELi128ELi32ELi4ELb0ELb0EN7cutlass10bfloat16_tE19Flash_kernel_traitsILi128ELi128ELi32ELi4ES3_EELb1ELb0ELb1ELb1ELb0ELb0ELb0ELb1EEEvNS_16Flash_fwd_paramsE
        .type           _ZN5flash16flash_fwd_kernelI23Flash_fwd_kernel_traitsILi128ELi128ELi32ELi4ELb0ELb0EN7cutlass10bfloat16_tE19Flash_kernel_traitsILi128ELi128ELi32ELi4ES3_EELb1ELb0ELb1ELb1ELb0ELb0ELb0ELb1EEEvNS_16Flash_fwd_paramsE,@function
        .size           _ZN5flash16flash_fwd_kernelI23Flash_fwd_kernel_traitsILi128ELi128ELi32ELi4ELb0ELb0EN7cutlass10bfloat16_tE19Flash_kernel_traitsILi128ELi128ELi32ELi4ES3_EELb1ELb0ELb1ELb1ELb0ELb0ELb0ELb1EEEvNS_16Flash_fwd_paramsE,(.L_x_2371 - _ZN5flash16flash_fwd_kernelI23Flash_fwd_kernel_traitsILi128ELi128ELi32ELi4ELb0ELb0EN7cutlass10bfloat16_tE19Flash_kernel_traitsILi128ELi128ELi32ELi4ES3_EELb1ELb0ELb1ELb1ELb0ELb0ELb0ELb1EEEvNS_16Flash_fwd_paramsE)
        .other          _ZN5flash16flash_fwd_kernelI23Flash_fwd_kernel_traitsILi128ELi128ELi32ELi4ELb0ELb0EN7cutlass10bfloat16_tE19Flash_kernel_traitsILi128ELi128ELi32ELi4ES3_EELb1ELb0ELb1ELb1ELb0ELb0ELb0ELb1EEEvNS_16Flash_fwd_paramsE,@"STO_CUDA_ENTRY STV_DEFAULT"
_ZN5flash16flash_fwd_kernelI23Flash_fwd_kernel_traitsILi128ELi128ELi32ELi4ELb0ELb0EN7cutlass10bfloat16_tE19Flash_kernel_traitsILi128ELi128ELi32ELi4ES3_EELb1ELb0ELb1ELb1ELb0ELb0ELb0ELb1EEEvNS_16Flash_fwd_paramsE:
.text._ZN5flash16flash_fwd_kernelI23Flash_fwd_kernel_traitsILi128ELi128ELi32ELi4ELb0ELb0EN7cutlass10bfloat16_tE19Flash_kernel_traitsILi128ELi128ELi32ELi4ES3_EELb1ELb0ELb1ELb1ELb0ELb0ELb0ELb1EEEvNS_16Flash_fwd_paramsE:
[----:B------:R-:W-:Y:S02]  /*0000*/  MOV R1, c[0x0][0x28] ;  /* 0x00000a0000017a02 */ /* 0x000fe40000000f00 */
[----:B------:R-:W-:Y:S01]  /*0010*/  ULDC.64 UR4, c[0x0][0x40] ;  /* 0x0000100000047ab9 */ /* 0x000fe20000000a00 */
[----:B------:R-:W-:Y:S01]  /*0020*/  BSSY B2, `(.L_x_2179) ;  /* 0x0000005000027945 */ /* 0x000fe20003800000 */
[----:B------:R-:W-:Y:S01]  /*0030*/  UIADD3 UR6, UP0, UR4, 0x160, URZ ;  /* 0x0000016004067890 */ /* 0x000fe2000ff1e03f */
[----:B------:R-:W-:-:S03]  /*0040*/  IADD3 R1, R1, -0x1c0, RZ ;  /* 0xfffffe4001017810 */ /* 0x000fc60007ffe0ff */
[----:B------:R-:W-:-:S07]  /*0050*/  UIADD3.X UR7, URZ, UR5, URZ, UP0, !UPT ;  /* 0x000000053f077290 */ /* 0x000fce00087fe43f */
[----:B------:R-:W-:Y:S05]  /*0060*/  CALL.REL.NOINC `($_ZN5flash16flash_fwd_kernelI23Flash_fwd_kernel_traitsILi128ELi128ELi32ELi4ELb0ELb0EN7cutlass10bfloat16_tE19Flash_kernel_traitsILi128ELi128ELi32ELi4ES3_EELb1ELb0ELb1ELb1ELb0ELb0ELb0ELb1EEEvNS_16Flash_fwd_paramsE$_ZN5flash22compute_attn_1rowblockI23Flash_fwd_kernel_traitsILi128ELi128ELi32ELi4ELb0ELb0EN7cutlass10bfloat16_tE19Flash_kernel_traitsILi128ELi128ELi32ELi4ES3_EELb1ELb0ELb1ELb1ELb0ELb0ELb0ELb1ENS_16Flash_fwd_paramsEEEvRKT8_iii) ;  /* 0x0000002000007944 */ /* 0x000fea0003c00000 */
[----:B------:R-:W-:Y:S05]  /*0070*/  BSYNC B2 ;  /* 0x0000000000027941 */ /* 0x000fea0003800000 */
.L_x_2179:
[----:B------:R-:W-:Y:S05]  /*0080*/  EXIT ;  /* 0x000000000000794d */ /* 0x000fea0003800000 */
        .type           $_ZN5flash16flash_fwd_kernelI23Flash_fwd_kernel_traitsILi128ELi128ELi32ELi4ELb0ELb0EN7cutlass10bfloat16_tE19Flash_kernel_traitsILi128ELi128ELi32ELi4ES3_EELb1ELb0ELb1ELb1ELb0ELb0ELb0ELb1EEEvNS_16Flash_fwd_paramsE$_ZN5flash22compute_attn_1rowblockI23Flash_fwd_kernel_traitsILi128ELi128ELi32ELi4ELb0ELb0EN7cutlass10bfloat16_tE19Flash_kernel_traitsILi128ELi128ELi32ELi4ES3_EELb1ELb0ELb1ELb1ELb0ELb0ELb0ELb1ENS_16Flash_fwd_paramsEEEvRKT8_iii,@function
        .size           $_ZN5flash16flash_fwd_kernelI23Flash_fwd_kernel_traitsILi128ELi128ELi32ELi4ELb0ELb0EN7cutlass10bfloat16_tE19Flash_kernel_traitsILi128ELi128ELi32ELi4ES3_EELb1ELb0ELb1ELb1ELb0ELb0ELb0ELb1EEEvNS_16Flash_fwd_paramsE$_ZN5flash22compute_attn_1rowblockI23Flash_fwd_kernel_traitsILi128ELi128ELi32ELi4ELb0ELb0EN7cutlass10bfloat16_tE19Flash_kernel_traitsILi128ELi128ELi32ELi4ES3_EELb1ELb0ELb1ELb1ELb0ELb0ELb0ELb1ENS_16Flash_fwd_paramsEEEvRKT8_iii,($__internal_0_$__cuda_sm70_shflsync_bfly_p - $_ZN5flash16flash_fwd_kernelI23Flash_fwd_kernel_traitsILi128ELi128ELi32ELi4ELb0ELb0EN7cutlass10bfloat16_tE19Flash_kernel_traitsILi128ELi128ELi32ELi4ES3_EELb1ELb0ELb1ELb1ELb0ELb0ELb0ELb1EEEvNS_16Flash_fwd_paramsE$_ZN5flash22compute_attn_1rowblockI23Flash_fwd_kernel_traitsILi128ELi128ELi32ELi4ELb0ELb0EN7cutlass10bfloat16_tE19Flash_kernel_traitsILi128ELi128ELi32ELi4ES3_EELb1ELb0ELb1ELb1ELb0ELb0ELb0ELb1ENS_16Flash_fwd_paramsEEEvRKT8_iii)
$_ZN5flash16flash_fwd_kernelI23Flash_fwd_kernel_traitsILi128ELi128ELi32ELi4ELb0ELb0EN7cutlass10bfloat16_tE19Flash_kernel_traitsILi128ELi128ELi32ELi4ES3_EELb1ELb0ELb1ELb1ELb0ELb0ELb0ELb1EEEvNS_16Flash_fwd_paramsE$_ZN5flash22compute_attn_1rowblockI23Flash_fwd_kernel_traitsILi128ELi128ELi32ELi4ELb0ELb0EN7cutlass10bfloat16_tE19Flash_kernel_traitsILi128ELi128ELi32ELi4ES3_EELb1ELb0ELb1ELb1ELb0ELb0ELb0ELb1ENS_16Flash_fwd_paramsEEEvRKT8_iii:
[----:B------:R-:W-:Y:S01]  /*0090*/  IMAD.U32 R2, RZ, RZ, UR6 ;  /* 0x00000006ff027e24 */ /* 0x000fe2000f8e00ff */
[----:B------:R-:W-:Y:S01]  /*00a0*/  ULDC.64 UR4, c[0x0][0x118] ;  /* 0x0000460000047ab9 */ /* 0x000fe20000000a00 */
[----:B------:R-:W-:-:S05]  /*00b0*/  IMAD.U32 R3, RZ, RZ, UR7 ;  /* 0x00000007ff037e24 */ /* 0x000fca000f8e00ff */
[----:B------:R1:W2:Y:S04]  /*00c0*/  LD.E.U8 R0, [R2.64+0x1a4] ;  /* 0x0001a40402007980 */ /* 0x0002a8000c101100 */
[----:B------:R1:W3:Y:S01]  /*00d0*/  LD.E.64 R116, [R2.64+0x190] ;  /* 0x0001900402747980 */ /* 0x0002e2000c101b00 */
[----:B------:R-:W4:Y:S03]  /*00e0*/  S2UR UR10, SR_CTAID.Y ;  /* 0x00000000000a79c3 */ /* 0x000f260000002600 */
[----:B------:R-:W4:Y:S05]  /*00f0*/  S2R R41, SR_TID.X ;  /* 0x0000000000297919 */ /* 0x000f2a0000002100 */
[----:B------:R-:W4:Y:S08]  /*0100*/  S2UR UR9, SR_CTAID.X ;  /* 0x00000000000979c3 */ /* 0x000f300000002500 */
[----:B------:R-:W4:Y:S01]  /*0110*/  S2UR UR8, SR_CTAID.Z ;  /* 0x00000000000879c3 */ /* 0x000f220000002700 */
[----:B-1----:R-:W3:Y:S01]  /*0120*/  LD.E.64 R2, [R2.64+0x198] ;  /* 0x0001980402027980 */ /* 0x002ee2000c101b00 */
[----:B------:R-:W-:Y:S01]  /*0130*/  IMAD.U32 R4, RZ, RZ, UR6 ;  /* 0x00000006ff047e24 */ /* 0x000fe2000f8e00ff */
[----:B------:R-:W-:Y:S01]  /*0140*/  MOV R5, UR7 ;  /* 0x0000000700057c02 */ /* 0x000fe20008000f00 */
[----:B----4-:R-:W-:-:S06]  /*0150*/  ULOP3.LUT UR8, UR8, UR9, UR10, 0xfe, !UPT ;  /* 0x0000000908087292 */ /* 0x010fcc000f8efe0a */
[----:B------:R-:W-:-:S13]  /*0160*/  LOP3.LUT P2, RZ, R41, UR8, RZ, 0xfc, !PT ;  /* 0x0000000829ff7c12 */ /* 0x000fda000f84fcff */
[----:B------:R1:W4:Y:S01]  /*0170*/  @!P2 LD.E.64 R12, [R4.64+0x1a8] ;  /* 0x0001a804040ca980 */ /* 0x000322000c101b00 */
[----:B--2---:R-:W-:-:S13]  /*0180*/  ISETP.NE.AND P1, PT, R0, RZ, PT ;  /* 0x000000ff0000720c */ /* 0x004fda0003f25270 */
[----:B---3--:R-:W4:Y:S04]  /*0190*/  @P1 LD.E.64 R116, [R116.64] ;  /* 0x0000000474741980 */ /* 0x008f28000c101b00 */
[----:B------:R1:W2:Y:S01]  /*01a0*/  @P1 LD.E R0, [R4.64+0x1a0] ;  /* 0x0001a00404001980 */ /* 0x0002a2000c101900 */
[----:B------:R-:W-:Y:S01]  /*01b0*/  IMAD.U32 R10, RZ, RZ, UR6 ;  /* 0x00000006ff0a7e24 */ /* 0x000fe2000f8e00ff */
[----:B------:R-:W-:Y:S01]  /*01c0*/  MOV R11, UR7 ;  /* 0x00000007000b7c02 */ /* 0x000fe20008000f00 */
[----:B------:R-:W-:Y:S02]  /*01d0*/  IMAD.U32 R6, RZ, RZ, UR6 ;  /* 0x00000006ff067e24 */ /* 0x000fe4000f8e00ff */
[----:B------:R-:W-:Y:S02]  /*01e0*/  IMAD.U32 R7, RZ, RZ, UR7 ;  /* 0x00000007ff077e24 */ /* 0x000fe4000f8e00ff */
[----:B------:R-:W-:Y:S01]  /*01f0*/  IMAD.U32 R8, RZ, RZ, UR6 ;  /* 0x00000006ff087e24 */ /* 0x000fe2000f8e00ff */
[----:B------:R-:W3:Y:S01]  /*0200*/  LD.E R10, [R10.64+0x60] ;  /* 0x000060040a0a7980 */ /* 0x000ee2000c101900 */
[----:B------:R-:W-:-:S03]  /*0210*/  IMAD.U32 R9, RZ, RZ, UR7 ;  /* 0x00000007ff097e24 */ /* 0x000fc6000f8e00ff */
[----:B------:R2:W5:Y:S04]  /*0220*/  LD.E.U8 R217, [R6.64+0x178] ;  /* 0x0001780406d97980 */ /* 0x000568000c101100 */
[----:B-1----:R-:W2:Y:S04]  /*0230*/  @P1 LD.E.64 R4, [R2.64] ;  /* 0x0000000402041980 */ /* 0x002ea8000c101b00 */
[----:B----4-:R-:W-:Y:S04]  /*0240*/  @!P2 ST.E.64 [R12.64], R116 ;  /* 0x000000740c00a985 */ /* 0x010fe8000c101b04 */
[----:B------:R-:W4:Y:S01]  /*0250*/  @!P2 LD.E.64 R8, [R8.64+0x1a8] ;  /* 0x0001a8040808a980 */ /* 0x000f22000c101b00 */
[----:B--2---:R-:W-:-:S05]  /*0260*/  @P1 IADD3 R0, P0, R0, R4, RZ ;  /* 0x0000000400001210 */ /* 0x004fca0007f1e0ff */
[----:B------:R-:W-:Y:S01]  /*0270*/  @P1 IMAD.X R4, RZ, RZ, R5, P0 ;  /* 0x000000ffff041224 */ /* 0x000fe200000e0605 */
[----:B------:R-:W-:-:S03]  /*0280*/  @P1 MOV R2, R0 ;  /* 0x0000000000021202 */ /* 0x000fc60000000f00 */
[----:B------:R-:W-:-:S05]  /*0290*/  @P1 IMAD.MOV.U32 R3, RZ, RZ, R4 ;  /* 0x000000ffff031224 */ /* 0x000fca00078e0004 */
[----:B----4-:R1:W-:Y:S04]  /*02a0*/  @!P2 ST.E.64 [R8.64+0x8], R2 ;  /* 0x000008020800a985 */ /* 0x0103e8000c101b04 */
[----:B------:R-:W2:Y:S04]  /*02b0*/  LD.E.64 R6, [R6.64+0xe0] ;  /* 0x0000e00406067980 */ /* 0x000ea8000c101b00 */
[----:B------:R-:W1:Y:S01]  /*02c0*/  S2R R119, SR_CTAID.Y ;  /* 0x0000000000777919 */ /* 0x000e620000002600 */
[----:B------:R-:W-:Y:S01]  /*02d0*/  IMAD.MOV.U32 R14, RZ, RZ, -0x1 ;  /* 0xffffffffff0e7424 */ /* 0x000fe200078e00ff */
[----:B------:R-:W-:Y:S01]  /*02e0*/  MOV R5, UR7 ;  /* 0x0000000700057c02 */ /* 0x000fe20008000f00 */
[----:B------:R-:W-:-:S06]  /*02f0*/  IMAD.U32 R4, RZ, RZ, UR6 ;  /* 0x00000006ff047e24 */ /* 0x000fcc000f8e00ff */
[----:B------:R-:W4:Y:S04]  /*0300*/  LD.E.64 R4, [R4.64+0xe8] ;  /* 0x0000e80404047980 */ /* 0x000f28000c101b00 */
[----:B------:R-:W3:Y:S01]  /*0310*/  S2R R120, SR_CTAID.Z ;  /* 0x0000000000787919 */ /* 0x000ee20000002700 */
[----:B--2---:R-:W-:-:S04]  /*0320*/  ISETP.NE.U32.AND P3, PT, R6, RZ, PT ;  /* 0x000000ff0600720c */ /* 0x004fc80003f65070 */
[----:B------:R-:W-:Y:S01]  /*0330*/  ISETP.NE.AND.EX P3, PT, R7, RZ, PT, P3 ;  /* 0x000000ff0700720c */ /* 0x000fe20003f65330 */
[----:B-1----:R-:W-:-:S12]  /*0340*/  IMAD.WIDE R8, R119, 0x4, R6 ;  /* 0x0000000477087825 */ /* 0x002fd800078e0206 */
[----:B------:R-:W2:Y:S01]  /*0350*/  @P3 LD.E R14, [R8.64] ;  /* 0x00000004080e3980 */ /* 0x000ea2000c101900 */
[----:B------:R-:W-:-:S04]  /*0360*/  SHF.R.S32.HI R37, RZ, 0x1f, R41 ;  /* 0x0000001fff257819 */ /* 0x000fc80000011429 */
[----:B------:R-:W-:Y:S01]  /*0370*/  LEA.HI R40, R37, R41, RZ, 0x5 ;  /* 0x0000002925287211 */ /* 0x000fe200078f28ff */
[----:B---3--:R-:W-:-:S03]  /*0380*/  IMAD R6, R119, R10, R120 ;  /* 0x0000000a77067224 */ /* 0x008fc600078e0278 */
[----:B------:R-:W-:Y:S02]  /*0390*/  LOP3.LUT R0, R40, 0xffffffe0, RZ, 0xc0, !PT ;  /* 0xffffffe028007812 */ /* 0x000fe400078ec0ff */
[----:B------:R-:W-:-:S03]  /*03a0*/  SHF.L.U32 R6, R6, 0x5, RZ ;  /* 0x0000000506067819 */ /* 0x000fc600000006ff */
[----:B------:R-:W-:Y:S01]  /*03b0*/  IMAD.IADD R97, R41, 0x1, -R0 ;  /* 0x0000000129617824 */ /* 0x000fe200078e0a00 */
[----:B------:R1:W-:Y:S04]  /*03c0*/  STL.64 [R1+0xe0], R116 ;  /* 0x0000e07401007387 */ /* 0x0003e80000100a00 */
[----:B------:R-:W-:Y:S02]  /*03d0*/  IADD3 R121, P2, P1, R6, R2, R97 ;  /* 0x0000000206797210 */ /* 0x000fe4000795e061 */
[----:B----4-:R-:W-:-:S03]  /*03e0*/  ISETP.NE.U32.AND P0, PT, R4, RZ, PT ;  /* 0x000000ff0400720c */ /* 0x010fc60003f05070 */
[----:B------:R1:W-:Y:S01]  /*03f0*/  STL [R1+0x120], R121 ;  /* 0x0001207901007387 */ /* 0x0003e20000100800 */
[----:B------:R-:W-:Y:S02]  /*0400*/  ISETP.NE.AND.EX P0, PT, R5, RZ, PT, P0 ;  /* 0x000000ff0500720c */ /* 0x000fe40003f05300 */
[----:B------:R-:W-:Y:S02]  /*0410*/  SHF.R.S32.HI R0, RZ, 0x1f, R97 ;  /* 0x0000001fff007819 */ /* 0x000fe40000011461 */
[----:B------:R-:W-:Y:S01]  /*0420*/  SHF.R.S32.HI R7, RZ, 0x1f, R6 ;  /* 0x0000001fff077819 */ /* 0x000fe20000011406 */
[----:B------:R-:W-:Y:S01]  /*0430*/  BSSY B0, `(.L_x_2180) ;  /* 0x000000c000007945 */ /* 0x000fe20003800000 */
[----:B------:R-:W-:Y:S02]  /*0440*/  IMAD.MOV.U32 R17, RZ, RZ, -0x1 ;  /* 0xffffffffff117424 */ /* 0x000fe400078e00ff */
[----:B------:R-:W-:Y:S01]  /*0450*/  IADD3.X R113, R7, R3, R0, P2, P1 ;  /* 0x0000000307717210 */ /* 0x000fe200017e2400 */
[----:B------:R-:W-:Y:S01]  /*0460*/  IMAD.WIDE R6, R119, 0x4, R4 ;  /* 0x0000000477067825 */ /* 0x000fe200078e0204 */
[----:B--2---:R1:W-:Y:S03]  /*0470*/  STL [R1+0x10c], R14 ;  /* 0x00010c0e01007387 */ /* 0x0043e60000100800 */
[----:B------:R-:W-:Y:S05]  /*0480*/  @!P0 BRA `(.L_x_2181) ;  /* 0x0000006000008947 */ /* 0x000fea0003800000 */
[----:B------:R-:W-:Y:S01]  /*0490*/  IMAD.U32 R2, RZ, RZ, UR6 ;  /* 0x00000006ff027e24 */ /* 0x000fe2000f8e00ff */
[----:B------:R-:W-:-:S05]  /*04a0*/  MOV R3, UR7 ;  /* 0x0000000700037c02 */ /* 0x000fca0008000f00 */
[----:B------:R-:W2:Y:S02]  /*04b0*/  LD.E.U8 R2, [R2.64+0x1b2] ;  /* 0x0001b20402027980 */ /* 0x000ea4000c101100 */
[----:B--2---:R-:W-:-:S13]  /*04c0*/  ISETP.NE.AND P1, PT, R2, RZ, PT ;  /* 0x000000ff0200720c */ /* 0x004fda0003f25270 */
[----:B------:R-:W-:Y:S05]  /*04d0*/  @!P1 BRA `(.L_x_2181) ;  /* 0x0000001000009947 */ /* 0x000fea0003800000 */
[----:B------:R2:W5:Y:S02]  /*04e0*/  LD.E R17, [R6.64] ;  /* 0x0000000406117980 */ /* 0x000564000c101900 */
.L_x_2181:
[----:B------:R-:W-:Y:S05]  /*04f0*/  BSYNC B0 ;  /* 0x0000000000007941 */ /* 0x000fea0003800000 */
.L_x_2180:
[----:B------:R-:W3:Y:S01]  /*0500*/  @P3 LD.E R8, [R8.64+0x4] ;  /* 0x0000040408083980 */ /* 0x000ee2000c101900 */
[----:B------:R-:W-:Y:S01]  /*0510*/  MOV R2, UR6 ;  /* 0x0000000600027c02 */ /* 0x000fe20008000f00 */
[----:B------:R-:W-:Y:S02]  /*0520*/  IMAD.U32 R3, RZ, RZ, UR7 ;  /* 0x00000007ff037e24 */ /* 0x000fe4000f8e00ff */
[----:B------:R-:W-:-:S04]  /*0530*/  IMAD.MOV.U32 R46, RZ, RZ, R14 ;  /* 0x000000ffff2e7224 */ /* 0x000fc800078e000e */
[----:B------:R-:W4:Y:S01]  /*0540*/  LD.E.64 R2, [R2.64+0xf0] ;  /* 0x0000f00402027980 */ /* 0x000f22000c101b00 */
[----:B------:R-:W-:Y:S01]  /*0550*/  IMAD.U32 R4, RZ, RZ, UR6 ;  /* 0x00000006ff047e24 */ /* 0x000fe2000f8e00ff */
[----:B------:R-:W-:Y:S02]  /*0560*/  MOV R5, UR7 ;  /* 0x0000000700057c02 */ /* 0x000fe40008000f00 */
[----:B------:R-:W-:Y:S01]  /*0570*/  MOV R12, RZ ;  /* 0x000000ff000c7202 */ /* 0x000fe20000000f00 */
[----:B---3--:R-:W-:-:S06]  /*0580*/  @P3 IMAD.IADD R129, R8, 0x1, -R46 ;  /* 0x0000000108813824 */ /* 0x008fcc00078e0a2e */
[----:B------:R-:W3:Y:S01]  /*0590*/  @!P3 LD.E R129, [R4.64+0xb4] ;  /* 0x0000b4040481b980 */ /* 0x000ee2000c101900 */
[----:B----4-:R-:W-:-:S04]  /*05a0*/  ISETP.NE.U32.AND P1, PT, R2, RZ, PT ;  /* 0x000000ff0200720c */ /* 0x010fc80003f25070 */
[----:B------:R-:W-:-:S13]  /*05b0*/  ISETP.NE.AND.EX P1, PT, R3, RZ, PT, P1 ;  /* 0x000000ff0300720c */ /* 0x000fda0003f25310 */
[----:B------:R-:W-:-:S05]  /*05c0*/  @P1 IMAD.WIDE R2, R119, 0x4, R2 ;  /* 0x0000000477021825 */ /* 0x000fca00078e0202 */
[----:B------:R4:W5:Y:S01]  /*05d0*/  @P1 LD.E R12, [R2.64] ;  /* 0x00000004020c1980 */ /* 0x000962000c101900 */
[----:B------:R-:W-:Y:S03]  /*05e0*/  BSSY B0, `(.L_x_2182) ;  /* 0x000000e000007945 */ /* 0x000fe60003800000 */
[----:B---3--:R4:W-:Y:S01]  /*05f0*/  STL [R1+0x138], R129 ;  /* 0x0001388101007387 */ /* 0x0089e20000100800 */
[----:B------:R-:W-:Y:S05]  /*0600*/  @!P0 BRA `(.L_x_2183) ;  /* 0x0000008000008947 */ /* 0x000fea0003800000 */
[----:B----4-:R-:W-:Y:S01]  /*0610*/  IMAD.U32 R2, RZ, RZ, UR6 ;  /* 0x00000006ff027e24 */ /* 0x010fe2000f8e00ff */
[----:B------:R-:W-:-:S05]  /*0620*/  MOV R3, UR7 ;  /* 0x0000000700037c02 */ /* 0x000fca0008000f00 */
[----:B------:R-:W3:Y:S02]  /*0630*/  LD.E.U8 R2, [R2.64+0x1b2] ;  /* 0x0001b20402027980 */ /* 0x000ee4000c101100 */
[----:B---3--:R-:W-:-:S13]  /*0640*/  ISETP.NE.AND P0, PT, R2, RZ, PT ;  /* 0x000000ff0200720c */ /* 0x008fda0003f05270 */
[----:B------:R-:W3:Y:S02]  /*0650*/  @P0 LD.E R0, [R6.64+0x4] ;  /* 0x0000040406000980 */ /* 0x000ee4000c101900 */
[----:B---3-5:R-:W-:-:S06]  /*0660*/  @P0 IMAD.IADD R4, R0, 0x1, -R17 ;  /* 0x0000000100040824 */ /* 0x028fcc00078e0a11 */
[----:B------:R3:W5:Y:S01]  /*0670*/  @!P0 LD.E R4, [R6.64] ;  /* 0x0000000406048980 */ /* 0x000762000c101900 */
[----:B------:R-:W-:Y:S05]  /*0680*/  BRA `(.L_x_2184) ;  /* 0x0000003000007947 */ /* 0x000fea0003800000 */
.L_x_2183:
[----:B----4-:R-:W-:Y:S02]  /*0690*/  MOV R2, UR6 ;  /* 0x0000000600027c02 */ /* 0x010fe40008000f00 */
[----:B------:R-:W-:-:S05]  /*06a0*/  MOV R3, UR7 ;  /* 0x0000000700037c02 */ /* 0x000fca0008000f00 */
[----:B------:R3:W5:Y:S02]  /*06b0*/  LD.E R4, [R2.64+0xb8] ;  /* 0x0000b80402047980 */ /* 0x000764000c101900 */
.L_x_2184:
[----:B------:R-:W-:Y:S05]  /*06c0*/  BSYNC B0 ;  /* 0x0000000000007941 */ /* 0x000fea0003800000 */
.L_x_2182:
[----:B---3--:R-:W-:Y:S02]  /*06d0*/  IMAD.U32 R2, RZ, RZ, UR6 ;  /* 0x00000006ff027e24 */ /* 0x008fe4000f8e00ff */
[----:B------:R-:W-:-:S06]  /*06e0*/  IMAD.U32 R3, RZ, RZ, UR7 ;  /* 0x00000007ff037e24 */ /* 0x000fcc000f8e00ff */
[----:B------:R-:W3:Y:S01]  /*06f0*/  LD.E.64 R2, [R2.64+0xf8] ;  /* 0x0000f80402027980 */ /* 0x000ee2000c101b00 */
[----:B------:R-:W-:Y:S01]  /*0700*/  BSSY B1, `(.L_x_2185) ;  /* 0x0000015000017945 */ /* 0x000fe20003800000 */
[----:B---3--:R-:W-:-:S04]  /*0710*/  ISETP.NE.U32.AND P0, PT, R2, RZ, PT ;  /* 0x000000ff0200720c */ /* 0x008fc80003f05070 */
[----:B------:R-:W-:-:S13]  /*0720*/  ISETP.NE.AND.EX P0, PT, R3, RZ, PT, P0 ;  /* 0x000000ff0300720c */ /* 0x000fda0003f05300 */
[----:B------:R-:W-:Y:S05]  /*0730*/  @!P0 BRA `(.L_x_2186) ;  /* 0x0000004000008947 */ /* 0x000fea0003800000 */
[----:B------:R-:W-:-:S05]  /*0740*/  IMAD.WIDE R2, R119, 0x4, R2 ;  /* 0x0000000477027825 */ /* 0x000fca00078e0202 */
[----:B------:R-:W3:Y:S02]  /*0750*/  LD.E R0, [R2.64] ;  /* 0x0000000402007980 */ /* 0x000ee4000c101900 */
[----:B---3-5:R-:W-:Y:S01]  /*0760*/  IADD3 R65, R0, -R12, RZ ;  /* 0x8000000c00417210 */ /* 0x028fe20007ffe0ff */
[----:B------:R-:W-:Y:S05]  /*0770*/  BRA `(.L_x_2187) ;  /* 0x000000d000007947 */ /* 0x000fea0003800000 */
.L_x_2186:
[----:B------:R-:W-:Y:S01]  /*0780*/  IMAD.U32 R2, RZ, RZ, UR6 ;  /* 0x00000006ff027e24 */ /* 0x000fe2000f8e00ff */
[----:B------:R-:W-:-:S06]  /*0790*/  MOV R3, UR7 ;  /* 0x0000000700037c02 */ /* 0x000fcc0008000f00 */
[----:B------:R-:W3:Y:S01]  /*07a0*/  LD.E.64 R2, [R2.64+0x108] ;  /* 0x0001080402027980 */ /* 0x000ee2000c101b00 */
[----:B------:R-:W-:Y:S01]  /*07b0*/  BSSY B0, `(.L_x_2188) ;  /* 0x0000008000007945 */ /* 0x000fe20003800000 */
[----:B------:R-:W-:Y:S01]  /*07c0*/  IMAD.MOV.U32 R0, RZ, RZ, RZ ;  /* 0x000000ffff007224 */ /* 0x000fe200078e00ff */
[----:B---3--:R-:W-:-:S04]  /*07d0*/  ISETP.NE.U32.AND P0, PT, R2, RZ, PT ;  /* 0x000000ff0200720c */ /* 0x008fc80003f05070 */
[----:B------:R-:W-:-:S13]  /*07e0*/  ISETP.NE.AND.EX P0, PT, R3, RZ, PT, P0 ;  /* 0x000000ff0300720c */ /* 0x000fda0003f05300 */
[----:B------:R-:W-:Y:S05]  /*07f0*/  @!P0 BRA `(.L_x_2189) ;  /* 0x0000003000008947 */ /* 0x000fea0003800000 */
[----:B------:R-:W-:Y:S02]  /*0800*/  MOV R2, UR6 ;  /* 0x0000000600027c02 */ /* 0x000fe40008000f00 */
[----:B------:R-:W-:-:S05]  /*0810*/  MOV R3, UR7 ;  /* 0x0000000700037c02 */ /* 0x000fca0008000f00 */
[----:B------:R3:W5:Y:S02]  /*0820*/  LD.E R0, [R2.64+0xbc] ;  /* 0x0000bc0402007980 */ /* 0x000764000c101900 */
.L_x_2189:
[----:B------:R-:W-:Y:S05]  /*0830*/  BSYNC B0 ;  /* 0x0000000000007941 */ /* 0x000fea0003800000 */
.L_x_2188:
[----:B-----5:R-:W-:Y:S02]  /*0840*/  IADD3 R65, R0, R4, -R12 ;  /* 0x0000000400417210 */ /* 0x020fe40007ffe80c */
.L_x_2187:
[----:B------:R-:W-:Y:S05]  /*0850*/  BSYNC B1 ;  /* 0x0000000000017941 */ /* 0x000fea0003800000 */
.L_x_2185:
[----:B------:R-:W4:Y:S01]  /*0860*/  S2R R45, SR_CTAID.X ;  /* 0x00000000002d7919 */ /* 0x000f220000002500 */
[----:B------:R-:W-:Y:S01]  /*0870*/  MOV R34, 0x70 ;  /* 0x0000007000227802 */ /* 0x000fe20000000f00 */
[----:B---3--:R-:W-:-:S03]  /*0880*/  IMAD.MOV.U32 R3, RZ, RZ, 0x0 ;  /* 0x00000000ff037424 */ /* 0x008fc600078e00ff */
[----:B------:R-:W-:Y:S01]  /*0890*/  MOV R2, R34 ;  /* 0x0000002200027202 */ /* 0x000fe20000000f00 */
[----:B----4-:R-:W-:-:S05]  /*08a0*/  IMAD.SHL.U32 R114, R45, 0x80, RZ ;  /* 0x000000802d727824 */ /* 0x010fca00078e00ff */
[----:B------:R-:W-:-:S13]  /*08b0*/  ISETP.GT.AND P0, PT, R129, R114, PT ;  /* 0x000000728100720c */ /* 0x000fda0003f04270 */
[----:B------:R-:W-:Y:S05]  /*08c0*/  @!P0 RET.REL.NODEC R2 `(_ZN5flash16flash_fwd_kernelI23Flash_fwd_kernel_traitsILi128ELi128ELi32ELi4ELb0ELb0EN7cutlass10bfloat16_tE19Flash_kernel_traitsILi128ELi128ELi32ELi4ES3_EELb1ELb0ELb1ELb1ELb0ELb0ELb0ELb1EEEvNS_16Flash_fwd_paramsE) ;  /* 0xfffff73002008950 */ /* 0x000fea0003c3ffff */
[----:B------:R-:W-:Y:S02]  /*08d0*/  IMAD.U32 R2, RZ, RZ, UR6 ;  /* 0x00000006ff027e24 */ /* 0x000fe4000f8e00ff */
[----:B------:R-:W-:Y:S02]  /*08e0*/  IMAD.U32 R3, RZ, RZ, UR7 ;  /* 0x00000007ff037e24 */ /* 0x000fe4000f8e00ff */
[----:B------:R-:W-:Y:S02]  /*08f0*/  IMAD.U32 R4, RZ, RZ, UR6 ;  /* 0x00000006ff047e24 */ /* 0x000fe4000f8e00ff */
[----:B------:R-:W-:Y:S01]  /*0900*/  IMAD.U32 R5, RZ, RZ, UR7 ;  /* 0x00000007ff057e24 */ /* 0x000fe2000f8e00ff */
[----:B--2---:R2:W3:Y:S04]  /*0910*/  LD.E R6, [R2.64+0x188] ;  /* 0x0001880402067980 */ /* 0x0044e8000c101900 */
[----:B--2---:R2:W4:Y:S01]  /*0920*/  LD.E R3, [R4.64+0x184] ;  /* 0x0001840404037980 */ /* 0x004522000c101900 */
[----:B------:R-:W-:-:S02]  /*0930*/  IADD3 R0, -R129, 0x9f, R114 ;  /* 0x0000009f81007810 */ /* 0x000fc40007ffe172 */
[C---:B------:R-:W-:Y:S02]  /*0940*/  IADD3 R2, R65.reuse, 0x1f, RZ ;  /* 0x0000001f41027810 */ /* 0x040fe40007ffe0ff */
[----:B--2---:R-:W-:Y:S02]  /*0950*/  IADD3 R4, R65, R114, -R129 ;  /* 0x0000007241047210 */ /* 0x004fe40007ffe881 */
[----:B------:R-:W-:-:S04]  /*0960*/  SHF.R.S32.HI R5, RZ, 0x1f, R2 ;  /* 0x0000001fff057819 */ /* 0x000fc80000011402 */
[----:B------:R-:W-:Y:S02]  /*0970*/  LEA.HI R5, R5, R2, RZ, 0x5 ;  /* 0x0000000205057211 */ /* 0x000fe400078f28ff */
[----:B---3--:R-:W-:Y:S01]  /*0980*/  IADD3 R0, R6, R0, R65 ;  /* 0x0000000006007210 */ /* 0x008fe20007ffe041 */
[----:B----4-:R-:W-:-:S03]  /*0990*/  IMAD.IADD R3, R4, 0x1, -R3 ;  /* 0x0000000104037824 */ /* 0x010fc600078e0a03 */
[----:B------:R-:W-:Y:S02]  /*09a0*/  SHF.R.S32.HI R4, RZ, 0x1f, R0 ;  /* 0x0000001fff047819 */ /* 0x000fe40000011400 */
[----:B------:R-:W-:Y:S02]  /*09b0*/  SHF.R.S32.HI R6, RZ, 0x1f, R3 ;  /* 0x0000001fff067819 */ /* 0x000fe40000011403 */
[----:B------:R-:W-:Y:S02]  /*09c0*/  LEA.HI R0, R4, R0, RZ, 0x5 ;  /* 0x0000000004007211 */ /* 0x000fe400078f28ff */
[----:B------:R-:W-:Y:S02]  /*09d0*/  LEA.HI R2, R6, R3, RZ, 0x5 ;  /* 0x0000000306027211 */ /* 0x000fe400078f28ff */
[----:B------:R-:W-:Y:S02]  /*09e0*/  SHF.R.S32.HI R3, RZ, 0x5, R5 ;  /* 0x00000005ff037819 */ /* 0x000fe40000011405 */
[----:B------:R-:W-:-:S02]  /*09f0*/  SHF.R.S32.HI R2, RZ, 0x5, R2 ;  /* 0x00000005ff027819 */ /* 0x000fc40000011402 */
[----:B------:R-:W-:Y:S02]  /*0a00*/  SHF.R.S32.HI R0, RZ, 0x5, R0 ;  /* 0x00000005ff007819 */ /* 0x000fe40000011400 */
[----:B------:R-:W-:Y:S02]  /*0a10*/  IMNMX R240, RZ, R2, !PT ;  /* 0x00000002fff07217 */ /* 0x000fe40007800200 */
[----:B------:R-:W-:-:S03]  /*0a20*/  IMNMX R250, R3, R0, PT ;  /* 0x0000000003fa7217 */ /* 0x000fc60003800200 */
[----:B------:R2:W-:Y:S01]  /*0a30*/  STL [R1+0xd8], R240 ;  /* 0x0000d8f001007387 */ /* 0x0005e20000100800 */
[----:B------:R-:W-:-:S03]  /*0a40*/  ISETP.GT.AND P0, PT, R250, R240, PT ;  /* 0x000000f0fa00720c */ /* 0x000fc60003f04270 */
[----:B------:R2:W-:Y:S10]  /*0a50*/  STL [R1+0x44], R250 ;  /* 0x000044fa01007387 */ /* 0x0005f40000100800 */
[----:B------:R-:W-:Y:S05]  /*0a60*/  @P0 BRA `(.L_x_2190) ;  /* 0x0000135000000947 */ /* 0x000fea0003800000 */
[----:B------:R-:W-:Y:S01]  /*0a70*/  MOV R6, UR6 ;  /* 0x0000000600067c02 */ /* 0x000fe20008000f00 */
[----:B------:R-:W-:Y:S01]  /*0a80*/  IMAD.U32 R7, RZ, RZ, UR7 ;  /* 0x00000007ff077e24 */ /* 0x000fe2000f8e00ff */
[----:B------:R-:W-:Y:S01]  /*0a90*/  ISETP.NE.AND P1, PT, R46, -0x1, PT ;  /* 0xffffffff2e00780c */ /* 0x000fe20003f25270 */
[----:B------:R-:W-:Y:S01]  /*0aa0*/  IMAD.U32 R2, RZ, RZ, UR6 ;  /* 0x00000006ff027e24 */ /* 0x000fe2000f8e00ff */
[----:B------:R-:W-:Y:S01]  /*0ab0*/  MOV R4, UR6 ;  /* 0x0000000600047c02 */ /* 0x000fe20008000f00 */
[----:B------:R-:W-:Y:S01]  /*0ac0*/  IMAD.U32 R3, RZ, RZ, UR7 ;  /* 0x00000007ff037e24 */ /* 0x000fe2000f8e00ff */
[----:B------:R3:W4:Y:S01]  /*0ad0*/  LD.E.U16 R0, [R6.64+0x1c8] ;  /* 0x0001c80406007980 */ /* 0x000722000c101500 */
[----:B------:R-:W-:-:S05]  /*0ae0*/  IMAD.U32 R5, RZ, RZ, UR7 ;  /* 0x00000007ff057e24 */ /* 0x000fca000f8e00ff */
[----:B------:R1:W5:Y:S04]  /*0af0*/  LD.E.64 R16, [R4.64+0x90] ;  /* 0x0000900404107980 */ /* 0x000368000c101b00 */
[----:B------:R2:W4:Y:S04]  /*0b00*/  @!P1 LD.E.64 R8, [R2.64+0x80] ;  /* 0x0000800402089980 */ /* 0x000528000c101b00 */
[----:B---3--:R-:W5:Y:S04]  /*0b10*/  LD.E.64 R6, [R6.64+0x70] ;  /* 0x0000700406067980 */ /* 0x008f68000c101b00 */
[----:B--2---:R-:W2:Y:S01]  /*0b20*/  LD.E.64 R2, [R4.64+0x88] ;  /* 0x0000880404027980 */ /* 0x004ea2000c101b00 */
[----:B------:R-:W-:Y:S01]  /*0b30*/  @!P1 SHF.R.S32.HI R11, RZ, 0x1f, R119 ;  /* 0x0000001fff0b9819 */ /* 0x000fe20000011477 */
[----:B------:R-:W-:Y:S01]  /*0b40*/  BSSY B1, `(.L_x_2191) ;  /* 0x000001e000017945 */ /* 0x000fe20003800000 */
[----:B------:R-:W-:-:S02]  /*0b50*/  PLOP3.LUT P2, PT, PT, PT, PT, 0x8, 0x0 ;  /* 0x000000000000781c */ /* 0x000fc40003f4e170 */
[C---:B----4-:R-:W-:Y:S02]  /*0b60*/  PRMT R12, R0.reuse, 0x7770, RZ ;  /* 0x00007770000c7816 */ /* 0x050fe400000000ff */
[----:B------:R-:W-:Y:S02]  /*0b70*/  PRMT R0, R0, 0x7771, RZ ;  /* 0x0000777100007816 */ /* 0x000fe400000000ff */
[----:B------:R-:W-:-:S04]  /*0b80*/  ISETP.NE.AND P0, PT, R12, RZ, PT ;  /* 0x000000ff0c00720c */ /* 0x000fc80003f05270 */
[----:B------:R-:W-:Y:S01]  /*0b90*/  ISETP.NE.OR P3, PT, R0, RZ, !P0 ;  /* 0x000000ff0000720c */ /* 0x000fe20004765670 */
[----:B------:R-:W-:-:S04]  /*0ba0*/  @!P1 IMAD R10, R9, R119, RZ ;  /* 0x00000077090a9224 */ /* 0x000fc800078e02ff */
[----:B------:R-:W-:Y:S02]  /*0bb0*/  @!P1 IMAD R10, R8, R11, R10 ;  /* 0x0000000b080a9224 */ /* 0x000fe400078e020a */
[-C--:B--2---:R-:W-:Y:S02]  /*0bc0*/  @P1 IMAD R9, R3, R46.reuse, RZ ;  /* 0x0000002e03091224 */ /* 0x084fe400078e02ff */
[----:B-1----:R-:W-:-:S05]  /*0bd0*/  @P1 IMAD.WIDE.U32 R4, R2, R46, RZ ;  /* 0x0000002e02041225 */ /* 0x002fca00078e00ff */
[----:B------:R-:W-:Y:S01]  /*0be0*/  @P1 IADD3 R15, R5, R9, RZ ;  /* 0x00000009050f1210 */ /* 0x000fe20007ffe0ff */
[----:B------:R-:W-:-:S04]  /*0bf0*/  @!P1 IMAD.WIDE.U32 R8, R8, R119, RZ ;  /* 0x0000007708089225 */ /* 0x000fc800078e00ff */
[----:B------:R-:W-:Y:S01]  /*0c00*/  @P1 IMAD.MOV.U32 R13, RZ, RZ, R4 ;  /* 0x000000ffff0d1224 */ /* 0x000fe200078e0004 */
[----:B------:R-:W-:Y:S01]  /*0c10*/  @!P1 IADD3 R15, R9, R10, RZ ;  /* 0x0000000a090f9210 */ /* 0x000fe20007ffe0ff */
[----:B------:R-:W-:Y:S01]  /*0c20*/  @!P1 IMAD.MOV.U32 R13, RZ, RZ, R8 ;  /* 0x000000ffff0d9224 */ /* 0x000fe200078e0008 */
[----:B------:R-:W-:Y:S01]  /*0c30*/  CS2R R4, SRZ ;  /* 0x0000000000047805 */ /* 0x000fe2000001ff00 */
[----:B------:R-:W-:Y:S05]  /*0c40*/  @P3 BRA `(.L_x_2192) ;  /* 0x000000d000003947 */ /* 0x000fea0003800000 */
[----:B------:R-:W-:Y:S01]  /*0c50*/  ISETP.NE.AND P1, PT, R46, -0x1, PT ;  /* 0xffffffff2e00780c */ /* 0x000fe20003f25270 */
[----:B------:R-:W-:-:S12]  /*0c60*/  BSSY B0, `(.L_x_2193) ;  /* 0x0000007000007945 */ /* 0x000fd80003800000 */
[----:B------:R-:W-:Y:S05]  /*0c70*/  @P1 BRA `(.L_x_2194) ;  /* 0x0000005000001947 */ /* 0x000fea0003800000 */
[----:B------:R-:W-:Y:S02]  /*0c80*/  MOV R4, UR6 ;  /* 0x0000000600047c02 */ /* 0x000fe40008000f00 */
[----:B------:R-:W-:-:S05]  /*0c90*/  MOV R5, UR7 ;  /* 0x0000000700057c02 */ /* 0x000fca0008000f00 */
[----:B------:R-:W2:Y:S02]  /*0ca0*/  LD.E R4, [R4.64+0xb4] ;  /* 0x0000b40404047980 */ /* 0x000ea4000c101900 */
[----:B--2---:R-:W-:-:S05]  /*0cb0*/  IMAD R46, R119, R4, RZ ;  /* 0x00000004772e7224 */ /* 0x004fca00078e02ff */
[----:B------:R1:W-:Y:S02]  /*0cc0*/  STL [R1+0x10c], R46 ;  /* 0x00010c2e01007387 */ /* 0x0003e40000100800 */
.L_x_2194:
[----:B------:R-:W-:Y:S05]  /*0cd0*/  BSYNC B0 ;  /* 0x0000000000007941 */ /* 0x000fea0003800000 */
.L_x_2193:
[----:B------:R-:W-:Y:S01]  /*0ce0*/  PLOP3.LUT P2, PT, PT, PT, PT, 0x80, 0x0 ;  /* 0x000000000000781c */ /* 0x000fe20003f4f070 */
[--C-:B------:R-:W-:Y:S01]  /*0cf0*/  IMAD.MOV.U32 R4, RZ, RZ, R46.reuse ;  /* 0x000000ffff047224 */ /* 0x100fe200078e002e */
[----:B------:R-:W-:Y:S02]  /*0d00*/  SHF.R.S32.HI R5, RZ, 0x1f, R46 ;  /* 0x0000001fff057819 */ /* 0x000fe4000001142e */
[----:B------:R-:W-:-:S04]  /*0d10*/  PRMT R0, RZ, 0x7610, R0 ;  /* 0x00007610ff007816 */ /* 0x000fc80000000000 */
.L_x_2192:
[----:B------:R-:W-:Y:S05]  /*0d20*/  BSYNC B1 ;  /* 0x0000000000017941 */ /* 0x000fea0003800000 */
.L_x_2191:
[----:B------:R-:W-:Y:S02]  /*0d30*/  LOP3.LUT P1, RZ, R0, 0xff, RZ, 0xc0, !PT ;  /* 0x000000ff00ff7812 */ /* 0x000fe4000782c0ff */
[----:B------:R-:W-:Y:S02]  /*0d40*/  MOV R8, UR6 ;  /* 0x0000000600087c02 */ /* 0x000fe40008000f00 */
[----:B------:R-:W-:Y:S01]  /*0d50*/  MOV R9, UR7 ;  /* 0x0000000700097c02 */ /* 0x000fe20008000f00 */
[----:B------:R-:W-:Y:S04]  /*0d60*/  BSSY B0, `(.L_x_2195) ;  /* 0x000000f000007945 */ /* 0x000fe80003800000 */
[----:B------:R2:W5:Y:S04]  /*0d70*/  LD.E.64 R18, [R8.64+0xa0] ;  /* 0x0000a00408127980 */ /* 0x000568000c101b00 */
[----:B------:R2:W3:Y:S02]  /*0d80*/  @P1 LD.E.64 R22, [R8.64+0xb0] ;  /* 0x0000b00408161980 */ /* 0x0004e4000c101b00 */
[----:B--2---:R-:W-:Y:S01]  /*0d90*/  @P1 MOV R8, 0x1 ;  /* 0x0000000100081802 */ /* 0x004fe20000000f00 */
[----:B---3--:R-:W-:Y:S01]  /*0da0*/  @P1 IMAD R0, R23, R22, RZ ;  /* 0x0000001617001224 */ /* 0x008fe200078e02ff */
[----:B------:R-:W-:Y:S05]  /*0db0*/  @P1 BRA `(.L_x_2196) ;  /* 0x0000009000001947 */ /* 0x000fea0003800000 */
[----:B------:R-:W-:Y:S02]  /*0dc0*/  MOV R8, UR6 ;  /* 0x0000000600087c02 */ /* 0x000fe40008000f00 */
[----:B------:R-:W-:-:S05]  /*0dd0*/  MOV R9, UR7 ;  /* 0x0000000700097c02 */ /* 0x000fca0008000f00 */
[----:B------:R-:W2:Y:S01]  /*0de0*/  @P0 LD.E R0, [R8.64+0xd4] ;  /* 0x0000d40408000980 */ /* 0x000ea2000c101900 */
[----:B------:R-:W-:Y:S01]  /*0df0*/  IMAD.U32 R10, RZ, RZ, UR6 ;  /* 0x00000006ff0a7e24 */ /* 0x000fe2000f8e00ff */
[----:B------:R-:W-:-:S05]  /*0e00*/  MOV R11, UR7 ;  /* 0x00000007000b7c02 */ /* 0x000fca0008000f00 */
[----:B------:R-:W2:Y:S04]  /*0e10*/  LD.E R10, [R10.64+0x60] ;  /* 0x000060040a0a7980 */ /* 0x000ea8000c101900 */
[----:B------:R-:W2:Y:S01]  /*0e20*/  @!P0 LD.E R0, [R8.64+0xb4] ;  /* 0x0000b40408008980 */ /* 0x000ea2000c101900 */
[----:B------:R-:W-:Y:S02]  /*0e30*/  IMAD.MOV.U32 R22, RZ, RZ, 0x1 ;  /* 0x00000001ff167424 */ /* 0x000fe400078e00ff */
[----:B--2---:R-:W-:Y:S02]  /*0e40*/  IMAD R8, R0, R10, RZ ;  /* 0x0000000a00087224 */ /* 0x004fe400078e02ff */
.L_x_2196:
[----:B------:R-:W-:Y:S05]  /*0e50*/  BSYNC B0 ;  /* 0x0000000000007941 */ /* 0x000fea0003800000 */
.L_x_2195:
[----:B------:R-:W-:Y:S01]  /*0e60*/  LEA.HI R11, R37, R41, RZ, 0x3 ;  /* 0x00000029250b7211 */ /* 0x000fe200078f18ff */
[----:B------:R-:W-:Y:S02]  /*0e70*/  IMAD R8, R119, R8, RZ ;  /* 0x0000000877087224 */ /* 0x000fe400078e02ff */
[----:B------:R-:W-:Y:S01]  /*0e80*/  IMAD.U32 R20, RZ, RZ, UR6 ;  /* 0x00000006ff147e24 */ /* 0x000fe2000f8e00ff */
[----:B------:R-:W-:Y:S01]  /*0e90*/  LOP3.LUT R9, R11, 0xfffffff8, RZ, 0xc0, !PT ;  /* 0xfffffff80b097812 */ /* 0x000fe200078ec0ff */
[----:B------:R-:W-:Y:S01]  /*0ea0*/  IMAD.U32 R21, RZ, RZ, UR7 ;  /* 0x00000007ff157e24 */ /* 0x000fe2000f8e00ff */
[----:B------:R-:W-:-:S03]  /*0eb0*/  SEL R8, R8, RZ, !P2 ;  /* 0x000000ff08087207 */ /* 0x000fc60005000000 */
[----:B------:R-:W-:Y:S01]  /*0ec0*/  IMAD.IADD R23, R41, 0x1, -R9 ;  /* 0x0000000129177824 */ /* 0x000fe200078e0a09 */
[----:B------:R2:W5:Y:S01]  /*0ed0*/  LD.E R20, [R20.64+0xc0] ;  /* 0x0000c00414147980 */ /* 0x000562000c101900 */
[----:B------:R-:W-:Y:S01]  /*0ee0*/  IMAD R0, R120, R0, R8 ;  /* 0x0000000078007224 */ /* 0x000fe200078e0208 */
[----:B------:R-:W-:Y:S01]  /*0ef0*/  SHF.R.S32.HI R8, RZ, 0x3, R11 ;  /* 0x00000003ff087819 */ /* 0x000fe2000001140b */
[----:B------:R-:W-:Y:S01]  /*0f00*/  IMAD.SHL.U32 R25, R23, 0x8, RZ ;  /* 0x0000000817197824 */ /* 0x000fe200078e00ff */
[----:B------:R-:W-:Y:S01]  /*0f10*/  SHF.R.S32.HI R14, RZ, 0x1f, R120 ;  /* 0x0000001fff0e7819 */ /* 0x000fe20000011478 */
[----:B------:R-:W-:Y:S01]  /*0f20*/  IMAD R12, R114, R22, RZ ;  /* 0x00000016720c7224 */ /* 0x000fe200078e02ff */
[----:B------:R-:W-:Y:S01]  /*0f30*/  BSSY B0, `(.L_x_2197) ;  /* 0x000001c000007945 */ /* 0x000fe20003800000 */
[----:B-----5:R-:W-:Y:S01]  /*0f40*/  IMAD R9, R17, R120, RZ ;  /* 0x0000007811097224 */ /* 0x020fe200078e02ff */
[C---:B------:R-:W-:Y:S02]  /*0f50*/  IADD3 R10, P0, R25.reuse, R13, RZ ;  /* 0x0000000d190a7210 */ /* 0x040fe40007f1e0ff */
[----:B------:R-:W-:Y:S01]  /*0f60*/  SHF.R.S32.HI R13, RZ, 0x1f, R12 ;  /* 0x0000001fff0d7819 */ /* 0x000fe2000001140c */
[----:B------:R-:W-:Y:S01]  /*0f70*/  IMAD R14, R16, R14, R9 ;  /* 0x0000000e100e7224 */ /* 0x000fe200078e0209 */
[----:B------:R-:W-:-:S02]  /*0f80*/  LEA.HI.X.SX32 R11, R25, R15, 0x1, P0 ;  /* 0x0000000f190b7211 */ /* 0x000fc400000f0eff */
[----:B------:R-:W-:Y:S02]  /*0f90*/  IADD3 R26, P1, P0, R12, R4, R0 ;  /* 0x000000040c1a7210 */ /* 0x000fe4000783e000 */
[----:B------:R-:W-:Y:S01]  /*0fa0*/  SHF.R.S32.HI R9, RZ, 0x1f, R8 ;  /* 0x0000001fff097819 */ /* 0x000fe20000011408 */
[----:B------:R-:W-:Y:S01]  /*0fb0*/  IMAD.WIDE.U32 R16, R120, R16, R10 ;  /* 0x0000001078107225 */ /* 0x000fe200078e000a */
[----:B------:R-:W-:Y:S02]  /*0fc0*/  SHF.R.S32.HI R0, RZ, 0x1f, R0 ;  /* 0x0000001fff007819 */ /* 0x000fe40000011400 */
[----:B------:R-:W-:Y:S01]  /*0fd0*/  IADD3 R33, R25, 0x40, RZ ;  /* 0x0000004019217810 */ /* 0x000fe20007ffe0ff */
[----:B------:R-:W-:Y:S01]  /*0fe0*/  IMAD.IADD R11, R17, 0x1, R14 ;  /* 0x00000001110b7824 */ /* 0x000fe200078e020e */
[----:B------:R-:W-:Y:S01]  /*0ff0*/  IADD3.X R24, R13, R5, R0, P1, P0 ;  /* 0x000000050d187210 */ /* 0x000fe20000fe0400 */
[----:B------:R-:W-:-:S04]  /*1000*/  IMAD.WIDE R4, R45, 0x80, R8 ;  /* 0x000000802d047825 */ /* 0x000fc800078e0208 */
[----:B--2---:R-:W-:-:S05]  /*1010*/  IMAD.IADD R21, R129, 0x1, -R114 ;  /* 0x0000000181157824 */ /* 0x004fca00078e0a72 */
[----:B------:R-:W-:-:S13]  /*1020*/  ISETP.GE.AND P2, PT, R8, R21, PT ;  /* 0x000000150800720c */ /* 0x000fda0003f46270 */
[----:B------:R-:W-:Y:S05]  /*1030*/  @P2 BRA `(.L_x_2198) ;  /* 0x000000b000002947 */ /* 0x000fea0003800000 */
[----:B------:R-:W-:Y:S01]  /*1040*/  IMAD R0, R5, R2, RZ ;  /* 0x0000000205007224 */ /* 0x000fe200078e02ff */
[-C--:B------:R-:W-:Y:S01]  /*1050*/  ISETP.GE.AND P2, PT, R25, R20.reuse, PT ;  /* 0x000000141900720c */ /* 0x080fe20003f46270 */
[----:B------:R-:W-:Y:S01]  /*1060*/  IMAD.MOV.U32 R10, RZ, RZ, R16 ;  /* 0x000000ffff0a7224 */ /* 0x000fe200078e0010 */
[----:B------:R-:W-:Y:S01]  /*1070*/  ISETP.GE.AND P1, PT, R33, R20, PT ;  /* 0x000000142100720c */ /* 0x000fe20003f26270 */
[C---:B------:R-:W-:Y:S02]  /*1080*/  IMAD R0, R4.reuse, R3, R0 ;  /* 0x0000000304007224 */ /* 0x040fe400078e0200 */
[----:B------:R-:W-:-:S05]  /*1090*/  IMAD.WIDE.U32 R14, R4, R2, R10 ;  /* 0x00000002040e7225 */ /* 0x000fca00078e000a */
[----:B------:R-:W-:Y:S02]  /*10a0*/  IADD3 R0, R15, R0, RZ ;  /* 0x000000000f007210 */ /* 0x000fe40007ffe0ff */
[----:B------:R-:W-:-:S04]  /*10b0*/  LEA R12, P0, R14, R6, 0x1 ;  /* 0x000000060e0c7211 */ /* 0x000fc800078008ff */
[----:B------:R-:W-:-:S05]  /*10c0*/  LEA.HI.X R13, R14, R7, R0, 0x1, P0 ;  /* 0x000000070e0d7211 */ /* 0x000fca00000f0c00 */
[----:B------:R2:W-:Y:S04]  /*10d0*/  @!P2 ST.E.128 [R12.64], RZ ;  /* 0x000000ff0c00a985 */ /* 0x0005e8000c101d04 */
[----:B------:R2:W-:Y:S02]  /*10e0*/  @!P1 ST.E.128 [R12.64+0x80], RZ ;  /* 0x000080ff0c009985 */ /* 0x0005e4000c101d04 */
.L_x_2198:
[----:B------:R-:W-:Y:S05]  /*10f0*/  BSYNC B0 ;  /* 0x0000000000007941 */ /* 0x000fea0003800000 */
.L_x_2197:
[----:B------:R-:W-:Y:S01]  /*1100*/  IADD3 R32, R8, 0x10, RZ ;  /* 0x0000001008207810 */ /* 0x000fe20007ffe0ff */
[----:B------:R-:W-:Y:S03]  /*1110*/  BSSY B0, `(.L_x_2199) ;  /* 0x0000011000007945 */ /* 0x000fe60003800000 */
[----:B------:R-:W-:-:S13]  /*1120*/  ISETP.GE.AND P0, PT, R32, R21, PT ;  /* 0x000000152000720c */ /* 0x000fda0003f06270 */
[----:B------:R-:W-:Y:S05]  /*1130*/  @P0 BRA `(.L_x_2200) ;  /* 0x000000e000000947 */ /* 0x000fea0003800000 */
[----:B------:R-:W-:Y:S01]  /*1140*/  IADD3 R0, P0, R4, 0x10, RZ ;  /* 0x0000001004007810 */ /* 0x000fe20007f1e0ff */
[----:B------:R-:W-:Y:S01]  /*1150*/  IMAD.MOV.U32 R14, RZ, RZ, R16 ;  /* 0x000000ffff0e7224 */ /* 0x000fe200078e0010 */
[----:B------:R-:W-:Y:S02]  /*1160*/  MOV R15, R11 ;  /* 0x0000000b000f7202 */ /* 0x000fe40000000f00 */
[-C--:B------:R-:W-:Y:S01]  /*1170*/  ISETP.GE.AND P1, PT, R25, R20.reuse, PT ;  /* 0x000000141900720c */ /* 0x080fe20003f26270 */
[----:B--2---:R-:W-:Y:S01]  /*1180*/  IMAD.X R12, RZ, RZ, R5, P0 ;  /* 0x000000ffff0c7224 */ /* 0x004fe200000e0605 */
[----:B------:R-:W-:Y:S01]  /*1190*/  ISETP.GE.AND P0, PT, R33, R20, PT ;  /* 0x000000142100720c */ /* 0x000fe20003f06270 */
[----:B------:R-:W-:-:S04]  /*11a0*/  IMAD.WIDE.U32 R14, R2, R0, R14 ;  /* 0x00000000020e7225 */ /* 0x000fc800078e000e */
[----:B------:R-:W-:-:S04]  /*11b0*/  IMAD R12, R12, R2, RZ ;  /* 0x000000020c0c7224 */ /* 0x000fc800078e02ff */
[----:B------:R-:W-:Y:S01]  /*11c0*/  IMAD R0, R3, R0, R12 ;  /* 0x0000000003007224 */ /* 0x000fe200078e020c */
[----:B------:R-:W-:-:S03]  /*11d0*/  LEA R12, P2, R14, R6, 0x1 ;  /* 0x000000060e0c7211 */ /* 0x000fc600078408ff */
[----:B------:R-:W-:-:S05]  /*11e0*/  IMAD.IADD R0, R15, 0x1, R0 ;  /* 0x000000010f007824 */ /* 0x000fca00078e0200 */
[----:B------:R-:W-:-:S05]  /*11f0*/  LEA.HI.X R13, R14, R7, R0, 0x1, P2 ;  /* 0x000000070e0d7211 */ /* 0x000fca00010f0c00 */
[----:B------:R2:W-:Y:S04]  /*1200*/  @!P1 ST.E.128 [R12.64], RZ ;  /* 0x000000ff0c009985 */ /* 0x0005e8000c101d04 */
[----:B------:R2:W-:Y:S02]  /*1210*/  @!P0 ST.E.128 [R12.64+0x80], RZ ;  /* 0x000080ff0c008985 */ /* 0x0005e4000c101d04 */
.L_x_2200:
[----:B------:R-:W-:Y:S05]  /*1220*/  BSYNC B0 ;  /* 0x0000000000007941 */ /* 0x000fea0003800000 */
.L_x_2199:
        /* <DEDUP_REMOVED lines=18> */
.L_x_2202:
[----:B------:R-:W-:Y:S05]  /*1350*/  BSYNC B0 ;  /* 0x0000000000007941 */ /* 0x000fea0003800000 */
.L_x_2201:
        /* <DEDUP_REMOVED lines=18> */
.L_x_2204:
[----:B------:R-:W-:Y:S05]  /*1480*/  BSYNC B0 ;  /* 0x0000000000007941 */ /* 0x000fea0003800000 */
.L_x_2203:
        /* <DEDUP_REMOVED lines=18> */
.L_x_2206:
[----:B------:R-:W-:Y:S05]  /*15b0*/  BSYNC B0 ;  /* 0x0000000000007941 */ /* 0x000fea0003800000 */
.L_x_2205:
        /* <DEDUP_REMOVED lines=18> */
.L_x_2208:
[----:B------:R-:W-:Y:S05]  /*16e0*/  BSYNC B0 ;  /* 0x0000000000007941 */ /* 0x000fea0003800000 */
.L_x_2207:
        /* <DEDUP_REMOVED lines=18> */
.L_x_2210:
[----:B------:R-:W-:Y:S05]  /*1810*/  BSYNC B0 ;  /* 0x0000000000007941 */ /* 0x000fea0003800000 */
.L_x_2209:
[----:B--2---:R-:W-:Y:S01]  /*1820*/  IADD3 R13, R8, 0x70, RZ ;  /* 0x00000070080d7810 */ /* 0x004fe20007ffe0ff */
[----:B------:R-:W-:Y:S03]  /*1830*/  BSSY B0, `(.L_x_2211) ;  /* 0x0000011000007945 */ /* 0x000fe60003800000 */
[----:B------:R-:W-:-:S13]  /*1840*/  ISETP.GE.AND P0, PT, R13, R21, PT ;  /* 0x000000150d00720c */ /* 0x000fda0003f06270 */
[----:B------:R-:W-:Y:S05]  /*1850*/  @P0 BRA `(.L_x_2212) ;  /* 0x000000e000000947 */ /* 0x000fea0003800000 */
[----:B------:R-:W-:Y:S02]  /*1860*/  IADD3 R0, P0, R4, 0x70, RZ ;  /* 0x0000007004007810 */ /* 0x000fe40007f1e0ff */
[----:B------:R-:W-:-:S03]  /*1870*/  ISETP.GE.AND P1, PT, R25, R20, PT ;  /* 0x000000141900720c */ /* 0x000fc60003f26270 */
[----:B------:R-:W-:Y:S01]  /*1880*/  IMAD.X R4, RZ, RZ, R5, P0 ;  /* 0x000000ffff047224 */ /* 0x000fe200000e0605 */
[----:B------:R-:W-:Y:S02]  /*1890*/  MOV R5, R11 ;  /* 0x0000000b00057202 */ /* 0x000fe40000000f00 */
[----:B------:R-:W-:Y:S01]  /*18a0*/  ISETP.GE.AND P0, PT, R33, R20, PT ;  /* 0x000000142100720c */ /* 0x000fe20003f06270 */
[----:B------:R-:W-:Y:S02]  /*18b0*/  IMAD R10, R4, R2, RZ ;  /* 0x00000002040a7224 */ /* 0x000fe400078e02ff */
[----:B------:R-:W-:Y:S02]  /*18c0*/  IMAD.MOV.U32 R4, RZ, RZ, R16 ;  /* 0x000000ffff047224 */ /* 0x000fe400078e0010 */
[-C--:B------:R-:W-:Y:S02]  /*18d0*/  IMAD R3, R3, R0.reuse, R10 ;  /* 0x0000000003037224 */ /* 0x080fe400078e020a */
[----:B------:R-:W-:-:S04]  /*18e0*/  IMAD.WIDE.U32 R4, R2, R0, R4 ;  /* 0x0000000002047225 */ /* 0x000fc800078e0004 */
[----:B------:R-:W-:Y:S01]  /*18f0*/  IMAD.IADD R3, R5, 0x1, R3 ;  /* 0x0000000105037824 */ /* 0x000fe200078e0203 */
[----:B------:R-:W-:-:S04]  /*1900*/  LEA R2, P2, R4, R6, 0x1 ;  /* 0x0000000604027211 */ /* 0x000fc800078408ff */
[----:B------:R-:W-:-:S05]  /*1910*/  LEA.HI.X R3, R4, R7, R3, 0x1, P2 ;  /* 0x0000000704037211 */ /* 0x000fca00010f0c03 */
[----:B------:R2:W-:Y:S04]  /*1920*/  @!P1 ST.E.128 [R2.64], RZ ;  /* 0x000000ff02009985 */ /* 0x0005e8000c101d04 */
[----:B------:R2:W-:Y:S02]  /*1930*/  @!P0 ST.E.128 [R2.64+0x80], RZ ;  /* 0x000080ff02008985 */ /* 0x0005e4000c101d04 */
.L_x_2212:
[----:B------:R-:W-:Y:S05]  /*1940*/  BSYNC B0 ;  /* 0x0000000000007941 */ /* 0x000fea0003800000 */
.L_x_2211:
[----:B------:R-:W-:-:S04]  /*1950*/  ISETP.NE.AND P6, PT, R23, RZ, PT ;  /* 0x000000ff1700720c */ /* 0x000fc80003fc5270 */
[-C--:B------:R-:W-:Y:S02]  /*1960*/  ISETP.GE.OR P2, PT, R8, R21.reuse, P6 ;  /* 0x000000150800720c */ /* 0x080fe40003746670 */
[-C--:B------:R-:W-:Y:S02]  /*1970*/  ISETP.GE.OR P1, PT, R32, R21.reuse, P6 ;  /* 0x000000152000720c */ /* 0x080fe40003726670 */
[-C--:B------:R-:W-:Y:S02]  /*1980*/  ISETP.GE.OR P5, PT, R31, R21.reuse, P6 ;  /* 0x000000151f00720c */ /* 0x080fe400037a6670 */
[-C--:B------:R-:W-:Y:S02]  /*1990*/  ISETP.GE.OR P4, PT, R30, R21.reuse, P6 ;  /* 0x000000151e00720c */ /* 0x080fe40003786670 */
[----:B------:R-:W-:-:S05]  /*19a0*/  ISETP.GE.OR P3, PT, R29, R21, P6 ;  /* 0x000000151d00720c */ /* 0x000fca0003766670 */
[-C--:B------:R-:W-:Y:S02]  /*19b0*/  @!P2 IMAD R8, R8, R22.reuse, RZ ;  /* 0x000000160808a224 */ /* 0x080fe400078e02ff */
[----:B------:R-:W-:Y:S02]  /*19c0*/  @!P1 IMAD R0, R32, R22, RZ ;  /* 0x0000001620009224 */ /* 0x000fe400078e02ff */
[----:B------:R-:W-:Y:S01]  /*19d0*/  @!P2 IMAD.MOV.U32 R5, RZ, RZ, 0x7f800000 ;  /* 0x7f800000ff05a424 */ /* 0x000fe200078e00ff */
[C---:B--2---:R-:W-:Y:S01]  /*19e0*/  @!P2 IADD3 R3, P0, R8.reuse, R26, RZ ;  /* 0x0000001a0803a210 */ /* 0x044fe20007f1e0ff */
[----:B------:R-:W-:Y:S02]  /*19f0*/  @!P5 IMAD R6, R31, R22, RZ ;  /* 0x000000161f06d224 */ /* 0x000fe400078e02ff */
[----:B------:R-:W-:Y:S01]  /*1a00*/  @!P5 IMAD.MOV.U32 R12, RZ, RZ, 0x7f800000 ;  /* 0x7f800000ff0cd424 */ /* 0x000fe200078e00ff */
[----:B------:R-:W-:Y:S02]  /*1a10*/  @!P2 LEA.HI.X.SX32 R8, R8, R24, 0x1, P0 ;  /* 0x000000180808a211 */ /* 0x000fe400000f0eff */
[----:B------:R-:W-:-:S04]  /*1a20*/  @!P2 LEA R2, P0, R3, R18, 0x2 ;  /* 0x000000120302a211 */ /* 0x000fc800078010ff */
[----:B------:R-:W-:Y:S02]  /*1a30*/  @!P2 LEA.HI.X R3, R3, R19, R8, 0x2, P0 ;  /* 0x000000130303a211 */ /* 0x000fe400000f1408 */
[----:B------:R-:W-:-:S03]  /*1a40*/  @!P1 IADD3 R4, P0, R0, R26, RZ ;  /* 0x0000001a00049210 */ /* 0x000fc60007f1e0ff */
[----:B------:R2:W-:Y:S02]  /*1a50*/  @!P2 ST.E [R2.64], R5 ;  /* 0x000000050200a985 */ /* 0x0005e4000c101904 */
[----:B--2---:R-:W-:Y:S01]  /*1a60*/  @!P1 LEA.HI.X.SX32 R3, R0, R24, 0x1, P0 ;  /* 0x0000001800039211 */ /* 0x004fe200000f0eff */
[----:B------:R-:W-:Y:S01]  /*1a70*/  @!P4 IMAD R5, R30, R22, RZ ;  /* 0x000000161e05c224 */ /* 0x000fe200078e02ff */
[----:B------:R-:W-:Y:S02]  /*1a80*/  @!P1 LEA R2, P2, R4, R18, 0x2 ;  /* 0x0000001204029211 */ /* 0x000fe400078410ff */
[----:B------:R-:W-:Y:S02]  /*1a90*/  @!P5 IADD3 R0, P0, R6, R26, RZ ;  /* 0x0000001a0600d210 */ /* 0x000fe40007f1e0ff */
[----:B------:R-:W-:Y:S02]  /*1aa0*/  @!P1 LEA.HI.X R3, R4, R19, R3, 0x2, P2 ;  /* 0x0000001304039211 */ /* 0x000fe400010f1403 */
[----:B------:R-:W-:-:S02]  /*1ab0*/  @!P5 LEA.HI.X.SX32 R6, R6, R24, 0x1, P0 ;  /* 0x000000180606d211 */ /* 0x000fc400000f0eff */
[C---:B------:R-:W-:Y:S02]  /*1ac0*/  @!P5 LEA R10, P2, R0.reuse, R18, 0x2 ;  /* 0x00000012000ad211 */ /* 0x040fe400078410ff */
[C---:B------:R-:W-:Y:S02]  /*1ad0*/  @!P4 IADD3 R4, P0, R5.reuse, R26, RZ ;  /* 0x0000001a0504c210 */ /* 0x040fe40007f1e0ff */
[----:B------:R-:W-:Y:S01]  /*1ae0*/  @!P5 LEA.HI.X R11, R0, R19, R6, 0x2, P2 ;  /* 0x00000013000bd211 */ /* 0x000fe200010f1406 */
[----:B------:R-:W-:Y:S01]  /*1af0*/  @!P1 IMAD.MOV.U32 R6, RZ, RZ, 0x7f800000 ;  /* 0x7f800000ff069424 */ /* 0x000fe200078e00ff */
[-C--:B------:R-:W-:Y:S02]  /*1b00*/  ISETP.GE.OR P2, PT, R28, R21.reuse, P6 ;  /* 0x000000151c00720c */ /* 0x080fe40003746670 */
[----:B------:R-:W-:Y:S01]  /*1b10*/  @!P4 LEA.HI.X.SX32 R0, R5, R24, 0x1, P0 ;  /* 0x000000180500c211 */ /* 0x000fe200000f0eff */
[----:B------:R-:W-:Y:S01]  /*1b20*/  @!P3 IMAD R5, R29, R22, RZ ;  /* 0x000000161d05b224 */ /* 0x000fe200078e02ff */
[----:B------:R-:W-:Y:S01]  /*1b30*/  @!P4 LEA R8, P0, R4, R18, 0x2 ;  /* 0x000000120408c211 */ /* 0x000fe200078010ff */
[----:B------:R2:W-:Y:S01]  /*1b40*/  @!P1 ST.E [R2.64], R6 ;  /* 0x0000000602009985 */ /* 0x0005e2000c101904 */
[----:B------:R-:W-:-:S02]  /*1b50*/  ISETP.GE.OR P1, PT, R27, R21, P6 ;  /* 0x000000151b00720c */ /* 0x000fc40003726670 */
[----:B------:R-:W-:Y:S01]  /*1b60*/  @!P4 LEA.HI.X R9, R4, R19, R0, 0x2, P0 ;  /* 0x000000130409c211 */ /* 0x000fe200000f1400 */
[----:B------:R3:W-:Y:S01]  /*1b70*/  @!P5 ST.E [R10.64], R12 ;  /* 0x0000000c0a00d985 */ /* 0x0007e2000c101904 */
[----:B------:R-:W-:Y:S02]  /*1b80*/  @!P3 IADD3 R0, P0, R5, R26, RZ ;  /* 0x0000001a0500b210 */ /* 0x000fe40007f1e0ff */
[----:B------:R-:W-:Y:S02]  /*1b90*/  ISETP.GE.OR P6, PT, R13, R21, P6 ;  /* 0x000000150d00720c */ /* 0x000fe400037c6670 */
[----:B------:R-:W-:Y:S01]  /*1ba0*/  @!P3 LEA.HI.X.SX32 R5, R5, R24, 0x1, P0 ;  /* 0x000000180505b211 */ /* 0x000fe200000f0eff */
[----:B--2---:R-:W-:Y:S01]  /*1bb0*/  @!P2 IMAD R2, R28, R22, RZ ;  /* 0x000000161c02a224 */ /* 0x004fe200078e02ff */
[----:B------:R-:W-:-:S03]  /*1bc0*/  @!P3 LEA R6, P0, R0, R18, 0x2 ;  /* 0x000000120006b211 */ /* 0x000fc600078010ff */
[----:B------:R-:W-:Y:S02]  /*1bd0*/  @!P1 IMAD R3, R27, R22, RZ ;  /* 0x000000161b039224 */ /* 0x000fe400078e02ff */
[----:B---3--:R-:W-:Y:S01]  /*1be0*/  @!P3 IMAD.MOV.U32 R10, RZ, RZ, 0x7f800000 ;  /* 0x7f800000ff0ab424 */ /* 0x008fe200078e00ff */
[----:B------:R-:W-:Y:S02]  /*1bf0*/  @!P3 LEA.HI.X R7, R0, R19, R5, 0x2, P0 ;  /* 0x000000130007b211 */ /* 0x000fe400000f1405 */
[----:B------:R-:W-:-:S04]  /*1c00*/  @!P2 IADD3 R0, P0, R2, R26, RZ ;  /* 0x0000001a0200a210 */ /* 0x000fc80007f1e0ff */
[----:B------:R-:W-:Y:S02]  /*1c10*/  @!P2 LEA.HI.X.SX32 R2, R2, R24, 0x1, P0 ;  /* 0x000000180202a211 */ /* 0x000fe400000f0eff */
[----:B------:R-:W-:-:S04]  /*1c20*/  @!P2 LEA R4, P0, R0, R18, 0x2 ;  /* 0x000000120004a211 */ /* 0x000fc800078010ff */
[----:B------:R-:W-:Y:S02]  /*1c30*/  @!P2 LEA.HI.X R5, R0, R19, R2, 0x2, P0 ;  /* 0x000000130005a211 */ /* 0x000fe400000f1402 */
[----:B------:R-:W-:-:S04]  /*1c40*/  @!P1 IADD3 R0, P0, R3, R26, RZ ;  /* 0x0000001a03009210 */ /* 0x000fc80007f1e0ff */
[----:B------:R-:W-:Y:S02]  /*1c50*/  @!P1 LEA.HI.X.SX32 R3, R3, R24, 0x1, P0 ;  /* 0x0000001803039211 */ /* 0x000fe400000f0eff */
[----:B------:R-:W-:-:S04]  /*1c60*/  @!P1 LEA R2, P0, R0, R18, 0x2 ;  /* 0x0000001200029211 */ /* 0x000fc800078010ff */
[----:B------:R-:W-:Y:S01]  /*1c70*/  @!P1 LEA.HI.X R3, R0, R19, R3, 0x2, P0 ;  /* 0x0000001300039211 */ /* 0x000fe200000f1403 */
[----:B------:R-:W-:-:S05]  /*1c80*/  @!P4 IMAD.MOV.U32 R0, RZ, RZ, 0x7f800000 ;  /* 0x7f800000ff00c424 */ /* 0x000fca00078e00ff */
[----:B------:R2:W-:Y:S04]  /*1c90*/  @!P4 ST.E [R8.64], R0 ;  /* 0x000000000800c985 */ /* 0x0005e8000c101904 */
[----:B------:R-:W-:Y:S01]  /*1ca0*/  @!P3 ST.E [R6.64], R10 ;  /* 0x0000000a0600b985 */ /* 0x000fe2000c101904 */
[----:B--2---:R-:W-:Y:S02]  /*1cb0*/  @!P2 IMAD.MOV.U32 R8, RZ, RZ, 0x7f800000 ;  /* 0x7f800000ff08a424 */ /* 0x004fe400078e00ff */
[----:B------:R-:W-:-:S03]  /*1cc0*/  @!P1 IMAD.MOV.U32 R0, RZ, RZ, 0x7f800000 ;  /* 0x7f800000ff009424 */ /* 0x000fc600078e00ff */
[----:B------:R-:W-:Y:S04]  /*1cd0*/  @!P2 ST.E [R4.64], R8 ;  /* 0x000000080400a985 */ /* 0x000fe8000c101904 */
[----:B------:R2:W-:Y:S02]  /*1ce0*/  @!P1 ST.E [R2.64], R0 ;  /* 0x0000000002009985 */ /* 0x0005e4000c101904 */
[----:B--2---:R-:W-:Y:S02]  /*1cf0*/  IMAD.MOV.U32 R2, RZ, RZ, R34 ;  /* 0x000000ffff027224 */ /* 0x004fe400078e0022 */
[----:B------:R-:W-:-:S04]  /*1d00*/  IMAD.MOV.U32 R3, RZ, RZ, 0x0 ;  /* 0x00000000ff037424 */ /* 0x000fc800078e00ff */
[----:B------:R-:W-:Y:S05]  /*1d10*/  @P6 RET.REL.NODEC R2 `(_ZN5flash16flash_fwd_kernelI23Flash_fwd_kernel_traitsILi128ELi128ELi32ELi4ELb0ELb0EN7cutlass10bfloat16_tE19Flash_kernel_traitsILi128ELi128ELi32ELi4ES3_EELb1ELb0ELb1ELb1ELb0ELb0ELb0ELb1EEEvNS_16Flash_fwd_paramsE) ;  /* 0xffffe2e002006950 */ /* 0x000fea0003c3ffff */
[----:B------:R-:W-:-:S05]  /*1d20*/  IMAD R0, R13, R22, RZ ;  /* 0x000000160d007224 */ /* 0x000fca00078e02ff */
[----:B------:R-:W-:-:S04]  /*1d30*/  IADD3 R3, P0, R0, R26, RZ ;  /* 0x0000001a00037210 */ /* 0x000fc80007f1e0ff */
[----:B------:R-:W-:Y:S02]  /*1d40*/  LEA.HI.X.SX32 R0, R0, R24, 0x1, P0 ;  /* 0x0000001800007211 */ /* 0x000fe400000f0eff */
[----:B------:R-:W-:-:S04]  /*1d50*/  LEA R2, P0, R3, R18, 0x2 ;  /* 0x0000001203027211 */ /* 0x000fc800078010ff */
[----:B------:R-:W-:Y:S01]  /*1d60*/  LEA.HI.X R3, R3, R19, R0, 0x2, P0 ;  /* 0x0000001303037211 */ /* 0x000fe200000f1400 */
[----:B------:R-:W-:-:S05]  /*1d70*/  IMAD.MOV.U32 R0, RZ, RZ, 0x7f800000 ;  /* 0x7f800000ff007424 */ /* 0x000fca00078e00ff */
[----:B------:R2:W-:Y:S02]  /*1d80*/  ST.E [R2.64], R0 ;  /* 0x0000000002007985 */ /* 0x0005e4000c101904 */
[----:B--2---:R-:W-:Y:S02]  /*1d90*/  IMAD.MOV.U32 R2, RZ, RZ, R34 ;  /* 0x000000ffff027224 */ /* 0x004fe400078e0022 */
[----:B------:R-:W-:-:S04]  /*1da0*/  IMAD.MOV.U32 R3, RZ, RZ, 0x0 ;  /* 0x00000000ff037424 */ /* 0x000fc800078e00ff */
[----:B------:R-:W-:Y:S05]  /*1db0*/  RET.REL.NODEC R2 `(_ZN5flash16flash_fwd_kernelI23Flash_fwd_kernel_traitsILi128ELi128ELi32ELi4ELb0ELb0EN7cutlass10bfloat16_tE19Flash_kernel_traitsILi128ELi128ELi32ELi4ES3_EELb1ELb0ELb1ELb1ELb0ELb0ELb0ELb1EEEvNS_16Flash_fwd_paramsE) ;  /* 0xffffe24002007950 */ /* 0x000fea0003c3ffff */
.L_x_2190:
[----:B------:R-:W-:Y:S02]  /*1dc0*/  IMAD.U32 R2, RZ, RZ, UR6 ;  /* 0x00000006ff027e24 */ /* 0x000fe4000f8e00ff */
[----:B------:R-:W-:Y:S01]  /*1dd0*/  IMAD.U32 R3, RZ, RZ, UR7 ;  /* 0x00000007ff037e24 */ /* 0x000fe2000f8e00ff */
[----:B------:R-:W-:Y:S01]  /*1de0*/  MOV R10, UR6 ;  /* 0x00000006000a7c02 */ /* 0x000fe20008000f00 */
[----:B------:R-:W-:-:S03]  /*1df0*/  IMAD.U32 R11, RZ, RZ, UR7 ;  /* 0x00000007ff0b7e24 */ /* 0x000fc6000f8e00ff */
[----:B------:R-:W3:Y:S04]  /*1e00*/  LD.E R25, [R2.64+0x68] ;  /* 0x0000680402197980 */ /* 0x000ee8000c101900 */
[----:B--2---:R4:W2:Y:S04]  /*1e10*/  LD.E.64 R34, [R10.64+0xc0] ;  /* 0x0000c0040a227980 */ /* 0x0048a8000c101b00 */
[----:B------:R1:W2:Y:S04]  /*1e20*/  LD.E.64 R20, [R2.64+0x38] ;  /* 0x0000380402147980 */ /* 0x0002a8000c101b00 */
[----:B------:R1:W2:Y:S01]  /*1e30*/  LD.E.64 R42, [R2.64+0x40] ;  /* 0x00004004022a7980 */ /* 0x0002a2000c101b00 */
[----:B------:R-:W-:-:S02]  /*1e40*/  ISETP.NE.AND P1, PT, R17, -0x1, PT ;  /* 0xffffffff1100780c */ /* 0x000fc40003f25270 */
[----:B------:R-:W-:Y:S01]  /*1e50*/  ISETP.NE.AND P0, PT, R46, -0x1, PT ;  /* 0xffffffff2e00780c */ /* 0x000fe20003f05270 */
[----:B------:R1:W2:Y:S01]  /*1e60*/  LD.E.64 R18, [R2.64+0x30] ;  /* 0x0000300402127980 */ /* 0x0002a2000c101b00 */
[----:B------:R-:W-:Y:S01]  /*1e70*/  MOV R4, UR6 ;  /* 0x0000000600047c02 */ /* 0x000fe20008000f00 */
[----:B------:R-:W-:Y:S02]  /*1e80*/  IMAD.U32 R5, RZ, RZ, UR7 ;  /* 0x00000007ff057e24 */ /* 0x000fe4000f8e00ff */
[----:B------:R1:W2:Y:S04]  /*1e90*/  LD.E.64 R30, [R2.64+0x58] ;  /* 0x00005804021e7980 */ /* 0x0002a8000c101b00 */
[----:B------:R1:W2:Y:S04]  /*1ea0*/  LD.E.64 R28, [R4.64+0x50] ;  /* 0x00005004041c7980 */ /* 0x0002a8000c101b00 */
[----:B-1----:R1:W2:Y:S04]  /*1eb0*/  @!P1 LD.E.64 R14, [R2.64+0x20] ;  /* 0x00002004020e9980 */ /* 0x0022a8000c101b00 */
[----:B------:R1:W2:Y:S04]  /*1ec0*/  @!P1 LD.E.64 R22, [R2.64+0x28] ;  /* 0x0000280402169980 */ /* 0x0002a8000c101b00 */
[----:B------:R1:W2:Y:S04]  /*1ed0*/  @!P0 LD.E.64 R26, [R2.64+0x18] ;  /* 0x00001804021a8980 */ /* 0x0002a8000c101b00 */
[----:B------:R1:W2:Y:S04]  /*1ee0*/  LD.E R147, [R2.64+0xc8] ;  /* 0x0000c80402937980 */ /* 0x0002a8000c101900 */
[----:B------:R1:W2:Y:S01]  /*1ef0*/  LD.E.64 R32, [R2.64+0x48] ;  /* 0x0000480402207980 */ /* 0x0002a2000c101b00 */
[----:B------:R-:W-:Y:S01]  /*1f00*/  IMAD.U32 R6, RZ, RZ, UR6 ;  /* 0x00000006ff067e24 */ /* 0x000fe2000f8e00ff */
[----:B------:R-:W-:-:S02]  /*1f10*/  MOV R7, UR7 ;  /* 0x0000000700077c02 */ /* 0x000fc40008000f00 */
[----:B------:R1:W5:Y:S04]  /*1f20*/  LD.E.64 R110, [R2.64+0x98] ;  /* 0x00009804026e7980 */ /* 0x000368000c101b00 */
[----:B------:R-:W5:Y:S01]  /*1f30*/  LD.E.64 R6, [R6.64] ;  /* 0x0000000406067980 */ /* 0x000f62000c101b00 */
[----:B------:R-:W-:Y:S02]  /*1f40*/  IMAD.U32 R8, RZ, RZ, UR6 ;  /* 0x00000006ff087e24 */ /* 0x000fe4000f8e00ff */
[----:B------:R-:W-:Y:S01]  /*1f50*/  IMAD.U32 R9, RZ, RZ, UR7 ;  /* 0x00000007ff097e24 */ /* 0x000fe2000f8e00ff */
[----:B------:R1:W5:Y:S04]  /*1f60*/  LD.E R112, [R4.64+0x60] ;  /* 0x0000600404707980 */ /* 0x000368000c101900 */
[----:B------:R1:W5:Y:S01]  /*1f70*/  LD.E.64 R236, [R8.64+0x8] ;  /* 0x0000080408ec7980 */ /* 0x000362000c101b00 */
[----:B----4-:R-:W-:-:S03]  /*1f80*/  LEA.HI R11, R37, R41, RZ, 0x6 ;  /* 0x00000029250b7211 */ /* 0x010fc600078f30ff */
[----:B------:R4:W5:Y:S02]  /*1f90*/  LD.E.64 R238, [R4.64+0x10] ;  /* 0x0000100404ee7980 */ /* 0x000964000c101b00 */
[----:B------:R-:W-:Y:S02]  /*1fa0*/  IMAD.SHL.U32 R11, R11, 0x8, RZ ;  /* 0x000000080b0b7824 */ /* 0x000fe400078e00ff */
[----:B-1----:R-:W-:Y:S01]  /*1fb0*/  @P1 IMAD.IADD R8, R12, 0x1, R17 ;  /* 0x000000010c081824 */ /* 0x002fe200078e0211 */
[----:B------:R-:W-:Y:S01]  /*1fc0*/  IABS R36, R120 ;  /* 0x0000007800247213 */ /* 0x000fe20000000000 */
[----:B------:R-:W-:Y:S01]  /*1fd0*/  BSSY B0, `(.L_x_2213) ;  /* 0x00000b0000007945 */ /* 0x000fe20003800000 */
[----:B---3--:R-:W-:Y:S01]  /*1fe0*/  IABS R0, R25 ;  /* 0x0000001900007213 */ /* 0x008fe20000000000 */
[----:B--2---:R1:W-:Y:S03]  /*1ff0*/  STL.64 [R1+0x78], R34 ;  /* 0x0000782201007387 */ /* 0x0043e60000100a00 */
[----:B-1----:R-:W-:-:S04]  /*2000*/  MOV R35, R0 ;  /* 0x0000000000237202 */ /* 0x002fc80000000f00 */
[----:B------:R-:W1:Y:S08]  /*2010*/  I2F.RP R0, R35 ;  /* 0x0000002300007306 */ /* 0x000e700000209400 */
[----:B-1----:R1:W2:Y:S01]  /*2020*/  MUFU.RCP R3, R0 ;  /* 0x0000000000037308 */ /* 0x0022a20000001000 */
[----:B------:R-:W-:Y:S01]  /*2030*/  IMAD.MOV.U32 R44, RZ, RZ, R34 ;  /* 0x000000ffff2c7224 */ /* 0x000fe200078e0022 */
[----:B-1----:R-:W-:-:S04]  /*2040*/  LEA.HI R0, R37, R41, RZ, 0x3 ;  /* 0x0000002925007211 */ /* 0x002fc800078f18ff */
[----:B------:R-:W-:Y:S02]  /*2050*/  SHF.R.S32.HI R16, RZ, 0x3, R0 ;  /* 0x00000003ff107819 */ /* 0x000fe40000011400 */
[----:B------:R-:W-:Y:S02]  /*2060*/  LOP3.LUT R0, R0, 0xfffffff8, RZ, 0xc0, !PT ;  /* 0xfffffff800007812 */ /* 0x000fe400078ec0ff */
[----:B--2---:R-:W-:Y:S01]  /*2070*/  IADD3 R3, R3, 0xffffffe, RZ ;  /* 0x0ffffffe03037810 */ /* 0x004fe20007ffe0ff */
[----:B------:R-:W-:Y:S02]  /*2080*/  IMAD.SHL.U32 R2, R16, 0x40, RZ ;  /* 0x0000004010027824 */ /* 0x000fe400078e00ff */
[----:B------:R-:W-:-:S03]  /*2090*/  IMAD.IADD R34, R41, 0x1, -R0 ;  /* 0x0000000129227824 */ /* 0x000fc600078e0a00 */
[----:B------:R-:W1:Y:S01]  /*20a0*/  F2I.FTZ.U32.TRUNC.NTZ R3, R3 ;  /* 0x0000000300037305 */ /* 0x000e62000021f000 */
[----:B------:R-:W-:Y:S02]  /*20b0*/  LOP3.LUT R2, R2, 0x1c0, RZ, 0xc0, !PT ;  /* 0x000001c002027812 */ /* 0x000fe400078ec0ff */
[----:B------:R-:W-:Y:S02]  /*20c0*/  SHF.L.U32 R249, R34, 0x3, RZ ;  /* 0x0000000322f97819 */ /* 0x000fe400000006ff */
[----:B------:R-:W-:Y:S02]  /*20d0*/  SHF.R.U32.HI R10, RZ, 0x3, R2 ;  /* 0x00000003ff0a7819 */ /* 0x000fe40000011602 */
[----:B------:R-:W-:Y:S02]  /*20e0*/  LOP3.LUT R0, R2, 0x38, R249, 0xf8, !PT ;  /* 0x0000003802007812 */ /* 0x000fe400078ef8f9 */
[----:B------:R-:W-:Y:S02]  /*20f0*/  @!P1 SHF.R.S32.HI R2, RZ, 0x1f, R12 ;  /* 0x0000001fff029819 */ /* 0x000fe4000001140c */
[----:B------:R-:W-:Y:S01]  /*2100*/  LOP3.LUT R10, R0, R10, RZ, 0x3c, !PT ;  /* 0x0000000a000a7212 */ /* 0x000fe200078e3cff */
[----:B------:R-:W-:-:S02]  /*2110*/  @!P1 IMAD R0, R21, R12, RZ ;  /* 0x0000000c15009224 */ /* 0x000fc400078e02ff */
[----:B----4-:R-:W-:-:S04]  /*2120*/  @!P1 IMAD.WIDE.U32 R4, R20, R12, RZ ;  /* 0x0000000c14049225 */ /* 0x010fc800078e00ff */
[C---:B------:R-:W-:Y:S01]  /*2130*/  @!P1 IMAD R0, R20.reuse, R2, R0 ;  /* 0x0000000214009224 */ /* 0x040fe200078e0200 */
[----:B-1----:R-:W-:Y:S01]  /*2140*/  IADD3 R2, RZ, -R3, RZ ;  /* 0x80000003ff027210 */ /* 0x002fe20007ffe0ff */
[-C--:B------:R-:W-:Y:S02]  /*2150*/  @P1 IMAD R13, R21, R8.reuse, RZ ;  /* 0x00000008150d1224 */ /* 0x080fe400078e02ff */
[----:B------:R-:W-:Y:S01]  /*2160*/  @P1 IMAD.WIDE.U32 R8, R20, R8, RZ ;  /* 0x0000000814081225 */ /* 0x000fe200078e00ff */
[----:B------:R-:W-:-:S03]  /*2170*/  @!P1 IADD3 R5, R5, R0, RZ ;  /* 0x0000000005059210 */ /* 0x000fc60007ffe0ff */
[----:B------:R-:W-:Y:S01]  /*2180*/  IMAD.MOV.U32 R0, RZ, RZ, R2 ;  /* 0x000000ffff007224 */ /* 0x000fe200078e0002 */
[----:B------:R-:W-:Y:S01]  /*2190*/  @!P1 SHF.R.S32.HI R2, RZ, 0x1f, R12 ;  /* 0x0000001fff029819 */ /* 0x000fe2000001140c */
[----:B------:R-:W-:Y:S02]  /*21a0*/  @P1 IMAD.IADD R24, R9, 0x1, R13 ;  /* 0x0000000109181824 */ /* 0x000fe400078e020d */
[----:B------:R-:W-:Y:S01]  /*21b0*/  @!P1 IMAD R9, R43, R12, RZ ;  /* 0x0000000c2b099224 */ /* 0x000fe200078e02ff */
[----:B------:R-:W-:Y:S02]  /*21c0*/  LEA.HI R37, R37, R41, RZ, 0x4 ;  /* 0x0000002925257211 */ /* 0x000fe400078f20ff */
[----:B------:R-:W-:Y:S01]  /*21d0*/  LOP3.LUT R220, R10, 0xfffffe00, R11, 0xf8, !PT ;  /* 0xfffffe000adc7812 */ /* 0x000fe200078ef80b */
[----:B------:R-:W-:Y:S02]  /*21e0*/  @!P1 IMAD R11, R42, R2, R9 ;  /* 0x000000022a0b9224 */ /* 0x000fe400078e0209 */
[----:B------:R-:W-:Y:S01]  /*21f0*/  @P1 IMAD.MOV.U32 R13, RZ, RZ, R8 ;  /* 0x000000ffff0d1224 */ /* 0x000fe200078e0008 */
[----:B------:R-:W-:Y:S01]  /*2200*/  LOP3.LUT R8, R37, 0xfffffff0, RZ, 0xc0, !PT ;  /* 0xfffffff025087812 */ /* 0x000fe200078ec0ff */
[----:B------:R-:W-:-:S02]  /*2210*/  IMAD R0, R0, R35, RZ ;  /* 0x0000002300007224 */ /* 0x000fc400078e02ff */
[----:B------:R-:W-:-:S04]  /*2220*/  IMAD.MOV.U32 R2, RZ, RZ, RZ ;  /* 0x000000ffff027224 */ /* 0x000fc800078e00ff */
[----:B------:R-:W-:Y:S01]  /*2230*/  IMAD.HI.U32 R10, R3, R0, R2 ;  /* 0x00000000030a7227 */ /* 0x000fe200078e0002 */
[----:B------:R-:W-:Y:S02]  /*2240*/  IADD3 R0, -R8, R41, RZ ;  /* 0x0000002908007210 */ /* 0x000fe40007ffe1ff */
[----:B------:R-:W-:Y:S02]  /*2250*/  IABS R2, R25 ;  /* 0x0000001900027213 */ /* 0x000fe40000000000 */
[----:B------:R-:W-:-:S03]  /*2260*/  SHF.R.S32.HI R3, RZ, 0x1f, R0 ;  /* 0x0000001fff037819 */ /* 0x000fc60000011400 */
[----:B------:R-:W-:Y:S01]  /*2270*/  IMAD.MOV R9, RZ, RZ, -R2 ;  /* 0x000000ffff097224 */ /* 0x000fe200078e0a02 */
[----:B------:R-:W-:Y:S01]  /*2280*/  LEA.HI R39, R3, R0, RZ, 0x3 ;  /* 0x0000000003277211 */ /* 0x000fe200078f18ff */
[----:B------:R-:W-:Y:S02]  /*2290*/  @P1 IMAD.IADD R8, R12, 0x1, R17 ;  /* 0x000000010c081824 */ /* 0x000fe400078e0211 */
[----:B------:R-:W-:Y:S01]  /*22a0*/  @!P1 IMAD.WIDE.U32 R2, R42, R12, RZ ;  /* 0x0000000c2a029225 */ /* 0x000fe200078e00ff */
[----:B------:R-:W-:Y:S02]  /*22b0*/  MOV R12, R9 ;  /* 0x00000009000c7202 */ /* 0x000fe40000000f00 */
[----:B------:R-:W-:Y:S01]  /*22c0*/  @!P1 SHF.R.S32.HI R17, RZ, 0x1f, R119 ;  /* 0x0000001fff119819 */ /* 0x000fe20000011477 */
[----:B------:R-:W-:-:S04]  /*22d0*/  IMAD.HI.U32 R10, R10, R36, RZ ;  /* 0x000000240a0a7227 */ /* 0x000fc800078e00ff */
[----:B------:R-:W-:Y:S02]  /*22e0*/  @!P1 IMAD R15, R15, R119, RZ ;  /* 0x000000770f0f9224 */ /* 0x000fe400078e02ff */
[----:B------:R-:W-:-:S04]  /*22f0*/  @!P1 IMAD.WIDE.U32 R4, R119, R14, R4 ;  /* 0x0000000e77049225 */ /* 0x000fc800078e0004 */
[----:B------:R-:W-:Y:S02]  /*2300*/  @!P1 IMAD.IADD R3, R3, 0x1, R11 ;  /* 0x0000000103039824 */ /* 0x000fe400078e020b */
[----:B------:R-:W-:Y:S02]  /*2310*/  IMAD R11, R10, R12, R36 ;  /* 0x0000000c0a0b7224 */ /* 0x000fe400078e0224 */
[----:B------:R-:W-:Y:S02]  /*2320*/  @!P1 IMAD R14, R14, R17, R15 ;  /* 0x000000110e0e9224 */ /* 0x000fe400078e020f */
[----:B------:R-:W-:Y:S01]  /*2330*/  @!P1 IMAD.MOV.U32 R13, RZ, RZ, R4 ;  /* 0x000000ffff0d9224 */ /* 0x000fe200078e0004 */
[----:B------:R-:W-:Y:S02]  /*2340*/  ISETP.GT.U32.AND P3, PT, R35, R11, PT ;  /* 0x0000000b2300720c */ /* 0x000fe40003f64070 */
[----:B------:R-:W-:Y:S02]  /*2350*/  LOP3.LUT R9, R39, 0xfffffff8, RZ, 0xc0, !PT ;  /* 0xfffffff827097812 */ /* 0x000fe400078ec0ff */
[----:B------:R-:W-:-:S02]  /*2360*/  @!P1 IADD3 R24, R5, R14, RZ ;  /* 0x0000000e05189210 */ /* 0x000fc40007ffe0ff */
[----:B------:R-:W-:Y:S02]  /*2370*/  SHF.R.S32.HI R36, RZ, 0x1f, R249 ;  /* 0x0000001fff247819 */ /* 0x000fe400000114f9 */
[----:B------:R-:W-:Y:S02]  /*2380*/  IADD3 R4, P2, R249, R13, RZ ;  /* 0x0000000df9047210 */ /* 0x000fe40007f5e0ff */
[----:B------:R-:W-:Y:S01]  /*2390*/  IADD3 R38, R0, -R9, RZ ;  /* 0x8000000900267210 */ /* 0x000fe20007ffe0ff */
[----:B------:R-:W-:Y:S01]  /*23a0*/  IMAD R0, R21, R16, RZ ;  /* 0x0000001015007224 */ /* 0x000fe200078e02ff */
[----:B------:R-:W-:Y:S01]  /*23b0*/  SHF.R.S32.HI R17, RZ, 0x1f, R16 ;  /* 0x0000001fff117819 */ /* 0x000fe20000011410 */
[----:B------:R-:W-:Y:S02]  /*23c0*/  IMAD.X R5, R36, 0x1, R24, P2 ;  /* 0x0000000124057824 */ /* 0x000fe400010e0618 */
[-C--:B------:R-:W-:Y:S02]  /*23d0*/  @P1 IMAD R12, R43, R8.reuse, RZ ;  /* 0x000000082b0c1224 */ /* 0x080fe400078e02ff */
[----:B------:R-:W-:Y:S01]  /*23e0*/  @P1 IMAD.WIDE.U32 R8, R42, R8, RZ ;  /* 0x000000082a081225 */ /* 0x000fe200078e00ff */
[----:B------:R-:W-:-:S03]  /*23f0*/  @!P1 SHF.R.S32.HI R15, RZ, 0x1f, R119 ;  /* 0x0000001fff0f9819 */ /* 0x000fc60000011477 */
[C---:B------:R-:W-:Y:S02]  /*2400*/  IMAD R13, R20.reuse, R17, R0 ;  /* 0x00000011140d7224 */ /* 0x040fe400078e0200 */
[----:B------:R-:W-:Y:S01]  /*2410*/  IMAD.WIDE.U32 R4, R20, R16, R4 ;  /* 0x0000001014047225 */ /* 0x000fe200078e0004 */
[----:B------:R-:W-:-:S03]  /*2420*/  @P1 IADD3 R12, R9, R12, RZ ;  /* 0x0000000c090c1210 */ /* 0x000fc60007ffe0ff */
[----:B------:R-:W-:Y:S02]  /*2430*/  @!P1 IMAD R14, R23, R119, RZ ;  /* 0x00000077170e9224 */ /* 0x000fe400078e02ff */
[----:B------:R-:W-:Y:S01]  /*2440*/  @!P1 IMAD.WIDE.U32 R2, R119, R22, R2 ;  /* 0x0000001677029225 */ /* 0x000fe200078e0002 */
[----:B------:R-:W-:-:S03]  /*2450*/  @P1 MOV R0, R8 ;  /* 0x0000000800001202 */ /* 0x000fc60000000f00 */
[----:B------:R-:W-:Y:S02]  /*2460*/  @!P3 IMAD.IADD R11, R11, 0x1, -R35 ;  /* 0x000000010b0bb824 */ /* 0x000fe400078e0a23 */
[----:B------:R-:W-:Y:S02]  /*2470*/  IMAD.IADD R9, R5, 0x1, R13 ;  /* 0x0000000105097824 */ /* 0x000fe400078e020d */
[----:B------:R-:W-:Y:S01]  /*2480*/  @!P1 IMAD R5, R22, R15, R14 ;  /* 0x0000000f16059224 */ /* 0x000fe200078e020e */
[----:B------:R-:W-:Y:S02]  /*2490*/  @!P1 MOV R0, R2 ;  /* 0x0000000200009202 */ /* 0x000fe40000000f00 */
[----:B------:R-:W-:Y:S02]  /*24a0*/  ISETP.GE.U32.AND P4, PT, R11, R35, PT ;  /* 0x000000230b00720c */ /* 0x000fe40003f86070 */
[----:B------:R-:W-:Y:S02]  /*24b0*/  @!P1 IADD3 R12, R3, R5, RZ ;  /* 0x00000005030c9210 */ /* 0x000fe40007ffe0ff */
[----:B------:R-:W-:-:S02]  /*24c0*/  IADD3 R2, P1, R249, R0, RZ ;  /* 0x00000000f9027210 */ /* 0x000fc40007f3e0ff */
[----:B------:R-:W-:Y:S02]  /*24d0*/  LOP3.LUT R11, R120, R25, RZ, 0x3c, !PT ;  /* 0x00000019780b7212 */ /* 0x000fe400078e3cff */
[----:B------:R-:W-:Y:S01]  /*24e0*/  @!P3 IADD3 R10, R10, 0x1, RZ ;  /* 0x000000010a0ab810 */ /* 0x000fe20007ffe0ff */
[----:B------:R-:W-:Y:S01]  /*24f0*/  IMAD.X R3, R36, 0x1, R12, P1 ;  /* 0x0000000124037824 */ /* 0x000fe200008e060c */
[----:B------:R-:W-:Y:S02]  /*2500*/  ISETP.GE.AND P2, PT, R11, RZ, PT ;  /* 0x000000ff0b00720c */ /* 0x000fe40003f46270 */
[----:B------:R-:W-:Y:S01]  /*2510*/  ISETP.NE.AND P1, PT, R25, RZ, PT ;  /* 0x000000ff1900720c */ /* 0x000fe20003f25270 */
[----:B------:R-:W-:Y:S01]  /*2520*/  IMAD R0, R43, R16, RZ ;  /* 0x000000102b007224 */ /* 0x000fe200078e02ff */
[----:B------:R-:W-:Y:S01]  /*2530*/  @P4 IADD3 R10, R10, 0x1, RZ ;  /* 0x000000010a0a4810 */ /* 0x000fe20007ffe0ff */
[----:B------:R-:W-:Y:S01]  /*2540*/  IMAD.MOV.U32 R8, RZ, RZ, R4 ;  /* 0x000000ffff087224 */ /* 0x000fe200078e0004 */
[----:B------:R-:W-:Y:S01]  /*2550*/  @!P0 SHF.R.S32.HI R4, RZ, 0x1f, R119 ;  /* 0x0000001fff048819 */ /* 0x000fe20000011477 */
[----:B------:R-:W-:-:S02]  /*2560*/  @!P0 IMAD R14, R27, R119, RZ ;  /* 0x000000771b0e8224 */ /* 0x000fc400078e02ff */
[C---:B------:R-:W-:Y:S01]  /*2570*/  IMAD R11, R42.reuse, R17, R0 ;  /* 0x000000112a0b7224 */ /* 0x040fe200078e0200 */
[----:B------:R-:W-:Y:S01]  /*2580*/  MOV R0, R10 ;  /* 0x0000000a00007202 */ /* 0x000fe20000000f00 */
[----:B------:R-:W-:-:S03]  /*2590*/  IMAD.WIDE.U32 R2, R42, R16, R2 ;  /* 0x000000102a027225 */ /* 0x000fc600078e0002 */
[----:B------:R-:W-:Y:S01]  /*25a0*/  @!P2 IADD3 R0, -R0, RZ, RZ ;  /* 0x000000ff0000a210 */ /* 0x000fe20007ffe1ff */
[----:B------:R-:W-:Y:S01]  /*25b0*/  @!P0 IMAD R14, R26, R4, R14 ;  /* 0x000000041a0e8224 */ /* 0x000fe200078e020e */
[----:B------:R-:W-:Y:S01]  /*25c0*/  @!P1 LOP3.LUT R0, RZ, R25, RZ, 0x33, !PT ;  /* 0x00000019ff009212 */ /* 0x000fe200078e33ff */
[----:B------:R-:W-:-:S04]  /*25d0*/  @P0 IMAD.WIDE.U32 R4, R18, R46, RZ ;  /* 0x0000002e12040225 */ /* 0x000fc800078e00ff */
[----:B------:R-:W-:Y:S02]  /*25e0*/  IMAD.IADD R3, R3, 0x1, R11 ;  /* 0x0000000103037824 */ /* 0x000fe400078e020b */
[----:B------:R-:W-:Y:S02]  /*25f0*/  @P0 IMAD R13, R19, R46, RZ ;  /* 0x0000002e130d0224 */ /* 0x000fe400078e02ff */
[----:B------:R-:W-:-:S04]  /*2600*/  @!P0 IMAD.WIDE.U32 R10, R26, R119, RZ ;  /* 0x000000771a0a8225 */ /* 0x000fc800078e00ff */
[----:B------:R-:W-:Y:S01]  /*2610*/  @P0 IMAD.MOV.U32 R12, RZ, RZ, R4 ;  /* 0x000000ffff0c0224 */ /* 0x000fe200078e0004 */
[----:B------:R-:W-:Y:S01]  /*2620*/  SHF.R.S32.HI R4, RZ, 0x1f, R0 ;  /* 0x0000001fff047819 */ /* 0x000fe20000011400 */
[----:B------:R-:W-:Y:S01]  /*2630*/  @!P0 IMAD.MOV.U32 R12, RZ, RZ, R10 ;  /* 0x000000ffff0c8224 */ /* 0x000fe200078e000a */
[----:B------:R-:W-:Y:S01]  /*2640*/  @P0 IADD3 R5, R5, R13, RZ ;  /* 0x0000000d05050210 */ /* 0x000fe20007ffe0ff */
[----:B------:R-:W-:Y:S01]  /*2650*/  IMAD R10, R31, R0, RZ ;  /* 0x000000001f0a7224 */ /* 0x000fe200078e02ff */
[----:B------:R-:W-:Y:S01]  /*2660*/  @!P0 IADD3 R5, R11, R14, RZ ;  /* 0x0000000e0b058210 */ /* 0x000fe20007ffe0ff */
[----:B------:R-:W-:Y:S02]  /*2670*/  IMAD R11, R29, R0, RZ ;  /* 0x000000001d0b7224 */ /* 0x000fe400078e02ff */
[----:B------:R-:W-:Y:S01]  /*2680*/  IMAD.WIDE.U32 R46, R0, R30, R2 ;  /* 0x0000001e002e7225 */ /* 0x000fe200078e0002 */
[----:B------:R1:W-:Y:S03]  /*2690*/  STL.64 [R1+0x60], R42 ;  /* 0x0000602a01007387 */ /* 0x0003e60000100a00 */
[----:B------:R-:W-:Y:S01]  /*26a0*/  IMAD.WIDE.U32 R50, R28, R0, R8 ;  /* 0x000000001c327225 */ /* 0x000fe200078e0008 */
[----:B------:R1:W-:Y:S03]  /*26b0*/  STL [R1+0xd0], R249 ;  /* 0x0000d0f901007387 */ /* 0x0003e60000100800 */
[----:B------:R-:W-:-:S02]  /*26c0*/  IMAD R2, R30, R4, R10 ;  /* 0x000000041e027224 */ /* 0x000fc400078e020a */
[----:B------:R-:W-:Y:S02]  /*26d0*/  IMAD R14, R28, R4, R11 ;  /* 0x000000041c0e7224 */ /* 0x000fe400078e020b */
[----:B------:R-:W-:Y:S01]  /*26e0*/  IMAD.IADD R35, R129, 0x1, -R114 ;  /* 0x0000000181237824 */ /* 0x000fe200078e0a72 */
[----:B------:R1:W-:Y:S01]  /*26f0*/  STL [R1+0x130], R147 ;  /* 0x0001309301007387 */ /* 0x0003e20000100800 */
[----:B------:R-:W-:Y:S01]  /*2700*/  IMAD.WIDE R54, R45, 0x80, R16 ;  /* 0x000000802d367825 */ /* 0x000fe200078e0210 */
[----:B------:R-:W-:Y:S02]  /*2710*/  IADD3 R241, R249, 0x40, RZ ;  /* 0x00000040f9f17810 */ /* 0x000fe40007ffe0ff */
[----:B------:R1:W-:Y:S01]  /*2720*/  STL.64 [R1+0x118], R50 ;  /* 0x0001183201007387 */ /* 0x0003e20000100a00 */
[----:B------:R-:W-:Y:S01]  /*2730*/  IADD3 R49, R47, R2, RZ ;  /* 0x000000022f317210 */ /* 0x000fe20007ffe0ff */
[----:B------:R-:W-:Y:S02]  /*2740*/  IMAD.IADD R53, R51, 0x1, R14 ;  /* 0x0000000133357824 */ /* 0x000fe400078e020e */
[----:B------:R1:W-:Y:S04]  /*2750*/  STL.64 [R1+0x110], R46 ;  /* 0x0001102e01007387 */ /* 0x0003e80000100a00 */
[----:B------:R1:W-:Y:S04]  /*2760*/  STL [R1+0x134], R35 ;  /* 0x0001342301007387 */ /* 0x0003e80000100800 */
[----:B------:R1:W-:Y:S04]  /*2770*/  STL.64 [R1+0xe8], R54 ;  /* 0x0000e83601007387 */ /* 0x0003e80000100a00 */
[----:B------:R1:W-:Y:S01]  /*2780*/  STL [R1+0x13c], R241 ;  /* 0x00013cf101007387 */ /* 0x0003e20000100800 */
[----:B------:R-:W-:-:S03]  /*2790*/  SHF.R.S32.HI R25, RZ, 0x5, R40 ;  /* 0x00000005ff197819 */ /* 0x000fc60000011428 */
[----:B------:R1:W-:Y:S01]  /*27a0*/  STL [R1+0xfc], R49 ;  /* 0x0000fc3101007387 */ /* 0x0003e20000100800 */
[----:B------:R-:W-:-:S03]  /*27b0*/  SHF.R.S32.HI R0, RZ, 0x1f, R40 ;  /* 0x0000001fff007819 */ /* 0x000fc60000011428 */
[----:B------:R1:W-:Y:S01]  /*27c0*/  STL [R1+0xf4], R53 ;  /* 0x0000f43501007387 */ /* 0x0003e20000100800 */
[-C--:B------:R-:W-:Y:S01]  /*27d0*/  @P0 MOV R8, R18.reuse ;  /* 0x0000001200080202 */ /* 0x080fe20000000f00 */
[--C-:B------:R-:W-:Y:S01]  /*27e0*/  @P0 IMAD.MOV.U32 R9, RZ, RZ, R19.reuse ;  /* 0x000000ffff090224 */ /* 0x100fe200078e0013 */
[----:B------:R-:W-:Y:S01]  /*27f0*/  @!P0 MOV R8, R18 ;  /* 0x0000001200088202 */ /* 0x000fe20000000f00 */
[----:B------:R-:W-:Y:S01]  /*2800*/  @!P0 IMAD.MOV.U32 R9, RZ, RZ, R19 ;  /* 0x000000ffff098224 */ /* 0x000fe200078e0013 */
[----:B------:R-:W-:Y:S02]  /*2810*/  ISETP.GE.AND P0, PT, R16, R35, PT ;  /* 0x000000231000720c */ /* 0x000fe40003f06270 */
[----:B------:R-:W-:Y:S02]  /*2820*/  IADD3 R12, P1, R249, R12, RZ ;  /* 0x0000000cf90c7210 */ /* 0x000fe40007f3e0ff */
[----:B------:R-:W-:Y:S02]  /*2830*/  LEA.HI R0, R0, R25, RZ, 0x2 ;  /* 0x0000001900007211 */ /* 0x000fe400078f10ff */
[----:B------:R-:W-:Y:S01]  /*2840*/  SHF.R.S32.HI R3, RZ, 0x1f, R97 ;  /* 0x0000001fff037819 */ /* 0x000fe20000011461 */
[----:B------:R-:W-:Y:S01]  /*2850*/  IMAD.X R13, R36, 0x1, R5, P1 ;  /* 0x00000001240d7824 */ /* 0x000fe200008e0605 */
[----:B------:R-:W-:Y:S01]  /*2860*/  SHF.R.S32.HI R23, RZ, 0x1f, R120 ;  /* 0x0000001fff177819 */ /* 0x000fe20000011478 */
[----:B------:R-:W-:Y:S01]  /*2870*/  IMAD R10, R33, R120, RZ ;  /* 0x00000078210a7224 */ /* 0x000fe200078e02ff */
[----:B------:R-:W-:-:S02]  /*2880*/  LOP3.LUT R0, R0, 0xffffffc, RZ, 0xc0, !PT ;  /* 0x0ffffffc00007812 */ /* 0x000fc400078ec0ff */
[----:B------:R-:W-:Y:S01]  /*2890*/  LEA.HI R108, R3, R97, RZ, 0x2 ;  /* 0x00000061036c7211 */ /* 0x000fe200078f10ff */
[----:B------:R-:W-:Y:S01]  /*28a0*/  IMAD R10, R32, R23, R10 ;  /* 0x00000017200a7224 */ /* 0x000fe200078e020a */
[----:B------:R-:W-:Y:S01]  /*28b0*/  R2P PR, R38, 0x6 ;  /* 0x0000000626007804 */ /* 0x000fe20000000000 */
[----:B------:R-:W-:Y:S01]  /*28c0*/  IMAD.WIDE.U32 R12, R120, R32, R12 ;  /* 0x00000020780c7225 */ /* 0x000fe200078e000c */
[----:B------:R-:W-:Y:S02]  /*28d0*/  MOV R4, 0x10 ;  /* 0x0000001000047802 */ /* 0x000fe40000000f00 */
[----:B------:R-:W-:Y:S01]  /*28e0*/  MOV R3, 0x20 ;  /* 0x0000002000037802 */ /* 0x000fe20000000f00 */
[----:B------:R-:W-:Y:S01]  /*28f0*/  IMAD.IADD R0, R25, 0x1, -R0 ;  /* 0x0000000119007824 */ /* 0x000fe200078e0a00 */
[----:B------:R-:W-:Y:S01]  /*2900*/  SHF.R.S32.HI R26, RZ, 0x2, R108 ;  /* 0x00000002ff1a7819 */ /* 0x000fe2000001146c */
[----:B------:R-:W-:Y:S01]  /*2910*/  IMAD.SHL.U32 R220, R220, 0x2, RZ ;  /* 0x00000002dcdc7824 */ /* 0x000fe200078e00ff */
[----:B------:R-:W-:-:S02]  /*2920*/  SEL R4, R4, 0xfffffff0, !P1 ;  /* 0xfffffff004047807 */ /* 0x000fc40004800000 */
[----:B------:R-:W-:Y:S02]  /*2930*/  LEA R109, R0, R26, 0x4 ;  /* 0x0000001a006d7211 */ /* 0x000fe400078e20ff */
[----:B------:R-:W-:Y:S02]  /*2940*/  SEL R3, R3, 0xffffffe0, !P2 ;  /* 0xffffffe003037807 */ /* 0x000fe40005000000 */
[----:B------:R-:W-:Y:S01]  /*2950*/  IADD3 R11, R13, R10, RZ ;  /* 0x0000000a0d0b7210 */ /* 0x000fe20007ffe0ff */
[----:B------:R-:W-:Y:S05]  /*2960*/  @P0 BRA `(.L_x_2214) ;  /* 0x0000016000000947 */ /* 0x000fea0003800000 */
[----:B-1----:R-:W-:Y:S01]  /*2970*/  ISETP.GE.AND P2, PT, R249, R44, PT ;  /* 0x0000002cf900720c */ /* 0x002fe20003f46270 */
[----:B------:R-:W-:Y:S01]  /*2980*/  IMAD R0, R55, R8, RZ ;  /* 0x0000000837007224 */ /* 0x000fe200078e02ff */
[----:B------:R-:W-:Y:S01]  /*2990*/  ISETP.GE.AND P1, PT, R241, R44, PT ;  /* 0x0000002cf100720c */ /* 0x000fe20003f26270 */
[----:B------:R-:W-:Y:S02]  /*29a0*/  IMAD.MOV.U32 R10, RZ, RZ, R12 ;  /* 0x000000ffff0a7224 */ /* 0x000fe400078e000c */
[----:B------:R-:W-:-:S02]  /*29b0*/  IMAD R0, R54, R9, R0 ;  /* 0x0000000936007224 */ /* 0x000fc400078e0200 */
[----:B------:R-:W-:-:S05]  /*29c0*/  IMAD.WIDE.U32 R14, R54, R8, R10 ;  /* 0x00000008360e7225 */ /* 0x000fca00078e000a */
[----:B------:R-:W-:Y:S01]  /*29d0*/  IADD3 R0, R15, R0, RZ ;  /* 0x000000000f007210 */ /* 0x000fe20007ffe0ff */
[----:B------:R1:W-:Y:S01]  /*29e0*/  @P2 STS.128 [R220], RZ ;  /* 0x000000ffdc002388 */ /* 0x0003e20000000c00 */
[----:B-----5:R-:W-:-:S04]  /*29f0*/  @!P2 LEA R18, P0, R14, R6, 0x1 ;  /* 0x000000060e12a211 */ /* 0x020fc800078008ff */
[----:B------:R-:W-:-:S05]  /*2a00*/  @!P2 LEA.HI.X R19, R14, R7, R0, 0x1, P0 ;  /* 0x000000070e13a211 */ /* 0x000fca00000f0c00 */
[----:B------:R-:W-:Y:S01]  /*2a10*/  @!PT LDS RZ, [RZ] ;  /* 0x00000000fffff984 */ /* 0x000fe20000000800 */
[----:B------:R-:W-:Y:S01]  /*2a20*/  @!PT LDS RZ, [RZ] ;  /* 0x00000000fffff984 */ /* 0x000fe20000000800 */
[----:B------:R-:W-:Y:S01]  /*2a30*/  @!PT LDS RZ, [RZ] ;  /* 0x00000000fffff984 */ /* 0x000fe20000000800 */
[----:B------:R1:W-:Y:S04]  /*2a40*/  @!P2 LDGSTS.E.BYPASS.LTC128B.128 [R220], [R18.64] ;  /* 0x0000000012dcafae */ /* 0x0003e8000b901d44 */
[----:B------:R1:W-:Y:S01]  /*2a50*/  @P1 STS.128 [R220+0x4000], RZ ;  /* 0x004000ffdc001388 */ /* 0x0003e20000000c00 */
[----:B------:R-:W-:Y:S05]  /*2a60*/  @P1 BRA `(.L_x_2214) ;  /* 0x0000006000001947 */ /* 0x000fea0003800000 */
[----:B-1----:R-:W-:-:S04]  /*2a70*/  LEA R18, P0, R14, R6, 0x1 ;  /* 0x000000060e127211 */ /* 0x002fc800078008ff */
[----:B------:R-:W-:-:S05]  /*2a80*/  LEA.HI.X R19, R14, R7, R0, 0x1, P0 ;  /* 0x000000070e137211 */ /* 0x000fca00000f0c00 */
[----:B------:R-:W-:Y:S01]  /*2a90*/  @!PT LDS RZ, [RZ] ;  /* 0x00000000fffff984 */ /* 0x000fe20000000800 */
[----:B------:R-:W-:Y:S01]  /*2aa0*/  @!PT LDS RZ, [RZ] ;  /* 0x00000000fffff984 */ /* 0x000fe20000000800 */
[----:B------:R-:W-:Y:S01]  /*2ab0*/  @!PT LDS RZ, [RZ] ;  /* 0x00000000fffff984 */ /* 0x000fe20000000800 */
[----:B------:R1:W-:Y:S04]  /*2ac0*/  LDGSTS.E.BYPASS.LTC128B.128 [R220+0x4000], [R18.64+0x80] ;  /* 0x0400008012dc7fae */ /* 0x0003e8000b901d44 */
.L_x_2214:
[----:B-1----:R-:W-:Y:S05]  /*2ad0*/  BSYNC B0 ;  /* 0x0000000000007941 */ /* 0x002fea0003800000 */
.L_x_2213:
[----:B------:R-:W-:Y:S01]  /*2ae0*/  IADD3 R24, R16, 0x10, RZ ;  /* 0x0000001010187810 */ /* 0x000fe20007ffe0ff */
[----:B------:R-:W-:Y:S03]  /*2af0*/  BSSY B0, `(.L_x_2215) ;  /* 0x000001c000007945 */ /* 0x000fe60003800000 */
[----:B------:R-:W-:-:S13]  /*2b00*/  ISETP.GE.AND P0, PT, R24, R35, PT ;  /* 0x000000231800720c */ /* 0x000fda0003f06270 */
[----:B------:R-:W-:Y:S05]  /*2b10*/  @P0 BRA `(.L_x_2216) ;  /* 0x0000019000000947 */ /* 0x000fea0003800000 */
[----:B------:R-:W-:Y:S01]  /*2b20*/  IADD3 R0, P0, R54, 0x10, RZ ;  /* 0x0000001036007810 */ /* 0x000fe20007f1e0ff */
[----:B------:R-:W-:Y:S01]  /*2b30*/  IMAD.MOV.U32 R14, RZ, RZ, R12 ;  /* 0x000000ffff0e7224 */ /* 0x000fe200078e000c */
[-C--:B------:R-:W-:Y:S02]  /*2b40*/  ISETP.GE.AND P1, PT, R249, R44.reuse, PT ;  /* 0x0000002cf900720c */ /* 0x080fe40003f26270 */
[----:B------:R-:W-:Y:S01]  /*2b50*/  MOV R15, R11 ;  /* 0x0000000b000f7202 */ /* 0x000fe20000000f00 */
[----:B------:R-:W-:Y:S01]  /*2b60*/  IMAD.X R2, RZ, RZ, R55, P0 ;  /* 0x000000ffff027224 */ /* 0x000fe200000e0637 */
[----:B------:R-:W-:-:S03]  /*2b70*/  ISETP.GE.AND P0, PT, R241, R44, PT ;  /* 0x0000002cf100720c */ /* 0x000fc60003f06270 */
[----:B------:R-:W-:Y:S02]  /*2b80*/  IMAD R2, R2, R8, RZ ;  /* 0x0000000802027224 */ /* 0x000fe400078e02ff */
[----:B------:R-:W-:-:S04]  /*2b90*/  IMAD.WIDE.U32 R14, R8, R0, R14 ;  /* 0x00000000080e7225 */ /* 0x000fc800078e000e */
[----:B------:R-:W-:Y:S01]  /*2ba0*/  IMAD R0, R9, R0, R2 ;  /* 0x0000000009007224 */ /* 0x000fe200078e0202 */
[----:B-----5:R-:W-:Y:S01]  /*2bb0*/  @!P1 LEA R18, P2, R14, R6, 0x1 ;  /* 0x000000060e129211 */ /* 0x020fe200078408ff */
[----:B------:R1:W-:Y:S02]  /*2bc0*/  @P1 STS.128 [R220+0x800], RZ ;  /* 0x000800ffdc001388 */ /* 0x0003e40000000c00 */
[----:B------:R-:W-:-:S05]  /*2bd0*/  IMAD.IADD R0, R15, 0x1, R0 ;  /* 0x000000010f007824 */ /* 0x000fca00078e0200 */
[----:B------:R-:W-:-:S05]  /*2be0*/  @!P1 LEA.HI.X R19, R14, R7, R0, 0x1, P2 ;  /* 0x000000070e139211 */ /* 0x000fca00010f0c00 */
[----:B------:R-:W-:Y:S01]  /*2bf0*/  @!PT LDS RZ, [RZ] ;  /* 0x00000000fffff984 */ /* 0x000fe20000000800 */
[----:B------:R-:W-:Y:S01]  /*2c00*/  @!PT LDS RZ, [RZ] ;  /* 0x00000000fffff984 */ /* 0x000fe20000000800 */
[----:B------:R-:W-:Y:S01]  /*2c10*/  @!PT LDS RZ, [RZ] ;  /* 0x00000000fffff984 */ /* 0x000fe20000000800 */
[----:B------:R1:W-:Y:S04]  /*2c20*/  @!P1 LDGSTS.E.BYPASS.LTC128B.128 [R220+0x800], [R18.64] ;  /* 0x0080000012dc9fae */ /* 0x0003e8000b901d44 */
        /* <DEDUP_REMOVED lines=8> */
.L_x_2216:
[----:B------:R-:W-:Y:S05]  /*2cb0*/  BSYNC B0 ;  /* 0x0000000000007941 */ /* 0x000fea0003800000 */
.L_x_2215:
        /* <DEDUP_REMOVED lines=13> */
[----:B-1---5:R-:W-:Y:S01]  /*2d90*/  @!P1 LEA R18, P2, R14, R6, 0x1 ;  /* 0x000000060e129211 */ /* 0x022fe200078408ff */
        /* <DEDUP_REMOVED lines=15> */
.L_x_2218:
[----:B------:R-:W-:Y:S05]  /*2e90*/  BSYNC B0 ;  /* 0x0000000000007941 */ /* 0x000fea0003800000 */
.L_x_2217:
        /* <DEDUP_REMOVED lines=29> */
.L_x_2220:
[----:B------:R-:W-:Y:S05]  /*3070*/  BSYNC B0 ;  /* 0x0000000000007941 */ /* 0x000fea0003800000 */
.L_x_2219:
        /* <DEDUP_REMOVED lines=29> */
.L_x_2222:
[----:B------:R-:W-:Y:S05]  /*3250*/  BSYNC B0 ;  /* 0x0000000000007941 */ /* 0x000fea0003800000 */
.L_x_2221:
        /* <DEDUP_REMOVED lines=29> */
.L_x_2224:
[----:B------:R-:W-:Y:S05]  /*3430*/  BSYNC B0 ;  /* 0x0000000000007941 */ /* 0x000fea0003800000 */
.L_x_2223:
        /* <DEDUP_REMOVED lines=29> */
.L_x_2226:
[----:B------:R-:W-:Y:S05]  /*3610*/  BSYNC B0 ;  /* 0x0000000000007941 */ /* 0x000fea0003800000 */
.L_x_2225:
[C---:B------:R-:W-:Y:S01]  /*3620*/  IMAD.SHL.U32 R123, R20.reuse, 0x20, RZ ;  /* 0x00000020147b7824 */ /* 0x040fe200078e00ff */
[----:B------:R-:W-:Y:S01]  /*3630*/  SHF.L.U64.HI R125, R20, 0x5, R21 ;  /* 0x00000005147d7819 */ /* 0x000fe20000010215 */
[----:B------:R-:W-:Y:S01]  /*3640*/  BSSY B0, `(.L_x_2227) ;  /* 0x000001e000007945 */ /* 0x000fe20003800000 */
[----:B------:R-:W-:Y:S02]  /*3650*/  IADD3 R0, R16, 0x70, RZ ;  /* 0x0000007010007810 */ /* 0x000fe40007ffe0ff */
[----:B------:R2:W-:Y:S02]  /*3660*/  STL [R1+0xcc], R123 ;  /* 0x0000cc7b01007387 */ /* 0x0005e40000100800 */
[----:B------:R-:W-:Y:S02]  /*3670*/  ISETP.GE.AND P0, PT, R0, R35, PT ;  /* 0x000000230000720c */ /* 0x000fe40003f06270 */
[----:B------:R2:W-:Y:S11]  /*3680*/  STL [R1+0x100], R125 ;  /* 0x0001007d01007387 */ /* 0x0005f60000100800 */
[----:B------:R-:W-:Y:S05]  /*3690*/  @P0 BRA `(.L_x_2228) ;  /* 0x0000018000000947 */ /* 0x000fea0003800000 */
[----:B------:R-:W-:Y:S02]  /*36a0*/  IADD3 R0, P0, R54, 0x70, RZ ;  /* 0x0000007036007810 */ /* 0x000fe40007f1e0ff */
[----:B------:R-:W-:-:S02]  /*36b0*/  ISETP.GE.AND P1, PT, R249, R44, PT ;  /* 0x0000002cf900720c */ /* 0x000fc40003f26270 */
        /* <DEDUP_REMOVED lines=16> */
[----:B------:R-:W-:-:S04]  /*37c0*/  LEA R6, P0, R10, R6, 0x1 ;  /* 0x000000060a067211 */ /* 0x000fc800078008ff */
[----:B------:R-:W-:-:S05]  /*37d0*/  LEA.HI.X R7, R10, R7, R0, 0x1, P0 ;  /* 0x000000070a077211 */ /* 0x000fca00000f0c00 */
[----:B------:R-:W-:Y:S01]  /*37e0*/  @!PT LDS RZ, [RZ] ;  /* 0x00000000fffff984 */ /* 0x000fe20000000800 */
[----:B------:R-:W-:Y:S01]  /*37f0*/  @!PT LDS RZ, [RZ] ;  /* 0x00000000fffff984 */ /* 0x000fe20000000800 */
[----:B------:R-:W-:Y:S01]  /*3800*/  @!PT LDS RZ, [RZ] ;  /* 0x00000000fffff984 */ /* 0x000fe20000000800 */
[----:B------:R4:W-:Y:S04]  /*3810*/  LDGSTS.E.BYPASS.LTC128B.128 [R220+0x7800], [R6.64+0x80] ;  /* 0x0780008006dc7fae */ /* 0x0009e8000b901d44 */
.L_x_2228:
[----:B------:R-:W-:Y:S05]  /*3820*/  BSYNC B0 ;  /* 0x0000000000007941 */ /* 0x000fea0003800000 */
.L_x_2227:
[----:B------:R-:W-:Y:S01]  /*3830*/  MOV R126, R52 ;  /* 0x00000034007e7202 */ /* 0x000fe20000000f00 */
[----:B------:R-:W-:Y:S01]  /*3840*/  IMAD.MOV.U32 R126, RZ, RZ, R50 ;  /* 0x000000ffff7e7224 */ /* 0x000fe200078e0032 */
[----:B------:R-:W-:Y:S01]  /*3850*/  MOV R127, R53 ;  /* 0x00000035007f7202 */ /* 0x000fe20000000f00 */
[----:B------:R-:W-:Y:S01]  /*3860*/  BSSY B0, `(.L_x_2229) ;  /* 0x000001d000007945 */ /* 0x000fe20003800000 */
[----:B------:R-:W-:-:S03]  /*3870*/  IADD3 R64, R250, -0x1, RZ ;  /* 0xfffffffffa407810 */ /* 0x000fc60007ffe0ff */
[----:B------:R1:W-:Y:S01]  /*3880*/  STL.64 [R1+0xf0], R126 ;  /* 0x0000f07e01007387 */ /* 0x0003e20000100a00 */
[----:B------:R-:W-:Y:S01]  /*3890*/  SHF.R.S32.HI R13, RZ, 0x1f, R64 ;  /* 0x0000001fff0d7819 */ /* 0x000fe20000011440 */
[C---:B------:R-:W-:Y:S01]  /*38a0*/  IMAD R5, R64.reuse, -0x20, R65 ;  /* 0xffffffe040057824 */ /* 0x040fe200078e0241 */
[-C--:B------:R-:W-:Y:S01]  /*38b0*/  MOV R180, R64.reuse ;  /* 0x0000004000b47202 */ /* 0x080fe20000000f00 */
[----:B------:R-:W-:Y:S02]  /*38c0*/  IMAD R0, R125, R64, RZ ;  /* 0x000000407d007224 */ /* 0x000fe400078e02ff */
[----:B----45:R-:W-:Y:S01]  /*38d0*/  IMAD.WIDE.U32 R6, R64, R123, R126 ;  /* 0x0000007b40067225 */ /* 0x030fe200078e007e */
[----:B------:R-:W-:-:S03]  /*38e0*/  ISETP.GE.AND P0, PT, R16, R5, PT ;  /* 0x000000051000720c */ /* 0x000fc60003f06270 */
[----:B------:R-:W-:-:S04]  /*38f0*/  IMAD R0, R13, R123, R0 ;  /* 0x0000007b0d007224 */ /* 0x000fc800078e0200 */
[----:B------:R-:W-:-:S06]  /*3900*/  IMAD.IADD R0, R7, 0x1, R0 ;  /* 0x0000000107007824 */ /* 0x000fcc00078e0200 */
[----:B------:R-:W-:Y:S05]  /*3910*/  @P0 BRA `(.L_x_2230) ;  /* 0x0000011000000947 */ /* 0x000fea0003800000 */
[-C--:B------:R-:W-:Y:S02]  /*3920*/  ISETP.GE.AND P1, PT, R249, R44.reuse, PT ;  /* 0x0000002cf900720c */ /* 0x080fe40003f26270 */
[----:B------:R-:W-:-:S11]  /*3930*/  ISETP.GE.AND P0, PT, R241, R44, PT ;  /* 0x0000002cf100720c */ /* 0x000fd60003f06270 */
[C---:B---3--:R-:W-:Y:S01]  /*3940*/  @!P1 LEA R8, P2, R6.reuse, R236, 0x1 ;  /* 0x000000ec06089211 */ /* 0x048fe200078408ff */
[----:B------:R3:W-:Y:S03]  /*3950*/  @P1 STS.128 [R220+0x8000], RZ ;  /* 0x008000ffdc001388 */ /* 0x0007e60000000c00 */
[----:B------:R-:W-:-:S05]  /*3960*/  @!P1 LEA.HI.X R9, R6, R237, R0, 0x1, P2 ;  /* 0x000000ed06099211 */ /* 0x000fca00010f0c00 */
[----:B------:R-:W-:Y:S01]  /*3970*/  @!PT LDS RZ, [RZ] ;  /* 0x00000000fffff984 */ /* 0x000fe20000000800 */
[----:B------:R-:W-:Y:S01]  /*3980*/  @!PT LDS RZ, [RZ] ;  /* 0x00000000fffff984 */ /* 0x000fe20000000800 */
[----:B------:R-:W-:Y:S01]  /*3990*/  @!PT LDS RZ, [RZ] ;  /* 0x00000000fffff984 */ /* 0x000fe20000000800 */
[----:B------:R3:W-:Y:S04]  /*39a0*/  @!P1 LDGSTS.E.BYPASS.LTC128B.128 [R220+0x8000], [R8.64] ;  /* 0x0800000008dc9fae */ /* 0x0007e8000b901d44 */
[----:B------:R3:W-:Y:S01]  /*39b0*/  @P0 STS.128 [R220+0x9000], RZ ;  /* 0x009000ffdc000388 */ /* 0x0007e20000000c00 */
[----:B------:R-:W-:Y:S05]  /*39c0*/  @P0 BRA `(.L_x_2230) ;  /* 0x0000006000000947 */ /* 0x000fea0003800000 */
[----:B---3--:R-:W-:-:S04]  /*39d0*/  LEA R8, P0, R6, R236, 0x1 ;  /* 0x000000ec06087211 */ /* 0x008fc800078008ff */
[----:B------:R-:W-:-:S05]  /*39e0*/  LEA.HI.X R9, R6, R237, R0, 0x1, P0 ;  /* 0x000000ed06097211 */ /* 0x000fca00000f0c00 */
[----:B------:R-:W-:Y:S01]  /*39f0*/  @!PT LDS RZ, [RZ] ;  /* 0x00000000fffff984 */ /* 0x000fe20000000800 */
[----:B------:R-:W-:Y:S01]  /*3a00*/  @!PT LDS RZ, [RZ] ;  /* 0x00000000fffff984 */ /* 0x000fe20000000800 */
[----:B------:R-:W-:Y:S01]  /*3a10*/  @!PT LDS RZ, [RZ] ;  /* 0x00000000fffff984 */ /* 0x000fe20000000800 */
[----:B------:R3:W-:Y:S04]  /*3a20*/  LDGSTS.E.BYPASS.LTC128B.128 [R220+0x9000], [R8.64+0x80] ;  /* 0x0900008008dc7fae */ /* 0x0007e8000b901d44 */
.L_x_2230:
[----:B------:R-:W-:Y:S05]  /*3a30*/  BSYNC B0 ;  /* 0x0000000000007941 */ /* 0x000fea0003800000 */
.L_x_2229:
[C---:B------:R-:W-:Y:S01]  /*3a40*/  SHF.L.U64.HI R115, R20.reuse, 0x4, R21 ;  /* 0x0000000414737819 */ /* 0x040fe20000010215 */
[----:B------:R-:W-:Y:S01]  /*3a50*/  IMAD.SHL.U32 R122, R20, 0x10, RZ ;  /* 0x00000010147a7824 */ /* 0x000fe200078e00ff */
[----:B------:R-:W-:Y:S01]  /*3a60*/  ISETP.GE.AND P0, PT, R24, R5, PT ;  /* 0x000000051800720c */ /* 0x000fe20003f06270 */
[----:B------:R-:W-:Y:S02]  /*3a70*/  BSSY B0, `(.L_x_2231) ;  /* 0x0000016000007945 */ /* 0x000fe40003800000 */
[----:B------:R4:W-:Y:S04]  /*3a80*/  STL [R1+0x108], R115 ;  /* 0x0001087301007387 */ /* 0x0009e80000100800 */
[----:B------:R4:W-:Y:S06]  /*3a90*/  STL [R1+0x104], R122 ;  /* 0x0001047a01007387 */ /* 0x0009ec0000100800 */
[----:B------:R-:W-:Y:S05]  /*3aa0*/  @P0 BRA `(.L_x_2232) ;  /* 0x0000012000000947 */ /* 0x000fea0003800000 */
[-C--:B------:R-:W-:Y:S02]  /*3ab0*/  ISETP.GE.AND P2, PT, R249, R44.reuse, PT ;  /* 0x0000002cf900720c */ /* 0x080fe40003f46270 */
[----:B------:R-:W-:-:S02]  /*3ac0*/  ISETP.GE.AND P1, PT, R241, R44, PT ;  /* 0x0000002cf100720c */ /* 0x000fc40003f26270 */
[----:B------:R-:W-:-:S05]  /*3ad0*/  IADD3 R6, P0, R122, R6, RZ ;  /* 0x000000067a067210 */ /* 0x000fca0007f1e0ff */
[----:B------:R-:W-:-:S04]  /*3ae0*/  IMAD.X R0, R115, 0x1, R0, P0 ;  /* 0x0000000173007824 */ /* 0x000fc800000e0600 */
[CC--:B------:R-:W-:Y:S01]  /*3af0*/  @!P2 LEA R10, P3, R6.reuse, R236.reuse, 0x1 ;  /* 0x000000ec060aa211 */ /* 0x0c0fe200078608ff */
[----:B------:R1:W-:Y:S01]  /*3b00*/  @P2 STS.128 [R220+0x8800], RZ ;  /* 0x008800ffdc002388 */ /* 0x0003e20000000c00 */
[C---:B---3--:R-:W-:Y:S02]  /*3b10*/  @!P1 LEA R8, P0, R6.reuse, R236, 0x1 ;  /* 0x000000ec06089211 */ /* 0x048fe400078008ff */
[CCC-:B------:R-:W-:Y:S02]  /*3b20*/  @!P2 LEA.HI.X R11, R6.reuse, R237.reuse, R0.reuse, 0x1, P3 ;  /* 0x000000ed060ba211 */ /* 0x1c0fe400018f0c00 */
[----:B------:R-:W-:-:S03]  /*3b30*/  @!P1 LEA.HI.X R9, R6, R237, R0, 0x1, P0 ;  /* 0x000000ed06099211 */ /* 0x000fc600000f0c00 */
        /* <DEDUP_REMOVED lines=8> */
[----:B------:R1:W-:Y:S02]  /*3bc0*/  @!P1 LDGSTS.E.BYPASS.LTC128B.128 [R220+0x9800], [R8.64+0x80] ;  /* 0x0980008008dc9fae */ /* 0x0003e4000b901d44 */
.L_x_2232:
[----:B------:R-:W-:Y:S05]  /*3bd0*/  BSYNC B0 ;  /* 0x0000000000007941 */ /* 0x000fea0003800000 */
.L_x_2231:
[----:B------:R-:W-:Y:S01]  /*3be0*/  MOV R6, UR6 ;  /* 0x0000000600067c02 */ /* 0x000fe20008000f00 */
[----:B------:R-:W-:Y:S01]  /*3bf0*/  IMAD.U32 R7, RZ, RZ, UR7 ;  /* 0x00000007ff077e24 */ /* 0x000fe2000f8e00ff */
[----:B-1-3--:R-:W-:Y:S01]  /*3c00*/  MOV R8, UR6 ;  /* 0x0000000600087c02 */ /* 0x00afe20008000f00 */
[----:B------:R-:W-:Y:S01]  /*3c10*/  IMAD.U32 R9, RZ, RZ, UR7 ;  /* 0x00000007ff097e24 */ /* 0x000fe2000f8e00ff */
[----:B------:R-:W-:Y:S01]  /*3c20*/  MOV R10, UR6 ;  /* 0x00000006000a7c02 */ /* 0x000fe20008000f00 */
[----:B------:R-:W-:Y:S01]  /*3c30*/  IMAD.U32 R11, RZ, RZ, UR7 ;  /* 0x00000007ff0b7e24 */ /* 0x000fe2000f8e00ff */
[----:B------:R-:W0:Y:S01]  /*3c40*/  LDGDEPBAR ;  /* 0x00000000000079af */ /* 0x000e220000000000 */
[----:B------:R-:W-:-:S02]  /*3c50*/  IMAD.MOV.U32 R242, RZ, RZ, R48 ;  /* 0x000000fffff27224 */ /* 0x000fc400078e0030 */
[----:B------:R-:W-:Y:S01]  /*3c60*/  IMAD.MOV.U32 R243, RZ, RZ, R49 ;  /* 0x000000fffff37224 */ /* 0x000fe200078e0031 */
[----:B------:R-:W3:Y:S02]  /*3c70*/  LD.E.64 R6, [R6.64+0x1b8] ;  /* 0x0001b80406067980 */ /* 0x000ee4000c101b00 */
[----:B---3--:R-:W-:-:S04]  /*3c80*/  ISETP.NE.U32.AND P1, PT, R6, RZ, PT ;  /* 0x000000ff0600720c */ /* 0x008fc80003f25070 */
[----:B------:R-:W-:-:S13]  /*3c90*/  ISETP.NE.AND.EX P1, PT, R7, RZ, PT, P1 ;  /* 0x000000ff0700720c */ /* 0x000fda0003f25310 */
[----:B------:R-:W3:Y:S01]  /*3ca0*/  @P1 LD.E.64 R8, [R8.64+0x1c0] ;  /* 0x0001c00408081980 */ /* 0x000ee2000c101b00 */
[----:B------:R-:W-:Y:S02]  /*3cb0*/  @P1 MOV R22, R120 ;  /* 0x0000007800161202 */ /* 0x000fe40000000f00 */
[----:B------:R-:W-:Y:S01]  /*3cc0*/  @P1 SHF.R.S32.HI R2, RZ, 0x1f, R119 ;  /* 0x0000001fff021819 */ /* 0x000fe20000011477 */
[----:B--2---:R1:W2:Y:S01]  /*3cd0*/  @P1 LD.E R12, [R10.64+0xd8] ;  /* 0x0000d8040a0c1980 */ /* 0x0042a2000c101900 */
[----:B------:R-:W-:Y:S01]  /*3ce0*/  IMAD.MOV.U32 R242, RZ, RZ, R46 ;  /* 0x000000fffff27224 */ /* 0x000fe200078e002e */
[----:B------:R-:W-:Y:S01]  /*3cf0*/  LEA R118, R45, R25, 0x3 ;  /* 0x000000192d767211 */ /* 0x000fe200078e18ff */
[----:B---3--:R-:W-:Y:S02]  /*3d00*/  @P1 IMAD R0, R9, R119, RZ ;  /* 0x0000007709001224 */ /* 0x008fe400078e02ff */
[----:B-1----:R-:W-:-:S04]  /*3d10*/  @P1 IMAD.WIDE.U32 R10, R119, R8, R22 ;  /* 0x00000008770a1225 */ /* 0x002fc800078e0016 */
[----:B------:R-:W-:Y:S01]  /*3d20*/  @P1 IMAD R8, R8, R2, R0 ;  /* 0x0000000208081224 */ /* 0x000fe200078e0200 */
[----:B------:R-:W-:-:S03]  /*3d30*/  @P1 LEA R6, P0, R10, R6, 0x2 ;  /* 0x000000060a061211 */ /* 0x000fc600078010ff */
[----:B------:R-:W-:-:S05]  /*3d40*/  @P1 IMAD.IADD R8, R11, 0x1, R8 ;  /* 0x000000010b081824 */ /* 0x000fca00078e0208 */
[----:B------:R-:W-:-:S05]  /*3d50*/  @P1 LEA.HI.X R7, R10, R7, R8, 0x2, P0 ;  /* 0x000000070a071211 */ /* 0x000fca00000f1408 */
[----:B------:R1:W3:Y:S01]  /*3d60*/  @P1 LD.E R2, [R6.64] ;  /* 0x0000000406021980 */ /* 0x0002e2000c101900 */
[----:B------:R-:W-:Y:S01]  /*3d70*/  MOV R8, UR6 ;  /* 0x0000000600087c02 */ /* 0x000fe20008000f00 */
[----:B------:R-:W-:-:S05]  /*3d80*/  IMAD.U32 R9, RZ, RZ, UR7 ;  /* 0x00000007ff097e24 */ /* 0x000fca000f8e00ff */
[----:B------:R2:W5:Y:S01]  /*3d90*/  LD.E R96, [R8.64+0x184] ;  /* 0x0001840408607980 */ /* 0x000562000c101900 */
[----:B-1----:R-:W-:Y:S01]  /*3da0*/  MOV R6, UR6 ;  /* 0x0000000600067c02 */ /* 0x002fe20008000f00 */
[----:B------:R-:W-:-:S05]  /*3db0*/  IMAD.U32 R7, RZ, RZ, UR7 ;  /* 0x00000007ff077e24 */ /* 0x000fca000f8e00ff */
[----:B------:R1:W5:Y:S01]  /*3dc0*/  LD.E R10, [R6.64+0x188] ;  /* 0x00018804060a7980 */ /* 0x000362000c101900 */
[----:B------:R-:W-:-:S04]  /*3dd0*/  DEPBAR.LE SB0, 0x0 ;  /* 0x000080000000791a */ /* 0x000fc80000000000 */
[----:B------:R-:W-:Y:S01]  /*3de0*/  WARPSYNC 0xffffffff ;  /* 0xffffffff00007948 */ /* 0x000fe20003800000 */
[----:B------:R-:W-:Y:S01]  /*3df0*/  ISETP.GE.AND P0, PT, R16, R5, PT ;  /* 0x000000051000720c */ /* 0x000fe20003f06270 */
[----:B------:R-:W-:Y:S01]  /*3e00*/  BAR.SYNC.DEFER_BLOCKING 0x0 ;  /* 0x0000000000007b1d */ /* 0x000fe20000010000 */
[----:B------:R-:W-:-:S05]  /*3e10*/  IADD3 R128, R116, -0x4ab325aa, RZ ;  /* 0xb54cda5674807810 */ /* 0x000fca0007ffe0ff */
[----:B------:R4:W-:Y:S04]  /*3e20*/  STL.64 [R1+0xf8], R242 ;  /* 0x0000f8f201007387 */ /* 0x0009e80000100a00 */
[----:B------:R4:W-:Y:S04]  /*3e30*/  STL [R1+0xdc], R118 ;  /* 0x0000dc7601007387 */ /* 0x0009e80000100800 */
[----:B------:R4:W-:Y:S01]  /*3e40*/  STL [R1+0x6c], R128 ;  /* 0x00006c8001007387 */ /* 0x0009e20000100800 */
[----:B--2---:R-:W3:Y:S01]  /*3e50*/  @P1 MUFU.RCP R8, R12 ;  /* 0x0000000c00081308 */ /* 0x004ee20000001000 */
[----:B------:R-:W-:-:S02]  /*3e60*/  SHF.L.U64.HI R199, R42, 0x5, R43 ;  /* 0x000000052ac77819 */ /* 0x000fc4000001022b */
[----:B------:R4:W-:Y:S04]  /*3e70*/  @P0 STS.128 [R220+0xa000], RZ ;  /* 0x00a000ffdc000388 */ /* 0x0009e80000000c00 */
[----:B------:R4:W-:Y:S01]  /*3e80*/  @P0 STS.128 [R220+0xb000], RZ ;  /* 0x00b000ffdc000388 */ /* 0x0009e20000000c00 */
[----:B------:R-:W-:Y:S01]  /*3e90*/  SHF.L.U32 R198, R42, 0x5, RZ ;  /* 0x000000052ac67819 */ /* 0x000fe200000006ff */
[----:B------:R-:W-:Y:S01]  /*3ea0*/  IMAD R0, R199, R64, RZ ;  /* 0x00000040c7007224 */ /* 0x000fe200078e02ff */
[----:B------:R-:W-:Y:S01]  /*3eb0*/  SHF.L.U32 R41, R41, 0x1, RZ ;  /* 0x0000000129297819 */ /* 0x000fe200000006ff */
[----:B------:R-:W-:Y:S02]  /*3ec0*/  BSSY B0, `(.L_x_2233) ;  /* 0x0000019000007945 */ /* 0x000fe40003800000 */
[----:B------:R-:W-:-:S02]  /*3ed0*/  IMAD R0, R13, R198, R0 ;  /* 0x000000c60d007224 */ /* 0x000fc400078e0200 */
[----:B-1----:R-:W-:Y:S01]  /*3ee0*/  IMAD.WIDE.U32 R6, R64, R198, R242 ;  /* 0x000000c640067225 */ /* 0x002fe200078e00f2 */
[----:B------:R-:W-:-:S03]  /*3ef0*/  LOP3.LUT R124, R41, 0x6, RZ, 0xc0, !PT ;  /* 0x00000006297c7812 */ /* 0x000fc600078ec0ff */
[----:B------:R-:W-:Y:S02]  /*3f00*/  IMAD.MOV.U32 R216, RZ, RZ, RZ ;  /* 0x000000ffffd87224 */ /* 0x000fe400078e00ff */
[----:B------:R-:W-:Y:S02]  /*3f10*/  IMAD.IADD R0, R7, 0x1, R0 ;  /* 0x0000000107007824 */ /* 0x000fe400078e0200 */
[----:B---3--:R-:W-:Y:S01]  /*3f20*/  @P1 FMUL.FTZ R216, R2, R8 ;  /* 0x0000000802d81220 */ /* 0x008fe20000410000 */
[----:B------:R-:W-:Y:S05]  /*3f30*/  @P0 BRA `(.L_x_2234) ;  /* 0x0000011000000947 */ /* 0x000fea0003800000 */
[-C--:B----4-:R-:W-:Y:S02]  /*3f40*/  ISETP.GE.AND P1, PT, R249, R44.reuse, PT ;  /* 0x0000002cf900720c */ /* 0x090fe40003f26270 */
[----:B------:R-:W-:-:S11]  /*3f50*/  ISETP.GE.AND P0, PT, R241, R44, PT ;  /* 0x0000002cf100720c */ /* 0x000fd60003f06270 */
[C---:B------:R-:W-:Y:S01]  /*3f60*/  @!P1 LEA R8, P2, R6.reuse, R238, 0x1 ;  /* 0x000000ee06089211 */ /* 0x040fe200078408ff */
        /* <DEDUP_REMOVED lines=14> */
.L_x_2234:
[----:B----4-:R-:W-:Y:S05]  /*4050*/  BSYNC B0 ;  /* 0x0000000000007941 */ /* 0x010fea0003800000 */
.L_x_2233:
[----:B------:R-:W-:Y:S01]  /*4060*/  ISETP.GE.AND P0, PT, R24, R5, PT ;  /* 0x000000051800720c */ /* 0x000fe20003f06270 */
[----:B------:R-:W-:Y:S01]  /*4070*/  IMAD R5, R25, 0x10, R26 ;  /* 0x0000001019057824 */ /* 0x000fe200078e021a */
[----:B------:R-:W-:Y:S01]  /*4080*/  IADD3 R2, R65, 0x1, -R129 ;  /* 0x0000000141027810 */ /* 0x000fe20007ffe881 */
[----:B------:R-:W-:Y:S01]  /*4090*/  BSSY B0, `(.L_x_2235) ;  /* 0x000001c000007945 */ /* 0x000fe20003800000 */
[----:B------:R-:W-:Y:S01]  /*40a0*/  SHF.L.U64.HI R222, R42, 0x4, R43 ;  /* 0x000000042ade7819 */ /* 0x000fe2000001022b */
[----:B------:R-:W-:Y:S01]  /*40b0*/  IMAD.IADD R66, R114, 0x1, R5 ;  /* 0x0000000172427824 */ /* 0x000fe200078e0205 */
[----:B------:R-:W-:Y:S01]  /*40c0*/  SHF.L.U32 R211, R42, 0x4, RZ ;  /* 0x000000042ad37819 */ /* 0x000fe200000006ff */
[----:B-----5:R-:W-:-:S06]  /*40d0*/  IMAD.IADD R67, R10, 0x1, R2 ;  /* 0x000000010a437824 */ /* 0x020fcc00078e0202 */
[----:B------:R2:W-:Y:S04]  /*40e0*/  @P0 STS.128 [R220+0xa800], RZ ;  /* 0x00a800ffdc000388 */ /* 0x0005e80000000c00 */
[----:B------:R2:W-:Y:S01]  /*40f0*/  @P0 STS.128 [R220+0xb800], RZ ;  /* 0x00b800ffdc000388 */ /* 0x0005e20000000c00 */
[----:B------:R-:W-:Y:S05]  /*4100*/  @P0 BRA `(.L_x_2236) ;  /* 0x0000014000000947 */ /* 0x000fea0003800000 */
[----:B-1----:R-:W3:Y:S01]  /*4110*/  LDL R8, [R1+0x78] ;  /* 0x0000780001087983 */ /* 0x002ee20000100800 */
[----:B------:R-:W-:-:S05]  /*4120*/  IADD3 R6, P2, R211, R6, RZ ;  /* 0x00000006d3067210 */ /* 0x000fca0007f5e0ff */
[----:B------:R-:W-:Y:S01]  /*4130*/  IMAD.X R0, R222, 0x1, R0, P2 ;  /* 0x00000001de007824 */ /* 0x000fe200010e0600 */
[-C--:B---3--:R-:W-:Y:S02]  /*4140*/  ISETP.GE.AND P1, PT, R249, R8.reuse, PT ;  /* 0x00000008f900720c */ /* 0x088fe40003f26270 */
        /* <DEDUP_REMOVED lines=16> */
.L_x_2236:
[----:B------:R-:W-:Y:S05]  /*4250*/  BSYNC B0 ;  /* 0x0000000000007941 */ /* 0x000fea0003800000 */
.L_x_2235:
[----:B------:R-:W-:Y:S01]  /*4260*/  SHF.R.S32.HI R7, RZ, 0x4, R37 ;  /* 0x00000004ff077819 */ /* 0x000fe20000011425 */
        /* <DEDUP_REMOVED lines=8> */
[----:B------:R-:W-:Y:S01]  /*42f0*/  BSSY B1, `(.L_x_2237) ;  /* 0x00000c6000017945 */ /* 0x000fe20003800000 */
[----:B------:R-:W-:-:S02]  /*4300*/  LOP3.LUT R2, R2, 0x1c0, RZ, 0xc0, !PT ;  /* 0x000001c002027812 */ /* 0x000fc400078ec0ff */
[----:B------:R-:W-:Y:S01]  /*4310*/  LOP3.LUT R99, R6, 0xfffffe00, RZ, 0xc0, !PT ;  /* 0xfffffe0006637812 */ /* 0x000fe200078ec0ff */
[----:B------:R-:W-:Y:S01]  /*4320*/  IMAD.IADD R7, R7, 0x1, -R0 ;  /* 0x0000000107077824 */ /* 0x000fe200078e0a00 */
[----:B------:R-:W-:Y:S02]  /*4330*/  LOP3.LUT R0, R5, 0x1c0, RZ, 0xc0, !PT ;  /* 0x000001c005007812 */ /* 0x000fe400078ec0ff */
[----:B------:R-:W-:Y:S01]  /*4340*/  ISETP.GT.AND P3, PT, R180, R240, PT ;  /* 0x000000f0b400720c */ /* 0x000fe20003f64270 */
        /* <DEDUP_REMOVED lines=10> */
[----:B------:R-:W-:Y:S01]  /*43f0*/  IADD3 R6, R66, 0x8, RZ ;  /* 0x0000000842067810 */ /* 0x000fe20007ffe0ff */
[----:B------:R-:W-:Y:S02]  /*4400*/  IMAD.IADD R2, R98, 0x1, R2 ;  /* 0x0000000162027824 */ /* 0x000fe400078e0202 */
[----:B------:R-:W-:-:S02]  /*4410*/  IMAD.SHL.U32 R200, R0, 0x2, RZ ;  /* 0x0000000200c87824 */ /* 0x000fc400078e00ff */
[----:B------:R-:W-:Y:S01]  /*4420*/  IMAD.SHL.U32 R202, R2, 0x2, RZ ;  /* 0x0000000202ca7824 */ /* 0x000fe200078e00ff */
[C---:B------:R-:W-:Y:S01]  /*4430*/  IADD3 R2, R66.reuse, 0x48, RZ ;  /* 0x0000004842027810 */ /* 0x040fe20007ffe0ff */
[----:B------:R-:W-:Y:S01]  /*4440*/  IMAD.IADD R7, R66, 0x1, R67 ;  /* 0x0000000142077824 */ /* 0x000fe200078e0243 */
[----:B------:R-:W-:Y:S01]  /*4450*/  LDSM.16.M88.4 R20, [R200+0x8000] ;  /* 0x00800000c814783b */ /* 0x000fe20000000200 */
[----:B------:R-:W-:Y:S01]  /*4460*/  IADD3 R0, R200, 0x8000, RZ ;  /* 0x00008000c8007810 */ /* 0x000fe20007ffe0ff */
[--C-:B------:R-:W-:Y:S01]  /*4470*/  IMAD R204, R4, 0x2, R202.reuse ;  /* 0x0000000204cc7824 */ /* 0x100fe200078e02ca */
[----:B------:R-:W-:Y:S01]  /*4480*/  IADD3 R212, R200, 0x8020, RZ ;  /* 0x00008020c8d47810 */ /* 0x000fe20007ffe0ff */
[----:B-1----:R-:W1:Y:S01]  /*4490*/  LDSM.16.M88.4 R8, [R202+0x2000] ;  /* 0x00200000ca08783b */ /* 0x002e620000000200 */
[----:B------:R-:W-:Y:S01]  /*44a0*/  @P1 IADD3 R212, R0, -0x20, RZ ;  /* 0xffffffe000d41810 */ /* 0x000fe20007ffe0ff */
[----:B------:R-:W-:Y:S01]  /*44b0*/  IMAD.MOV.U32 R0, RZ, RZ, 0x40 ;  /* 0x00000040ff007424 */ /* 0x000fe200078e00ff */
[----:B------:R-:W-:Y:S01]  /*44c0*/  IMNMX R234, R7, R65, PT ;  /* 0x0000004107ea7217 */ /* 0x000fe20003800200 */
[----:B------:R-:W3:Y:S01]  /*44d0*/  LDSM.16.M88.4 R28, [R200+0x8800] ;  /* 0x00880000c81c783b */ /* 0x000ee20000000200 */
[C---:B------:R-:W-:Y:S01]  /*44e0*/  IMAD R210, R3.reuse, 0x2, R202 ;  /* 0x0000000203d27824 */ /* 0x040fe200078e02ca */
[----:B------:R-:W-:Y:S01]  /*44f0*/  IADD3 R215, R212, 0x800, RZ ;  /* 0x00000800d4d77810 */ /* 0x000fe20007ffe0ff */
[----:B------:R-:W-:Y:S01]  /*4500*/  IMAD R208, R3, 0x2, R204 ;  /* 0x0000000203d07824 */ /* 0x000fe200078e02cc */
[----:B------:R-:W4:Y:S01]  /*4510*/  LDSM.16.M88.4 R16, [R202] ;  /* 0x00000000ca10783b */ /* 0x000f220000000200 */
[----:B------:R-:W-:-:S02]  /*4520*/  SEL R0, R0, 0xffffffc0, !P2 ;  /* 0xffffffc000007807 */ /* 0x000fc40005000000 */
[C---:B------:R-:W-:Y:S01]  /*4530*/  IADD3 R214, R212.reuse, 0x1000, RZ ;  /* 0x00001000d4d67810 */ /* 0x040fe20007ffe0ff */
[----:B------:R-:W-:Y:S01]  /*4540*/  LDSM.16.M88.4 R32, [R212] ;  /* 0x00000000d420783b */ /* 0x000fe20000000200 */
[----:B------:R-:W-:Y:S01]  /*4550*/  IADD3 R213, R212, 0x1800, RZ ;  /* 0x00001800d4d57810 */ /* 0x000fe20007ffe0ff */
[----:B------:R-:W-:Y:S02]  /*4560*/  IMAD.IADD R209, R200, 0x1, R0 ;  /* 0x00000001c8d17824 */ /* 0x000fe400078e0200 */
[----:B------:R-:W5:Y:S01]  /*4570*/  LDSM.16.M88.4 R12, [R204+0x2000] ;  /* 0x00200000cc0c783b */ /* 0x000f620000000200 */
[----:B------:R-:W-:Y:S02]  /*4580*/  IMAD.IADD R207, R0, 0x1, R212 ;  /* 0x0000000100cf7824 */ /* 0x000fe400078e02d4 */
[----:B------:R-:W-:Y:S01]  /*4590*/  IMAD.IADD R0, R65, 0x1, -R129 ;  /* 0x0000000141007824 */ /* 0x000fe200078e0a81 */
[----:B------:R-:W2:Y:S03]  /*45a0*/  LDSM.16.M88.4 R44, [R212+0x800] ;  /* 0x00080000d42c783b */ /* 0x000ea60000000200 */
[C---:B------:R-:W-:Y:S01]  /*45b0*/  IMAD.IADD R224, R0.reuse, 0x1, R5 ;  /* 0x0000000100e07824 */ /* 0x040fe200078e0205 */
[----:B------:R-:W2:Y:S01]  /*45c0*/  LDSM.16.M88.4 R24, [R204] ;  /* 0x00000000cc18783b */ /* 0x000ea20000000200 */
[----:B------:R-:W-:-:S02]  /*45d0*/  IMAD.IADD R229, R0, 0x1, R2 ;  /* 0x0000000100e57824 */ /* 0x000fc400078e0202 */
[C---:B------:R-:W-:Y:S01]  /*45e0*/  IMAD.IADD R5, R67.reuse, 0x1, R5 ;  /* 0x0000000143057824 */ /* 0x040fe200078e0205 */
[----:B------:R-:W-:Y:S01]  /*45f0*/  LDSM.16.M88.4 R40, [R209+0x8000] ;  /* 0x00800000d128783b */ /* 0x000fe20000000200 */
[----:B------:R-:W-:Y:S02]  /*4600*/  IMAD.IADD R2, R67, 0x1, R2 ;  /* 0x0000000143027824 */ /* 0x000fe400078e0202 */
[----:B------:R-:W-:Y:S01]  /*4610*/  IMAD.IADD R230, R0, 0x1, R6 ;  /* 0x0000000100e67824 */ /* 0x000fe200078e0206 */
[----:B------:R-:W-:Y:S01]  /*4620*/  LDSM.16.M88.4 R60, [R209+0x8800] ;  /* 0x00880000d13c783b */ /* 0x000fe20000000200 */
[----:B------:R-:W-:Y:S01]  /*4630*/  IMAD.IADD R223, R66, 0x1, R0 ;  /* 0x0000000142df7824 */ /* 0x000fe200078e0200 */
[-C--:B------:R-:W-:Y:S01]  /*4640*/  IMNMX R232, R5, R65.reuse, PT ;  /* 0x0000004105e87217 */ /* 0x080fe20003800200 */
[--C-:B------:R-:W-:Y:S01]  /*4650*/  IMAD.IADD R5, R224, 0x1, -R96.reuse ;  /* 0x00000001e0057824 */ /* 0x100fe200078e0a60 */
[----:B------:R-:W-:Y:S01]  /*4660*/  IMNMX R231, R2, R65, PT ;  /* 0x0000004102e77217 */ /* 0x000fe20003800200 */
[----:B------:R-:W-:-:S02]  /*4670*/  IMAD.IADD R0, R223, 0x1, -R96 ;  /* 0x00000001df007824 */ /* 0x000fc400078e0a60 */
[----:B------:R-:W-:Y:S01]  /*4680*/  IMAD.IADD R2, R230, 0x1, -R96 ;  /* 0x00000001e6027824 */ /* 0x000fe200078e0a60 */
[----:B-1----:R-:W-:Y:S01]  /*4690*/  HMMA.16816.F32.BF16 R52, R8, R20, RZ ;  /* 0x000000140834723c */ /* 0x002fe200000418ff */
[----:B------:R-:W-:Y:S02]  /*46a0*/  IMNMX R226, RZ, R5, !PT ;  /* 0x00000005ffe27217 */ /* 0x000fe40007800200 */
[----:B------:R-:W-:Y:S02]  /*46b0*/  IMNMX R228, RZ, R0, !PT ;  /* 0x00000000ffe47217 */ /* 0x000fe40007800200 */
[----:B------:R-:W-:-:S03]  /*46c0*/  IMNMX R227, RZ, R2, !PT ;  /* 0x00000002ffe37217 */ /* 0x000fc60007800200 */
[C---:B------:R-:W-:Y:S08]  /*46d0*/  HMMA.16816.F32.BF16 R48, R8.reuse, R22, RZ ;  /* 0x000000160830723c */ /* 0x040ff000000418ff */
[C---:B---3--:R-:W-:Y:S08]  /*46e0*/  HMMA.16816.F32.BF16 R36, R8.reuse, R28, RZ ;  /* 0x0000001c0824723c */ /* 0x048ff000000418ff */
[----:B------:R-:W-:Y:S08]  /*46f0*/  HMMA.16816.F32.BF16 R8, R8, R30, RZ ;  /* 0x0000001e0808723c */ /* 0x000ff000000418ff */
[C---:B----4-:R-:W-:Y:S08]  /*4700*/  HMMA.16816.F32.BF16 R72, R16.reuse, R20, RZ ;  /* 0x000000141048723c */ /* 0x050ff000000418ff */
[C---:B------:R-:W-:Y:S01]  /*4710*/  HMMA.16816.F32.BF16 R68, R16.reuse, R22, RZ ;  /* 0x000000161044723c */ /* 0x040fe200000418ff */
[----:B------:R-:W1:Y:S07]  /*4720*/  LDSM.16.M88.4 R20, [R210+0x2000] ;  /* 0x00200000d214783b */ /* 0x000e6e0000000200 */
[C---:B------:R-:W-:Y:S08]  /*4730*/  HMMA.16816.F32.BF16 R56, R16.reuse, R28, RZ ;  /* 0x0000001c1038723c */ /* 0x040ff000000418ff */
[----:B------:R-:W-:Y:S01]  /*4740*/  HMMA.16816.F32.BF16 R80, R16, R30, RZ ;  /* 0x0000001e1050723c */ /* 0x000fe200000418ff */
[----:B------:R-:W3:Y:S07]  /*4750*/  LDSM.16.M88.4 R16, [R210] ;  /* 0x00000000d210783b */ /* 0x000eee0000000200 */
[C---:B-----5:R-:W-:Y:S08]  /*4760*/  HMMA.16816.F32.BF16 R76, R12.reuse, R34, R48 ;  /* 0x000000220c4c723c */ /* 0x060ff00000041830 */
[C---:B------:R-:W-:Y:S01]  /*4770*/  HMMA.16816.F32.BF16 R88, R12.reuse, R32, R52 ;  /* 0x000000200c58723c */ /* 0x040fe20000041834 */
[----:B------:R-:W-:Y:S07]  /*4780*/  LDSM.16.M88.4 R52, [R207+0x800] ;  /* 0x00080000cf34783b */ /* 0x000fee0000000200 */
[C---:B--2---:R-:W-:Y:S01]  /*4790*/  HMMA.16816.F32.BF16 R84, R12.reuse, R44, R36 ;  /* 0x0000002c0c54723c */ /* 0x044fe20000041824 */
[----:B------:R-:W-:Y:S07]  /*47a0*/  LDSM.16.M88.4 R36, [R207] ;  /* 0x00000000cf24783b */ /* 0x000fee0000000200 */
[----:B------:R-:W-:Y:S01]  /*47b0*/  HMMA.16816.F32.BF16 R48, R12, R46, R8 ;  /* 0x0000002e0c30723c */ /* 0x000fe20000041808 */
[----:B------:R-:W2:Y:S07]  /*47c0*/  LDSM.16.M88.4 R8, [R208+0x2000] ;  /* 0x00200000d008783b */ /* 0x000eae0000000200 */
[C---:B------:R-:W-:Y:S08]  /*47d0*/  HMMA.16816.F32.BF16 R28, R24.reuse, R32, R72 ;  /* 0x00000020181c723c */ /* 0x040ff00000041848 */
[C---:B------:R-:W-:Y:S01]  /*47e0*/  HMMA.16816.F32.BF16 R12, R24.reuse, R34, R68 ;  /* 0x00000022180c723c */ /* 0x040fe20000041844 */
[----:B------:R-:W4:Y:S07]  /*47f0*/  LDSM.16.M88.4 R32, [R208] ;  /* 0x00000000d020783b */ /* 0x000f2e0000000200 */
[C---:B------:R-:W-:Y:S08]  /*4800*/  HMMA.16816.F32.BF16 R56, R24.reuse, R44, R56 ;  /* 0x0000002c1838723c */ /* 0x040ff00000041838 */
[----:B------:R-:W-:Y:S08]  /*4810*/  HMMA.16816.F32.BF16 R80, R24, R46, R80 ;  /* 0x0000002e1850723c */ /* 0x000ff00000041850 */
[C---:B-1----:R-:W-:Y:S08]  /*4820*/  HMMA.16816.F32.BF16 R88, R20.reuse, R40, R88 ;  /* 0x000000281458723c */ /* 0x042ff00000041858 */
[C---:B------:R-:W-:Y:S08]  /*4830*/  HMMA.16816.F32.BF16 R84, R20.reuse, R60, R84 ;  /* 0x0000003c1454723c */ /* 0x040ff00000041854 */
[C---:B------:R-:W-:Y:S08]  /*4840*/  HMMA.16816.F32.BF16 R72, R20.reuse, R42, R76 ;  /* 0x0000002a1448723c */ /* 0x040ff0000004184c */
[----:B------:R-:W-:Y:S01]  /*4850*/  HMMA.16816.F32.BF16 R68, R20, R62, R48 ;  /* 0x0000003e1444723c */ /* 0x000fe20000041830 */
[----:B------:R-:W-:Y:S04]  /*4860*/  LDSM.16.M88.4 R20, [R200+0x9000] ;  /* 0x00900000c814783b */ /* 0x000fe80000000200 */
[----:B------:R-:W-:Y:S03]  /*4870*/  LDSM.16.M88.4 R48, [R200+0x9800] ;  /* 0x00980000c830783b */ /* 0x000fe60000000200 */
[C---:B---3--:R-:W-:Y:S01]  /*4880*/  HMMA.16816.F32.BF16 R44, R16.reuse, R40, R28 ;  /* 0x00000028102c723c */ /* 0x048fe2000004181c */
[----:B------:R-:W-:Y:S07]  /*4890*/  LDSM.16.M88.4 R28, [R202+0x4000] ;  /* 0x00400000ca1c783b */ /* 0x000fee0000000200 */
[C---:B------:R-:W-:Y:S01]  /*48a0*/  HMMA.16816.F32.BF16 R40, R16.reuse, R42, R12 ;  /* 0x0000002a1028723c */ /* 0x040fe2000004180c */
[----:B------:R-:W1:Y:S07]  /*48b0*/  LDSM.16.M88.4 R12, [R202+0x6000] ;  /* 0x00600000ca0c783b */ /* 0x000e6e0000000200 */
[C---:B------:R-:W-:Y:S01]  /*48c0*/  HMMA.16816.F32.BF16 R24, R16.reuse, R60, R56 ;  /* 0x0000003c1018723c */ /* 0x040fe20000041838 */
[----:B------:R-:W-:Y:S07]  /*48d0*/  LDSM.16.M88.4 R56, [R212+0x1800] ;  /* 0x00180000d438783b */ /* 0x000fee0000000200 */
[----:B------:R-:W-:Y:S08]  /*48e0*/  HMMA.16816.F32.BF16 R76, R16, R62, R80 ;  /* 0x0000003e104c723c */ /* 0x000ff00000041850 */
[C---:B--2---:R-:W-:Y:S08]  /*48f0*/  HMMA.16816.F32.BF16 R88, R8.reuse, R36, R88 ;  /* 0x000000240858723c */ /* 0x044ff00000041858 */
[C---:B------:R-:W-:Y:S08]  /*4900*/  HMMA.16816.F32.BF16 R72, R8.reuse, R38, R72 ;  /* 0x000000260848723c */ /* 0x040ff00000041848 */
[C---:B------:R-:W-:Y:S08]  /*4910*/  HMMA.16816.F32.BF16 R92, R8.reuse, R52, R84 ;  /* 0x00000034085c723c */ /* 0x040ff00000041854 */
[----:B------:R-:W-:Y:S01]  /*4920*/  HMMA.16816.F32.BF16 R60, R8, R54, R68 ;  /* 0x00000036083c723c */ /* 0x000fe20000041844 */
[----:B------:R-:W-:Y:S07]  /*4930*/  LDSM.16.M88.4 R8, [R204+0x6000] ;  /* 0x00600000cc08783b */ /* 0x000fee0000000200 */
[C---:B----4-:R-:W-:Y:S08]  /*4940*/  HMMA.16816.F32.BF16 R44, R32.reuse, R36, R44 ;  /* 0x00000024202c723c */ /* 0x050ff0000004182c */
        /* <DEDUP_REMOVED lines=8> */
[----:B------:R-:W-:Y:S08]  /*49d0*/  HMMA.16816.F32.BF16 R60, R12, R50, R60 ;  /* 0x000000320c3c723c */ /* 0x000ff0000004183c */
[C---:B------:R-:W-:Y:S01]  /*49e0*/  HMMA.16816.F32.BF16 R52, R28.reuse, R20, R44 ;  /* 0x000000141c34723c */ /* 0x040fe2000004182c */
[----:B------:R-:W-:Y:S07]  /*49f0*/  LDSM.16.M88.4 R44, [R209+0x9000] ;  /* 0x00900000d12c783b */ /* 0x000fee0000000200 */
[C---:B------:R-:W-:Y:S01]  /*4a00*/  HMMA.16816.F32.BF16 R32, R28.reuse, R22, R40 ;  /* 0x000000161c20723c */ /* 0x040fe20000041828 */
[----:B------:R-:W-:Y:S04]  /*4a10*/  LDSM.16.M88.4 R40, [R209+0x9800] ;  /* 0x00980000d128783b */ /* 0x000fe80000000200 */
[----:B------:R-:W-:Y:S03]  /*4a20*/  LDSM.16.M88.4 R20, [R210+0x4000] ;  /* 0x00400000d214783b */ /* 0x000fe60000000200 */
[C---:B------:R-:W-:Y:S01]  /*4a30*/  HMMA.16816.F32.BF16 R12, R28.reuse, R48, R16 ;  /* 0x000000301c0c723c */ /* 0x040fe20000041810 */
[----:B------:R-:W1:Y:S07]  /*4a40*/  LDSM.16.M88.4 R16, [R210+0x6000] ;  /* 0x00600000d210783b */ /* 0x000e6e0000000200 */
[----:B------:R-:W-:Y:S01]  /*4a50*/  HMMA.16816.F32.BF16 R48, R28, R50, R68 ;  /* 0x000000321c30723c */ /* 0x000fe20000041844 */
[----:B------:R-:W-:Y:S07]  /*4a60*/  LDSM.16.M88.4 R28, [R207+0x1800] ;  /* 0x00180000cf1c783b */ /* 0x000fee0000000200 */
        /* <DEDUP_REMOVED lines=8> */
[----:B------:R-:W-:Y:S01]  /*4af0*/  HMMA.16816.F32.BF16 R68, R24, R56, R12 ;  /* 0x000000381844723c */ /* 0x000fe2000004180c */
[----:B------:R-:W3:Y:S01]  /*4b00*/  LDSM.16.M88.4 R12, [R208+0x4000] ;  /* 0x00400000d00c783b */ /* 0x000ee20000000200 */
[----:B------:R-:W-:-:S06]  /*4b10*/  DEPBAR.LE SB0, 0x0 ;  /* 0x000080000000791a */ /* 0x000fcc0000000000 */
        /* <DEDUP_REMOVED lines=8> */
[----:B------:R-:W-:Y:S08]  /*4ba0*/  HMMA.16816.F32.BF16 R20, R20, R42, R56 ;  /* 0x0000002a1414723c */ /* 0x000ff00000041838 */
[C---:B--2---:R-:W-:Y:S08]  /*4bb0*/  HMMA.16816.F32.BF16 R60, R8.reuse, R32, R60 ;  /* 0x00000020083c723c */ /* 0x044ff0000004183c */
[C---:B------:R-:W-:Y:S08]  /*4bc0*/  HMMA.16816.F32.BF16 R52, R8.reuse, R34, R52 ;  /* 0x000000220834723c */ /* 0x040ff00000041834 */
[C---:B------:R-:W-:Y:S08]  /*4bd0*/  HMMA.16816.F32.BF16 R48, R8.reuse, R28, R48 ;  /* 0x0000001c0830723c */ /* 0x040ff00000041830 */
[----:B------:R-:W-:Y:S07]  /*4be0*/  HMMA.16816.F32.BF16 R36, R8, R30, R36 ;  /* 0x0000001e0824723c */ /* 0x000fee0000041824 */
[----:B------:R-:W-:Y:S01]  /*4bf0*/  IMAD.IADD R8, R67, 0x1, R6 ;  /* 0x0000000143087824 */ /* 0x000fe200078e0206 */
[----:B---3--:R-:W-:Y:S01]  /*4c00*/  HMMA.16816.F32.BF16 R56, R12, R32, R24 ;  /* 0x000000200c38723c */ /* 0x008fe20000041818 */
[----:B------:R-:W-:-:S03]  /*4c10*/  IMAD.IADD R6, R229, 0x1, -R96 ;  /* 0x00000001e5067824 */ /* 0x000fc600078e0a60 */
[----:B------:R-:W-:Y:S02]  /*4c20*/  IMNMX R233, R8, R65, PT ;  /* 0x0000004108e97217 */ /* 0x000fe40003800200 */
[----:B------:R-:W-:Y:S02]  /*4c30*/  IMNMX R225, RZ, R6, !PT ;  /* 0x00000006ffe17217 */ /* 0x000fe40007800200 */
[C---:B------:R-:W-:Y:S08]  /*4c40*/  HMMA.16816.F32.BF16 R92, R12.reuse, R34, R44 ;  /* 0x000000220c5c723c */ /* 0x040ff0000004182c */
[C---:B------:R-:W-:Y:S08]  /*4c50*/  HMMA.16816.F32.BF16 R100, R12.reuse, R28, R16 ;  /* 0x0000001c0c64723c */ /* 0x040ff00000041810 */
[----:B------:R-:W-:Y:S01]  /*4c60*/  HMMA.16816.F32.BF16 R104, R12, R30, R20 ;  /* 0x0000001e0c68723c */ /* 0x000fe20000041814 */
[----:B------:R-:W-:Y:S06]  /*4c70*/  BAR.SYNC.DEFER_BLOCKING 0x0 ;  /* 0x0000000000007b1d */ /* 0x000fec0000010000 */
[----:B------:R-:W-:Y:S01]  /*4c80*/  @!UPT UIADD3 URZ, URZ, URZ, URZ ;  /* 0x0000003f3f3ff290 */ /* 0x000fe2000fffe03f */
[----:B------:R-:W-:Y:S11]  /*4c90*/  @!P3 BRA `(.L_x_2238) ;  /* 0x000002b00000b947 */ /* 0x000ff60003800000 */
[----:B------:R-:W2:Y:S01]  /*4ca0*/  LDL R129, [R1+0x78] ;  /* 0x0000780001817983 */ /* 0x000ea20000100800 */
[----:B------:R-:W-:Y:S01]  /*4cb0*/  IADD3 R0, R250, -0x2, RZ ;  /* 0xfffffffefa007810 */ /* 0x000fe20007ffe0ff */
[----:B------:R-:W-:Y:S03]  /*4cc0*/  BSSY B0, `(.L_x_2239) ;  /* 0x0000027000007945 */ /* 0x000fe60003800000 */
[----:B------:R-:W-:Y:S01]  /*4cd0*/  SHF.R.S32.HI R5, RZ, 0x1f, R0 ;  /* 0x0000001fff057819 */ /* 0x000fe20000011400 */
[----:B------:R-:W-:-:S02]  /*4ce0*/  IMAD R2, R125, R0, RZ ;  /* 0x000000007d027224 */ /* 0x000fc400078e02ff */
[----:B------:R-:W-:-:S04]  /*4cf0*/  IMAD.WIDE.U32 R6, R0, R123, R126 ;  /* 0x0000007b00067225 */ /* 0x000fc800078e007e */
[----:B------:R-:W-:Y:S01]  /*4d00*/  IMAD R2, R5, R123, R2 ;  /* 0x0000007b05027224 */ /* 0x000fe200078e0202 */
[----:B------:R-:W-:-:S03]  /*4d10*/  IADD3 R0, P5, R122, R6, RZ ;  /* 0x000000067a007210 */ /* 0x000fc60007fbe0ff */
[----:B------:R-:W-:-:S04]  /*4d20*/  IMAD.IADD R2, R7, 0x1, R2 ;  /* 0x0000000107027824 */ /* 0x000fc800078e0202 */
[----:B------:R-:W-:Y:S01]  /*4d30*/  IMAD.X R5, R115, 0x1, R2, P5 ;  /* 0x0000000173057824 */ /* 0x000fe200028e0602 */
[-C--:B--2---:R-:W-:Y:S02]  /*4d40*/  ISETP.GE.AND P2, PT, R249, R129.reuse, PT ;  /* 0x00000081f900720c */ /* 0x084fe40003f46270 */
[----:B------:R-:W-:-:S11]  /*4d50*/  ISETP.GE.AND P1, PT, R241, R129, PT ;  /* 0x00000081f100720c */ /* 0x000fd60003f26270 */
[CC--:B------:R-:W-:Y:S01]  /*4d60*/  @!P2 LEA R12, P6, R6.reuse, R236.reuse, 0x1 ;  /* 0x000000ec060ca211 */ /* 0x0c0fe200078c08ff */
[----:B------:R1:W-:Y:S01]  /*4d70*/  @P2 STS.128 [R220+0x8000], RZ ;  /* 0x008000ffdc002388 */ /* 0x0003e20000000c00 */
[-C--:B------:R-:W-:Y:S02]  /*4d80*/  @!P1 LEA R8, P0, R6, R236.reuse, 0x1 ;  /* 0x000000ec06089211 */ /* 0x080fe400078008ff */
[----:B------:R-:W-:Y:S02]  /*4d90*/  @!P2 LEA R10, P4, R0, R236, 0x1 ;  /* 0x000000ec000aa211 */ /* 0x000fe400078808ff */
[CCC-:B------:R-:W-:Y:S02]  /*4da0*/  @!P2 LEA.HI.X R13, R6.reuse, R237.reuse, R2.reuse, 0x1, P6 ;  /* 0x000000ed060da211 */ /* 0x1c0fe400030f0c02 */
[-C--:B------:R-:W-:Y:S02]  /*4db0*/  @!P1 LEA.HI.X R9, R6, R237.reuse, R2, 0x1, P0 ;  /* 0x000000ed06099211 */ /* 0x080fe400000f0c02 */
[----:B------:R-:W-:Y:S01]  /*4dc0*/  @!P2 LEA.HI.X R11, R0, R237, R5, 0x1, P4 ;  /* 0x000000ed000ba211 */ /* 0x000fe200020f0c05 */
        /* <DEDUP_REMOVED lines=22> */
.L_x_2240:
[----:B------:R-:W-:Y:S05]  /*4f30*/  BSYNC B0 ;  /* 0x0000000000007941 */ /* 0x000fea0003800000 */
.L_x_2239:
[----:B------:R-:W0:Y:S02]  /*4f40*/  LDGDEPBAR ;  /* 0x00000000000079af */ /* 0x000e240000000000 */
.L_x_2238:
[----:B------:R-:W-:Y:S05]  /*4f50*/  BSYNC B1 ;  /* 0x0000000000017941 */ /* 0x000fea0003800000 */
.L_x_2237:
[----:B------:R-:W3:Y:S01]  /*4f60*/  LDL.LU R0, [R1+0x7c] ;  /* 0x00007c0001007983 */ /* 0x000ee20000300800 */
[----:B--2---:R-:W-:Y:S02]  /*4f70*/  IMAD.U32 R6, RZ, RZ, UR6 ;  /* 0x00000006ff067e24 */ /* 0x004fe4000f8e00ff */
[----:B------:R-:W-:-:S05]  /*4f80*/  IMAD.U32 R7, RZ, RZ, UR7 ;  /* 0x00000007ff077e24 */ /* 0x000fca000f8e00ff */
[----:B------:R2:W4:Y:S01]  /*4f90*/  LD.E R2, [R6.64+0xdc] ;  /* 0x0000dc0406027980 */ /* 0x000522000c101900 */
[----:B------:R-:W-:Y:S01]  /*4fa0*/  IMAD.WIDE.U32 R70, R121, -0x2daee0ad, RZ ;  /* 0xd2511f5379467825 */ /* 0x000fe200078e00ff */
[----:B------:R-:W-:Y:S02]  /*4fb0*/  IADD3 R74, R116, -0x61c88647, RZ ;  /* 0x9e3779b9744a7810 */ /* 0x000fe40007ffe0ff */
[C---:B------:R-:W-:Y:S01]  /*4fc0*/  IADD3 R47, R117.reuse, 0x76cf5d0a, RZ ;  /* 0x76cf5d0a752f7810 */ /* 0x040fe20007ffe0ff */
[----:B------:R-:W-:Y:S01]  /*4fd0*/  IMAD.WIDE.U32 R78, R118, -0x326172a9, RZ ;  /* 0xcd9e8d57764e7825 */ /* 0x000fe200078e00ff */
[----:B------:R-:W-:Y:S01]  /*4fe0*/  IADD3 R46, R117, 0x32370b8f, RZ ;  /* 0x32370b8f752e7810 */ /* 0x000fe20007ffe0ff */
[----:B------:R-:W-:Y:S01]  /*4ff0*/  STL.64 [R1+0x38], R70 ;  /* 0x0000384601007387 */ /* 0x000fe20000100a00 */
[C---:B------:R-:W-:Y:S02]  /*5000*/  IADD3 R44, R116.reuse, -0x255992d5, RZ ;  /* 0xdaa66d2b742c7810 */ /* 0x040fe40007ffe0ff */
[----:B------:R-:W-:-:S02]  /*5010*/  IADD3 R245, R116, 0x78dde6e4, RZ ;  /* 0x78dde6e474f57810 */ /* 0x000fc40007ffe0ff */
[C---:B------:R-:W-:Y:S02]  /*5020*/  IADD3 R235, R117.reuse, -0x126145ec, RZ ;  /* 0xed9eba1475eb7810 */ /* 0x040fe40007ffe0ff */
[C---:B------:R-:W-:Y:S02]  /*5030*/  IADD3 R43, R117.reuse, -0x56f99767, RZ ;  /* 0xa9066899752b7810 */ /* 0x040fe40007ffe0ff */
[----:B------:R-:W-:Y:S02]  /*5040*/  IADD3 R252, R116, 0x1715609d, RZ ;  /* 0x1715609d74fc7810 */ /* 0x000fe40007ffe0ff */
[----:B------:R-:W-:Y:S02]  /*5050*/  IADD3 R244, R117, 0x646e171e, RZ ;  /* 0x646e171e75f47810 */ /* 0x000fe40007ffe0ff */
[----:B------:R-:W-:Y:S01]  /*5060*/  PRMT R221, R217, 0x7054, R217 ;  /* 0x00007054d9dd7816 */ /* 0x000fe200000000d9 */
[----:B--2---:R-:W-:Y:S01]  /*5070*/  IMAD R6, R64, 0x20, R124 ;  /* 0x0000002040067824 */ /* 0x004fe200078e027c */
[----:B------:R-:W-:-:S04]  /*5080*/  IADD3 R64, R116, 0x3c6ef372, RZ ;  /* 0x3c6ef37274407810 */ /* 0x000fc80007ffe0ff */
[C---:B------:R-:W-:Y:S02]  /*5090*/  IADD3 R19, R6.reuse, 0x1, RZ ;  /* 0x0000000106137810 */ /* 0x040fe40007ffe0ff */
[C---:B------:R-:W-:Y:S02]  /*50a0*/  IADD3 R21, R6.reuse, 0x8, RZ ;  /* 0x0000000806157810 */ /* 0x040fe40007ffe0ff */
[----:B------:R-:W-:Y:S01]  /*50b0*/  IADD3 R27, R6, 0x9, RZ ;  /* 0x00000009061b7810 */ /* 0x000fe20007ffe0ff */
[----:B------:R-:W-:Y:S01]  /*50c0*/  IMAD.IADD R7, R224, 0x1, -R19 ;  /* 0x00000001e0077824 */ /* 0x000fe200078e0a13 */
[C---:B------:R-:W-:Y:S02]  /*50d0*/  IADD3 R25, R6.reuse, 0x10, RZ ;  /* 0x0000001006197810 */ /* 0x040fe40007ffe0ff */
[C---:B------:R-:W-:Y:S02]  /*50e0*/  IADD3 R29, R6.reuse, 0x11, RZ ;  /* 0x00000011061d7810 */ /* 0x040fe40007ffe0ff */
[----:B------:R-:W-:-:S02]  /*50f0*/  IADD3 R28, R6, 0x18, RZ ;  /* 0x00000018061c7810 */ /* 0x000fc40007ffe0ff */
[C---:B------:R-:W-:Y:S02]  /*5100*/  IADD3 R30, R6.reuse, 0x19, RZ ;  /* 0x00000019061e7810 */ /* 0x040fe40007ffe0ff */
[CC--:B------:R-:W-:Y:S02]  /*5110*/  ISETP.GE.AND P1, PT, R6.reuse, R226.reuse, PT ;  /* 0x000000e20600720c */ /* 0x0c0fe40003f26270 */
[----:B------:R-:W-:Y:S02]  /*5120*/  ISETP.GE.AND P0, PT, R19, R226, PT ;  /* 0x000000e21300720c */ /* 0x000fe40003f06270 */
[----:B------:R-:W-:Y:S02]  /*5130*/  ISETP.GE.OR P1, PT, R6, R232, !P1 ;  /* 0x000000e80600720c */ /* 0x000fe40004f26670 */
[----:B------:R-:W-:Y:S02]  /*5140*/  ISETP.GE.AND P6, PT, R21, R226, PT ;  /* 0x000000e21500720c */ /* 0x000fe40003fc6270 */
[----:B------:R-:W-:-:S02]  /*5150*/  ISETP.GE.OR P0, PT, R19, R232, !P0 ;  /* 0x000000e81300720c */ /* 0x000fc40004706670 */
[----:B------:R-:W-:Y:S02]  /*5160*/  ISETP.GE.OR P6, PT, R21, R232, !P6 ;  /* 0x000000e81500720c */ /* 0x000fe400077c6670 */
[-C--:B------:R-:W-:Y:S02]  /*5170*/  ISETP.GE.AND P5, PT, R27, R226.reuse, PT ;  /* 0x000000e21b00720c */ /* 0x080fe40003fa6270 */
[----:B------:R-:W-:Y:S02]  /*5180*/  ISETP.GE.AND P4, PT, R25, R226, PT ;  /* 0x000000e21900720c */ /* 0x000fe40003f86270 */
[----:B------:R-:W-:Y:S02]  /*5190*/  ISETP.GE.OR P5, PT, R27, R232, !P5 ;  /* 0x000000e81b00720c */ /* 0x000fe40006fa6670 */
[----:B------:R-:W-:Y:S02]  /*51a0*/  ISETP.GE.AND P2, PT, R29, R226, PT ;  /* 0x000000e21d00720c */ /* 0x000fe40003f46270 */
[----:B------:R-:W-:-:S02]  /*51b0*/  ISETP.GE.OR P4, PT, R25, R232, !P4 ;  /* 0x000000e81900720c */ /* 0x000fc40006786670 */
[----:B------:R-:W-:Y:S01]  /*51c0*/  ISETP.GE.OR P2, PT, R29, R232, !P2 ;  /* 0x000000e81d00720c */ /* 0x000fe20005746670 */
[----:B---3--:R-:W-:Y:S02]  /*51d0*/  IMAD.MOV.U32 R24, RZ, RZ, R0 ;  /* 0x000000ffff187224 */ /* 0x008fe400078e0000 */
[----:B------:R-:W-:Y:S02]  /*51e0*/  IMAD.IADD R0, R224, 0x1, -R6 ;  /* 0x00000001e0007824 */ /* 0x000fe400078e0a06 */
[----:B------:R-:W-:-:S03]  /*51f0*/  IMAD.MOV.U32 R65, RZ, RZ, R24 ;  /* 0x000000ffff417224 */ /* 0x000fc600078e0018 */
[----:B------:R-:W-:-:S05]  /*5200*/  IABS R0, R0 ;  /* 0x0000000000007213 */ /* 0x000fca0000000000 */
[----:B------:R-:W-:Y:S01]  /*5210*/  IMAD.MOV.U32 R5, RZ, RZ, R0 ;  /* 0x000000ffff057224 */ /* 0x000fe200078e0000 */
[----:B------:R-:W-:Y:S01]  /*5220*/  IABS R0, R7 ;  /* 0x0000000700007213 */ /* 0x000fe20000000000 */
[C---:B------:R-:W-:Y:S02]  /*5230*/  IMAD.IADD R7, R224.reuse, 0x1, -R21 ;  /* 0x00000001e0077824 */ /* 0x040fe400078e0a15 */
[----:B-1----:R1:W2:Y:S02]  /*5240*/  I2F R9, R5 ;  /* 0x0000000500097306 */ /* 0x0022a40000201400 */
[----:B-1----:R-:W-:Y:S01]  /*5250*/  IMAD.MOV.U32 R5, RZ, RZ, R0 ;  /* 0x000000ffff057224 */ /* 0x002fe200078e0000 */
[----:B------:R-:W-:Y:S01]  /*5260*/  IABS R0, R7 ;  /* 0x0000000700007213 */ /* 0x000fe20000000000 */
[----:B------:R-:W-:-:S04]  /*5270*/  IMAD.IADD R7, R224, 0x1, -R27 ;  /* 0x00000001e0077824 */ /* 0x000fc800078e0a1b */
[----:B------:R1:W3:Y:S01]  /*5280*/  I2F R10, R5 ;  /* 0x00000005000a7306 */ /* 0x0002e20000201400 */
[----:B--2---:R-:W-:Y:S01]  /*5290*/  FFMA.FTZ R9, R9, -R216, R60 ;  /* 0x800000d809097223 */ /* 0x004fe2000001003c */
[----:B------:R-:W-:-:S04]  /*52a0*/  IADD3 R60, R118, 0x4, RZ ;  /* 0x00000004763c7810 */ /* 0x000fc80007ffe0ff */
[----:B------:R-:W-:Y:S01]  /*52b0*/  FSEL R31, R9, -INF , !P1 ;  /* 0xff800000091f7808 */ /* 0x000fe20004800000 */
[----:B------:R-:W-:Y:S01]  /*52c0*/  IMAD.IADD R9, R229, 0x1, -R29 ;  /* 0x00000001e5097824 */ /* 0x000fe200078e0a1d */
[----:B------:R-:W-:Y:S01]  /*52d0*/  ISETP.GE.AND P1, PT, R28, R226, PT ;  /* 0x000000e21c00720c */ /* 0x000fe20003f26270 */
[----:B------:R-:W-:Y:S01]  /*52e0*/  STL [R1+0x124], R60 ;  /* 0x0001243c01007387 */ /* 0x000fe20000100800 */
[----:B------:R-:W-:Y:S02]  /*52f0*/  IMAD.WIDE.U32 R72, R60, -0x326172a9, RZ ;  /* 0xcd9e8d573c487825 */ /* 0x000fe400078e00ff */
[----:B------:R-:W-:Y:S02]  /*5300*/  ISETP.GE.OR P1, PT, R28, R232, !P1 ;  /* 0x000000e81c00720c */ /* 0x000fe40004f26670 */
[----:B-1----:R-:W-:Y:S01]  /*5310*/  IMAD.MOV.U32 R5, RZ, RZ, R0 ;  /* 0x000000ffff057224 */ /* 0x002fe200078e0000 */
[----:B------:R-:W-:Y:S01]  /*5320*/  IABS R0, R7 ;  /* 0x0000000700007213 */ /* 0x000fe20000000000 */
[----:B------:R-:W-:-:S02]  /*5330*/  IMAD.IADD R7, R224, 0x1, -R25 ;  /* 0x00000001e0077824 */ /* 0x000fc400078e0a19 */
[----:B------:R1:W2:Y:S01]  /*5340*/  I2F R13, R5 ;  /* 0x00000005000d7306 */ /* 0x0002a20000201400 */
[----:B---3--:R-:W-:Y:S01]  /*5350*/  FFMA.FTZ R10, R10, -R216, R61 ;  /* 0x800000d80a0a7223 */ /* 0x008fe2000001003d */
[----:B------:R-:W-:-:S04]  /*5360*/  LOP3.LUT R61, R116, R113, RZ, 0x3c, !PT ;  /* 0x00000071743d7212 */ /* 0x000fc800078e3cff */
[----:B------:R-:W-:Y:S01]  /*5370*/  FSEL R33, R10, -INF , !P0 ;  /* 0xff8000000a217808 */ /* 0x000fe20004000000 */
[----:B------:R-:W-:Y:S01]  /*5380*/  IMAD.IADD R10, R229, 0x1, -R28 ;  /* 0x00000001e50a7824 */ /* 0x000fe200078e0a1c */
[C---:B------:R-:W-:Y:S01]  /*5390*/  ISETP.GE.AND P0, PT, R30.reuse, R226, PT ;  /* 0x000000e21e00720c */ /* 0x040fe20003f06270 */
[----:B------:R-:W-:Y:S03]  /*53a0*/  STL [R1+0xd4], R61 ;  /* 0x0000d43d01007387 */ /* 0x000fe60000100800 */
[----:B------:R-:W-:Y:S01]  /*53b0*/  ISETP.GE.OR P0, PT, R30, R232, !P0 ;  /* 0x000000e81e00720c */ /* 0x000fe20004706670 */
[----:B------:R-:W-:Y:S01]  /*53c0*/  STL [R1+0xc4], R74 ;  /* 0x0000c44a01007387 */ /* 0x000fe20000100800 */
[----:B-1----:R-:W-:Y:S01]  /*53d0*/  IMAD.MOV.U32 R5, RZ, RZ, R0 ;  /* 0x000000ffff057224 */ /* 0x002fe200078e0000 */
[----:B------:R-:W-:Y:S01]  /*53e0*/  IABS R0, R7 ;  /* 0x0000000700007213 */ /* 0x000fe20000000000 */
[----:B------:R-:W-:-:S02]  /*53f0*/  IMAD.IADD R7, R224, 0x1, -R29 ;  /* 0x00000001e0077824 */ /* 0x000fc400078e0a1d */
[----:B------:R1:W3:Y:S01]  /*5400*/  I2F R12, R5 ;  /* 0x00000005000c7306 */ /* 0x0002e20000201400 */
[----:B--2---:R-:W-:-:S05]  /*5410*/  FFMA.FTZ R13, R13, -R216, R52 ;  /* 0x800000d80d0d7223 */ /* 0x004fca0000010034 */
[----:B------:R-:W-:Y:S02]  /*5420*/  FSEL R45, R13, -INF , !P6 ;  /* 0xff8000000d2d7808 */ /* 0x000fe40007000000 */
[----:B------:R-:W-:-:S04]  /*5430*/  ISETP.GE.AND P6, PT, R21, R225, PT ;  /* 0x000000e11500720c */ /* 0x000fc80003fc6270 */
[----:B------:R-:W-:Y:S01]  /*5440*/  ISETP.GE.OR P6, PT, R21, R231, !P6 ;  /* 0x000000e71500720c */ /* 0x000fe200077c6670 */
[----:B-1----:R-:W-:Y:S01]  /*5450*/  IMAD.MOV.U32 R5, RZ, RZ, R0 ;  /* 0x000000ffff057224 */ /* 0x002fe200078e0000 */
[----:B------:R-:W-:Y:S01]  /*5460*/  IABS R0, R7 ;  /* 0x0000000700007213 */ /* 0x000fe20000000000 */
[----:B------:R-:W-:Y:S02]  /*5470*/  IMAD.IADD R7, R224, 0x1, -R28 ;  /* 0x00000001e0077824 */ /* 0x000fe400078e0a1c */
[----:B------:R1:W2:Y:S01]  /*5480*/  I2F R11, R5 ;  /* 0x00000005000b7306 */ /* 0x0002a20000201400 */
[----:B---3--:R-:W-:Y:S01]  /*5490*/  FFMA.FTZ R12, R12, -R216, R53 ;  /* 0x800000d80c0c7223 */ /* 0x008fe20000010035 */
[----:B------:R-:W-:-:S04]  /*54a0*/  IADD3 R53, R117, -0x4498517b, RZ ;  /* 0xbb67ae8575357810 */ /* 0x000fc80007ffe0ff */
[----:B------:R-:W-:Y:S01]  /*54b0*/  FSEL R80, R12, -INF , !P5 ;  /* 0xff8000000c507808 */ /* 0x000fe20006800000 */
[----:B------:R-:W-:Y:S01]  /*54c0*/  STL [R1+0xc8], R53 ;  /* 0x0000c83501007387 */ /* 0x000fe20000100800 */
[----:B------:R-:W-:-:S03]  /*54d0*/  ISETP.GE.AND P5, PT, R27, R225, PT ;  /* 0x000000e11b00720c */ /* 0x000fc60003fa6270 */
[----:B------:R-:W-:Y:S01]  /*54e0*/  STL [R1+0xb4], R64 ;  /* 0x0000b44001007387 */ /* 0x000fe20000100800 */
[----:B------:R-:W-:-:S03]  /*54f0*/  ISETP.GE.OR P5, PT, R27, R231, !P5 ;  /* 0x000000e71b00720c */ /* 0x000fc60006fa6670 */
[----:B------:R-:W-:Y:S01]  /*5500*/  STL [R1+0xb8], R47 ;  /* 0x0000b82f01007387 */ /* 0x000fe20000100800 */
[----:B-1----:R-:W-:Y:S01]  /*5510*/  IMAD.MOV.U32 R5, RZ, RZ, R0 ;  /* 0x000000ffff057224 */ /* 0x002fe200078e0000 */
[----:B------:R-:W-:Y:S01]  /*5520*/  IABS R0, R7 ;  /* 0x0000000700007213 */ /* 0x000fe20000000000 */
[----:B------:R-:W-:Y:S01]  /*5530*/  IMAD.IADD R7, R224, 0x1, -R30 ;  /* 0x00000001e0077824 */ /* 0x000fe200078e0a1e */
[----:B------:R-:W-:Y:S01]  /*5540*/  STL [R1+0xbc], R46 ;  /* 0x0000bc2e01007387 */ /* 0x000fe20000100800 */
[----:B------:R1:W3:Y:S01]  /*5550*/  I2F R8, R5 ;  /* 0x0000000500087306 */ /* 0x0002e20000201400 */
[----:B--2---:R-:W-:Y:S02]  /*5560*/  FFMA.FTZ R11, R11, -R216, R48 ;  /* 0x800000d80b0b7223 */ /* 0x004fe40000010030 */
[----:B------:R-:W-:Y:S03]  /*5570*/  STL [R1+0xa8], R44 ;  /* 0x0000a82c01007387 */ /* 0x000fe60000100800 */
        /* <DEDUP_REMOVED lines=8> */
[----:B---3--:R-:W-:Y:S01]  /*5600*/  FFMA.FTZ R14, R8, -R216, R49 ;  /* 0x800000d8080e7223 */ /* 0x008fe20000010031 */
[----:B------:R-:W-:Y:S01]  /*5610*/  STL.64 [R1+0x148], R78 ;  /* 0x0001484e01007387 */ /* 0x000fe20000100a00 */
[----:B------:R-:W1:Y:S01]  /*5620*/  I2F R7, R5 ;  /* 0x0000000500077306 */ /* 0x000e620000201400 */
[----:B------:R-:W-:Y:S02]  /*5630*/  IMAD.IADD R8, R229, 0x1, -R25 ;  /* 0x00000001e5087824 */ /* 0x000fe400078e0a19 */
[----:B------:R-:W-:Y:S01]  /*5640*/  FSEL R85, R14, -INF , !P2 ;  /* 0xff8000000e557808 */ /* 0x000fe20005000000 */
[----:B------:R-:W-:Y:S01]  /*5650*/  STL.64 [R1+0x28], R72 ;  /* 0x0000284801007387 */ /* 0x000fe20000100a00 */
[----:B------:R-:W-:-:S02]  /*5660*/  ISETP.GE.AND P2, PT, R29, R225, PT ;  /* 0x000000e11d00720c */ /* 0x000fc40003f46270 */
[----:B------:R-:W-:Y:S01]  /*5670*/  IABS R8, R8 ;  /* 0x0000000800087213 */ /* 0x000fe20000000000 */
[----:B------:R2:W3:Y:S01]  /*5680*/  I2F R5, R0 ;  /* 0x0000000000057306 */ /* 0x0004e20000201400 */
[----:B------:R-:W-:Y:S01]  /*5690*/  ISETP.GE.OR P2, PT, R29, R231, !P2 ;  /* 0x000000e71d00720c */ /* 0x000fe20005746670 */
[----:B-1----:R-:W-:Y:S02]  /*56a0*/  FFMA.FTZ R15, R7, -R216, R36 ;  /* 0x800000d8070f7223 */ /* 0x002fe40000010024 */
[----:B------:R-:W-:-:S03]  /*56b0*/  IMAD.IADD R7, R229, 0x1, -R19 ;  /* 0x00000001e5077824 */ /* 0x000fc600078e0a13 */
[----:B------:R-:W-:Y:S02]  /*56c0*/  FSEL R83, R15, -INF , !P1 ;  /* 0xff8000000f537808 */ /* 0x000fe40004800000 */
[C---:B------:R-:W-:Y:S01]  /*56d0*/  ISETP.GE.AND P1, PT, R6.reuse, R225, PT ;  /* 0x000000e10600720c */ /* 0x040fe20003f26270 */
[----:B--2---:R-:W-:Y:S02]  /*56e0*/  IMAD.IADD R0, R229, 0x1, -R6 ;  /* 0x00000001e5007824 */ /* 0x004fe400078e0a06 */
[----:B---3--:R-:W-:Y:S01]  /*56f0*/  FFMA.FTZ R18, R5, -R216, R37 ;  /* 0x800000d805127223 */ /* 0x008fe20000010025 */
[----:B------:R-:W-:Y:S02]  /*5700*/  ISETP.GE.OR P1, PT, R6, R231, !P1 ;  /* 0x000000e70600720c */ /* 0x000fe40004f26670 */
[----:B------:R-:W-:Y:S02]  /*5710*/  IABS R0, R0 ;  /* 0x0000000000007213 */ /* 0x000fe40000000000 */
[----:B------:R-:W-:-:S02]  /*5720*/  FSEL R84, R18, -INF , !P0 ;  /* 0xff80000012547808 */ /* 0x000fc40004000000 */
[----:B------:R-:W-:Y:S01]  /*5730*/  ISETP.GE.AND P0, PT, R19, R225, PT ;  /* 0x000000e11300720c */ /* 0x000fe20003f06270 */
[----:B------:R-:W-:Y:S01]  /*5740*/  IMAD.MOV.U32 R5, RZ, RZ, R0 ;  /* 0x000000ffff057224 */ /* 0x000fe200078e0000 */
[----:B------:R-:W-:Y:S01]  /*5750*/  IABS R0, R7 ;  /* 0x0000000700007213 */ /* 0x000fe20000000000 */
[----:B------:R-:W-:Y:S01]  /*5760*/  IMAD.IADD R7, R229, 0x1, -R21 ;  /* 0x00000001e5077824 */ /* 0x000fe200078e0a15 */
[----:B------:R-:W-:Y:S01]  /*5770*/  ISETP.GE.OR P0, PT, R19, R231, !P0 ;  /* 0x000000e71300720c */ /* 0x000fe20004706670 */
[----:B------:R1:W2:Y:S02]  /*5780*/  I2F R23, R5 ;  /* 0x0000000500177306 */ /* 0x0002a40000201400 */
[----:B-1----:R-:W-:Y:S01]  /*5790*/  IMAD.MOV.U32 R5, RZ, RZ, R0 ;  /* 0x000000ffff057224 */ /* 0x002fe200078e0000 */
[----:B------:R-:W-:Y:S01]  /*57a0*/  IABS R0, R7 ;  /* 0x0000000700007213 */ /* 0x000fe20000000000 */
[----:B------:R-:W-:-:S04]  /*57b0*/  IMAD.IADD R7, R229, 0x1, -R27 ;  /* 0x00000001e5077824 */ /* 0x000fc800078e0a1b */
[----:B------:R1:W-:Y:S01]  /*57c0*/  I2F R22, R5 ;  /* 0x0000000500167306 */ /* 0x0003e20000201400 */
[----:B--2---:R-:W-:-:S05]  /*57d0*/  FFMA.FTZ R12, R23, -R216, R62 ;  /* 0x800000d8170c7223 */ /* 0x004fca000001003e */
[----:B------:R-:W-:Y:S02]  /*57e0*/  FSEL R24, R12, -INF , !P1 ;  /* 0xff8000000c187808 */ /* 0x000fe40004800000 */
[----:B------:R-:W-:-:S04]  /*57f0*/  ISETP.GE.AND P1, PT, R28, R225, PT ;  /* 0x000000e11c00720c */ /* 0x000fc80003f26270 */
[----:B------:R-:W-:Y:S01]  /*5800*/  ISETP.GE.OR P1, PT, R28, R231, !P1 ;  /* 0x000000e71c00720c */ /* 0x000fe20004f26670 */
[----:B-1----:R-:W-:Y:S01]  /*5810*/  IMAD.MOV.U32 R5, RZ, RZ, R0 ;  /* 0x000000ffff057224 */ /* 0x002fe200078e0000 */
[----:B------:R-:W-:Y:S02]  /*5820*/  IABS R0, R7 ;  /* 0x0000000700007213 */ /* 0x000fe40000000000 */
[----:B------:R-:W-:Y:S01]  /*5830*/  IABS R7, R9 ;  /* 0x0000000900077213 */ /* 0x000fe20000000000 */
[----:B------:R1:W-:Y:S08]  /*5840*/  I2F R20, R5 ;  /* 0x0000000500147306 */ /* 0x0003f00000201400 */
[----:B------:R2:W3:Y:S01]  /*5850*/  I2F R13, R0 ;  /* 0x00000000000d7306 */ /* 0x0004e20000201400 */
[----:B-1----:R-:W-:-:S07]  /*5860*/  FMNMX.FTZ R5, R31, R33, !PT ;  /* 0x000000211f057209 */ /* 0x002fce0007810000 */
[----:B------:R-:W1:Y:S01]  /*5870*/  I2F R17, R7 ;  /* 0x0000000700117306 */ /* 0x000e620000201400 */
[----:B--2---:R-:W-:Y:S01]  /*5880*/  FMNMX.FTZ R0, R45, R5, !PT ;  /* 0x000000052d007209 */ /* 0x004fe20007810000 */
[----:B------:R-:W-:Y:S02]  /*5890*/  IMAD.MOV.U32 R5, RZ, RZ, R8 ;  /* 0x000000ffff057224 */ /* 0x000fe400078e0008 */
[----:B------:R-:W-:Y:S01]  /*58a0*/  IMAD.IADD R8, R229, 0x1, -R30 ;  /* 0x00000001e5087824 */ /* 0x000fe200078e0a1e */
[----:B------:R-:W-:-:S03]  /*58b0*/  FMNMX.FTZ R0, R80, R0, !PT ;  /* 0x0000000050007209 */ /* 0x000fc60007810000 */
[----:B------:R2:W5:Y:S01]  /*58c0*/  I2F R16, R5 ;  /* 0x0000000500107306 */ /* 0x0005620000201400 */
[----:B---3--:R-:W-:Y:S01]  /*58d0*/  FFMA.FTZ R13, R13, -R216, R55 ;  /* 0x800000d80d0d7223 */ /* 0x008fe20000010037 */
[----:B------:R-:W-:Y:S01]  /*58e0*/  FMNMX.FTZ R0, R82, R0, !PT ;  /* 0x0000000052007209 */ /* 0x000fe20007810000 */
[----:B-1----:R-:W-:-:S03]  /*58f0*/  FFMA.FTZ R17, R17, -R216, R51 ;  /* 0x800000d811117223 */ /* 0x002fc60000010033 */
[----:B------:R-:W-:Y:S02]  /*5900*/  FSEL R69, R13, -INF , !P5 ;  /* 0xff8000000d457808 */ /* 0x000fe40006800000 */
[----:B------:R-:W-:Y:S02]  /*5910*/  FMNMX.FTZ R0, R85, R0, !PT ;  /* 0x0000000055007209 */ /* 0x000fe40007810000 */
[----:B------:R-:W-:Y:S02]  /*5920*/  FSEL R88, R17, -INF , !P2 ;  /* 0xff80000011587808 */ /* 0x000fe40005000000 */
[----:B------:R-:W-:Y:S02]  /*5930*/  FMNMX.FTZ R0, R83, R0, !PT ;  /* 0x0000000053007209 */ /* 0x000fe40007810000 */
[----:B------:R-:W-:Y:S02]  /*5940*/  ISETP.GE.AND P5, PT, R6, R228, PT ;  /* 0x000000e40600720c */ /* 0x000fe40003fa6270 */
[----:B--2---:R-:W-:Y:S01]  /*5950*/  IABS R5, R10 ;  /* 0x0000000a00057213 */ /* 0x004fe20000000000 */
[----:B------:R-:W-:Y:S01]  /*5960*/  IMAD.WIDE.U32 R10, R60, -0x326172a9, RZ ;  /* 0xcd9e8d573c0a7825 */ /* 0x000fe200078e00ff */
[----:B------:R-:W-:-:S02]  /*5970*/  FMNMX.FTZ R0, R84, R0, !PT ;  /* 0x0000000054007209 */ /* 0x000fc40007810000 */
[----:B------:R-:W-:Y:S01]  /*5980*/  ISETP.GE.OR P5, PT, R6, R234, !P5 ;  /* 0x000000ea0600720c */ /* 0x000fe20006fa6670 */
[----:B------:R-:W-:Y:S01]  /*5990*/  IMAD.MOV.U32 R7, RZ, RZ, R5 ;  /* 0x000000ffff077224 */ /* 0x000fe200078e0005 */
[----:B------:R-:W-:Y:S01]  /*59a0*/  IABS R5, R8 ;  /* 0x0000000800057213 */ /* 0x000fe20000000000 */
[----:B------:R-:W1:Y:S01]  /*59b0*/  SHFL.BFLY PT, R14, R0, 0x2, 0x1f ;  /* 0x0c401f00000e7f89 */ /* 0x000e6200000e0000 */
[----:B-----5:R-:W-:Y:S01]  /*59c0*/  FFMA.FTZ R16, R16, -R216, R50 ;  /* 0x800000d810107223 */ /* 0x020fe20000010032 */
[----:B------:R2:W3:Y:S02]  /*59d0*/  I2F R15, R7 ;  /* 0x00000007000f7306 */ /* 0x0004e40000201400 */
[----:B------:R-:W-:Y:S02]  /*59e0*/  IMAD.MOV.U32 R8, RZ, RZ, R5 ;  /* 0x000000ffff087224 */ /* 0x000fe400078e0005 */
[----:B------:R-:W-:Y:S02]  /*59f0*/  FSEL R87, R16, -INF , !P4 ;  /* 0xff80000010577808 */ /* 0x000fe40006000000 */
[----:B--2---:R-:W-:Y:S01]  /*5a00*/  LOP3.LUT R7, R117, R180, RZ, 0x3c, !PT ;  /* 0x000000b475077212 */ /* 0x004fe200078e3cff */
[----:B---3--:R-:W-:-:S03]  /*5a10*/  FFMA.FTZ R15, R15, -R216, R38 ;  /* 0x800000d80f0f7223 */ /* 0x008fc60000010026 */
[----:B------:R-:W-:Y:S02]  /*5a20*/  LOP3.LUT R5, R7, R71, RZ, 0x3c, !PT ;  /* 0x0000004707057212 */ /* 0x000fe400078e3cff */
[----:B------:R2:W3:Y:S01]  /*5a30*/  I2F R7, R8 ;  /* 0x0000000800077306 */ /* 0x0004e20000201400 */
[----:B------:R-:W-:Y:S02]  /*5a40*/  FSEL R75, R15, -INF , !P1 ;  /* 0xff8000000f4b7808 */ /* 0x000fe40004800000 */
[----:B-1----:R-:W-:-:S05]  /*5a50*/  FMNMX.FTZ R0, R14, R0, !PT ;  /* 0x000000000e007209 */ /* 0x002fca0007810000 */
[----:B------:R-:W1:Y:S01]  /*5a60*/  SHFL.BFLY PT, R14, R0, 0x1, 0x1f ;  /* 0x0c201f00000e7f89 */ /* 0x000e6200000e0000 */
[----:B--2---:R-:W-:Y:S01]  /*5a70*/  IMAD.WIDE.U32 R8, R5, -0x326172a9, RZ ;  /* 0xcd9e8d5705087825 */ /* 0x004fe200078e00ff */
[----:B------:R-:W-:-:S03]  /*5a80*/  LOP3.LUT R5, R61, R11, RZ, 0x3c, !PT ;  /* 0x0000000b3d057212 */ /* 0x000fc600078e3cff */
[----:B------:R-:W-:Y:S01]  /*5a90*/  FFMA.FTZ R11, R22, -R216, R63 ;  /* 0x800000d8160b7223 */ /* 0x000fe2000001003f */
[----:B------:R-:W-:Y:S01]  /*5aa0*/  LOP3.LUT R18, R9, R74, R10, 0x96, !PT ;  /* 0x0000004a09127212 */ /* 0x000fe200078e960a */
[-C--:B------:R-:W-:Y:S02]  /*5ab0*/  FFMA.FTZ R10, R20, -R216.reuse, R54 ;  /* 0x800000d8140a7223 */ /* 0x080fe40000010036 */
[----:B------:R-:W-:Y:S01]  /*5ac0*/  IMAD.WIDE.U32 R22, R5, -0x2daee0ad, RZ ;  /* 0xd2511f5305167825 */ /* 0x000fe200078e00ff */
[----:B------:R-:W-:Y:S02]  /*5ad0*/  FSEL R26, R11, -INF , !P0 ;  /* 0xff8000000b1a7808 */ /* 0x000fe40004000000 */
[----:B------:R-:W-:Y:S01]  /*5ae0*/  FSEL R68, R10, -INF , !P6 ;  /* 0xff8000000a447808 */ /* 0x000fe20007000000 */
[----:B---3--:R-:W-:Y:S01]  /*5af0*/  FFMA.FTZ R20, R7, -R216, R39 ;  /* 0x800000d807147223 */ /* 0x008fe20000010027 */
[----:B------:R-:W-:Y:S01]  /*5b00*/  FMNMX.FTZ R5, R24, R26, !PT ;  /* 0x0000001a18057209 */ /* 0x000fe20007810000 */
[----:B------:R-:W-:Y:S01]  /*5b10*/  IMAD.WIDE.U32 R10, R18, -0x2daee0ad, RZ ;  /* 0xd2511f53120a7825 */ /* 0x000fe200078e00ff */
[----:B------:R-:W-:-:S02]  /*5b20*/  LOP3.LUT R7, R23, R53, R70, 0x96, !PT ;  /* 0x0000003517077212 */ /* 0x000fc400078e9646 */
[----:B------:R-:W-:Y:S02]  /*5b30*/  FMNMX.FTZ R5, R68, R5, !PT ;  /* 0x0000000544057209 */ /* 0x000fe40007810000 */
[C---:B------:R-:W-:Y:S01]  /*5b40*/  ISETP.GE.AND P0, PT, R30.reuse, R225, PT ;  /* 0x000000e11e00720c */ /* 0x040fe20003f06270 */
[----:B------:R-:W-:Y:S01]  /*5b50*/  IMAD.WIDE.U32 R12, R7, -0x326172a9, RZ ;  /* 0xcd9e8d57070c7825 */ /* 0x000fe200078e00ff */
[----:B------:R-:W-:Y:S02]  /*5b60*/  FMNMX.FTZ R5, R69, R5, !PT ;  /* 0x0000000545057209 */ /* 0x000fe40007810000 */
[----:B------:R-:W-:Y:S02]  /*5b70*/  ISETP.GE.OR P0, PT, R30, R231, !P0 ;  /* 0x000000e71e00720c */ /* 0x000fe40004706670 */
[----:B------:R-:W-:Y:S02]  /*5b80*/  FMNMX.FTZ R5, R87, R5, !PT ;  /* 0x0000000557057209 */ /* 0x000fe40007810000 */
[----:B------:R-:W-:-:S02]  /*5b90*/  FSEL R76, R20, -INF , !P0 ;  /* 0xff800000144c7808 */ /* 0x000fc40004000000 */
[----:B------:R-:W-:Y:S02]  /*5ba0*/  FMNMX.FTZ R7, R88, R5, !PT ;  /* 0x0000000558077209 */ /* 0x000fe40007810000 */
[----:B------:R-:W-:Y:S02]  /*5bb0*/  LOP3.LUT R5, R13, R64, R8, 0x96, !PT ;  /* 0x000000400d057212 */ /* 0x000fe400078e9608 */
[----:B------:R-:W-:Y:S02]  /*5bc0*/  FMNMX.FTZ R7, R75, R7, !PT ;  /* 0x000000074b077209 */ /* 0x000fe40007810000 */
[----:B------:R-:W-:Y:S01]  /*5bd0*/  LOP3.LUT R11, R11, R47, R22, 0x96, !PT ;  /* 0x0000002f0b0b7212 */ /* 0x000fe200078e9616 */
[----:B------:R-:W-:Y:S01]  /*5be0*/  IMAD.WIDE.U32 R22, R5, -0x2daee0ad, RZ ;  /* 0xd2511f5305167825 */ /* 0x000fe200078e00ff */
[----:B------:R-:W-:Y:S02]  /*5bf0*/  FMNMX.FTZ R7, R76, R7, !PT ;  /* 0x000000074c077209 */ /* 0x000fe40007810000 */
[----:B-1----:R-:W-:-:S02]  /*5c00*/  FMNMX.FTZ R134, R0, R14, !PT ;  /* 0x0000000e00867209 */ /* 0x002fc40007810000 */
[----:B------:R-:W-:Y:S01]  /*5c10*/  LOP3.LUT R5, R23, R46, R10, 0x96, !PT ;  /* 0x0000002e17057212 */ /* 0x000fe200078e960a */
[----:B------:R-:W1:Y:S01]  /*5c20*/  SHFL.BFLY PT, R13, R7, 0x2, 0x1f ;  /* 0x0c401f00070d7f89 */ /* 0x000e6200000e0000 */
[----:B------:R-:W-:Y:S01]  /*5c30*/  IMAD.WIDE.U32 R10, R11, -0x326172a9, RZ ;  /* 0xcd9e8d570b0a7825 */ /* 0x000fe200078e00ff */
[----:B------:R-:W-:Y:S02]  /*5c40*/  FSETP.NEU.FTZ.AND P0, PT, R134, -INF , PT ;  /* 0xff8000008600780b */ /* 0x000fe40003f1d000 */
[C---:B------:R-:W-:Y:S01]  /*5c50*/  ISETP.GE.AND P6, PT, R6.reuse, R227, PT ;  /* 0x000000e30600720c */ /* 0x040fe20003fc6270 */
[----:B------:R-:W-:Y:S01]  /*5c60*/  IMAD.WIDE.U32 R36, R5, -0x326172a9, RZ ;  /* 0xcd9e8d5705247825 */ /* 0x000fe200078e00ff */
[----:B------:R-:W-:Y:S02]  /*5c70*/  LOP3.LUT R5, R11, R44, R12, 0x96, !PT ;  /* 0x0000002c0b057212 */ /* 0x000fe400078e960c */
[----:B------:R-:W-:Y:S02]  /*5c80*/  ISETP.GE.OR P6, PT, R6, R233, !P6 ;  /* 0x000000e90600720c */ /* 0x000fe400077c6670 */
[----:B------:R-:W-:Y:S01]  /*5c90*/  LOP3.LUT R0, R37, R245, R10, 0x96, !PT ;  /* 0x000000f525007212 */ /* 0x000fe200078e960a */
[----:B------:R-:W-:-:S04]  /*5ca0*/  IMAD.WIDE.U32 R10, R5, -0x2daee0ad, RZ ;  /* 0xd2511f53050a7825 */ /* 0x000fc800078e00ff */
[----:B----4-:R-:W-:Y:S01]  /*5cb0*/  FMUL.FTZ R5, R2, R134 ;  /* 0x0000008602057220 */ /* 0x010fe20000410000 */
[----:B------:R-:W-:Y:S01]  /*5cc0*/  LOP3.LUT R11, R11, R235, R22, 0x96, !PT ;  /* 0x000000eb0b0b7212 */ /* 0x000fe200078e9616 */
[----:B------:R-:W-:-:S03]  /*5cd0*/  IMAD.WIDE.U32 R38, R0, -0x2daee0ad, RZ ;  /* 0xd2511f5300267825 */ /* 0x000fc600078e00ff */
[----:B------:R-:W-:Y:S01]  /*5ce0*/  FSEL R5, R5, RZ, P0 ;  /* 0x000000ff05057208 */ /* 0x000fe20000000000 */
[----:B------:R-:W-:Y:S01]  /*5cf0*/  IMAD.WIDE.U32 R34, R11, -0x326172a9, RZ ;  /* 0xcd9e8d570b227825 */ /* 0x000fe200078e00ff */
[----:B------:R-:W-:Y:S02]  /*5d00*/  LOP3.LUT R10, R39, R43, R10, 0x96, !PT ;  /* 0x0000002b270a7212 */ /* 0x000fe400078e960a */
[----:B-1----:R-:W-:Y:S01]  /*5d10*/  FMNMX.FTZ R7, R13, R7, !PT ;  /* 0x000000070d077209 */ /* 0x002fe20007810000 */
[----:B------:R-:W-:Y:S01]  /*5d20*/  FFMA.FTZ R12, R31, R2, -R5 ;  /* 0x000000021f0c7223 */ /* 0x000fe20000010805 */
[----:B------:R-:W-:Y:S01]  /*5d30*/  LOP3.LUT R11, R108, 0x7ffffffc, RZ, 0xc0, !PT ;  /* 0x7ffffffc6c0b7812 */ /* 0x000fe200078ec0ff */
[----:B------:R-:W-:Y:S01]  /*5d40*/  IMAD.WIDE.U32 R14, R10, -0x326172a9, RZ ;  /* 0xcd9e8d570a0e7825 */ /* 0x000fe200078e00ff */
[----:B------:R-:W-:Y:S01]  /*5d50*/  ISETP.GE.AND P0, PT, R19, R228, PT ;  /* 0x000000e41300720c */ /* 0x000fe20003f06270 */
[----:B------:R-:W1:Y:S01]  /*5d60*/  SHFL.BFLY PT, R18, R7, 0x1, 0x1f ;  /* 0x0c201f0007127f89 */ /* 0x000e6200000e0000 */
[----:B------:R2:W-:Y:S01]  /*5d70*/  MUFU.EX2 R197, R12 ;  /* 0x0000000c00c57308 */ /* 0x0005e20000000800 */
[----:B------:R-:W-:Y:S01]  /*5d80*/  IMAD R10, R119, R112, R120 ;  /* 0x00000070770a7224 */ /* 0x000fe200078e0278 */
[----:B------:R-:W-:Y:S01]  /*5d90*/  LOP3.LUT R32, R15, R128, R34, 0x96, !PT ;  /* 0x000000800f207212 */ /* 0x000fe200078e9622 */
[----:B------:R-:W-:Y:S01]  /*5da0*/  IMAD.IADD R13, R223, 0x1, -R6 ;  /* 0x00000001df0d7824 */ /* 0x000fe200078e0a06 */
[----:B------:R-:W-:Y:S01]  /*5db0*/  ISETP.GE.OR P0, PT, R19, R234, !P0 ;  /* 0x000000ea1300720c */ /* 0x000fe20004706670 */
[----:B------:R-:W-:Y:S01]  /*5dc0*/  IMAD R17, R65, R10, R114 ;  /* 0x0000000a41117224 */ /* 0x000fe200078e0272 */
[----:B------:R-:W-:Y:S01]  /*5dd0*/  LOP3.LUT R16, R32, 0xff, RZ, 0xc0, !PT ;  /* 0x000000ff20107812 */ /* 0x000fe200078ec0ff */
[----:B------:R-:W-:Y:S01]  /*5de0*/  IMAD.IADD R0, R99, 0x1, R98 ;  /* 0x0000000163007824 */ /* 0x000fe200078e0262 */
[----:B------:R-:W-:-:S02]  /*5df0*/  IABS R10, R13 ;  /* 0x0000000d000a7213 */ /* 0x000fc40000000000 */
[----:B------:R-:W-:Y:S01]  /*5e00*/  ISETP.GE.U32.AND P1, PT, R217, R16, PT ;  /* 0x00000010d900720c */ /* 0x000fe20003f26070 */
[----:B------:R-:W-:Y:S01]  /*5e10*/  IMAD.SHL.U32 R201, R0, 0x2, RZ ;  /* 0x0000000200c97824 */ /* 0x000fe200078e00ff */
[----:B------:R3:W-:Y:S03]  /*5e20*/  I2F R13, R10 ;  /* 0x0000000a000d7306 */ /* 0x0007e60000201400 */
[----:B------:R-:W-:Y:S02]  /*5e30*/  IMAD R203, R4, 0x2, R201 ;  /* 0x0000000204cb7824 */ /* 0x000fe400078e02c9 */
[----:B--2---:R-:W-:Y:S02]  /*5e40*/  FFMA.FTZ R12, R33, R2, -R5 ;  /* 0x00000002210c7223 */ /* 0x004fe40000010805 */
[----:B------:R-:W-:Y:S02]  /*5e50*/  IMAD.IADD R33, R97, 0x1, -R11 ;  /* 0x0000000161217824 */ /* 0x000fe400078e0a0b */
[----:B------:R-:W-:Y:S01]  /*5e60*/  IMAD.IADD R11, R230, 0x1, -R6 ;  /* 0x00000001e60b7824 */ /* 0x000fe200078e0a06 */
[----:B------:R-:W2:Y:S01]  /*5e70*/  MUFU.EX2 R196, R12 ;  /* 0x0000000c00c47308 */ /* 0x000ea20000000800 */
[----:B-1----:R-:W-:Y:S01]  /*5e80*/  FMNMX.FTZ R133, R7, R18, !PT ;  /* 0x0000001207857209 */ /* 0x002fe20007810000 */
[----:B------:R-:W-:-:S02]  /*5e90*/  IMAD R206, R3, 0x2, R201 ;  /* 0x0000000203ce7824 */ /* 0x000fc400078e02c9 */
[----:B------:R-:W-:Y:S01]  /*5ea0*/  IABS R11, R11 ;  /* 0x0000000b000b7213 */ /* 0x000fe20000000000 */
[----:B------:R-:W-:Y:S01]  /*5eb0*/  IMAD R205, R3, 0x2, R203 ;  /* 0x0000000203cd7824 */ /* 0x000fe200078e02cb */
[----:B------:R-:W-:Y:S01]  /*5ec0*/  FSETP.NEU.FTZ.AND P2, PT, R133, -INF , PT ;  /* 0xff8000008500780b */ /* 0x000fe20003f5d000 */
[----:B---3--:R-:W-:Y:S02]  /*5ed0*/  IMAD.IADD R10, R223, 0x1, -R19 ;  /* 0x00000001df0a7824 */ /* 0x008fe400078e0a13 */
[----:B------:R-:W-:-:S03]  /*5ee0*/  IMAD.MOV.U32 R6, RZ, RZ, R11 ;  /* 0x000000ffff067224 */ /* 0x000fc600078e000b */
[----:B------:R-:W-:Y:S01]  /*5ef0*/  IABS R10, R10 ;  /* 0x0000000a000a7213 */ /* 0x000fe20000000000 */
[----:B------:R1:W3:Y:S01]  /*5f00*/  I2F R20, R6 ;  /* 0x0000000600147306 */ /* 0x0002e20000201400 */
[----:B--2---:R-:W-:-:S03]  /*5f10*/  F2FP.BF16.PACK_AB R11, R196, R197 ;  /* 0x000000c5c40b723e */ /* 0x004fc600000010ff */
[----:B------:R-:W-:Y:S02]  /*5f20*/  IMAD.MOV.U32 R7, RZ, RZ, R10 ;  /* 0x000000ffff077224 */ /* 0x000fe400078e000a */
[----:B------:R-:W-:Y:S01]  /*5f30*/  FMUL.FTZ R10, R2, R133 ;  /* 0x00000085020a7220 */ /* 0x000fe20000410000 */
[C---:B------:R-:W-:Y:S01]  /*5f40*/  PRMT R51, R11.reuse, 0x7610, R51 ;  /* 0x000076100b337816 */ /* 0x040fe20000000033 */
[----:B------:R-:W2:Y:S01]  /*5f50*/  I2F R16, R7 ;  /* 0x0000000700107306 */ /* 0x000ea20000201400 */
[----:B------:R-:W-:Y:S01]  /*5f60*/  PRMT R50, R11, 0x7632, R50 ;  /* 0x000076320b327816 */ /* 0x000fe20000000032 */
[----:B------:R-:W-:Y:S01]  /*5f70*/  IMAD.SHL.U32 R12, R250, 0x20, RZ ;  /* 0x00000020fa0c7824 */ /* 0x000fe200078e00ff */
[----:B------:R-:W-:Y:S01]  /*5f80*/  FSEL R10, R10, RZ, P2 ;  /* 0x000000ff0a0a7208 */ /* 0x000fe20001000000 */
[----:B------:R-:W-:Y:S01]  /*5f90*/  @!P1 HFMA2.BF16_V2 R40, -RZ.H0_H0, RZ.H0_H0, -R51.H0_H0 ;  /* 0x200000ffff289231 */ /* 0x000fe20000340933 */
[----:B------:R-:W-:Y:S01]  /*5fa0*/  PRMT R146, R51, 0x5410, R50 ;  /* 0x0000541033927816 */ /* 0x000fe20000000032 */
[----:B------:R-:W-:Y:S01]  /*5fb0*/  IMAD R34, R147, R17, R12 ;  /* 0x0000001193227224 */ /* 0x000fe200078e020c */
[----:B------:R-:W-:Y:S01]  /*5fc0*/  ISETP.GE.AND P2, PT, R19, R227, PT ;  /* 0x000000e31300720c */ /* 0x000fe20003f46270 */
[----:B-1----:R-:W-:Y:S01]  /*5fd0*/  IMAD.IADD R6, R230, 0x1, -R19 ;  /* 0x00000001e6067824 */ /* 0x002fe200078e0a13 */
[----:B------:R-:W-:Y:S01]  /*5fe0*/  @!P1 PRMT R51, R40, 0x5410, RZ ;  /* 0x0000541028339816 */ /* 0x000fe200000000ff */
[----:B---3--:R-:W-:Y:S01]  /*5ff0*/  FFMA.FTZ R18, R20, -R216, R58 ;  /* 0x800000d814127223 */ /* 0x008fe2000001003a */
[----:B------:R-:W-:-:S02]  /*6000*/  ISETP.GE.AND P1, PT, R21, R228, PT ;  /* 0x000000e41500720c */ /* 0x000fc40003f26270 */
[----:B------:R-:W-:Y:S02]  /*6010*/  IABS R6, R6 ;  /* 0x0000000600067213 */ /* 0x000fe40000000000 */
[----:B------:R-:W-:Y:S01]  /*6020*/  ISETP.GE.OR P1, PT, R21, R234, !P1 ;  /* 0x000000ea1500720c */ /* 0x000fe20004f26670 */
[----:B--2---:R-:W-:Y:S01]  /*6030*/  FFMA.FTZ R16, R16, -R216, R57 ;  /* 0x800000d810107223 */ /* 0x004fe20000010039 */
[----:B------:R-:W-:Y:S01]  /*6040*/  LOP3.LUT R7, R32, 0xffff, RZ, 0xc0, !PT ;  /* 0x0000ffff20077812 */ /* 0x000fe200078ec0ff */
[----:B------:R-:W-:Y:S01]  /*6050*/  IMAD.MOV.U32 R11, RZ, RZ, R6 ;  /* 0x000000ffff0b7224 */ /* 0x000fe200078e0006 */
[----:B------:R-:W-:Y:S02]  /*6060*/  ISETP.GE.OR P2, PT, R19, R233, !P2 ;  /* 0x000000e91300720c */ /* 0x000fe40005746670 */
[----:B------:R-:W-:Y:S01]  /*6070*/  SHF.R.U32.HI R6, RZ, 0x8, R7 ;  /* 0x00000008ff067819 */ /* 0x000fe20000011607 */
[----:B------:R-:W-:Y:S01]  /*6080*/  FFMA.FTZ R7, R24, R2, -R10 ;  /* 0x0000000218077223 */ /* 0x000fe2000001080a */
[----:B------:R1:W-:Y:S01]  /*6090*/  I2F R31, R11 ;  /* 0x0000000b001f7306 */ /* 0x0003e20000201400 */
[----:B------:R-:W-:-:S02]  /*60a0*/  FSEL R52, R16, -INF , !P0 ;  /* 0xff80000010347808 */ /* 0x000fc40004000000 */
[----:B------:R-:W-:Y:S02]  /*60b0*/  LOP3.LUT R6, R6, 0xffff, RZ, 0xc0, !PT ;  /* 0x0000ffff06067812 */ /* 0x000fe400078ec0ff */
[----:B------:R-:W-:Y:S02]  /*60c0*/  FSEL R57, R18, -INF , !P6 ;  /* 0xff80000012397808 */ /* 0x000fe40007000000 */
[----:B------:R-:W-:Y:S01]  /*60d0*/  ISETP.GE.U32.AND P4, PT, R217, R6, PT ;  /* 0x00000006d900720c */ /* 0x000fe20003f86070 */
[----:B------:R2:W-:Y:S01]  /*60e0*/  MUFU.EX2 R121, R7 ;  /* 0x0000000700797308 */ /* 0x0005e20000000800 */
[----:B------:R-:W-:Y:S01]  /*60f0*/  IMAD.IADD R6, R223, 0x1, -R21 ;  /* 0x00000001df067824 */ /* 0x000fe200078e0a15 */
[C---:B------:R-:W-:Y:S02]  /*6100*/  ISETP.GE.AND P6, PT, R27.reuse, R228, PT ;  /* 0x000000e41b00720c */ /* 0x040fe40003fc6270 */
[----:B------:R-:W-:Y:S02]  /*6110*/  ISETP.GE.AND P0, PT, R27, R227, PT ;  /* 0x000000e31b00720c */ /* 0x000fe40003f06270 */
[----:B------:R-:W-:Y:S01]  /*6120*/  IABS R6, R6 ;  /* 0x0000000600067213 */ /* 0x000fe20000000000 */
[----:B-1----:R-:W-:Y:S01]  /*6130*/  FFMA.FTZ R11, R13, -R216, R56 ;  /* 0x800000d80d0b7223 */ /* 0x002fe20000010038 */
[----:B------:R-:W-:-:S02]  /*6140*/  ISETP.GE.OR P6, PT, R27, R234, !P6 ;  /* 0x000000ea1b00720c */ /* 0x000fc400077c6670 */
[----:B------:R1:W3:Y:S01]  /*6150*/  I2F R17, R6 ;  /* 0x0000000600117306 */ /* 0x0002e20000201400 */
[----:B------:R-:W-:Y:S01]  /*6160*/  ISETP.GE.OR P0, PT, R27, R233, !P0 ;  /* 0x000000e91b00720c */ /* 0x000fe20004706670 */
[----:B------:R-:W-:Y:S01]  /*6170*/  @!P4 HFMA2.BF16_V2 R41, -RZ.H0_H0, RZ.H0_H0, -R50.H0_H0 ;  /* 0x200000ffff29c231 */ /* 0x000fe20000340932 */
[----:B------:R-:W-:Y:S01]  /*6180*/  FSEL R63, R11, -INF , !P5 ;  /* 0xff8000000b3f7808 */ /* 0x000fe20006800000 */
[----:B------:R-:W-:Y:S01]  /*6190*/  IMAD.SHL.U32 R11, R33, 0x2, RZ ;  /* 0x00000002210b7824 */ /* 0x000fe200078e00ff */
[----:B------:R-:W-:Y:S01]  /*61a0*/  ISETP.GE.AND P5, PT, R21, R227, PT ;  /* 0x000000e31500720c */ /* 0x000fe20003fa6270 */
[----:B--2---:R-:W-:Y:S01]  /*61b0*/  FFMA.FTZ R7, R26, R2, -R10 ;  /* 0x000000021a077223 */ /* 0x004fe2000001080a */
[----:B------:R-:W-:Y:S02]  /*61c0*/  @!P4 PRMT R50, R41, 0x5410, RZ ;  /* 0x000054102932c816 */ /* 0x000fe400000000ff */
[----:B------:R-:W-:Y:S01]  /*61d0*/  ISETP.GE.OR P5, PT, R21, R233, !P5 ;  /* 0x000000e91500720c */ /* 0x000fe20006fa6670 */
[----:B------:R-:W2:Y:S01]  /*61e0*/  MUFU.EX2 R120, R7 ;  /* 0x0000000700787308 */ /* 0x000ea20000000800 */
[----:B-1----:R-:W-:Y:S01]  /*61f0*/  SHF.R.U32.HI R6, RZ, 0x10, R32 ;  /* 0x00000010ff067819 */ /* 0x002fe20000011620 */
[----:B---3--:R-:W-:-:S03]  /*6200*/  FFMA.FTZ R17, R17, -R216, R92 ;  /* 0x800000d811117223 */ /* 0x008fc6000001005c */
[----:B------:R-:W-:-:S04]  /*6210*/  LOP3.LUT R6, R6, 0xff, RZ, 0xc0, !PT ;  /* 0x000000ff06067812 */ /* 0x000fc800078ec0ff */
[----:B------:R-:W-:Y:S01]  /*6220*/  ISETP.GE.U32.AND P4, PT, R217, R6, PT ;  /* 0x00000006d900720c */ /* 0x000fe20003f86070 */
[----:B------:R-:W-:Y:S01]  /*6230*/  IMAD R6, R147, R109, R11 ;  /* 0x0000006d93067224 */ /* 0x000fe200078e020b */
[----:B--2---:R-:W-:Y:S01]  /*6240*/  F2FP.BF16.PACK_AB R13, R120, R121 ;  /* 0x00000079780d723e */ /* 0x004fe200000010ff */
[----:B------:R-:W-:-:S03]  /*6250*/  IMAD.IADD R7, R230, 0x1, -R21 ;  /* 0x00000001e6077824 */ /* 0x000fc600078e0a15 */
[----:B------:R-:W-:Y:S02]  /*6260*/  PRMT R49, R13, 0x7610, R49 ;  /* 0x000076100d317816 */ /* 0x000fe40000000031 */
[----:B------:R-:W-:Y:S01]  /*6270*/  IABS R12, R7 ;  /* 0x00000007000c7213 */ /* 0x000fe20000000000 */
[----:B------:R-:W-:Y:S01]  /*6280*/  IMAD.IADD R7, R223, 0x1, -R27 ;  /* 0x00000001df077824 */ /* 0x000fe200078e0a1b */
[----:B------:R-:W-:Y:S01]  /*6290*/  PRMT R48, R13, 0x7632, R48 ;  /* 0x000076320d307816 */ /* 0x000fe20000000030 */
[----:B------:R-:W-:Y:S01]  /*62a0*/  FFMA.FTZ R13, R31, -R216, R59 ;  /* 0x800000d81f0d7223 */ /* 0x000fe2000001003b */
[----:B------:R1:W-:Y:S01]  /*62b0*/  I2F R26, R12 ;  /* 0x0000000c001a7306 */ /* 0x0003e20000201400 */
[----:B------:R-:W-:Y:S01]  /*62c0*/  FSEL R59, R17, -INF , !P1 ;  /* 0xff800000113b7808 */ /* 0x000fe20004800000 */
[----:B------:R-:W-:Y:S01]  /*62d0*/  @!P4 HFMA2.BF16_V2 R42, -RZ.H0_H0, RZ.H0_H0, -R49.H0_H0 ;  /* 0x200000ffff2ac231 */ /* 0x000fe20000340931 */
[----:B------:R-:W-:Y:S02]  /*62e0*/  IABS R7, R7 ;  /* 0x0000000700077213 */ /* 0x000fe40000000000 */
[----:B------:R-:W-:-:S02]  /*62f0*/  FSEL R56, R13, -INF , !P2 ;  /* 0xff8000000d387808 */ /* 0x000fc40005000000 */
[----:B------:R-:W-:Y:S01]  /*6300*/  PRMT R145, R49, 0x5410, R48 ;  /* 0x0000541031917816 */ /* 0x000fe20000000030 */
[----:B------:R-:W-:Y:S01]  /*6310*/  IMAD.MOV.U32 R11, RZ, RZ, R7 ;  /* 0x000000ffff0b7224 */ /* 0x000fe200078e0007 */
[----:B------:R-:W-:Y:S02]  /*6320*/  @!P4 PRMT R49, R42, 0x5410, RZ ;  /* 0x000054102a31c816 */ /* 0x000fe400000000ff */
[C---:B------:R-:W-:Y:S01]  /*6330*/  ISETP.GE.AND P1, PT, R25.reuse, R227, PT ;  /* 0x000000e31900720c */ /* 0x040fe20003f26270 */
[----:B------:R2:W-:Y:S01]  /*6340*/  I2F R21, R11 ;  /* 0x0000000b00157306 */ /* 0x0005e20000201400 */
[C---:B------:R-:W-:Y:S02]  /*6350*/  ISETP.GE.AND P4, PT, R25.reuse, R228, PT ;  /* 0x000000e41900720c */ /* 0x040fe40003f86270 */
[C---:B------:R-:W-:Y:S01]  /*6360*/  ISETP.GE.OR P1, PT, R25.reuse, R233, !P1 ;  /* 0x000000e91900720c */ /* 0x040fe20004f26670 */
[----:B-1----:R-:W-:Y:S01]  /*6370*/  IMAD.IADD R12, R230, 0x1, -R27 ;  /* 0x00000001e60c7824 */ /* 0x002fe200078e0a1b */
[----:B------:R-:W-:-:S04]  /*6380*/  ISETP.GE.OR P4, PT, R25, R234, !P4 ;  /* 0x000000ea1900720c */ /* 0x000fc80006786670 */
[----:B------:R-:W-:Y:S01]  /*6390*/  IABS R7, R12 ;  /* 0x0000000c00077213 */ /* 0x000fe20000000000 */
[----:B------:R-:W-:-:S04]  /*63a0*/  IMAD.IADD R12, R223, 0x1, -R25 ;  /* 0x00000001df0c7824 */ /* 0x000fc800078e0a19 */
[----:B--2---:R-:W-:Y:S01]  /*63b0*/  IMAD.MOV.U32 R11, RZ, RZ, R7 ;  /* 0x000000ffff0b7224 */ /* 0x004fe200078e0007 */
[----:B------:R-:W-:Y:S01]  /*63c0*/  IABS R7, R12 ;  /* 0x0000000c00077213 */ /* 0x000fe20000000000 */
[----:B------:R-:W-:Y:S02]  /*63d0*/  IMAD.IADD R12, R230, 0x1, -R25 ;  /* 0x00000001e60c7824 */ /* 0x000fe400078e0a19 */
[----:B------:R1:W-:Y:S02]  /*63e0*/  I2F R20, R11 ;  /* 0x0000000b00147306 */ /* 0x0003e40000201400 */
[----:B-1----:R-:W-:Y:S01]  /*63f0*/  IMAD.MOV.U32 R11, RZ, RZ, R7 ;  /* 0x000000ffff0b7224 */ /* 0x002fe200078e0007 */
[----:B------:R-:W-:Y:S01]  /*6400*/  IABS R7, R12 ;  /* 0x0000000c00077213 */ /* 0x000fe20000000000 */
[----:B------:R-:W-:-:S04]  /*6410*/  IMAD.IADD R12, R223, 0x1, -R29 ;  /* 0x00000001df0c7824 */ /* 0x000fc800078e0a1d */
[----:B------:R1:W2:Y:S02]  /*6420*/  I2F R19, R11 ;  /* 0x0000000b00137306 */ /* 0x0002a40000201400 */
[----:B-1----:R-:W-:Y:S01]  /*6430*/  IMAD.MOV.U32 R11, RZ, RZ, R7 ;  /* 0x000000ffff0b7224 */ /* 0x002fe200078e0007 */
[----:B------:R-:W-:Y:S01]  /*6440*/  IABS R7, R12 ;  /* 0x0000000c00077213 */ /* 0x000fe20000000000 */
[----:B--2---:R-:W-:-:S04]  /*6450*/  FFMA.FTZ R17, R19, -R216, R100 ;  /* 0x800000d813117223 */ /* 0x004fc80000010064 */
[----:B------:R1:W2:Y:S01]  /*6460*/  I2F R16, R11 ;  /* 0x0000000b00107306 */ /* 0x0002a20000201400 */
[----:B------:R-:W-:-:S07]  /*6470*/  FSEL R60, R17, -INF , !P4 ;  /* 0xff800000113c7808 */ /* 0x000fce0006000000 */
[----:B------:R3:W4:Y:S01]  /*6480*/  I2F R13, R7 ;  /* 0x00000007000d7306 */ /* 0x0007220000201400 */
[----:B-1----:R-:W-:Y:S01]  /*6490*/  IADD3 R11, R34, -0x20, RZ ;  /* 0xffffffe0220b7810 */ /* 0x002fe20007ffe0ff */
[----:B--2---:R-:W-:-:S03]  /*64a0*/  FFMA.FTZ R18, R16, -R216, R102 ;  /* 0x800000d810127223 */ /* 0x004fc60000010066 */
[----:B------:R-:W-:Y:S02]  /*64b0*/  SHF.R.S32.HI R12, RZ, 0x1f, R11 ;  /* 0x0000001fff0c7819 */ /* 0x000fe4000001140b */
[----:B------:R-:W-:Y:S02]  /*64c0*/  FSEL R62, R18, -INF , !P1 ;  /* 0xff800000123e7808 */ /* 0x000fe40004800000 */
[C---:B---3--:R-:W-:Y:S01]  /*64d0*/  IADD3 R7, P2, R6.reuse, R11, RZ ;  /* 0x0000000b06077210 */ /* 0x048fe20007f5e0ff */
[----:B------:R-:W-:Y:S01]  /*64e0*/  FFMA.FTZ R11, R21, -R216, R93 ;  /* 0x800000d8150b7223 */ /* 0x000fe2000001005d */
[----:B------:R-:W-:Y:S01]  /*64f0*/  LOP3.LUT R18, R9, R74, R72, 0x96, !PT ;  /* 0x0000004a09127212 */ /* 0x000fe200078e9648 */
[----:B----4-:R-:W-:Y:S01]  /*6500*/  FFMA.FTZ R16, R13, -R216, R101 ;  /* 0x800000d80d107223 */ /* 0x010fe20000010065 */
[----:B------:R-:W-:Y:S01]  /*6510*/  LEA.HI.X.SX32 R24, R6, R12, 0x1, P2 ;  /* 0x0000000c06187211 */ /* 0x000fe200010f0eff */
[-C--:B------:R-:W-:Y:S01]  /*6520*/  FFMA.FTZ R6, R26, -R216.reuse, R94 ;  /* 0x800000d81a067223 */ /* 0x080fe2000001005e */
[----:B------:R-:W-:Y:S01]  /*6530*/  FSEL R54, R11, -INF , !P6 ;  /* 0xff8000000b367808 */ /* 0x000fe20007000000 */
[----:B------:R-:W-:Y:S01]  /*6540*/  FFMA.FTZ R12, R20, -R216, R95 ;  /* 0x800000d8140c7223 */ /* 0x000fe2000001005f */
[----:B------:R-:W-:-:S02]  /*6550*/  LOP3.LUT R13, R61, R79, RZ, 0x3c, !PT ;  /* 0x0000004f3d0d7212 */ /* 0x000fc400078e3cff */
[----:B------:R-:W-:Y:S01]  /*6560*/  FSEL R65, R6, -INF , !P5 ;  /* 0xff80000006417808 */ /* 0x000fe20006800000 */
[----:B------:R-:W-:Y:S01]  /*6570*/  IMAD.IADD R6, R230, 0x1, -R29 ;  /* 0x00000001e6067824 */ /* 0x000fe200078e0a1d */
[----:B------:R-:W-:Y:S01]  /*6580*/  ISETP.GE.AND P2, PT, R29, R228, PT ;  /* 0x000000e41d00720c */ /* 0x000fe20003f46270 */
[----:B------:R-:W-:Y:S01]  /*6590*/  IMAD.WIDE.U32 R66, R13, -0x2daee0ad, RZ ;  /* 0xd2511f530d427825 */ /* 0x000fe200078e00ff */
[----:B------:R-:W-:Y:S02]  /*65a0*/  FSEL R58, R12, -INF , !P0 ;  /* 0xff8000000c3a7808 */ /* 0x000fe40004000000 */
[----:B------:R-:W-:Y:S01]  /*65b0*/  IABS R11, R6 ;  /* 0x00000006000b7213 */ /* 0x000fe20000000000 */
[----:B------:R-:W-:Y:S01]  /*65c0*/  IMAD.IADD R6, R223, 0x1, -R28 ;  /* 0x00000001df067824 */ /* 0x000fe200078e0a1c */
[----:B------:R-:W-:Y:S01]  /*65d0*/  ISETP.GE.OR P2, PT, R29, R234, !P2 ;  /* 0x000000ea1d00720c */ /* 0x000fe20005746670 */
[----:B------:R-:W-:Y:S01]  /*65e0*/  IMAD.IADD R12, R223, 0x1, -R30 ;  /* 0x00000001df0c7824 */ /* 0x000fe200078e0a1e */
[----:B------:R1:W2:Y:S01]  /*65f0*/  I2F R19, R11 ;  /* 0x0000000b00137306 */ /* 0x0002a20000201400 */
[----:B------:R3:W-:Y:S01]  /*6600*/  STL.64 [R1+0x48], R66 ;  /* 0x0000484201007387 */ /* 0x0007e20000100a00 */
[----:B------:R-:W-:-:S02]  /*6610*/  IABS R6, R6 ;  /* 0x0000000600067213 */ /* 0x000fc40000000000 */
[----:B------:R-:W-:Y:S02]  /*6620*/  FSEL R55, R16, -INF , !P2 ;  /* 0xff80000010377808 */ /* 0x000fe40005000000 */
[CC--:B------:R-:W-:Y:S02]  /*6630*/  ISETP.GE.AND P5, PT, R29.reuse, R227.reuse, PT ;  /* 0x000000e31d00720c */ /* 0x0c0fe40003fa6270 */
[----:B------:R-:W4:Y:S01]  /*6640*/  I2F R20, R6 ;  /* 0x0000000600147306 */ /* 0x000f220000201400 */
[CC--:B------:R-:W-:Y:S02]  /*6650*/  ISETP.GE.AND P6, PT, R28.reuse, R228.reuse, PT ;  /* 0x000000e41c00720c */ /* 0x0c0fe40003fc6270 */
[----:B------:R-:W-:Y:S02]  /*6660*/  ISETP.GE.AND P0, PT, R28, R227, PT ;  /* 0x000000e31c00720c */ /* 0x000fe40003f06270 */
[----:B------:R-:W-:Y:S02]  /*6670*/  ISETP.GE.OR P5, PT, R29, R233, !P5 ;  /* 0x000000e91d00720c */ /* 0x000fe40006fa6670 */
[----:B------:R-:W-:Y:S01]  /*6680*/  ISETP.GE.AND P1, PT, R30, R228, PT ;  /* 0x000000e41e00720c */ /* 0x000fe20003f26270 */
[----:B-1----:R-:W-:Y:S01]  /*6690*/  IMAD.IADD R11, R230, 0x1, -R28 ;  /* 0x00000001e60b7824 */ /* 0x002fe200078e0a1c */
[----:B------:R-:W-:Y:S01]  /*66a0*/  ISETP.GE.AND P2, PT, R30, R227, PT ;  /* 0x000000e31e00720c */ /* 0x000fe20003f46270 */
[----:B--2---:R-:W-:Y:S01]  /*66b0*/  FFMA.FTZ R31, R19, -R216, R103 ;  /* 0x800000d8131f7223 */ /* 0x004fe20000010067 */
[----:B------:R-:W-:Y:S01]  /*66c0*/  ISETP.GE.OR P6, PT, R28, R234, !P6 ;  /* 0x000000ea1c00720c */ /* 0x000fe200077c6670 */
[----:B------:R-:W-:Y:S01]  /*66d0*/  IMAD.WIDE.U32 R18, R18, -0x2daee0ad, RZ ;  /* 0xd2511f5312127825 */ /* 0x000fe200078e00ff */
[----:B------:R-:W-:-:S02]  /*66e0*/  IABS R13, R11 ;  /* 0x0000000b000d7213 */ /* 0x000fc40000000000 */
[----:B------:R-:W-:Y:S01]  /*66f0*/  LOP3.LUT R11, R67, R53, R70, 0x96, !PT ;  /* 0x00000035430b7212 */ /* 0x000fe200078e9646 */
[----:B----4-:R-:W-:Y:S01]  /*6700*/  FFMA.FTZ R29, R20, -R216, R104 ;  /* 0x800000d8141d7223 */ /* 0x010fe20000010068 */
[----:B------:R1:W2:Y:S01]  /*6710*/  I2F R26, R13 ;  /* 0x0000000d001a7306 */ /* 0x0002a20000201400 */
[----:B------:R-:W-:Y:S02]  /*6720*/  IABS R6, R12 ;  /* 0x0000000c00067213 */ /* 0x000fe40000000000 */
[----:B------:R-:W-:Y:S01]  /*6730*/  IMAD.WIDE.U32 R194, R11, -0x326172a9, RZ ;  /* 0xcd9e8d570bc27825 */ /* 0x000fe200078e00ff */
[----:B------:R-:W-:Y:S02]  /*6740*/  LEA R12, P4, R7, R110, 0x1 ;  /* 0x0000006e070c7211 */ /* 0x000fe400078808ff */
[----:B------:R-:W-:Y:S01]  /*6750*/  ISETP.GE.OR P0, PT, R28, R233, !P0 ;  /* 0x000000e91c00720c */ /* 0x000fe20004706670 */
[----:B------:R-:W-:Y:S01]  /*6760*/  IMAD.IADD R11, R230, 0x1, -R30 ;  /* 0x00000001e60b7824 */ /* 0x000fe200078e0a1e */
[----:B------:R-:W-:Y:S01]  /*6770*/  LOP3.LUT R16, R195, R64, R8, 0x96, !PT ;  /* 0x00000040c3107212 */ /* 0x000fe200078e9608 */
[----:B------:R4:W5:Y:S01]  /*6780*/  I2F R17, R6 ;  /* 0x0000000600117306 */ /* 0x0009620000201400 */
[----:B------:R-:W-:-:S02]  /*6790*/  LOP3.LUT R18, R23, R46, R18, 0x96, !PT ;  /* 0x0000002e17127212 */ /* 0x000fc400078e9612 */
[----:B------:R-:W-:Y:S02]  /*67a0*/  IABS R11, R11 ;  /* 0x0000000b000b7213 */ /* 0x000fe40000000000 */
[----:B------:R-:W-:Y:S02]  /*67b0*/  ISETP.GE.OR P1, PT, R30, R234, !P1 ;  /* 0x000000ea1e00720c */ /* 0x000fe40004f26670 */
[----:B-1----:R-:W-:Y:S01]  /*67c0*/  LOP3.LUT R13, R9, R74, R78, 0x96, !PT ;  /* 0x0000004a090d7212 */ /* 0x002fe200078e964e */
[----:B------:R1:W1:Y:S01]  /*67d0*/  I2F R21, R11 ;  /* 0x0000000b00157306 */ /* 0x0002620000201400 */
[----:B--2---:R-:W-:Y:S01]  /*67e0*/  FFMA.FTZ R33, R26, -R216, R106 ;  /* 0x800000d81a217223 */ /* 0x004fe2000001006a */
[----:B------:R-:W-:Y:S02]  /*67f0*/  ISETP.GE.OR P2, PT, R30, R233, !P2 ;  /* 0x000000e91e00720c */ /* 0x000fe40005746670 */
[----:B------:R-:W-:Y:S01]  /*6800*/  IMAD.WIDE.U32 R8, R13, -0x2daee0ad, RZ ;  /* 0xd2511f530d087825 */ /* 0x000fe200078e00ff */
[----:B------:R-:W-:-:S02]  /*6810*/  LEA.HI.X R13, R7, R111, R24, 0x1, P4 ;  /* 0x0000006f070d7211 */ /* 0x000fc400020f0c18 */
[----:B----4-:R-:W-:Y:S01]  /*6820*/  LOP3.LUT R6, R61, R73, RZ, 0x3c, !PT ;  /* 0x000000493d067212 */ /* 0x010fe200078e3cff */
[----:B------:R-:W-:Y:S01]  /*6830*/  IMAD.WIDE.U32 R24, R16, -0x2daee0ad, RZ ;  /* 0xd2511f5310187825 */ /* 0x000fe200078e00ff */
[----:B------:R-:W-:-:S03]  /*6840*/  LOP3.LUT R7, R9, R47, R66, 0x96, !PT ;  /* 0x0000002f09077212 */ /* 0x000fc600078e9642 */
[----:B---3--:R-:W-:Y:S01]  /*6850*/  IMAD.WIDE.U32 R66, R6, -0x2daee0ad, RZ ;  /* 0xd2511f5306427825 */ /* 0x008fe200078e00ff */
[----:B------:R-:W-:-:S03]  /*6860*/  LOP3.LUT R26, R25, R46, R8, 0x96, !PT ;  /* 0x0000002e191a7212 */ /* 0x000fc600078e9608 */
[----:B------:R-:W-:Y:S01]  /*6870*/  IMAD.WIDE.U32 R6, R7, -0x326172a9, RZ ;  /* 0xcd9e8d5707067825 */ /* 0x000fe200078e00ff */
[----:B-1----:R-:W-:Y:S01]  /*6880*/  LOP3.LUT R11, R67, R53, R70, 0x96, !PT ;  /* 0x00000035430b7212 */ /* 0x002fe200078e9646 */
[----:B------:R1:W-:Y:S01]  /*6890*/  STL.64 [R1+0x20], R66 ;  /* 0x0000204201007387 */ /* 0x0003e20000100a00 */
[----:B------:R-:W-:Y:S01]  /*68a0*/  LOP3.LUT R9, R19, R47, R66, 0x96, !PT ;  /* 0x0000002f13097212 */ /* 0x000fe200078e9642 */
[----:B-----5:R-:W-:Y:S01]  /*68b0*/  FFMA.FTZ R28, R17, -R216, R105 ;  /* 0x800000d8111c7223 */ /* 0x020fe20000010069 */
[-CC-:B------:R-:W-:Y:S01]  /*68c0*/  LOP3.LUT R16, R7, R44.reuse, R194.reuse, 0x96, !PT ;  /* 0x0000002c07107212 */ /* 0x180fe200078e96c2 */
[----:B------:R-:W-:Y:S01]  /*68d0*/  IMAD.WIDE.U32 R246, R11, -0x326172a9, RZ ;  /* 0xcd9e8d570bf67825 */ /* 0x000fe200078e00ff */
[----:B------:R-:W-:Y:S01]  /*68e0*/  LOP3.LUT R11, R7, R44, R194, 0x96, !PT ;  /* 0x0000002c070b7212 */ /* 0x000fe200078e96c2 */
[----:B------:R-:W-:Y:S01]  /*68f0*/  STL [R1+0xa4], R252 ;  /* 0x0000a4fc01007387 */ /* 0x000fe20000100800 */
[----:B------:R-:W-:Y:S01]  /*6900*/  LOP3.LUT R7, R35, R252, R36, 0x96, !PT ;  /* 0x000000fc23077212 */ /* 0x000fe200078e9624 */
[----:B------:R-:W-:-:S04]  /*6910*/  IMAD.WIDE.U32 R8, R9, -0x326172a9, RZ ;  /* 0xcd9e8d5709087825 */ /* 0x000fc800078e00ff */
[----:B------:R-:W-:Y:S01]  /*6920*/  IMAD.WIDE.U32 R16, R16, -0x2daee0ad, RZ ;  /* 0xd2511f5310107825 */ /* 0x000fe200078e00ff */
[----:B------:R-:W-:-:S03]  /*6930*/  LOP3.LUT R20, R9, R44, R246, 0x96, !PT ;  /* 0x0000002c09147212 */ /* 0x000fc600078e96f6 */
[----:B------:R-:W-:Y:S01]  /*6940*/  IMAD.WIDE.U32 R26, R26, -0x326172a9, RZ ;  /* 0xcd9e8d571a1a7825 */ /* 0x000fe200078e00ff */
[----:B------:R-:W-:-:S03]  /*6950*/  LOP3.LUT R17, R17, R235, R24, 0x96, !PT ;  /* 0x000000eb11117212 */ /* 0x000fc600078e9618 */
[----:B------:R-:W-:Y:S01]  /*6960*/  FFMA.FTZ R30, R21, -R216, R107 ;  /* 0x800000d8151e7223 */ /* 0x000fe2000001006b */
[CCC-:B------:R-:W-:Y:S01]  /*6970*/  LOP3.LUT R24, R27.reuse, R245.reuse, R6.reuse, 0x96, !PT ;  /* 0x000000f51b187212 */ /* 0x1c0fe200078e9606 */
[----:B------:R-:W-:Y:S01]  /*6980*/  IMAD.WIDE.U32 R20, R20, -0x2daee0ad, RZ ;  /* 0xd2511f5314147825 */ /* 0x000fe200078e00ff */
[----:B------:R-:W-:-:S03]  /*6990*/  LOP3.LUT R9, R27, R245, R6, 0x96, !PT ;  /* 0x000000f51b097212 */ /* 0x000fc600078e9606 */
[----:B------:R-:W-:Y:S01]  /*69a0*/  IMAD.WIDE.U32 R18, R18, -0x326172a9, RZ ;  /* 0xcd9e8d5712127825 */ /* 0x000fe200078e00ff */
[----:B------:R-:W-:-:S03]  /*69b0*/  LOP3.LUT R6, R21, R235, R22, 0x96, !PT ;  /* 0x000000eb15067212 */ /* 0x000fc600078e9616 */
[----:B------:R-:W-:Y:S01]  /*69c0*/  IMAD.WIDE.U32 R24, R24, -0x2daee0ad, RZ ;  /* 0xd2511f5318187825 */ /* 0x000fe200078e00ff */
[----:B------:R-:W-:-:S03]  /*69d0*/  LOP3.LUT R22, R19, R245, R8, 0x96, !PT ;  /* 0x000000f513167212 */ /* 0x000fc600078e9608 */
[----:B------:R-:W-:Y:S01]  /*69e0*/  IMAD.WIDE.U32 R46, R6, -0x326172a9, RZ ;  /* 0xcd9e8d57062e7825 */ /* 0x000fe200078e00ff */
[----:B------:R-:W-:-:S03]  /*69f0*/  LOP3.LUT R8, R25, R43, R16, 0x96, !PT ;  /* 0x0000002b19087212 */ /* 0x000fc600078e9610 */
[----:B------:R-:W-:-:S04]  /*6a00*/  IMAD.WIDE.U32 R22, R22, -0x2daee0ad, RZ ;  /* 0xd2511f5316167825 */ /* 0x000fc800078e00ff */
[----:B------:R-:W-:Y:S01]  /*6a10*/  IMAD.WIDE.U32 R16, R17, -0x326172a9, RZ ;  /* 0xcd9e8d5711107825 */ /* 0x000fe200078e00ff */
[----:B-1----:R-:W-:-:S03]  /*6a20*/  LOP3.LUT R66, R23, R43, R20, 0x96, !PT ;  /* 0x0000002b17427212 */ /* 0x002fc600078e9614 */
[----:B------:R-:W-:Y:S01]  /*6a30*/  IMAD R11, R11, -0x2daee0ad, RZ ;  /* 0xd2511f530b0b7824 */ /* 0x000fe200078e02ff */
[-CC-:B------:R-:W-:Y:S01]  /*6a40*/  LOP3.LUT R19, R17, R252.reuse, R26.reuse, 0x96, !PT ;  /* 0x000000fc11137212 */ /* 0x180fe200078e961a */
[----:B------:R-:W-:Y:S01]  /*6a50*/  IMAD.WIDE.U32 R20, R9, -0x2daee0ad, RZ ;  /* 0xd2511f5309147825 */ /* 0x000fe200078e00ff */
[-C--:B------:R-:W-:Y:S02]  /*6a60*/  LOP3.LUT R26, R17, R252.reuse, R26, 0x96, !PT ;  /* 0x000000fc111a7212 */ /* 0x080fe400078e961a */
[----:B------:R-:W-:Y:S01]  /*6a70*/  LOP3.LUT R17, R47, R252, R18, 0x96, !PT ;  /* 0x000000fc2f117212 */ /* 0x000fe200078e9612 */
[----:B------:R-:W-:Y:S01]  /*6a80*/  IMAD.WIDE.U32 R6, R7, -0x2daee0ad, RZ ;  /* 0xd2511f5307067825 */ /* 0x000fe200078e00ff */
[----:B------:R-:W-:-:S03]  /*6a90*/  LOP3.LUT R18, R21, R43, R11, 0x96, !PT ;  /* 0x0000002b15127212 */ /* 0x000fc600078e960b */
[----:B------:R-:W-:Y:S01]  /*6aa0*/  IMAD.WIDE.U32 R8, R8, -0x326172a9, RZ ;  /* 0xcd9e8d5708087825 */ /* 0x000fe200078e00ff */
[----:B------:R-:W-:Y:S02]  /*6ab0*/  LOP3.LUT R41, R7, R244, R38, 0x96, !PT ;  /* 0x000000f407297212 */ /* 0x000fe400078e9626 */
[C---:B------:R-:W-:Y:S02]  /*6ac0*/  LOP3.LUT R25, R6.reuse, 0xff, RZ, 0xc0, !PT ;  /* 0x000000ff06197812 */ /* 0x040fe400078ec0ff */
[----:B------:R-:W-:Y:S02]  /*6ad0*/  LOP3.LUT R27, R6, 0xffff, RZ, 0xc0, !PT ;  /* 0x0000ffff061b7812 */ /* 0x000fe400078ec0ff */
[--C-:B------:R-:W-:Y:S02]  /*6ae0*/  SHF.R.U32.HI R47, RZ, 0x10, R6.reuse ;  /* 0x00000010ff2f7819 */ /* 0x100fe40000011606 */
[----:B------:R-:W-:Y:S01]  /*6af0*/  SHF.R.U32.HI R23, RZ, 0x18, R6 ;  /* 0x00000018ff177819 */ /* 0x000fe20000011606 */
[----:B------:R-:W-:Y:S01]  /*6b00*/  IMAD.WIDE.U32 R6, R19, -0x2daee0ad, RZ ;  /* 0xd2511f5313067825 */ /* 0x000fe200078e00ff */
[----:B------:R-:W-:-:S02]  /*6b10*/  LOP3.LUT R11, R9, R128, R16, 0x96, !PT ;  /* 0x00000080090b7212 */ /* 0x000fc400078e9610 */
[----:B------:R-:W-:Y:S01]  /*6b20*/  LOP3.LUT R21, R8, 0xff, RZ, 0xc0, !PT ;  /* 0x000000ff08157812 */ /* 0x000fe200078ec0ff */
[----:B------:R-:W-:Y:S01]  /*6b30*/  IMAD.WIDE.U32 R18, R18, -0x326172a9, RZ ;  /* 0xcd9e8d5712127825 */ /* 0x000fe200078e00ff */
[----:B------:R-:W-:Y:S02]  /*6b40*/  LOP3.LUT R64, R8, 0xffff, RZ, 0xc0, !PT ;  /* 0x0000ffff08407812 */ /* 0x000fe400078ec0ff */
[--C-:B------:R-:W-:Y:S02]  /*6b50*/  SHF.R.U32.HI R67, RZ, 0x10, R8.reuse ;  /* 0x00000010ff437819 */ /* 0x100fe40000011608 */
[----:B------:R-:W-:Y:S01]  /*6b60*/  SHF.R.U32.HI R53, RZ, 0x18, R8 ;  /* 0x00000018ff357819 */ /* 0x000fe20000011608 */
[----:B------:R-:W-:Y:S01]  /*6b70*/  IMAD.WIDE.U32 R8, R26, -0x2daee0ad, RZ ;  /* 0xd2511f531a087825 */ /* 0x000fe200078e00ff */
[----:B------:R-:W-:Y:S02]  /*6b80*/  LOP3.LUT R43, R19, R128, R16, 0x96, !PT ;  /* 0x00000080132b7212 */ /* 0x000fe400078e9610 */
[----:B------:R-:W-:-:S02]  /*6b90*/  LOP3.LUT R39, R7, R244, R24, 0x96, !PT ;  /* 0x000000f407277212 */ /* 0x000fc400078e9618 */
[----:B------:R-:W-:Y:S02]  /*6ba0*/  FMNMX.FTZ R16, R63, R52, !PT ;  /* 0x000000343f107209 */ /* 0x000fe40007810000 */
[C---:B------:R-:W-:Y:S02]  /*6bb0*/  LOP3.LUT R24, R6.reuse, 0xff, RZ, 0xc0, !PT ;  /* 0x000000ff06187812 */ /* 0x040fe400078ec0ff */
[----:B------:R-:W-:Y:S02]  /*6bc0*/  LOP3.LUT R86, R6, 0xffff, RZ, 0xc0, !PT ;  /* 0x0000ffff06567812 */ /* 0x000fe400078ec0ff */
[--C-:B------:R-:W-:Y:S02]  /*6bd0*/  SHF.R.U32.HI R71, RZ, 0x10, R6.reuse ;  /* 0x00000010ff477819 */ /* 0x100fe40000011606 */
[----:B------:R-:W-:Y:S01]  /*6be0*/  SHF.R.U32.HI R61, RZ, 0x18, R6 ;  /* 0x00000018ff3d7819 */ /* 0x000fe20000011606 */
[----:B------:R-:W-:Y:S01]  /*6bf0*/  IMAD.WIDE.U32 R6, R17, -0x2daee0ad, RZ ;  /* 0xd2511f5311067825 */ /* 0x000fe200078e00ff */
[----:B------:R-:W-:-:S02]  /*6c00*/  LOP3.LUT R72, R8, 0xffff, RZ, 0xc0, !PT ;  /* 0x0000ffff08487812 */ /* 0x000fc400078ec0ff */
[----:B------:R-:W-:Y:S02]  /*6c10*/  LOP3.LUT R77, R8, 0xff, RZ, 0xc0, !PT ;  /* 0x000000ff084d7812 */ /* 0x000fe400078ec0ff */
[--C-:B------:R-:W-:Y:S02]  /*6c20*/  SHF.R.U32.HI R73, RZ, 0x10, R8.reuse ;  /* 0x00000010ff497819 */ /* 0x100fe40000011608 */
[----:B------:R-:W-:Y:S02]  /*6c30*/  SHF.R.U32.HI R79, RZ, 0x18, R8 ;  /* 0x00000018ff4f7819 */ /* 0x000fe40000011608 */
[----:B------:R-:W-:Y:S02]  /*6c40*/  FMNMX.FTZ R8, R59, R16, !PT ;  /* 0x000000103b087209 */ /* 0x000fe40007810000 */
[----:B------:R-:W-:Y:S02]  /*6c50*/  LOP3.LUT R44, R7, R244, R22, 0x96, !PT ;  /* 0x000000f4072c7212 */ /* 0x000fe400078e9616 */
[----:B------:R-:W-:-:S02]  /*6c60*/  LOP3.LUT R70, R6, 0xffff, RZ, 0xc0, !PT ;  /* 0x0000ffff06467812 */ /* 0x000fc400078ec0ff */
[----:B------:R-:W-:Y:S02]  /*6c70*/  FMNMX.FTZ R7, R54, R8, !PT ;  /* 0x0000000836077209 */ /* 0x000fe40007810000 */
[----:B------:R-:W-:Y:S02]  /*6c80*/  LOP3.LUT R74, R6, 0xff, RZ, 0xc0, !PT ;  /* 0x000000ff064a7812 */ /* 0x000fe400078ec0ff */
[--C-:B------:R-:W-:Y:S02]  /*6c90*/  SHF.R.U32.HI R78, RZ, 0x10, R6.reuse ;  /* 0x00000010ff4e7819 */ /* 0x100fe40000011606 */
[----:B------:R-:W-:Y:S01]  /*6ca0*/  SHF.R.U32.HI R81, RZ, 0x18, R6 ;  /* 0x00000018ff517819 */ /* 0x000fe20000011606 */
[----:B------:R-:W-:Y:S01]  /*6cb0*/  FFMA.FTZ R6, R45, R2, -R5 ;  /* 0x000000022d067223 */ /* 0x000fe20000010805 */
[----:B------:R-:W-:Y:S02]  /*6cc0*/  FMNMX.FTZ R7, R60, R7, !PT ;  /* 0x000000073c077209 */ /* 0x000fe40007810000 */
[----:B------:R-:W-:Y:S01]  /*6cd0*/  FSEL R17, R29, -INF , !P6 ;  /* 0xff8000001d117808 */ /* 0x000fe20007000000 */
[----:B------:R1:W-:Y:S01]  /*6ce0*/  MUFU.EX2 R193, R6 ;  /* 0x0000000600c17308 */ /* 0x0003e20000000800 */
[----:B------:R-:W-:-:S02]  /*6cf0*/  FMNMX.FTZ R7, R55, R7, !PT ;  /* 0x0000000737077209 */ /* 0x000fc40007810000 */
[C---:B------:R-:W-:Y:S02]  /*6d00*/  LOP3.LUT R89, R18.reuse, 0xffff, RZ, 0xc0, !PT ;  /* 0x0000ffff12597812 */ /* 0x040fe400078ec0ff */
[----:B------:R-:W-:Y:S02]  /*6d10*/  LOP3.LUT R92, R18, 0xff, RZ, 0xc0, !PT ;  /* 0x000000ff125c7812 */ /* 0x000fe400078ec0ff */
[--C-:B------:R-:W-:Y:S02]  /*6d20*/  SHF.R.U32.HI R90, RZ, 0x10, R18.reuse ;  /* 0x00000010ff5a7819 */ /* 0x100fe40000011612 */
[----:B------:R-:W-:Y:S02]  /*6d30*/  SHF.R.U32.HI R91, RZ, 0x18, R18 ;  /* 0x00000018ff5b7819 */ /* 0x000fe40000011612 */
[----:B------:R-:W-:Y:S02]  /*6d40*/  FSEL R18, R28, -INF , !P1 ;  /* 0xff8000001c127808 */ /* 0x000fe40004800000 */
[----:B------:R-:W-:Y:S01]  /*6d50*/  FMNMX.FTZ R132, R17, R7, !PT ;  /* 0x0000000711847209 */ /* 0x000fe20007810000 */
[----:B------:R-:W-:Y:S01]  /*6d60*/  FFMA.FTZ R7, R80, R2, -R5 ;  /* 0x0000000250077223 */ /* 0x000fe20000010805 */
[----:B------:R-:W-:-:S02]  /*6d70*/  LOP3.LUT R42, R9, R244, R20, 0x96, !PT ;  /* 0x000000f4092a7212 */ /* 0x000fc400078e9614 */
[----:B-1----:R-:W-:Y:S01]  /*6d80*/  FMNMX.FTZ R6, R57, R56, !PT ;  /* 0x0000003839067209 */ /* 0x002fe20007810000 */
[----:B------:R1:W2:Y:S01]  /*6d90*/  MUFU.EX2 R192, R7 ;  /* 0x0000000700c07308 */ /* 0x0002a20000000800 */
[----:B------:R-:W-:Y:S02]  /*6da0*/  FMNMX.FTZ R132, R18, R132, !PT ;  /* 0x0000008412847209 */ /* 0x000fe40007810000 */
[----:B------:R-:W-:Y:S02]  /*6db0*/  FMNMX.FTZ R6, R65, R6, !PT ;  /* 0x0000000641067209 */ /* 0x000fe40007810000 */
[----:B------:R-:W-:Y:S02]  /*6dc0*/  LOP3.LUT R9, R14, 0xffff, RZ, 0xc0, !PT ;  /* 0x0000ffff0e097812 */ /* 0x000fe400078ec0ff */
[----:B------:R-:W-:Y:S02]  /*6dd0*/  FMNMX.FTZ R6, R58, R6, !PT ;  /* 0x000000063a067209 */ /* 0x000fe40007810000 */
[----:B------:R-:W-:-:S02]  /*6de0*/  FSEL R45, R31, -INF , !P5 ;  /* 0xff8000001f2d7808 */ /* 0x000fc40006800000 */
[----:B------:R-:W-:Y:S02]  /*6df0*/  FMNMX.FTZ R6, R62, R6, !PT ;  /* 0x000000063e067209 */ /* 0x000fe40007810000 */
[----:B------:R-:W-:Y:S02]  /*6e00*/  LOP3.LUT R8, R14, 0xff, RZ, 0xc0, !PT ;  /* 0x000000ff0e087812 */ /* 0x000fe400078ec0ff */
[--C-:B------:R-:W-:Y:S02]  /*6e10*/  SHF.R.U32.HI R15, RZ, 0x10, R14.reuse ;  /* 0x00000010ff0f7819 */ /* 0x100fe4000001160e */
[----:B------:R-:W-:Y:S02]  /*6e20*/  SHF.R.U32.HI R16, RZ, 0x18, R14 ;  /* 0x00000018ff107819 */ /* 0x000fe4000001160e */
[----:B------:R-:W3:Y:S01]  /*6e30*/  SHFL.BFLY PT, R14, R132, 0x2, 0x1f ;  /* 0x0c401f00840e7f89 */ /* 0x000ee200000e0000 */
[----:B------:R-:W-:Y:S02]  /*6e40*/  FSEL R20, R33, -INF , !P0 ;  /* 0xff80000021147808 */ /* 0x000fe40004000000 */
[----:B------:R-:W-:-:S02]  /*6e50*/  FMNMX.FTZ R6, R45, R6, !PT ;  /* 0x000000062d067209 */ /* 0x000fc40007810000 */
[----:B-1----:R-:W-:Y:S02]  /*6e60*/  SHF.R.U32.HI R7, RZ, 0x18, R32 ;  /* 0x00000018ff077819 */ /* 0x002fe40000011620 */
[----:B------:R-:W-:Y:S02]  /*6e70*/  FSEL R19, R30, -INF , !P2 ;  /* 0xff8000001e137808 */ /* 0x000fe40005000000 */
[----:B------:R-:W-:Y:S02]  /*6e80*/  FMNMX.FTZ R6, R20, R6, !PT ;  /* 0x0000000614067209 */ /* 0x000fe40007810000 */
[C---:B------:R-:W-:Y:S01]  /*6e90*/  ISETP.GE.U32.AND P5, PT, R217.reuse, R8, PT ;  /* 0x00000008d900720c */ /* 0x040fe20003fa6070 */
[----:B------:R-:W-:Y:S01]  /*6ea0*/  FFMA.FTZ R8, R68, R2, -R10 ;  /* 0x0000000244087223 */ /* 0x000fe2000001080a */
[----:B------:R-:W-:Y:S02]  /*6eb0*/  ISETP.GE.U32.AND P0, PT, R217, R7, PT ;  /* 0x00000007d900720c */ /* 0x000fe40003f06070 */
[----:B------:R-:W-:Y:S01]  /*6ec0*/  FMNMX.FTZ R6, R19, R6, !PT ;  /* 0x0000000613067209 */ /* 0x000fe20007810000 */
[----:B------:R1:W-:Y:S01]  /*6ed0*/  MUFU.EX2 R183, R8 ;  /* 0x0000000800b77308 */ /* 0x0003e20000000800 */
[----:B------:R-:W-:-:S02]  /*6ee0*/  SHF.R.U32.HI R7, RZ, 0x8, R9 ;  /* 0x00000008ff077819 */ /* 0x000fc40000011609 */
[----:B------:R-:W-:Y:S01]  /*6ef0*/  ISETP.GE.U32.AND P4, PT, R217, R25, PT ;  /* 0x00000019d900720c */ /* 0x000fe20003f86070 */
[----:B------:R-:W4:Y:S01]  /*6f00*/  SHFL.BFLY PT, R135, R6, 0x2, 0x1f ;  /* 0x0c401f0006877f89 */ /* 0x000f2200000e0000 */
[----:B------:R-:W-:Y:S02]  /*6f10*/  LOP3.LUT R9, R7, 0xffff, RZ, 0xc0, !PT ;  /* 0x0000ffff07097812 */ /* 0x000fe400078ec0ff */
[----:B--2---:R-:W-:Y:S02]  /*6f20*/  F2FP.BF16.PACK_AB R7, R192, R193 ;  /* 0x000000c1c007723e */ /* 0x004fe400000010ff */
[----:B------:R-:W-:Y:S01]  /*6f30*/  ISETP.GE.U32.AND P2, PT, R217, R9, PT ;  /* 0x00000009d900720c */ /* 0x000fe20003f46070 */
[----:B------:R-:W-:Y:S01]  /*6f40*/  @!P0 HFMA2.BF16_V2 R93, -RZ.H0_H0, RZ.H0_H0, -R48.H0_H0 ;  /* 0x200000ffff5d8231 */ /* 0x000fe20000340930 */
[C---:B------:R-:W-:Y:S02]  /*6f50*/  PRMT R40, R7.reuse, 0x7610, R40 ;  /* 0x0000761007287816 */ /* 0x040fe40000000028 */
[----:B------:R-:W-:-:S02]  /*6f60*/  PRMT R38, R7, 0x7632, R38 ;  /* 0x0000763207267816 */ /* 0x000fc40000000026 */
[----:B---3--:R-:W-:Y:S01]  /*6f70*/  FMNMX.FTZ R132, R132, R14, !PT ;  /* 0x0000000e84847209 */ /* 0x008fe20007810000 */
[-C--:B-1----:R-:W-:Y:S01]  /*6f80*/  FFMA.FTZ R8, R69, R2.reuse, -R10 ;  /* 0x0000000245087223 */ /* 0x082fe2000001080a */
[----:B------:R-:W-:Y:S01]  /*6f90*/  LOP3.LUT R7, R15, 0xff, RZ, 0xc0, !PT ;  /* 0x000000ff0f077812 */ /* 0x000fe200078ec0ff */
[----:B------:R-:W-:Y:S01]  /*6fa0*/  @!P5 HFMA2.BF16_V2 R94, -RZ.H0_H0, RZ.H0_H0, -R40.H0_H0 ;  /* 0x200000ffff5ed231 */ /* 0x000fe20000340928 */
[----:B------:R-:W-:Y:S01]  /*6fb0*/  @!P0 PRMT R48, R93, 0x5410, RZ ;  /* 0x000054105d308816 */ /* 0x000fe200000000ff */
[----:B------:R1:W2:Y:S01]  /*6fc0*/  MUFU.EX2 R151, R8 ;  /* 0x0000000800977308 */ /* 0x0002a20000000800 */
[----:B------:R-:W-:Y:S01]  /*6fd0*/  ISETP.GE.U32.AND P0, PT, R217, R7, PT ;  /* 0x00000007d900720c */ /* 0x000fe20003f06070 */
[----:B------:R-:W-:Y:S01]  /*6fe0*/  FFMA.FTZ R7, R83, R2, -R5 ;  /* 0x0000000253077223 */ /* 0x000fe20000010805 */
[----:B------:R-:W-:Y:S01]  /*6ff0*/  PRMT R69, R40, 0x5410, R38 ;  /* 0x0000541028457816 */ /* 0x000fe20000000026 */
[----:B------:R-:W-:Y:S01]  /*7000*/  @!P2 HFMA2.BF16_V2 R95, -RZ.H0_H0, RZ.H0_H0, -R38.H0_H0 ;  /* 0x200000ffff5fa231 */ /* 0x000fe20000340926 */
[----:B------:R-:W-:-:S02]  /*7010*/  @!P5 PRMT R40, R94, 0x5410, RZ ;  /* 0x000054105e28d816 */ /* 0x000fc400000000ff */
[----:B------:R-:W-:Y:S01]  /*7020*/  ISETP.GE.U32.AND P5, PT, R217, R16, PT ;  /* 0x00000010d900720c */ /* 0x000fe20003fa6070 */
[----:B------:R3:W-:Y:S01]  /*7030*/  MUFU.EX2 R149, R7 ;  /* 0x0000000700957308 */ /* 0x0007e20000000800 */
[----:B------:R-:W-:Y:S01]  /*7040*/  @!P2 PRMT R38, R95, 0x5410, RZ ;  /* 0x000054105f26a816 */ /* 0x000fe200000000ff */
[----:B------:R-:W-:Y:S01]  /*7050*/  IMAD.SHL.U32 R16, R147, 0x40, RZ ;  /* 0x0000004093107824 */ /* 0x000fe200078e00ff */
[----:B----4-:R-:W-:Y:S02]  /*7060*/  FMNMX.FTZ R135, R135, R6, !PT ;  /* 0x0000000687877209 */ /* 0x010fe40007810000 */
[C---:B------:R-:W-:Y:S02]  /*7070*/  ISETP.GE.U32.AND P1, PT, R217.reuse, R23, PT ;  /* 0x00000017d900720c */ /* 0x040fe40003f26070 */
[----:B------:R-:W-:Y:S01]  /*7080*/  ISETP.GE.U32.AND P6, PT, R217, R24, PT ;  /* 0x00000018d900720c */ /* 0x000fe20003fc6070 */
[-CC-:B-1----:R-:W-:Y:S01]  /*7090*/  FFMA.FTZ R8, R82, R2.reuse, -R5.reuse ;  /* 0x0000000252087223 */ /* 0x182fe20000010805 */
[----:B--2---:R-:W-:Y:S01]  /*70a0*/  F2FP.BF16.PACK_AB R37, R151, R183 ;  /* 0x000000b79725723e */ /* 0x004fe200000010ff */
[----:B------:R-:W1:Y:S01]  /*70b0*/  SHFL.BFLY PT, R9, R135, 0x1, 0x1f ;  /* 0x0c201f0087097f89 */ /* 0x000e6200000e0000 */
[----:B------:R-:W-:Y:S01]  /*70c0*/  LOP3.LUT R0, R42, 0xffff, RZ, 0xc0, !PT ;  /* 0x0000ffff2a007812 */ /* 0x000fe200078ec0ff */
[----:B------:R2:W-:Y:S01]  /*70d0*/  MUFU.EX2 R150, R8 ;  /* 0x0000000800967308 */ /* 0x0005e20000000800 */
[----:B------:R-:W-:Y:S01]  /*70e0*/  PRMT R36, R37, 0x7632, R36 ;  /* 0x0000763225247816 */ /* 0x000fe20000000024 */
[----:B------:R-:W-:Y:S01]  /*70f0*/  @!P0 HFMA2.BF16_V2 R96, -RZ.H0_H0, RZ.H0_H0, -R37.H0_H0 ;  /* 0x200000ffff608231 */ /* 0x000fe20000340925 */
[----:B---3--:R-:W-:-:S02]  /*7100*/  FFMA.FTZ R7, R84, R2, -R5 ;  /* 0x0000000254077223 */ /* 0x008fc40000010805 */
[----:B------:R-:W-:Y:S01]  /*7110*/  PRMT R68, R37, 0x5410, R36 ;  /* 0x0000541025447816 */ /* 0x000fe20000000024 */
[----:B------:R-:W-:Y:S01]  /*7120*/  @!P5 HFMA2.BF16_V2 R97, -RZ.H0_H0, RZ.H0_H0, -R36.H0_H0 ;  /* 0x200000ffff61d231 */ /* 0x000fe20000340924 */
[----:B------:R-:W-:Y:S01]  /*7130*/  @!P0 PRMT R37, R96, 0x5410, RZ ;  /* 0x0000541060258816 */ /* 0x000fe200000000ff */
[----:B------:R3:W4:Y:S01]  /*7140*/  MUFU.EX2 R182, R7 ;  /* 0x0000000700b67308 */ /* 0x0007220000000800 */
[----:B------:R-:W-:Y:S02]  /*7150*/  ISETP.GE.U32.AND P0, PT, R217, R21, PT ;  /* 0x00000015d900720c */ /* 0x000fe40003f06070 */
[----:B------:R-:W-:Y:S01]  /*7160*/  @!P5 PRMT R36, R97, 0x5410, RZ ;  /* 0x000054106124d816 */ /* 0x000fe200000000ff */
[----:B--2---:R-:W-:Y:S01]  /*7170*/  FFMA.FTZ R8, R85, R2, -R5 ;  /* 0x0000000255087223 */ /* 0x004fe20000010805 */
[----:B------:R-:W-:-:S03]  /*7180*/  LOP3.LUT R5, R41, 0xff, RZ, 0xc0, !PT ;  /* 0x000000ff29057812 */ /* 0x000fc600078ec0ff */
[----:B------:R2:W5:Y:S01]  /*7190*/  MUFU.EX2 R148, R8 ;  /* 0x0000000800947308 */ /* 0x0005620000000800 */
[----:B------:R-:W-:Y:S02]  /*71a0*/  ISETP.GE.U32.AND P2, PT, R217, R5, PT ;  /* 0x00000005d900720c */ /* 0x000fe40003f46070 */
[----:B------:R-:W-:Y:S01]  /*71b0*/  LOP3.LUT R5, R41, 0xffff, RZ, 0xc0, !PT ;  /* 0x0000ffff29057812 */ /* 0x000fe200078ec0ff */
[----:B---3--:R-:W-:Y:S01]  /*71c0*/  FFMA.FTZ R7, R76, R2, -R10 ;  /* 0x000000024c077223 */ /* 0x008fe2000001080a */
[----:B----4-:R-:W-:Y:S02]  /*71d0*/  F2FP.BF16.PACK_AB R30, R182, R149 ;  /* 0x00000095b61e723e */ /* 0x010fe400000010ff */
[----:B------:R-:W-:Y:S01]  /*71e0*/  SHF.R.U32.HI R5, RZ, 0x8, R5 ;  /* 0x00000008ff057819 */ /* 0x000fe20000011605 */
[----:B------:R3:W-:Y:S01]  /*71f0*/  MUFU.EX2 R181, R7 ;  /* 0x0000000700b57308 */ /* 0x0007e20000000800 */
[----:B-1----:R-:W-:Y:S01]  /*7200*/  FMNMX.FTZ R135, R135, R9, !PT ;  /* 0x0000000987877209 */ /* 0x002fe20007810000 */
[----:B------:R-:W-:Y:S01]  /*7210*/  @!P4 HFMA2.BF16_V2 R100, -RZ.H0_H0, RZ.H0_H0, -R30.H0_H0 ;  /* 0x200000ffff64c231 */ /* 0x000fe2000034091e */
[----:B------:R-:W-:-:S02]  /*7220*/  LOP3.LUT R5, R5, 0xffff, RZ, 0xc0, !PT ;  /* 0x0000ffff05057812 */ /* 0x000fc400078ec0ff */
[----:B------:R-:W-:Y:S02]  /*7230*/  PRMT R29, R30, 0x7632, R29 ;  /* 0x000076321e1d7816 */ /* 0x000fe4000000001d */
[----:B------:R-:W-:Y:S01]  /*7240*/  ISETP.GE.U32.AND P5, PT, R217, R5, PT ;  /* 0x00000005d900720c */ /* 0x000fe20003fa6070 */
[----:B--2---:R-:W1:Y:S01]  /*7250*/  SHFL.BFLY PT, R8, R132, 0x1, 0x1f ;  /* 0x0c201f0084087f89 */ /* 0x004e6200000e0000 */
[----:B-----5:R-:W-:Y:S01]  /*7260*/  F2FP.BF16.PACK_AB R35, R148, R150 ;  /* 0x000000969423723e */ /* 0x020fe200000010ff */
[----:B------:R-:W-:Y:S01]  /*7270*/  FFMA.FTZ R5, R75, R2, -R10 ;  /* 0x000000024b057223 */ /* 0x000fe2000001080a */
[----:B------:R-:W-:Y:S02]  /*7280*/  PRMT R126, R30, 0x5410, R29 ;  /* 0x000054101e7e7816 */ /* 0x000fe4000000001d */
[C---:B------:R-:W-:Y:S01]  /*7290*/  PRMT R34, R35.reuse, 0x7632, R34 ;  /* 0x0000763223227816 */ /* 0x040fe20000000022 */
[----:B------:R-:W-:Y:S01]  /*72a0*/  @!P2 HFMA2.BF16_V2 R98, -RZ.H0_H0, RZ.H0_H0, -R35.H0_H0 ;  /* 0x200000ffff62a231 */ /* 0x000fe20000340923 */
[----:B------:R2:W4:Y:S01]  /*72b0*/  MUFU.EX2 R143, R5 ;  /* 0x00000005008f7308 */ /* 0x0005220000000800 */
[----:B---3--:R-:W-:Y:S01]  /*72c0*/  FMUL.FTZ R7, R2, R135 ;  /* 0x0000008702077220 */ /* 0x008fe20000410000 */
[----:B------:R-:W-:-:S02]  /*72d0*/  PRMT R124, R35, 0x5410, R34 ;  /* 0x00005410237c7816 */ /* 0x000fc40000000022 */
[----:B------:R-:W-:Y:S01]  /*72e0*/  @!P2 PRMT R35, R98, 0x5410, RZ ;  /* 0x000054106223a816 */ /* 0x000fe200000000ff */
[----:B------:R-:W-:Y:S01]  /*72f0*/  @!P5 HFMA2.BF16_V2 R99, -RZ.H0_H0, RZ.H0_H0, -R34.H0_H0 ;  /* 0x200000ffff63d231 */ /* 0x000fe20000340922 */
[----:B------:R-:W-:-:S04]  /*7300*/  @!P4 PRMT R30, R100, 0x5410, RZ ;  /* 0x00005410641ec816 */ /* 0x000fc800000000ff */
[----:B------:R-:W-:Y:S02]  /*7310*/  @!P5 PRMT R34, R99, 0x5410, RZ ;  /* 0x000054106322d816 */ /* 0x000fe400000000ff */
[----:B------:R-:W-:Y:S02]  /*7320*/  FSETP.NEU.FTZ.AND P5, PT, R135, -INF , PT ;  /* 0xff8000008700780b */ /* 0x000fe40003fbd000 */
[----:B--2---:R-:W-:Y:S02]  /*7330*/  SHF.R.U32.HI R5, RZ, 0x8, R27 ;  /* 0x00000008ff057819 */ /* 0x004fe4000001161b */
[----:B-1----:R-:W-:Y:S02]  /*7340*/  FMNMX.FTZ R132, R132, R8, !PT ;  /* 0x0000000884847209 */ /* 0x002fe40007810000 */
[----:B------:R-:W-:Y:S02]  /*7350*/  LOP3.LUT R5, R5, 0xffff, RZ, 0xc0, !PT ;  /* 0x0000ffff05057812 */ /* 0x000fe400078ec0ff */
[----:B------:R-:W-:Y:S01]  /*7360*/  FSETP.NEU.FTZ.AND P2, PT, R132, -INF , PT ;  /* 0xff8000008400780b */ /* 0x000fe20003f5d000 */
[----:B------:R-:W-:Y:S01]  /*7370*/  FMUL.FTZ R6, R2, R132 ;  /* 0x0000008402067220 */ /* 0x000fe20000410000 */
[----:B------:R-:W-:-:S02]  /*7380*/  LOP3.LUT R8, R11, 0xff, RZ, 0xc0, !PT ;  /* 0x000000ff0b087812 */ /* 0x000fc400078ec0ff */
[----:B----4-:R-:W-:Y:S02]  /*7390*/  F2FP.BF16.PACK_AB R32, R181, R143 ;  /* 0x0000008fb520723e */ /* 0x010fe400000010ff */
[----:B------:R-:W-:Y:S02]  /*73a0*/  FSEL R6, R6, RZ, P2 ;  /* 0x000000ff06067208 */ /* 0x000fe40001000000 */
[----:B------:R-:W-:Y:S02]  /*73b0*/  ISETP.GE.U32.AND P2, PT, R217, R5, PT ;  /* 0x00000005d900720c */ /* 0x000fe40003f46070 */
[----:B------:R-:W-:Y:S01]  /*73c0*/  PRMT R31, R32, 0x7632, R31 ;  /* 0x00007632201f7816 */ /* 0x000fe2000000001f */
[-CC-:B------:R-:W-:Y:S02]  /*73d0*/  FFMA.FTZ R5, R63, R2.reuse, -R6.reuse ;  /* 0x000000023f057223 */ /* 0x180fe40000010806 */
[----:B------:R-:W-:Y:S01]  /*73e0*/  FFMA.FTZ R9, R52, R2, -R6 ;  /* 0x0000000234097223 */ /* 0x000fe20000010806 */
[----:B------:R-:W-:Y:S01]  /*73f0*/  PRMT R127, R32, 0x5410, R31 ;  /* 0x00005410207f7816 */ /* 0x000fe2000000001f */
[----:B------:R1:W-:Y:S01]  /*7400*/  MUFU.EX2 R119, R5 ;  /* 0x0000000500777308 */ /* 0x0003e20000000800 */
[----:B------:R-:W-:-:S05]  /*7410*/  @!P1 HFMA2.BF16_V2 R103, -RZ.H0_H0, RZ.H0_H0, -R31.H0_H0 ;  /* 0x200000ffff679231 */ /* 0x000fca000034091f */
[----:B------:R-:W-:Y:S01]  /*7420*/  @!P2 HFMA2.BF16_V2 R101, -RZ.H0_H0, RZ.H0_H0, -R29.H0_H0 ;  /* 0x200000ffff65a231 */ /* 0x000fe2000034091d */
[----:B------:R-:W-:Y:S01]  /*7430*/  @!P1 PRMT R31, R103, 0x5410, RZ ;  /* 0x00005410671f9816 */ /* 0x000fe200000000ff */
[----:B------:R-:W2:Y:S03]  /*7440*/  MUFU.EX2 R118, R9 ;  /* 0x0000000900767308 */ /* 0x000ea60000000800 */
[----:B------:R-:W-:Y:S02]  /*7450*/  @!P2 PRMT R29, R101, 0x5410, RZ ;  /* 0x00005410651da816 */ /* 0x000fe400000000ff */
[----:B-1----:R-:W-:-:S04]  /*7460*/  LOP3.LUT R5, R47, 0xff, RZ, 0xc0, !PT ;  /* 0x000000ff2f057812 */ /* 0x002fc800078ec0ff */
[----:B------:R-:W-:Y:S02]  /*7470*/  ISETP.GE.U32.AND P4, PT, R217, R5, PT ;  /* 0x00000005d900720c */ /* 0x000fe40003f86070 */
[----:B------:R-:W-:Y:S02]  /*7480*/  FSEL R5, R7, RZ, P5 ;  /* 0x000000ff07057208 */ /* 0x000fe40002800000 */
[----:B------:R-:W-:Y:S02]  /*7490*/  LOP3.LUT R7, R11, 0xffff, RZ, 0xc0, !PT ;  /* 0x0000ffff0b077812 */ /* 0x000fe400078ec0ff */
[----:B------:R-:W-:Y:S01]  /*74a0*/  ISETP.GE.U32.AND P5, PT, R217, R8, PT ;  /* 0x00000008d900720c */ /* 0x000fe20003fa6070 */
[----:B------:R-:W-:Y:S01]  /*74b0*/  FFMA.FTZ R8, R57, R2, -R5 ;  /* 0x0000000239087223 */ /* 0x000fe20000010805 */
[----:B------:R-:W-:Y:S02]  /*74c0*/  SHF.R.U32.HI R7, RZ, 0x8, R7 ;  /* 0x00000008ff077819 */ /* 0x000fe40000011607 */
[----:B--2---:R-:W-:Y:S01]  /*74d0*/  F2FP.BF16.PACK_AB R14, R118, R119 ;  /* 0x00000077760e723e */ /* 0x004fe200000010ff */
[----:B------:R1:W-:Y:S01]  /*74e0*/  MUFU.EX2 R117, R8 ;  /* 0x0000000800757308 */ /* 0x0003e20000000800 */
[----:B------:R-:W-:Y:S01]  /*74f0*/  LOP3.LUT R7, R7, 0xffff, RZ, 0xc0, !PT ;  /* 0x0000ffff07077812 */ /* 0x000fe200078ec0ff */
[----:B------:R-:W-:Y:S01]  /*7500*/  @!P4 HFMA2.BF16_V2 R102, -RZ.H0_H0, RZ.H0_H0, -R32.H0_H0 ;  /* 0x200000ffff66c231 */ /* 0x000fe20000340920 */
[----:B------:R-:W-:-:S02]  /*7510*/  PRMT R15, R14, 0x7632, R15 ;  /* 0x000076320e0f7816 */ /* 0x000fc4000000000f */
[----:B------:R-:W-:Y:S02]  /*7520*/  ISETP.GE.U32.AND P2, PT, R217, R7, PT ;  /* 0x00000007d900720c */ /* 0x000fe40003f46070 */
[--C-:B------:R-:W-:Y:S01]  /*7530*/  SHF.R.U32.HI R7, RZ, 0x10, R11.reuse ;  /* 0x00000010ff077819 */ /* 0x100fe2000001160b */
[----:B------:R-:W-:Y:S01]  /*7540*/  @!P5 HFMA2.BF16_V2 R104, -RZ.H0_H0, RZ.H0_H0, -R14.H0_H0 ;  /* 0x200000ffff68d231 */ /* 0x000fe2000034090e */
[----:B------:R-:W-:Y:S02]  /*7550*/  SHF.R.U32.HI R11, RZ, 0x18, R11 ;  /* 0x00000018ff0b7819 */ /* 0x000fe4000001160b */
[----:B------:R-:W-:Y:S02]  /*7560*/  LOP3.LUT R7, R7, 0xff, RZ, 0xc0, !PT ;  /* 0x000000ff07077812 */ /* 0x000fe400078ec0ff */
[----:B------:R-:W-:Y:S02]  /*7570*/  PRMT R63, R14, 0x5410, R15 ;  /* 0x000054100e3f7816 */ /* 0x000fe4000000000f */
[----:B------:R-:W-:Y:S01]  /*7580*/  ISETP.GE.U32.AND P1, PT, R217, R7, PT ;  /* 0x00000007d900720c */ /* 0x000fe20003f26070 */
[-CC-:B-1----:R-:W-:Y:S01]  /*7590*/  FFMA.FTZ R8, R56, R2.reuse, -R5.reuse ;  /* 0x0000000238087223 */ /* 0x182fe20000010805 */
[----:B------:R-:W-:Y:S01]  /*75a0*/  @!P5 PRMT R14, R104, 0x5410, RZ ;  /* 0x00005410680ed816 */ /* 0x000fe200000000ff */
[-C--:B------:R-:W-:Y:S01]  /*75b0*/  FFMA.FTZ R7, R59, R2.reuse, -R6 ;  /* 0x000000023b077223 */ /* 0x080fe20000010806 */
[----:B------:R-:W-:Y:S01]  /*75c0*/  @!P2 HFMA2.BF16_V2 R105, -RZ.H0_H0, RZ.H0_H0, -R15.H0_H0 ;  /* 0x200000ffff69a231 */ /* 0x000fe2000034090f */
[----:B------:R-:W1:Y:S01]  /*75d0*/  MUFU.EX2 R116, R8 ;  /* 0x0000000800747308 */ /* 0x000e620000000800 */
[----:B------:R-:W-:Y:S01]  /*75e0*/  ISETP.GE.U32.AND P5, PT, R217, R11, PT ;  /* 0x0000000bd900720c */ /* 0x000fe20003fa6070 */
[----:B------:R-:W-:Y:S01]  /*75f0*/  FFMA.FTZ R11, R65, R2, -R5 ;  /* 0x00000002410b7223 */ /* 0x000fe20000010805 */
[----:B------:R-:W-:Y:S01]  /*7600*/  @!P4 PRMT R32, R102, 0x5410, RZ ;  /* 0x000054106620c816 */ /* 0x000fe200000000ff */
[----:B------:R-:W-:Y:S01]  /*7610*/  ST.E.U16 [R12.64], R14 ;  /* 0x0000000e0c007985 */ /* 0x000fe2000c101504 */
[----:B------:R-:W-:-:S02]  /*7620*/  @!P2 PRMT R15, R105, 0x5410, RZ ;  /* 0x00005410690fa816 */ /* 0x000fc400000000ff */
[C---:B------:R-:W-:Y:S01]  /*7630*/  ISETP.GE.U32.AND P2, PT, R217.reuse, R61, PT ;  /* 0x0000003dd900720c */ /* 0x040fe20003f46070 */
[----:B------:R2:W-:Y:S01]  /*7640*/  MUFU.EX2 R109, R7 ;  /* 0x00000007006d7308 */ /* 0x0005e20000000800 */
[----:B------:R-:W-:Y:S01]  /*7650*/  ISETP.GE.U32.AND P4, PT, R217, R53, PT ;  /* 0x00000035d900720c */ /* 0x000fe20003f86070 */
[----:B------:R3:W-:Y:S01]  /*7660*/  ST.E.U16 [R12.64+0x2], R15 ;  /* 0x0000020f0c007985 */ /* 0x0007e2000c101504 */
[----:B-1----:R-:W-:-:S05]  /*7670*/  F2FP.BF16.PACK_AB R28, R116, R117 ;  /* 0x00000075741c723e */ /* 0x002fca00000010ff */
[----:B------:R1:W-:Y:S01]  /*7680*/  MUFU.EX2 R141, R11 ;  /* 0x0000000b008d7308 */ /* 0x0003e20000000800 */
[----:B------:R-:W-:Y:S01]  /*7690*/  IMAD.WIDE.U32 R8, R66, -0x326172a9, RZ ;  /* 0xcd9e8d5742087825 */ /* 0x000fe200078e00ff */
[----:B------:R-:W-:Y:S01]  /*76a0*/  PRMT R27, R28, 0x7632, R27 ;  /* 0x000076321c1b7816 */ /* 0x000fe2000000001b */
[----:B------:R-:W-:-:S03]  /*76b0*/  @!P1 HFMA2.BF16_V2 R106, -RZ.H0_H0, RZ.H0_H0, -R28.H0_H0 ;  /* 0x200000ffff6a9231 */ /* 0x000fc6000034091c */
[----:B------:R-:W-:Y:S01]  /*76c0*/  LOP3.LUT R33, R9, R128, R46, 0x96, !PT ;  /* 0x0000008009217212 */ /* 0x000fe200078e962e */
[-CC-:B--2---:R-:W-:Y:S01]  /*76d0*/  FFMA.FTZ R7, R54, R2.reuse, -R6.reuse ;  /* 0x0000000236077223 */ /* 0x184fe20000010806 */
[----:B------:R-:W-:Y:S01]  /*76e0*/  PRMT R61, R28, 0x5410, R27 ;  /* 0x000054101c3d7816 */ /* 0x000fe2000000001b */
[----:B------:R-:W-:Y:S01]  /*76f0*/  @!P5 HFMA2.BF16_V2 R107, -RZ.H0_H0, RZ.H0_H0, -R27.H0_H0 ;  /* 0x200000ffff6bd231 */ /* 0x000fe2000034091b */
[----:B------:R-:W-:Y:S01]  /*7700*/  @!P1 PRMT R28, R106, 0x5410, RZ ;  /* 0x000054106a1c9816 */ /* 0x000fe200000000ff */
[----:B------:R2:W4:Y:S01]  /*7710*/  MUFU.EX2 R142, R7 ;  /* 0x00000007008e7308 */ /* 0x0005220000000800 */
[C---:B------:R-:W-:Y:S01]  /*7720*/  LOP3.LUT R46, R8.reuse, 0xffff, RZ, 0xc0, !PT ;  /* 0x0000ffff082e7812 */ /* 0x040fe200078ec0ff */
[----:B------:R-:W-:Y:S01]  /*7730*/  FFMA.FTZ R9, R17, R2, -R6 ;  /* 0x0000000211097223 */ /* 0x000fe20000010806 */
[----:B------:R-:W-:Y:S01]  /*7740*/  LOP3.LUT R52, R8, 0xff, RZ, 0xc0, !PT ;  /* 0x000000ff08347812 */ /* 0x000fe200078ec0ff */
[----:B------:R-:W-:Y:S01]  /*7750*/  IMAD.WIDE R16, R16, 0x2, R12 ;  /* 0x0000000210107825 */ /* 0x000fe200078e020c */
[----:B------:R-:W-:-:S02]  /*7760*/  SHF.R.U32.HI R53, RZ, 0x10, R8 ;  /* 0x00000010ff357819 */ /* 0x000fc40000011608 */
[----:B------:R-:W-:Y:S01]  /*7770*/  SHF.R.U32.HI R54, RZ, 0x18, R8 ;  /* 0x00000018ff367819 */ /* 0x000fe20000011608 */
[-C--:B-1----:R-:W-:Y:S01]  /*7780*/  FFMA.FTZ R11, R58, R2.reuse, -R5 ;  /* 0x000000023a0b7223 */ /* 0x082fe20000010805 */
[----:B------:R-:W-:Y:S01]  /*7790*/  @!P5 PRMT R27, R107, 0x5410, RZ ;  /* 0x000054106b1bd816 */ /* 0x000fe200000000ff */
[----:B------:R-:W-:Y:S02]  /*77a0*/  FFMA.FTZ R8, R55, R2, -R6 ;  /* 0x0000000237087223 */ /* 0x000fe40000010806 */
[----:B------:R-:W1:Y:S01]  /*77b0*/  MUFU.EX2 R140, R11 ;  /* 0x0000000b008c7308 */ /* 0x000e620000000800 */
[----:B--2---:R-:W-:Y:S02]  /*77c0*/  SHF.R.U32.HI R7, RZ, 0x8, R64 ;  /* 0x00000008ff077819 */ /* 0x004fe40000011640 */
[----:B----4-:R-:W-:Y:S02]  /*77d0*/  F2FP.BF16.PACK_AB R24, R142, R109 ;  /* 0x0000006d8e18723e */ /* 0x010fe400000010ff */
[----:B------:R-:W-:-:S03]  /*77e0*/  LOP3.LUT R7, R7, 0xffff, RZ, 0xc0, !PT ;  /* 0x0000ffff07077812 */ /* 0x000fc600078ec0ff */
[----:B------:R2:W-:Y:S01]  /*77f0*/  MUFU.EX2 R110, R8 ;  /* 0x00000008006e7308 */ /* 0x0005e20000000800 */
[----:B------:R-:W-:Y:S01]  /*7800*/  PRMT R23, R24, 0x7632, R23 ;  /* 0x0000763218177816 */ /* 0x000fe20000000017 */
[----:B------:R-:W-:Y:S01]  /*7810*/  @!P0 HFMA2.BF16_V2 R108, -RZ.H0_H0, RZ.H0_H0, -R24.H0_H0 ;  /* 0x200000ffff6c8231 */ /* 0x000fe20000340918 */
[----:B------:R-:W-:Y:S01]  /*7820*/  ISETP.GE.U32.AND P1, PT, R217, R7, PT ;  /* 0x00000007d900720c */ /* 0x000fe20003f26070 */
[-CC-:B------:R-:W-:Y:S01]  /*7830*/  FFMA.FTZ R7, R60, R2.reuse, -R6.reuse ;  /* 0x000000023c077223 */ /* 0x180fe20000010806 */
[----:B------:R-:W-:Y:S01]  /*7840*/  PRMT R57, R24, 0x5410, R23 ;  /* 0x0000541018397816 */ /* 0x000fe20000000017 */
[----:B------:R-:W-:Y:S01]  /*7850*/  FFMA.FTZ R6, R18, R2, -R6 ;  /* 0x0000000212067223 */ /* 0x000fe20000010806 */
[----:B------:R-:W-:Y:S01]  /*7860*/  @!P0 PRMT R24, R108, 0x5410, RZ ;  /* 0x000054106c188816 */ /* 0x000fe200000000ff */
[----:B------:R4:W5:Y:S01]  /*7870*/  MUFU.EX2 R111, R7 ;  /* 0x00000007006f7308 */ /* 0x0009620000000800 */
[----:B-1----:R-:W-:Y:S01]  /*7880*/  F2FP.BF16.PACK_AB R26, R140, R141 ;  /* 0x0000008d8c1a723e */ /* 0x002fe200000010ff */
[----:B------:R-:W-:-:S03]  /*7890*/  IMAD.SHL.U32 R18, R147, 0x8, RZ ;  /* 0x0000000893127824 */ /* 0x000fc600078e00ff */
[C---:B------:R-:W-:Y:S02]  /*78a0*/  PRMT R25, R26.reuse, 0x7632, R25 ;  /* 0x000076321a197816 */ /* 0x040fe40000000019 */
[----:B--2---:R-:W-:Y:S01]  /*78b0*/  LOP3.LUT R8, R39, 0xffff, RZ, 0xc0, !PT ;  /* 0x0000ffff27087812 */ /* 0x004fe200078ec0ff */
[----:B------:R-:W-:Y:S01]  /*78c0*/  @!P1 HFMA2.BF16_V2 R112, -RZ.H0_H0, RZ.H0_H0, -R23.H0_H0 ;  /* 0x200000ffff709231 */ /* 0x000fe20000340917 */
[----:B------:R-:W-:Y:S01]  /*78d0*/  PRMT R56, R26, 0x5410, R25 ;  /* 0x000054101a387816 */ /* 0x000fe20000000019 */
[----:B------:R-:W-:Y:S01]  /*78e0*/  @!P4 HFMA2.BF16_V2 R114, -RZ.H0_H0, RZ.H0_H0, -R25.H0_H0 ;  /* 0x200000ffff72c231 */ /* 0x000fe20000340919 */
[----:B------:R-:W-:Y:S01]  /*78f0*/  SHF.R.U32.HI R8, RZ, 0x8, R8 ;  /* 0x00000008ff087819 */ /* 0x000fe20000011608 */
[----:B------:R1:W-:Y:S01]  /*7900*/  MUFU.EX2 R95, R6 ;  /* 0x00000006005f7308 */ /* 0x0003e20000000800 */
[----:B------:R-:W-:Y:S02]  /*7910*/  @!P1 PRMT R23, R112, 0x5410, RZ ;  /* 0x0000541070179816 */ /* 0x000fe400000000ff */
[----:B----4-:R-:W-:-:S02]  /*7920*/  LOP3.LUT R7, R67, 0xff, RZ, 0xc0, !PT ;  /* 0x000000ff43077812 */ /* 0x010fc400078ec0ff */
[----:B-----5:R-:W-:Y:S02]  /*7930*/  F2FP.BF16.PACK_AB R22, R110, R111 ;  /* 0x0000006f6e16723e */ /* 0x020fe400000010ff */
[----:B------:R-:W-:Y:S01]  /*7940*/  ISETP.GE.U32.AND P5, PT, R217, R7, PT ;  /* 0x00000007d900720c */ /* 0x000fe20003fa6070 */
[----:B------:R-:W-:Y:S01]  /*7950*/  MUFU.EX2 R108, R9 ;  /* 0x00000009006c7308 */ /* 0x000fe20000000800 */
[----:B------:R-:W-:Y:S02]  /*7960*/  LOP3.LUT R7, R39, 0xff, RZ, 0xc0, !PT ;  /* 0x000000ff27077812 */ /* 0x000fe400078ec0ff */
[----:B------:R-:W-:Y:S02]  /*7970*/  PRMT R21, R22, 0x7632, R21 ;  /* 0x0000763216157816 */ /* 0x000fe40000000015 */
[----:B------:R-:W-:Y:S02]  /*7980*/  ISETP.GE.U32.AND P0, PT, R217, R7, PT ;  /* 0x00000007d900720c */ /* 0x000fe40003f06070 */
[----:B------:R-:W-:-:S02]  /*7990*/  SHF.R.U32.HI R7, RZ, 0x18, R39 ;  /* 0x00000018ff077819 */ /* 0x000fc40000011627 */
[----:B------:R-:W-:Y:S02]  /*79a0*/  @!P4 PRMT R25, R114, 0x5410, RZ ;  /* 0x000054107219c816 */ /* 0x000fe400000000ff */
[----:B------:R-:W-:Y:S01]  /*79b0*/  ISETP.GE.U32.AND P1, PT, R217, R7, PT ;  /* 0x00000007d900720c */ /* 0x000fe20003f26070 */
[----:B------:R-:W-:Y:S01]  /*79c0*/  @!P5 HFMA2.BF16_V2 R113, -RZ.H0_H0, RZ.H0_H0, -R26.H0_H0 ;  /* 0x200000ffff71d231 */ /* 0x000fe2000034091a */
[----:B------:R-:W-:Y:S01]  /*79d0*/  LOP3.LUT R7, R8, 0xffff, RZ, 0xc0, !PT ;  /* 0x0000ffff08077812 */ /* 0x000fe200078ec0ff */
[----:B------:R-:W-:Y:S01]  /*79e0*/  FFMA.FTZ R8, R62, R2, -R5 ;  /* 0x000000023e087223 */ /* 0x000fe20000010805 */
[----:B------:R-:W-:Y:S02]  /*79f0*/  PRMT R128, R22, 0x5410, R21 ;  /* 0x0000541016807816 */ /* 0x000fe40000000015 */
[----:B------:R-:W-:Y:S01]  /*7a00*/  @!P5 PRMT R26, R113, 0x5410, RZ ;  /* 0x00005410711ad816 */ /* 0x000fe200000000ff */
[----:B------:R-:W-:Y:S01]  /*7a10*/  @!P0 HFMA2.BF16_V2 R115, -RZ.H0_H0, RZ.H0_H0, -R22.H0_H0 ;  /* 0x200000ffff738231 */ /* 0x000fe20000340916 */
[----:B------:R-:W-:Y:S01]  /*7a20*/  ISETP.GE.U32.AND P5, PT, R217, R7, PT ;  /* 0x00000007d900720c */ /* 0x000fe20003fa6070 */
[----:B------:R2:W-:Y:S01]  /*7a30*/  MUFU.EX2 R94, R8 ;  /* 0x00000008005e7308 */ /* 0x0005e20000000800 */
[----:B------:R-:W-:-:S02]  /*7a40*/  LOP3.LUT R7, R71, 0xff, RZ, 0xc0, !PT ;  /* 0x000000ff47077812 */ /* 0x000fc400078ec0ff */
[----:B------:R-:W-:Y:S02]  /*7a50*/  @!P0 PRMT R22, R115, 0x5410, RZ ;  /* 0x0000541073168816 */ /* 0x000fe400000000ff */
[C---:B------:R-:W-:Y:S02]  /*7a60*/  ISETP.GE.U32.AND P4, PT, R217.reuse, R7, PT ;  /* 0x00000007d900720c */ /* 0x040fe40003f86070 */
[----:B------:R-:W-:Y:S02]  /*7a70*/  SHF.R.U32.HI R7, RZ, 0x18, R41 ;  /* 0x00000018ff077819 */ /* 0x000fe40000011629 */
[----:B-1----:R-:W-:Y:S02]  /*7a80*/  SHF.R.U32.HI R6, RZ, 0x10, R39 ;  /* 0x00000010ff067819 */ /* 0x002fe40000011627 */
[----:B------:R-:W-:Y:S01]  /*7a90*/  ISETP.GE.U32.AND P0, PT, R217, R7, PT ;  /* 0x00000007d900720c */ /* 0x000fe20003f06070 */
[----:B------:R-:W-:Y:S01]  /*7aa0*/  @!P5 HFMA2.BF16_V2 R122, -RZ.H0_H0, RZ.H0_H0, -R21.H0_H0 ;  /* 0x200000ffff7ad231 */ /* 0x000fe20000340915 */
[----:B------:R-:W-:-:S02]  /*7ab0*/  LOP3.LUT R7, R90, 0xff, RZ, 0xc0, !PT ;  /* 0x000000ff5a077812 */ /* 0x000fc400078ec0ff */
[----:B------:R-:W-:Y:S01]  /*7ac0*/  LOP3.LUT R6, R6, 0xff, RZ, 0xc0, !PT ;  /* 0x000000ff06067812 */ /* 0x000fe200078ec0ff */
[-C--:B--2---:R-:W-:Y:S01]  /*7ad0*/  FFMA.FTZ R8, R45, R2.reuse, -R5 ;  /* 0x000000022d087223 */ /* 0x084fe20000010805 */
[----:B------:R-:W-:Y:S01]  /*7ae0*/  PRMT R47, R7, 0x5410, R91 ;  /* 0x00005410072f7816 */ /* 0x000fe2000000005b */
[--C-:B------:R-:W-:Y:S01]  /*7af0*/  FFMA.FTZ R7, R20, R2, -R5.reuse ;  /* 0x0000000214077223 */ /* 0x100fe20000010805 */
[----:B------:R-:W-:Y:S01]  /*7b00*/  @!P5 PRMT R21, R122, 0x5410, RZ ;  /* 0x000054107a15d816 */ /* 0x000fe200000000ff */
[----:B------:R1:W2:Y:S01]  /*7b10*/  MUFU.EX2 R93, R8 ;  /* 0x00000008005d7308 */ /* 0x0002a20000000800 */
[----:B------:R-:W-:Y:S01]  /*7b20*/  ISETP.GE.U32.AND P5, PT, R217, R6, PT ;  /* 0x00000006d900720c */ /* 0x000fe20003fa6070 */
[----:B------:R-:W-:Y:S01]  /*7b30*/  FFMA.FTZ R6, R19, R2, -R5 ;  /* 0x0000000213067223 */ /* 0x000fe20000010805 */
[----:B------:R-:W-:Y:S01]  /*7b40*/  SHF.R.U32.HI R5, RZ, 0x8, R70 ;  /* 0x00000008ff057819 */ /* 0x000fe20000011646 */
[----:B------:R-:W-:-:S03]  /*7b50*/  IMAD.WIDE R18, R18, 0x2, R12 ;  /* 0x0000000212127825 */ /* 0x000fc600078e020c */
[----:B------:R-:W-:Y:S02]  /*7b60*/  PRMT R60, R74, 0x5410, R5 ;  /* 0x000054104a3c7816 */ /* 0x000fe40000000005 */
[----:B------:R-:W-:Y:S01]  /*7b70*/  LOP3.LUT R5, R78, 0xff, RZ, 0xc0, !PT ;  /* 0x000000ff4e057812 */ /* 0x000fe200078ec0ff */
[----:B------:R-:W-:Y:S03]  /*7b80*/  ST.E.U16 [R18.64], R28 ;  /* 0x0000001c12007985 */ /* 0x000fe6000c101504 */
[----:B------:R-:W-:Y:S01]  /*7b90*/  PRMT R59, R5, 0x5410, R81 ;  /* 0x00005410053b7816 */ /* 0x000fe20000000051 */
[----:B------:R-:W-:Y:S01]  /*7ba0*/  ST.E.U16 [R18.64+0x2], R27 ;  /* 0x0000021b12007985 */ /* 0x000fe2000c101504 */
[----:B-1----:R-:W-:Y:S02]  /*7bb0*/  SHF.R.U32.HI R8, RZ, 0x8, R89 ;  /* 0x00000008ff087819 */ /* 0x002fe40000011659 */
[----:B--2---:R-:W-:Y:S01]  /*7bc0*/  F2FP.BF16.PACK_AB R20, R93, R94 ;  /* 0x0000005e5d14723e */ /* 0x004fe200000010ff */
[----:B------:R-:W-:Y:S01]  /*7bd0*/  ST.E.U16 [R16.64], R51 ;  /* 0x0000003310007985 */ /* 0x000fe2000c101504 */
[----:B------:R-:W-:-:S02]  /*7be0*/  PRMT R45, R92, 0x5410, R8 ;  /* 0x000054105c2d7816 */ /* 0x000fc40000000008 */
[----:B------:R1:W-:Y:S01]  /*7bf0*/  MUFU.EX2 R92, R7 ;  /* 0x00000007005c7308 */ /* 0x0003e20000000800 */
[----:B------:R-:W-:Y:S01]  /*7c00*/  SHF.R.U32.HI R8, RZ, 0x8, R72 ;  /* 0x00000008ff087819 */ /* 0x000fe20000011648 */
[----:B------:R-:W-:Y:S01]  /*7c10*/  @!P5 HFMA2.BF16_V2 R123, -RZ.H0_H0, RZ.H0_H0, -R20.H0_H0 ;  /* 0x200000ffff7bd231 */ /* 0x000fe20000340914 */
[C---:B------:R-:W-:Y:S01]  /*7c20*/  PRMT R11, R20.reuse, 0x7632, R11 ;  /* 0x00007632140b7816 */ /* 0x040fe2000000000b */
[----:B------:R-:W-:Y:S01]  /*7c30*/  ST.E.U16 [R16.64+0x2], R50 ;  /* 0x0000023210007985 */ /* 0x000fe2000c101504 */
[----:B------:R-:W-:Y:S02]  /*7c40*/  PRMT R55, R77, 0x5410, R8 ;  /* 0x000054104d377816 */ /* 0x000fe40000000008 */
[----:B------:R-:W-:Y:S01]  /*7c50*/  PRMT R129, R20, 0x5410, R11 ;  /* 0x0000541014817816 */ /* 0x000fe2000000000b */
[----:B------:R2:W4:Y:S01]  /*7c60*/  MUFU.EX2 R77, R6 ;  /* 0x00000006004d7308 */ /* 0x0005220000000800 */
[----:B------:R-:W-:Y:S01]  /*7c70*/  @!P5 PRMT R20, R123, 0x5410, RZ ;  /* 0x000054107b14d816 */ /* 0x000fe200000000ff */
[----:B------:R-:W-:-:S05]  /*7c80*/  @!P1 HFMA2.BF16_V2 R125, -RZ.H0_H0, RZ.H0_H0, -R11.H0_H0 ;  /* 0x200000ffff7d9231 */ /* 0x000fca000034090b */
[----:B------:R-:W-:Y:S02]  /*7c90*/  @!P1 PRMT R11, R125, 0x5410, RZ ;  /* 0x000054107d0b9816 */ /* 0x000fe400000000ff */
[----:B-1----:R-:W-:-:S04]  /*7ca0*/  LOP3.LUT R7, R73, 0xff, RZ, 0xc0, !PT ;  /* 0x000000ff49077812 */ /* 0x002fc800078ec0ff */
[----:B------:R-:W-:Y:S01]  /*7cb0*/  PRMT R58, R7, 0x5410, R79 ;  /* 0x00005410073a7816 */ /* 0x000fe2000000004f */
[-CC-:B------:R-:W-:Y:S02]  /*7cc0*/  FFMA.FTZ R7, R87, R2.reuse, -R10.reuse ;  /* 0x0000000257077223 */ /* 0x180fe4000001080a */
[----:B------:R-:W-:Y:S01]  /*7cd0*/  FFMA.FTZ R2, R88, R2, -R10 ;  /* 0x0000000258027223 */ /* 0x000fe2000001080a */
[----:B--2---:R-:W-:Y:S01]  /*7ce0*/  SHF.R.U32.HI R6, RZ, 0x8, R86 ;  /* 0x00000008ff067819 */ /* 0x004fe20000011656 */
[----:B------:R1:W-:Y:S01]  /*7cf0*/  MUFU.EX2 R76, R7 ;  /* 0x00000007004c7308 */ /* 0x0003e20000000800 */
[----:B------:R-:W-:Y:S01]  /*7d00*/  IMAD R10, R147, 0x48, RZ ;  /* 0x00000048930a7824 */ /* 0x000fe200078e02ff */
[----:B----4-:R-:W-:Y:S02]  /*7d10*/  F2FP.BF16.PACK_AB R9, R77, R92 ;  /* 0x0000005c4d09723e */ /* 0x010fe400000010ff */
[----:B------:R-:W-:Y:S01]  /*7d20*/  LOP3.LUT R5, R6, 0xffff, RZ, 0xc0, !PT ;  /* 0x0000ffff06057812 */ /* 0x000fe200078ec0ff */
[----:B---3--:R-:W-:Y:S01]  /*7d30*/  IMAD.WIDE R14, R10, 0x2, R12 ;  /* 0x000000020a0e7825 */ /* 0x008fe200078e020c */
[----:B------:R-:W-:Y:S01]  /*7d40*/  LOP3.LUT R6, R43, 0xff, RZ, 0xc0, !PT ;  /* 0x000000ff2b067812 */ /* 0x000fe200078ec0ff */
[----:B------:R-:W-:Y:S01]  /*7d50*/  @!P4 HFMA2.BF16_V2 R139, -RZ.H0_H0, RZ.H0_H0, -R9.H0_H0 ;  /* 0x200000ffff8bc231 */ /* 0x000fe20000340909 */
[----:B------:R2:W3:Y:S01]  /*7d60*/  MUFU.EX2 R62, R2 ;  /* 0x00000002003e7308 */ /* 0x0004e20000000800 */
[----:B------:R-:W-:Y:S01]  /*7d70*/  ISETP.GE.U32.AND P5, PT, R217, R5, PT ;  /* 0x00000005d900720c */ /* 0x000fe20003fa6070 */
[----:B------:R-:W-:Y:S01]  /*7d80*/  ST.E.U16 [R14.64], R49 ;  /* 0x000000310e007985 */ /* 0x000fe2000c101504 */
[----:B------:R-:W-:-:S02]  /*7d90*/  SHF.R.U32.HI R5, RZ, 0x10, R41 ;  /* 0x00000010ff057819 */ /* 0x000fc40000011629 */
[----:B------:R-:W-:Y:S01]  /*7da0*/  PRMT R8, R9, 0x7632, R8 ;  /* 0x0000763209087816 */ /* 0x000fe20000000008 */
[----:B------:R-:W-:Y:S01]  /*7db0*/  ST.E.U16 [R14.64+0x2], R48 ;  /* 0x000002300e007985 */ /* 0x000fe2000c101504 */
[----:B------:R-:W-:Y:S02]  /*7dc0*/  LOP3.LUT R5, R5, 0xff, RZ, 0xc0, !PT ;  /* 0x000000ff05057812 */ /* 0x000fe400078ec0ff */
[----:B-1----:R-:W-:Y:S01]  /*7dd0*/  F2FP.BF16.PACK_AB R7, R95, R108 ;  /* 0x0000006c5f07723e */ /* 0x002fe200000010ff */
[----:B------:R-:W-:Y:S01]  /*7de0*/  ST.E.U16 [R12.64+0x10], R24 ;  /* 0x000010180c007985 */ /* 0x000fe2000c101504 */
[----:B------:R-:W-:Y:S01]  /*7df0*/  ISETP.GE.U32.AND P1, PT, R217, R5, PT ;  /* 0x00000005d900720c */ /* 0x000fe20003f26070 */
[----:B------:R-:W-:Y:S01]  /*7e00*/  @!P2 HFMA2.BF16_V2 R138, -RZ.H0_H0, RZ.H0_H0, -R8.H0_H0 ;  /* 0x200000ffff8aa231 */ /* 0x000fe20000340908 */
[----:B------:R-:W-:Y:S01]  /*7e10*/  LOP3.LUT R10, R33, 0xff, RZ, 0xc0, !PT ;  /* 0x000000ff210a7812 */ /* 0x000fe200078ec0ff */
[----:B------:R-:W-:Y:S01]  /*7e20*/  ST.E.U16 [R12.64+0x12], R23 ;  /* 0x000012170c007985 */ /* 0x000fe2000c101504 */
[----:B------:R-:W-:Y:S01]  /*7e30*/  @!P6 HFMA2.BF16_V2 R131, -RZ.H0_H0, RZ.H0_H0, -R7.H0_H0 ;  /* 0x200000ffff83e231 */ /* 0x000fe20000340907 */
[----:B--2---:R-:W-:-:S02]  /*7e40*/  LOP3.LUT R2, R43, 0xffff, RZ, 0xc0, !PT ;  /* 0x0000ffff2b027812 */ /* 0x004fc400078ec0ff */
[----:B---3--:R-:W-:Y:S01]  /*7e50*/  F2FP.BF16.PACK_AB R5, R62, R76 ;  /* 0x0000004c3e05723e */ /* 0x008fe200000010ff */
[----:B------:R-:W-:Y:S01]  /*7e60*/  ST.E.U16 [R18.64+0x10], R26 ;  /* 0x0000101a12007985 */ /* 0x000fe2000c101504 */
[----:B------:R-:W-:-:S03]  /*7e70*/  SHF.R.U32.HI R2, RZ, 0x8, R2 ;  /* 0x00000008ff027819 */ /* 0x000fc60000011602 */
[----:B------:R-:W-:Y:S01]  /*7e80*/  ST.E.U16 [R18.64+0x12], R25 ;  /* 0x0000121912007985 */ /* 0x000fe2000c101504 */
[--C-:B------:R-:W-:Y:S01]  /*7e90*/  PRMT R39, R6, 0x5410, R2.reuse ;  /* 0x0000541006277816 */ /* 0x100fe20000000002 */
[----:B------:R-:W-:Y:S01]  /*7ea0*/  @!P1 HFMA2.BF16_V2 R137, -RZ.H0_H0, RZ.H0_H0, -R5.H0_H0 ;  /* 0x200000ffff899231 */ /* 0x000fe20000340905 */
[----:B------:R-:W-:Y:S01]  /*7eb0*/  PRMT R2, R5, 0x7632, R2 ;  /* 0x0000763205027816 */ /* 0x000fe20000000002 */
[----:B------:R-:W-:Y:S01]  /*7ec0*/  ST.E.U16 [R16.64+0x10], R40 ;  /* 0x0000102810007985 */ /* 0x000fe2000c101504 */
[----:B------:R-:W-:Y:S02]  /*7ed0*/  PRMT R6, R7, 0x7632, R6 ;  /* 0x0000763207067816 */ /* 0x000fe40000000006 */
[----:B------:R-:W-:Y:S01]  /*7ee0*/  PRMT R125, R5, 0x5410, R2 ;  /* 0x00005410057d7816 */ /* 0x000fe20000000002 */
[----:B------:R-:W-:Y:S01]  /*7ef0*/  @!P0 HFMA2.BF16_V2 R144, -RZ.H0_H0, RZ.H0_H0, -R2.H0_H0 ;  /* 0x200000ffff908231 */ /* 0x000fe20000340902 */
[----:B------:R-:W-:Y:S01]  /*7f00*/  ST.E.U16 [R16.64+0x12], R38 ;  /* 0x0000122610007985 */ /* 0x000fe2000c101504 */
[----:B------:R-:W-:Y:S01]  /*7f10*/  @!P5 HFMA2.BF16_V2 R136, -RZ.H0_H0, RZ.H0_H0, -R6.H0_H0 ;  /* 0x200000ffff88d231 */ /* 0x000fe20000340906 */
[----:B------:R-:W-:-:S02]  /*7f20*/  PRMT R130, R7, 0x5410, R6 ;  /* 0x0000541007827816 */ /* 0x000fc40000000006 */
[----:B------:R-:W-:Y:S01]  /*7f30*/  @!P0 PRMT R2, R144, 0x5410, RZ ;  /* 0x0000541090028816 */ /* 0x000fe200000000ff */
[----:B------:R-:W-:Y:S01]  /*7f40*/  ST.E.U16 [R14.64+0x10], R37 ;  /* 0x000010250e007985 */ /* 0x000fe2000c101504 */
[----:B------:R-:W-:Y:S02]  /*7f50*/  @!P1 PRMT R5, R137, 0x5410, RZ ;  /* 0x0000541089059816 */ /* 0x000fe400000000ff */
[----:B------:R-:W-:Y:S01]  /*7f60*/  @!P6 PRMT R7, R131, 0x5410, RZ ;  /* 0x000054108307e816 */ /* 0x000fe200000000ff */
[----:B------:R-:W-:Y:S01]  /*7f70*/  ST.E.U16 [R14.64+0x12], R36 ;  /* 0x000012240e007985 */ /* 0x000fe2000c101504 */
[----:B------:R-:W-:Y:S02]  /*7f80*/  @!P5 PRMT R6, R136, 0x5410, RZ ;  /* 0x000054108806d816 */ /* 0x000fe400000000ff */
[----:B------:R-:W-:Y:S01]  /*7f90*/  PRMT R131, R9, 0x5410, R8 ;  /* 0x0000541009837816 */ /* 0x000fe20000000008 */
[----:B------:R-:W-:Y:S01]  /*7fa0*/  ST.E.U16 [R12.64+0x20], R22 ;  /* 0x000020160c007985 */ /* 0x000fe2000c101504 */
[----:B------:R-:W-:-:S02]  /*7fb0*/  @!P4 PRMT R9, R139, 0x5410, RZ ;  /* 0x000054108b09c816 */ /* 0x000fc400000000ff */
[----:B------:R-:W-:Y:S01]  /*7fc0*/  @!P2 PRMT R8, R138, 0x5410, RZ ;  /* 0x000054108a08a816 */ /* 0x000fe200000000ff */
[----:B------:R-:W-:Y:S01]  /*7fd0*/  ST.E.U16 [R12.64+0x22], R21 ;  /* 0x000022150c007985 */ /* 0x000fe2000c101504 */
[----:B------:R-:W-:-:S03]  /*7fe0*/  IADD3 R218, P0, R12, -0x40, RZ ;  /* 0xffffffc00cda7810 */ /* 0x000fc60007f1e0ff */
[----:B------:R-:W-:Y:S01]  /*7ff0*/  ST.E.U16 [R18.64+0x20], R20 ;  /* 0x0000201412007985 */ /* 0x000fe2000c101504 */
[----:B------:R-:W-:-:S03]  /*8000*/  IADD3.X R219, R13, -0x1, RZ, P0, !PT ;  /* 0xffffffff0ddb7810 */ /* 0x000fc600007fe4ff */
[----:B------:R-:W-:Y:S04]  /*8010*/  ST.E.U16 [R18.64+0x22], R11 ;  /* 0x0000220b12007985 */ /* 0x000fe8000c101504 */
[----:B------:R-:W-:Y:S04]  /*8020*/  ST.E.U16 [R16.64+0x20], R35 ;  /* 0x0000202310007985 */ /* 0x000fe8000c101504 */
[----:B------:R-:W-:Y:S04]  /*8030*/  ST.E.U16 [R16.64+0x22], R34 ;  /* 0x0000222210007985 */ /* 0x000fe8000c101504 */
[----:B------:R1:W-:Y:S04]  /*8040*/  ST.E.U16 [R14.64+0x22], R2 ;  /* 0x000022020e007985 */ /* 0x0003e8000c101504 */
[----:B------:R2:W-:Y:S04]  /*8050*/  ST.E.U16 [R14.64+0x20], R5 ;  /* 0x000020050e007985 */ /* 0x0005e8000c101504 */
[----:B------:R3:W-:Y:S04]  /*8060*/  ST.E.U16 [R12.64+0x30], R7 ;  /* 0x000030070c007985 */ /* 0x0007e8000c101504 */
[----:B------:R4:W-:Y:S04]  /*8070*/  ST.E.U16 [R12.64+0x32], R6 ;  /* 0x000032060c007985 */ /* 0x0009e8000c101504 */
[----:B------:R5:W-:Y:S04]  /*8080*/  ST.E.U16 [R18.64+0x30], R9 ;  /* 0x0000300912007985 */ /* 0x000be8000c101504 */
[----:B------:R5:W-:Y:S04]  /*8090*/  ST.E.U16 [R18.64+0x32], R8 ;  /* 0x0000320812007985 */ /* 0x000be8000c101504 */
[----:B------:R-:W-:Y:S01]  /*80a0*/  ST.E.U16 [R16.64+0x30], R30 ;  /* 0x0000301e10007985 */ /* 0x000fe2000c101504 */
[----:B-1----:R-:W-:-:S03]  /*80b0*/  SHF.R.U32.HI R2, RZ, 0x10, R42 ;  /* 0x00000010ff027819 */ /* 0x002fc6000001162a */
[----:B------:R-:W-:Y:S01]  /*80c0*/  ST.E.U16 [R16.64+0x32], R29 ;  /* 0x0000321d10007985 */ /* 0x000fe2000c101504 */
[----:B------:R-:W-:-:S03]  /*80d0*/  LOP3.LUT R2, R2, 0xff, RZ, 0xc0, !PT ;  /* 0x000000ff02027812 */ /* 0x000fc600078ec0ff */
[----:B------:R-:W-:Y:S01]  /*80e0*/  ST.E.U16 [R14.64+0x30], R32 ;  /* 0x000030200e007985 */ /* 0x000fe2000c101504 */
[----:B--2---:R-:W-:Y:S02]  /*80f0*/  SHF.R.U32.HI R5, RZ, 0x10, R43 ;  /* 0x00000010ff057819 */ /* 0x004fe4000001162b */
[----:B---3--:R-:W-:Y:S01]  /*8100*/  SHF.R.U32.HI R7, RZ, 0x18, R42 ;  /* 0x00000018ff077819 */ /* 0x008fe2000001162a */
[----:B------:R-:W-:Y:S03]  /*8110*/  ST.E.U16 [R14.64+0x32], R31 ;  /* 0x0000321f0e007985 */ /* 0x000fe6000c101504 */
[----:B------:R-:W-:Y:S01]  /*8120*/  PRMT R24, R2, 0x5410, R7 ;  /* 0x0000541002187816 */ /* 0x000fe20000000007 */
[----:B------:R-:W1:Y:S01]  /*8130*/  LDSM.16.MT88.4 R80, [R203+0xa000] ;  /* 0x00a00000cb50783b */ /* 0x000e620000004200 */
[----:B----4-:R-:W-:Y:S02]  /*8140*/  LOP3.LUT R6, R5, 0xff, RZ, 0xc0, !PT ;  /* 0x000000ff05067812 */ /* 0x010fe400078ec0ff */
[----:B-----5:R-:W-:Y:S01]  /*8150*/  SHF.R.U32.HI R9, RZ, 0x18, R43 ;  /* 0x00000018ff097819 */ /* 0x020fe2000001162b */
[----:B------:R-:W-:Y:S01]  /*8160*/  LDSM.16.MT88.4 R156, [R203+0xa800] ;  /* 0x00a80000cb9c783b */ /* 0x000fe20000004200 */
[----:B------:R-:W-:-:S02]  /*8170*/  SHF.R.U32.HI R2, RZ, 0x10, R33 ;  /* 0x00000010ff027819 */ /* 0x000fc40000011621 */
[----:B------:R-:W-:Y:S01]  /*8180*/  SHF.R.U32.HI R5, RZ, 0x8, R0 ;  /* 0x00000008ff057819 */ /* 0x000fe20000011600 */
[----:B------:R-:W2:Y:S01]  /*8190*/  LDSM.16.MT88.4 R176, [R201+0xa000] ;  /* 0x00a00000c9b0783b */ /* 0x000ea20000004200 */
[----:B------:R-:W-:Y:S02]  /*81a0*/  SHF.R.U32.HI R0, RZ, 0x8, R46 ;  /* 0x00000008ff007819 */ /* 0x000fe4000001162e */
[----:B------:R-:W-:Y:S01]  /*81b0*/  PRMT R22, R6, 0x5410, R9 ;  /* 0x0000541006167816 */ /* 0x000fe20000000009 */
[----:B------:R-:W-:Y:S01]  /*81c0*/  LDSM.16.MT88.4 R172, [R206+0xa000] ;  /* 0x00a00000ceac783b */ /* 0x000fe20000004200 */
[----:B------:R-:W-:Y:S02]  /*81d0*/  SHF.R.U32.HI R7, RZ, 0x18, R33 ;  /* 0x00000018ff077819 */ /* 0x000fe40000011621 */
[----:B------:R-:W-:Y:S01]  /*81e0*/  LOP3.LUT R2, R2, 0xff, RZ, 0xc0, !PT ;  /* 0x000000ff02027812 */ /* 0x000fe200078ec0ff */
[----:B------:R-:W-:Y:S01]  /*81f0*/  LDSM.16.MT88.4 R184, [R203+0xb000] ;  /* 0x00b00000cbb8783b */ /* 0x000fe20000004200 */
[----:B------:R-:W-:-:S02]  /*8200*/  LOP3.LUT R9, R53, 0xff, RZ, 0xc0, !PT ;  /* 0x000000ff35097812 */ /* 0x000fc400078ec0ff */
[----:B------:R-:W-:Y:S01]  /*8210*/  PRMT R23, R52, 0x5410, R0 ;  /* 0x0000541034177816 */ /* 0x000fe20000000000 */
[----:B------:R-:W-:Y:S01]  /*8220*/  LDSM.16.MT88.4 R188, [R206+0xb000] ;  /* 0x00b00000cebc783b */ /* 0x000fe20000004200 */
[----:B------:R-:W-:Y:S02]  /*8230*/  LOP3.LUT R0, R44, 0xffff, RZ, 0xc0, !PT ;  /* 0x0000ffff2c007812 */ /* 0x000fe400078ec0ff */
[----:B------:R-:W-:Y:S01]  /*8240*/  PRMT R21, R2, 0x5410, R7 ;  /* 0x0000541002157816 */ /* 0x000fe20000000007 */
[----:B------:R-:W-:Y:S01]  /*8250*/  HSET2.LE.AND R2, R22, R221, PT ;  /* 0x000000dd16027233 */ /* 0x000fe20003803000 */
[----:B------:R-:W-:Y:S01]  /*8260*/  PRMT R11, R9, 0x5410, R54 ;  /* 0x00005410090b7816 */ /* 0x000fe20000000036 */
[----:B------:R-:W-:Y:S01]  /*8270*/  LDSM.16.MT88.4 R164, [R201+0xa800] ;  /* 0x00a80000c9a4783b */ /* 0x000fe20000004200 */
[----:B------:R-:W-:Y:S02]  /*8280*/  LOP3.LUT R8, R42, 0xff, RZ, 0xc0, !PT ;  /* 0x000000ff2a087812 */ /* 0x000fe400078ec0ff */
[----:B------:R-:W-:Y:S01]  /*8290*/  SHF.R.U32.HI R6, RZ, 0x8, R0 ;  /* 0x00000008ff067819 */ /* 0x000fe20000011600 */
[----:B------:R-:W-:Y:S01]  /*82a0*/  LDSM.16.MT88.4 R48, [R206+0xa800] ;  /* 0x00a80000ce30783b */ /* 0x000fe20000004200 */
[----:B------:R-:W-:-:S02]  /*82b0*/  LOP3.LUT R0, R33, 0xffff, RZ, 0xc0, !PT ;  /* 0x0000ffff21007812 */ /* 0x000fc400078ec0ff */
[----:B------:R-:W-:Y:S01]  /*82c0*/  LOP3.LUT R9, R61, R2, RZ, 0xc0, !PT ;  /* 0x000000023d097212 */ /* 0x000fe200078ec0ff */
[--C-:B------:R-:W-:Y:S01]  /*82d0*/  HSET2.LE.AND R2, R11, R221.reuse, PT ;  /* 0x000000dd0b027233 */ /* 0x100fe20003803000 */
[----:B------:R-:W-:Y:S01]  /*82e0*/  PRMT R25, R8, 0x5410, R5 ;  /* 0x0000541008197816 */ /* 0x000fe20000000005 */
[----:B------:R-:W-:Y:S01]  /*82f0*/  LDSM.16.MT88.4 R32, [R205+0xb000] ;  /* 0x00b00000cd20783b */ /* 0x000fe20000004200 */
[----:B------:R-:W-:Y:S01]  /*8300*/  SHF.R.U32.HI R5, RZ, 0x8, R0 ;  /* 0x00000008ff057819 */ /* 0x000fe20000011600 */
[--C-:B------:R-:W-:Y:S01]  /*8310*/  HSET2.LE.AND R0, R39, R221.reuse, PT ;  /* 0x000000dd27007233 */ /* 0x100fe20003803000 */
[----:B------:R-:W-:Y:S01]  /*8320*/  LOP3.LUT R8, R44, 0xff, RZ, 0xc0, !PT ;  /* 0x000000ff2c087812 */ /* 0x000fe200078ec0ff */
[----:B------:R-:W-:Y:S01]  /*8330*/  LDSM.16.MT88.4 R64, [R205+0xa800] ;  /* 0x00a80000cd40783b */ /* 0x000fe20000004200 */
[----:B------:R-:W-:Y:S02]  /*8340*/  LOP3.LUT R7, R68, R2, RZ, 0xc0, !PT ;  /* 0x0000000244077212 */ /* 0x000fe400078ec0ff */
[----:B------:R-:W-:Y:S01]  /*8350*/  SHF.R.U32.HI R2, RZ, 0x10, R44 ;  /* 0x00000010ff027819 */ /* 0x000fe2000001162c */
[----:B------:R-:W-:Y:S01]  /*8360*/  LDSM.16.MT88.4 R96, [R203+0xb800] ;  /* 0x00b80000cb60783b */ /* 0x000fe20000004200 */
[----:B------:R-:W-:Y:S01]  /*8370*/  PRMT R26, R8, 0x5410, R6 ;  /* 0x00005410081a7816 */ /* 0x000fe20000000006 */
[--C-:B------:R-:W-:Y:S01]  /*8380*/  HSET2.LE.AND R6, R47, R221.reuse, PT ;  /* 0x000000dd2f067233 */ /* 0x100fe20003803000 */
[----:B------:R-:W-:Y:S01]  /*8390*/  PRMT R20, R10, 0x5410, R5 ;  /* 0x000054100a147816 */ /* 0x000fe20000000005 */
[--C-:B------:R-:W-:Y:S01]  /*83a0*/  HSET2.LE.AND R5, R45, R221.reuse, PT ;  /* 0x000000dd2d057233 */ /* 0x100fe20003803000 */
[----:B------:R-:W-:Y:S01]  /*83b0*/  LOP3.LUT R8, R63, R0, RZ, 0xc0, !PT ;  /* 0x000000003f087212 */ /* 0x000fe200078ec0ff */
[--C-:B------:R-:W-:Y:S01]  /*83c0*/  HSET2.LE.AND R0, R23, R221.reuse, PT ;  /* 0x000000dd17007233 */ /* 0x100fe20003803000 */
[----:B------:R-:W-:Y:S01]  /*83d0*/  SHF.R.U32.HI R23, RZ, 0x18, R44 ;  /* 0x00000018ff177819 */ /* 0x000fe2000001162c */
[--C-:B------:R-:W-:Y:S01]  /*83e0*/  HSET2.LE.AND R4, R20, R221.reuse, PT ;  /* 0x000000dd14047233 */ /* 0x100fe20003803000 */
[----:B------:R-:W-:Y:S01]  /*83f0*/  LOP3.LUT R22, R2, 0xff, RZ, 0xc0, !PT ;  /* 0x000000ff02167812 */ /* 0x000fe200078ec0ff */
[--C-:B------:R-:W-:Y:S01]  /*8400*/  HSET2.LE.AND R20, R55, R221.reuse, PT ;  /* 0x000000dd37147233 */ /* 0x100fe20003803000 */
[----:B------:R-:W-:Y:S01]  /*8410*/  LOP3.LUT R11, R56, R6, RZ, 0xc0, !PT ;  /* 0x00000006380b7212 */ /* 0x000fe200078ec0ff */
[--C-:B------:R-:W-:Y:S01]  /*8420*/  HSET2.LE.AND R2, R24, R221.reuse, PT ;  /* 0x000000dd18027233 */ /* 0x100fe20003803000 */
[----:B------:R-:W-:Y:S01]  /*8430*/  PRMT R22, R22, 0x5410, R23 ;  /* 0x0000541016167816 */ /* 0x000fe20000000017 */
[--C-:B------:R-:W-:Y:S01]  /*8440*/  HSET2.LE.AND R3, R26, R221.reuse, PT ;  /* 0x000000dd1a037233 */ /* 0x100fe20003803000 */
[----:B------:R-:W-:Y:S01]  /*8450*/  LOP3.LUT R6, R69, R0, RZ, 0xc0, !PT ;  /* 0x0000000045067212 */ /* 0x000fe200078ec0ff */
        /* <DEDUP_REMOVED lines=8> */
[----:B------:R-:W-:Y:S01]  /*84e0*/  LDSM.16.MT88.4 R24, [R205+0xa000] ;  /* 0x00a00000cd18783b */ /* 0x000fe20000004200 */
[----:B------:R-:W-:Y:S01]  /*84f0*/  LOP3.LUT R125, R125, R20, RZ, 0xc0, !PT ;  /* 0x000000147d7d7212 */ /* 0x000fe200078ec0ff */
[-C--:B-1----:R-:W-:Y:S01]  /*8500*/  HMMA.16816.F32.BF16 R160, R8, R80.reuse, RZ ;  /* 0x0000005008a0723c */ /* 0x082fe200000418ff */
[----:B------:R-:W-:Y:S01]  /*8510*/  LOP3.LUT R4, R146, R4, RZ, 0xc0, !PT ;  /* 0x0000000492047212 */ /* 0x000fe200078ec0ff */
[----:B------:R-:W1:Y:S01]  /*8520*/  LDSM.16.MT88.4 R20, [R201+0xb000] ;  /* 0x00b00000c914783b */ /* 0x000e620000004200 */
[----:B------:R-:W-:Y:S01]  /*8530*/  LOP3.LUT R128, R128, R0, RZ, 0xc0, !PT ;  /* 0x0000000080807212 */ /* 0x000fe200078ec0ff */
[--C-:B------:R-:W-:Y:S01]  /*8540*/  HSET2.LE.AND R0, R60, R221.reuse, PT ;  /* 0x000000dd3c007233 */ /* 0x100fe20003803000 */
[----:B------:R-:W-:Y:S01]  /*8550*/  LOP3.LUT R124, R124, R3, RZ, 0xc0, !PT ;  /* 0x000000037c7c7212 */ /* 0x000fe200078ec0ff */
[----:B------:R-:W-:Y:S01]  /*8560*/  FADD.FTZ R3, R117, R116 ;  /* 0x0000007475037221 */ /* 0x000fe20000010000 */
[----:B------:R-:W-:Y:S01]  /*8570*/  LOP3.LUT R129, R129, R2, RZ, 0xc0, !PT ;  /* 0x0000000281817212 */ /* 0x000fe200078ec0ff */
[----:B------:R-:W-:Y:S01]  /*8580*/  HSET2.LE.AND R2, R59, R221, PT ;  /* 0x000000dd3b027233 */ /* 0x000fe20003803000 */
[----:B------:R-:W-:Y:S01]  /*8590*/  LOP3.LUT R126, R126, R0, RZ, 0xc0, !PT ;  /* 0x000000007e7e7212 */ /* 0x000fe200078ec0ff */
[----:B------:R-:W-:Y:S01]  /*85a0*/  FADD.FTZ R0, R119, R118 ;  /* 0x0000007677007221 */ /* 0x000fe20000010000 */
[----:B------:R-:W-:Y:S01]  /*85b0*/  HMMA.16816.F32.BF16 R144, R4, R80, RZ ;  /* 0x000000500490723c */ /* 0x000fe200000418ff */
[----:B------:R-:W-:Y:S01]  /*85c0*/  FADD.FTZ R3, R141, R3 ;  /* 0x000000038d037221 */ /* 0x000fe20000010000 */
[----:B------:R-:W-:Y:S01]  /*85d0*/  LOP3.LUT R127, R127, R2, RZ, 0xc0, !PT ;  /* 0x000000027f7f7212 */ /* 0x000fe200078ec0ff */
[----:B------:R-:W-:Y:S01]  /*85e0*/  FADD.FTZ R2, R197, R196 ;  /* 0x000000c4c5027221 */ /* 0x000fe20000010000 */
[----:B------:R-:W3:Y:S01]  /*85f0*/  LDSM.16.MT88.4 R112, [R206+0xb800] ;  /* 0x00b80000ce70783b */ /* 0x000ee20000004200 */
[----:B------:R-:W-:-:S02]  /*8600*/  FADD.FTZ R3, R140, R3 ;  /* 0x000000038c037221 */ /* 0x000fc40000010000 */
[----:B------:R-:W-:Y:S01]  /*8610*/  FADD.FTZ R2, R193, R2 ;  /* 0x00000002c1027221 */ /* 0x000fe20000010000 */
[----:B------:R-:W4:Y:S01]  /*8620*/  LDSM.16.MT88.4 R136, [R201+0xb800] ;  /* 0x00b80000c988783b */ /* 0x000f220000004200 */
[----:B------:R-:W-:Y:S01]  /*8630*/  FADD.FTZ R3, R94, R3 ;  /* 0x000000035e037221 */ /* 0x000fe20000010000 */
[----:B--2---:R-:W-:Y:S01]  /*8640*/  HMMA.16816.F32.BF16 R168, R8, R176, RZ ;  /* 0x000000b008a8723c */ /* 0x004fe200000418ff */
[----:B------:R-:W-:Y:S01]  /*8650*/  FADD.FTZ R2, R192, R2 ;  /* 0x00000002c0027221 */ /* 0x000fe20000010000 */
[----:B------:R-:W2:Y:S01]  /*8660*/  LDSM.16.MT88.4 R28, [R205+0xb800] ;  /* 0x00b80000cd1c783b */ /* 0x000ea20000004200 */
[----:B------:R-:W-:Y:S02]  /*8670*/  FADD.FTZ R3, R93, R3 ;  /* 0x000000035d037221 */ /* 0x000fe40000010000 */
[----:B------:R-:W-:Y:S02]  /*8680*/  FADD.FTZ R2, R150, R2 ;  /* 0x0000000296027221 */ /* 0x000fe40000010000 */
[----:B------:R-:W-:Y:S01]  /*8690*/  FADD.FTZ R3, R92, R3 ;  /* 0x000000035c037221 */ /* 0x000fe20000010000 */
[----:B------:R-:W-:Y:S01]  /*86a0*/  HMMA.16816.F32.BF16 R160, R128, R156, R160 ;  /* 0x0000009c80a0723c */ /* 0x000fe200000418a0 */
[----:B------:R-:W-:-:S04]  /*86b0*/  FADD.FTZ R2, R148, R2 ;  /* 0x0000000294027221 */ /* 0x000fc80000010000 */
[----:B------:R-:W-:-:S03]  /*86c0*/  FADD.FTZ R2, R149, R2 ;  /* 0x0000000295027221 */ /* 0x000fc60000010000 */
[----:B------:R-:W-:Y:S08]  /*86d0*/  HMMA.16816.F32.BF16 R144, R124, R156, R144 ;  /* 0x0000009c7c90723c */ /* 0x000ff00000041890 */
[-C--:B-1----:R-:W-:Y:S08]  /*86e0*/  HMMA.16816.F32.BF16 R68, R8, R20.reuse, RZ ;  /* 0x000000140844723c */ /* 0x082ff000000418ff */
[C---:B------:R-:W-:Y:S07]  /*86f0*/  HMMA.16816.F32.BF16 R72, R4.reuse, R20, RZ ;  /* 0x000000140448723c */ /* 0x040fee00000418ff */
        /* <DEDUP_REMOVED lines=17> */
[----:B------:R-:W-:Y:S01]  /*8810*/  FADD.FTZ R2, R77, R3 ;  /* 0x000000034d027221 */ /* 0x000fe20000010000 */
[----:B------:R1:W-:Y:S01]  /*8820*/  STL [R1+0xa0], R21 ;  /* 0x0000a01501007387 */ /* 0x0003e20000100800 */
[----:B------:R-:W-:-:S03]  /*8830*/  FADD.FTZ R0, R181, R0 ;  /* 0x00000000b5007221 */ /* 0x000fc60000010000 */
[----:B------:R1:W-:Y:S02]  /*8840*/  STL [R1+0x70], R20 ;  /* 0x0000701401007387 */ /* 0x0003e40000100800 */
[C---:B------:R-:W-:Y:S02]  /*8850*/  HMMA.16816.F32.BF16 R80, R8.reuse, R82, RZ ;  /* 0x000000520850723c */ /* 0x040fe400000418ff */
[----:B------:R1:W-:Y:S04]  /*8860*/  STL [R1+0x74], R2 ;  /* 0x0000740201007387 */ /* 0x0003e80000100800 */
[----:B------:R1:W-:Y:S02]  /*8870*/  STL [R1+0x68], R0 ;  /* 0x0000680001007387 */ /* 0x0003e40000100800 */
[----:B------:R-:W-:Y:S08]  /*8880*/  HMMA.16816.F32.BF16 R52, R8, R24, RZ ;  /* 0x000000180834723c */ /* 0x000ff000000418ff */
[----:B------:R-:W-:Y:S08]  /*8890*/  HMMA.16816.F32.BF16 R140, R124, R158, R140 ;  /* 0x0000009e7c8c723c */ /* 0x000ff0000004188c */
[----:B------:R-:W-:Y:S08]  /*88a0*/  HMMA.16816.F32.BF16 R56, R4, R24, RZ ;  /* 0x000000180438723c */ /* 0x000ff000000418ff */
[-C--:B------:R-:W-:Y:S08]  /*88b0*/  HMMA.16816.F32.BF16 R84, R8, R184.reuse, RZ ;  /* 0x000000b80854723c */ /* 0x080ff000000418ff */
[----:B------:R-:W-:Y:S08]  /*88c0*/  HMMA.16816.F32.BF16 R88, R4, R184, RZ ;  /* 0x000000b80458723c */ /* 0x000ff000000418ff */
[-C--:B------:R-:W-:Y:S08]  /*88d0*/  HMMA.16816.F32.BF16 R100, R8, R188.reuse, RZ ;  /* 0x000000bc0864723c */ /* 0x080ff000000418ff */
[C---:B------:R-:W-:Y:S08]  /*88e0*/  HMMA.16816.F32.BF16 R104, R4.reuse, R188, RZ ;  /* 0x000000bc0468723c */ /* 0x040ff000000418ff */
[C---:B------:R-:W-:Y:S08]  /*88f0*/  HMMA.16816.F32.BF16 R148, R4.reuse, R178, RZ ;  /* 0x000000b20494723c */ /* 0x040ff000000418ff */
[C---:B------:R-:W-:Y:S08]  /*8900*/  HMMA.16816.F32.BF16 R44, R4.reuse, R174, RZ ;  /* 0x000000ae042c723c */ /* 0x040ff000000418ff */
[C---:B------:R-:W-:Y:S08]  /*8910*/  HMMA.16816.F32.BF16 R60, R4.reuse, R26, RZ ;  /* 0x0000001a043c723c */ /* 0x040ff000000418ff */
[C---:B------:R-:W-:Y:S08]  /*8920*/  HMMA.16816.F32.BF16 R92, R4.reuse, R186, RZ ;  /* 0x000000ba045c723c */ /* 0x040ff000000418ff */
[----:B------:R-:W-:Y:S08]  /*8930*/  HMMA.16816.F32.BF16 R108, R4, R190, RZ ;  /* 0x000000be046c723c */ /* 0x000ff000000418ff */
[----:B------:R-:W-:Y:S08]  /*8940*/  HMMA.16816.F32.BF16 R156, R128, R158, R80 ;  /* 0x0000009e809c723c */ /* 0x000ff00000041850 */
[-C--:B------:R-:W-:Y:S08]  /*8950*/  HMMA.16816.F32.BF16 R116, R8, R32.reuse, RZ ;  /* 0x000000200874723c */ /* 0x080ff000000418ff */
[C---:B------:R-:W-:Y:S08]  /*8960*/  HMMA.16816.F32.BF16 R120, R4.reuse, R32, RZ ;  /* 0x000000200478723c */ /* 0x040ff000000418ff */
[----:B------:R-:W-:Y:S08]  /*8970*/  HMMA.16816.F32.BF16 R76, R4, R22, RZ ;  /* 0x00000016044c723c */ /* 0x000ff000000418ff */
[C---:B------:R-:W-:Y:S08]  /*8980*/  HMMA.16816.F32.BF16 R176, R8.reuse, R178, RZ ;  /* 0x000000b208b0723c */ /* 0x040ff000000418ff */
[C---:B------:R-:W-:Y:S08]  /*8990*/  HMMA.16816.F32.BF16 R172, R8.reuse, R174, RZ ;  /* 0x000000ae08ac723c */ /* 0x040ff000000418ff */
[C---:B------:R-:W-:Y:S08]  /*89a0*/  HMMA.16816.F32.BF16 R24, R8.reuse, R26, RZ ;  /* 0x0000001a0818723c */ /* 0x040ff000000418ff */
[C---:B------:R-:W-:Y:S08]  /*89b0*/  HMMA.16816.F32.BF16 R80, R8.reuse, R22, RZ ;  /* 0x000000160850723c */ /* 0x040ff000000418ff */
[C---:B------:R-:W-:Y:S08]  /*89c0*/  HMMA.16816.F32.BF16 R184, R8.reuse, R186, RZ ;  /* 0x000000ba08b8723c */ /* 0x040ff000000418ff */
[----:B------:R-:W-:Y:S08]  /*89d0*/  HMMA.16816.F32.BF16 R188, R8, R190, RZ ;  /* 0x000000be08bc723c */ /* 0x000ff000000418ff */
[-C--:B------:R-:W-:Y:S08]  /*89e0*/  HMMA.16816.F32.BF16 R4, R4, R34.reuse, RZ ;  /* 0x000000220404723c */ /* 0x080ff000000418ff */
[----:B------:R-:W-:Y:S08]  /*89f0*/  HMMA.16816.F32.BF16 R8, R8, R34, RZ ;  /* 0x000000220808723c */ /* 0x000ff000000418ff */
[-C--:B------:R-:W-:Y:S08]  /*8a00*/  HMMA.16816.F32.BF16 R168, R128, R164.reuse, R168 ;  /* 0x000000a480a8723c */ /* 0x080ff000000418a8 */
[----:B------:R-:W-:Y:S08]  /*8a10*/  HMMA.16816.F32.BF16 R152, R124, R164, R152 ;  /* 0x000000a47c98723c */ /* 0x000ff00000041898 */
[-C--:B------:R-:W-:Y:S08]  /*8a20*/  HMMA.16816.F32.BF16 R36, R128, R48.reuse, R36 ;  /* 0x000000308024723c */ /* 0x080ff00000041824 */
[----:B------:R-:W-:Y:S08]  /*8a30*/  HMMA.16816.F32.BF16 R40, R124, R48, R40 ;  /* 0x000000307c28723c */ /* 0x000ff00000041828 */
[-C--:B------:R-:W-:Y:S08]  /*8a40*/  HMMA.16816.F32.BF16 R52, R128, R64.reuse, R52 ;  /* 0x000000408034723c */ /* 0x080ff00000041834 */
[----:B------:R-:W-:Y:S08]  /*8a50*/  HMMA.16816.F32.BF16 R56, R124, R64, R56 ;  /* 0x000000407c38723c */ /* 0x000ff00000041838 */
[-C--:B------:R-:W-:Y:S08]  /*8a60*/  HMMA.16816.F32.BF16 R84, R128, R96.reuse, R84 ;  /* 0x000000608054723c */ /* 0x080ff00000041854 */
[----:B------:R-:W-:Y:S08]  /*8a70*/  HMMA.16816.F32.BF16 R88, R124, R96, R88 ;  /* 0x000000607c58723c */ /* 0x000ff00000041858 */
[-C--:B---3--:R-:W-:Y:S08]  /*8a80*/  HMMA.16816.F32.BF16 R100, R128, R112.reuse, R100 ;  /* 0x000000708064723c */ /* 0x088ff00000041864 */
[C---:B------:R-:W-:Y:S08]  /*8a90*/  HMMA.16816.F32.BF16 R104, R124.reuse, R112, R104 ;  /* 0x000000707c68723c */ /* 0x040ff00000041868 */
[C---:B------:R-:W-:Y:S08]  /*8aa0*/  HMMA.16816.F32.BF16 R148, R124.reuse, R166, R148 ;  /* 0x000000a67c94723c */ /* 0x040ff00000041894 */
[C---:B------:R-:W-:Y:S08]  /*8ab0*/  HMMA.16816.F32.BF16 R44, R124.reuse, R50, R44 ;  /* 0x000000327c2c723c */ /* 0x040ff0000004182c */
[C---:B------:R-:W-:Y:S08]  /*8ac0*/  HMMA.16816.F32.BF16 R60, R124.reuse, R66, R60 ;  /* 0x000000427c3c723c */ /* 0x040ff0000004183c */
[C---:B------:R-:W-:Y:S08]  /*8ad0*/  HMMA.16816.F32.BF16 R92, R124.reuse, R98, R92 ;  /* 0x000000627c5c723c */ /* 0x040ff0000004185c */
[----:B------:R-:W-:Y:S08]  /*8ae0*/  HMMA.16816.F32.BF16 R108, R124, R114, R108 ;  /* 0x000000727c6c723c */ /* 0x000ff0000004186c */
[-C--:B----4-:R-:W-:Y:S08]  /*8af0*/  HMMA.16816.F32.BF16 R68, R128, R136.reuse, R68 ;  /* 0x000000888044723c */ /* 0x090ff00000041844 */
[----:B------:R-:W-:Y:S08]  /*8b00*/  HMMA.16816.F32.BF16 R72, R124, R136, R72 ;  /* 0x000000887c48723c */ /* 0x000ff00000041848 */
[-C--:B--2---:R-:W-:Y:S08]  /*8b10*/  HMMA.16816.F32.BF16 R116, R128, R28.reuse, R116 ;  /* 0x0000001c8074723c */ /* 0x084ff00000041874 */
[C---:B------:R-:W-:Y:S08]  /*8b20*/  HMMA.16816.F32.BF16 R120, R124.reuse, R28, R120 ;  /* 0x0000001c7c78723c */ /* 0x040ff00000041878 */
[----:B------:R-:W-:Y:S08]  /*8b30*/  HMMA.16816.F32.BF16 R76, R124, R138, R76 ;  /* 0x0000008a7c4c723c */ /* 0x000ff0000004184c */
        /* <DEDUP_REMOVED lines=9> */
[----:B-1----:R-:W2:Y:S01]  /*8bd0*/  LDL R248, [R1+0x78] ;  /* 0x0000780001f87983 */ /* 0x002ea20000100800 */
[----:B------:R-:W-:-:S04]  /*8be0*/  DEPBAR.LE SB0, 0x0 ;  /* 0x000080000000791a */ /* 0x000fc80000000000 */
[----:B------:R-:W-:Y:S01]  /*8bf0*/  WARPSYNC 0xffffffff ;  /* 0xffffffff00007948 */ /* 0x000fe20003800000 */
[----:B------:R-:W-:Y:S01]  /*8c00*/  IADD3 R192, R250, -0x2, RZ ;  /* 0xfffffffefac07810 */ /* 0x000fe20007ffe0ff */
[----:B------:R-:W-:Y:S01]  /*8c10*/  IMAD.MOV.U32 R193, RZ, RZ, R240 ;  /* 0x000000ffffc17224 */ /* 0x000fe200078e00f0 */
[----:B------:R-:W1:Y:S01]  /*8c20*/  S2R R219, SR_TID.X ;  /* 0x0000000000db7919 */ /* 0x000e620000002100 */
[----:B------:R-:W-:Y:S01]  /*8c30*/  BSSY B1, `(.L_x_2242) ;  /* 0x00001c1000017945 */ /* 0x000fe20003800000 */
[----:B------:R-:W-:Y:S01]  /*8c40*/  SHF.R.S32.HI R4, RZ, 0x1f, R192 ;  /* 0x0000001fff047819 */ /* 0x000fe200000114c0 */
[----:B------:R-:W-:Y:S02]  /*8c50*/  IMAD R0, R199, R192, RZ ;  /* 0x000000c0c7007224 */ /* 0x000fe400078e02ff */
[----:B------:R-:W-:-:S04]  /*8c60*/  IMAD.WIDE.U32 R2, R192, R198, R242 ;  /* 0x000000c6c0027225 */ /* 0x000fc800078e00f2 */
[----:B------:R-:W-:Y:S01]  /*8c70*/  IMAD R4, R4, R198, R0 ;  /* 0x000000c604047224 */ /* 0x000fe200078e0200 */
[----:B------:R-:W-:Y:S01]  /*8c80*/  BAR.SYNC.DEFER_BLOCKING 0x0 ;  /* 0x0000000000007b1d */ /* 0x000fe20000010000 */
[----:B------:R-:W-:Y:S02]  /*8c90*/  IADD3 R0, P2, R211, R2, RZ ;  /* 0x00000002d3007210 */ /* 0x000fe40007f5e0ff */
[----:B------:R-:W-:-:S04]  /*8ca0*/  IMAD.IADD R3, R3, 0x1, R4 ;  /* 0x0000000103037824 */ /* 0x000fc800078e0204 */
[----:B------:R-:W-:Y:S02]  /*8cb0*/  IMAD.X R5, R222, 0x1, R3, P2 ;  /* 0x00000001de057824 */ /* 0x000fe400010e0603 */
[----:B-1----:R-:W-:-:S05]  /*8cc0*/  IMAD.SHL.U32 R219, R219, 0x2, RZ ;  /* 0x00000002dbdb7824 */ /* 0x002fca00078e00ff */
[----:B------:R-:W-:Y:S02]  /*8cd0*/  LOP3.LUT R219, R219, 0x6, RZ, 0xc0, !PT ;  /* 0x00000006dbdb7812 */ /* 0x000fe400078ec0ff */
[-C--:B--2---:R-:W-:Y:S02]  /*8ce0*/  ISETP.GE.AND P1, PT, R249, R248.reuse, PT ;  /* 0x000000f8f900720c */ /* 0x084fe40003f26270 */
[----:B------:R-:W-:-:S11]  /*8cf0*/  ISETP.GE.AND P0, PT, R241, R248, PT ;  /* 0x000000f8f100720c */ /* 0x000fd60003f06270 */
[CC--:B------:R-:W-:Y:S01]  /*8d00*/  @!P1 LEA R10, P5, R2.reuse, R238.reuse, 0x1 ;  /* 0x000000ee020a9211 */ /* 0x0c0fe200078a08ff */
[----:B------:R-:W-:Y:S01]  /*8d10*/  @P1 STS.128 [R220+0xa000], RZ ;  /* 0x00a000ffdc001388 */ /* 0x000fe20000000c00 */
[-C--:B------:R-:W-:Y:S02]  /*8d20*/  @!P0 LEA R6, P3, R2, R238.reuse, 0x1 ;  /* 0x000000ee02068211 */ /* 0x080fe400078608ff */
[-C--:B------:R-:W-:Y:S02]  /*8d30*/  @!P1 LEA R8, P4, R0, R238.reuse, 0x1 ;  /* 0x000000ee00089211 */ /* 0x080fe400078808ff */
[-CC-:B------:R-:W-:Y:S02]  /*8d40*/  @!P1 LEA.HI.X R11, R2, R239.reuse, R3.reuse, 0x1, P5 ;  /* 0x000000ef020b9211 */ /* 0x180fe400028f0c03 */
[----:B------:R-:W-:Y:S02]  /*8d50*/  @!P0 LEA R4, P2, R0, R238, 0x1 ;  /* 0x000000ee00048211 */ /* 0x000fe400078408ff */
[-C--:B------:R-:W-:Y:S01]  /*8d60*/  @!P0 LEA.HI.X R7, R2, R239.reuse, R3, 0x1, P3 ;  /* 0x000000ef02078211 */ /* 0x080fe200018f0c03 */
[----:B------:R-:W-:Y:S01]  /*8d70*/  @!PT LDS RZ, [RZ] ;  /* 0x00000000fffff984 */ /* 0x000fe20000000800 */
[----:B------:R-:W-:Y:S01]  /*8d80*/  @!PT LDS RZ, [RZ] ;  /* 0x00000000fffff984 */ /* 0x000fe20000000800 */
[----:B------:R-:W-:Y:S01]  /*8d90*/  @!PT LDS RZ, [RZ] ;  /* 0x00000000fffff984 */ /* 0x000fe20000000800 */
[----:B------:R1:W-:Y:S01]  /*8da0*/  @!P1 LDGSTS.E.BYPASS.LTC128B.128 [R220+0xa000], [R10.64] ;  /* 0x0a0000000adc9fae */ /* 0x0003e2000b901d44 */
[----:B------:R-:W-:-:S02]  /*8db0*/  @!P1 LEA.HI.X R9, R0, R239, R5, 0x1, P4 ;  /* 0x000000ef00099211 */ /* 0x000fc400020f0c05 */
[----:B------:R-:W-:Y:S01]  /*8dc0*/  @!P0 LEA.HI.X R5, R0, R239, R5, 0x1, P2 ;  /* 0x000000ef00058211 */ /* 0x000fe200010f0c05 */
[----:B------:R-:W-:Y:S01]  /*8dd0*/  @P0 STS.128 [R220+0xb000], RZ ;  /* 0x00b000ffdc000388 */ /* 0x000fe20000000c00 */
[----:B------:R-:W-:-:S03]  /*8de0*/  IMAD R0, R192, 0x20, R219 ;  /* 0x00000020c0007824 */ /* 0x000fc600078e02db */
[----:B------:R-:W-:Y:S01]  /*8df0*/  @!PT LDS RZ, [RZ] ;  /* 0x00000000fffff984 */ /* 0x000fe20000000800 */
[----:B------:R-:W-:Y:S01]  /*8e00*/  @!PT LDS RZ, [RZ] ;  /* 0x00000000fffff984 */ /* 0x000fe20000000800 */
[----:B------:R-:W-:Y:S01]  /*8e10*/  @!PT LDS RZ, [RZ] ;  /* 0x00000000fffff984 */ /* 0x000fe20000000800 */
[----:B------:R2:W-:Y:S01]  /*8e20*/  @!P0 LDGSTS.E.BYPASS.LTC128B.128 [R220+0xb000], [R6.64+0x80] ;  /* 0x0b00008006dc8fae */ /* 0x0005e2000b901d44 */
[----:B------:R-:W-:Y:S01]  /*8e30*/  IMAD.IADD R2, R223, 0x1, -R0 ;  /* 0x00000001df027824 */ /* 0x000fe200078e0a00 */
[C---:B------:R-:W-:Y:S02]  /*8e40*/  ISETP.GE.AND P6, PT, R0.reuse, R228, PT ;  /* 0x000000e40000720c */ /* 0x040fe40003fc6270 */
[----:B------:R-:W-:Y:S02]  /*8e50*/  @P1 STS.128 [R220+0xa800], RZ ;  /* 0x00a800ffdc001388 */ /* 0x000fe40000000c00 */
[----:B------:R-:W-:Y:S02]  /*8e60*/  IABS R2, R2 ;  /* 0x0000000200027213 */ /* 0x000fe40000000000 */
[----:B------:R-:W-:Y:S01]  /*8e70*/  @!PT LDS RZ, [RZ] ;  /* 0x00000000fffff984 */ /* 0x000fe20000000800 */
[----:B------:R-:W-:Y:S01]  /*8e80*/  @!PT LDS RZ, [RZ] ;  /* 0x00000000fffff984 */ /* 0x000fe20000000800 */
[----:B------:R-:W-:Y:S01]  /*8e90*/  @!PT LDS RZ, [RZ] ;  /* 0x00000000fffff984 */ /* 0x000fe20000000800 */
[----:B------:R1:W-:Y:S01]  /*8ea0*/  @!P1 LDGSTS.E.BYPASS.LTC128B.128 [R220+0xa800], [R8.64] ;  /* 0x0a80000008dc9fae */ /* 0x0003e2000b901d44 */
[----:B------:R-:W-:Y:S02]  /*8eb0*/  ISETP.GE.OR P6, PT, R0, R234, !P6 ;  /* 0x000000ea0000720c */ /* 0x000fe400077c6670 */
[----:B------:R-:W-:Y:S01]  /*8ec0*/  IMAD.MOV.U32 R3, RZ, RZ, R2 ;  /* 0x000000ffff037224 */ /* 0x000fe200078e0002 */
[----:B------:R-:W-:Y:S01]  /*8ed0*/  @P0 STS.128 [R220+0xb800], RZ ;  /* 0x00b800ffdc000388 */ /* 0x000fe20000000c00 */
[----:B------:R-:W-:-:S03]  /*8ee0*/  IMAD.IADD R2, R230, 0x1, -R0 ;  /* 0x00000001e6027824 */ /* 0x000fc600078e0a00 */
[----:B------:R-:W-:Y:S01]  /*8ef0*/  @!PT LDS RZ, [RZ] ;  /* 0x00000000fffff984 */ /* 0x000fe20000000800 */
[----:B------:R-:W-:Y:S01]  /*8f00*/  @!PT LDS RZ, [RZ] ;  /* 0x00000000fffff984 */ /* 0x000fe20000000800 */
[----:B------:R-:W-:Y:S01]  /*8f10*/  @!PT LDS RZ, [RZ] ;  /* 0x00000000fffff984 */ /* 0x000fe20000000800 */
[----:B------:R2:W-:Y:S02]  /*8f20*/  @!P0 LDGSTS.E.BYPASS.LTC128B.128 [R220+0xb800], [R4.64+0x80] ;  /* 0x0b80008004dc8fae */ /* 0x0005e4000b901d44 */
[----:B------:R-:W-:Y:S02]  /*8f30*/  IABS R2, R2 ;  /* 0x0000000200027213 */ /* 0x000fe40000000000 */
[----:B------:R-:W-:Y:S04]  /*8f40*/  LDSM.16.M88.4 R136, [R200+0x8000] ;  /* 0x00800000c888783b */ /* 0x000fe80000000200 */
[----:B------:R-:W3:Y:S04]  /*8f50*/  LDSM.16.M88.4 R20, [R202+0x2000] ;  /* 0x00200000ca14783b */ /* 0x000ee80000000200 */
[----:B------:R-:W4:Y:S04]  /*8f60*/  LDSM.16.M88.4 R24, [R202] ;  /* 0x00000000ca18783b */ /* 0x000f280000000200 */
[----:B------:R-:W-:Y:S04]  /*8f70*/  LDSM.16.M88.4 R32, [R212] ;  /* 0x00000000d420783b */ /* 0x000fe80000000200 */
[----:B-1----:R-:W-:Y:S04]  /*8f80*/  LDSM.16.M88.4 R8, [R204] ;  /* 0x00000000cc08783b */ /* 0x002fe80000000200 */
[----:B------:R-:W1:Y:S04]  /*8f90*/  LDSM.16.M88.4 R172, [R200+0x8800] ;  /* 0x00880000c8ac783b */ /* 0x000e680000000200 */
[----:B--2---:R-:W2:Y:S04]  /*8fa0*/  LDSM.16.M88.4 R4, [R204+0x2000] ;  /* 0x00200000cc04783b */ /* 0x004ea80000000200 */
[----:B------:R-:W0:Y:S01]  /*8fb0*/  LDGDEPBAR ;  /* 0x00000000000079af */ /* 0x000e220000000000 */
[-C--:B---3--:R-:W-:Y:S08]  /*8fc0*/  HMMA.16816.F32.BF16 R28, R20, R136.reuse, RZ ;  /* 0x00000088141c723c */ /* 0x088ff000000418ff */
[C---:B----4-:R-:W-:Y:S08]  /*8fd0*/  HMMA.16816.F32.BF16 R176, R24.reuse, R136, RZ ;  /* 0x0000008818b0723c */ /* 0x050ff000000418ff */
[----:B-1----:R-:W-:Y:S08]  /*8fe0*/  HMMA.16816.F32.BF16 R180, R24, R172, RZ ;  /* 0x000000ac18b4723c */ /* 0x002ff000000418ff */
[-C--:B--2---:R-:W-:Y:S01]  /*8ff0*/  HMMA.16816.F32.BF16 R188, R4, R32.reuse, R28 ;  /* 0x0000002004bc723c */ /* 0x084fe2000004181c */
[----:B------:R-:W1:Y:S07]  /*9000*/  LDSM.16.M88.4 R28, [R215] ;  /* 0x00000000d71c783b */ /* 0x000e6e0000000200 */
[----:B------:R-:W-:Y:S08]  /*9010*/  HMMA.16816.F32.BF16 R196, R8, R32, R176 ;  /* 0x0000002008c4723c */ /* 0x000ff000000418b0 */
[----:B------:R-:W-:Y:S11]  /*9020*/  HMMA.16816.F32.BF16 R176, R20, R172, RZ ;  /* 0x000000ac14b0723c */ /* 0x000ff600000418ff */
[----:B------:R-:W-:Y:S11]  /*9030*/  @!UPT UIADD3 URZ, URZ, URZ, URZ ;  /* 0x0000003f3f3ff290 */ /* 0x000ff6000fffe03f */
[----:B------:R-:W-:Y:S02]  /*9040*/  @!UPT UIADD3 URZ, URZ, URZ, URZ ;  /* 0x0000003f3f3ff290 */ /* 0x000fe4000fffe03f */
[----:B-1----:R-:W-:Y:S08]  /*9050*/  HMMA.16816.F32.BF16 R240, R4, R28, R176 ;  /* 0x0000001c04f0723c */ /* 0x002ff000000418b0 */
[-C--:B------:R-:W-:Y:S08]  /*9060*/  HMMA.16816.F32.BF16 R176, R20, R138.reuse, RZ ;  /* 0x0000008a14b0723c */ /* 0x080ff000000418ff */
[----:B------:R-:W-:Y:S08]  /*9070*/  HMMA.16816.F32.BF16 R136, R24, R138, RZ ;  /* 0x0000008a1888723c */ /* 0x000ff000000418ff */
[-C--:B------:R-:W-:Y:S08]  /*9080*/  HMMA.16816.F32.BF16 R20, R20, R174.reuse, RZ ;  /* 0x000000ae1414723c */ /* 0x080ff000000418ff */
[----:B------:R-:W-:Y:S08]  /*9090*/  HMMA.16816.F32.BF16 R24, R24, R174, RZ ;  /* 0x000000ae1818723c */ /* 0x000ff000000418ff */
[----:B------:R-:W-:Y:S08]  /*90a0*/  HMMA.16816.F32.BF16 R180, R8, R28, R180 ;  /* 0x0000001c08b4723c */ /* 0x000ff000000418b4 */
[C---:B------:R-:W-:Y:S08]  /*90b0*/  HMMA.16816.F32.BF16 R176, R4.reuse, R34, R176 ;  /* 0x0000002204b0723c */ /* 0x040ff000000418b0 */
[----:B------:R-:W-:Y:S01]  /*90c0*/  HMMA.16816.F32.BF16 R184, R4, R30, R20 ;  /* 0x0000001e04b8723c */ /* 0x000fe20000041814 */
[----:B------:R-:W-:Y:S04]  /*90d0*/  LDSM.16.M88.4 R4, [R210+0x2000] ;  /* 0x00200000d204783b */ /* 0x000fe80000000200 */
[----:B------:R-:W1:Y:S03]  /*90e0*/  LDSM.16.M88.4 R20, [R209+0x8000] ;  /* 0x00800000d114783b */ /* 0x000e660000000200 */
[C---:B------:R-:W-:Y:S08]  /*90f0*/  HMMA.16816.F32.BF16 R136, R8.reuse, R34, R136 ;  /* 0x000000220888723c */ /* 0x040ff00000041888 */
[----:B------:R-:W-:Y:S01]  /*9100*/  HMMA.16816.F32.BF16 R24, R8, R30, R24 ;  /* 0x0000001e0818723c */ /* 0x000fe20000041818 */
[----:B------:R-:W2:Y:S07]  /*9110*/  LDSM.16.M88.4 R8, [R210] ;  /* 0x00000000d208783b */ /* 0x000eae0000000200 */
[C---:B-1----:R-:W-:Y:S08]  /*9120*/  HMMA.16816.F32.BF16 R172, R4.reuse, R20, R188 ;  /* 0x0000001404ac723c */ /* 0x042ff000000418bc */
[----:B------:R-:W-:Y:S08]  /*9130*/  HMMA.16816.F32.BF16 R176, R4, R22, R176 ;  /* 0x0000001604b0723c */ /* 0x000ff000000418b0 */
[C---:B--2---:R-:W-:Y:S08]  /*9140*/  HMMA.16816.F32.BF16 R32, R8.reuse, R20, R196 ;  /* 0x000000140820723c */ /* 0x044ff000000418c4 */
        /* <DEDUP_REMOVED lines=62> */
[----:B------:R-:W-:-:S06]  /*9530*/  DEPBAR.LE SB0, 0x0 ;  /* 0x000080000000791a */ /* 0x000fcc0000000000 */
[C---:B-1----:R-:W-:Y:S08]  /*9540*/  HMMA.16816.F32.BF16 R240, R4.reuse, R20, R136 ;  /* 0x0000001404f0723c */ /* 0x042ff00000041888 */
[-C--:B------:R-:W-:Y:S08]  /*9550*/  HMMA.16816.F32.BF16 R176, R4, R22.reuse, R28 ;  /* 0x0000001604b0723c */ /* 0x080ff0000004181c */
[C---:B------:R-:W-:Y:S08]  /*9560*/  HMMA.16816.F32.BF16 R4, R8.reuse, R22, R24 ;  /* 0x000000160804723c */ /* 0x040ff00000041818 */
[----:B------:R-:W-:Y:S01]  /*9570*/  HMMA.16816.F32.BF16 R248, R8, R20, R172 ;  /* 0x0000001408f8723c */ /* 0x000fe200000418ac */
[----:B------:R1:W-:Y:S07]  /*9580*/  I2F R9, R3 ;  /* 0x0000000300097306 */ /* 0x0003ee0000201400 */
[----:B------:R-:W-:-:S02]  /*9590*/  IMAD.MOV.U32 R28, RZ, RZ, R179 ;  /* 0x000000ffff1c7224 */ /* 0x000fc400078e00b3 */
[----:B------:R-:W-:Y:S02]  /*95a0*/  IMAD.MOV.U32 R211, RZ, RZ, R178 ;  /* 0x000000ffffd37224 */ /* 0x000fe400078e00b2 */
[----:B------:R-:W-:Y:S02]  /*95b0*/  IMAD.MOV.U32 R31, RZ, RZ, R177 ;  /* 0x000000ffff1f7224 */ /* 0x000fe400078e00b1 */
[----:B------:R-:W-:Y:S02]  /*95c0*/  IMAD.MOV.U32 R32, RZ, RZ, R176 ;  /* 0x000000ffff207224 */ /* 0x000fe400078e00b0 */
[----:B------:R-:W-:Y:S02]  /*95d0*/  IMAD.MOV.U32 R33, RZ, RZ, R4 ;  /* 0x000000ffff217224 */ /* 0x000fe400078e0004 */
[----:B------:R-:W-:Y:S02]  /*95e0*/  IMAD.IADD R4, R224, 0x1, -R0 ;  /* 0x00000001e0047824 */ /* 0x000fe400078e0a00 */
[----:B-1----:R-:W-:-:S02]  /*95f0*/  IMAD.MOV.U32 R3, RZ, RZ, R2 ;  /* 0x000000ffff037224 */ /* 0x002fc400078e0002 */
[----:B------:R-:W-:Y:S01]  /*9600*/  IMAD.MOV.U32 R179, RZ, RZ, R5 ;  /* 0x000000ffffb37224 */ /* 0x000fe200078e0005 */
[----:B------:R-:W-:Y:S01]  /*9610*/  IABS R2, R4 ;  /* 0x0000000400027213 */ /* 0x000fe20000000000 */
[----:B------:R1:W2:Y:S01]  /*9620*/  I2F R10, R3 ;  /* 0x00000003000a7306 */ /* 0x0002a20000201400 */
[----:B------:R-:W-:Y:S02]  /*9630*/  IMAD.MOV.U32 R178, RZ, RZ, R7 ;  /* 0x000000ffffb27224 */ /* 0x000fe400078e0007 */
[----:B------:R-:W-:Y:S02]  /*9640*/  IMAD.MOV.U32 R25, RZ, RZ, R6 ;  /* 0x000000ffff197224 */ /* 0x000fe400078e0006 */
[----:B------:R-:W-:Y:S01]  /*9650*/  IMAD.MOV.U32 R4, RZ, RZ, R2 ;  /* 0x000000ffff047224 */ /* 0x000fe200078e0002 */
[----:B------:R-:W-:-:S03]  /*9660*/  IADD3 R2, R0, 0x1, RZ ;  /* 0x0000000100027810 */ /* 0x000fc60007ffe0ff */
[----:B------:R3:W4:Y:S01]  /*9670*/  I2F R8, R4 ;  /* 0x0000000400087306 */ /* 0x0007220000201400 */
[C---:B------:R-:W-:Y:S01]  /*9680*/  ISETP.GE.AND P5, PT, R2.reuse, R228, PT ;  /* 0x000000e40200720c */ /* 0x040fe20003fa6270 */
[----:B------:R-:W-:Y:S01]  /*9690*/  IMAD.IADD R5, R223, 0x1, -R2 ;  /* 0x00000001df057824 */ /* 0x000fe200078e0a02 */
[----:B------:R-:W-:Y:S01]  /*96a0*/  BAR.SYNC.DEFER_BLOCKING 0x0 ;  /* 0x0000000000007b1d */ /* 0x000fe20000010000 */
[C---:B------:R-:W-:Y:S02]  /*96b0*/  ISETP.GE.AND P4, PT, R2.reuse, R227, PT ;  /* 0x000000e30200720c */ /* 0x040fe40003f86270 */
[C---:B------:R-:W-:Y:S01]  /*96c0*/  ISETP.GE.AND P3, PT, R2.reuse, R226, PT ;  /* 0x000000e20200720c */ /* 0x040fe20003f66270 */
[----:B-1----:R-:W-:Y:S01]  /*96d0*/  IMAD.IADD R3, R229, 0x1, -R0 ;  /* 0x00000001e5037824 */ /* 0x002fe200078e0a00 */
[----:B------:R-:W-:Y:S01]  /*96e0*/  ISETP.GE.AND P2, PT, R2, R225, PT ;  /* 0x000000e10200720c */ /* 0x000fe20003f46270 */
[----:B--2---:R-:W-:Y:S01]  /*96f0*/  FFMA.FTZ R10, R10, -R216, R182 ;  /* 0x800000d80a0a7223 */ /* 0x004fe200000100b6 */
[----:B------:R-:W-:-:S02]  /*9700*/  ISETP.GE.OR P5, PT, R2, R234, !P5 ;  /* 0x000000ea0200720c */ /* 0x000fc40006fa6670 */
[----:B------:R-:W-:Y:S02]  /*9710*/  IABS R3, R3 ;  /* 0x0000000300037213 */ /* 0x000fe40000000000 */
[C---:B------:R-:W-:Y:S02]  /*9720*/  ISETP.GE.OR P4, PT, R2.reuse, R233, !P4 ;  /* 0x000000e90200720c */ /* 0x040fe40006786670 */
[----:B------:R-:W-:Y:S01]  /*9730*/  ISETP.GE.OR P3, PT, R2, R232, !P3 ;  /* 0x000000e80200720c */ /* 0x000fe20005f66670 */
[----:B---3--:R-:W-:Y:S01]  /*9740*/  IMAD.MOV.U32 R4, RZ, RZ, R3 ;  /* 0x000000ffff047224 */ /* 0x008fe200078e0003 */
[----:B------:R-:W-:Y:S01]  /*9750*/  IABS R3, R5 ;  /* 0x0000000500037213 */ /* 0x000fe20000000000 */
[----:B------:R-:W-:Y:S01]  /*9760*/  IMAD.IADD R5, R224, 0x1, -R2 ;  /* 0x00000001e0057824 */ /* 0x000fe200078e0a02 */
[----:B------:R-:W-:Y:S01]  /*9770*/  ISETP.GE.OR P2, PT, R2, R231, !P2 ;  /* 0x000000e70200720c */ /* 0x000fe20005746670 */
[----:B------:R1:W2:Y:S01]  /*9780*/  I2F R7, R4 ;  /* 0x0000000400077306 */ /* 0x0002a20000201400 */
[----:B----4-:R-:W-:-:S02]  /*9790*/  FFMA.FTZ R11, R8, -R216, R196 ;  /* 0x800000d8080b7223 */ /* 0x010fc400000100c4 */
[----:B-1----:R-:W-:Y:S02]  /*97a0*/  IMAD.MOV.U32 R4, RZ, RZ, R3 ;  /* 0x000000ffff047224 */ /* 0x002fe400078e0003 */
[----:B------:R-:W-:-:S03]  /*97b0*/  IMAD.IADD R3, R230, 0x1, -R2 ;  /* 0x00000001e6037824 */ /* 0x000fc600078e0a02 */
[----:B------:R1:W3:Y:S01]  /*97c0*/  I2F R6, R4 ;  /* 0x0000000400067306 */ /* 0x0002e20000201400 */
[----:B------:R-:W-:Y:S01]  /*97d0*/  IMAD.IADD R2, R229, 0x1, -R2 ;  /* 0x00000001e5027824 */ /* 0x000fe200078e0a02 */
[----:B------:R-:W-:Y:S01]  /*97e0*/  IABS R3, R3 ;  /* 0x0000000300037213 */ /* 0x000fe20000000000 */
[----:B--2---:R-:W-:-:S04]  /*97f0*/  FFMA.FTZ R22, R7, -R216, R198 ;  /* 0x800000d807167223 */ /* 0x004fc800000100c6 */
[----:B-1----:R-:W-:Y:S01]  /*9800*/  IMAD.MOV.U32 R4, RZ, RZ, R3 ;  /* 0x000000ffff047224 */ /* 0x002fe200078e0003 */
[----:B------:R-:W-:Y:S01]  /*9810*/  IABS R3, R5 ;  /* 0x0000000500037213 */ /* 0x000fe20000000000 */
[-C--:B---3--:R-:W-:Y:S02]  /*9820*/  FFMA.FTZ R23, R6, -R216.reuse, R181 ;  /* 0x800000d806177223 */ /* 0x088fe400000100b5 */
[----:B------:R-:W-:Y:S02]  /*9830*/  FFMA.FTZ R5, R9, -R216, R180 ;  /* 0x800000d809057223 */ /* 0x000fe400000100b4 */
[----:B------:R-:W1:Y:S01]  /*9840*/  I2F R4, R4 ;  /* 0x0000000400047306 */ /* 0x000e620000201400 */
[----:B------:R-:W-:Y:S02]  /*9850*/  FSEL R30, R23, -INF , !P5 ;  /* 0xff800000171e7808 */ /* 0x000fe40006800000 */
[----:B------:R-:W-:Y:S02]  /*9860*/  FSEL R136, R5, -INF , !P6 ;  /* 0xff80000005887808 */ /* 0x000fe40007000000 */
[----:B------:R-:W-:-:S03]  /*9870*/  ISETP.GE.AND P6, PT, R0, R227, PT ;  /* 0x000000e30000720c */ /* 0x000fc60003fc6270 */
[----:B------:R-:W2:Y:S01]  /*9880*/  I2F R3, R3 ;  /* 0x0000000300037306 */ /* 0x000ea20000201400 */
[----:B------:R-:W-:-:S04]  /*9890*/  ISETP.GE.OR P6, PT, R0, R233, !P6 ;  /* 0x000000e90000720c */ /* 0x000fc800077c6670 */
[----:B------:R-:W-:Y:S02]  /*98a0*/  FSEL R138, R10, -INF , !P6 ;  /* 0xff8000000a8a7808 */ /* 0x000fe40007000000 */
[----:B------:R-:W-:Y:S01]  /*98b0*/  ISETP.GE.AND P6, PT, R0, R226, PT ;  /* 0x000000e20000720c */ /* 0x000fe20003fc6270 */
[----:B-1----:R-:W-:Y:S01]  /*98c0*/  FFMA.FTZ R21, R4, -R216, R183 ;  /* 0x800000d804157223 */ /* 0x002fe200000100b7 */
[----:B------:R-:W-:Y:S02]  /*98d0*/  IABS R4, R2 ;  /* 0x0000000200047213 */ /* 0x000fe40000000000 */
[C---:B------:R-:W-:Y:S02]  /*98e0*/  ISETP.GE.OR P6, PT, R0.reuse, R232, !P6 ;  /* 0x000000e80000720c */ /* 0x040fe400077c6670 */
[----:B------:R1:W-:Y:S01]  /*98f0*/  I2F R24, R4 ;  /* 0x0000000400187306 */ /* 0x0003e20000201400 */
[----:B------:R-:W-:Y:S01]  /*9900*/  FSEL R137, R21, -INF , !P4 ;  /* 0xff80000015897808 */ /* 0x000fe20006000000 */
[----:B--2---:R-:W-:Y:S01]  /*9910*/  FFMA.FTZ R20, R3, -R216, R197 ;  /* 0x800000d803147223 */ /* 0x004fe200000100c5 */
[----:B------:R-:W-:-:S02]  /*9920*/  IADD3 R3, R0, 0x8, RZ ;  /* 0x0000000800037810 */ /* 0x000fc40007ffe0ff */
[----:B------:R-:W-:Y:S02]  /*9930*/  FSEL R173, R11, -INF , !P6 ;  /* 0xff8000000bad7808 */ /* 0x000fe40007000000 */
[----:B------:R-:W-:Y:S01]  /*9940*/  ISETP.GE.AND P6, PT, R0, R225, PT ;  /* 0x000000e10000720c */ /* 0x000fe20003fc6270 */
[----:B------:R-:W-:Y:S01]  /*9950*/  IMAD.IADD R2, R223, 0x1, -R3 ;  /* 0x00000001df027824 */ /* 0x000fe200078e0a03 */
[----:B------:R-:W-:Y:S02]  /*9960*/  FSEL R174, R20, -INF , !P3 ;  /* 0xff80000014ae7808 */ /* 0x000fe40005800000 */
[----:B------:R-:W-:Y:S02]  /*9970*/  ISETP.GE.OR P6, PT, R0, R231, !P6 ;  /* 0x000000e70000720c */ /* 0x000fe400077c6670 */
[----:B------:R-:W-:Y:S02]  /*9980*/  IABS R2, R2 ;  /* 0x0000000200027213 */ /* 0x000fe40000000000 */
[----:B------:R-:W-:-:S02]  /*9990*/  FSEL R177, R22, -INF , !P6 ;  /* 0xff80000016b17808 */ /* 0x000fc40007000000 */
[C---:B------:R-:W-:Y:S01]  /*99a0*/  ISETP.GE.AND P6, PT, R3.reuse, R228, PT ;  /* 0x000000e40300720c */ /* 0x040fe20003fc6270 */
[----:B-1----:R-:W-:Y:S01]  /*99b0*/  IMAD.MOV.U32 R4, RZ, RZ, R2 ;  /* 0x000000ffff047224 */ /* 0x002fe200078e0002 */
[C---:B------:R-:W-:Y:S01]  /*99c0*/  ISETP.GE.AND P5, PT, R3.reuse, R227, PT ;  /* 0x000000e30300720c */ /* 0x040fe20003fa6270 */
[----:B------:R-:W-:Y:S01]  /*99d0*/  IMAD.IADD R2, R230, 0x1, -R3 ;  /* 0x00000001e6027824 */ /* 0x000fe200078e0a03 */
[C---:B------:R-:W-:Y:S01]  /*99e0*/  ISETP.GE.AND P4, PT, R3.reuse, R226, PT ;  /* 0x000000e20300720c */ /* 0x040fe20003f86270 */
[----:B------:R1:W2:Y:S01]  /*99f0*/  I2F R6, R4 ;  /* 0x0000000400067306 */ /* 0x0002a20000201400 */
[C---:B------:R-:W-:Y:S02]  /*9a00*/  ISETP.GE.AND P3, PT, R3.reuse, R225, PT ;  /* 0x000000e10300720c */ /* 0x040fe40003f66270 */
[----:B------:R-:W-:Y:S02]  /*9a10*/  IABS R2, R2 ;  /* 0x0000000200027213 */ /* 0x000fe40000000000 */
[----:B------:R-:W-:-:S02]  /*9a20*/  ISETP.GE.OR P6, PT, R3, R234, !P6 ;  /* 0x000000ea0300720c */ /* 0x000fc400077c6670 */
[C---:B------:R-:W-:Y:S02]  /*9a30*/  ISETP.GE.OR P5, PT, R3.reuse, R233, !P5 ;  /* 0x000000e90300720c */ /* 0x040fe40006fa6670 */
[C---:B------:R-:W-:Y:S02]  /*9a40*/  ISETP.GE.OR P4, PT, R3.reuse, R232, !P4 ;  /* 0x000000e80300720c */ /* 0x040fe40006786670 */
[----:B------:R-:W-:Y:S01]  /*9a50*/  ISETP.GE.OR P3, PT, R3, R231, !P3 ;  /* 0x000000e70300720c */ /* 0x000fe20005f66670 */
[----:B-1----:R-:W-:Y:S02]  /*9a60*/  IMAD.MOV.U32 R4, RZ, RZ, R2 ;  /* 0x000000ffff047224 */ /* 0x002fe400078e0002 */
[----:B------:R-:W-:Y:S02]  /*9a70*/  IMAD.IADD R2, R224, 0x1, -R3 ;  /* 0x00000001e0027824 */ /* 0x000fe400078e0a03 */
[----:B------:R1:W-:Y:S01]  /*9a80*/  I2F R9, R4 ;  /* 0x0000000400097306 */ /* 0x0003e20000201400 */
[----:B--2---:R-:W-:-:S02]  /*9a90*/  FFMA.FTZ R6, R6, -R216, R184 ;  /* 0x800000d806067223 */ /* 0x004fc400000100b8 */
[----:B------:R-:W-:-:S03]  /*9aa0*/  IABS R2, R2 ;  /* 0x0000000200027213 */ /* 0x000fc60000000000 */
[----:B------:R-:W-:Y:S02]  /*9ab0*/  FSEL R27, R6, -INF , !P6 ;  /* 0xff800000061b7808 */ /* 0x000fe40007000000 */
[----:B------:R-:W-:Y:S02]  /*9ac0*/  IMAD.MOV.U32 R5, RZ, RZ, R2 ;  /* 0x000000ffff057224 */ /* 0x000fe400078e0002 */
[----:B------:R-:W-:Y:S02]  /*9ad0*/  IMAD.IADD R2, R229, 0x1, -R3 ;  /* 0x00000001e5027824 */ /* 0x000fe400078e0a03 */
[----:B------:R2:W3:Y:S01]  /*9ae0*/  I2F R8, R5 ;  /* 0x0000000500087306 */ /* 0x0004e20000201400 */
[----:B------:R-:W-:Y:S02]  /*9af0*/  FFMA.FTZ R3, R24, -R216, R199 ;  /* 0x800000d818037223 */ /* 0x000fe400000100c7 */
[----:B-1----:R-:W-:Y:S02]  /*9b00*/  IABS R4, R2 ;  /* 0x0000000200047213 */ /* 0x002fe40000000000 */
[----:B------:R-:W-:-:S02]  /*9b10*/  IADD3 R2, R0, 0x9, RZ ;  /* 0x0000000900027810 */ /* 0x000fc40007ffe0ff */
[----:B------:R-:W-:Y:S02]  /*9b20*/  FSEL R176, R3, -INF , !P2 ;  /* 0xff80000003b07808 */ /* 0x000fe40005000000 */
[C---:B------:R-:W-:Y:S02]  /*9b30*/  ISETP.GE.AND P2, PT, R2.reuse, R228, PT ;  /* 0x000000e40200720c */ /* 0x040fe40003f46270 */
[C---:B------:R-:W-:Y:S02]  /*9b40*/  ISETP.GE.AND P6, PT, R2.reuse, R227, PT ;  /* 0x000000e30200720c */ /* 0x040fe40003fc6270 */
[C---:B------:R-:W-:Y:S01]  /*9b50*/  ISETP.GE.OR P2, PT, R2.reuse, R234, !P2 ;  /* 0x000000ea0200720c */ /* 0x040fe20005746670 */
[----:B--2---:R-:W-:Y:S01]  /*9b60*/  IMAD.MOV.U32 R5, RZ, RZ, R4 ;  /* 0x000000ffff057224 */ /* 0x004fe200078e0004 */
[----:B------:R-:W-:Y:S01]  /*9b70*/  ISETP.GE.OR P6, PT, R2, R233, !P6 ;  /* 0x000000e90200720c */ /* 0x000fe200077c6670 */
[----:B------:R-:W-:Y:S02]  /*9b80*/  IMAD.IADD R4, R223, 0x1, -R2 ;  /* 0x00000001df047824 */ /* 0x000fe400078e0a02 */
[----:B------:R1:W2:Y:S01]  /*9b90*/  I2F R7, R5 ;  /* 0x0000000500077306 */ /* 0x0002a20000201400 */
[----:B---3--:R-:W-:-:S02]  /*9ba0*/  FFMA.FTZ R8, R8, -R216, R188 ;  /* 0x800000d808087223 */ /* 0x008fc400000100bc */
[----:B------:R-:W-:-:S03]  /*9bb0*/  IABS R4, R4 ;  /* 0x0000000400047213 */ /* 0x000fc60000000000 */
[----:B------:R-:W-:Y:S02]  /*9bc0*/  FSEL R139, R8, -INF , !P4 ;  /* 0xff800000088b7808 */ /* 0x000fe40006000000 */
[C---:B------:R-:W-:Y:S01]  /*9bd0*/  ISETP.GE.AND P4, PT, R2.reuse, R225, PT ;  /* 0x000000e10200720c */ /* 0x040fe20003f86270 */
[----:B------:R-:W3:Y:S03]  /*9be0*/  I2F R4, R4 ;  /* 0x0000000400047306 */ /* 0x000ee60000201400 */
[----:B------:R-:W-:Y:S01]  /*9bf0*/  ISETP.GE.OR P4, PT, R2, R231, !P4 ;  /* 0x000000e70200720c */ /* 0x000fe20006786670 */
[-C--:B-1----:R-:W-:Y:S02]  /*9c00*/  FFMA.FTZ R5, R9, -R216.reuse, R186 ;  /* 0x800000d809057223 */ /* 0x082fe400000100ba */
[----:B--2---:R-:W-:-:S03]  /*9c10*/  FFMA.FTZ R20, R7, -R216, R190 ;  /* 0x800000d807147223 */ /* 0x004fc600000100be */
[----:B------:R-:W-:Y:S02]  /*9c20*/  FSEL R35, R5, -INF , !P5 ;  /* 0xff80000005237808 */ /* 0x000fe40006800000 */
[----:B------:R-:W-:Y:S01]  /*9c30*/  ISETP.GE.AND P5, PT, R2, R226, PT ;  /* 0x000000e20200720c */ /* 0x000fe20003fa6270 */
[----:B---3--:R-:W-:Y:S01]  /*9c40*/  FFMA.FTZ R11, R4, -R216, R185 ;  /* 0x800000d8040b7223 */ /* 0x008fe200000100b9 */
[----:B------:R-:W-:Y:S01]  /*9c50*/  FSEL R175, R20, -INF , !P3 ;  /* 0xff80000014af7808 */ /* 0x000fe20005800000 */
[----:B------:R-:W-:Y:S01]  /*9c60*/  IMAD.IADD R4, R230, 0x1, -R2 ;  /* 0x00000001e6047824 */ /* 0x000fe200078e0a02 */
[----:B------:R-:W-:Y:S02]  /*9c70*/  ISETP.GE.OR P5, PT, R2, R232, !P5 ;  /* 0x000000e80200720c */ /* 0x000fe40006fa6670 */
        /* <DEDUP_REMOVED lines=11> */
[C---:B------:R-:W-:Y:S01]  /*9d30*/  ISETP.GE.AND P3, PT, R2.reuse, R228, PT ;  /* 0x000000e40200720c */ /* 0x040fe20003f66270 */
[----:B---3--:R-:W-:Y:S01]  /*9d40*/  IMAD.IADD R3, R223, 0x1, -R2 ;  /* 0x00000001df037824 */ /* 0x008fe200078e0a02 */
[----:B------:R1:W-:Y:S01]  /*9d50*/  I2F R21, R4 ;  /* 0x0000000400157306 */ /* 0x0003e20000201400 */
[C---:B------:R-:W-:Y:S02]  /*9d60*/  ISETP.GE.AND P2, PT, R2.reuse, R227, PT ;  /* 0x000000e30200720c */ /* 0x040fe40003f46270 */
[C---:B------:R-:W-:Y:S02]  /*9d70*/  ISETP.GE.OR P3, PT, R2.reuse, R234, !P3 ;  /* 0x000000ea0200720c */ /* 0x040fe40005f66670 */
[----:B------:R-:W-:Y:S02]  /*9d80*/  IABS R3, R3 ;  /* 0x0000000300037213 */ /* 0x000fe40000000000 */
[----:B------:R-:W-:-:S03]  /*9d90*/  ISETP.GE.OR P2, PT, R2, R233, !P2 ;  /* 0x000000e90200720c */ /* 0x000fc60005746670 */
        /* <DEDUP_REMOVED lines=10> */
[-C--:B--2---:R-:W-:Y:S02]  /*9e40*/  FFMA.FTZ R5, R10, -R216.reuse, R187 ;  /* 0x800000d80a057223 */ /* 0x084fe400000100bb */
[----:B------:R1:W2:Y:S01]  /*9e50*/  I2F R6, R4 ;  /* 0x0000000400067306 */ /* 0x0002a20000201400 */
[-C--:B---3--:R-:W-:Y:S02]  /*9e60*/  FFMA.FTZ R7, R7, -R216.reuse, R250 ;  /* 0x800000d807077223 */ /* 0x088fe400000100fa */
[----:B------:R-:W-:Y:S01]  /*9e70*/  FSEL R26, R5, -INF , !P6 ;  /* 0xff800000051a7808 */ /* 0x000fe20007000000 */
[----:B------:R-:W-:Y:S01]  /*9e80*/  FFMA.FTZ R5, R9, -R216, R248 ;  /* 0x800000d809057223 */ /* 0x000fe200000100f8 */
[C---:B------:R-:W-:Y:S02]  /*9e90*/  ISETP.GE.AND P6, PT, R2.reuse, R226, PT ;  /* 0x000000e20200720c */ /* 0x040fe40003fc6270 */
[----:B------:R-:W-:Y:S01]  /*9ea0*/  FSEL R22, R7, -INF , !P2 ;  /* 0xff80000007167808 */ /* 0x000fe20005000000 */
[----:B------:R-:W3:Y:S01]  /*9eb0*/  I2F R3, R3 ;  /* 0x0000000300037306 */ /* 0x000ee20000201400 */
[----:B------:R-:W-:-:S02]  /*9ec0*/  ISETP.GE.OR P6, PT, R2, R232, !P6 ;  /* 0x000000e80200720c */ /* 0x000fc400077c6670 */
[----:B------:R-:W-:Y:S01]  /*9ed0*/  FSEL R10, R5, -INF , !P3 ;  /* 0xff800000050a7808 */ /* 0x000fe20005800000 */
[-C--:B-1----:R-:W-:Y:S02]  /*9ee0*/  FFMA.FTZ R4, R8, -R216.reuse, R189 ;  /* 0x800000d808047223 */ /* 0x082fe400000100bd */
[----:B--2---:R-:W-:-:S03]  /*9ef0*/  FFMA.FTZ R6, R6, -R216, R240 ;  /* 0x800000d806067223 */ /* 0x004fc600000100f0 */
[----:B------:R-:W-:Y:S01]  /*9f00*/  FSEL R34, R4, -INF , !P5 ;  /* 0xff80000004227808 */ /* 0x000fe20006800000 */
[-C--:B------:R-:W-:Y:S01]  /*9f10*/  FFMA.FTZ R4, R21, -R216.reuse, R191 ;  /* 0x800000d815047223 */ /* 0x080fe200000100bf */
[----:B------:R-:W-:Y:S01]  /*9f20*/  ISETP.GE.AND P5, PT, R2, R225, PT ;  /* 0x000000e10200720c */ /* 0x000fe20003fa6270 */
[----:B---3--:R-:W-:Y:S01]  /*9f30*/  FFMA.FTZ R21, R3, -R216, R242 ;  /* 0x800000d803157223 */ /* 0x008fe200000100f2 */
[----:B------:R-:W-:Y:S02]  /*9f40*/  FSEL R29, R6, -INF , !P6 ;  /* 0xff800000061d7808 */ /* 0x000fe40007000000 */
[----:B------:R-:W-:Y:S02]  /*9f50*/  ISETP.GE.OR P5, PT, R2, R231, !P5 ;  /* 0x000000e70200720c */ /* 0x000fe40006fa6670 */
[----:B------:R-:W-:Y:S02]  /*9f60*/  IADD3 R2, R0, 0x11, RZ ;  /* 0x0000001100027810 */ /* 0x000fe40007ffe0ff */
[----:B------:R-:W-:-:S02]  /*9f70*/  FSEL R172, R4, -INF , !P4 ;  /* 0xff80000004ac7808 */ /* 0x000fc40006000000 */
[C---:B------:R-:W-:Y:S01]  /*9f80*/  ISETP.GE.AND P4, PT, R2.reuse, R228, PT ;  /* 0x000000e40200720c */ /* 0x040fe20003f86270 */
[--C-:B------:R-:W-:Y:S01]  /*9f90*/  IMAD.IADD R3, R223, 0x1, -R2.reuse ;  /* 0x00000001df037824 */ /* 0x100fe200078e0a02 */
[C---:B------:R-:W-:Y:S02]  /*9fa0*/  ISETP.GE.AND P3, PT, R2.reuse, R227, PT ;  /* 0x000000e30200720c */ /* 0x040fe40003f66270 */
[C---:B------:R-:W-:Y:S02]  /*9fb0*/  ISETP.GE.AND P2, PT, R2.reuse, R226, PT ;  /* 0x000000e20200720c */ /* 0x040fe40003f46270 */
[----:B------:R-:W-:Y:S02]  /*9fc0*/  IABS R3, R3 ;  /* 0x0000000300037213 */ /* 0x000fe40000000000 */
[C---:B------:R-:W-:Y:S02]  /*9fd0*/  ISETP.GE.AND P6, PT, R2.reuse, R225, PT ;  /* 0x000000e10200720c */ /* 0x040fe40003fc6270 */
[C---:B------:R-:W-:Y:S01]  /*9fe0*/  ISETP.GE.OR P4, PT, R2.reuse, R234, !P4 ;  /* 0x000000ea0200720c */ /* 0x040fe20006786670 */
[----:B------:R-:W-:Y:S01]  /*9ff0*/  IMAD.MOV.U32 R4, RZ, RZ, R3 ;  /* 0x000000ffff047224 */ /* 0x000fe200078e0003 */
[----:B------:R-:W-:Y:S01]  /*a000*/  ISETP.GE.OR P3, PT, R2, R233, !P3 ;  /* 0x000000e90200720c */ /* 0x000fe20005f66670 */
[----:B------:R-:W-:Y:S01]  /*a010*/  IMAD.IADD R3, R230, 0x1, -R2 ;  /* 0x00000001e6037824 */ /* 0x000fe200078e0a02 */
[C---:B------:R-:W-:Y:S01]  /*a020*/  ISETP.GE.OR P2, PT, R2.reuse, R232, !P2 ;  /* 0x000000e80200720c */ /* 0x040fe20005746670 */
[----:B------:R1:W-:Y:S01]  /*a030*/  I2F R9, R4 ;  /* 0x0000000400097306 */ /* 0x0003e20000201400 */
[----:B------:R-:W-:-:S02]  /*a040*/  ISETP.GE.OR P6, PT, R2, R231, !P6 ;  /* 0x000000e70200720c */ /* 0x000fc400077c6670 */
[----:B------:R-:W-:-:S05]  /*a050*/  IABS R3, R3 ;  /* 0x0000000300037213 */ /* 0x000fca0000000000 */
[----:B-1----:R-:W-:Y:S02]  /*a060*/  IMAD.MOV.U32 R4, RZ, RZ, R3 ;  /* 0x000000ffff047224 */ /* 0x002fe400078e0003 */
[----:B------:R-:W-:Y:S02]  /*a070*/  IMAD.IADD R3, R224, 0x1, -R2 ;  /* 0x00000001e0037824 */ /* 0x000fe400078e0a02 */
[----:B------:R1:W2:Y:S03]  /*a080*/  I2F R6, R4 ;  /* 0x0000000400067306 */ /* 0x0002a60000201400 */
[----:B------:R-:W-:-:S05]  /*a090*/  IABS R3, R3 ;  /* 0x0000000300037213 */ /* 0x000fca0000000000 */
[----:B------:R3:W4:Y:S01]  /*a0a0*/  I2F R7, R3 ;  /* 0x0000000300077306 */ /* 0x0007220000201400 */
[----:B-1----:R-:W-:Y:S01]  /*a0b0*/  IMAD.IADD R4, R229, 0x1, -R2 ;  /* 0x00000001e5047824 */ /* 0x002fe200078e0a02 */
[----:B------:R-:W-:Y:S01]  /*a0c0*/  IADD3 R2, R0, 0x18, RZ ;  /* 0x0000001800027810 */ /* 0x000fe20007ffe0ff */
[----:B--2---:R-:W-:Y:S01]  /*a0d0*/  FFMA.FTZ R6, R6, -R216, R251 ;  /* 0x800000d806067223 */ /* 0x004fe200000100fb */
[----:B------:R-:W-:Y:S02]  /*a0e0*/  IADD3 R0, R0, 0x19, RZ ;  /* 0x0000001900007810 */ /* 0x000fe40007ffe0ff */
[----:B------:R-:W-:Y:S01]  /*a0f0*/  IABS R4, R4 ;  /* 0x0000000400047213 */ /* 0x000fe20000000000 */
[--C-:B------:R-:W-:Y:S02]  /*a100*/  IMAD.IADD R5, R224, 0x1, -R2.reuse ;  /* 0x00000001e0057824 */ /* 0x100fe400078e0a02 */
[----:B---3--:R-:W-:Y:S01]  /*a110*/  IMAD.IADD R3, R223, 0x1, -R2 ;  /* 0x00000001df037824 */ /* 0x008fe200078e0a02 */
[----:B------:R1:W2:Y:S01]  /*a120*/  I2F R11, R4 ;  /* 0x00000004000b7306 */ /* 0x0002a20000201400 */
[----:B----4-:R-:W-:-:S03]  /*a130*/  FFMA.FTZ R7, R7, -R216, R241 ;  /* 0x800000d807077223 */ /* 0x010fc600000100f1 */
[----:B------:R-:W-:-:S05]  /*a140*/  IABS R3, R3 ;  /* 0x0000000300037213 */ /* 0x000fca0000000000 */
[----:B-1----:R-:W-:Y:S02]  /*a150*/  IMAD.MOV.U32 R4, RZ, RZ, R3 ;  /* 0x000000ffff047224 */ /* 0x002fe400078e0003 */
[----:B------:R-:W-:Y:S02]  /*a160*/  IMAD.IADD R3, R230, 0x1, -R2 ;  /* 0x00000001e6037824 */ /* 0x000fe400078e0a02 */
[----:B------:R1:W3:Y:S01]  /*a170*/  I2F R8, R4 ;  /* 0x0000000400087306 */ /* 0x0002e20000201400 */
[----:B--2---:R-:W-:Y:S02]  /*a180*/  FFMA.FTZ R11, R11, -R216, R243 ;  /* 0x800000d80b0b7223 */ /* 0x004fe400000100f3 */
[----:B------:R-:W-:-:S05]  /*a190*/  IABS R3, R3 ;  /* 0x0000000300037213 */ /* 0x000fca0000000000 */
[----:B-1----:R-:W-:Y:S01]  /*a1a0*/  IMAD.MOV.U32 R4, RZ, RZ, R3 ;  /* 0x000000ffff047224 */ /* 0x002fe200078e0003 */
[----:B------:R-:W-:Y:S01]  /*a1b0*/  IABS R3, R5 ;  /* 0x0000000500037213 */ /* 0x000fe20000000000 */
[----:B---3--:R-:W-:Y:S01]  /*a1c0*/  FFMA.FTZ R23, R8, -R216, R33 ;  /* 0x800000d808177223 */ /* 0x008fe20000010021 */
[----:B------:R-:W-:Y:S01]  /*a1d0*/  FSEL R33, R21, -INF , !P5 ;  /* 0xff80000015217808 */ /* 0x000fe20006800000 */
[----:B------:R1:W2:Y:S01]  /*a1e0*/  I2F R5, R4 ;  /* 0x0000000400057306 */ /* 0x0002a20000201400 */
[----:B------:R-:W-:Y:S02]  /*a1f0*/  FSEL R21, R6, -INF , !P3 ;  /* 0xff80000006157808 */ /* 0x000fe40005800000 */
[C---:B------:R-:W-:Y:S02]  /*a200*/  ISETP.GE.AND P5, PT, R2.reuse, R228, PT ;  /* 0x000000e40200720c */ /* 0x040fe40003fa6270 */
[C---:B------:R-:W-:Y:S02]  /*a210*/  ISETP.GE.AND P3, PT, R2.reuse, R226, PT ;  /* 0x000000e20200720c */ /* 0x040fe40003f66270 */
[C---:B------:R-:W-:Y:S01]  /*a220*/  ISETP.GE.OR P5, PT, R2.reuse, R234, !P5 ;  /* 0x000000ea0200720c */ /* 0x040fe20006fa6670 */
[----:B------:R-:W3:Y:S01]  /*a230*/  I2F R3, R3 ;  /* 0x0000000300037306 */ /* 0x000ee20000201400 */
[----:B------:R-:W-:Y:S01]  /*a240*/  ISETP.GE.OR P3, PT, R2, R232, !P3 ;  /* 0x000000e80200720c */ /* 0x000fe20005f66670 */
[----:B-1----:R-:W-:-:S02]  /*a250*/  FFMA.FTZ R4, R9, -R216, R249 ;  /* 0x800000d809047223 */ /* 0x002fc400000100f9 */
[-C--:B--2---:R-:W-:Y:S01]  /*a260*/  FFMA.FTZ R5, R5, -R216.reuse, R25 ;  /* 0x800000d805057223 */ /* 0x084fe20000010019 */
[----:B------:R-:W-:Y:S02]  /*a270*/  FSEL R25, R7, -INF , !P2 ;  /* 0xff80000007197808 */ /* 0x000fe40005000000 */
[----:B------:R-:W-:Y:S02]  /*a280*/  FSEL R8, R4, -INF , !P4 ;  /* 0xff80000004087808 */ /* 0x000fe40006000000 */
[C---:B------:R-:W-:Y:S01]  /*a290*/  ISETP.GE.AND P4, PT, R2.reuse, R227, PT ;  /* 0x000000e30200720c */ /* 0x040fe20003f86270 */
[----:B---3--:R-:W-:Y:S01]  /*a2a0*/  FFMA.FTZ R24, R3, -R216, R32 ;  /* 0x800000d803187223 */ /* 0x008fe20000010020 */
[C---:B------:R-:W-:Y:S01]  /*a2b0*/  ISETP.GE.AND P2, PT, R2.reuse, R225, PT ;  /* 0x000000e10200720c */ /* 0x040fe20003f46270 */
[----:B------:R-:W-:Y:S01]  /*a2c0*/  IMAD.IADD R3, R229, 0x1, -R2 ;  /* 0x00000001e5037824 */ /* 0x000fe200078e0a02 */
[C---:B------:R-:W-:Y:S02]  /*a2d0*/  ISETP.GE.OR P4, PT, R2.reuse, R233, !P4 ;  /* 0x000000e90200720c */ /* 0x040fe40006786670 */
[----:B------:R-:W-:Y:S01]  /*a2e0*/  ISETP.GE.OR P2, PT, R2, R231, !P2 ;  /* 0x000000e70200720c */ /* 0x000fe20005746670 */
[----:B------:R-:W-:Y:S01]  /*a2f0*/  IMAD.IADD R2, R223, 0x1, -R0 ;  /* 0x00000001df027824 */ /* 0x000fe200078e0a00 */
[----:B------:R-:W-:-:S02]  /*a300*/  IABS R3, R3 ;  /* 0x0000000300037213 */ /* 0x000fc40000000000 */
[----:B------:R-:W-:Y:S02]  /*a310*/  FSEL R32, R11, -INF , !P6 ;  /* 0xff8000000b207808 */ /* 0x000fe40007000000 */
[----:B------:R-:W-:Y:S01]  /*a320*/  IABS R2, R2 ;  /* 0x0000000200027213 */ /* 0x000fe20000000000 */
[----:B------:R1:W-:Y:S01]  /*a330*/  I2F R4, R3 ;  /* 0x0000000300047306 */ /* 0x0003e20000201400 */
[----:B------:R-:W-:Y:S02]  /*a340*/  FSEL R7, R23, -INF , !P5 ;  /* 0xff80000017077808 */ /* 0x000fe40006800000 */
[----:B------:R-:W-:Y:S02]  /*a350*/  FSEL R11, R5, -INF , !P4 ;  /* 0xff800000050b7808 */ /* 0x000fe40006000000 */
[----:B------:R-:W-:Y:S02]  /*a360*/  FSEL R24, R24, -INF , !P3 ;  /* 0xff80000018187808 */ /* 0x000fe40005800000 */
[C---:B------:R-:W-:Y:S01]  /*a370*/  ISETP.GE.AND P6, PT, R0.reuse, R228, PT ;  /* 0x000000e40000720c */ /* 0x040fe20003fc6270 */
[----:B------:R2:W3:Y:S01]  /*a380*/  I2F R6, R2 ;  /* 0x0000000200067306 */ /* 0x0004e20000201400 */
[----:B------:R-:W-:-:S02]  /*a390*/  ISETP.GE.AND P5, PT, R0, R227, PT ;  /* 0x000000e30000720c */ /* 0x000fc40003fa6270 */
[C---:B------:R-:W-:Y:S02]  /*a3a0*/  ISETP.GE.AND P4, PT, R0.reuse, R226, PT ;  /* 0x000000e20000720c */ /* 0x040fe40003f86270 */
[C---:B------:R-:W-:Y:S02]  /*a3b0*/  ISETP.GE.AND P3, PT, R0.reuse, R225, PT ;  /* 0x000000e10000720c */ /* 0x040fe40003f66270 */
[----:B------:R-:W-:Y:S01]  /*a3c0*/  ISETP.GE.OR P6, PT, R0, R234, !P6 ;  /* 0x000000ea0000720c */ /* 0x000fe200077c6670 */
[----:B-1----:R-:W-:Y:S01]  /*a3d0*/  IMAD.IADD R3, R230, 0x1, -R0 ;  /* 0x00000001e6037824 */ /* 0x002fe200078e0a00 */
[C---:B------:R-:W-:Y:S02]  /*a3e0*/  ISETP.GE.OR P5, PT, R0.reuse, R233, !P5 ;  /* 0x000000e90000720c */ /* 0x040fe40006fa6670 */
[----:B------:R-:W-:Y:S02]  /*a3f0*/  ISETP.GE.OR P4, PT, R0, R232, !P4 ;  /* 0x000000e80000720c */ /* 0x000fe40006786670 */
[----:B------:R-:W-:-:S02]  /*a400*/  IABS R3, R3 ;  /* 0x0000000300037213 */ /* 0x000fc40000000000 */
[----:B------:R-:W-:Y:S01]  /*a410*/  ISETP.GE.OR P3, PT, R0, R231, !P3 ;  /* 0x000000e70000720c */ /* 0x000fe20005f66670 */
[----:B--2---:R-:W-:Y:S01]  /*a420*/  IMAD.IADD R2, R224, 0x1, -R0 ;  /* 0x00000001e0027824 */ /* 0x004fe200078e0a00 */
[----:B------:R1:W2:Y:S01]  /*a430*/  I2F R9, R3 ;  /* 0x0000000300097306 */ /* 0x0002a20000201400 */
[----:B---3--:R-:W-:-:S03]  /*a440*/  FFMA.FTZ R6, R6, -R216, R179 ;  /* 0x800000d806067223 */ /* 0x008fc600000100b3 */
[----:B------:R-:W-:Y:S02]  /*a450*/  IABS R2, R2 ;  /* 0x0000000200027213 */ /* 0x000fe40000000000 */
[----:B------:R-:W-:-:S03]  /*a460*/  FSEL R6, R6, -INF , !P6 ;  /* 0xff80000006067808 */ /* 0x000fc60007000000 */
[----:B-1----:R-:W-:Y:S02]  /*a470*/  IMAD.MOV.U32 R3, RZ, RZ, R2 ;  /* 0x000000ffff037224 */ /* 0x002fe400078e0002 */
[----:B------:R-:W-:Y:S02]  /*a480*/  IMAD.IADD R2, R229, 0x1, -R0 ;  /* 0x00000001e5027824 */ /* 0x000fe400078e0a00 */
[----:B------:R-:W-:Y:S02]  /*a490*/  FFMA.FTZ R0, R4, -R216, R211 ;  /* 0x800000d804007223 */ /* 0x000fe400000100d3 */
[----:B------:R-:W1:Y:S01]  /*a4a0*/  I2F R3, R3 ;  /* 0x0000000300037306 */ /* 0x000e620000201400 */
[----:B------:R-:W-:Y:S01]  /*a4b0*/  IABS R2, R2 ;  /* 0x0000000200027213 */ /* 0x000fe20000000000 */
[----:B--2---:R-:W-:-:S05]  /*a4c0*/  FFMA.FTZ R9, R9, -R216, R178 ;  /* 0x800000d809097223 */ /* 0x004fca00000100b2 */
[----:B------:R-:W-:Y:S01]  /*a4d0*/  FSEL R9, R9, -INF , !P5 ;  /* 0xff80000009097808 */ /* 0x000fe20006800000 */
[----:B------:R-:W2:Y:S01]  /*a4e0*/  I2F R2, R2 ;  /* 0x0000000200027306 */ /* 0x000ea20000201400 */
[-C--:B-1----:R-:W-:Y:S01]  /*a4f0*/  FFMA.FTZ R23, R3, -R216.reuse, R31 ;  /* 0x800000d803177223 */ /* 0x082fe2000001001f */
[----:B------:R-:W-:Y:S02]  /*a500*/  FSEL R31, R0, -INF , !P2 ;  /* 0xff800000001f7808 */ /* 0x000fe40005000000 */
[----:B------:R-:W-:Y:S02]  /*a510*/  ISETP.GT.AND P2, PT, R192, R193, PT ;  /* 0x000000c1c000720c */ /* 0x000fe40003f44270 */
[----:B------:R-:W-:Y:S01]  /*a520*/  FSEL R23, R23, -INF , !P4 ;  /* 0xff80000017177808 */ /* 0x000fe20006000000 */
[----:B--2---:R-:W-:-:S05]  /*a530*/  FFMA.FTZ R2, R2, -R216, R28 ;  /* 0x800000d802027223 */ /* 0x004fca000001001c */
[----:B------:R-:W-:-:S05]  /*a540*/  FSEL R28, R2, -INF , !P3 ;  /* 0xff800000021c7808 */ /* 0x000fca0005800000 */
[----:B------:R-:W-:Y:S05]  /*a550*/  @!P2 BRA `(.L_x_2243) ;  /* 0x000002e00000a947 */ /* 0x000fea0003800000 */
[----:B------:R-:W2:Y:S04]  /*a560*/  LDL R222, [R1+0x44] ;  /* 0x0000440001de7983 */ /* 0x000ea80000100800 */
[----:B------:R-:W3:Y:S04]  /*a570*/  LDL R211, [R1+0x100] ;  /* 0x0001000001d37983 */ /* 0x000ee80000100800 */
[----:B------:R-:W4:Y:S04]  /*a580*/  LDL R218, [R1+0xcc] ;  /* 0x0000cc0001da7983 */ /* 0x000f280000100800 */
[----:B------:R-:W5:Y:S04]  /*a590*/  LDL.64 R178, [R1+0xf0] ;  /* 0x0000f00001b27983 */ /* 0x000f680000100a00 */
[----:B------:R-:W5:Y:S04]  /*a5a0*/  LDL R219, [R1+0x104] ;  /* 0x0001040001db7983 */ /* 0x000f680000100800 */
[----:B------:R-:W5:Y:S04]  /*a5b0*/  LDL R193, [R1+0x108] ;  /* 0x0001080001c17983 */ /* 0x000f680000100800 */
[----:B------:R1:W-:Y:S01]  /*a5c0*/  @P1 STS.128 [R220+0x8000], RZ ;  /* 0x008000ffdc001388 */ /* 0x0003e20000000c00 */
[----:B------:R-:W-:Y:S01]  /*a5d0*/  BSSY B0, `(.L_x_2244) ;  /* 0x0000025000007945 */ /* 0x000fe20003800000 */
[----:B--2---:R-:W-:-:S04]  /*a5e0*/  IADD3 R2, R222, -0x3, RZ ;  /* 0xfffffffdde027810 */ /* 0x004fc80007ffe0ff */
[----:B------:R-:W-:Y:S01]  /*a5f0*/  SHF.R.S32.HI R3, RZ, 0x1f, R2 ;  /* 0x0000001fff037819 */ /* 0x000fe20000011402 */
[----:B---3--:R-:W-:-:S04]  /*a600*/  IMAD R0, R211, R2, RZ ;  /* 0x00000002d3007224 */ /* 0x008fc800078e02ff */
[-C--:B----4-:R-:W-:Y:S02]  /*a610*/  IMAD R0, R3, R218.reuse, R0 ;  /* 0x000000da03007224 */ /* 0x090fe400078e0200 */
[----:B-----5:R-:W-:-:S04]  /*a620*/  IMAD.WIDE.U32 R2, R2, R218, R178 ;  /* 0x000000da02027225 */ /* 0x020fc800078e00b2 */
[----:B------:R-:W-:Y:S01]  /*a630*/  IMAD.IADD R0, R3, 0x1, R0 ;  /* 0x0000000103007824 */ /* 0x000fe200078e0200 */
[----:B------:R-:W-:-:S04]  /*a640*/  @!P1 LEA R4, P2, R2, R236, 0x1 ;  /* 0x000000ec02049211 */ /* 0x000fc800078408ff */
[----:B------:R-:W-:-:S05]  /*a650*/  @!P1 LEA.HI.X R5, R2, R237, R0, 0x1, P2 ;  /* 0x000000ed02059211 */ /* 0x000fca00010f0c00 */
[----:B------:R-:W-:Y:S01]  /*a660*/  @!PT LDS RZ, [RZ] ;  /* 0x00000000fffff984 */ /* 0x000fe20000000800 */
[----:B------:R-:W-:Y:S01]  /*a670*/  @!PT LDS RZ, [RZ] ;  /* 0x00000000fffff984 */ /* 0x000fe20000000800 */
[----:B------:R-:W-:Y:S01]  /*a680*/  @!PT LDS RZ, [RZ] ;  /* 0x00000000fffff984 */ /* 0x000fe20000000800 */
[----:B------:R2:W-:Y:S04]  /*a690*/  @!P1 LDGSTS.E.BYPASS.LTC128B.128 [R220+0x8000], [R4.64] ;  /* 0x0800000004dc9fae */ /* 0x0005e8000b901d44 */
[----:B------:R1:W-:Y:S01]  /*a6a0*/  @P0 STS.128 [R220+0x9000], RZ ;  /* 0x009000ffdc000388 */ /* 0x0003e20000000c00 */
[----:B--2---:R-:W-:-:S04]  /*a6b0*/  @!P0 LEA R4, P2, R2, R236, 0x1 ;  /* 0x000000ec02048211 */ /* 0x004fc800078408ff */
[----:B------:R-:W-:Y:S02]  /*a6c0*/  @!P0 LEA.HI.X R5, R2, R237, R0, 0x1, P2 ;  /* 0x000000ed02058211 */ /* 0x000fe400010f0c00 */
[----:B------:R-:W-:-:S03]  /*a6d0*/  IADD3 R2, P2, R219, R2, RZ ;  /* 0x00000002db027210 */ /* 0x000fc60007f5e0ff */
[----:B------:R-:W-:Y:S01]  /*a6e0*/  @!PT LDS RZ, [RZ] ;  /* 0x00000000fffff984 */ /* 0x000fe20000000800 */
[----:B------:R-:W-:Y:S01]  /*a6f0*/  @!PT LDS RZ, [RZ] ;  /* 0x00000000fffff984 */ /* 0x000fe20000000800 */
[----:B------:R-:W-:Y:S01]  /*a700*/  @!PT LDS RZ, [RZ] ;  /* 0x00000000fffff984 */ /* 0x000fe20000000800 */
[----:B------:R2:W-:Y:S02]  /*a710*/  @!P0 LDGSTS.E.BYPASS.LTC128B.128 [R220+0x9000], [R4.64+0x80] ;  /* 0x0900008004dc8fae */ /* 0x0005e4000b901d44 */
[----:B------:R-:W-:Y:S02]  /*a720*/  IMAD.X R0, R193, 0x1, R0, P2 ;  /* 0x00000001c1007824 */ /* 0x000fe400010e0600 */
[----:B------:R1:W-:Y:S01]  /*a730*/  @P1 STS.128 [R220+0x8800], RZ ;  /* 0x008800ffdc001388 */ /* 0x0003e20000000c00 */
[----:B--2---:R-:W-:-:S04]  /*a740*/  @!P1 LEA R4, P2, R2, R236, 0x1 ;  /* 0x000000ec02049211 */ /* 0x004fc800078408ff */
        /* <DEDUP_REMOVED lines=13> */
.L_x_2245:
[----:B------:R-:W-:Y:S05]  /*a820*/  BSYNC B0 ;  /* 0x0000000000007941 */ /* 0x000fea0003800000 */
.L_x_2244:
[----:B------:R-:W0:Y:S02]  /*a830*/  LDGDEPBAR ;  /* 0x00000000000079af */ /* 0x000e240000000000 */
.L_x_2243:
[----:B------:R-:W-:Y:S05]  /*a840*/  BSYNC B1 ;  /* 0x0000000000017941 */ /* 0x000fea0003800000 */
.L_x_2242:
[----:B------:R-:W-:Y:S01]  /*a850*/  FMNMX.FTZ R0, R132, R136, !PT ;  /* 0x0000008884007209 */ /* 0x000fe20007810000 */
[----:B------:R-:W2:Y:S03]  /*a860*/  LDL R186, [R1+0xa8] ;  /* 0x0000a80001ba7983 */ /* 0x000ea60000100800 */
[----:B------:R-:W-:Y:S01]  /*a870*/  FMNMX.FTZ R0, R30, R0, !PT ;  /* 0x000000001e007209 */ /* 0x000fe20007810000 */
[----:B------:R-:W-:Y:S01]  /*a880*/  IMAD.U32 R3, RZ, RZ, UR7 ;  /* 0x00000007ff037e24 */ /* 0x000fe2000f8e00ff */
[----:B------:R-:W3:Y:S02]  /*a890*/  LDL.LU R187, [R1+0xa0] ;  /* 0x0000a00001bb7983 */ /* 0x000ee40000300800 */
[----:B------:R-:W-:Y:S02]  /*a8a0*/  FMNMX.FTZ R0, R27, R0, !PT ;  /* 0x000000001b007209 */ /* 0x000fe40007810000 */
[----:B------:R-:W-:Y:S02]  /*a8b0*/  STL.64 [R1+0x198], R228 ;  /* 0x000198e401007387 */ /* 0x000fe40000100a00 */
[----:B------:R-:W-:-:S02]  /*a8c0*/  FMNMX.FTZ R0, R20, R0, !PT ;  /* 0x0000000014007209 */ /* 0x000fc40007810000 */
[----:B------:R-:W-:Y:S02]  /*a8d0*/  STL [R1+0x194], R223 ;  /* 0x000194df01007387 */ /* 0x000fe40000100800 */
[----:B------:R-:W-:Y:S02]  /*a8e0*/  FMNMX.FTZ R0, R10, R0, !PT ;  /* 0x000000000a007209 */ /* 0x000fe40007810000 */
[----:B------:R-:W-:Y:S02]  /*a8f0*/  STL [R1+0x190], R220 ;  /* 0x000190dc01007387 */ /* 0x000fe40000100800 */
[----:B------:R-:W-:Y:S02]  /*a900*/  FMNMX.FTZ R0, R8, R0, !PT ;  /* 0x0000000008007209 */ /* 0x000fe40007810000 */
[----:B------:R-:W-:Y:S02]  /*a910*/  STL.64 [R1+0x188], R226 ;  /* 0x000188e201007387 */ /* 0x000fe40000100a00 */
[----:B------:R-:W-:-:S02]  /*a920*/  FMNMX.FTZ R0, R7, R0, !PT ;  /* 0x0000000007007209 */ /* 0x000fc40007810000 */
[----:B------:R4:W-:Y:S02]  /*a930*/  STL.64 [R1+0x180], R224 ;  /* 0x000180e001007387 */ /* 0x0009e40000100a00 */
[----:B------:R-:W-:-:S05]  /*a940*/  FMNMX.FTZ R0, R6, R0, !PT ;  /* 0x0000000006007209 */ /* 0x000fca0007810000 */
[----:B------:R-:W1:Y:S04]  /*a950*/  SHFL.BFLY PT, R2, R0, 0x2, 0x1f ;  /* 0x0c401f0000027f89 */ /* 0x000e6800000e0000 */
[----:B----4-:R-:W4:Y:S01]  /*a960*/  LDL.64 R224, [R1+0x38] ;  /* 0x0000380001e07983 */ /* 0x010f220000100a00 */
[----:B-1----:R-:W-:-:S03]  /*a970*/  FMNMX.FTZ R0, R0, R2, !PT ;  /* 0x0000000200007209 */ /* 0x002fc60007810000 */
[----:B------:R-:W-:Y:S04]  /*a980*/  STL [R1+0x17c], R216 ;  /* 0x00017cd801007387 */ /* 0x000fe80000100800 */
[----:B------:R-:W1:Y:S04]  /*a990*/  SHFL.BFLY PT, R2, R0, 0x1, 0x1f ;  /* 0x0c201f0000027f89 */ /* 0x000e6800000e0000 */
[----:B------:R-:W-:Y:S04]  /*a9a0*/  STL [R1+0x178], R215 ;  /* 0x000178d701007387 */ /* 0x000fe80000100800 */
[----:B------:R-:W-:Y:S04]  /*a9b0*/  STL [R1+0x174], R214 ;  /* 0x000174d601007387 */ /* 0x000fe80000100800 */
[----:B------:R-:W-:Y:S04]  /*a9c0*/  STL [R1+0x170], R213 ;  /* 0x000170d501007387 */ /* 0x000fe80000100800 */
[----:B------:R-:W-:Y:S04]  /*a9d0*/  STL [R1+0x16c], R212 ;  /* 0x00016cd401007387 */ /* 0x000fe80000100800 */
[----:B------:R-:W-:Y:S01]  /*a9e0*/  STL [R1+0x168], R210 ;  /* 0x000168d201007387 */ /* 0x000fe20000100800 */
[----:B-1----:R-:W-:Y:S01]  /*a9f0*/  FMNMX.FTZ R211, R0, R2, !PT ;  /* 0x0000000200d37209 */ /* 0x002fe20007810000 */
[----:B------:R-:W-:-:S02]  /*aa00*/  IMAD.U32 R2, RZ, RZ, UR6 ;  /* 0x00000006ff027e24 */ /* 0x000fc4000f8e00ff */
[----:B------:R-:W-:Y:S01]  /*aa10*/  STL [R1+0x164], R209 ;  /* 0x000164d101007387 */ /* 0x000fe20000100800 */
[----:B------:R-:W-:-:S03]  /*aa20*/  FSETP.NEU.FTZ.AND P2, PT, R211, -INF , PT ;  /* 0xff800000d300780b */ /* 0x000fc60003f5d000 */
[----:B------:R-:W-:Y:S01]  /*aa30*/  STL [R1+0x160], R208 ;  /* 0x000160d001007387 */ /* 0x000fe20000100800 */
[----:B------:R-:W-:-:S03]  /*aa40*/  FSEL R0, R211, RZ, P2 ;  /* 0x000000ffd3007208 */ /* 0x000fc60001000000 */
[----:B------:R-:W-:Y:S02]  /*aa50*/  STL [R1+0x15c], R207 ;  /* 0x00015ccf01007387 */ /* 0x000fe40000100800 */
[----:B------:R-:W-:Y:S02]  /*aa60*/  FADD.FTZ R4, R132, -R0 ;  /* 0x8000000084047221 */ /* 0x000fe40000010000 */
[----:B------:R-:W-:Y:S04]  /*aa70*/  STL [R1+0x158], R204 ;  /* 0x000158cc01007387 */ /* 0x000fe80000100800 */
[----:B------:R-:W2:Y:S04]  /*aa80*/  LD.E R0, [R2.64+0xdc] ;  /* 0x0000dc0402007980 */ /* 0x000ea8000c101900 */
[----:B------:R1:W-:Y:S04]  /*aa90*/  STL [R1+0x154], R202 ;  /* 0x000154ca01007387 */ /* 0x0003e80000100800 */
[----:B------:R-:W-:Y:S01]  /*aaa0*/  STL [R1+0x150], R200 ;  /* 0x000150c801007387 */ /* 0x000fe20000100800 */
[----:B--2---:R-:W-:-:S05]  /*aab0*/  FMUL.FTZ R3, R0, R211 ;  /* 0x000000d300037220 */ /* 0x004fca0000410000 */
[----:B------:R-:W-:Y:S01]  /*aac0*/  FSEL R3, R3, RZ, P2 ;  /* 0x000000ff03037208 */ /* 0x000fe20001000000 */
[----:B------:R-:W-:-:S04]  /*aad0*/  FMUL.FTZ R2, R0, R4 ;  /* 0x0000000400027220 */ /* 0x000fc80000410000 */
[-CC-:B------:R-:W-:Y:S02]  /*aae0*/  FFMA.FTZ R132, R20, R0.reuse, -R3.reuse ;  /* 0x0000000014847223 */ /* 0x180fe40000010803 */
[----:B------:R-:W2:Y:S01]  /*aaf0*/  LDL.LU R20, [R1+0x74] ;  /* 0x0000740001147983 */ /* 0x000ea20000300800 */
[-CC-:B------:R-:W-:Y:S01]  /*ab00*/  FFMA.FTZ R4, R136, R0.reuse, -R3.reuse ;  /* 0x0000000088047223 */ /* 0x180fe20000010803 */
[----:B------:R-:W1:Y:S08]  /*ab10*/  MUFU.EX2 R2, R2 ;  /* 0x0000000200027308 */ /* 0x000e700000000800 */
[----:B------:R-:W3:Y:S01]  /*ab20*/  MUFU.EX2 R182, R4 ;  /* 0x0000000400b67308 */ /* 0x000ee20000000800 */
[----:B------:R-:W-:-:S02]  /*ab30*/  FFMA.FTZ R180, R7, R0, -R3 ;  /* 0x0000000007b47223 */ /* 0x000fc40000010803 */
[-C--:B-1----:R-:W-:Y:S02]  /*ab40*/  FMUL.FTZ R185, R53, R2.reuse ;  /* 0x0000000235b97220 */ /* 0x082fe40000410000 */
        /* <DEDUP_REMOVED lines=31> */
[----:B---3--:R-:W-:Y:S01]  /*ad40*/  FFMA.FTZ R53, R187, R2, R182 ;  /* 0x00000002bb357223 */ /* 0x008fe200000100b6 */
[----:B------:R-:W-:-:S04]  /*ad50*/  FMNMX.FTZ R2, R135, R138, !PT ;  /* 0x0000008a87027209 */ /* 0x000fc80007810000 */
[----:B------:R-:W-:-:S04]  /*ad60*/  FMNMX.FTZ R2, R137, R2, !PT ;  /* 0x0000000289027209 */ /* 0x000fc80007810000 */
[----:B------:R-:W-:-:S04]  /*ad70*/  FMNMX.FTZ R2, R35, R2, !PT ;  /* 0x0000000223027209 */ /* 0x000fc80007810000 */
[----:B------:R-:W-:-:S04]  /*ad80*/  FMNMX.FTZ R2, R26, R2, !PT ;  /* 0x000000021a027209 */ /* 0x000fc80007810000 */
[----:B------:R-:W-:-:S04]  /*ad90*/  FMNMX.FTZ R2, R22, R2, !PT ;  /* 0x0000000216027209 */ /* 0x000fc80007810000 */
[----:B------:R-:W-:-:S04]  /*ada0*/  FMNMX.FTZ R2, R21, R2, !PT ;  /* 0x0000000215027209 */ /* 0x000fc80007810000 */
[----:B------:R-:W-:Y:S01]  /*adb0*/  FMNMX.FTZ R2, R11, R2, !PT ;  /* 0x000000020b027209 */ /* 0x000fe20007810000 */
[----:B------:R-:W-:-:S03]  /*adc0*/  FFMA.FTZ R178, R30, R0, -R3 ;  /* 0x000000001eb27223 */ /* 0x000fc60000010803 */
[----:B------:R-:W-:Y:S01]  /*add0*/  FMNMX.FTZ R2, R9, R2, !PT ;  /* 0x0000000209027209 */ /* 0x000fe20007810000 */
[-CC-:B------:R-:W-:Y:S02]  /*ade0*/  FFMA.FTZ R136, R27, R0.reuse, -R3.reuse ;  /* 0x000000001b887223 */ /* 0x180fe40000010803 */
[-CC-:B------:R-:W-:Y:S02]  /*adf0*/  FFMA.FTZ R30, R10, R0.reuse, -R3.reuse ;  /* 0x000000000a1e7223 */ /* 0x180fe40000010803 */
[-CC-:B------:R-:W-:Y:S02]  /*ae00*/  FFMA.FTZ R179, R8, R0.reuse, -R3.reuse ;  /* 0x0000000008b37223 */ /* 0x180fe40000010803 */
[----:B------:R-:W-:Y:S02]  /*ae10*/  FFMA.FTZ R181, R6, R0, -R3 ;  /* 0x0000000006b57223 */ /* 0x000fe40000010803 */
[----:B------:R-:W1:Y:S02]  /*ae20*/  SHFL.BFLY PT, R3, R2, 0x2, 0x1f ;  /* 0x0c401f0002037f89 */ /* 0x000e6400000e0000 */
[----:B-1----:R-:W-:-:S05]  /*ae30*/  FMNMX.FTZ R2, R2, R3, !PT ;  /* 0x0000000302027209 */ /* 0x002fca0007810000 */
[----:B------:R-:W1:Y:S01]  /*ae40*/  SHFL.BFLY PT, R3, R2, 0x1, 0x1f ;  /* 0x0c201f0002037f89 */ /* 0x000e6200000e0000 */
[----:B------:R-:W-:Y:S01]  /*ae50*/  IMAD.MOV.U32 R187, RZ, RZ, R245 ;  /* 0x000000ffffbb7224 */ /* 0x000fe200078e00f5 */
[----:B-1----:R-:W-:-:S04]  /*ae60*/  FMNMX.FTZ R245, R2, R3, !PT ;  /* 0x0000000302f57209 */ /* 0x002fc80007810000 */
[----:B------:R-:W-:Y:S01]  /*ae70*/  FSETP.NEU.FTZ.AND P2, PT, R245, -INF , PT ;  /* 0xff800000f500780b */ /* 0x000fe20003f5d000 */
[----:B------:R-:W-:-:S05]  /*ae80*/  FMUL.FTZ R3, R0, R245 ;  /* 0x000000f500037220 */ /* 0x000fca0000410000 */
[----:B------:R-:W-:-:S05]  /*ae90*/  FSEL R3, R3, RZ, P2 ;  /* 0x000000ff03037208 */ /* 0x000fca0001000000 */
[----:B------:R-:W-:Y:S02]  /*aea0*/  FFMA.FTZ R97, R9, R0, -R3 ;  /* 0x0000000009617223 */ /* 0x000fe40000010803 */
[----:B------:R-:W3:Y:S01]  /*aeb0*/  LDL.LU R9, [R1+0x70] ;  /* 0x0000700001097983 */ /* 0x000ee20000300800 */
[----:B------:R-:W-:-:S05]  /*aec0*/  FSEL R2, R245, RZ, P2 ;  /* 0x000000fff5027208 */ /* 0x000fca0001000000 */
[----:B------:R-:W-:-:S04]  /*aed0*/  FADD.FTZ R2, R135, -R2 ;  /* 0x8000000287027221 */ /* 0x000fc80000010000 */
[----:B------:R-:W-:Y:S02]  /*aee0*/  FMUL.FTZ R2, R0, R2 ;  /* 0x0000000200027220 */ /* 0x000fe40000410000 */
[----:B------:R-:W-:-:S04]  /*aef0*/  FFMA.FTZ R4, R138, R0, -R3 ;  /* 0x000000008a047223 */ /* 0x000fc80000010803 */
[----:B------:R-:W1:Y:S08]  /*af00*/  MUFU.EX2 R2, R2 ;  /* 0x0000000200027308 */ /* 0x000e700000000800 */
[----:B------:R-:W2:Y:S01]  /*af10*/  MUFU.EX2 R101, R4 ;  /* 0x0000000400657308 */ /* 0x000ea20000000800 */
        /* <DEDUP_REMOVED lines=32> */
[----:B--2---:R-:W-:Y:S01]  /*b120*/  FFMA.FTZ R20, R20, R2, R101 ;  /* 0x0000000214147223 */ /* 0x004fe20000010065 */
        /* <DEDUP_REMOVED lines=8> */
[-CC-:B------:R-:W-:Y:S02]  /*b1b0*/  FFMA.FTZ R10, R137, R0.reuse, -R3.reuse ;  /* 0x00000000890a7223 */ /* 0x180fe40000010803 */
[-CC-:B------:R-:W-:Y:S02]  /*b1c0*/  FFMA.FTZ R27, R35, R0.reuse, -R3.reuse ;  /* 0x00000000231b7223 */ /* 0x180fe40000010803 */
[-CC-:B------:R-:W-:Y:S02]  /*b1d0*/  FFMA.FTZ R26, R26, R0.reuse, -R3.reuse ;  /* 0x000000001a1a7223 */ /* 0x180fe40000010803 */
[-CC-:B------:R-:W-:Y:S02]  /*b1e0*/  FFMA.FTZ R68, R22, R0.reuse, -R3.reuse ;  /* 0x0000000016447223 */ /* 0x180fe40000010803 */
[-CC-:B------:R-:W-:Y:S02]  /*b1f0*/  FFMA.FTZ R80, R21, R0.reuse, -R3.reuse ;  /* 0x0000000015507223 */ /* 0x180fe40000010803 */
[----:B------:R-:W-:-:S02]  /*b200*/  FFMA.FTZ R100, R11, R0, -R3 ;  /* 0x000000000b647223 */ /* 0x000fc40000010803 */
[----:B------:R-:W1:Y:S02]  /*b210*/  SHFL.BFLY PT, R3, R2, 0x2, 0x1f ;  /* 0x0c401f0002037f89 */ /* 0x000e6400000e0000 */
[----:B-1----:R-:W-:-:S05]  /*b220*/  FMNMX.FTZ R2, R2, R3, !PT ;  /* 0x0000000302027209 */ /* 0x002fca0007810000 */
[----:B------:R-:W1:Y:S01]  /*b230*/  SHFL.BFLY PT, R3, R2, 0x1, 0x1f ;  /* 0x0c201f0002037f89 */ /* 0x000e6200000e0000 */
[----:B------:R-:W-:Y:S02]  /*b240*/  IMAD.MOV.U32 R21, RZ, RZ, R190 ;  /* 0x000000ffff157224 */ /* 0x000fe400078e00be */
[----:B------:R-:W-:Y:S01]  /*b250*/  IMAD.MOV.U32 R190, RZ, RZ, R186 ;  /* 0x000000ffffbe7224 */ /* 0x000fe200078e00ba */
[----:B------:R-:W-:Y:S02]  /*b260*/  MOV R186, R235 ;  /* 0x000000eb00ba7202 */ /* 0x000fe40000000f00 */
[----:B-1----:R-:W-:-:S04]  /*b270*/  FMNMX.FTZ R235, R2, R3, !PT ;  /* 0x0000000302eb7209 */ /* 0x002fc80007810000 */
[----:B------:R-:W-:Y:S01]  /*b280*/  FSETP.NEU.FTZ.AND P2, PT, R235, -INF , PT ;  /* 0xff800000eb00780b */ /* 0x000fe20003f5d000 */
[----:B------:R-:W-:-:S03]  /*b290*/  FMUL.FTZ R3, R0, R235 ;  /* 0x000000eb00037220 */ /* 0x000fc60000410000 */
[----:B------:R-:W-:Y:S02]  /*b2a0*/  FSEL R2, R235, RZ, P2 ;  /* 0x000000ffeb027208 */ /* 0x000fe40001000000 */
[----:B------:R-:W-:-:S03]  /*b2b0*/  FSEL R3, R3, RZ, P2 ;  /* 0x000000ff03037208 */ /* 0x000fc60001000000 */
[----:B------:R-:W-:Y:S02]  /*b2c0*/  FADD.FTZ R2, R134, -R2 ;  /* 0x8000000286027221 */ /* 0x000fe40000010000 */
[----:B------:R-:W-:Y:S02]  /*b2d0*/  FFMA.FTZ R4, R173, R0, -R3 ;  /* 0x00000000ad047223 */ /* 0x000fe40000010803 */
[----:B------:R-:W-:Y:S02]  /*b2e0*/  FMUL.FTZ R2, R0, R2 ;  /* 0x0000000200027220 */ /* 0x000fe40000410000 */
[----:B------:R-:W-:Y:S08]  /*b2f0*/  MUFU.EX2 R54, R4 ;  /* 0x0000000400367308 */ /* 0x000ff00000000800 */
[----:B------:R-:W1:Y:S01]  /*b300*/  MUFU.EX2 R2, R2 ;  /* 0x0000000200027308 */ /* 0x000e620000000800 */
[----:B------:R-:W-:-:S02]  /*b310*/  IMAD.MOV.U32 R35, RZ, RZ, R189 ;  /* 0x000000ffff237224 */ /* 0x000fc400078e00bd */
[----:B------:R-:W-:Y:S02]  /*b320*/  IMAD.MOV.U32 R166, RZ, RZ, R188 ;  /* 0x000000ffffa67224 */ /* 0x000fe400078e00bc */
[----:B------:R-:W-:Y:S02]  /*b330*/  IMAD.MOV.U32 R11, RZ, RZ, R185 ;  /* 0x000000ffff0b7224 */ /* 0x000fe400078e00b9 */
[----:B------:R-:W-:Y:S02]  /*b340*/  IMAD.MOV.U32 R158, RZ, RZ, R184 ;  /* 0x000000ffff9e7224 */ /* 0x000fe400078e00b8 */
[-C--:B-1----:R-:W-:Y:S02]  /*b350*/  FMUL.FTZ R152, R152, R2.reuse ;  /* 0x0000000298987220 */ /* 0x082fe40000410000 */
        /* <DEDUP_REMOVED lines=39> */
[----:B------:R-:W-:-:S03]  /*b5d0*/  IMAD.MOV.U32 R39, RZ, RZ, R5 ;  /* 0x000000ffff277224 */ /* 0x000fc600078e0005 */
[----:B------:R-:W-:Y:S01]  /*b5e0*/  FMNMX.FTZ R2, R28, R2, !PT ;  /* 0x000000021c027209 */ /* 0x000fe20007810000 */
[-CC-:B------:R-:W-:Y:S01]  /*b5f0*/  FFMA.FTZ R5, R174, R0.reuse, -R3.reuse ;  /* 0x00000000ae057223 */ /* 0x180fe20000010803 */
[----:B------:R-:W-:Y:S01]  /*b600*/  MOV R137, R7 ;  /* 0x0000000700897202 */ /* 0x000fe20000000f00 */
[--C-:B------:R-:W-:Y:S01]  /*b610*/  FFMA.FTZ R6, R139, R0, -R3.reuse ;  /* 0x000000008b067223 */ /* 0x100fe20000010803 */
[----:B------:R-:W-:Y:S01]  /*b620*/  MOV R129, R96 ;  /* 0x0000006000817202 */ /* 0x000fe20000000f00 */
[-CC-:B------:R-:W-:Y:S02]  /*b630*/  FFMA.FTZ R7, R34, R0.reuse, -R3.reuse ;  /* 0x0000000022077223 */ /* 0x180fe40000010803 */
[-CC-:B------:R-:W-:Y:S02]  /*b640*/  FFMA.FTZ R37, R29, R0.reuse, -R3.reuse ;  /* 0x000000001d257223 */ /* 0x180fe40000010803 */
[-CC-:B------:R-:W-:Y:S02]  /*b650*/  FFMA.FTZ R38, R25, R0.reuse, -R3.reuse ;  /* 0x0000000019267223 */ /* 0x180fe40000010803 */
[----:B------:R-:W-:-:S02]  /*b660*/  FFMA.FTZ R87, R24, R0, -R3 ;  /* 0x0000000018577223 */ /* 0x000fc40000010803 */
[----:B------:R-:W-:Y:S02]  /*b670*/  FFMA.FTZ R96, R23, R0, -R3 ;  /* 0x0000000017607223 */ /* 0x000fe40000010803 */
[----:B------:R-:W1:Y:S02]  /*b680*/  SHFL.BFLY PT, R3, R2, 0x2, 0x1f ;  /* 0x0c401f0002037f89 */ /* 0x000e6400000e0000 */
[----:B-1----:R-:W-:-:S05]  /*b690*/  FMNMX.FTZ R2, R2, R3, !PT ;  /* 0x0000000302027209 */ /* 0x002fca0007810000 */
[----:B------:R-:W1:Y:S01]  /*b6a0*/  SHFL.BFLY PT, R3, R2, 0x1, 0x1f ;  /* 0x0c201f0002037f89 */ /* 0x000e6200000e0000 */
[----:B------:R2:W-:Y:S01]  /*b6b0*/  MUFU.EX2 R25, R132 ;  /* 0x0000008400197308 */ /* 0x0005e20000000800 */
[----:B------:R-:W-:Y:S02]  /*b6c0*/  IMAD.MOV.U32 R139, RZ, RZ, R8 ;  /* 0x000000ffff8b7224 */ /* 0x000fe400078e0008 */
[----:B------:R-:W-:-:S05]  /*b6d0*/  IMAD.MOV.U32 R130, RZ, RZ, R39 ;  /* 0x000000ffff827224 */ /* 0x000fca00078e0027 */
[----:B------:R-:W3:Y:S01]  /*b6e0*/  MUFU.EX2 R8, R178 ;  /* 0x000000b200087308 */ /* 0x000ee20000000800 */
[----:B--2---:R-:W-:Y:S02]  /*b6f0*/  MOV R132, R222 ;  /* 0x000000de00847202 */ /* 0x004fe40000000f00 */
[----:B-1----:R-:W-:-:S04]  /*b700*/  FMNMX.FTZ R222, R2, R3, !PT ;  /* 0x0000000302de7209 */ /* 0x002fc80007810000 */
[----:B------:R-:W-:Y:S01]  /*b710*/  FSETP.NEU.FTZ.AND P2, PT, R222, -INF , PT ;  /* 0xff800000de00780b */ /* 0x000fe20003f5d000 */
[----:B------:R-:W-:Y:S01]  /*b720*/  FMUL.FTZ R3, R0, R222 ;  /* 0x000000de00037220 */ /* 0x000fe20000410000 */
[----:B------:R-:W1:Y:S04]  /*b730*/  MUFU.EX2 R23, R10 ;  /* 0x0000000a00177308 */ /* 0x000e680000000800 */
[----:B------:R-:W-:Y:S02]  /*b740*/  FSEL R3, R3, RZ, P2 ;  /* 0x000000ff03037208 */ /* 0x000fe40001000000 */
[----:B------:R-:W-:Y:S02]  /*b750*/  FSEL R2, R222, RZ, P2 ;  /* 0x000000ffde027208 */ /* 0x000fe40001000000 */
[----:B------:R-:W-:Y:S01]  /*b760*/  MUFU.EX2 R39, R30 ;  /* 0x0000001e00277308 */ /* 0x000fe20000000800 */
[----:B------:R-:W-:-:S02]  /*b770*/  FFMA.FTZ R4, R176, R0, -R3 ;  /* 0x00000000b0047223 */ /* 0x000fc40000010803 */
[----:B------:R-:W-:-:S05]  /*b780*/  FADD.FTZ R2, R133, -R2 ;  /* 0x8000000285027221 */ /* 0x000fca0000010000 */
[----:B------:R2:W-:Y:S01]  /*b790*/  MUFU.EX2 R34, R136 ;  /* 0x0000008800227308 */ /* 0x0005e20000000800 */
[-CC-:B------:R-:W-:Y:S02]  /*b7a0*/  FFMA.FTZ R76, R33, R0.reuse, -R3.reuse ;  /* 0x00000000214c7223 */ /* 0x180fe40000010803 */
[----:B------:R-:W-:-:S05]  /*b7b0*/  FFMA.FTZ R77, R32, R0, -R3 ;  /* 0x00000000204d7223 */ /* 0x000fca0000010803 */
[----:B------:R1:W-:Y:S01]  /*b7c0*/  MUFU.EX2 R30, R6 ;  /* 0x00000006001e7308 */ /* 0x0003e20000000800 */
[----:B------:R-:W-:Y:S02]  /*b7d0*/  FMUL.FTZ R2, R0, R2 ;  /* 0x0000000200027220 */ /* 0x000fe40000410000 */
[----:B--2---:R-:W-:-:S05]  /*b7e0*/  IMAD.MOV.U32 R136, RZ, RZ, R21 ;  /* 0x000000ffff887224 */ /* 0x004fca00078e0015 */
[----:B------:R-:W-:Y:S01]  /*b7f0*/  MUFU.EX2 R29, R26 ;  /* 0x0000001a001d7308 */ /* 0x000fe20000000800 */
[----:B-1----:R-:W-:-:S07]  /*b800*/  FFMA.FTZ R6, R175, R0, -R3 ;  /* 0x00000000af067223 */ /* 0x002fce0000010803 */
[----:B------:R1:W-:Y:S01]  /*b810*/  MUFU.EX2 R21, R5 ;  /* 0x0000000500157308 */ /* 0x0003e20000000800 */
[----:B------:R-:W-:Y:S01]  /*b820*/  MOV R175, R84 ;  /* 0x0000005400af7202 */ /* 0x000fe20000000f00 */
[----:B------:R-:W-:Y:S01]  /*b830*/  FFMA.FTZ R84, R31, R0, -R3 ;  /* 0x000000001f547223 */ /* 0x000fe20000010803 */
[----:B---3--:R-:W-:-:S05]  /*b840*/  F2FP.BF16.PACK_AB R22, R8, R182 ;  /* 0x000000b60816723e */ /* 0x008fca00000010ff */
[----:B------:R2:W-:Y:S01]  /*b850*/  MUFU.EX2 R26, R7 ;  /* 0x00000007001a7308 */ /* 0x0005e20000000800 */
[-C--:B-1----:R-:W-:Y:S02]  /*b860*/  FFMA.FTZ R5, R177, R0.reuse, -R3 ;  /* 0x00000000b1057223 */ /* 0x082fe40000010803 */
[----:B------:R-:W-:Y:S02]  /*b870*/  IMAD.MOV.U32 R177, RZ, RZ, R85 ;  /* 0x000000ffffb17224 */ /* 0x000fe400078e0055 */
[-CC-:B------:R-:W-:Y:S02]  /*b880*/  FFMA.FTZ R85, R28, R0.reuse, -R3.reuse ;  /* 0x000000001c557223 */ /* 0x180fe40000010803 */
[----:B--2---:R-:W-:Y:S01]  /*b890*/  FFMA.FTZ R7, R172, R0, -R3 ;  /* 0x00000000ac077223 */ /* 0x004fe20000010803 */
[----:B------:R-:W-:Y:S01]  /*b8a0*/  MOV R3, R175 ;  /* 0x000000af00037202 */ /* 0x000fe20000000f00 */
[----:B------:R-:W-:Y:S01]  /*b8b0*/  FADD.FTZ R0, R8, R53 ;  /* 0x0000003508007221 */ /* 0x000fe20000010000 */
[----:B------:R-:W2:Y:S01]  /*b8c0*/  LDL.LU R172, [R1+0x68] ;  /* 0x0000680001ac7983 */ /* 0x000ea20000300800 */
[----:B------:R1:W-:Y:S01]  /*b8d0*/  MUFU.EX2 R8, R6 ;  /* 0x0000000600087308 */ /* 0x0003e20000000800 */
[----:B------:R-:W-:Y:S01]  /*b8e0*/  MOV R134, R11 ;  /* 0x0000000b00867202 */ /* 0x000fe20000000f00 */
[----:B------:R-:W-:Y:S01]  /*b8f0*/  IMAD.MOV.U32 R102, RZ, RZ, R35 ;  /* 0x000000ffff667224 */ /* 0x000fe200078e0023 */
[----:B------:R-:W-:-:S05]  /*b900*/  MOV R174, R158 ;  /* 0x0000009e00ae7202 */ /* 0x000fca0000000f00 */
[----:B------:R-:W3:Y:S08]  /*b910*/  MUFU.EX2 R2, R2 ;  /* 0x0000000200027308 */ /* 0x000ef00000000800 */
[----:B------:R-:W-:Y:S01]  /*b920*/  MUFU.EX2 R10, R4 ;  /* 0x00000004000a7308 */ /* 0x000fe20000000800 */
[----:B-1----:R-:W-:Y:S02]  /*b930*/  IMAD.MOV.U32 R6, RZ, RZ, R3 ;  /* 0x000000ffff067224 */ /* 0x002fe400078e0003 */
[----:B------:R-:W-:Y:S01]  /*b940*/  IMAD.MOV.U32 R98, RZ, RZ, R86 ;  /* 0x000000ffff627224 */ /* 0x000fe200078e0056 */
[C---:B------:R-:W-:Y:S01]  /*b950*/  F2FP.BF16.PACK_AB R24, R23.reuse, R101 ;  /* 0x000000651718723e */ /* 0x040fe200000010ff */
[----:B------:R-:W-:Y:S01]  /*b960*/  FADD.FTZ R3, R23, R20 ;  /* 0x0000001417037221 */ /* 0x000fe20000010000 */
[----:B------:R-:W4:Y:S04]  /*b970*/  LDL R182, [R1+0xb0] ;  /* 0x0000b00001b67983 */ /* 0x000f280000100800 */
[----:B------:R-:W4:Y:S01]  /*b980*/  LDL R20, [R1+0x6c] ;  /* 0x00006c0001147983 */ /* 0x000f220000100800 */
[----:B------:R1:W2:Y:S01]  /*b990*/  MUFU.EX2 R11, R5 ;  /* 0x00000005000b7308 */ /* 0x0002a20000000800 */
[----:B------:R-:W-:-:S07]  /*b9a0*/  IMAD.MOV.U32 R133, RZ, RZ, R229 ;  /* 0x000000ffff857224 */ /* 0x000fce00078e00e5 */
[----:B------:R3:W2:Y:S01]  /*b9b0*/  MUFU.EX2 R35, R27 ;  /* 0x0000001b00237308 */ /* 0x0006a20000000800 */
[----:B------:R-:W-:Y:S02]  /*b9c0*/  IMAD.MOV.U32 R99, RZ, RZ, R159 ;  /* 0x000000ffff637224 */ /* 0x000fe400078e009f */
[----:B------:R-:W-:Y:S02]  /*b9d0*/  IMAD.MOV.U32 R173, RZ, RZ, R167 ;  /* 0x000000ffffad7224 */ /* 0x000fe400078e00a7 */
[----:B------:R-:W-:Y:S02]  /*b9e0*/  IMAD.MOV.U32 R178, RZ, RZ, R166 ;  /* 0x000000ffffb27224 */ /* 0x000fe400078e00a6 */
[----:B------:R-:W-:Y:S02]  /*b9f0*/  IMAD.MOV.U32 R103, RZ, RZ, R191 ;  /* 0x000000ffff677224 */ /* 0x000fe400078e00bf */
[----:B-1----:R-:W-:Y:S02]  /*ba00*/  IMAD.MOV.U32 R5, RZ, RZ, R132 ;  /* 0x000000ffff057224 */ /* 0x002fe400078e0084 */
[----:B------:R-:W-:-:S02]  /*ba10*/  IMAD.MOV.U32 R86, RZ, RZ, R190 ;  /* 0x000000ffff567224 */ /* 0x000fc400078e00be */
[----:B------:R-:W-:Y:S02]  /*ba20*/  IMAD.MOV.U32 R176, RZ, RZ, R187 ;  /* 0x000000ffffb07224 */ /* 0x000fe400078e00bb */
[----:B------:R-:W-:Y:S02]  /*ba30*/  IMAD.MOV.U32 R229, RZ, RZ, R186 ;  /* 0x000000ffffe57224 */ /* 0x000fe400078e00ba */
        /* <DEDUP_REMOVED lines=32> */
[----:B------:R-:W-:Y:S01]  /*bc40*/  IMAD.MOV.U32 R4, RZ, RZ, R177 ;  /* 0x000000ffff047224 */ /* 0x000fe200078e00b1 */
[----:B------:R-:W-:Y:S01]  /*bc50*/  F2FP.BF16.PACK_AB R27, R25, R34 ;  /* 0x00000022191b723e */ /* 0x000fe200000010ff */
[----:B--2---:R-:W-:Y:S01]  /*bc60*/  FFMA.FTZ R2, R172, R2, R11 ;  /* 0x00000002ac027223 */ /* 0x004fe2000001000b */
[----:B----4-:R-:W-:Y:S01]  /*bc70*/  MOV R101, R20 ;  /* 0x0000001400657202 */ /* 0x010fe20000000f00 */
[----:B------:R-:W-:-:S02]  /*bc80*/  IMAD.MOV.U32 R20, RZ, RZ, R5 ;  /* 0x000000ffff147224 */ /* 0x000fc400078e0005 */
[----:B------:R-:W-:Y:S02]  /*bc90*/  FADD.FTZ R5, R21, R9 ;  /* 0x0000000915057221 */ /* 0x000fe40000010000 */
[----:B------:R-:W-:Y:S02]  /*bca0*/  IMAD.MOV.U32 R9, RZ, RZ, R4 ;  /* 0x000000ffff097224 */ /* 0x000fe400078e0004 */
[----:B------:R-:W-:Y:S02]  /*bcb0*/  FADD.FTZ R4, R10, R2 ;  /* 0x000000020a047221 */ /* 0x000fe40000010000 */
[----:B------:R-:W-:Y:S02]  /*bcc0*/  FADD.FTZ R2, R34, R0 ;  /* 0x0000000022027221 */ /* 0x000fe40000010000 */
[----:B------:R-:W-:Y:S02]  /*bcd0*/  FADD.FTZ R0, R35, R3 ;  /* 0x0000000323007221 */ /* 0x000fe40000010000 */
[----:B------:R-:W-:-:S02]  /*bce0*/  FADD.FTZ R2, R25, R2 ;  /* 0x0000000219027221 */ /* 0x000fc40000010000 */
[C---:B------:R-:W-:Y:S01]  /*bcf0*/  FADD.FTZ R25, R29.reuse, R0 ;  /* 0x000000001d197221 */ /* 0x040fe20000010000 */
[----:B------:R-:W-:Y:S02]  /*bd00*/  F2FP.BF16.PACK_AB R29, R29, R35 ;  /* 0x000000231d1d723e */ /* 0x000fe400000010ff */
[----:B------:R-:W2:Y:S01]  /*bd10*/  LDL.64 R34, [R1+0xe0] ;  /* 0x0000e00001227983 */ /* 0x000ea20000100a00 */
[----:B------:R-:W1:Y:S01]  /*bd20*/  MUFU.EX2 R7, R7 ;  /* 0x0000000700077308 */ /* 0x000e620000000800 */
[----:B------:R-:W-:Y:S01]  /*bd30*/  FADD.FTZ R0, R8, R4 ;  /* 0x0000000408007221 */ /* 0x000fe20000010000 */
[----:B------:R-:W-:Y:S01]  /*bd40*/  F2FP.BF16.PACK_AB R55, R10, R11 ;  /* 0x0000000b0a37723e */ /* 0x000fe200000010ff */
[----:B------:R-:W-:Y:S02]  /*bd50*/  IMAD.MOV.U32 R10, RZ, RZ, R82 ;  /* 0x000000ffff0a7224 */ /* 0x000fe400078e0052 */
[----:B------:R-:W-:Y:S02]  /*bd60*/  IMAD.MOV.U32 R177, RZ, RZ, R216 ;  /* 0x000000ffffb17224 */ /* 0x000fe400078e00d8 */
[----:B------:R-:W3:Y:S01]  /*bd70*/  LDL R216, [R1+0xc4] ;  /* 0x0000c40001d87983 */ /* 0x000ee20000100800 */
[----:B------:R-:W-:-:S03]  /*bd80*/  IMAD.MOV.U32 R172, RZ, RZ, R215 ;  /* 0x000000ffffac7224 */ /* 0x000fc600078e00d7 */
[----:B------:R-:W4:Y:S01]  /*bd90*/  LDL R215, [R1+0xb4] ;  /* 0x0000b40001d77983 */ /* 0x000f220000100800 */
[----:B-1----:R-:W-:Y:S01]  /*bda0*/  FADD.FTZ R82, R7, R0 ;  /* 0x0000000007527221 */ /* 0x002fe20000010000 */
[----:B------:R-:W-:Y:S01]  /*bdb0*/  MOV R58, R130 ;  /* 0x00000082003a7202 */ /* 0x000fe20000000f00 */
[----:B------:R-:W-:Y:S01]  /*bdc0*/  IMAD.MOV.U32 R28, RZ, RZ, R133 ;  /* 0x000000ffff1c7224 */ /* 0x000fe200078e0085 */
[----:B------:R-:W-:Y:S01]  /*bdd0*/  MOV R133, R213 ;  /* 0x000000d500857202 */ /* 0x000fe20000000f00 */
[----:B------:R-:W-:Y:S01]  /*bde0*/  IMAD.MOV.U32 R175, RZ, RZ, R214 ;  /* 0x000000ffffaf7224 */ /* 0x000fe200078e00d6 */
[----:B------:R-:W3:Y:S01]  /*bdf0*/  LDL R213, [R1+0xbc] ;  /* 0x0000bc0001d57983 */ /* 0x000ee20000100800 */
[----:B------:R-:W-:Y:S02]  /*be00*/  IMAD.MOV.U32 R132, RZ, RZ, R226 ;  /* 0x000000ffff847224 */ /* 0x000fe400078e00e2 */
[----:B------:R-:W-:Y:S01]  /*be10*/  IMAD.MOV.U32 R130, RZ, RZ, R227 ;  /* 0x000000ffff827224 */ /* 0x000fe200078e00e3 */
[----:B------:R-:W3:Y:S04]  /*be20*/  LDL R214, [R1+0xb8] ;  /* 0x0000b80001d67983 */ /* 0x000ee80000100800 */
[----:B------:R-:W3:Y:S01]  /*be30*/  LDL.64 R226, [R1+0x48] ;  /* 0x0000480001e27983 */ /* 0x000ee20000100a00 */
[----:B--2---:R-:W-:-:S03]  /*be40*/  LOP3.LUT R0, R35, R192, RZ, 0x3c, !PT ;  /* 0x000000c023007212 */ /* 0x004fc600078e3cff */
[----:B------:R-:W3:Y:S01]  /*be50*/  LDL.64 R34, [R1+0x148] ;  /* 0x0001480001227983 */ /* 0x000ee20000100a00 */
[----:B------:R-:W-:Y:S02]  /*be60*/  IMAD.MOV.U32 R23, RZ, RZ, R6 ;  /* 0x000000ffff177224 */ /* 0x000fe400078e0006 */
[----:B------:R-:W1:Y:S01]  /*be70*/  MUFU.EX2 R6, R179 ;  /* 0x000000b300067308 */ /* 0x000e620000000800 */
[----:B------:R-:W-:Y:S02]  /*be80*/  F2FP.BF16.PACK_AB R53, R21, R54 ;  /* 0x000000361535723e */ /* 0x000fe400000010ff */
[----:B------:R-:W-:Y:S01]  /*be90*/  MOV R21, R28 ;  /* 0x0000001c00157202 */ /* 0x000fe20000000f00 */
[----:B------:R-:W-:Y:S01]  /*bea0*/  FADD.FTZ R3, R30, R5 ;  /* 0x000000051e037221 */ /* 0x000fe20000010000 */
[----:B------:R-:W-:Y:S01]  /*beb0*/  LOP3.LUT R0, R0, R225, RZ, 0x3c, !PT ;  /* 0x000000e100007212 */ /* 0x000fe200078e3cff */
[----:B------:R-:W-:Y:S02]  /*bec0*/  FADD.FTZ R2, R39, R2 ;  /* 0x0000000227027221 */ /* 0x000fe40000010000 */
[----:B------:R-:W-:-:S02]  /*bed0*/  IMAD.MOV.U32 R11, RZ, RZ, R21 ;  /* 0x000000ffff0b7224 */ /* 0x000fc400078e0015 */
[----:B------:R-:W-:Y:S02]  /*bee0*/  FADD.FTZ R28, R26, R3 ;  /* 0x000000031a1c7221 */ /* 0x000fe40000010000 */
[----:B-1----:R-:W-:Y:S02]  /*bef0*/  FADD.FTZ R21, R6, R2 ;  /* 0x0000000206157221 */ /* 0x002fe40000010000 */
[----:B------:R-:W-:Y:S01]  /*bf00*/  IMAD.WIDE.U32 R2, R0, -0x326172a9, RZ ;  /* 0xcd9e8d5700027825 */ /* 0x000fe200078e00ff */
[----:B------:R-:W-:Y:S02]  /*bf10*/  F2FP.BF16.PACK_AB R54, R26, R30 ;  /* 0x0000001e1a36723e */ /* 0x000fe400000010ff */
[----:B------:R-:W-:Y:S02]  /*bf20*/  F2FP.BF16.PACK_AB R56, R7, R8 ;  /* 0x000000080738723e */ /* 0x000fe400000010ff */
[----:B------:R-:W-:Y:S01]  /*bf30*/  F2FP.BF16.PACK_AB R26, R6, R39 ;  /* 0x00000027061a723e */ /* 0x000fe200000010ff */
[----:B------:R-:W-:Y:S01]  /*bf40*/  IMAD.MOV.U32 R179, RZ, RZ, R11 ;  /* 0x000000ffffb37224 */ /* 0x000fe200078e000b */
[----:B------:R-:W-:-:S02]  /*bf50*/  PRMT R39, R24, 0x7632, R39 ;  /* 0x0000763218277816 */ /* 0x000fc40000000027 */
[----:B------:R-:W-:Y:S02]  /*bf60*/  PRMT R40, R24, 0x7610, R40 ;  /* 0x0000761018287816 */ /* 0x000fe40000000028 */
[C---:B------:R-:W-:Y:S02]  /*bf70*/  PRMT R42, R27.reuse, 0x7610, R42 ;  /* 0x000076101b2a7816 */ /* 0x040fe4000000002a */
[----:B------:R-:W-:Y:S02]  /*bf80*/  PRMT R41, R27, 0x7632, R41 ;  /* 0x000076321b297816 */ /* 0x000fe40000000029 */
[----:B---3--:R-:W-:-:S05]  /*bf90*/  LOP3.LUT R0, R3, R216, R34, 0x96, !PT ;  /* 0x000000d803007212 */ /* 0x008fca00078e9622 */
[----:B------:R-:W-:Y:S01]  /*bfa0*/  IMAD.WIDE.U32 R34, R0, -0x2daee0ad, RZ ;  /* 0xd2511f5300227825 */ /* 0x000fe200078e00ff */
[----:B----4-:R-:W-:-:S05]  /*bfb0*/  LOP3.LUT R0, R195, R215, R2, 0x96, !PT ;  /* 0x000000d7c3007212 */ /* 0x010fca00078e9602 */
[----:B------:R-:W-:Y:S01]  /*bfc0*/  IMAD.WIDE.U32 R6, R0, -0x2daee0ad, RZ ;  /* 0xd2511f5300067825 */ /* 0x000fe200078e00ff */
[----:B------:R-:W-:-:S04]  /*bfd0*/  LOP3.LUT R4, R35, R214, R226, 0x96, !PT ;  /* 0x000000d623047212 */ /* 0x000fc800078e96e2 */
[----:B------:R-:W-:Y:S01]  /*bfe0*/  LOP3.LUT R0, R7, R213, R34, 0x96, !PT ;  /* 0x000000d507007212 */ /* 0x000fe200078e9622 */
[----:B------:R-:W-:Y:S02]  /*bff0*/  IMAD.MOV.U32 R195, RZ, RZ, R9 ;  /* 0x000000ffffc37224 */ /* 0x000fe400078e0009 */
[----:B------:R-:W-:-:S04]  /*c000*/  IMAD.WIDE.U32 R4, R4, -0x326172a9, RZ ;  /* 0xcd9e8d5704047825 */ /* 0x000fc800078e00ff */
[----:B------:R-:W-:Y:S01]  /*c010*/  IMAD.WIDE.U32 R8, R0, -0x326172a9, RZ ;  /* 0xcd9e8d5700087825 */ /* 0x000fe200078e00ff */
[----:B------:R-:W-:-:S04]  /*c020*/  LOP3.LUT R5, R5, R86, R194, 0x96, !PT ;  /* 0x0000005605057212 */ /* 0x000fc800078e96c2 */
[----:B------:R-:W-:Y:S01]  /*c030*/  LOP3.LUT R0, R9, R176, R4, 0x96, !PT ;  /* 0x000000b009007212 */ /* 0x000fe200078e9604 */
[----:B------:R-:W-:Y:S01]  /*c040*/  IMAD.WIDE.U32 R4, R5, -0x2daee0ad, RZ ;  /* 0xd2511f5305047825 */ /* 0x000fe200078e00ff */
[----:B------:R-:W-:-:S03]  /*c050*/  MOV R194, R10 ;  /* 0x0000000a00c27202 */ /* 0x000fc60000000f00 */
[----:B------:R-:W-:Y:S01]  /*c060*/  IMAD.WIDE.U32 R10, R0, -0x2daee0ad, RZ ;  /* 0xd2511f53000a7825 */ /* 0x000fe200078e00ff */
[----:B------:R-:W-:-:S04]  /*c070*/  LOP3.LUT R6, R5, R229, R6, 0x96, !PT ;  /* 0x000000e505067212 */ /* 0x000fc800078e9606 */
[----:B------:R-:W-:Y:S01]  /*c080*/  LOP3.LUT R0, R11, R182, R4, 0x96, !PT ;  /* 0x000000b60b007212 */ /* 0x000fe200078e9604 */
[----:B------:R-:W-:-:S04]  /*c090*/  IMAD.WIDE.U32 R6, R6, -0x326172a9, RZ ;  /* 0xcd9e8d5706067825 */ /* 0x000fc800078e00ff */
[----:B------:R-:W-:-:S05]  /*c0a0*/  IMAD.WIDE.U32 R4, R0, -0x326172a9, RZ ;  /* 0xcd9e8d5700047825 */ /* 0x000fca00078e00ff */
[----:B------:R-:W-:-:S04]  /*c0b0*/  LOP3.LUT R0, R5, R101, R6, 0x96, !PT ;  /* 0x0000006505007212 */ /* 0x000fc800078e9606 */
[----:B------:R-:W-:-:S04]  /*c0c0*/  LOP3.LUT R6, R0, 0xff, RZ, 0xc0, !PT ;  /* 0x000000ff00067812 */ /* 0x000fc800078ec0ff */
[----:B------:R-:W-:Y:S02]  /*c0d0*/  ISETP.GE.U32.AND P3, PT, R217, R6, PT ;  /* 0x00000006d900720c */ /* 0x000fe40003f66070 */
[----:B------:R-:W-:Y:S01]  /*c0e0*/  LOP3.LUT R6, R0, 0xffff, RZ, 0xc0, !PT ;  /* 0x0000ffff00067812 */ /* 0x000fe200078ec0ff */
[----:B------:R-:W-:-:S03]  /*c0f0*/  IMAD.MOV.U32 R11, RZ, RZ, R23 ;  /* 0x000000ffff0b7224 */ /* 0x000fc600078e0017 */
[----:B------:R-:W-:Y:S01]  /*c100*/  SHF.R.U32.HI R6, RZ, 0x8, R6 ;  /* 0x00000008ff067819 */ /* 0x000fe20000011606 */
[----:B------:R1:W-:Y:S03]  /*c110*/  MUFU.EX2 R23, R68 ;  /* 0x0000004400177308 */ /* 0x0003e60000000800 */
[----:B------:R-:W-:-:S05]  /*c120*/  LOP3.LUT R6, R6, 0xffff, RZ, 0xc0, !PT ;  /* 0x0000ffff06067812 */ /* 0x000fca00078ec0ff */
[----:B------:R2:W-:Y:S01]  /*c130*/  MUFU.EX2 R9, R80 ;  /* 0x0000005000097308 */ /* 0x0005e20000000800 */
[----:B------:R-:W-:Y:S02]  /*c140*/  ISETP.GE.U32.AND P2, PT, R217, R6, PT ;  /* 0x00000006d900720c */ /* 0x000fe40003f46070 */
[----:B------:R-:W-:Y:S01]  /*c150*/  SHF.R.U32.HI R6, RZ, 0x10, R0 ;  /* 0x00000010ff067819 */ /* 0x000fe20000011600 */
[----:B-1----:R-:W-:-:S04]  /*c160*/  IMAD.MOV.U32 R68, RZ, RZ, R11 ;  /* 0x000000ffff447224 */ /* 0x002fc800078e000b */
[----:B------:R1:W-:Y:S01]  /*c170*/  MUFU.EX2 R11, R38 ;  /* 0x00000026000b7308 */ /* 0x0003e20000000800 */
[----:B--2---:R-:W-:-:S07]  /*c180*/  MOV R80, R20 ;  /* 0x0000001400507202 */ /* 0x004fce0000000f00 */
[----:B------:R2:W3:Y:S01]  /*c190*/  MUFU.EX2 R20, R37 ;  /* 0x0000002500147308 */ /* 0x0004e20000000800 */
[----:B------:R-:W-:-:S04]  /*c1a0*/  SHF.R.U32.HI R0, RZ, 0x18, R0 ;  /* 0x00000018ff007819 */ /* 0x000fc80000011600 */
[----:B------:R-:W-:Y:S02]  /*c1b0*/  ISETP.GE.U32.AND P6, PT, R217, R0, PT ;  /* 0x00000000d900720c */ /* 0x000fe40003fc6070 */
[----:B------:R-:W-:Y:S02]  /*c1c0*/  LOP3.LUT R0, R4, 0xff, RZ, 0xc0, !PT ;  /* 0x000000ff04007812 */ /* 0x000fe400078ec0ff */
[----:B-1----:R-:W-:Y:S02]  /*c1d0*/  PRMT R38, R22, 0x7610, R38 ;  /* 0x0000761016267816 */ /* 0x002fe40000000026 */
[----:B------:R-:W-:Y:S02]  /*c1e0*/  LOP3.LUT R8, R7, R252, R8, 0x96, !PT ;  /* 0x000000fc07087212 */ /* 0x000fe400078e9608 */
[----:B------:R-:W-:Y:S01]  /*c1f0*/  ISETP.GE.U32.AND P5, PT, R217, R0, PT ;  /* 0x00000000d900720c */ /* 0x000fe20003fa6070 */
[----:B------:R-:W-:Y:S01]  /*c200*/  @!P3 HFMA2.BF16_V2 R31, -RZ.H0_H0, RZ.H0_H0, -R38.H0_H0 ;  /* 0x200000ffff1fb231 */ /* 0x000fe20000340926 */
[----:B------:R-:W-:-:S02]  /*c210*/  LOP3.LUT R5, R4, 0xffff, RZ, 0xc0, !PT ;  /* 0x0000ffff04057812 */ /* 0x000fc400078ec0ff */
[----:B--2---:R-:W-:Y:S02]  /*c220*/  PRMT R37, R22, 0x7632, R37 ;  /* 0x0000763216257816 */ /* 0x004fe40000000025 */
[--C-:B------:R-:W-:Y:S02]  /*c230*/  SHF.R.U32.HI R7, RZ, 0x10, R4.reuse ;  /* 0x00000010ff077819 */ /* 0x100fe40000011604 */
[----:B------:R-:W-:Y:S01]  /*c240*/  SHF.R.U32.HI R0, RZ, 0x18, R4 ;  /* 0x00000018ff007819 */ /* 0x000fe20000011604 */
[----:B---3--:R-:W-:Y:S01]  /*c250*/  FADD.FTZ R4, R20, R28 ;  /* 0x0000001c14047221 */ /* 0x008fe20000010000 */
[----:B------:R-:W-:Y:S01]  /*c260*/  F2FP.BF16.PACK_AB R47, R11, R20 ;  /* 0x000000140b2f723e */ /* 0x000fe200000010ff */
[----:B------:R-:W-:Y:S01]  /*c270*/  IMAD.MOV.U32 R20, RZ, RZ, R86 ;  /* 0x000000ffff147224 */ /* 0x000fe200078e0056 */
[----:B------:R-:W-:Y:S02]  /*c280*/  PRMT R86, R38, 0x5410, R37 ;  /* 0x0000541026567816 */ /* 0x000fe40000000025 */
[----:B------:R-:W-:-:S02]  /*c290*/  @!P3 PRMT R38, R31, 0x5410, RZ ;  /* 0x000054101f26b816 */ /* 0x000fc400000000ff */
[----:B------:R-:W-:Y:S02]  /*c2a0*/  ISETP.GE.U32.AND P3, PT, R217, R0, PT ;  /* 0x00000000d900720c */ /* 0x000fe40003f66070 */
[----:B------:R-:W-:Y:S01]  /*c2b0*/  SHF.R.U32.HI R0, RZ, 0x8, R5 ;  /* 0x00000008ff007819 */ /* 0x000fe20000011605 */
[----:B------:R-:W-:-:S03]  /*c2c0*/  @!P2 HFMA2.BF16_V2 R32, -RZ.H0_H0, RZ.H0_H0, -R37.H0_H0 ;  /* 0x200000ffff20a231 */ /* 0x000fc60000340925 */
[----:B------:R-:W-:Y:S01]  /*c2d0*/  LOP3.LUT R0, R0, 0xffff, RZ, 0xc0, !PT ;  /* 0x0000ffff00007812 */ /* 0x000fe200078ec0ff */
[----:B------:R-:W-:Y:S01]  /*c2e0*/  @!P6 HFMA2.BF16_V2 R33, -RZ.H0_H0, RZ.H0_H0, -R39.H0_H0 ;  /* 0x200000ffff21e231 */ /* 0x000fe20000340927 */
[----:B------:R-:W-:Y:S01]  /*c2f0*/  LOP3.LUT R6, R6, 0xff, RZ, 0xc0, !PT ;  /* 0x000000ff06067812 */ /* 0x000fe200078ec0ff */
[----:B------:R-:W-:Y:S01]  /*c300*/  FADD.FTZ R28, R11, R4 ;  /* 0x000000040b1c7221 */ /* 0x000fe20000010000 */
[----:B------:R-:W-:Y:S01]  /*c310*/  @!P2 PRMT R37, R32, 0x5410, RZ ;  /* 0x000054102025a816 */ /* 0x000fe200000000ff */
[----:B------:R-:W-:Y:S01]  /*c320*/  IMAD.WIDE.U32 R4, R8, -0x2daee0ad, RZ ;  /* 0xd2511f5308047825 */ /* 0x000fe200078e00ff */
[----:B------:R-:W-:Y:S02]  /*c330*/  ISETP.GE.U32.AND P2, PT, R217, R0, PT ;  /* 0x00000000d900720c */ /* 0x000fe40003f46070 */
[----:B------:R-:W-:Y:S01]  /*c340*/  LOP3.LUT R0, R7, 0xff, RZ, 0xc0, !PT ;  /* 0x000000ff07007812 */ /* 0x000fe200078ec0ff */
[----:B------:R-:W-:Y:S01]  /*c350*/  IMAD.MOV.U32 R22, RZ, RZ, R80 ;  /* 0x000000ffff167224 */ /* 0x000fe200078e0050 */
[----:B------:R-:W-:Y:S01]  /*c360*/  ISETP.GE.U32.AND P4, PT, R217, R6, PT ;  /* 0x00000006d900720c */ /* 0x000fe20003f86070 */
[----:B------:R-:W1:Y:S01]  /*c370*/  MUFU.EX2 R11, R180 ;  /* 0x000000b4000b7308 */ /* 0x000e620000000800 */
[----:B------:R-:W-:Y:S01]  /*c380*/  PRMT R80, R40, 0x5410, R39 ;  /* 0x0000541028507816 */ /* 0x000fe20000000027 */
[----:B------:R-:W-:Y:S01]  /*c390*/  FADD.FTZ R6, R23, R25 ;  /* 0x0000001917067221 */ /* 0x000fe20000010000 */
[----:B------:R-:W-:-:S02]  /*c3a0*/  @!P6 PRMT R39, R33, 0x5410, RZ ;  /* 0x000054102127e816 */ /* 0x000fc400000000ff */
[----:B------:R-:W-:Y:S02]  /*c3b0*/  ISETP.GE.U32.AND P6, PT, R217, R0, PT ;  /* 0x00000000d900720c */ /* 0x000fe40003fc6070 */
[----:B------:R-:W-:Y:S01]  /*c3c0*/  LOP3.LUT R0, R5, R244, R10, 0x96, !PT ;  /* 0x000000f405007212 */ /* 0x000fe200078e960a */
[----:B------:R-:W2:Y:S01]  /*c3d0*/  MUFU.EX2 R8, R181 ;  /* 0x000000b500087308 */ /* 0x000ea20000000800 */
[----:B------:R-:W-:Y:S02]  /*c3e0*/  FADD.FTZ R25, R9, R6 ;  /* 0x0000000609197221 */ /* 0x000fe40000010000 */
[----:B------:R-:W-:Y:S01]  /*c3f0*/  LOP3.LUT R6, R0, 0xffff, RZ, 0xc0, !PT ;  /* 0x0000ffff00067812 */ /* 0x000fe200078ec0ff */
[----:B------:R-:W-:-:S03]  /*c400*/  @!P4 HFMA2.BF16_V2 R36, -RZ.H0_H0, RZ.H0_H0, -R40.H0_H0 ;  /* 0x200000ffff24c231 */ /* 0x000fc60000340928 */
[----:B------:R-:W-:Y:S01]  /*c410*/  SHF.R.U32.HI R6, RZ, 0x8, R6 ;  /* 0x00000008ff067819 */ /* 0x000fe20000011606 */
[----:B-1----:R-:W-:-:S03]  /*c420*/  FADD.FTZ R7, R11, R21 ;  /* 0x000000150b077221 */ /* 0x002fc60000010000 */
[----:B------:R-:W-:Y:S02]  /*c430*/  LOP3.LUT R6, R6, 0xffff, RZ, 0xc0, !PT ;  /* 0x0000ffff06067812 */ /* 0x000fe400078ec0ff */
[----:B------:R-:W-:Y:S02]  /*c440*/  @!P4 PRMT R40, R36, 0x5410, RZ ;  /* 0x000054102428c816 */ /* 0x000fe400000000ff */
[----:B------:R-:W-:Y:S01]  /*c450*/  ISETP.GE.U32.AND P4, PT, R217, R6, PT ;  /* 0x00000006d900720c */ /* 0x000fe20003f86070 */
[----:B--2---:R-:W-:Y:S01]  /*c460*/  FADD.FTZ R6, R8, R7 ;  /* 0x0000000708067221 */ /* 0x004fe20000010000 */
[----:B------:R-:W-:Y:S01]  /*c470*/  @!P5 HFMA2.BF16_V2 R43, -RZ.H0_H0, RZ.H0_H0, -R42.H0_H0 ;  /* 0x200000ffff2bd231 */ /* 0x000fe2000034092a */
[----:B------:R-:W-:Y:S01]  /*c480*/  IMAD.MOV.U32 R180, RZ, RZ, R20 ;  /* 0x000000ffffb47224 */ /* 0x000fe200078e0014 */
[----:B------:R-:W-:Y:S01]  /*c490*/  MOV R20, R101 ;  /* 0x0000006500147202 */ /* 0x000fe20000000f00 */
[----:B------:R-:W-:Y:S01]  /*c4a0*/  IMAD.MOV.U32 R101, RZ, RZ, R177 ;  /* 0x000000ffff657224 */ /* 0x000fe200078e00b1 */
[----:B------:R1:W-:Y:S01]  /*c4b0*/  STL [R1+0xa0], R6 ;  /* 0x0000a00601007387 */ /* 0x0003e20000100800 */
[----:B------:R-:W-:Y:S01]  /*c4c0*/  MOV R177, R133 ;  /* 0x0000008500b17202 */ /* 0x000fe20000000f00 */
[----:B------:R-:W-:Y:S01]  /*c4d0*/  IMAD.MOV.U32 R133, RZ, RZ, R66 ;  /* 0x000000ffff857224 */ /* 0x000fe200078e0042 */
[----:B------:R-:W-:Y:S01]  /*c4e0*/  PRMT R66, R42, 0x5410, R41 ;  /* 0x000054102a427816 */ /* 0x000fe20000000029 */
[----:B------:R-:W-:Y:S01]  /*c4f0*/  @!P2 HFMA2.BF16_V2 R44, -RZ.H0_H0, RZ.H0_H0, -R41.H0_H0 ;  /* 0x200000ffff2ca231 */ /* 0x000fe20000340929 */
[----:B------:R-:W-:Y:S01]  /*c500*/  @!P5 PRMT R42, R43, 0x5410, RZ ;  /* 0x000054102b2ad816 */ /* 0x000fe200000000ff */
[----:B------:R-:W-:Y:S01]  /*c510*/  IMAD.MOV.U32 R10, RZ, RZ, R182 ;  /* 0x000000ffff0a7224 */ /* 0x000fe200078e00b6 */
[----:B------:R-:W-:-:S02]  /*c520*/  PRMT R43, R29, 0x7632, R43 ;  /* 0x000076321d2b7816 */ /* 0x000fc4000000002b */
[----:B------:R-:W-:Y:S01]  /*c530*/  @!P2 PRMT R41, R44, 0x5410, RZ ;  /* 0x000054102c29a816 */ /* 0x000fe200000000ff */
[----:B------:R-:W-:Y:S01]  /*c540*/  IMAD.MOV.U32 R181, RZ, RZ, R10 ;  /* 0x000000ffffb57224 */ /* 0x000fe200078e000a */
[----:B------:R-:W-:Y:S01]  /*c550*/  PRMT R44, R26, 0x7632, R44 ;  /* 0x000076321a2c7816 */ /* 0x000fe2000000002c */
[----:B------:R-:W-:Y:S01]  /*c560*/  @!P3 HFMA2.BF16_V2 R45, -RZ.H0_H0, RZ.H0_H0, -R43.H0_H0 ;  /* 0x200000ffff2db231 */ /* 0x000fe2000034092b */
[----:B------:R-:W-:Y:S01]  /*c570*/  PRMT R36, R29, 0x7610, R36 ;  /* 0x000076101d247816 */ /* 0x000fe20000000024 */
[----:B------:R-:W-:Y:S01]  /*c580*/  IMAD.MOV.U32 R10, RZ, RZ, R20 ;  /* 0x000000ffff0a7224 */ /* 0x000fe200078e0014 */
[----:B-1----:R-:W-:-:S04]  /*c590*/  LOP3.LUT R6, R0, 0xff, RZ, 0xc0, !PT ;  /* 0x000000ff00067812 */ /* 0x002fc800078ec0ff */
[----:B------:R-:W-:Y:S02]  /*c5a0*/  ISETP.GE.U32.AND P5, PT, R217, R6, PT ;  /* 0x00000006d900720c */ /* 0x000fe40003fa6070 */
[----:B------:R-:W-:-:S04]  /*c5b0*/  SHF.R.U32.HI R6, RZ, 0x18, R0 ;  /* 0x00000018ff067819 */ /* 0x000fc80000011600 */
[----:B------:R-:W-:Y:S02]  /*c5c0*/  ISETP.GE.U32.AND P2, PT, R217, R6, PT ;  /* 0x00000006d900720c */ /* 0x000fe40003f46070 */
[----:B------:R-:W-:Y:S01]  /*c5d0*/  MOV R20, R22 ;  /* 0x0000001600147202 */ /* 0x000fe20000000f00 */
[----:B------:R-:W-:Y:S01]  /*c5e0*/  IMAD.MOV.U32 R22, RZ, RZ, R194 ;  /* 0x000000ffff167224 */ /* 0x000fe200078e00c2 */
[----:B------:R-:W-:Y:S01]  /*c5f0*/  F2FP.BF16.PACK_AB R9, R9, R23 ;  /* 0x000000170909723e */ /* 0x000fe200000010ff */
[----:B------:R-:W-:Y:S01]  /*c600*/  IMAD.MOV.U32 R182, RZ, RZ, R58 ;  /* 0x000000ffffb67224 */ /* 0x000fe200078e003a */
[----:B------:R-:W-:Y:S01]  /*c610*/  PRMT R58, R36, 0x5410, R43 ;  /* 0x00005410243a7816 */ /* 0x000fe2000000002b */
[----:B------:R-:W-:Y:S01]  /*c620*/  IMAD.MOV.U32 R194, RZ, RZ, R179 ;  /* 0x000000ffffc27224 */ /* 0x000fe200078e00b3 */
[----:B------:R-:W-:Y:S01]  /*c630*/  PRMT R33, R26, 0x7610, R33 ;  /* 0x000076101a217816 */ /* 0x000fe20000000021 */
[----:B------:R-:W-:Y:S01]  /*c640*/  IMAD.MOV.U32 R179, RZ, RZ, R136 ;  /* 0x000000ffffb37224 */ /* 0x000fe200078e0088 */
[----:B------:R-:W-:Y:S01]  /*c650*/  @!P4 HFMA2.BF16_V2 R51, -RZ.H0_H0, RZ.H0_H0, -R44.H0_H0 ;  /* 0x200000ffff33c231 */ /* 0x000fe2000034092c */
[----:B------:R-:W-:Y:S01]  /*c660*/  @!P3 PRMT R43, R45, 0x5410, RZ ;  /* 0x000054102d2bb816 */ /* 0x000fe200000000ff */
[----:B------:R-:W2:Y:S01]  /*c670*/  LDL.LU.64 R6, [R1+0x28] ;  /* 0x0000280001067983 */ /* 0x000ea20000300a00 */
[----:B------:R-:W-:Y:S01]  /*c680*/  MOV R136, R178 ;  /* 0x000000b200887202 */ /* 0x000fe20000000f00 */
[----:B------:R-:W-:Y:S01]  /*c690*/  IMAD.MOV.U32 R178, RZ, RZ, R139 ;  /* 0x000000ffffb27224 */ /* 0x000fe200078e008b */
[----:B------:R-:W-:Y:S01]  /*c6a0*/  PRMT R45, R9, 0x7632, R45 ;  /* 0x00007632092d7816 */ /* 0x000fe2000000002d */
[----:B------:R-:W-:Y:S01]  /*c6b0*/  IMAD.MOV.U32 R139, RZ, RZ, R128 ;  /* 0x000000ffff8b7224 */ /* 0x000fe200078e0080 */
[----:B------:R-:W-:-:S02]  /*c6c0*/  PRMT R128, R33, 0x5410, R44 ;  /* 0x0000541021807816 */ /* 0x000fc4000000002c */
[----:B------:R-:W-:Y:S01]  /*c6d0*/  @!P4 PRMT R44, R51, 0x5410, RZ ;  /* 0x00005410332cc816 */ /* 0x000fe200000000ff */
[----:B------:R-:W-:Y:S01]  /*c6e0*/  IMAD.MOV.U32 R51, RZ, RZ, R181 ;  /* 0x000000ffff337224 */ /* 0x000fe200078e00b5 */
[----:B------:R-:W-:Y:S01]  /*c6f0*/  PRMT R46, R9, 0x7610, R46 ;  /* 0x00007610092e7816 */ /* 0x000fe2000000002e */
[----:B------:R-:W-:Y:S01]  /*c700*/  @!P2 HFMA2.BF16_V2 R48, -RZ.H0_H0, RZ.H0_H0, -R45.H0_H0 ;  /* 0x200000ffff30a231 */ /* 0x000fe2000034092d */
[----:B------:R-:W-:Y:S01]  /*c710*/  MOV R181, R10 ;  /* 0x0000000a00b57202 */ /* 0x000fe20000000f00 */
[----:B------:R-:W-:Y:S02]  /*c720*/  IMAD.MOV.U32 R10, RZ, RZ, R194 ;  /* 0x000000ffff0a7224 */ /* 0x000fe400078e00c2 */
[----:B------:R-:W-:Y:S02]  /*c730*/  IMAD.MOV.U32 R194, RZ, RZ, R179 ;  /* 0x000000ffffc27224 */ /* 0x000fe400078e00b3 */
[----:B------:R-:W-:Y:S01]  /*c740*/  IMAD.MOV.U32 R179, RZ, RZ, R129 ;  /* 0x000000ffffb37224 */ /* 0x000fe200078e0081 */
[----:B------:R-:W-:-:S02]  /*c750*/  PRMT R129, R46, 0x5410, R45 ;  /* 0x000054102e817816 */ /* 0x000fc4000000002d */
[----:B------:R-:W-:Y:S02]  /*c760*/  @!P2 PRMT R45, R48, 0x5410, RZ ;  /* 0x00005410302da816 */ /* 0x000fe400000000ff */
[----:B------:R-:W-:Y:S01]  /*c770*/  MOV R48, R176 ;  /* 0x000000b000307202 */ /* 0x000fe20000000f00 */
[----:B------:R-:W-:Y:S01]  /*c780*/  IMAD.MOV.U32 R176, RZ, RZ, R174 ;  /* 0x000000ffffb07224 */ /* 0x000fe200078e00ae */
[----:B------:R-:W-:Y:S01]  /*c790*/  F2FP.BF16.PACK_AB R23, R8, R11 ;  /* 0x0000000b0817723e */ /* 0x000fe200000010ff */
[----:B------:R-:W-:Y:S02]  /*c7a0*/  IMAD.MOV.U32 R174, RZ, RZ, R228 ;  /* 0x000000ffffae7224 */ /* 0x000fe400078e00e4 */
[----:B------:R-:W-:Y:S02]  /*c7b0*/  IMAD.MOV.U32 R11, RZ, RZ, R229 ;  /* 0x000000ffff0b7224 */ /* 0x000fe400078e00e5 */
[----:B------:R-:W3:Y:S01]  /*c7c0*/  LDL.LU.64 R228, [R1+0x20] ;  /* 0x0000200001e47983 */ /* 0x000ee20000300a00 */
[----:B------:R-:W-:-:S04]  /*c7d0*/  SHF.R.U32.HI R0, RZ, 0x10, R0 ;  /* 0x00000010ff007819 */ /* 0x000fc80000011600 */
[----:B------:R-:W-:-:S04]  /*c7e0*/  LOP3.LUT R0, R0, 0xff, RZ, 0xc0, !PT ;  /* 0x000000ff00007812 */ /* 0x000fc800078ec0ff */
[----:B------:R-:W-:Y:S01]  /*c7f0*/  ISETP.GE.U32.AND P3, PT, R217, R0, PT ;  /* 0x00000000d900720c */ /* 0x000fe20003f66070 */
[----:B------:R-:W-:Y:S01]  /*c800*/  @!P5 HFMA2.BF16_V2 R52, -RZ.H0_H0, RZ.H0_H0, -R33.H0_H0 ;  /* 0x200000ffff34d231 */ /* 0x000fe20000340921 */
[----:B------:R-:W-:Y:S01]  /*c810*/  MOV R8, R10 ;  /* 0x0000000a00087202 */ /* 0x000fe20000000f00 */
[----:B------:R-:W-:Y:S01]  /*c820*/  IMAD.MOV.U32 R10, RZ, RZ, R22 ;  /* 0x000000ffff0a7224 */ /* 0x000fe200078e0016 */
[----:B------:R-:W-:Y:S02]  /*c830*/  LOP3.LUT R22, R4, 0xffff, RZ, 0xc0, !PT ;  /* 0x0000ffff04167812 */ /* 0x000fe400078ec0ff */
[----:B------:R-:W-:Y:S02]  /*c840*/  SHF.R.U32.HI R21, RZ, 0x10, R4 ;  /* 0x00000010ff157819 */ /* 0x000fe40000011604 */
[----:B------:R-:W-:Y:S01]  /*c850*/  @!P5 PRMT R33, R52, 0x5410, RZ ;  /* 0x000054103421d816 */ /* 0x000fe200000000ff */
[----:B------:R-:W-:Y:S01]  /*c860*/  @!P6 HFMA2.BF16_V2 R49, -RZ.H0_H0, RZ.H0_H0, -R36.H0_H0 ;  /* 0x200000ffff31e231 */ /* 0x000fe20000340924 */
[----:B------:R-:W-:-:S04]  /*c870*/  IMAD.MOV.U32 R52, RZ, RZ, R11 ;  /* 0x000000ffff347224 */ /* 0x000fc800078e000b */
[----:B------:R-:W-:Y:S02]  /*c880*/  @!P6 PRMT R36, R49, 0x5410, RZ ;  /* 0x000054103124e816 */ /* 0x000fe400000000ff */
[----:B------:R-:W-:Y:S01]  /*c890*/  MOV R49, R8 ;  /* 0x0000000800317202 */ /* 0x000fe20000000f00 */
[----:B------:R-:W-:-:S05]  /*c8a0*/  @!P3 HFMA2.BF16_V2 R50, -RZ.H0_H0, RZ.H0_H0, -R46.H0_H0 ;  /* 0x200000ffff32b231 */ /* 0x000fca000034092e */
[----:B------:R-:W-:Y:S01]  /*c8b0*/  @!P3 PRMT R46, R50, 0x5410, RZ ;  /* 0x00005410322eb816 */ /* 0x000fe200000000ff */
[----:B------:R-:W-:Y:S02]  /*c8c0*/  IMAD.MOV.U32 R50, RZ, RZ, R49 ;  /* 0x000000ffff327224 */ /* 0x000fe400078e0031 */
[----:B------:R-:W-:Y:S01]  /*c8d0*/  IMAD.MOV.U32 R49, RZ, RZ, R10 ;  /* 0x000000ffff317224 */ /* 0x000fe200078e000a */
[C---:B------:R-:W-:Y:S02]  /*c8e0*/  PRMT R30, R23.reuse, 0x7610, R30 ;  /* 0x00007610171e7816 */ /* 0x040fe4000000001e */
[----:B------:R-:W-:Y:S02]  /*c8f0*/  PRMT R29, R23, 0x7632, R29 ;  /* 0x00007632171d7816 */ /* 0x000fe4000000001d */
[----:B------:R-:W-:Y:S02]  /*c900*/  PRMT R26, R53, 0x7610, R26 ;  /* 0x00007610351a7816 */ /* 0x000fe4000000001a */
[----:B------:R-:W-:-:S02]  /*c910*/  PRMT R24, R56, 0x7610, R24 ;  /* 0x0000761038187816 */ /* 0x000fc40000000018 */
[----:B--2---:R-:W-:Y:S01]  /*c920*/  LOP3.LUT R0, R3, R216, R6, 0x96, !PT ;  /* 0x000000d803007212 */ /* 0x004fe200078e9606 */
[----:B------:R-:W-:Y:S01]  /*c930*/  IMAD.MOV.U32 R7, RZ, RZ, R20 ;  /* 0x000000ffff077224 */ /* 0x000fe200078e0014 */
[----:B------:R-:W-:Y:S02]  /*c940*/  LOP3.LUT R6, R4, 0xff, RZ, 0xc0, !PT ;  /* 0x000000ff04067812 */ /* 0x000fe400078ec0ff */
[----:B------:R-:W-:Y:S01]  /*c950*/  SHF.R.U32.HI R20, RZ, 0x18, R4 ;  /* 0x00000018ff147819 */ /* 0x000fe20000011604 */
[----:B------:R-:W-:Y:S01]  /*c960*/  IMAD.WIDE.U32 R4, R0, -0x2daee0ad, RZ ;  /* 0xd2511f5300047825 */ /* 0x000fe200078e00ff */
[----:B------:R-:W-:Y:S02]  /*c970*/  ISETP.GE.U32.AND P5, PT, R217, R6, PT ;  /* 0x00000006d900720c */ /* 0x000fe40003fa6070 */
[----:B------:R-:W-:Y:S01]  /*c980*/  LOP3.LUT R0, R247, R215, R2, 0x96, !PT ;  /* 0x000000d7f7007212 */ /* 0x000fe200078e9602 */
[----:B------:R-:W-:-:S04]  /*c990*/  IMAD.MOV.U32 R11, RZ, RZ, R7 ;  /* 0x000000ffff0b7224 */ /* 0x000fc800078e0007 */
[----:B------:R-:W-:Y:S01]  /*c9a0*/  IMAD.WIDE.U32 R8, R0, -0x2daee0ad, RZ ;  /* 0xd2511f5300087825 */ /* 0x000fe200078e00ff */
[----:B---3--:R-:W-:-:S04]  /*c9b0*/  LOP3.LUT R6, R5, R214, R228, 0x96, !PT ;  /* 0x000000d605067212 */ /* 0x008fc800078e96e4 */
[----:B------:R-:W-:Y:S01]  /*c9c0*/  LOP3.LUT R9, R9, R213, R4, 0x96, !PT ;  /* 0x000000d509097212 */ /* 0x000fe200078e9604 */
[----:B------:R1:W5:Y:S01]  /*c9d0*/  LDL.LU.64 R228, [R1+0x198] ;  /* 0x0001980001e47983 */ /* 0x0003620000300a00 */
[----:B------:R-:W-:-:S05]  /*c9e0*/  IMAD.WIDE.U32 R6, R6, -0x326172a9, RZ ;  /* 0xcd9e8d5706067825 */ /* 0x000fca00078e00ff */
[----:B------:R-:W-:Y:S01]  /*c9f0*/  LOP3.LUT R0, R7, R180, R246, 0x96, !PT ;  /* 0x000000b407007212 */ /* 0x000fe200078e96f6 */
[----:B------:R-:W-:-:S04]  /*ca00*/  IMAD.MOV.U32 R246, RZ, RZ, R52 ;  /* 0x000000fffff67224 */ /* 0x000fc800078e0034 */
[----:B------:R-:W-:-:S05]  /*ca10*/  IMAD.WIDE.U32 R4, R0, -0x2daee0ad, RZ ;  /* 0xd2511f5300047825 */ /* 0x000fca00078e00ff */
[----:B------:R-:W-:Y:S01]  /*ca20*/  LOP3.LUT R7, R5, R246, R8, 0x96, !PT ;  /* 0x000000f605077212 */ /* 0x000fe200078e9608 */
[----:B------:R-:W-:Y:S01]  /*ca30*/  IMAD.WIDE.U32 R8, R9, -0x326172a9, RZ ;  /* 0xcd9e8d5709087825 */ /* 0x000fe200078e00ff */
[----:B------:R-:W-:-:S04]  /*ca40*/  MOV R52, R11 ;  /* 0x0000000b00347202 */ /* 0x000fc80000000f00 */
[----:B------:R-:W-:-:S05]  /*ca50*/  LOP3.LUT R0, R9, R48, R6, 0x96, !PT ;  /* 0x0000003009007212 */ /* 0x000fca00078e9606 */
[----:B------:R-:W-:-:S05]  /*ca60*/  IMAD.WIDE.U32 R10, R0, -0x2daee0ad, RZ ;  /* 0xd2511f53000a7825 */ /* 0x000fca00078e00ff */
[----:B------:R-:W-:Y:S01]  /*ca70*/  LOP3.LUT R0, R11, R51, R4, 0x96, !PT ;  /* 0x000000330b007212 */ /* 0x000fe200078e9604 */
[----:B------:R-:W-:-:S04]  /*ca80*/  IMAD.WIDE.U32 R6, R7, -0x326172a9, RZ ;  /* 0xcd9e8d5707067825 */ /* 0x000fc800078e00ff */
[----:B------:R-:W-:Y:S01]  /*ca90*/  IMAD.WIDE.U32 R4, R0, -0x326172a9, RZ ;  /* 0xcd9e8d5700047825 */ /* 0x000fe200078e00ff */
[----:B------:R-:W2:Y:S04]  /*caa0*/  MUFU.EX2 R11, R100 ;  /* 0x00000064000b7308 */ /* 0x000ea80000000800 */
[----:B------:R-:W-:Y:S02]  /*cab0*/  LOP3.LUT R0, R5, R181, R6, 0x96, !PT ;  /* 0x000000b505007212 */ /* 0x000fe400078e9606 */
[----:B------:R-:W-:Y:S02]  /*cac0*/  LOP3.LUT R9, R7, R252, R8, 0x96, !PT ;  /* 0x000000fc07097212 */ /* 0x000fe400078e9608 */
[----:B------:R-:W-:Y:S01]  /*cad0*/  SHF.R.U32.HI R6, RZ, 0x10, R0 ;  /* 0x00000010ff067819 */ /* 0x000fe20000011600 */
[----:B------:R-:W3:Y:S03]  /*cae0*/  MUFU.EX2 R8, R97 ;  /* 0x0000006100087308 */ /* 0x000ee60000000800 */
[----:B------:R-:W-:-:S02]  /*caf0*/  LOP3.LUT R6, R6, 0xff, RZ, 0xc0, !PT ;  /* 0x000000ff06067812 */ /* 0x000fc400078ec0ff */
[----:B------:R-:W-:Y:S02]  /*cb00*/  SHF.R.U32.HI R7, RZ, 0x8, R22 ;  /* 0x00000008ff077819 */ /* 0x000fe40000011616 */
[----:B------:R-:W-:Y:S02]  /*cb10*/  ISETP.GE.U32.AND P3, PT, R217, R6, PT ;  /* 0x00000006d900720c */ /* 0x000fe40003f66070 */
[----:B------:R-:W-:-:S04]  /*cb20*/  LOP3.LUT R6, R21, 0xff, RZ, 0xc0, !PT ;  /* 0x000000ff15067812 */ /* 0x000fc800078ec0ff */
[----:B------:R-:W-:Y:S02]  /*cb30*/  ISETP.GE.U32.AND P6, PT, R217, R6, PT ;  /* 0x00000006d900720c */ /* 0x000fe40003fc6070 */
[----:B------:R-:W-:Y:S01]  /*cb40*/  LOP3.LUT R6, R7, 0xffff, RZ, 0xc0, !PT ;  /* 0x0000ffff07067812 */ /* 0x000fe200078ec0ff */
[----:B--2---:R-:W-:-:S03]  /*cb50*/  FADD.FTZ R7, R11, R25 ;  /* 0x000000190b077221 */ /* 0x004fc60000010000 */
[----:B------:R-:W-:Y:S01]  /*cb60*/  ISETP.GE.U32.AND P4, PT, R217, R6, PT ;  /* 0x00000006d900720c */ /* 0x000fe20003f86070 */
[----:B---3--:R-:W-:Y:S01]  /*cb70*/  FADD.FTZ R6, R8, R7 ;  /* 0x0000000708067221 */ /* 0x008fe20000010000 */
[----:B------:R-:W-:Y:S01]  /*cb80*/  @!P5 HFMA2.BF16_V2 R57, -RZ.H0_H0, RZ.H0_H0, -R30.H0_H0 ;  /* 0x200000ffff39d231 */ /* 0x000fe2000034091e */
[----:B------:R-:W-:Y:S01]  /*cb90*/  MOV R97, R181 ;  /* 0x000000b500617202 */ /* 0x000fe20000000f00 */
[----:B------:R-:W-:Y:S02]  /*cba0*/  IMAD.MOV.U32 R181, RZ, RZ, R130 ;  /* 0x000000ffffb57224 */ /* 0x000fe400078e0082 */
[----:B------:R2:W-:Y:S01]  /*cbb0*/  STL [R1+0x74], R6 ;  /* 0x0000740601007387 */ /* 0x0005e20000100800 */
[----:B------:R-:W-:Y:S02]  /*cbc0*/  PRMT R130, R30, 0x5410, R29 ;  /* 0x000054101e827816 */ /* 0x000fe4000000001d */
[----:B------:R-:W-:Y:S02]  /*cbd0*/  @!P5 PRMT R30, R57, 0x5410, RZ ;  /* 0x00005410391ed816 */ /* 0x000fe400000000ff */
[----:B------:R-:W-:-:S02]  /*cbe0*/  F2FP.BF16.PACK_AB R7, R8, R11 ;  /* 0x0000000b0807723e */ /* 0x000fc400000010ff */
[----:B------:R-:W-:Y:S01]  /*cbf0*/  @!P4 HFMA2.BF16_V2 R61, -RZ.H0_H0, RZ.H0_H0, -R29.H0_H0 ;  /* 0x200000ffff3dc231 */ /* 0x000fe2000034091d */
[----:B------:R-:W-:Y:S02]  /*cc00*/  ISETP.GE.U32.AND P2, PT, R217, R20, PT ;  /* 0x00000014d900720c */ /* 0x000fe40003f46070 */
[----:B------:R-:W-:Y:S02]  /*cc10*/  PRMT R32, R7, 0x7610, R32 ;  /* 0x0000761007207816 */ /* 0x000fe40000000020 */
[----:B--2---:R-:W-:-:S04]  /*cc20*/  LOP3.LUT R6, R0, 0xff, RZ, 0xc0, !PT ;  /* 0x000000ff00067812 */ /* 0x004fc800078ec0ff */
[----:B------:R-:W-:Y:S02]  /*cc30*/  ISETP.GE.U32.AND P5, PT, R217, R6, PT ;  /* 0x00000006d900720c */ /* 0x000fe40003fa6070 */
[----:B------:R-:W-:-:S04]  /*cc40*/  LOP3.LUT R6, R0, 0xffff, RZ, 0xc0, !PT ;  /* 0x0000ffff00067812 */ /* 0x000fc800078ec0ff */
[----:B------:R-:W-:Y:S01]  /*cc50*/  SHF.R.U32.HI R6, RZ, 0x8, R6 ;  /* 0x00000008ff067819 */ /* 0x000fe20000011606 */
[----:B------:R-:W-:-:S03]  /*cc60*/  @!P6 HFMA2.BF16_V2 R59, -RZ.H0_H0, RZ.H0_H0, -R32.H0_H0 ;  /* 0x200000ffff3be231 */ /* 0x000fc60000340920 */
[----:B------:R-:W-:Y:S02]  /*cc70*/  LOP3.LUT R6, R6, 0xffff, RZ, 0xc0, !PT ;  /* 0x0000ffff06067812 */ /* 0x000fe400078ec0ff */
[----:B------:R-:W-:Y:S02]  /*cc80*/  PRMT R31, R7, 0x7632, R31 ;  /* 0x00007632071f7816 */ /* 0x000fe4000000001f */
[----:B------:R-:W-:Y:S01]  /*cc90*/  @!P4 PRMT R29, R61, 0x5410, RZ ;  /* 0x000054103d1dc816 */ /* 0x000fe200000000ff */
[----:B------:R-:W-:Y:S01]  /*cca0*/  IMAD.MOV.U32 R100, RZ, RZ, R180 ;  /* 0x000000ffff647224 */ /* 0x000fe200078e00b4 */
[----:B------:R-:W-:Y:S01]  /*ccb0*/  ISETP.GE.U32.AND P4, PT, R217, R6, PT ;  /* 0x00000006d900720c */ /* 0x000fe20003f86070 */
[----:B------:R-:W-:Y:S01]  /*ccc0*/  IMAD.MOV.U32 R180, RZ, RZ, R103 ;  /* 0x000000ffffb47224 */ /* 0x000fe200078e0067 */
[----:B------:R-:W-:Y:S02]  /*ccd0*/  LOP3.LUT R6, R4, 0xff, RZ, 0xc0, !PT ;  /* 0x000000ff04067812 */ /* 0x000fe400078ec0ff */
[----:B------:R-:W-:Y:S01]  /*cce0*/  PRMT R103, R32, 0x5410, R31 ;  /* 0x0000541020677816 */ /* 0x000fe2000000001f */
[----:B------:R-:W-:Y:S01]  /*ccf0*/  @!P5 HFMA2.BF16_V2 R62, -RZ.H0_H0, RZ.H0_H0, -R26.H0_H0 ;  /* 0x200000ffff3ed231 */ /* 0x000fe2000034091a */
[----:B------:R-:W-:-:S02]  /*cd00*/  @!P6 PRMT R32, R59, 0x5410, RZ ;  /* 0x000054103b20e816 */ /* 0x000fc400000000ff */
[----:B------:R-:W-:Y:S02]  /*cd10*/  ISETP.GE.U32.AND P6, PT, R217, R6, PT ;  /* 0x00000006d900720c */ /* 0x000fe40003fc6070 */
[----:B------:R-:W-:Y:S02]  /*cd20*/  PRMT R25, R53, 0x7632, R25 ;  /* 0x0000763235197816 */ /* 0x000fe40000000019 */
[----:B------:R-:W-:Y:S01]  /*cd30*/  SHF.R.U32.HI R6, RZ, 0x18, R0 ;  /* 0x00000018ff067819 */ /* 0x000fe20000011600 */
[----:B------:R-:W-:Y:S01]  /*cd40*/  @!P2 HFMA2.BF16_V2 R60, -RZ.H0_H0, RZ.H0_H0, -R31.H0_H0 ;  /* 0x200000ffff3ca231 */ /* 0x000fe2000034091f */
[----:B------:R-:W-:Y:S02]  /*cd50*/  SHF.R.U32.HI R0, RZ, 0x18, R4 ;  /* 0x00000018ff007819 */ /* 0x000fe40000011604 */
[----:B------:R-:W-:Y:S02]  /*cd60*/  LOP3.LUT R5, R4, 0xffff, RZ, 0xc0, !PT ;  /* 0x0000ffff04057812 */ /* 0x000fe400078ec0ff */
[----:B------:R-:W-:-:S02]  /*cd70*/  PRMT R53, R26, 0x5410, R25 ;  /* 0x000054101a357816 */ /* 0x000fc40000000019 */
[----:B------:R-:W-:Y:S02]  /*cd80*/  @!P5 PRMT R26, R62, 0x5410, RZ ;  /* 0x000054103e1ad816 */ /* 0x000fe400000000ff */
[----:B------:R-:W-:Y:S02]  /*cd90*/  ISETP.GE.U32.AND P5, PT, R217, R0, PT ;  /* 0x00000000d900720c */ /* 0x000fe40003fa6070 */
[----:B------:R-:W-:Y:S01]  /*cda0*/  SHF.R.U32.HI R0, RZ, 0x8, R5 ;  /* 0x00000008ff007819 */ /* 0x000fe20000011605 */
[----:B------:R-:W-:Y:S01]  /*cdb0*/  @!P4 HFMA2.BF16_V2 R63, -RZ.H0_H0, RZ.H0_H0, -R25.H0_H0 ;  /* 0x200000ffff3fc231 */ /* 0x000fe20000340919 */
[----:B------:R-:W-:Y:S01]  /*cdc0*/  @!P2 PRMT R31, R60, 0x5410, RZ ;  /* 0x000054103c1fa816 */ /* 0x000fe200000000ff */
[----:B------:R-:W2:Y:S01]  /*cdd0*/  MUFU.EX2 R20, R87 ;  /* 0x0000005700147308 */ /* 0x000ea20000000800 */
[----:B------:R-:W-:Y:S02]  /*cde0*/  PRMT R7, R55, 0x7610, R7 ;  /* 0x0000761037077816 */ /* 0x000fe40000000007 */
[----:B------:R-:W-:-:S02]  /*cdf0*/  ISETP.GE.U32.AND P2, PT, R217, R6, PT ;  /* 0x00000006d900720c */ /* 0x000fc40003f46070 */
[----:B------:R-:W-:Y:S01]  /*ce00*/  SHF.R.U32.HI R8, RZ, 0x10, R4 ;  /* 0x00000010ff087819 */ /* 0x000fe20000011604 */
[----:B------:R-:W-:Y:S01]  /*ce10*/  IMAD.WIDE.U32 R4, R9, -0x2daee0ad, RZ ;  /* 0xd2511f5309047825 */ /* 0x000fe200078e00ff */
[----:B------:R-:W-:Y:S01]  /*ce20*/  LOP3.LUT R0, R0, 0xffff, RZ, 0xc0, !PT ;  /* 0x0000ffff00007812 */ /* 0x000fe200078ec0ff */
[----:B------:R-:W-:Y:S01]  /*ce30*/  @!P3 HFMA2.BF16_V2 R64, -RZ.H0_H0, RZ.H0_H0, -R7.H0_H0 ;  /* 0x200000ffff40b231 */ /* 0x000fe20000340907 */
[----:B------:R-:W-:Y:S01]  /*ce40*/  PRMT R6, R55, 0x7632, R6 ;  /* 0x0000763237067816 */ /* 0x000fe20000000006 */
[----:B------:R-:W3:Y:S01]  /*ce50*/  MUFU.EX2 R11, R96 ;  /* 0x00000060000b7308 */ /* 0x000ee20000000800 */
[----:B------:R-:W-:Y:S01]  /*ce60*/  MOV R57, R97 ;  /* 0x0000006100397202 */ /* 0x000fe20000000f00 */
[----:B------:R-:W-:Y:S01]  /*ce70*/  IMAD.MOV.U32 R247, RZ, RZ, R50 ;  /* 0x000000fffff77224 */ /* 0x000fe200078e0032 */
[----:B------:R-:W-:Y:S01]  /*ce80*/  @!P4 PRMT R25, R63, 0x5410, RZ ;  /* 0x000054103f19c816 */ /* 0x000fe200000000ff */
[----:B------:R-:W-:Y:S01]  /*ce90*/  IMAD.MOV.U32 R97, RZ, RZ, R51 ;  /* 0x000000ffff617224 */ /* 0x000fe200078e0033 */
[----:B------:R-:W-:Y:S01]  /*cea0*/  ISETP.GE.U32.AND P4, PT, R217, R0, PT ;  /* 0x00000000d900720c */ /* 0x000fe20003f86070 */
[----:B------:R-:W-:Y:S01]  /*ceb0*/  IMAD.MOV.U32 R50, RZ, RZ, R52 ;  /* 0x000000ffff327224 */ /* 0x000fe200078e0034 */
[----:B------:R-:W-:-:S02]  /*cec0*/  LOP3.LUT R8, R8, 0xff, RZ, 0xc0, !PT ;  /* 0x000000ff08087812 */ /* 0x000fc400078ec0ff */
[----:B------:R-:W-:Y:S02]  /*ced0*/  LOP3.LUT R0, R5, R244, R10, 0x96, !PT ;  /* 0x000000f405007212 */ /* 0x000fe400078e960a */
[----:B------:R-:W-:Y:S01]  /*cee0*/  PRMT R52, R7, 0x5410, R6 ;  /* 0x0000541007347816 */ /* 0x000fe20000000006 */
[----:B------:R4:W-:Y:S01]  /*cef0*/  MUFU.EX2 R10, R76 ;  /* 0x0000004c000a7308 */ /* 0x0009e20000000800 */
[----:B------:R-:W-:Y:S02]  /*cf00*/  @!P3 PRMT R7, R64, 0x5410, RZ ;  /* 0x000054104007b816 */ /* 0x000fe400000000ff */
[----:B------:R-:W-:Y:S02]  /*cf10*/  ISETP.GE.U32.AND P3, PT, R217, R8, PT ;  /* 0x00000008d900720c */ /* 0x000fe40003f66070 */
[----:B------:R-:W-:Y:S01]  /*cf20*/  SHF.R.U32.HI R8, RZ, 0x10, R0 ;  /* 0x00000010ff087819 */ /* 0x000fe20000011600 */
[----:B------:R-:W-:Y:S01]  /*cf30*/  @!P2 HFMA2.BF16_V2 R65, -RZ.H0_H0, RZ.H0_H0, -R6.H0_H0 ;  /* 0x200000ffff41a231 */ /* 0x000fe20000340906 */
[----:B--2---:R-:W-:-:S02]  /*cf40*/  FADD.FTZ R9, R20, R28 ;  /* 0x0000001c14097221 */ /* 0x004fc40000010000 */
[----:B------:R-:W-:Y:S01]  /*cf50*/  LOP3.LUT R8, R8, 0xff, RZ, 0xc0, !PT ;  /* 0x000000ff08087812 */ /* 0x000fe200078ec0ff */
[----:B----4-:R-:W-:Y:S02]  /*cf60*/  IMAD.MOV.U32 R76, RZ, RZ, R57 ;  /* 0x000000ffff4c7224 */ /* 0x010fe400078e0039 */
[----:B------:R-:W-:Y:S01]  /*cf70*/  IMAD.MOV.U32 R57, RZ, RZ, R97 ;  /* 0x000000ffff397224 */ /* 0x000fe200078e0061 */
[----:B------:R-:W-:Y:S02]  /*cf80*/  MOV R97, R48 ;  /* 0x0000003000617202 */ /* 0x000fe40000000f00 */
[----:B------:R2:W4:Y:S01]  /*cf90*/  MUFU.EX2 R48, R77 ;  /* 0x0000004d00307308 */ /* 0x0005220000000800 */
[----:B------:R-:W-:Y:S02]  /*cfa0*/  @!P2 PRMT R6, R65, 0x5410, RZ ;  /* 0x000054104106a816 */ /* 0x000fe400000000ff */
[----:B------:R-:W-:Y:S01]  /*cfb0*/  ISETP.GE.U32.AND P2, PT, R217, R8, PT ;  /* 0x00000008d900720c */ /* 0x000fe20003f46070 */
[----:B---3--:R-:W-:Y:S01]  /*cfc0*/  FADD.FTZ R8, R11, R9 ;  /* 0x000000090b087221 */ /* 0x008fe20000010000 */
[----:B------:R-:W-:Y:S01]  /*cfd0*/  PRMT R21, R56, 0x7632, R21 ;  /* 0x0000763238157816 */ /* 0x000fe20000000015 */
[----:B--2---:R-:W-:-:S02]  /*cfe0*/  IMAD.MOV.U32 R77, RZ, RZ, R57 ;  /* 0x000000ffff4d7224 */ /* 0x004fc400078e0039 */
[----:B------:R-:W-:Y:S02]  /*cff0*/  IMAD.MOV.U32 R57, RZ, RZ, R97 ;  /* 0x000000ffff397224 */ /* 0x000fe400078e0061 */
[----:B------:R-:W-:Y:S01]  /*d000*/  IMAD.MOV.U32 R97, RZ, RZ, R246 ;  /* 0x000000ffff617224 */ /* 0x000fe200078e00f6 */
[----:B------:R-:W-:Y:S01]  /*d010*/  MOV R246, R247 ;  /* 0x000000f700f67202 */ /* 0x000fe20000000f00 */
[----:B------:R-:W-:Y:S02]  /*d020*/  IMAD.MOV.U32 R247, RZ, RZ, R50 ;  /* 0x000000fffff77224 */ /* 0x000fe400078e0032 */
[----:B------:R-:W-:Y:S02]  /*d030*/  IMAD.MOV.U32 R50, RZ, RZ, R49 ;  /* 0x000000ffff327224 */ /* 0x000fe400078e0031 */
[----:B------:R-:W-:Y:S01]  /*d040*/  IMAD.MOV.U32 R49, RZ, RZ, R223 ;  /* 0x000000ffff317224 */ /* 0x000fe200078e00df */
[----:B------:R2:W-:Y:S01]  /*d050*/  STL [R1+0x70], R8 ;  /* 0x0000700801007387 */ /* 0x0005e20000100800 */
[----:B------:R-:W-:Y:S01]  /*d060*/  MOV R56, R57 ;  /* 0x0000003900387202 */ /* 0x000fe20000000f00 */
[----:B------:R-:W-:-:S02]  /*d070*/  IMAD.MOV.U32 R62, RZ, RZ, R220 ;  /* 0x000000ffff3e7224 */ /* 0x000fc400078e00dc */
[----:B------:R1:W5:Y:S01]  /*d080*/  LDL.LU R223, [R1+0x194] ;  /* 0x0001940001df7983 */ /* 0x0003620000300800 */
[----:B------:R-:W-:Y:S02]  /*d090*/  IMAD.MOV.U32 R57, RZ, RZ, R49 ;  /* 0x000000ffff397224 */ /* 0x000fe400078e0031 */
[----:B------:R3:W-:Y:S01]  /*d0a0*/  MUFU.EX2 R49, R84 ;  /* 0x0000005400317308 */ /* 0x0007e20000000800 */
[----:B------:R1:W5:Y:S04]  /*d0b0*/  LDL.LU R220, [R1+0x190] ;  /* 0x0001900001dc7983 */ /* 0x0003680000300800 */
[----:B---3--:R-:W3:Y:S01]  /*d0c0*/  LDL R84, [R1+0xc8] ;  /* 0x0000c80001547983 */ /* 0x008ee20000100800 */
[C---:B------:R-:W-:Y:S02]  /*d0d0*/  PRMT R22, R54.reuse, 0x7632, R22 ;  /* 0x0000763236167816 */ /* 0x040fe40000000016 */
[----:B------:R-:W-:-:S03]  /*d0e0*/  PRMT R23, R54, 0x7610, R23 ;  /* 0x0000761036177816 */ /* 0x000fc60000000017 */
[----:B------:R-:W-:Y:S01]  /*d0f0*/  @!P4 HFMA2.BF16_V2 R69, -RZ.H0_H0, RZ.H0_H0, -R22.H0_H0 ;  /* 0x200000ffff45c231 */ /* 0x000fe20000340916 */
[C---:B--2---:R-:W-:Y:S02]  /*d100*/  LOP3.LUT R8, R0.reuse, 0xff, RZ, 0xc0, !PT ;  /* 0x000000ff00087812 */ /* 0x044fe400078ec0ff */
[----:B------:R-:W-:Y:S02]  /*d110*/  PRMT R51, R23, 0x5410, R22 ;  /* 0x0000541017337816 */ /* 0x000fe40000000016 */
[----:B------:R-:W-:Y:S02]  /*d120*/  @!P4 PRMT R22, R69, 0x5410, RZ ;  /* 0x000054104516c816 */ /* 0x000fe400000000ff */
[----:B------:R-:W-:Y:S02]  /*d130*/  ISETP.GE.U32.AND P4, PT, R217, R8, PT ;  /* 0x00000008d900720c */ /* 0x000fe40003f86070 */
[----:B------:R-:W-:Y:S02]  /*d140*/  SHF.R.U32.HI R8, RZ, 0x18, R0 ;  /* 0x00000018ff087819 */ /* 0x000fe40000011600 */
[----:B------:R-:W-:Y:S01]  /*d150*/  LOP3.LUT R0, R0, 0xffff, RZ, 0xc0, !PT ;  /* 0x0000ffff00007812 */ /* 0x000fe200078ec0ff */
[----:B------:R-:W-:-:S03]  /*d160*/  @!P3 HFMA2.BF16_V2 R70, -RZ.H0_H0, RZ.H0_H0, -R24.H0_H0 ;  /* 0x200000ffff46b231 */ /* 0x000fc60000340918 */
[----:B------:R-:W-:Y:S01]  /*d170*/  SHF.R.U32.HI R0, RZ, 0x8, R0 ;  /* 0x00000008ff007819 */ /* 0x000fe20000011600 */
[----:B------:R-:W-:Y:S01]  /*d180*/  @!P6 HFMA2.BF16_V2 R67, -RZ.H0_H0, RZ.H0_H0, -R23.H0_H0 ;  /* 0x200000ffff43e231 */ /* 0x000fe20000340917 */
[----:B------:R-:W-:Y:S02]  /*d190*/  IMAD.MOV.U32 R54, RZ, RZ, R100 ;  /* 0x000000ffff367224 */ /* 0x000fe400078e0064 */
[----:B------:R-:W-:Y:S01]  /*d1a0*/  LOP3.LUT R0, R0, 0xffff, RZ, 0xc0, !PT ;  /* 0x0000ffff00007812 */ /* 0x000fe200078ec0ff */
[----:B------:R-:W-:Y:S01]  /*d1b0*/  IMAD.MOV.U32 R100, RZ, RZ, R50 ;  /* 0x000000ffff647224 */ /* 0x000fe200078e0032 */
[----:B------:R-:W-:Y:S02]  /*d1c0*/  PRMT R50, R24, 0x5410, R21 ;  /* 0x0000541018327816 */ /* 0x000fe40000000015 */
[----:B------:R-:W-:Y:S01]  /*d1d0*/  @!P3 PRMT R24, R70, 0x5410, RZ ;  /* 0x000054104618b816 */ /* 0x000fe200000000ff */
[----:B------:R-:W-:Y:S01]  /*d1e0*/  @!P5 HFMA2.BF16_V2 R73, -RZ.H0_H0, RZ.H0_H0, -R21.H0_H0 ;  /* 0x200000ffff49d231 */ /* 0x000fe20000340915 */
[----:B------:R-:W-:Y:S01]  /*d1f0*/  ISETP.GE.U32.AND P3, PT, R217, R0, PT ;  /* 0x00000000d900720c */ /* 0x000fe20003f66070 */
[----:B------:R-:W-:Y:S01]  /*d200*/  IMAD.MOV.U32 R63, RZ, RZ, R194 ;  /* 0x000000ffff3f7224 */ /* 0x000fe200078e00c2 */
[----:B------:R-:W-:-:S02]  /*d210*/  @!P6 PRMT R23, R67, 0x5410, RZ ;  /* 0x000054104317e816 */ /* 0x000fc400000000ff */
[----:B----4-:R-:W-:Y:S01]  /*d220*/  F2FP.BF16.PACK_AB R0, R48, R10 ;  /* 0x0000000a3000723e */ /* 0x010fe200000010ff */
[----:B------:R-:W2:Y:S01]  /*d230*/  MUFU.EX2 R194, R85 ;  /* 0x0000005500c27308 */ /* 0x000ea20000000800 */
[----:B------:R-:W-:Y:S02]  /*d240*/  ISETP.GE.U32.AND P6, PT, R217, R8, PT ;  /* 0x00000008d900720c */ /* 0x000fe40003fc6070 */
[----:B------:R-:W-:Y:S01]  /*d250*/  LOP3.LUT R8, R4, 0xff, RZ, 0xc0, !PT ;  /* 0x000000ff04087812 */ /* 0x000fe200078ec0ff */
[----:B------:R-:W-:Y:S01]  /*d260*/  @!P2 HFMA2.BF16_V2 R71, -RZ.H0_H0, RZ.H0_H0, -R0.H0_H0 ;  /* 0x200000ffff47a231 */ /* 0x000fe20000340900 */
[----:B------:R-:W-:Y:S02]  /*d270*/  PRMT R28, R47, 0x7610, R28 ;  /* 0x000076102f1c7816 */ /* 0x000fe4000000001c */
[----:B------:R-:W-:Y:S02]  /*d280*/  @P2 PRMT R47, R0, 0x7610, R47 ;  /* 0x00007610002f2816 */ /* 0x000fe4000000002f */
[----:B------:R-:W-:-:S02]  /*d290*/  @!P5 PRMT R21, R73, 0x5410, RZ ;  /* 0x000054104915d816 */ /* 0x000fc400000000ff */
[----:B------:R-:W-:Y:S02]  /*d2a0*/  LOP3.LUT R5, R4, 0xffff, RZ, 0xc0, !PT ;  /* 0x0000ffff04057812 */ /* 0x000fe400078ec0ff */
[----:B------:R-:W-:Y:S02]  /*d2b0*/  ISETP.GE.U32.AND P5, PT, R217, R8, PT ;  /* 0x00000008d900720c */ /* 0x000fe40003fa6070 */
[--C-:B------:R-:W-:Y:S02]  /*d2c0*/  SHF.R.U32.HI R8, RZ, 0x18, R4.reuse ;  /* 0x00000018ff087819 */ /* 0x100fe40000011604 */
[----:B------:R-:W-:Y:S02]  /*d2d0*/  SHF.R.U32.HI R4, RZ, 0x10, R4 ;  /* 0x00000010ff047819 */ /* 0x000fe40000011604 */
[----:B------:R-:W-:Y:S02]  /*d2e0*/  PRMT R27, R47, 0x7632, R27 ;  /* 0x000076322f1b7816 */ /* 0x000fe4000000001b */
[----:B------:R-:W-:Y:S01]  /*d2f0*/  SHF.R.U32.HI R5, RZ, 0x8, R5 ;  /* 0x00000008ff057819 */ /* 0x000fe20000011605 */
[----:B------:R-:W-:Y:S01]  /*d300*/  @!P4 HFMA2.BF16_V2 R72, -RZ.H0_H0, RZ.H0_H0, -R28.H0_H0 ;  /* 0x200000ffff48c231 */ /* 0x000fe2000034091c */
[----:B------:R-:W-:-:S02]  /*d310*/  @!P2 PRMT R47, R71, 0x5410, RZ ;  /* 0x00005410472fa816 */ /* 0x000fc400000000ff */
[----:B------:R-:W-:Y:S02]  /*d320*/  ISETP.GE.U32.AND P2, PT, R217, R8, PT ;  /* 0x00000008d900720c */ /* 0x000fe40003f46070 */
[----:B------:R-:W-:Y:S02]  /*d330*/  F2FP.BF16.PACK_AB R11, R11, R20 ;  /* 0x000000140b0b723e */ /* 0x000fe400000010ff */
[----:B------:R-:W-:Y:S01]  /*d340*/  LOP3.LUT R8, R4, 0xff, RZ, 0xc0, !PT ;  /* 0x000000ff04087812 */ /* 0x000fe200078ec0ff */
[----:B------:R-:W-:Y:S01]  /*d350*/  FADD.FTZ R9, R10, R82 ;  /* 0x000000520a097221 */ /* 0x000fe20000010000 */
[----:B------:R-:W-:Y:S02]  /*d360*/  LOP3.LUT R4, R5, 0xffff, RZ, 0xc0, !PT ;  /* 0x0000ffff05047812 */ /* 0x000fe400078ec0ff */
[----:B------:R-:W-:Y:S01]  /*d370*/  PRMT R20, R0, 0x7632, R20 ;  /* 0x0000763200147816 */ /* 0x000fe20000000014 */
[----:B------:R-:W-:Y:S01]  /*d380*/  @!P3 HFMA2.BF16_V2 R74, -RZ.H0_H0, RZ.H0_H0, -R27.H0_H0 ;  /* 0x200000ffff4ab231 */ /* 0x000fe2000034091b */
[----:B------:R-:W-:-:S02]  /*d390*/  PRMT R96, R28, 0x5410, R27 ;  /* 0x000054101c607816 */ /* 0x000fc4000000001b */
[----:B------:R-:W-:Y:S02]  /*d3a0*/  @!P4 PRMT R28, R72, 0x5410, RZ ;  /* 0x00005410481cc816 */ /* 0x000fe400000000ff */
[C---:B------:R-:W-:Y:S01]  /*d3b0*/  ISETP.GE.U32.AND P4, PT, R217.reuse, R4, PT ;  /* 0x00000004d900720c */ /* 0x040fe20003f86070 */
[----:B------:R-:W-:Y:S01]  /*d3c0*/  FADD.FTZ R4, R48, R9 ;  /* 0x0000000930047221 */ /* 0x000fe20000010000 */
[----:B------:R-:W-:Y:S02]  /*d3d0*/  PRMT R82, R0, 0x5410, R20 ;  /* 0x0000541000527816 */ /* 0x000fe40000000014 */
[----:B--2---:R-:W-:Y:S01]  /*d3e0*/  F2FP.BF16.PACK_AB R0, R194, R49 ;  /* 0x00000031c200723e */ /* 0x004fe200000010ff */
[----:B------:R-:W-:Y:S01]  /*d3f0*/  IMAD.MOV.U32 R59, RZ, RZ, R98 ;  /* 0x000000ffff3b7224 */ /* 0x000fe200078e0062 */
[----:B------:R-:W-:Y:S01]  /*d400*/  @!P3 PRMT R27, R74, 0x5410, RZ ;  /* 0x000054104a1bb816 */ /* 0x000fe200000000ff */
[----:B------:R-:W-:Y:S01]  /*d410*/  IMAD.MOV.U32 R98, RZ, RZ, R193 ;  /* 0x000000ffff627224 */ /* 0x000fe200078e00c1 */
[----:B------:R-:W-:Y:S01]  /*d420*/  ISETP.GE.U32.AND P3, PT, R217, R8, PT ;  /* 0x00000008d900720c */ /* 0x000fe20003f66070 */
[----:B------:R-:W-:Y:S01]  /*d430*/  FADD.FTZ R193, R49, R4 ;  /* 0x0000000431c17221 */ /* 0x000fe20000010000 */
[----:B------:R-:W-:-:S02]  /*d440*/  PRMT R9, R0, 0x7610, R9 ;  /* 0x0000761000097816 */ /* 0x000fc40000000009 */
[----:B------:R-:W-:Y:S02]  /*d450*/  PRMT R8, R0, 0x7632, R8 ;  /* 0x0000763200087816 */ /* 0x000fe40000000008 */
[----:B------:R-:W-:Y:S02]  /*d460*/  LOP3.LUT R4, R35, R214, R226, 0x96, !PT ;  /* 0x000000d623047212 */ /* 0x000fe400078e96e2 */
[----:B---3--:R-:W-:Y:S02]  /*d470*/  LOP3.LUT R0, R227, R84, R224, 0x96, !PT ;  /* 0x00000054e3007212 */ /* 0x008fe400078e96e0 */
[----:B------:R1:W5:Y:S04]  /*d480*/  LDL.LU.64 R226, [R1+0x188] ;  /* 0x0001880001e27983 */ /* 0x0003680000300a00 */
[----:B------:R-:W2:Y:S04]  /*d490*/  LDL R73, [R1+0x124] ;  /* 0x0001240001497983 */ /* 0x000ea80000100800 */
[----:B------:R-:W3:Y:S01]  /*d4a0*/  LDL R74, [R1+0xd4] ;  /* 0x0000d400014a7983 */ /* 0x000ee20000100800 */
[----:B------:R-:W-:Y:S01]  /*d4b0*/  IMAD.MOV.U32 R65, RZ, RZ, R97 ;  /* 0x000000ffff417224 */ /* 0x000fe200078e0061 */
[----:B------:R-:W-:Y:S01]  /*d4c0*/  MOV R97, R247 ;  /* 0x000000f700617202 */ /* 0x000fe20000000f00 */
[----:B------:R-:W-:-:S02]  /*d4d0*/  IMAD.MOV.U32 R61, RZ, RZ, R246 ;  /* 0x000000ffff3d7224 */ /* 0x000fc400078e00f6 */
[----:B------:R-:W-:-:S05]  /*d4e0*/  IMAD.WIDE.U32 R246, R0, -0x326172a9, RZ ;  /* 0xcd9e8d5700f67825 */ /* 0x000fca00078e00ff */
[----:B------:R-:W-:-:S05]  /*d4f0*/  LOP3.LUT R0, R247, R215, R2, 0x96, !PT ;  /* 0x000000d7f7007212 */ /* 0x000fca00078e9602 */
[----:B------:R-:W-:-:S05]  /*d500*/  IMAD.WIDE.U32 R48, R0, -0x2daee0ad, RZ ;  /* 0xd2511f5300307825 */ /* 0x000fca00078e00ff */
[----:B------:R-:W-:Y:S01]  /*d510*/  LOP3.LUT R0, R49, R213, R34, 0x96, !PT ;  /* 0x000000d531007212 */ /* 0x000fe200078e9622 */
[----:B------:R-:W-:Y:S01]  /*d520*/  IMAD.WIDE.U32 R4, R4, -0x326172a9, RZ ;  /* 0xcd9e8d5704047825 */ /* 0x000fe200078e00ff */
[----:B------:R-:W-:-:S03]  /*d530*/  MOV R60, R102 ;  /* 0x00000066003c7202 */ /* 0x000fc60000000f00 */
[----:B------:R-:W-:Y:S01]  /*d540*/  IMAD.WIDE.U32 R70, R0, -0x326172a9, RZ ;  /* 0xcd9e8d5700467825 */ /* 0x000fe200078e00ff */
[----:B------:R-:W-:-:S04]  /*d550*/  LOP3.LUT R5, R5, R54, R246, 0x96, !PT ;  /* 0x0000003605057212 */ /* 0x000fc800078e96f6 */
[----:B------:R-:W-:Y:S01]  /*d560*/  LOP3.LUT R0, R71, R56, R4, 0x96, !PT ;  /* 0x0000003847007212 */ /* 0x000fe200078e9604 */
[----:B------:R-:W-:Y:S02]  /*d570*/  IMAD.MOV.U32 R55, RZ, RZ, R60 ;  /* 0x000000ffff377224 */ /* 0x000fe400078e003c */
[----:B------:R-:W-:Y:S02]  /*d580*/  IMAD.MOV.U32 R60, RZ, RZ, R61 ;  /* 0x000000ffff3c7224 */ /* 0x000fe400078e003d */
[----:B------:R-:W-:Y:S02]  /*d590*/  IMAD.MOV.U32 R61, RZ, RZ, R100 ;  /* 0x000000ffff3d7224 */ /* 0x000fe400078e0064 */
[----:B------:R-:W-:Y:S02]  /*d5a0*/  IMAD.MOV.U32 R64, RZ, RZ, R101 ;  /* 0x000000ffff407224 */ /* 0x000fe400078e0065 */
[----:B------:R-:W-:Y:S01]  /*d5b0*/  IMAD.WIDE.U32 R4, R5, -0x2daee0ad, RZ ;  /* 0xd2511f5305047825 */ /* 0x000fe200078e00ff */
[----:B------:R-:W-:-:S03]  /*d5c0*/  MOV R87, R63 ;  /* 0x0000003f00577202 */ /* 0x000fc60000000f00 */
[----:B------:R-:W-:Y:S01]  /*d5d0*/  IMAD.WIDE.U32 R100, R0, -0x2daee0ad, RZ ;  /* 0xd2511f5300647825 */ /* 0x000fe200078e00ff */
[----:B------:R-:W-:-:S03]  /*d5e0*/  LOP3.LUT R5, R5, R65, R48, 0x96, !PT ;  /* 0x0000004105057212 */ /* 0x000fc600078e9630 */
[----:B------:R-:W-:Y:S01]  /*d5f0*/  IMAD.MOV.U32 R63, RZ, RZ, R59 ;  /* 0x000000ffff3f7224 */ /* 0x000fe200078e003b */
[----:B------:R-:W-:Y:S01]  /*d600*/  MOV R59, R97 ;  /* 0x00000061003b7202 */ /* 0x000fe20000000f00 */
[----:B------:R-:W-:Y:S01]  /*d610*/  IMAD.MOV.U32 R97, RZ, RZ, R181 ;  /* 0x000000ffff617224 */ /* 0x000fe200078e00b5 */
[----:B------:R-:W-:Y:S01]  /*d620*/  LOP3.LUT R0, R101, R77, R4, 0x96, !PT ;  /* 0x0000004d65007212 */ /* 0x000fe200078e9604 */
[----:B------:R-:W-:Y:S01]  /*d630*/  IMAD.MOV.U32 R181, RZ, RZ, R180 ;  /* 0x000000ffffb57224 */ /* 0x000fe200078e00b4 */
[----:B------:R-:W-:Y:S01]  /*d640*/  MOV R180, R68 ;  /* 0x0000004400b47202 */ /* 0x000fe20000000f00 */
[----:B------:R-:W-:Y:S01]  /*d650*/  IMAD.WIDE.U32 R68, R5, -0x326172a9, RZ ;  /* 0xcd9e8d5705447825 */ /* 0x000fe200078e00ff */
[----:B------:R-:W-:Y:S03]  /*d660*/  ST.E.U16 [R12.64+-0x40], R38 ;  /* 0xffffc0260c007985 */ /* 0x000fe6000c101504 */
[----:B------:R-:W-:Y:S01]  /*d670*/  IMAD.WIDE.U32 R4, R0, -0x326172a9, RZ ;  /* 0xcd9e8d5700047825 */ /* 0x000fe200078e00ff */
[----:B------:R-:W-:Y:S04]  /*d680*/  ST.E.U16 [R12.64+-0x3e], R37 ;  /* 0xffffc2250c007985 */ /* 0x000fe8000c101504 */
[----:B------:R-:W-:Y:S01]  /*d690*/  ST.E.U16 [R18.64+-0x40], R40 ;  /* 0xffffc02812007985 */ /* 0x000fe2000c101504 */
[----:B------:R-:W-:-:S03]  /*d6a0*/  LOP3.LUT R0, R5, R76, R68, 0x96, !PT ;  /* 0x0000004c05007212 */ /* 0x000fc600078e9644 */
[----:B------:R-:W-:Y:S01]  /*d6b0*/  ST.E.U16 [R18.64+-0x3e], R39 ;  /* 0xffffc22712007985 */ /* 0x000fe2000c101504 */
[----:B------:R-:W-:-:S03]  /*d6c0*/  LOP3.LUT R5, R4, 0xffff, RZ, 0xc0, !PT ;  /* 0x0000ffff04057812 */ /* 0x000fc600078ec0ff */
[----:B------:R-:W-:Y:S04]  /*d6d0*/  ST.E.U16 [R16.64+-0x40], R26 ;  /* 0xffffc01a10007985 */ /* 0x000fe8000c101504 */
[----:B------:R4:W-:Y:S04]  /*d6e0*/  ST.E.U16 [R16.64+-0x3e], R25 ;  /* 0xffffc21910007985 */ /* 0x0009e8000c101504 */
[----:B------:R1:W-:Y:S01]  /*d6f0*/  ST.E.U16 [R14.64+-0x40], R7 ;  /* 0xffffc0070e007985 */ /* 0x0003e2000c101504 */
[----:B------:R-:W-:-:S03]  /*d700*/  SHF.R.U32.HI R5, RZ, 0x8, R5 ;  /* 0x00000008ff057819 */ /* 0x000fc60000011605 */
[----:B------:R1:W-:Y:S01]  /*d710*/  ST.E.U16 [R14.64+-0x3e], R6 ;  /* 0xffffc2060e007985 */ /* 0x0003e2000c101504 */
[----:B----4-:R-:W-:Y:S02]  /*d720*/  LOP3.LUT R25, R4, 0xff, RZ, 0xc0, !PT ;  /* 0x000000ff04197812 */ /* 0x010fe400078ec0ff */
[--C-:B-1----:R-:W-:Y:S02]  /*d730*/  SHF.R.U32.HI R7, RZ, 0x10, R4.reuse ;  /* 0x00000010ff077819 */ /* 0x102fe40000011604 */
[----:B------:R-:W-:Y:S02]  /*d740*/  SHF.R.U32.HI R6, RZ, 0x18, R4 ;  /* 0x00000018ff067819 */ /* 0x000fe40000011604 */
[----:B------:R-:W-:Y:S02]  /*d750*/  LOP3.LUT R4, R7, 0xff, RZ, 0xc0, !PT ;  /* 0x000000ff07047812 */ /* 0x000fe400078ec0ff */
[----:B------:R-:W-:Y:S02]  /*d760*/  PRMT R26, R25, 0x5410, R5 ;  /* 0x00005410191a7816 */ /* 0x000fe40000000005 */
[----:B------:R-:W-:-:S02]  /*d770*/  PRMT R25, R4, 0x5410, R6 ;  /* 0x0000541004197816 */ /* 0x000fc40000000006 */
        /* <DEDUP_REMOVED lines=8> */
[----:B------:R-:W-:Y:S04]  /*d800*/  ST.E.U16 [R12.64+-0x30], R42 ;  /* 0xffffd02a0c007985 */ /* 0x000fe8000c101504 */
[----:B------:R-:W-:Y:S04]  /*d810*/  ST.E.U16 [R12.64+-0x2e], R41 ;  /* 0xffffd2290c007985 */ /* 0x000fe8000c101504 */
[----:B------:R1:W-:Y:S04]  /*d820*/  ST.E.U16 [R18.64+-0x30], R36 ;  /* 0xffffd02412007985 */ /* 0x0003e8000c101504 */
[----:B------:R-:W-:Y:S04]  /*d830*/  ST.E.U16 [R18.64+-0x2e], R43 ;  /* 0xffffd22b12007985 */ /* 0x000fe8000c101504 */
[----:B------:R-:W-:Y:S04]  /*d840*/  ST.E.U16 [R16.64+-0x30], R23 ;  /* 0xffffd01710007985 */ /* 0x000fe8000c101504 */
[----:B------:R4:W-:Y:S04]  /*d850*/  ST.E.U16 [R16.64+-0x2e], R22 ;  /* 0xffffd21610007985 */ /* 0x0009e8000c101504 */
[----:B------:R-:W-:Y:S04]  /*d860*/  ST.E.U16 [R14.64+-0x30], R24 ;  /* 0xffffd0180e007985 */ /* 0x000fe8000c101504 */
[----:B------:R-:W-:Y:S04]  /*d870*/  ST.E.U16 [R14.64+-0x2e], R21 ;  /* 0xffffd2150e007985 */ /* 0x000fe8000c101504 */
[----:B------:R-:W-:Y:S04]  /*d880*/  ST.E.U16 [R12.64+-0x20], R33 ;  /* 0xffffe0210c007985 */ /* 0x000fe8000c101504 */
[----:B------:R-:W-:Y:S04]  /*d890*/  ST.E.U16 [R12.64+-0x1e], R44 ;  /* 0xffffe22c0c007985 */ /* 0x000fe8000c101504 */
[----:B------:R-:W-:Y:S01]  /*d8a0*/  ST.E.U16 [R18.64+-0x1e], R45 ;  /* 0xffffe22d12007985 */ /* 0x000fe2000c101504 */
[----:B------:R-:W-:Y:S01]  /*d8b0*/  PRMT R10, R11, 0x7632, R10 ;  /* 0x000076320b0a7816 */ /* 0x000fe2000000000a */
[----:B------:R-:W-:-:S02]  /*d8c0*/  @!P6 HFMA2.BF16_V2 R75, -RZ.H0_H0, RZ.H0_H0, -R20.H0_H0 ;  /* 0x200000ffff4be231 */ /* 0x000fc40000340914 */
[----:B------:R-:W-:Y:S02]  /*d8d0*/  @!P5 HFMA2.BF16_V2 R81, -RZ.H0_H0, RZ.H0_H0, -R11.H0_H0 ;  /* 0x200000ffff51d231 */ /* 0x000fe4000034090b */
[----:B------:R-:W-:Y:S01]  /*d8e0*/  @!P4 HFMA2.BF16_V2 R83, -RZ.H0_H0, RZ.H0_H0, -R10.H0_H0 ;  /* 0x200000ffff53c231 */ /* 0x000fe2000034090a */
[----:B------:R-:W-:Y:S01]  /*d8f0*/  @!P6 PRMT R20, R75, 0x5410, RZ ;  /* 0x000054104b14e816 */ /* 0x000fe200000000ff */
[----:B------:R-:W-:Y:S02]  /*d900*/  @!P3 HFMA2.BF16_V2 R79, -RZ.H0_H0, RZ.H0_H0, -R9.H0_H0 ;  /* 0x200000ffff4fb231 */ /* 0x000fe40000340909 */
[----:B------:R-:W-:Y:S01]  /*d910*/  @!P2 HFMA2.BF16_V2 R78, -RZ.H0_H0, RZ.H0_H0, -R8.H0_H0 ;  /* 0x200000ffff4ea231 */ /* 0x000fe20000340908 */
[----:B------:R-:W-:Y:S01]  /*d920*/  PRMT R67, R11, 0x5410, R10 ;  /* 0x000054100b437816 */ /* 0x000fe2000000000a */
[----:B------:R-:W-:Y:S01]  /*d930*/  ST.E.U16 [R18.64+-0x20], R46 ;  /* 0xffffe02e12007985 */ /* 0x000fe2000c101504 */
[----:B------:R-:W-:Y:S02]  /*d940*/  @!P5 PRMT R11, R81, 0x5410, RZ ;  /* 0x00005410510bd816 */ /* 0x000fe400000000ff */
[----:B------:R-:W-:Y:S01]  /*d950*/  @!P4 PRMT R10, R83, 0x5410, RZ ;  /* 0x00005410530ac816 */ /* 0x000fe200000000ff */
[----:B------:R-:W-:Y:S01]  /*d960*/  ST.E.U16 [R16.64+-0x20], R28 ;  /* 0xffffe01c10007985 */ /* 0x000fe2000c101504 */
[----:B------:R-:W-:-:S02]  /*d970*/  PRMT R102, R9, 0x5410, R8 ;  /* 0x0000541009667816 */ /* 0x000fc40000000008 */
[----:B------:R-:W-:Y:S01]  /*d980*/  @!P3 PRMT R9, R79, 0x5410, RZ ;  /* 0x000054104f09b816 */ /* 0x000fe200000000ff */
[----:B--2---:R-:W-:-:S05]  /*d990*/  IMAD.WIDE.U32 R72, R73, -0x326172a9, RZ ;  /* 0xcd9e8d5749487825 */ /* 0x004fca00078e00ff */
[----:B---3--:R-:W-:Y:S02]  /*d9a0*/  LOP3.LUT R0, R74, R73, RZ, 0x3c, !PT ;  /* 0x000000494a007212 */ /* 0x008fe400078e3cff */
[----:B------:R-:W-:-:S03]  /*d9b0*/  LOP3.LUT R3, R3, R216, R72, 0x96, !PT ;  /* 0x000000d803037212 */ /* 0x000fc600078e9648 */
[----:B------:R-:W-:-:S04]  /*d9c0*/  IMAD.WIDE.U32 R4, R0, -0x2daee0ad, RZ ;  /* 0xd2511f5300047825 */ /* 0x000fc800078e00ff */
[----:B------:R-:W-:Y:S01]  /*d9d0*/  IMAD.WIDE.U32 R6, R3, -0x2daee0ad, RZ ;  /* 0xd2511f5303067825 */ /* 0x000fe200078e00ff */
[----:B------:R-:W-:Y:S01]  /*d9e0*/  LOP3.LUT R0, R5, R84, R224, 0x96, !PT ;  /* 0x0000005405007212 */ /* 0x000fe200078e96e0 */
[----:B------:R-:W-:Y:S04]  /*d9f0*/  STL.64 [R1+0x20], R72 ;  /* 0x0000204801007387 */ /* 0x000fe80000100a00 */
[----:B-1----:R-:W-:Y:S01]  /*da00*/  IMAD.WIDE.U32 R36, R0, -0x326172a9, RZ ;  /* 0xcd9e8d5700247825 */ /* 0x002fe200078e00ff */
[----:B------:R-:W-:Y:S01]  /*da10*/  LOP3.LUT R0, R7, R214, R4, 0x96, !PT ;  /* 0x000000d607007212 */ /* 0x000fe200078e9604 */
[----:B------:R1:W-:Y:S03]  /*da20*/  STL.64 [R1+0x18], R4 ;  /* 0x0000180401007387 */ /* 0x0003e60000100a00 */
[----:B------:R-:W-:Y:S01]  /*da30*/  LOP3.LUT R2, R37, R215, R2, 0x96, !PT ;  /* 0x000000d725027212 */ /* 0x000fe200078e9602 */
[----:B------:R-:W-:Y:S04]  /*da40*/  ST.E.U16 [R16.64+-0x1e], R27 ;  /* 0xffffe21b10007985 */ /* 0x000fe8000c101504 */
[----:B----4-:R-:W-:-:S04]  /*da50*/  IMAD.WIDE.U32 R22, R2, -0x2daee0ad, RZ ;  /* 0xd2511f5302167825 */ /* 0x010fc800078e00ff */
[----:B-1----:R-:W-:Y:S01]  /*da60*/  IMAD.WIDE.U32 R4, R0, -0x326172a9, RZ ;  /* 0xcd9e8d5700047825 */ /* 0x002fe200078e00ff */
[----:B------:R-:W-:Y:S01]  /*da70*/  @!P2 PRMT R8, R78, 0x5410, RZ ;  /* 0x000054104e08a816 */ /* 0x000fe200000000ff */
[----:B------:R1:W5:Y:S03]  /*da80*/  LDL.LU.64 R224, [R1+0x180] ;  /* 0x0001800001e07983 */ /* 0x0003660000300a00 */
[----:B------:R-:W-:Y:S01]  /*da90*/  LOP3.LUT R2, R5, R54, R36, 0x96, !PT ;  /* 0x0000003605027212 */ /* 0x000fe200078e9624 */
[----:B------:R-:W-:Y:S01]  /*daa0*/  ST.E.U16 [R14.64+-0x20], R47 ;  /* 0xffffe02f0e007985 */ /* 0x000fe2000c101504 */
[----:B------:R-:W-:-:S03]  /*dab0*/  LOP3.LUT R0, R23, R213, R6, 0x96, !PT ;  /* 0x000000d517007212 */ /* 0x000fc600078e9606 */
[----:B------:R-:W-:Y:S01]  /*dac0*/  IMAD.WIDE.U32 R2, R2, -0x2daee0ad, RZ ;  /* 0xd2511f5302027825 */ /* 0x000fe200078e00ff */
[----:B------:R-:W-:Y:S03]  /*dad0*/  ST.E.U16 [R14.64+-0x1e], R20 ;  /* 0xffffe2140e007985 */ /* 0x000fe6000c101504 */
[----:B------:R-:W-:Y:S01]  /*dae0*/  IMAD.MOV.U32 R54, RZ, RZ, R64 ;  /* 0x000000ffff367224 */ /* 0x000fe200078e0040 */
[----:B------:R-:W-:Y:S01]  /*daf0*/  LOP3.LUT R5, R3, R65, R22, 0x96, !PT ;  /* 0x0000004103057212 */ /* 0x000fe200078e9616 */
[----:B------:R-:W-:Y:S01]  /*db00*/  IMAD.WIDE.U32 R64, R0, -0x326172a9, RZ ;  /* 0xcd9e8d5700407825 */ /* 0x000fe200078e00ff */
[----:B------:R1:W5:Y:S04]  /*db10*/  LDL.LU R216, [R1+0x17c] ;  /* 0x00017c0001d87983 */ /* 0x0003680000300800 */
[----:B------:R-:W-:-:S05]  /*db20*/  LOP3.LUT R0, R65, R56, R4, 0x96, !PT ;  /* 0x0000003841007212 */ /* 0x000fca00078e9604 */
[----:B------:R-:W-:-:S05]  /*db30*/  IMAD.WIDE.U32 R48, R0, -0x2daee0ad, RZ ;  /* 0xd2511f5300307825 */ /* 0x000fca00078e00ff */
[----:B------:R-:W-:-:S05]  /*db40*/  LOP3.LUT R2, R49, R77, R2, 0x96, !PT ;  /* 0x0000004d31027212 */ /* 0x000fca00078e9602 */
[----:B------:R-:W-:-:S05]  /*db50*/  IMAD.WIDE.U32 R2, R2, -0x326172a9, RZ ;  /* 0xcd9e8d5702027825 */ /* 0x000fca00078e00ff */
[C---:B------:R-:W-:Y:S02]  /*db60*/  LOP3.LUT R0, R2.reuse, 0xffff, RZ, 0xc0, !PT ;  /* 0x0000ffff02007812 */ /* 0x040fe400078ec0ff */
[----:B------:R-:W-:Y:S02]  /*db70*/  LOP3.LUT R4, R2, 0xff, RZ, 0xc0, !PT ;  /* 0x000000ff02047812 */ /* 0x000fe400078ec0ff */
[----:B------:R-:W-:Y:S01]  /*db80*/  SHF.R.U32.HI R0, RZ, 0x8, R0 ;  /* 0x00000008ff007819 */ /* 0x000fe20000011600 */
[----:B------:R-:W-:-:S03]  /*db90*/  IMAD.WIDE.U32 R44, R5, -0x326172a9, RZ ;  /* 0xcd9e8d57052c7825 */ /* 0x000fc600078e00ff */
[----:B------:R-:W-:Y:S02]  /*dba0*/  PRMT R6, R4, 0x5410, R0 ;  /* 0x0000541004067816 */ /* 0x000fe40000000000 */
[----:B------:R-:W-:Y:S02]  /*dbb0*/  SHF.R.U32.HI R4, RZ, 0x10, R2 ;  /* 0x00000010ff047819 */ /* 0x000fe40000011602 */
[----:B------:R-:W-:Y:S02]  /*dbc0*/  LOP3.LUT R0, R3, R76, R44, 0x96, !PT ;  /* 0x0000004c03007212 */ /* 0x000fe400078e962c */
        /* <DEDUP_REMOVED lines=9> */
[----:B------:R-:W-:Y:S01]  /*dc60*/  LOP3.LUT R0, R3, 0xff, RZ, 0xc0, !PT ;  /* 0x000000ff03007812 */ /* 0x000fe200078ec0ff */
[----:B------:R-:W-:Y:S04]  /*dc70*/  ST.E.U16 [R12.64+-0x10], R30 ;  /* 0xfffff01e0c007985 */ /* 0x000fe8000c101504 */
[----:B------:R-:W-:Y:S01]  /*dc80*/  ST.E.U16 [R12.64+-0xe], R29 ;  /* 0xfffff21d0c007985 */ /* 0x000fe2000c101504 */
[----:B------:R-:W-:Y:S01]  /*dc90*/  PRMT R4, R0, 0x5410, R2 ;  /* 0x0000541000047816 */ /* 0x000fe20000000002 */
[----:B------:R-:W-:-:S02]  /*dca0*/  HSET2.LE.AND R0, R26, R221, PT ;  /* 0x000000dd1a007233 */ /* 0x000fc40003803000 */
[----:B------:R-:W-:Y:S01]  /*dcb0*/  ST.E.U16 [R18.64+-0x10], R32 ;  /* 0xfffff02012007985 */ /* 0x000fe2000c101504 */
[----:B------:R-:W-:-:S03]  /*dcc0*/  HSET2.LE.AND R2, R25, R221, PT ;  /* 0x000000dd19027233 */ /* 0x000fc60003803000 */
[----:B------:R-:W-:Y:S04]  /*dcd0*/  ST.E.U16 [R18.64+-0xe], R31 ;  /* 0xfffff21f12007985 */ /* 0x000fe8000c101504 */
[----:B------:R2:W-:Y:S04]  /*dce0*/  ST.E.U16 [R16.64+-0x10], R11 ;  /* 0xfffff00b10007985 */ /* 0x0005e8000c101504 */
[----:B------:R3:W-:Y:S04]  /*dcf0*/  ST.E.U16 [R16.64+-0xe], R10 ;  /* 0xfffff20a10007985 */ /* 0x0007e8000c101504 */
[----:B------:R4:W-:Y:S04]  /*dd00*/  ST.E.U16 [R14.64+-0x10], R9 ;  /* 0xfffff0090e007985 */ /* 0x0009e8000c101504 */
[----:B------:R1:W-:Y:S04]  /*dd10*/  ST.E.U16 [R14.64+-0xe], R8 ;  /* 0xfffff2080e007985 */ /* 0x0003e8000c101504 */
[----:B------:R-:W1:Y:S04]  /*dd20*/  LDSM.16.MT88.4 R24, [R201+0xa000] ;  /* 0x00a00000c918783b */ /* 0x000e680000004200 */
[----:B------:R-:W1:Y:S01]  /*dd30*/  LDSM.16.MT88.4 R20, [R203+0xa000] ;  /* 0x00a00000cb14783b */ /* 0x000e620000004200 */
[----:B------:R-:W-:-:S03]  /*dd40*/  HSET2.LE.AND R3, R6, R221, PT ;  /* 0x000000dd06037233 */ /* 0x000fc60003803000 */
[----:B------:R-:W-:Y:S01]  /*dd50*/  STL.64 [R1+0x10], R36 ;  /* 0x0000102401007387 */ /* 0x000fe20000100a00 */
[----:B--2---:R-:W-:Y:S01]  /*dd60*/  LOP3.LUT R11, R58, R2, RZ, 0xc0, !PT ;  /* 0x000000023a0b7212 */ /* 0x004fe200078ec0ff */
[--C-:B------:R-:W-:Y:S02]  /*dd70*/  HSET2.LE.AND R2, R34, R221.reuse, PT ;  /* 0x000000dd22027233 */ /* 0x100fe40003803000 */
[----:B------:R-:W-:Y:S01]  /*dd80*/  LDSM.16.MT88.4 R36, [R206+0xa000] ;  /* 0x00a00000ce24783b */ /* 0x000fe20000004200 */
[----:B---3--:R-:W-:Y:S01]  /*dd90*/  LOP3.LUT R10, R66, R0, RZ, 0xc0, !PT ;  /* 0x00000000420a7212 */ /* 0x008fe200078ec0ff */
[--C-:B------:R-:W-:Y:S01]  /*dda0*/  HSET2.LE.AND R0, R35, R221.reuse, PT ;  /* 0x000000dd23007233 */ /* 0x100fe20003803000 */
[----:B------:R-:W-:Y:S01]  /*ddb0*/  LOP3.LUT R6, R51, R3, RZ, 0xc0, !PT ;  /* 0x0000000333067212 */ /* 0x000fe200078ec0ff */
[--C-:B------:R-:W-:Y:S01]  /*ddc0*/  HSET2.LE.AND R3, R4, R221.reuse, PT ;  /* 0x000000dd04037233 */ /* 0x100fe20003803000 */
[----:B----4-:R-:W-:Y:S01]  /*ddd0*/  LOP3.LUT R9, R80, R2, RZ, 0xc0, !PT ;  /* 0x0000000250097212 */ /* 0x010fe200078ec0ff */
[--C-:B------:R-:W-:Y:S01]  /*dde0*/  HSET2.LE.AND R2, R5, R221.reuse, PT ;  /* 0x000000dd05027233 */ /* 0x100fe20003803000 */
[----:B------:R-:W-:Y:S01]  /*ddf0*/  IMAD.MOV.U32 R77, RZ, RZ, R54 ;  /* 0x000000ffff4d7224 */ /* 0x000fe200078e0036 */
[----:B------:R-:W-:Y:S01]  /*de00*/  MOV R74, R209 ;  /* 0x000000d1004a7202 */ /* 0x000fe20000000f00 */
[----:B------:R-:W-:Y:S01]  /*de10*/  LDSM.16.MT88.4 R28, [R205+0xa000] ;  /* 0x00a00000cd1c783b */ /* 0x000fe20000004200 */
[----:B-1----:R-:W-:Y:S01]  /*de20*/  LOP3.LUT R8, R86, R0, RZ, 0xc0, !PT ;  /* 0x0000000056087212 */ /* 0x002fe200078ec0ff */
[----:B------:R-:W-:Y:S01]  /*de30*/  HSET2.LE.AND R0, R7, R221, PT ;  /* 0x000000dd07007233 */ /* 0x000fe20003803000 */
[----:B------:R-:W-:Y:S01]  /*de40*/  IMAD.MOV.U32 R54, RZ, RZ, R133 ;  /* 0x000000ffff367224 */ /* 0x000fe200078e0085 */
[----:B------:R-:W-:Y:S01]  /*de50*/  LOP3.LUT R4, R53, R2, RZ, 0xc0, !PT ;  /* 0x0000000235047212 */ /* 0x000fe200078ec0ff */
[----:B------:R-:W-:Y:S01]  /*de60*/  IMAD.MOV.U32 R56, RZ, RZ, R132 ;  /* 0x000000ffff387224 */ /* 0x000fe200078e0084 */
[----:B------:R-:W-:Y:S01]  /*de70*/  LOP3.LUT R5, R52, R3, RZ, 0xc0, !PT ;  /* 0x0000000334057212 */ /* 0x000fe200078ec0ff */
[----:B------:R-:W-:Y:S01]  /*de80*/  IMAD.MOV.U32 R73, RZ, RZ, R135 ;  /* 0x000000ffff497224 */ /* 0x000fe200078e0087 */
[----:B------:R-:W-:-:S02]  /*de90*/  LOP3.LUT R7, R50, R0, RZ, 0xc0, !PT ;  /* 0x0000000032077212 */ /* 0x000fc400078ec0ff */
[----:B------:R-:W-:Y:S01]  /*dea0*/  MOV R76, R177 ;  /* 0x000000b1004c7202 */ /* 0x000fe20000000f00 */
[----:B------:R-:W-:Y:S01]  /*deb0*/  IMAD.MOV.U32 R177, RZ, RZ, R136 ;  /* 0x000000ffffb17224 */ /* 0x000fe200078e0088 */
[----:B------:R-:W-:Y:S01]  /*dec0*/  MOV R136, R134 ;  /* 0x0000008600887202 */ /* 0x000fe20000000f00 */
[----:B------:R-:W-:Y:S01]  /*ded0*/  IMAD.MOV.U32 R83, RZ, RZ, R56 ;  /* 0x000000ffff537224 */ /* 0x000fe200078e0038 */
[----:B------:R-:W-:Y:S01]  /*dee0*/  MOV R85, R54 ;  /* 0x0000003600557202 */ /* 0x000fe20000000f00 */
[----:B------:R-:W-:Y:S01]  /*def0*/  IMAD.MOV.U32 R81, RZ, RZ, R77 ;  /* 0x000000ffff517224 */ /* 0x000fe200078e004d */
[----:B------:R-:W1:Y:S01]  /*df00*/  LDSM.16.MT88.4 R32, [R206+0xb000] ;  /* 0x00b00000ce20783b */ /* 0x000e620000004200 */
[C---:B------:R-:W-:Y:S01]  /*df10*/  HMMA.16816.F32.BF16 R132, R8.reuse, R26, R196 ;  /* 0x0000001a0884723c */ /* 0x040fe200000418c4 */
[----:B------:R-:W-:Y:S01]  /*df20*/  IMAD.MOV.U32 R54, RZ, RZ, R63 ;  /* 0x000000ffff367224 */ /* 0x000fe200078e003f */
[----:B------:R-:W-:Y:S01]  /*df30*/  MOV R77, R57 ;  /* 0x00000039004d7202 */ /* 0x000fe20000000f00 */
[----:B------:R-:W-:Y:S01]  /*df40*/  IMAD.MOV.U32 R56, RZ, RZ, R61 ;  /* 0x000000ffff387224 */ /* 0x000fe200078e003d */
[----:B------:R-:W-:Y:S01]  /*df50*/  MOV R57, R175 ;  /* 0x000000af00397202 */ /* 0x000fe20000000f00 */
[----:B------:R-:W-:Y:S01]  /*df60*/  IMAD.MOV.U32 R63, RZ, RZ, R180 ;  /* 0x000000ffff3f7224 */ /* 0x000fe200078e00b4 */
[----:B------:R-:W-:Y:S01]  /*df70*/  LDSM.16.MT88.4 R40, [R205+0xb000] ;  /* 0x00b00000cd28783b */ /* 0x000fe20000004200 */
[----:B------:R-:W-:Y:S01]  /*df80*/  IMAD.MOV.U32 R196, RZ, RZ, R74 ;  /* 0x000000ffffc47224 */ /* 0x000fe200078e004a */
[----:B------:R-:W-:Y:S01]  /*df90*/  HMMA.16816.F32.BF16 R168, R8, R24, R168 ;  /* 0x0000001808a8723c */ /* 0x000fe200000418a8 */
[----:B------:R-:W-:Y:S01]  /*dfa0*/  IMAD.MOV.U32 R74, RZ, RZ, R87 ;  /* 0x000000ffff4a7224 */ /* 0x000fe200078e0057 */
[----:B------:R2:W5:Y:S01]  /*dfb0*/  LDL.LU R215, [R1+0x178] ;  /* 0x0001780001d77983 */ /* 0x0005620000300800 */
[----:B------:R-:W-:-:S02]  /*dfc0*/  IMAD.MOV.U32 R87, RZ, RZ, R181 ;  /* 0x000000ffff577224 */ /* 0x000fc400078e00b5 */
[----:B------:R-:W-:-:S03]  /*dfd0*/  IMAD.MOV.U32 R61, RZ, RZ, R172 ;  /* 0x000000ffff3d7224 */ /* 0x000fc600078e00ac */
[----:B------:R-:W-:Y:S01]  /*dfe0*/  HMMA.16816.F32.BF16 R152, R4, R24, R152 ;  /* 0x000000180498723c */ /* 0x000fe20000041898 */
[----:B------:R-:W-:-:S07]  /*dff0*/  IMAD.MOV.U32 R181, RZ, RZ, R174 ;  /* 0x000000ffffb57224 */ /* 0x000fce00078e00ae */
[----:B------:R-:W-:Y:S01]  /*e000*/  HMMA.16816.F32.BF16 R148, R4, R26, R148 ;  /* 0x0000001a0494723c */ /* 0x000fe20000041894 */
[----:B------:R-:W-:Y:S01]  /*e010*/  IMAD.MOV.U32 R180, RZ, RZ, R173 ;  /* 0x000000ffffb47224 */ /* 0x000fe200078e00ad */
[----:B------:R-:W-:Y:S06]  /*e020*/  LDSM.16.MT88.4 R24, [R201+0xb000] ;  /* 0x00b00000c918783b */ /* 0x000fec0000004200 */
[-C--:B------:R-:W-:Y:S08]  /*e030*/  HMMA.16816.F32.BF16 R160, R8, R20.reuse, R160 ;  /* 0x0000001408a0723c */ /* 0x080ff000000418a0 */
[C---:B------:R-:W-:Y:S08]  /*e040*/  HMMA.16816.F32.BF16 R144, R4.reuse, R20, R144 ;  /* 0x000000140490723c */ /* 0x040ff00000041890 */
[-C--:B------:R-:W-:Y:S01]  /*e050*/  HMMA.16816.F32.BF16 R140, R4, R22.reuse, R140 ;  /* 0x00000016048c723c */ /* 0x080fe2000004188c */
[----:B------:R-:W-:Y:S01]  /*e060*/  IMAD.MOV.U32 R84, RZ, RZ, R212 ;  /* 0x000000ffff547224 */ /* 0x000fe200078e00d4 */
[----:B------:R-:W-:Y:S01]  /*e070*/  MOV R199, R73 ;  /* 0x0000004900c77202 */ /* 0x000fe20000000f00 */
[----:B------:R-:W-:Y:S01]  /*e080*/  IMAD.MOV.U32 R72, RZ, RZ, R210 ;  /* 0x000000ffff487224 */ /* 0x000fe200078e00d2 */
[----:B------:R-:W-:Y:S01]  /*e090*/  LOP3.LUT R2, R45, R252, R64, 0x96, !PT ;  /* 0x000000fc2d027212 */ /* 0x000fe200078e9640 */
[----:B------:R-:W-:Y:S01]  /*e0a0*/  IMAD.MOV.U32 R75, RZ, RZ, R76 ;  /* 0x000000ffff4b7224 */ /* 0x000fe200078e004c */
[----:B------:R2:W5:Y:S02]  /*e0b0*/  LDL.LU R214, [R1+0x174] ;  /* 0x0001740001d67983 */ /* 0x0005640000300800 */
[----:B------:R-:W-:Y:S02]  /*e0c0*/  HMMA.16816.F32.BF16 R172, R8, R22, R240 ;  /* 0x0000001608ac723c */ /* 0x000fe400000418f0 */
[----:B------:R-:W3:Y:S01]  /*e0d0*/  LDSM.16.MT88.4 R20, [R203+0xb000] ;  /* 0x00b00000cb14783b */ /* 0x000ee20000004200 */
[----:B------:R-:W-:-:S02]  /*e0e0*/  IMAD.MOV.U32 R73, RZ, RZ, R59 ;  /* 0x000000ffff497224 */ /* 0x000fc400078e003b */
[----:B------:R-:W-:Y:S01]  /*e0f0*/  IMAD.MOV.U32 R197, RZ, RZ, R84 ;  /* 0x000000ffffc57224 */ /* 0x000fe200078e0054 */
[----:B------:R2:W5:Y:S01]  /*e100*/  LDL.LU R213, [R1+0x170] ;  /* 0x0001700001d57983 */ /* 0x0005620000300800 */
[----:B------:R-:W-:Y:S02]  /*e110*/  IMAD.MOV.U32 R76, RZ, RZ, R97 ;  /* 0x000000ffff4c7224 */ /* 0x000fe400078e0061 */
[----:B------:R-:W-:Y:S02]  /*e120*/  IMAD.MOV.U32 R198, RZ, RZ, R72 ;  /* 0x000000ffffc67224 */ /* 0x000fe400078e0048 */
[----:B------:R-:W-:Y:S02]  /*e130*/  IMAD.MOV.U32 R242, RZ, RZ, R75 ;  /* 0x000000fffff27224 */ /* 0x000fe400078e004b */
[----:B------:R-:W-:Y:S02]  /*e140*/  IMAD.MOV.U32 R241, RZ, RZ, R81 ;  /* 0x000000fffff17224 */ /* 0x000fe400078e0051 */
[----:B------:R-:W-:-:S02]  /*e150*/  IMAD.MOV.U32 R240, RZ, RZ, R83 ;  /* 0x000000fffff07224 */ /* 0x000fc400078e0053 */
        /* <DEDUP_REMOVED lines=13> */
[----:B-1----:R-:W-:Y:S01]  /*e230*/  HMMA.16816.F32.BF16 R104, R4, R32, R104 ;  /* 0x000000200468723c */ /* 0x002fe20000041868 */
[----:B------:R-:W-:Y:S01]  /*e240*/  IMAD.MOV.U32 R182, RZ, RZ, R207 ;  /* 0x000000ffffb67224 */ /* 0x000fe200078e00cf */
[----:B------:R2:W5:Y:S01]  /*e250*/  LDL.LU R212, [R1+0x16c] ;  /* 0x00016c0001d47983 */ /* 0x0005620000300800 */
[----:B------:R-:W-:Y:S01]  /*e260*/  IMAD.MOV.U32 R81, RZ, RZ, R72 ;  /* 0x000000ffff517224 */ /* 0x000fe200078e0048 */
[----:B------:R-:W-:Y:S01]  /*e270*/  MOV R72, R87 ;  /* 0x0000005700487202 */ /* 0x000fe20000000f00 */
[----:B------:R-:W-:Y:S01]  /*e280*/  IMAD.MOV.U32 R63, RZ, RZ, R57 ;  /* 0x000000ffff3f7224 */ /* 0x000fe200078e0039 */
[----:B------:R2:W5:Y:S01]  /*e290*/  LDL.LU R210, [R1+0x168] ;  /* 0x0001680001d27983 */ /* 0x0005620000300800 */
[----:B------:R-:W-:-:S02]  /*e2a0*/  IMAD.MOV.U32 R83, RZ, RZ, R84 ;  /* 0x000000ffff537224 */ /* 0x000fc400078e0054 */
[----:B------:R-:W-:Y:S01]  /*e2b0*/  IMAD.MOV.U32 R57, RZ, RZ, R176 ;  /* 0x000000ffff397224 */ /* 0x000fe200078e00b0 */
[----:B------:R-:W-:Y:S01]  /*e2c0*/  MOV R176, R177 ;  /* 0x000000b100b07202 */ /* 0x000fe20000000f00 */
[----:B------:R-:W-:Y:S02]  /*e2d0*/  IMAD.MOV.U32 R74, RZ, RZ, R77 ;  /* 0x000000ffff4a7224 */ /* 0x000fe400078e004d */
[----:B------:R-:W-:Y:S01]  /*e2e0*/  IMAD.MOV.U32 R85, RZ, RZ, R56 ;  /* 0x000000ffff557224 */ /* 0x000fe200078e0038 */
[----:B---3--:R-:W-:Y:S01]  /*e2f0*/  HMMA.16816.F32.BF16 R88, R4, R20, R88 ;  /* 0x000000140458723c */ /* 0x008fe20000041858 */
[----:B------:R-:W-:Y:S01]  /*e300*/  IMAD.MOV.U32 R84, RZ, RZ, R76 ;  /* 0x000000ffff547224 */ /* 0x000fe200078e004c */
[----:B------:R-:W-:Y:S01]  /*e310*/  MOV R76, R59 ;  /* 0x0000003b004c7202 */ /* 0x000fe20000000f00 */
[----:B------:R-:W-:Y:S01]  /*e320*/  IMAD.MOV.U32 R87, RZ, RZ, R61 ;  /* 0x000000ffff577224 */ /* 0x000fe200078e003d */
[----:B------:R2:W5:Y:S01]  /*e330*/  LDL.LU R209, [R1+0x164] ;  /* 0x0001640001d17983 */ /* 0x0005620000300800 */
[----:B------:R-:W-:Y:S01]  /*e340*/  IMAD.MOV.U32 R77, RZ, RZ, R60 ;  /* 0x000000ffff4d7224 */ /* 0x000fe200078e003c */
[----:B------:R-:W-:Y:S01]  /*e350*/  MOV R60, R181 ;  /* 0x000000b5003c7202 */ /* 0x000fe20000000f00 */
[----:B------:R-:W-:-:S02]  /*e360*/  IMAD.MOV.U32 R61, RZ, RZ, R195 ;  /* 0x000000ffff3d7224 */ /* 0x000fc400078e00c3 */
[----:B------:R-:W-:Y:S02]  /*e370*/  IMAD.MOV.U32 R177, RZ, RZ, R136 ;  /* 0x000000ffffb17224 */ /* 0x000fe400078e0088 */
[----:B------:R-:W-:Y:S02]  /*e380*/  IMAD.MOV.U32 R59, RZ, RZ, R180 ;  /* 0x000000ffff3b7224 */ /* 0x000fe400078e00b4 */
[----:B------:R-:W-:Y:S02]  /*e390*/  IMAD.MOV.U32 R195, RZ, RZ, R182 ;  /* 0x000000ffffc37224 */ /* 0x000fe400078e00b6 */
[----:B------:R-:W-:Y:S02]  /*e3a0*/  IMAD.MOV.U32 R136, RZ, RZ, R183 ;  /* 0x000000ffff887224 */ /* 0x000fe400078e00b7 */
[----:B------:R-:W-:Y:S01]  /*e3b0*/  HMMA.16816.F32.BF16 R180, R8, R36, R248 ;  /* 0x0000002408b4723c */ /* 0x000fe200000418f8 */
[----:B------:R-:W-:Y:S02]  /*e3c0*/  IMAD.MOV.U32 R56, RZ, RZ, R62 ;  /* 0x000000ffff387224 */ /* 0x000fe400078e003e */
[----:B------:R-:W-:-:S04]  /*e3d0*/  IMAD.MOV.U32 R62, RZ, RZ, R97 ;  /* 0x000000ffff3e7224 */ /* 0x000fc800078e0061 */
[----:B------:R-:W-:Y:S02]  /*e3e0*/  IMAD.MOV.U32 R250, RZ, RZ, R54 ;  /* 0x000000fffffa7224 */ /* 0x000fe400078e0036 */
[----:B------:R-:W-:Y:S02]  /*e3f0*/  IMAD.MOV.U32 R251, RZ, RZ, R55 ;  /* 0x000000fffffb7224 */ /* 0x000fe400078e0037 */
[----:B------:R-:W-:Y:S01]  /*e400*/  HMMA.16816.F32.BF16 R52, R4, R36, R112 ;  /* 0x000000240434723c */ /* 0x000fe20000041870 */
[----:B------:R-:W-:Y:S01]  /*e410*/  IMAD.MOV.U32 R248, RZ, RZ, R79 ;  /* 0x000000fffff87224 */ /* 0x000fe200078e004f */
[----:B------:R-:W-:Y:S01]  /*e420*/  MOV R79, R76 ;  /* 0x0000004c004f7202 */ /* 0x000fe20000000f00 */
[----:B------:R-:W-:-:S04]  /*e430*/  IMAD.MOV.U32 R78, RZ, RZ, R77 ;  /* 0x000000ffff4e7224 */ /* 0x000fc800078e004d */
        /* <DEDUP_REMOVED lines=12> */
[----:B------:R-:W-:Y:S02]  /*e500*/  IMAD.MOV.U32 R85, RZ, RZ, R60 ;  /* 0x000000ffff557224 */ /* 0x000fe400078e003c */
[----:B------:R-:W-:Y:S01]  /*e510*/  HMMA.16816.F32.BF16 R60, R4, R28, R156 ;  /* 0x0000001c043c723c */ /* 0x000fe2000004189c */
[----:B------:R-:W-:Y:S01]  /*e520*/  IMAD.MOV.U32 R84, RZ, RZ, R59 ;  /* 0x000000ffff547224 */ /* 0x000fe200078e003b */
[----:B------:R-:W-:-:S05]  /*e530*/  MOV R112, R81 ;  /* 0x0000005100707202 */ /* 0x000fca0000000f00 */
[----:B------:R-:W-:Y:S01]  /*e540*/  IMAD.MOV.U32 R156, RZ, RZ, R75 ;  /* 0x000000ffff9c7224 */ /* 0x000fe200078e004b */
[----:B------:R-:W-:Y:S01]  /*e550*/  MOV R157, R74 ;  /* 0x0000004a009d7202 */ /* 0x000fe20000000f00 */
[----:B------:R-:W-:Y:S02]  /*e560*/  IMAD.MOV.U32 R158, RZ, RZ, R72 ;  /* 0x000000ffff9e7224 */ /* 0x000fe400078e0048 */
[----:B------:R-:W-:Y:S02]  /*e570*/  IMAD.MOV.U32 R159, RZ, RZ, R73 ;  /* 0x000000ffff9f7224 */ /* 0x000fe400078e0049 */
[----:B------:R-:W-:Y:S01]  /*e580*/  HMMA.16816.F32.BF16 R72, R4, R30, R164 ;  /* 0x0000001e0448723c */ /* 0x000fe200000418a4 */
[----:B------:R-:W-:-:S06]  /*e590*/  IMAD.MOV.U32 R81, RZ, RZ, R57 ;  /* 0x000000ffff517224 */ /* 0x000fcc00078e0039 */
[----:B------:R-:W-:Y:S01]  /*e5a0*/  MOV R164, R78 ;  /* 0x0000004e00a47202 */ /* 0x000fe20000000f00 */
[----:B------:R-:W-:Y:S01]  /*e5b0*/  IMAD.MOV.U32 R165, RZ, RZ, R79 ;  /* 0x000000ffffa57224 */ /* 0x000fe200078e004f */
[----:B------:R-:W-:Y:S01]  /*e5c0*/  MOV R167, R76 ;  /* 0x0000004c00a77202 */ /* 0x000fe20000000f00 */
[----:B------:R-:W-:Y:S01]  /*e5d0*/  IMAD.MOV.U32 R166, RZ, RZ, R77 ;  /* 0x000000ffffa67224 */ /* 0x000fe200078e004d */
[C---:B------:R-:W-:Y:S08]  /*e5e0*/  HMMA.16816.F32.BF16 R56, R4.reuse, R38, R116 ;  /* 0x000000260438723c */ /* 0x040ff00000041874 */
[C---:B------:R-:W-:Y:S07]  /*e5f0*/  HMMA.16816.F32.BF16 R76, R4.reuse, R24, R184 ;  /* 0x00000018044c723c */ /* 0x040fee00000418b8 */
[----:B------:R-:W-:Y:S01]  /*e600*/  IMAD.MOV.U32 R185, RZ, RZ, R85 ;  /* 0x000000ffffb97224 */ /* 0x000fe200078e0055 */
[----:B------:R-:W-:Y:S01]  /*e610*/  MOV R186, R84 ;  /* 0x0000005400ba7202 */ /* 0x000fe20000000f00 */
[----:B------:R-:W-:Y:S01]  /*e620*/  IMAD.MOV.U32 R187, RZ, RZ, R87 ;  /* 0x000000ffffbb7224 */ /* 0x000fe200078e0057 */
[C---:B------:R-:W-:Y:S08]  /*e630*/  HMMA.16816.F32.BF16 R92, R4.reuse, R22, R92 ;  /* 0x00000016045c723c */ /* 0x040ff0000004185c */
[C---:B------:R-:W-:Y:S08]  /*e640*/  HMMA.16816.F32.BF16 R84, R4.reuse, R26, R188 ;  /* 0x0000001a0454723c */ /* 0x040ff000000418bc */
[C---:B------:R-:W-:Y:S08]  /*e650*/  HMMA.16816.F32.BF16 R108, R4.reuse, R34, R108 ;  /* 0x00000022046c723c */ /* 0x040ff0000004186c */
[C---:B------:R-:W-:Y:S08]  /*e660*/  HMMA.16816.F32.BF16 R120, R4.reuse, R40, R120 ;  /* 0x000000280478723c */ /* 0x040ff00000041878 */
[----:B------:R-:W-:Y:S08]  /*e670*/  HMMA.16816.F32.BF16 R116, R4, R42, R124 ;  /* 0x0000002a0474723c */ /* 0x000ff0000004187c */
[----:B------:R-:W-:Y:S01]  /*e680*/  HMMA.16816.F32.BF16 R4, R8, R22, R164 ;  /* 0x000000160804723c */ /* 0x000fe200000418a4 */
[----:B------:R-:W-:Y:S01]  /*e690*/  IMAD.MOV.U32 R179, RZ, RZ, R208 ;  /* 0x000000ffffb37224 */ /* 0x000fe200078e00d0 */
[----:B------:R-:W-:Y:S01]  /*e6a0*/  LDSM.16.MT88.4 R164, [R201+0xa800] ;  /* 0x00a80000c9a4783b */ /* 0x000fe20000004200 */
[----:B------:R-:W-:-:S03]  /*e6b0*/  IMAD.WIDE.U32 R2, R2, -0x2daee0ad, RZ ;  /* 0xd2511f5302027825 */ /* 0x000fc600078e00ff */
[----:B------:R-:W-:Y:S01]  /*e6c0*/  MOV R97, R179 ;  /* 0x000000b300617202 */ /* 0x000fe20000000f00 */
[----:B------:R-:W-:Y:S01]  /*e6d0*/  IMAD.MOV.U32 R179, RZ, RZ, R139 ;  /* 0x000000ffffb37224 */ /* 0x000fe200078e008b */
[----:B------:R-:W-:Y:S01]  /*e6e0*/  MOV R139, R200 ;  /* 0x000000c8008b7202 */ /* 0x000fe20000000f00 */
[C---:B------:R-:W-:Y:S01]  /*e6f0*/  HMMA.16816.F32.BF16 R248, R8.reuse, R20, R248 ;  /* 0x0000001408f8723c */ /* 0x040fe200000418f8 */
[----:B------:R-:W-:Y:S01]  /*e700*/  LOP3.LUT R0, R3, R244, R48, 0x96, !PT ;  /* 0x000000f403007212 */ /* 0x000fe200078e9630 */
[----:B------:R-:W-:Y:S01]  /*e710*/  IMAD.MOV.U32 R99, RZ, RZ, R204 ;  /* 0x000000ffff637224 */ /* 0x000fe200078e00cc */
[----:B------:R2:W5:Y:S05]  /*e720*/  LDL.LU R208, [R1+0x160] ;  /* 0x0001600001d07983 */ /* 0x00056a0000300800 */
[----:B------:R-:W-:Y:S01]  /*e730*/  HMMA.16816.F32.BF16 R136, R8, R38, R136 ;  /* 0x000000260888723c */ /* 0x000fe20000041888 */
[----:B------:R-:W-:-:S02]  /*e740*/  LOP3.LUT R3, R2, 0xffff, RZ, 0xc0, !PT ;  /* 0x0000ffff02037812 */ /* 0x000fc400078ec0ff */
[----:B------:R-:W-:Y:S02]  /*e750*/  LOP3.LUT R21, R2, 0xff, RZ, 0xc0, !PT ;  /* 0x000000ff02157812 */ /* 0x000fe400078ec0ff */
[----:B------:R-:W-:Y:S02]  /*e760*/  SHF.R.U32.HI R20, RZ, 0x18, R2 ;  /* 0x00000018ff147819 */ /* 0x000fe40000011602 */
[----:B------:R-:W-:Y:S01]  /*e770*/  IMAD.MOV.U32 R36, RZ, RZ, R7 ;  /* 0x000000ffff247224 */ /* 0x000fe200078e0007 */
[----:B------:R-:W-:Y:S01]  /*e780*/  MOV R37, R6 ;  /* 0x0000000600257202 */ /* 0x000fe20000000f00 */
        /* <DEDUP_REMOVED lines=9> */
[----:B------:R-:W-:-:S02]  /*e820*/  SHF.R.U32.HI R2, RZ, 0x10, R0 ;  /* 0x00000010ff027819 */ /* 0x000fc40000011600 */
[----:B------:R-:W-:Y:S01]  /*e830*/  MOV R189, R97 ;  /* 0x0000006100bd7202 */ /* 0x000fe20000000f00 */
[C---:B------:R-:W-:Y:S01]  /*e840*/  HMMA.16816.F32.BF16 R176, R8.reuse, R28, R176 ;  /* 0x0000001c08b0723c */ /* 0x040fe200000418b0 */
[----:B------:R-:W-:Y:S01]  /*e850*/  PRMT R6, R4, 0x5410, R5 ;  /* 0x0000541004067816 */ /* 0x000fe20000000005 */
[----:B------:R-:W-:Y:S01]  /*e860*/  IMAD.MOV.U32 R184, RZ, RZ, R83 ;  /* 0x000000ffffb87224 */ /* 0x000fe200078e0053 */
[----:B------:R-:W-:Y:S01]  /*e870*/  SHF.R.U32.HI R5, RZ, 0x18, R0 ;  /* 0x00000018ff057819 */ /* 0x000fe20000011600 */
[----:B------:R-:W1:Y:S01]  /*e880*/  LDSM.16.MT88.4 R48, [R206+0xa800] ;  /* 0x00a80000ce30783b */ /* 0x000e620000004200 */
[----:B------:R-:W-:Y:S02]  /*e890*/  LOP3.LUT R2, R2, 0xff, RZ, 0xc0, !PT ;  /* 0x000000ff02027812 */ /* 0x000fe400078ec0ff */
[----:B------:R-:W-:Y:S01]  /*e8a0*/  SHF.R.U32.HI R4, RZ, 0x8, R3 ;  /* 0x00000008ff047819 */ /* 0x000fe20000011603 */
[--C-:B------:R-:W-:Y:S01]  /*e8b0*/  HSET2.LE.AND R0, R6, R221.reuse, PT ;  /* 0x000000dd06007233 */ /* 0x100fe20003803000 */
[----:B------:R-:W-:Y:S01]  /*e8c0*/  PRMT R2, R2, 0x5410, R5 ;  /* 0x0000541002027816 */ /* 0x000fe20000000005 */
[C---:B------:R-:W-:Y:S01]  /*e8d0*/  HMMA.16816.F32.BF16 R240, R8.reuse, R32, R240 ;  /* 0x0000002008f0723c */ /* 0x040fe200000418f0 */
[----:B------:R-:W-:Y:S01]  /*e8e0*/  PRMT R4, R21, 0x5410, R4 ;  /* 0x0000541015047816 */ /* 0x000fe20000000004 */
[----:B------:R2:W5:Y:S01]  /*e8f0*/  LDL.LU R207, [R1+0x15c] ;  /* 0x00015c0001cf7983 */ /* 0x0005620000300800 */
[----:B------:R-:W-:Y:S01]  /*e900*/  LOP3.LUT R124, R96, R0, RZ, 0xc0, !PT ;  /* 0x00000000607c7212 */ /* 0x000fe200078ec0ff */
[--C-:B------:R-:W-:Y:S01]  /*e910*/  HSET2.LE.AND R0, R2, R221.reuse, PT ;  /* 0x000000dd02007233 */ /* 0x100fe20003803000 */
[----:B------:R-:W-:Y:S01]  /*e920*/  LOP3.LUT R3, R7, 0xff, RZ, 0xc0, !PT ;  /* 0x000000ff07037812 */ /* 0x000fe200078ec0ff */
[----:B------:R-:W-:Y:S01]  /*e930*/  HSET2.LE.AND R2, R4, R221, PT ;  /* 0x000000dd04027233 */ /* 0x000fe20003803000 */
[----:B------:R2:W5:Y:S01]  /*e940*/  LDL.LU R204, [R1+0x158] ;  /* 0x0001580001cc7983 */ /* 0x0005620000300800 */
[----:B------:R-:W-:Y:S01]  /*e950*/  HMMA.16816.F32.BF16 R28, R8, R30, R188 ;  /* 0x0000001e081c723c */ /* 0x000fe200000418bc */
[----:B------:R-:W-:-:S02]  /*e960*/  PRMT R3, R3, 0x5410, R20 ;  /* 0x0000541003037816 */ /* 0x000fc40000000014 */
[----:B------:R-:W-:Y:S01]  /*e970*/  LOP3.LUT R126, R67, R2, RZ, 0xc0, !PT ;  /* 0x00000002437e7212 */ /* 0x000fe200078ec0ff */
[----:B------:R-:W-:Y:S01]  /*e980*/  LDSM.16.MT88.4 R20, [R205+0xb800] ;  /* 0x00b80000cd14783b */ /* 0x000fe20000004200 */
[----:B------:R-:W-:-:S03]  /*e990*/  LOP3.LUT R2, R69, R252, R70, 0x96, !PT ;  /* 0x000000fc45027212 */ /* 0x000fc600078e9646 */
[C---:B------:R-:W-:Y:S01]  /*e9a0*/  HMMA.16816.F32.BF16 R188, R8.reuse, R26, R112 ;  /* 0x0000001a08bc723c */ /* 0x040fe20000041870 */
[----:B------:R-:W-:Y:S01]  /*e9b0*/  LOP3.LUT R125, R82, R0, RZ, 0xc0, !PT ;  /* 0x00000000527d7212 */ /* 0x000fe200078ec0ff */
[----:B------:R-:W-:Y:S01]  /*e9c0*/  HSET2.LE.AND R0, R3, R221, PT ;  /* 0x000000dd03007233 */ /* 0x000fe20003803000 */
[----:B------:R-:W-:Y:S01]  /*e9d0*/  IMAD.WIDE.U32 R2, R2, -0x2daee0ad, RZ ;  /* 0xd2511f5302027825 */ /* 0x000fe200078e00ff */
[----:B------:R-:W3:Y:S03]  /*e9e0*/  LDSM.16.MT88.4 R64, [R205+0xa800] ;  /* 0x00a80000cd40783b */ /* 0x000ee60000004200 */
[----:B------:R-:W-:Y:S01]  /*e9f0*/  MOV R112, R98 ;  /* 0x0000006200707202 */ /* 0x000fe20000000f00 */
[----:B------:R-:W-:Y:S01]  /*ea00*/  IMAD.MOV.U32 R113, RZ, RZ, R219 ;  /* 0x000000ffff717224 */ /* 0x000fe200078e00db */
[----:B------:R-:W-:Y:S01]  /*ea10*/  MOV R115, R131 ;  /* 0x0000008300737202 */ /* 0x000fe20000000f00 */
[----:B------:R-:W-:Y:S01]  /*ea20*/  IMAD.MOV.U32 R114, RZ, RZ, R218 ;  /* 0x000000ffff727224 */ /* 0x000fe200078e00da */
[----:B------:R-:W-:Y:S01]  /*ea30*/  HMMA.16816.F32.BF16 R184, R8, R24, R184 ;  /* 0x0000001808b8723c */ /* 0x000fe200000418b8 */
[----:B------:R-:W4:Y:S01]  /*ea40*/  LDSM.16.MT88.4 R80, [R201+0xb800] ;  /* 0x00b80000c950783b */ /* 0x000f220000004200 */
[----:B------:R-:W-:-:S02]  /*ea50*/  LOP3.LUT R127, R102, R0, RZ, 0xc0, !PT ;  /* 0x00000000667f7212 */ /* 0x000fc400078ec0ff */
[----:B------:R-:W-:Y:S01]  /*ea60*/  LOP3.LUT R0, R3, R244, R100, 0x96, !PT ;  /* 0x000000f403007212 */ /* 0x000fe200078e9664 */
[----:B------:R-:W-:Y:S03]  /*ea70*/  LDSM.16.MT88.4 R96, [R203+0xb800] ;  /* 0x00b80000cb60783b */ /* 0x000fe60000004200 */
[C---:B------:R-:W-:Y:S01]  /*ea80*/  HMMA.16816.F32.BF16 R196, R8.reuse, R34, R196 ;  /* 0x0000002208c4723c */ /* 0x040fe200000418c4 */
[----:B------:R-:W-:Y:S01]  /*ea90*/  LOP3.LUT R3, R2, 0xffff, RZ, 0xc0, !PT ;  /* 0x0000ffff02037812 */ /* 0x000fe200078ec0ff */
[----:B------:R2:W5:Y:S06]  /*eaa0*/  LDL.LU R202, [R1+0x154] ;  /* 0x0001540001ca7983 */ /* 0x00056c0000300800 */
[----:B------:R-:W-:Y:S01]  /*eab0*/  HMMA.16816.F32.BF16 R32, R8, R40, R156 ;  /* 0x000000280820723c */ /* 0x000fe2000004189c */
[----:B------:R-:W1:Y:S01]  /*eac0*/  LDSM.16.MT88.4 R156, [R203+0xa800] ;  /* 0x00a80000cb9c783b */ /* 0x000e620000004200 */
[----:B------:R-:W-:-:S06]  /*ead0*/  SHF.R.U32.HI R4, RZ, 0x8, R3 ;  /* 0x00000008ff047819 */ /* 0x000fcc0000011603 */
[----:B------:R-:W-:Y:S01]  /*eae0*/  HMMA.16816.F32.BF16 R24, R8, R42, R112 ;  /* 0x0000002a0818723c */ /* 0x000fe20000041870 */
[----:B------:R-:W2:Y:S01]  /*eaf0*/  LDSM.16.MT88.4 R112, [R206+0xb800] ;  /* 0x00b80000ce70783b */ /* 0x000ea20000004200 */
[----:B------:R-:W-:Y:S02]  /*eb00*/  LOP3.LUT R3, R2, 0xff, RZ, 0xc0, !PT ;  /* 0x000000ff02037812 */ /* 0x000fe400078ec0ff */
[--C-:B------:R-:W-:Y:S01]  /*eb10*/  SHF.R.U32.HI R6, RZ, 0x10, R2.reuse ;  /* 0x00000010ff067819 */ /* 0x100fe20000011602 */
[----:B------:R1:W5:Y:S01]  /*eb20*/  LDL.LU R200, [R1+0x150] ;  /* 0x0001500001c87983 */ /* 0x0003620000300800 */
[----:B------:R-:W-:Y:S02]  /*eb30*/  SHF.R.U32.HI R7, RZ, 0x18, R2 ;  /* 0x00000018ff077819 */ /* 0x000fe40000011602 */
[----:B------:R-:W-:Y:S02]  /*eb40*/  LOP3.LUT R2, R0, 0xffff, RZ, 0xc0, !PT ;  /* 0x0000ffff00027812 */ /* 0x000fe400078ec0ff */
[----:B------:R-:W-:-:S02]  /*eb50*/  PRMT R8, R3, 0x5410, R4 ;  /* 0x0000541003087816 */ /* 0x000fc40000000004 */
[----:B------:R-:W-:Y:S02]  /*eb60*/  SHF.R.U32.HI R3, RZ, 0x8, R2 ;  /* 0x00000008ff037819 */ /* 0x000fe40000011602 */
[----:B------:R-:W-:-:S04]  /*eb70*/  LOP3.LUT R2, R0, 0xff, RZ, 0xc0, !PT ;  /* 0x000000ff00027812 */ /* 0x000fc800078ec0ff */
[----:B------:R-:W-:Y:S02]  /*eb80*/  PRMT R3, R2, 0x5410, R3 ;  /* 0x0000541002037816 */ /* 0x000fe40000000003 */
[--C-:B------:R-:W-:Y:S02]  /*eb90*/  SHF.R.U32.HI R2, RZ, 0x10, R0.reuse ;  /* 0x00000010ff027819 */ /* 0x100fe40000011600 */
[----:B------:R-:W-:Y:S02]  /*eba0*/  SHF.R.U32.HI R5, RZ, 0x18, R0 ;  /* 0x00000018ff057819 */ /* 0x000fe40000011600 */
[----:B------:R-:W-:Y:S02]  /*ebb0*/  LOP3.LUT R2, R2, 0xff, RZ, 0xc0, !PT ;  /* 0x000000ff02027812 */ /* 0x000fe400078ec0ff */
[----:B------:R-:W-:Y:S01]  /*ebc0*/  LOP3.LUT R4, R6, 0xff, RZ, 0xc0, !PT ;  /* 0x000000ff06047812 */ /* 0x000fe200078ec0ff */
[----:B------:R-:W-:Y:S01]  /*ebd0*/  HSET2.LE.AND R0, R3, R221, PT ;  /* 0x000000dd03007233 */ /* 0x000fe20003803000 */
[----:B------:R-:W-:-:S02]  /*ebe0*/  PRMT R2, R2, 0x5410, R5 ;  /* 0x0000541002027816 */ /* 0x000fc40000000005 */
[----:B------:R-:W-:Y:S02]  /*ebf0*/  PRMT R3, R4, 0x5410, R7 ;  /* 0x0000541004037816 */ /* 0x000fe40000000007 */
[----:B------:R-:W-:Y:S01]  /*ec00*/  LOP3.LUT R128, R128, R0, RZ, 0xc0, !PT ;  /* 0x0000000080807212 */ /* 0x000fe200078ec0ff */
[--C-:B------:R-:W-:Y:S02]  /*ec10*/  HSET2.LE.AND R0, R2, R221.reuse, PT ;  /* 0x000000dd02007233 */ /* 0x100fe40003803000 */
[--C-:B------:R-:W-:Y:S02]  /*ec20*/  HSET2.LE.AND R2, R8, R221.reuse, PT ;  /* 0x000000dd08027233 */ /* 0x100fe40003803000 */
[----:B------:R-:W-:Y:S01]  /*ec30*/  HSET2.LE.AND R3, R3, R221, PT ;  /* 0x000000dd03037233 */ /* 0x000fe20003803000 */
[----:B-1----:R-:W-:Y:S01]  /*ec40*/  HMMA.16816.F32.BF16 R44, R124, R50, R56 ;  /* 0x000000327c2c723c */ /* 0x002fe20000041838 */
[----:B------:R-:W-:Y:S02]  /*ec50*/  LOP3.LUT R129, R129, R0, RZ, 0xc0, !PT ;  /* 0x0000000081817212 */ /* 0x000fe400078ec0ff */
[----:B------:R-:W-:-:S02]  /*ec60*/  LOP3.LUT R130, R130, R2, RZ, 0xc0, !PT ;  /* 0x0000000282827212 */ /* 0x000fc400078ec0ff */
[----:B------:R-:W-:-:S03]  /*ec70*/  LOP3.LUT R131, R103, R3, RZ, 0xc0, !PT ;  /* 0x0000000367837212 */ /* 0x000fc600078ec0ff */
[C---:B---3--:R-:W-:Y:S08]  /*ec80*/  HMMA.16816.F32.BF16 R56, R124.reuse, R64, R60 ;  /* 0x000000407c38723c */ /* 0x048ff0000004183c */
[C---:B------:R-:W-:Y:S08]  /*ec90*/  HMMA.16816.F32.BF16 R60, R124.reuse, R66, R72 ;  /* 0x000000427c3c723c */ /* 0x040ff00000041848 */
[C---:B----4-:R-:W-:Y:S08]  /*eca0*/  HMMA.16816.F32.BF16 R72, R124.reuse, R80, R76 ;  /* 0x000000507c48723c */ /* 0x050ff0000004184c */
        /* <DEDUP_REMOVED lines=11> */
[----:B------:R-:W-:Y:S07]  /*ed60*/  HMMA.16816.F32.BF16 R124, R124, R22, R116 ;  /* 0x000000167c7c723c */ /* 0x000fee0000041874 */
[----:B------:R-:W-:Y:S01]  /*ed70*/  IMAD.MOV.U32 R116, RZ, RZ, R39 ;  /* 0x000000ffff747224 */ /* 0x000fe200078e0027 */
[----:B------:R-:W-:Y:S01]  /*ed80*/  MOV R117, R38 ;  /* 0x0000002600757202 */ /* 0x000fe20000000f00 */
[----:B------:R-:W-:-:S02]  /*ed90*/  IMAD.MOV.U32 R118, RZ, RZ, R37 ;  /* 0x000000ffff767224 */ /* 0x000fc400078e0025 */
[----:B------:R-:W-:Y:S02]  /*eda0*/  IMAD.MOV.U32 R119, RZ, RZ, R36 ;  /* 0x000000ffff777224 */ /* 0x000fe400078e0024 */
[----:B------:R-:W-:Y:S01]  /*edb0*/  HMMA.16816.F32.BF16 R36, R128, R48, R180 ;  /* 0x000000308024723c */ /* 0x000fe200000418b4 */
[----:B------:R-:W2:Y:S01]  /*edc0*/  LDL R183, [R1+0xd8] ;  /* 0x0000d80001b77983 */ /* 0x000ea20000100800 */
[----:B------:R-:W-:-:S05]  /*edd0*/  FADD.FTZ R0, R194, R193 ;  /* 0x000000c1c2007221 */ /* 0x000fca0000010000 */
[----:B------:R1:W-:Y:S01]  /*ede0*/  STL [R1+0x68], R0 ;  /* 0x0000680001007387 */ /* 0x0003e20000100800 */
[----:B------:R-:W-:Y:S01]  /*edf0*/  HMMA.16816.F32.BF16 R84, R128, R96, R248 ;  /* 0x000000608054723c */ /* 0x000fe200000418f8 */
[----:B------:R-:W-:Y:S02]  /*ee00*/  IADD3 R218, P2, R12, -0x80, RZ ;  /* 0xffffff800cda7810 */ /* 0x000fe40007f5e0ff */
[----:B------:R-:W-:-:S05]  /*ee10*/  MOV R180, R192 ;  /* 0x000000c000b47202 */ /* 0x000fca0000000f00 */
[----:B------:R-:W-:Y:S01]  /*ee20*/  HMMA.16816.F32.BF16 R168, R128, R164, R168 ;  /* 0x000000a480a8723c */ /* 0x000fe200000418a8 */
[----:B------:R-:W-:-:S07]  /*ee30*/  IADD3.X R219, R13, -0x1, RZ, P2, !PT ;  /* 0xffffffff0ddb7810 */ /* 0x000fce00017fe4ff */
[C---:B------:R-:W-:Y:S08]  /*ee40*/  HMMA.16816.F32.BF16 R160, R128.reuse, R156, R160 ;  /* 0x0000009c80a0723c */ /* 0x040ff000000418a0 */
[C---:B------:R-:W-:Y:S08]  /*ee50*/  HMMA.16816.F32.BF16 R52, R128.reuse, R64, R176 ;  /* 0x000000408034723c */ /* 0x040ff000000418b0 */
[C---:B------:R-:W-:Y:S08]  /*ee60*/  HMMA.16816.F32.BF16 R68, R128.reuse, R80, R184 ;  /* 0x000000508044723c */ /* 0x040ff000000418b8 */
[C---:B------:R-:W-:Y:S08]  /*ee70*/  HMMA.16816.F32.BF16 R96, R128.reuse, R98, R116 ;  /* 0x000000628060723c */ /* 0x040ff00000041874 */
[C---:B------:R-:W-:Y:S08]  /*ee80*/  HMMA.16816.F32.BF16 R100, R128.reuse, R112, R240 ;  /* 0x000000708064723c */ /* 0x040ff000000418f0 */
[C---:B------:R-:W-:Y:S08]  /*ee90*/  HMMA.16816.F32.BF16 R164, R128.reuse, R166, R132 ;  /* 0x000000a680a4723c */ /* 0x040ff00000041884 */
[----:B------:R-:W-:Y:S01]  /*eea0*/  HMMA.16816.F32.BF16 R156, R128, R158, R172 ;  /* 0x0000009e809c723c */ /* 0x000fe200000418ac */
[----:B------:R-:W-:Y:S01]  /*eeb0*/  IMAD.MOV.U32 R135, RZ, RZ, R245 ;  /* 0x000000ffff877224 */ /* 0x000fe200078e00f5 */
[----:B------:R-:W-:Y:S01]  /*eec0*/  MOV R133, R222 ;  /* 0x000000de00857202 */ /* 0x000fe20000000f00 */
[----:B------:R-:W-:-:S05]  /*eed0*/  IMAD.MOV.U32 R132, RZ, RZ, R211 ;  /* 0x000000ffff847224 */ /* 0x000fca00078e00d3 */
[----:B------:R-:W-:Y:S01]  /*eee0*/  HMMA.16816.F32.BF16 R48, R128, R50, R136 ;  /* 0x000000328030723c */ /* 0x000fe20000041888 */
[----:B------:R-:W-:-:S07]  /*eef0*/  IMAD.MOV.U32 R134, RZ, RZ, R235 ;  /* 0x000000ffff867224 */ /* 0x000fce00078e00eb */
[C---:B------:R-:W-:Y:S08]  /*ef00*/  HMMA.16816.F32.BF16 R64, R128.reuse, R66, R28 ;  /* 0x000000428040723c */ /* 0x040ff0000004181c */
[C---:B------:R-:W-:Y:S08]  /*ef10*/  HMMA.16816.F32.BF16 R80, R128.reuse, R82, R188 ;  /* 0x000000528050723c */ /* 0x040ff000000418bc */
[C---:B------:R-:W-:Y:S08]  /*ef20*/  HMMA.16816.F32.BF16 R112, R128.reuse, R114, R196 ;  /* 0x000000728070723c */ /* 0x040ff000000418c4 */
[C---:B------:R-:W-:Y:S08]  /*ef30*/  HMMA.16816.F32.BF16 R116, R128.reuse, R20, R32 ;  /* 0x000000148074723c */ /* 0x040ff00000041820 */
[----:B------:R-:W-:Y:S01]  /*ef40*/  HMMA.16816.F32.BF16 R128, R128, R22, R24 ;  /* 0x000000168080723c */ /* 0x000fe20000041818 */
[----:B--2---:R-:W-:Y:S11]  /*ef50*/  ISETP.GT.AND P3, PT, R192, R183, PT ;  /* 0x000000b7c000720c */ /* 0x004ff60003f64270 */
[----:B------:R-:W-:Y:S02]  /*ef60*/  @!UPT UIADD3 URZ, URZ, URZ, URZ ;  /* 0x0000003f3f3ff290 */ /* 0x000fe4000fffe03f */
[----:B------:R-:W-:Y:S05]  /*ef70*/  @!P3 BRA `(.L_x_2241) ;  /* 0x000125500000b947 */ /* 0x000fea0003800000 */
[----:B-1----:R-:W2:Y:S01]  /*ef80*/  LDL.64 R174, [R1+0x60] ;  /* 0x0000600001ae7983 */ /* 0x002ea20000100a00 */
[----:B------:R-:W-:-:S04]  /*ef90*/  DEPBAR.LE SB0, 0x0 ;  /* 0x000080000000791a */ /* 0x000fc80000000000 */
[----:B------:R-:W3:Y:S04]  /*efa0*/  LDL R248, [R1+0x44] ;  /* 0x0000440001f87983 */ /* 0x000ee80000100800 */
[----:B------:R-:W4:Y:S04]  /*efb0*/  LDL.64 R6, [R1+0xf8] ;  /* 0x0000f80001067983 */ /* 0x000f280000100a00 */
[----:B------:R-:W4:Y:S01]  /*efc0*/  LDL.64 R10, [R1+0x110] ;  /* 0x00011000010a7983 */ /* 0x000f220000100a00 */
[----:B------:R-:W-:Y:S03]  /*efd0*/  WARPSYNC 0xffffffff ;  /* 0xffffffff00007948 */ /* 0x000fe60003800000 */
[----:B------:R-:W-:Y:S06]  /*efe0*/  BAR.SYNC.DEFER_BLOCKING 0x0 ;  /* 0x0000000000007b1d */ /* 0x000fec0000010000 */
[----:B-----5:R-:W-:Y:S01]  /*eff0*/  @P1 STS.128 [R220+0xa000], RZ ;  /* 0x00a000ffdc001388 */ /* 0x020fe20000000c00 */
[----:B--2---:R-:W-:-:S02]  /*f000*/  SHF.L.U64.HI R2, R174, 0x5, R175 ;  /* 0x00000005ae027819 */ /* 0x004fc400000102af */
[----:B---3--:R-:W-:Y:S01]  /*f010*/  IADD3 R180, R248, -0x3, RZ ;  /* 0xfffffffdf8b47810 */ /* 0x008fe20007ffe0ff */
[----:B------:R-:W-:-:S03]  /*f020*/  IMAD.SHL.U32 R0, R174, 0x20, RZ ;  /* 0x00000020ae007824 */ /* 0x000fc600078e00ff */
[----:B------:R-:W-:Y:S01]  /*f030*/  SHF.R.S32.HI R5, RZ, 0x1f, R180 ;  /* 0x0000001fff057819 */ /* 0x000fe200000114b4 */
[----:B------:R-:W-:Y:S02]  /*f040*/  IMAD R4, R2, R180, RZ ;  /* 0x000000b402047224 */ /* 0x000fe400078e02ff */
[----:B----4-:R-:W-:Y:S02]  /*f050*/  IMAD.MOV.U32 R6, RZ, RZ, R10 ;  /* 0x000000ffff067224 */ /* 0x010fe400078e000a */
[-C--:B------:R-:W-:Y:S02]  /*f060*/  IMAD R4, R5, R0.reuse, R4 ;  /* 0x0000000005047224 */ /* 0x080fe400078e0204 */
[----:B------:R-:W-:Y:S01]  /*f070*/  IMAD.WIDE.U32 R2, R180, R0, R6 ;  /* 0x00000000b4027225 */ /* 0x000fe200078e0006 */
[----:B------:R1:W-:Y:S03]  /*f080*/  STL.64 [R1+0x128], R6 ;  /* 0x0001280601007387 */ /* 0x0003e60000100a00 */
[----:B------:R-:W-:Y:S01]  /*f090*/  IMAD.IADD R3, R3, 0x1, R4 ;  /* 0x0000000103037824 */ /* 0x000fe200078e0204 */
[----:B------:R-:W-:-:S02]  /*f0a0*/  LEA R0, P2, R174, R2, 0x4 ;  /* 0x00000002ae007211 */ /* 0x000fc400078420ff */
[-C--:B------:R-:W-:Y:S02]  /*f0b0*/  @!P1 LEA R10, P5, R2, R238.reuse, 0x1 ;  /* 0x000000ee020a9211 */ /* 0x080fe400078a08ff */
[-C--:B------:R-:W-:Y:S02]  /*f0c0*/  @!P1 LEA R8, P4, R0, R238.reuse, 0x1 ;  /* 0x000000ee00089211 */ /* 0x080fe400078808ff */
[----:B------:R-:W-:Y:S02]  /*f0d0*/  LEA.HI.X R5, R174, R3, R175, 0x4, P2 ;  /* 0x00000003ae057211 */ /* 0x000fe400010f24af */
[-C--:B------:R-:W-:Y:S02]  /*f0e0*/  @!P1 LEA.HI.X R11, R2, R239.reuse, R3, 0x1, P5 ;  /* 0x000000ef020b9211 */ /* 0x080fe400028f0c03 */
[C---:B------:R-:W-:Y:S02]  /*f0f0*/  @!P0 LEA R4, P2, R0.reuse, R238, 0x1 ;  /* 0x000000ee00048211 */ /* 0x040fe400078408ff */
[CCC-:B------:R-:W-:Y:S01]  /*f100*/  @!P1 LEA.HI.X R9, R0.reuse, R239.reuse, R5.reuse, 0x1, P4 ;  /* 0x000000ef00099211 */ /* 0x1c0fe200020f0c05 */
[----:B------:R-:W-:Y:S01]  /*f110*/  @!PT LDS RZ, [RZ] ;  /* 0x00000000fffff984 */ /* 0x000fe20000000800 */
[----:B------:R-:W-:Y:S01]  /*f120*/  @!PT LDS RZ, [RZ] ;  /* 0x00000000fffff984 */ /* 0x000fe20000000800 */
[----:B------:R-:W-:Y:S01]  /*f130*/  @!PT LDS RZ, [RZ] ;  /* 0x00000000fffff984 */ /* 0x000fe20000000800 */
[----:B------:R2:W-:Y:S01]  /*f140*/  @!P1 LDGSTS.E.BYPASS.LTC128B.128 [R220+0xa000], [R10.64] ;  /* 0x0a0000000adc9fae */ /* 0x0005e2000b901d44 */
[----:B------:R-:W-:-:S02]  /*f150*/  @!P0 LEA.HI.X R5, R0, R239, R5, 0x1, P2 ;  /* 0x000000ef00058211 */ /* 0x000fc400010f0c05 */
[----:B-1----:R-:W-:-:S04]  /*f160*/  @!P0 LEA R6, P3, R2, R238, 0x1 ;  /* 0x000000ee02068211 */ /* 0x002fc800078608ff */
[----:B------:R-:W-:Y:S01]  /*f170*/  @!P0 LEA.HI.X R7, R2, R239, R3, 0x1, P3 ;  /* 0x000000ef02078211 */ /* 0x000fe200018f0c03 */
        /* <DEDUP_REMOVED lines=16> */
[----:B------:R-:W3:Y:S04]  /*f280*/  LDSM.16.M88.4 R20, [R202+0x2000] ;  /* 0x00200000ca14783b */ /* 0x000ee80000000200 */
[----:B------:R-:W4:Y:S04]  /*f290*/  LDSM.16.M88.4 R24, [R202] ;  /* 0x00000000ca18783b */ /* 0x000f280000000200 */
[----:B------:R-:W-:Y:S04]  /*f2a0*/  LDSM.16.M88.4 R32, [R212] ;  /* 0x00000000d420783b */ /* 0x000fe80000000200 */
[----:B--2---:R-:W-:Y:S04]  /*f2b0*/  LDSM.16.M88.4 R8, [R204] ;  /* 0x00000000cc08783b */ /* 0x004fe80000000200 */
[----:B------:R-:W-:Y:S04]  /*f2c0*/  LDSM.16.M88.4 R136, [R200+0x8800] ;  /* 0x00880000c888783b */ /* 0x000fe80000000200 */
[----:B-1----:R-:W1:Y:S04]  /*f2d0*/  LDSM.16.M88.4 R4, [R204+0x2000] ;  /* 0x00200000cc04783b */ /* 0x002e680000000200 */
[----:B------:R-:W0:Y:S01]  /*f2e0*/  LDGDEPBAR ;  /* 0x00000000000079af */ /* 0x000e220000000000 */
[-C--:B---3--:R-:W-:Y:S08]  /*f2f0*/  HMMA.16816.F32.BF16 R28, R20, R132.reuse, RZ ;  /* 0x00000084141c723c */ /* 0x088ff000000418ff */
[----:B----4-:R-:W-:Y:S11]  /*f300*/  HMMA.16816.F32.BF16 R172, R24, R132, RZ ;  /* 0x0000008418ac723c */ /* 0x010ff600000418ff */
[----:B------:R-:W-:Y:S05]  /*f310*/  @!UPT UIADD3 URZ, URZ, URZ, URZ ;  /* 0x0000003f3f3ff290 */ /* 0x000fea000fffe03f */
[-C--:B-1----:R-:W-:Y:S01]  /*f320*/  HMMA.16816.F32.BF16 R188, R4, R32.reuse, R28 ;  /* 0x0000002004bc723c */ /* 0x082fe2000004181c */
[----:B------:R-:W1:Y:S07]  /*f330*/  LDSM.16.M88.4 R28, [R215] ;  /* 0x00000000d71c783b */ /* 0x000e6e0000000200 */
[----:B------:R-:W-:Y:S08]  /*f340*/  HMMA.16816.F32.BF16 R192, R8, R32, R172 ;  /* 0x0000002008c0723c */ /* 0x000ff000000418ac */
[-C--:B------:R-:W-:Y:S08]  /*f350*/  HMMA.16816.F32.BF16 R172, R20, R136.reuse, RZ ;  /* 0x0000008814ac723c */ /* 0x080ff000000418ff */
[----:B------:R-:W-:Y:S11]  /*f360*/  HMMA.16816.F32.BF16 R176, R24, R136, RZ ;  /* 0x0000008818b0723c */ /* 0x000ff600000418ff */
[----:B------:R-:W-:Y:S05]  /*f370*/  @!UPT UIADD3 URZ, URZ, URZ, URZ ;  /* 0x0000003f3f3ff290 */ /* 0x000fea000fffe03f */
        /* <DEDUP_REMOVED lines=72> */
[----:B------:R-:W2:Y:S01]  /*f800*/  LDSM.16.M88.4 R8, [R208+0x4000] ;  /* 0x00400000d008783b */ /* 0x000ea20000000200 */
[----:B------:R-:W-:-:S02]  /*f810*/  ISETP.GT.AND P2, PT, R180, R183, PT ;  /* 0x000000b7b400720c */ /* 0x000fc40003f44270 */
[C---:B-1----:R-:W-:Y:S08]  /*f820*/  HMMA.16816.F32.BF16 R184, R4.reuse, R22, R172 ;  /* 0x0000001604b8723c */ /* 0x042ff000000418ac */
[-C--:B------:R-:W-:Y:S08]  /*f830*/  HMMA.16816.F32.BF16 R192, R4, R20.reuse, R192 ;  /* 0x0000001404c0723c */ /* 0x080ff000000418c0 */
[C---:B--2---:R-:W-:Y:S08]  /*f840*/  HMMA.16816.F32.BF16 R176, R8.reuse, R20, R176 ;  /* 0x0000001408b0723c */ /* 0x044ff000000418b0 */
[----:B------:R-:W-:Y:S01]  /*f850*/  HMMA.16816.F32.BF16 R172, R8, R22, R32 ;  /* 0x0000001608ac723c */ /* 0x000fe20000041820 */
[----:B------:R-:W1:Y:S01]  /*f860*/  LDSM.16.M88.4 R20, [R207+0x1800] ;  /* 0x00180000cf14783b */ /* 0x000e620000000200 */
[----:B------:R-:W-:-:S04]  /*f870*/  DEPBAR.LE SB0, 0x0 ;  /* 0x000080000000791a */ /* 0x000fc80000000000 */
[----:B------:R-:W-:Y:S02]  /*f880*/  BSSY B1, `(.L_x_2246) ;  /* 0x0000035000017945 */ /* 0x000fe40003800000 */
[-C--:B-1----:R-:W-:Y:S08]  /*f890*/  HMMA.16816.F32.BF16 R188, R4, R20.reuse, R132 ;  /* 0x0000001404bc723c */ /* 0x082ff00000041884 */
[----:B------:R-:W-:Y:S08]  /*f8a0*/  HMMA.16816.F32.BF16 R136, R8, R20, R136 ;  /* 0x000000140888723c */ /* 0x000ff00000041888 */
[-C--:B------:R-:W-:Y:S08]  /*f8b0*/  HMMA.16816.F32.BF16 R196, R4, R22.reuse, R28 ;  /* 0x0000001604c4723c */ /* 0x080ff0000004181c */
[----:B------:R-:W-:Y:S01]  /*f8c0*/  HMMA.16816.F32.BF16 R132, R8, R22, R24 ;  /* 0x000000160884723c */ /* 0x000fe20000041818 */
[----:B------:R-:W-:Y:S06]  /*f8d0*/  BAR.SYNC.DEFER_BLOCKING 0x0 ;  /* 0x0000000000007b1d */ /* 0x000fec0000010000 */
[----:B------:R-:W-:Y:S01]  /*f8e0*/  @!UPT UIADD3 URZ, URZ, URZ, URZ ;  /* 0x0000003f3f3ff290 */ /* 0x000fe2000fffe03f */
[----:B------:R-:W-:Y:S11]  /*f8f0*/  @!P2 BRA `(.L_x_2247) ;  /* 0x000002d00000a947 */ /* 0x000ff60003800000 */
[----:B------:R-:W2:Y:S04]  /*f900*/  LDL R249, [R1+0x100] ;  /* 0x0001000001f97983 */ /* 0x000ea80000100800 */
[----:B------:R-:W3:Y:S04]  /*f910*/  LDL R181, [R1+0xcc] ;  /* 0x0000cc0001b57983 */ /* 0x000ee80000100800 */
[----:B------:R-:W4:Y:S04]  /*f920*/  LDL.64 R250, [R1+0xf0] ;  /* 0x0000f00001fa7983 */ /* 0x000f280000100a00 */
[----:B------:R-:W5:Y:S04]  /*f930*/  LDL R182, [R1+0x104] ;  /* 0x0001040001b67983 */ /* 0x000f680000100800 */
[----:B------:R-:W5:Y:S01]  /*f940*/  LDL R183, [R1+0x108] ;  /* 0x0001080001b77983 */ /* 0x000f620000100800 */
[----:B------:R-:W-:-:S04]  /*f950*/  IADD3 R2, R248, -0x4, RZ ;  /* 0xfffffffcf8027810 */ /* 0x000fc80007ffe0ff */
[----:B------:R-:W-:Y:S01]  /*f960*/  SHF.R.S32.HI R3, RZ, 0x1f, R2 ;  /* 0x0000001fff037819 */ /* 0x000fe20000011402 */
[----:B------:R1:W-:Y:S01]  /*f970*/  @P1 STS.128 [R220+0x8000], RZ ;  /* 0x008000ffdc001388 */ /* 0x0003e20000000c00 */
[----:B------:R-:W-:Y:S01]  /*f980*/  BSSY B0, `(.L_x_2248) ;  /* 0x0000023000007945 */ /* 0x000fe20003800000 */
[----:B--2---:R-:W-:-:S04]  /*f990*/  IMAD R0, R249, R2, RZ ;  /* 0x00000002f9007224 */ /* 0x004fc800078e02ff */
[-C--:B---3--:R-:W-:Y:S02]  /*f9a0*/  IMAD R0, R3, R181.reuse, R0 ;  /* 0x000000b503007224 */ /* 0x088fe400078e0200 */
[----:B----4-:R-:W-:-:S04]  /*f9b0*/  IMAD.WIDE.U32 R2, R2, R181, R250 ;  /* 0x000000b502027225 */ /* 0x010fc800078e00fa */
        /* <DEDUP_REMOVED lines=10> */
[----:B-----5:R-:W-:-:S03]  /*fa60*/  IADD3 R2, P2, R182, R2, RZ ;  /* 0x00000002b6027210 */ /* 0x020fc60007f5e0ff */
        /* <DEDUP_REMOVED lines=20> */
.L_x_2249:
[----:B------:R-:W-:Y:S05]  /*fbb0*/  BSYNC B0 ;  /* 0x0000000000007941 */ /* 0x000fea0003800000 */
.L_x_2248:
[----:B------:R-:W0:Y:S02]  /*fbc0*/  LDGDEPBAR ;  /* 0x00000000000079af */ /* 0x000e240000000000 */
.L_x_2247:
[----:B------:R-:W-:Y:S05]  /*fbd0*/  BSYNC B1 ;  /* 0x0000000000017941 */ /* 0x000fea0003800000 */
.L_x_2246:
[----:B------:R-:W2:Y:S04]  /*fbe0*/  LDL R0, [R1+0xac] ;  /* 0x0000ac0001007983 */ /* 0x000ea80000100800 */
[----:B------:R-:W3:Y:S04]  /*fbf0*/  LDL R2, [R1+0xa8] ;  /* 0x0000a80001027983 */ /* 0x000ee80000100800 */
[----:B------:R-:W4:Y:S04]  /*fc00*/  LDL R6, [R1+0x6c] ;  /* 0x00006c0001067983 */ /* 0x000f280000100800 */
[----:B------:R-:W4:Y:S04]  /*fc10*/  LDL R3, [R1+0xc0] ;  /* 0x0000c00001037983 */ /* 0x000f280000100800 */
[----:B-1----:R-:W4:Y:S04]  /*fc20*/  LDL R5, [R1+0xb0] ;  /* 0x0000b00001057983 */ /* 0x002f280000100800 */
[----:B------:R-:W1:Y:S02]  /*fc30*/  S2R R4, SR_TID.X ;  /* 0x0000000000047919 */ /* 0x000e640000002100 */
[----:B-1----:R-:W-:-:S05]  /*fc40*/  IMAD.SHL.U32 R4, R4, 0x2, RZ ;  /* 0x0000000204047824 */ /* 0x002fca00078e00ff */
[----:B------:R-:W-:-:S05]  /*fc50*/  LOP3.LUT R4, R4, 0x6, RZ, 0xc0, !PT ;  /* 0x0000000604047812 */ /* 0x000fca00078ec0ff */
[----:B------:R-:W-:-:S05]  /*fc60*/  IMAD R4, R180, 0x20, R4 ;  /* 0x00000020b4047824 */ /* 0x000fca00078e0204 */
[C---:B------:R-:W-:Y:S02]  /*fc70*/  IADD3 R11, R4.reuse, 0x1, RZ ;  /* 0x00000001040b7810 */ /* 0x040fe40007ffe0ff */
[C---:B------:R-:W-:Y:S02]  /*fc80*/  IADD3 R10, R4.reuse, 0x8, RZ ;  /* 0x00000008040a7810 */ /* 0x040fe40007ffe0ff */
[C---:B------:R-:W-:Y:S02]  /*fc90*/  IADD3 R9, R4.reuse, 0x9, RZ ;  /* 0x0000000904097810 */ /* 0x040fe40007ffe0ff */
[C---:B------:R-:W-:Y:S02]  /*fca0*/  IADD3 R8, R4.reuse, 0x10, RZ ;  /* 0x0000001004087810 */ /* 0x040fe40007ffe0ff */
[C---:B------:R-:W-:Y:S02]  /*fcb0*/  IADD3 R7, R4.reuse, 0x11, RZ ;  /* 0x0000001104077810 */ /* 0x040fe40007ffe0ff */
[----:B------:R-:W-:-:S02]  /*fcc0*/  ISETP.GE.AND P2, PT, R4, R228, PT ;  /* 0x000000e40400720c */ /* 0x000fc40003f46270 */
[C---:B------:R-:W-:Y:S02]  /*fcd0*/  ISETP.GE.AND P5, PT, R11.reuse, R228, PT ;  /* 0x000000e40b00720c */ /* 0x040fe40003fa6270 */
[----:B------:R-:W-:Y:S02]  /*fce0*/  ISETP.GE.OR P2, PT, R4, R234, !P2 ;  /* 0x000000ea0400720c */ /* 0x000fe40005746670 */
[C---:B------:R-:W-:Y:S02]  /*fcf0*/  ISETP.GE.AND P4, PT, R10.reuse, R228, PT ;  /* 0x000000e40a00720c */ /* 0x040fe40003f86270 */
[----:B------:R-:W-:Y:S02]  /*fd00*/  ISETP.GE.OR P5, PT, R11, R234, !P5 ;  /* 0x000000ea0b00720c */ /* 0x000fe40006fa6670 */
[----:B------:R-:W-:Y:S02]  /*fd10*/  ISETP.GE.AND P3, PT, R9, R228, PT ;  /* 0x000000e40900720c */ /* 0x000fe40003f66270 */
[----:B------:R-:W-:-:S02]  /*fd20*/  ISETP.GE.OR P4, PT, R10, R234, !P4 ;  /* 0x000000ea0a00720c */ /* 0x000fc40006786670 */
[----:B------:R-:W-:Y:S01]  /*fd30*/  ISETP.GE.OR P3, PT, R9, R234, !P3 ;  /* 0x000000ea0900720c */ /* 0x000fe20005f66670 */
[----:B--2---:R-:W-:Y:S01]  /*fd40*/  IMAD.MOV.U32 R29, RZ, RZ, R0 ;  /* 0x000000ffff1d7224 */ /* 0x004fe200078e0000 */
[----:B------:R-:W-:-:S04]  /*fd50*/  IADD3 R0, R223, -R4, RZ ;  /* 0x80000004df007210 */ /* 0x000fc80007ffe0ff */
[----:B------:R-:W-:Y:S01]  /*fd60*/  IABS R0, R0 ;  /* 0x0000000000007213 */ /* 0x000fe20000000000 */
[----:B---3--:R-:W-:-:S04]  /*fd70*/  IMAD.MOV.U32 R218, RZ, RZ, R2 ;  /* 0x000000ffffda7224 */ /* 0x008fc800078e0002 */
[----:B------:R-:W-:Y:S02]  /*fd80*/  IMAD.MOV.U32 R2, RZ, RZ, R0 ;  /* 0x000000ffff027224 */ /* 0x000fe400078e0000 */
[----:B------:R-:W-:Y:S02]  /*fd90*/  IMAD.IADD R0, R223, 0x1, -R11 ;  /* 0x00000001df007824 */ /* 0x000fe400078e0a0b */
[----:B----4-:R-:W-:-:S03]  /*fda0*/  IMAD.MOV.U32 R181, RZ, RZ, R6 ;  /* 0x000000ffffb57224 */ /* 0x010fc600078e0006 */
[----:B------:R-:W-:Y:S01]  /*fdb0*/  IABS R0, R0 ;  /* 0x0000000000007213 */ /* 0x000fe20000000000 */
[----:B------:R1:W-:Y:S01]  /*fdc0*/  I2F R6, R2 ;  /* 0x0000000200067306 */ /* 0x0003e20000201400 */
[----:B------:R-:W-:Y:S02]  /*fdd0*/  IMAD.MOV.U32 R183, RZ, RZ, R3 ;  /* 0x000000ffffb77224 */ /* 0x000fe400078e0003 */
[C---:B------:R-:W-:Y:S02]  /*fde0*/  IMAD.IADD R3, R223.reuse, 0x1, -R9 ;  /* 0x00000001df037824 */ /* 0x040fe400078e0a09 */
[----:B------:R-:W-:Y:S02]  /*fdf0*/  IMAD.MOV.U32 R182, RZ, RZ, R5 ;  /* 0x000000ffffb67224 */ /* 0x000fe400078e0005 */
[----:B-1----:R-:W-:Y:S02]  /*fe00*/  IMAD.MOV.U32 R2, RZ, RZ, R0 ;  /* 0x000000ffff027224 */ /* 0x002fe400078e0000 */
[----:B------:R-:W-:-:S05]  /*fe10*/  IMAD.IADD R0, R223, 0x1, -R10 ;  /* 0x00000001df007824 */ /* 0x000fca00078e0a0a */
[----:B------:R-:W-:Y:S01]  /*fe20*/  IABS R0, R0 ;  /* 0x0000000000007213 */ /* 0x000fe20000000000 */
[----:B------:R1:W-:Y:S04]  /*fe30*/  I2F R5, R2 ;  /* 0x0000000200057306 */ /* 0x0003e80000201400 */
[----:B-1----:R-:W-:Y:S01]  /*fe40*/  IMAD.MOV.U32 R2, RZ, RZ, R0 ;  /* 0x000000ffff027224 */ /* 0x002fe200078e0000 */
[----:B------:R-:W-:-:S06]  /*fe50*/  IABS R0, R3 ;  /* 0x0000000300007213 */ /* 0x000fcc0000000000 */
[----:B------:R-:W1:Y:S08]  /*fe60*/  I2F R0, R0 ;  /* 0x0000000000007306 */ /* 0x000e700000201400 */
[----:B------:R-:W2:Y:S01]  /*fe70*/  I2F R2, R2 ;  /* 0x0000000200027306 */ /* 0x000ea20000201400 */
[C---:B------:R-:W-:Y:S02]  /*fe80*/  IMAD.IADD R3, R223.reuse, 0x1, -R7 ;  /* 0x00000001df037824 */ /* 0x040fe400078e0a07 */
[----:B-1----:R-:W-:Y:S01]  /*fe90*/  FFMA.FTZ R24, R0, -R216, R173 ;  /* 0x800000d800187223 */ /* 0x002fe200000100ad */
[----:B------:R-:W-:-:S04]  /*fea0*/  IADD3 R0, R223, -R8, RZ ;  /* 0x80000008df007210 */ /* 0x000fc80007ffe0ff */
[----:B------:R-:W-:Y:S01]  /*feb0*/  IABS R0, R0 ;  /* 0x0000000000007213 */ /* 0x000fe20000000000 */
[----:B--2---:R-:W-:-:S04]  /*fec0*/  FFMA.FTZ R25, R2, -R216, R172 ;  /* 0x800000d802197223 */ /* 0x004fc800000100ac */
[----:B------:R-:W-:Y:S01]  /*fed0*/  IMAD.MOV.U32 R2, RZ, RZ, R0 ;  /* 0x000000ffff027224 */ /* 0x000fe200078e0000 */
[----:B------:R-:W-:-:S06]  /*fee0*/  IABS R0, R3 ;  /* 0x0000000300007213 */ /* 0x000fcc0000000000 */
[----:B------:R-:W1:Y:S01]  /*fef0*/  I2F R0, R0 ;  /* 0x0000000000007306 */ /* 0x000e620000201400 */
[-C--:B------:R-:W-:Y:S01]  /*ff00*/  FFMA.FTZ R21, R6, -R216.reuse, R176 ;  /* 0x800000d806157223 */ /* 0x080fe200000100b0 */
[----:B------:R-:W-:Y:S01]  /*ff10*/  IADD3 R6, R4, 0x18, RZ ;  /* 0x0000001804067810 */ /* 0x000fe20007ffe0ff */
[----:B-1----:R-:W-:-:S04]  /*ff20*/  FFMA.FTZ R22, R0, -R216, R137 ;  /* 0x800000d800167223 */ /* 0x002fc80000010089 */
[----:B------:R-:W-:-:S05]  /*ff30*/  IMAD.IADD R0, R223, 0x1, -R6 ;  /* 0x00000001df007824 */ /* 0x000fca00078e0a06 */
[----:B------:R-:W-:-:S06]  /*ff40*/  IABS R0, R0 ;  /* 0x0000000000007213 */ /* 0x000fcc0000000000 */
[----:B------:R-:W1:Y:S01]  /*ff50*/  I2F R0, R0 ;  /* 0x0000000000007306 */ /* 0x000e620000201400 */
[-C--:B------:R-:W-:Y:S01]  /*ff60*/  FFMA.FTZ R20, R5, -R216.reuse, R177 ;  /* 0x800000d805147223 */ /* 0x080fe200000100b1 */
[----:B------:R-:W-:Y:S01]  /*ff70*/  IADD3 R5, R4, 0x19, RZ ;  /* 0x0000001904057810 */ /* 0x000fe20007ffe0ff */
[----:B-1----:R-:W-:-:S04]  /*ff80*/  FFMA.FTZ R3, R0, -R216, R132 ;  /* 0x800000d800037223 */ /* 0x002fc80000010084 */
[----:B------:R-:W-:-:S05]  /*ff90*/  IMAD.IADD R0, R223, 0x1, -R5 ;  /* 0x00000001df007824 */ /* 0x000fca00078e0a05 */
[----:B------:R-:W-:Y:S01]  /*ffa0*/  IABS R0, R0 ;  /* 0x0000000000007213 */ /* 0x000fe20000000000 */
[----:B------:R-:W1:Y:S08]  /*ffb0*/  I2F R2, R2 ;  /* 0x0000000200027306 */ /* 0x000e700000201400 */
[----:B------:R-:W2:Y:S01]  /*ffc0*/  I2F R0, R0 ;  /* 0x0000000000007306 */ /* 0x000ea20000201400 */
[----:B------:R-:W-:-:S02]  /*ffd0*/  FSEL R27, R21, -INF , !P2 ;  /* 0xff800000151b7808 */ /* 0x000fc40005000000 */
[----:B------:R-:W-:Y:S01]  /*ffe0*/  FSEL R26, R20, -INF , !P5 ;  /* 0xff800000141a7808 */ /* 0x000fe20006800000 */
[----:B-1----:R-:W-:Y:S01]  /*fff0*/  FFMA.FTZ R23, R2, -R216, R136 ;  /* 0x800000d802177223 */ /* 0x002fe20000010088 */
[----:B------:R-:W-:Y:S02]  /*10000*/  ISETP.GE.AND P2, PT, R8, R228, PT ;  /* 0x000000e40800720c */ /* 0x000fe40003f46270 */
[----:B------:R-:W-:Y:S01]  /*10010*/  FSEL R25, R25, -INF , !P4 ;  /* 0xff80000019197808 */ /* 0x000fe20006000000 */
[----:B--2---:R-:W-:Y:S01]  /*10020*/  FFMA.FTZ R2, R0, -R216, R133 ;  /* 0x800000d800027223 */ /* 0x004fe20000010085 */
[----:B------:R-:W-:-:S04]  /*10030*/  FMNMX.FTZ R0, R211, R27, !PT ;  /* 0x0000001bd3007209 */ /* 0x000fc80007810000 */
[----:B------:R-:W-:Y:S02]  /*10040*/  FMNMX.FTZ R0, R26, R0, !PT ;  /* 0x000000001a007209 */ /* 0x000fe40007810000 */
[----:B------:R-:W-:Y:S02]  /*10050*/  ISETP.GE.AND P4, PT, R7, R228, PT ;  /* 0x000000e40700720c */ /* 0x000fe40003f86270 */
[----:B------:R-:W-:Y:S02]  /*10060*/  ISETP.GE.OR P2, PT, R8, R234, !P2 ;  /* 0x000000ea0800720c */ /* 0x000fe40005746670 */
[----:B------:R-:W-:Y:S02]  /*10070*/  FSEL R24, R24, -INF , !P3 ;  /* 0xff80000018187808 */ /* 0x000fe40005800000 */
[----:B------:R-:W-:Y:S02]  /*10080*/  FMNMX.FTZ R0, R25, R0, !PT ;  /* 0x0000000019007209 */ /* 0x000fe40007810000 */
[----:B------:R-:W-:-:S02]  /*10090*/  ISETP.GE.AND P3, PT, R6, R228, PT ;  /* 0x000000e40600720c */ /* 0x000fc40003f66270 */
[----:B------:R-:W-:Y:S02]  /*100a0*/  ISETP.GE.OR P4, PT, R7, R234, !P4 ;  /* 0x000000ea0700720c */ /* 0x000fe40006786670 */
[----:B------:R-:W-:Y:S02]  /*100b0*/  FSEL R23, R23, -INF , !P2 ;  /* 0xff80000017177808 */ /* 0x000fe40005000000 */
[----:B------:R-:W-:Y:S02]  /*100c0*/  FMNMX.FTZ R0, R24, R0, !PT ;  /* 0x0000000018007209 */ /* 0x000fe40007810000 */
[----:B------:R-:W-:Y:S02]  /*100d0*/  ISETP.GE.AND P2, PT, R5, R228, PT ;  /* 0x000000e40500720c */ /* 0x000fe40003f46270 */
[----:B------:R-:W-:Y:S02]  /*100e0*/  ISETP.GE.OR P3, PT, R6, R234, !P3 ;  /* 0x000000ea0600720c */ /* 0x000fe40005f66670 */
[----:B------:R-:W-:-:S02]  /*100f0*/  FSEL R22, R22, -INF , !P4 ;  /* 0xff80000016167808 */ /* 0x000fc40006000000 */
[----:B------:R-:W-:Y:S02]  /*10100*/  FMNMX.FTZ R0, R23, R0, !PT ;  /* 0x0000000017007209 */ /* 0x000fe40007810000 */
[----:B------:R-:W-:Y:S02]  /*10110*/  ISETP.GE.OR P2, PT, R5, R234, !P2 ;  /* 0x000000ea0500720c */ /* 0x000fe40005746670 */
        /* <DEDUP_REMOVED lines=8> */
[----:B------:R-:W-:Y:S01]  /*101a0*/  IMAD.U32 R3, RZ, RZ, UR7 ;  /* 0x00000007ff037e24 */ /* 0x000fe2000f8e00ff */
[----:B-1----:R-:W-:-:S04]  /*101b0*/  FMNMX.FTZ R132, R0, R2, !PT ;  /* 0x0000000200847209 */ /* 0x002fc80007810000 */
[----:B------:R-:W-:Y:S01]  /*101c0*/  FSETP.NEU.FTZ.AND P2, PT, R132, -INF , PT ;  /* 0xff8000008400780b */ /* 0x000fe20003f5d000 */
[----:B------:R-:W-:-:S03]  /*101d0*/  IMAD.U32 R2, RZ, RZ, UR6 ;  /* 0x00000006ff027e24 */ /* 0x000fc6000f8e00ff */
[----:B------:R-:W-:-:S05]  /*101e0*/  FSEL R0, R132, RZ, P2 ;  /* 0x000000ff84007208 */ /* 0x000fca0001000000 */
[----:B------:R-:W-:Y:S02]  /*101f0*/  FADD.FTZ R28, R211, -R0 ;  /* 0x80000000d31c7221 */ /* 0x000fe40000010000 */
[----:B------:R-:W2:Y:S04]  /*10200*/  LD.E R0, [R2.64+0xdc] ;  /* 0x0000dc0402007980 */ /* 0x000ea8000c101900 */
[----:B------:R1:W-:Y:S04]  /*10210*/  STL.64 [R1+0x1a0], R14 ;  /* 0x0001a00e01007387 */ /* 0x0003e80000100a00 */
[----:B------:R3:W-:Y:S04]  /*10220*/  STL [R1+0x190], R205 ;  /* 0x000190cd01007387 */ /* 0x0007e80000100800 */
[----:B------:R4:W-:Y:S04]  /*10230*/  STL [R1+0x18c], R239 ;  /* 0x00018cef01007387 */ /* 0x0009e80000100800 */
[----:B------:R1:W-:Y:S04]  /*10240*/  STL [R1+0x188], R238 ;  /* 0x000188ee01007387 */ /* 0x0003e80000100800 */
[----:B------:R1:W-:Y:S04]  /*10250*/  STL [R1+0x184], R237 ;  /* 0x000184ed01007387 */ /* 0x0003e80000100800 */
[----:B------:R-:W-:Y:S04]  /*10260*/  STL [R1+0x180], R236 ;  /* 0x000180ec01007387 */ /* 0x000fe80000100800 */
[----:B------:R-:W-:Y:S04]  /*10270*/  STL [R1+0x17c], R220 ;  /* 0x00017cdc01007387 */ /* 0x000fe80000100800 */
[----:B------:R1:W-:Y:S04]  /*10280*/  STL [R1+0x178], R215 ;  /* 0x000178d701007387 */ /* 0x0003e80000100800 */
[----:B------:R-:W-:Y:S04]  /*10290*/  STL [R1+0x174], R214 ;  /* 0x000174d601007387 */ /* 0x000fe80000100800 */
[----:B------:R1:W-:Y:S04]  /*102a0*/  STL [R1+0x170], R213 ;  /* 0x000170d501007387 */ /* 0x0003e80000100800 */
[----:B------:R1:W-:Y:S04]  /*102b0*/  STL [R1+0x16c], R212 ;  /* 0x00016cd401007387 */ /* 0x0003e80000100800 */
[----:B------:R1:W-:Y:S04]  /*102c0*/  STL [R1+0x168], R210 ;  /* 0x000168d201007387 */ /* 0x0003e80000100800 */
[----:B------:R-:W-:Y:S04]  /*102d0*/  STL [R1+0x164], R209 ;  /* 0x000164d101007387 */ /* 0x000fe80000100800 */
[----:B------:R2:W-:Y:S04]  /*102e0*/  STL [R1+0x160], R208 ;  /* 0x000160d001007387 */ /* 0x0005e80000100800 */
[----:B------:R-:W-:Y:S04]  /*102f0*/  STL [R1+0x15c], R207 ;  /* 0x00015ccf01007387 */ /* 0x000fe80000100800 */
[----:B------:R2:W-:Y:S04]  /*10300*/  STL [R1+0x158], R204 ;  /* 0x000158cc01007387 */ /* 0x0005e80000100800 */
[----:B------:R2:W-:Y:S04]  /*10310*/  STL [R1+0x154], R202 ;  /* 0x000154ca01007387 */ /* 0x0005e80000100800 */
[----:B------:R2:W-:Y:S04]  /*10320*/  STL [R1+0x150], R200 ;  /* 0x000150c801007387 */ /* 0x0005e80000100800 */
[----:B------:R-:W4:Y:S01]  /*10330*/  LDL.LU R30, [R1+0xa0] ;  /* 0x0000a000011e7983 */ /* 0x000f220000300800 */
[----:B------:R-:W-:-:S02]  /*10340*/  ISETP.GE.AND P4, PT, R4, R227, PT ;  /* 0x000000e30400720c */ /* 0x000fc40003f86270 */
[C---:B------:R-:W-:Y:S01]  /*10350*/  ISETP.GE.AND P6, PT, R4.reuse, R226, PT ;  /* 0x000000e20400720c */ /* 0x040fe20003fc6270 */
[----:B-1----:R-:W4:Y:S01]  /*10360*/  LDL.64 R14, [R1+0x48] ;  /* 0x00004800010e7983 */ /* 0x002f220000100a00 */
[----:B------:R-:W-:Y:S01]  /*10370*/  ISETP.GE.OR P4, PT, R4, R233, !P4 ;  /* 0x000000e90400720c */ /* 0x000fe20006786670 */
[C---:B--2---:R-:W-:Y:S01]  /*10380*/  FMUL.FTZ R3, R0.reuse, R132 ;  /* 0x0000008400037220 */ /* 0x044fe20000410000 */
[C---:B------:R-:W-:Y:S01]  /*10390*/  ISETP.GE.AND P3, PT, R11.reuse, R227, PT ;  /* 0x000000e30b00720c */ /* 0x040fe20003f66270 */
[----:B------:R-:W-:Y:S01]  /*103a0*/  FMUL.FTZ R2, R0, R28 ;  /* 0x0000001c00027220 */ /* 0x000fe20000410000 */
[----:B------:R-:W-:Y:S01]  /*103b0*/  ISETP.GE.AND P5, PT, R11, R226, PT ;  /* 0x000000e20b00720c */ /* 0x000fe20003fa6270 */
[----:B---3--:R-:W2:Y:S01]  /*103c0*/  LDL R205, [R1+0xc4] ;  /* 0x0000c40001cd7983 */ /* 0x008ea20000100800 */
[----:B------:R-:W-:-:S03]  /*103d0*/  FSEL R3, R3, RZ, P2 ;  /* 0x000000ff03037208 */ /* 0x000fc60001000000 */
[----:B------:R-:W1:Y:S01]  /*103e0*/  MUFU.EX2 R2, R2 ;  /* 0x0000000200027308 */ /* 0x000e620000000800 */
[----:B----4-:R-:W3:Y:S01]  /*103f0*/  LDL R239, [R1+0xb4] ;  /* 0x0000b40001ef7983 */ /* 0x010ee20000100800 */
[-CC-:B------:R-:W-:Y:S02]  /*10400*/  FFMA.FTZ R27, R27, R0.reuse, -R3.reuse ;  /* 0x000000001b1b7223 */ /* 0x180fe40000010803 */
[-CC-:B------:R-:W-:Y:S01]  /*10410*/  FFMA.FTZ R26, R26, R0.reuse, -R3.reuse ;  /* 0x000000001a1a7223 */ /* 0x180fe20000010803 */
[----:B------:R-:W4:Y:S01]  /*10420*/  LDL R238, [R1+0xb8] ;  /* 0x0000b80001ee7983 */ /* 0x000f220000100800 */
[-CC-:B------:R-:W-:Y:S02]  /*10430*/  FFMA.FTZ R136, R25, R0.reuse, -R3.reuse ;  /* 0x0000000019887223 */ /* 0x180fe40000010803 */
[-CC-:B------:R-:W-:Y:S01]  /*10440*/  FFMA.FTZ R137, R24, R0.reuse, -R3.reuse ;  /* 0x0000000018897223 */ /* 0x180fe20000010803 */
[----:B------:R-:W2:Y:S01]  /*10450*/  LDL R237, [R1+0xbc] ;  /* 0x0000bc0001ed7983 */ /* 0x000ea20000100800 */
[----:B------:R-:W-:-:S02]  /*10460*/  FFMA.FTZ R172, R23, R0, -R3 ;  /* 0x0000000017ac7223 */ /* 0x000fc40000010803 */
[-CC-:B------:R-:W-:Y:S02]  /*10470*/  FFMA.FTZ R173, R22, R0.reuse, -R3.reuse ;  /* 0x0000000016ad7223 */ /* 0x180fe40000010803 */
[-CC-:B------:R-:W-:Y:S02]  /*10480*/  FFMA.FTZ R176, R21, R0.reuse, -R3.reuse ;  /* 0x0000000015b07223 */ /* 0x180fe40000010803 */
[----:B------:R-:W-:Y:S02]  /*10490*/  FFMA.FTZ R177, R20, R0, -R3 ;  /* 0x0000000014b17223 */ /* 0x000fe40000010803 */
[----:B------:R-:W1:Y:S02]  /*104a0*/  MUFU.EX2 R3, R27 ;  /* 0x0000001b00037308 */ /* 0x000e640000000800 */
[-C--:B-1----:R-:W-:Y:S01]  /*104b0*/  FMUL.FTZ R249, R165, R2.reuse ;  /* 0x00000002a5f97220 */ /* 0x082fe20000410000 */
[----:B------:R-:W-:Y:S01]  /*104c0*/  MOV R165, R29 ;  /* 0x0000001d00a57202 */ /* 0x000fe20000000f00 */
[----:B------:R-:W-:-:S02]  /*104d0*/  FMUL.FTZ R240, R168, R2 ;  /* 0x00000002a8f07220 */ /* 0x000fc40000410000 */
[-C--:B------:R-:W-:Y:S02]  /*104e0*/  FMUL.FTZ R241, R169, R2.reuse ;  /* 0x00000002a9f17220 */ /* 0x080fe40000410000 */
        /* <DEDUP_REMOVED lines=30> */
[----:B------:R-:W-:Y:S02]  /*106d0*/  FFMA.FTZ R20, R30, R2, R3 ;  /* 0x000000021e147223 */ /* 0x000fe40000010003 */
[----:B------:R-:W1:Y:S02]  /*106e0*/  MUFU.EX2 R2, R26 ;  /* 0x0000001a00027308 */ /* 0x000e640000000800 */
[C---:B-1----:R-:W-:Y:S01]  /*106f0*/  FADD.FTZ R64, R2.reuse, R20 ;  /* 0x0000001402407221 */ /* 0x042fe20000010000 */
[----:B------:R-:W-:Y:S01]  /*10700*/  F2FP.BF16.PACK_AB R156, R2, R3 ;  /* 0x00000003029c723e */ /* 0x000fe200000010ff */
[----:B------:R-:W-:-:S05]  /*10710*/  IMAD.IADD R2, R230, 0x1, -R4 ;  /* 0x00000001e6027824 */ /* 0x000fca00078e0a04 */
[----:B------:R-:W-:-:S06]  /*10720*/  IABS R2, R2 ;  /* 0x0000000200027213 */ /* 0x000fcc0000000000 */
[----:B------:R-:W1:Y:S02]  /*10730*/  I2F R2, R2 ;  /* 0x0000000200027306 */ /* 0x000e640000201400 */
[----:B-1----:R-:W-:Y:S01]  /*10740*/  FFMA.FTZ R3, R2, -R216, R178 ;  /* 0x800000d802037223 */ /* 0x002fe200000100b2 */
[----:B------:R-:W-:-:S04]  /*10750*/  IADD3 R2, R224, -R4, RZ ;  /* 0x80000004e0027210 */ /* 0x000fc80007ffe0ff */
[----:B------:R-:W-:-:S06]  /*10760*/  IABS R2, R2 ;  /* 0x0000000200027213 */ /* 0x000fcc0000000000 */
[----:B------:R-:W1:Y:S02]  /*10770*/  I2F R2, R2 ;  /* 0x0000000200027306 */ /* 0x000e640000201400 */
[----:B-1----:R-:W-:Y:S02]  /*10780*/  FFMA.FTZ R24, R2, -R216, R192 ;  /* 0x800000d802187223 */ /* 0x002fe400000100c0 */
[----:B------:R-:W-:-:S05]  /*10790*/  IMAD.IADD R2, R229, 0x1, -R4 ;  /* 0x00000001e5027824 */ /* 0x000fca00078e0a04 */
[----:B------:R-:W-:-:S06]  /*107a0*/  IABS R2, R2 ;  /* 0x0000000200027213 */ /* 0x000fcc0000000000 */
[----:B------:R-:W1:Y:S01]  /*107b0*/  I2F R2, R2 ;  /* 0x0000000200027306 */ /* 0x000e620000201400 */
[----:B------:R-:W-:Y:S02]  /*107c0*/  IMAD.MOV.U32 R96, RZ, RZ, R23 ;  /* 0x000000ffff607224 */ /* 0x000fe400078e0017 */
[----:B-1----:R-:W-:Y:S02]  /*107d0*/  FFMA.FTZ R23, R2, -R216, R194 ;  /* 0x800000d802177223 */ /* 0x002fe400000100c2 */
[----:B------:R-:W-:-:S05]  /*107e0*/  IMAD.IADD R2, R230, 0x1, -R11 ;  /* 0x00000001e6027824 */ /* 0x000fca00078e0a0b */
[----:B------:R-:W-:-:S06]  /*107f0*/  IABS R2, R2 ;  /* 0x0000000200027213 */ /* 0x000fcc0000000000 */
[----:B------:R-:W1:Y:S02]  /*10800*/  I2F R2, R2 ;  /* 0x0000000200027306 */ /* 0x000e640000201400 */
[----:B-1----:R-:W-:Y:S02]  /*10810*/  FFMA.FTZ R20, R2, -R216, R179 ;  /* 0x800000d802147223 */ /* 0x002fe400000100b3 */
[----:B------:R-:W-:-:S05]  /*10820*/  IMAD.IADD R2, R224, 0x1, -R11 ;  /* 0x00000001e0027824 */ /* 0x000fca00078e0a0b */
[----:B------:R-:W-:-:S06]  /*10830*/  IABS R2, R2 ;  /* 0x0000000200027213 */ /* 0x000fcc0000000000 */
[----:B------:R-:W1:Y:S01]  /*10840*/  I2F R2, R2 ;  /* 0x0000000200027306 */ /* 0x000e620000201400 */
[----:B------:R-:W-:Y:S01]  /*10850*/  IMAD.MOV.U32 R97, RZ, RZ, R22 ;  /* 0x000000ffff617224 */ /* 0x000fe200078e0016 */
[----:B------:R-:W-:Y:S01]  /*10860*/  FSEL R48, R3, -INF , !P4 ;  /* 0xff80000003307808 */ /* 0x000fe20006000000 */
[----:B-1----:R-:W-:Y:S02]  /*10870*/  FFMA.FTZ R22, R2, -R216, R193 ;  /* 0x800000d802167223 */ /* 0x002fe400000100c1 */
[----:B------:R-:W-:-:S05]  /*10880*/  IMAD.IADD R2, R229, 0x1, -R11 ;  /* 0x00000001e5027824 */ /* 0x000fca00078e0a0b */
[----:B------:R-:W-:Y:S01]  /*10890*/  IABS R3, R2 ;  /* 0x0000000200037213 */ /* 0x000fe20000000000 */
[----:B------:R-:W-:-:S05]  /*108a0*/  IMAD.IADD R2, R230, 0x1, -R10 ;  /* 0x00000001e6027824 */ /* 0x000fca00078e0a0a */
[----:B------:R-:W-:-:S06]  /*108b0*/  IABS R2, R2 ;  /* 0x0000000200027213 */ /* 0x000fcc0000000000 */
[----:B------:R-:W1:Y:S01]  /*108c0*/  I2F R2, R2 ;  /* 0x0000000200027306 */ /* 0x000e620000201400 */
[----:B------:R-:W-:-:S07]  /*108d0*/  IMAD.MOV.U32 R112, RZ, RZ, R21 ;  /* 0x000000ffff707224 */ /* 0x000fce00078e0015 */
[----:B------:R-:W3:Y:S01]  /*108e0*/  I2F R3, R3 ;  /* 0x0000000300037306 */ /* 0x000ee20000201400 */
[-C--:B------:R-:W-:Y:S02]  /*108f0*/  ISETP.GE.AND P2, PT, R4, R225.reuse, PT ;  /* 0x000000e10400720c */ /* 0x080fe40003f46270 */
[----:B------:R-:W-:Y:S01]  /*10900*/  ISETP.GE.AND P4, PT, R11, R225, PT ;  /* 0x000000e10b00720c */ /* 0x000fe20003f86270 */
[----:B-1----:R-:W-:Y:S02]  /*10910*/  FFMA.FTZ R21, R2, -R216, R174 ;  /* 0x800000d802157223 */ /* 0x002fe400000100ae */
[----:B------:R-:W-:Y:S01]  /*10920*/  IMAD.IADD R2, R224, 0x1, -R10 ;  /* 0x00000001e0027824 */ /* 0x000fe200078e0a0a */
[C---:B------:R-:W-:Y:S02]  /*10930*/  ISETP.GE.OR P6, PT, R4.reuse, R232, !P6 ;  /* 0x000000e80400720c */ /* 0x040fe400077c6670 */
[----:B------:R-:W-:Y:S02]  /*10940*/  ISETP.GE.OR P2, PT, R4, R231, !P2 ;  /* 0x000000e70400720c */ /* 0x000fe40005746670 */
[----:B------:R-:W-:-:S02]  /*10950*/  IABS R2, R2 ;  /* 0x0000000200027213 */ /* 0x000fc40000000000 */
[----:B------:R-:W-:Y:S02]  /*10960*/  IADD3 R4, R229, -R10, RZ ;  /* 0x8000000ae5047210 */ /* 0x000fe40007ffe0ff */
[C---:B------:R-:W-:Y:S02]  /*10970*/  ISETP.GE.OR P3, PT, R11.reuse, R233, !P3 ;  /* 0x000000e90b00720c */ /* 0x040fe40005f66670 */
[C---:B------:R-:W-:Y:S02]  /*10980*/  ISETP.GE.OR P5, PT, R11.reuse, R232, !P5 ;  /* 0x000000e80b00720c */ /* 0x040fe40006fa6670 */
[----:B------:R-:W-:Y:S01]  /*10990*/  ISETP.GE.OR P4, PT, R11, R231, !P4 ;  /* 0x000000e70b00720c */ /* 0x000fe20006786670 */
[----:B---3--:R-:W-:Y:S02]  /*109a0*/  FFMA.FTZ R11, R3, -R216, R195 ;  /* 0x800000d8030b7223 */ /* 0x008fe400000100c3 */
[----:B------:R-:W-:Y:S01]  /*109b0*/  IMAD.MOV.U32 R3, RZ, RZ, R2 ;  /* 0x000000ffff037224 */ /* 0x000fe200078e0002 */
[----:B------:R-:W-:-:S06]  /*109c0*/  IABS R2, R4 ;  /* 0x0000000400027213 */ /* 0x000fcc0000000000 */
[----:B------:R-:W1:Y:S08]  /*109d0*/  I2F R2, R2 ;  /* 0x0000000200027306 */ /* 0x000e700000201400 */
[----:B------:R-:W3:Y:S01]  /*109e0*/  I2F R3, R3 ;  /* 0x0000000300037306 */ /* 0x000ee20000201400 */
[----:B------:R-:W-:Y:S01]  /*109f0*/  FSEL R35, R23, -INF , !P2 ;  /* 0xff80000017237808 */ /* 0x000fe20005000000 */
[----:B-1----:R-:W-:-:S02]  /*10a00*/  FFMA.FTZ R23, R2, -R216, R186 ;  /* 0x800000d802177223 */ /* 0x002fc400000100ba */
[----:B------:R-:W-:-:S05]  /*10a10*/  IMAD.IADD R2, R230, 0x1, -R9 ;  /* 0x00000001e6027824 */ /* 0x000fca00078e0a09 */
[----:B------:R-:W-:Y:S01]  /*10a20*/  IABS R2, R2 ;  /* 0x0000000200027213 */ /* 0x000fe20000000000 */
[----:B---3--:R-:W-:Y:S02]  /*10a30*/  FFMA.FTZ R25, R3, -R216, R184 ;  /* 0x800000d803197223 */ /* 0x008fe400000100b8 */
[----:B------:R-:W-:Y:S01]  /*10a40*/  IMAD.IADD R3, R224, 0x1, -R9 ;  /* 0x00000001e0037824 */ /* 0x000fe200078e0a09 */
[----:B------:R-:W-:Y:S01]  /*10a50*/  FSEL R37, R24, -INF , !P6 ;  /* 0xff80000018257808 */ /* 0x000fe20007000000 */
[----:B------:R-:W-:Y:S01]  /*10a60*/  IMAD.MOV.U32 R4, RZ, RZ, R2 ;  /* 0x000000ffff047224 */ /* 0x000fe200078e0002 */
[----:B------:R-:W-:Y:S02]  /*10a70*/  FSEL R20, R20, -INF , !P3 ;  /* 0xff80000014147808 */ /* 0x000fe40005800000 */
[C---:B------:R-:W-:Y:S02]  /*10a80*/  ISETP.GE.AND P6, PT, R10.reuse, R227, PT ;  /* 0x000000e30a00720c */ /* 0x040fe40003fc6270 */
[----:B------:R-:W-:-:S02]  /*10a90*/  ISETP.GE.AND P2, PT, R10, R226, PT ;  /* 0x000000e20a00720c */ /* 0x000fc40003f46270 */
[C---:B------:R-:W-:Y:S02]  /*10aa0*/  ISETP.GE.AND P3, PT, R10.reuse, R225, PT ;  /* 0x000000e10a00720c */ /* 0x040fe40003f66270 */
[----:B------:R-:W-:Y:S01]  /*10ab0*/  IABS R2, R3 ;  /* 0x0000000300027213 */ /* 0x000fe20000000000 */
[----:B------:R-:W-:Y:S01]  /*10ac0*/  IMAD.IADD R3, R229, 0x1, -R9 ;  /* 0x00000001e5037824 */ /* 0x000fe200078e0a09 */
[C---:B------:R-:W-:Y:S02]  /*10ad0*/  ISETP.GE.OR P6, PT, R10.reuse, R233, !P6 ;  /* 0x000000e90a00720c */ /* 0x040fe400077c6670 */
[C---:B------:R-:W-:Y:S02]  /*10ae0*/  ISETP.GE.OR P2, PT, R10.reuse, R232, !P2 ;  /* 0x000000e80a00720c */ /* 0x040fe40005746670 */
[----:B------:R-:W-:Y:S02]  /*10af0*/  ISETP.GE.OR P3, PT, R10, R231, !P3 ;  /* 0x000000e70a00720c */ /* 0x000fe40005f66670 */
[----:B------:R1:W-:Y:S01]  /*10b00*/  I2F R10, R4 ;  /* 0x00000004000a7306 */ /* 0x0003e20000201400 */
[----:B------:R3:W-:Y:S01]  /*10b10*/  STL.64 [R1+0x198], R240 ;  /* 0x000198f001007387 */ /* 0x0007e20000100a00 */
[----:B-1----:R-:W-:-:S06]  /*10b20*/  IABS R4, R3 ;  /* 0x0000000300047213 */ /* 0x002fcc0000000000 */
[----:B------:R-:W1:Y:S01]  /*10b30*/  I2F R3, R2 ;  /* 0x0000000200037306 */ /* 0x000e620000201400 */
[----:B---3--:R-:W3:Y:S04]  /*10b40*/  LDL.64 R240, [R1+0x38] ;  /* 0x0000380001f07983 */ /* 0x008ee80000100a00 */
[----:B------:R-:W2:Y:S01]  /*10b50*/  LDL.LU R117, [R1+0x68] ;  /* 0x0000680001757983 */ /* 0x000ea20000300800 */
[----:B-1----:R-:W-:-:S03]  /*10b60*/  FFMA.FTZ R24, R3, -R216, R185 ;  /* 0x800000d803187223 */ /* 0x002fc600000100b9 */
[----:B------:R-:W2:Y:S01]  /*10b70*/  LDL.64 R184, [R1+0xe0] ;  /* 0x0000e00001b87983 */ /* 0x000ea20000100a00 */
[----:B------:R-:W-:Y:S01]  /*10b80*/  FFMA.FTZ R10, R10, -R216, R175 ;  /* 0x800000d80a0a7223 */ /* 0x000fe200000100af */
[----:B------:R-:W-:Y:S01]  /*10b90*/  FSEL R52, R11, -INF , !P4 ;  /* 0xff8000000b347808 */ /* 0x000fe20006000000 */
[----:B------:R-:W-:Y:S01]  /*10ba0*/  IMAD.IADD R2, R230, 0x1, -R8 ;  /* 0x00000001e6027824 */ /* 0x000fe200078e0a08 */
[----:B------:R-:W2:Y:S01]  /*10bb0*/  LDL.64 R174, [R1+0x148] ;  /* 0x0001480001ae7983 */ /* 0x000ea20000100a00 */
[----:B------:R-:W-:Y:S02]  /*10bc0*/  FSEL R36, R22, -INF , !P5 ;  /* 0xff80000016247808 */ /* 0x000fe40006800000 */
[----:B------:R-:W-:Y:S02]  /*10bd0*/  FSEL R11, R21, -INF , !P6 ;  /* 0xff800000150b7808 */ /* 0x000fe40007000000 */
[C---:B------:R-:W-:Y:S02]  /*10be0*/  ISETP.GE.AND P5, PT, R9.reuse, R227, PT ;  /* 0x000000e30900720c */ /* 0x040fe40003fa6270 */
[----:B------:R-:W-:-:S02]  /*10bf0*/  ISETP.GE.AND P4, PT, R9, R226, PT ;  /* 0x000000e20900720c */ /* 0x000fc40003f86270 */
[C---:B------:R-:W-:Y:S02]  /*10c00*/  ISETP.GE.AND P6, PT, R9.reuse, R225, PT ;  /* 0x000000e10900720c */ /* 0x040fe40003fc6270 */
[----:B------:R-:W-:Y:S02]  /*10c10*/  IABS R2, R2 ;  /* 0x0000000200027213 */ /* 0x000fe40000000000 */
[C---:B------:R-:W-:Y:S02]  /*10c20*/  ISETP.GE.OR P5, PT, R9.reuse, R233, !P5 ;  /* 0x000000e90900720c */ /* 0x040fe40006fa6670 */
[C---:B------:R-:W-:Y:S02]  /*10c30*/  ISETP.GE.OR P4, PT, R9.reuse, R232, !P4 ;  /* 0x000000e80900720c */ /* 0x040fe40006786670 */
[----:B------:R-:W-:Y:S02]  /*10c40*/  ISETP.GE.OR P6, PT, R9, R231, !P6 ;  /* 0x000000e70900720c */ /* 0x000fe400077c6670 */
[----:B------:R-:W-:Y:S08]  /*10c50*/  I2F R9, R4 ;  /* 0x0000000400097306 */ /* 0x000ff00000201400 */
[----:B------:R1:W-:Y:S02]  /*10c60*/  I2F R4, R2 ;  /* 0x0000000200047306 */ /* 0x0003e40000201400 */
[----:B-1----:R-:W-:-:S04]  /*10c70*/  IADD3 R2, R224, -R8, RZ ;  /* 0x80000008e0027210 */ /* 0x002fc80007ffe0ff */
[----:B------:R-:W-:-:S04]  /*10c80*/  IABS R2, R2 ;  /* 0x0000000200027213 */ /* 0x000fc80000000000 */
[----:B------:R1:W1:Y:S01]  /*10c90*/  I2F R3, R2 ;  /* 0x0000000200037306 */ /* 0x0002620000201400 */
[----:B------:R-:W-:Y:S02]  /*10ca0*/  IMAD.MOV.U32 R113, RZ, RZ, R29 ;  /* 0x000000ffff717224 */ /* 0x000fe400078e001d */
[----:B-1----:R-:W-:-:S05]  /*10cb0*/  IMAD.IADD R2, R229, 0x1, -R8 ;  /* 0x00000001e5027824 */ /* 0x002fca00078e0a08 */
[----:B------:R-:W-:Y:S01]  /*10cc0*/  IABS R2, R2 ;  /* 0x0000000200027213 */ /* 0x000fe20000000000 */
[----:B------:R-:W-:-:S04]  /*10cd0*/  FFMA.FTZ R22, R3, -R216, R188 ;  /* 0x800000d803167223 */ /* 0x000fc800000100bc */
[----:B------:R-:W-:Y:S02]  /*10ce0*/  IMAD.MOV.U32 R3, RZ, RZ, R2 ;  /* 0x000000ffff037224 */ /* 0x000fe400078e0002 */
[--C-:B------:R-:W-:Y:S02]  /*10cf0*/  IMAD.IADD R2, R230, 0x1, -R7.reuse ;  /* 0x00000001e6027824 */ /* 0x100fe400078e0a07 */
[----:B------:R-:W-:Y:S02]  /*10d00*/  FFMA.FTZ R29, R4, -R216, R138 ;  /* 0x800000d8041d7223 */ /* 0x000fe4000001008a */
[----:B------:R-:W-:Y:S01]  /*10d10*/  IMAD.IADD R4, R229, 0x1, -R7 ;  /* 0x00000001e5047824 */ /* 0x000fe200078e0a07 */
[----:B------:R-:W-:Y:S01]  /*10d20*/  IABS R2, R2 ;  /* 0x0000000200027213 */ /* 0x000fe20000000000 */
[----:B------:R1:W1:Y:S01]  /*10d30*/  I2F R21, R3 ;  /* 0x0000000300157306 */ /* 0x0002620000201400 */
[----:B------:R-:W-:Y:S01]  /*10d40*/  FFMA.FTZ R30, R9, -R216, R187 ;  /* 0x800000d8091e7223 */ /* 0x000fe200000100bb */
[----:B------:R-:W-:-:S02]  /*10d50*/  FSEL R25, R25, -INF , !P2 ;  /* 0xff80000019197808 */ /* 0x000fc40005000000 */
[----:B------:R-:W-:Y:S02]  /*10d60*/  FSEL R26, R23, -INF , !P3 ;  /* 0xff800000171a7808 */ /* 0x000fe40005800000 */
[----:B------:R-:W-:Y:S01]  /*10d70*/  FSEL R10, R10, -INF , !P5 ;  /* 0xff8000000a0a7808 */ /* 0x000fe20006800000 */
[----:B-1----:R-:W-:Y:S01]  /*10d80*/  IMAD.MOV.U32 R3, RZ, RZ, R2 ;  /* 0x000000ffff037224 */ /* 0x002fe200078e0002 */
[----:B------:R-:W-:-:S03]  /*10d90*/  IABS R2, R4 ;  /* 0x0000000400027213 */ /* 0x000fc60000000000 */
[----:B------:R1:W1:Y:S01]  /*10da0*/  I2F R9, R3 ;  /* 0x0000000300097306 */ /* 0x0002620000201400 */
[C---:B------:R-:W-:Y:S02]  /*10db0*/  ISETP.GE.AND P2, PT, R8.reuse, R227, PT ;  /* 0x000000e30800720c */ /* 0x040fe40003f46270 */
[C---:B------:R-:W-:Y:S02]  /*10dc0*/  ISETP.GE.AND P3, PT, R8.reuse, R226, PT ;  /* 0x000000e20800720c */ /* 0x040fe40003f66270 */
[----:B------:R-:W-:Y:S01]  /*10dd0*/  ISETP.GE.AND P5, PT, R8, R225, PT ;  /* 0x000000e10800720c */ /* 0x000fe20003fa6270 */
[----:B------:R-:W-:Y:S01]  /*10de0*/  IMAD.IADD R4, R230, 0x1, -R5 ;  /* 0x00000001e6047824 */ /* 0x000fe200078e0a05 */
[----:B------:R-:W-:Y:S01]  /*10df0*/  ISETP.GE.OR P2, PT, R8, R233, !P2 ;  /* 0x000000e90800720c */ /* 0x000fe20005746670 */
[----:B-1----:R-:W-:Y:S01]  /*10e00*/  IMAD.MOV.U32 R3, RZ, RZ, R2 ;  /* 0x000000ffff037224 */ /* 0x002fe200078e0002 */
[----:B------:R-:W-:-:S04]  /*10e10*/  IADD3 R2, R230, -R6, RZ ;  /* 0x80000006e6027210 */ /* 0x000fc80007ffe0ff */
[----:B------:R-:W-:Y:S02]  /*10e20*/  IABS R2, R2 ;  /* 0x0000000200027213 */ /* 0x000fe40000000000 */
[C---:B------:R-:W-:Y:S02]  /*10e30*/  ISETP.GE.OR P3, PT, R8.reuse, R232, !P3 ;  /* 0x000000e80800720c */ /* 0x040fe40005f66670 */
[----:B------:R-:W-:Y:S02]  /*10e40*/  ISETP.GE.OR P5, PT, R8, R231, !P5 ;  /* 0x000000e70800720c */ /* 0x000fe40006fa6670 */
[----:B------:R1:W-:Y:S02]  /*10e50*/  I2F R8, R3 ;  /* 0x0000000300087306 */ /* 0x0003e40000201400 */
[----:B-1----:R-:W-:Y:S01]  /*10e60*/  IMAD.MOV.U32 R3, RZ, RZ, R2 ;  /* 0x000000ffff037224 */ /* 0x002fe200078e0002 */
[----:B------:R-:W-:-:S06]  /*10e70*/  IABS R2, R4 ;  /* 0x0000000400027213 */ /* 0x000fcc0000000000 */
[----:B------:R-:W1:Y:S01]  /*10e80*/  I2F R2, R2 ;  /* 0x0000000200027306 */ /* 0x000e620000201400 */
[----:B------:R-:W-:-:S07]  /*10e90*/  FSEL R24, R24, -INF , !P4 ;  /* 0xff80000018187808 */ /* 0x000fce0006000000 */
[----:B------:R-:W4:Y:S01]  /*10ea0*/  I2F R3, R3 ;  /* 0x0000000300037306 */ /* 0x000f220000201400 */
[----:B------:R-:W-:Y:S01]  /*10eb0*/  ISETP.GE.AND P4, PT, R7, R227, PT ;  /* 0x000000e30700720c */ /* 0x000fe20003f86270 */
[-C--:B------:R-:W-:Y:S02]  /*10ec0*/  FFMA.FTZ R4, R21, -R216.reuse, R190 ;  /* 0x800000d815047223 */ /* 0x080fe400000100be */
[-C--:B------:R-:W-:Y:S02]  /*10ed0*/  FFMA.FTZ R21, R9, -R216.reuse, R139 ;  /* 0x800000d809157223 */ /* 0x080fe4000001008b */
[-C--:B-1----:R-:W-:Y:S02]  /*10ee0*/  FFMA.FTZ R28, R2, -R216.reuse, R135 ;  /* 0x800000d8021c7223 */ /* 0x082fe40000010087 */
[----:B------:R-:W-:Y:S01]  /*10ef0*/  IMAD.IADD R2, R224, 0x1, -R7 ;  /* 0x00000001e0027824 */ /* 0x000fe200078e0a07 */
[----:B------:R-:W-:Y:S01]  /*10f00*/  ISETP.GE.OR P4, PT, R7, R233, !P4 ;  /* 0x000000e90700720c */ /* 0x000fe20006786670 */
[----:B------:R-:W-:Y:S01]  /*10f10*/  FFMA.FTZ R23, R8, -R216, R191 ;  /* 0x800000d808177223 */ /* 0x000fe200000100bf */
[----:B------:R-:W-:-:S02]  /*10f20*/  FSEL R9, R29, -INF , !P2 ;  /* 0xff8000001d097808 */ /* 0x000fc40005000000 */
[----:B------:R-:W-:Y:S01]  /*10f30*/  IABS R2, R2 ;  /* 0x0000000200027213 */ /* 0x000fe20000000000 */
[----:B----4-:R-:W-:Y:S01]  /*10f40*/  FFMA.FTZ R27, R3, -R216, R134 ;  /* 0x800000d8031b7223 */ /* 0x010fe20000010086 */
[----:B------:R-:W-:Y:S01]  /*10f50*/  ISETP.GE.AND P2, PT, R7, R225, PT ;  /* 0x000000e10700720c */ /* 0x000fe20003f46270 */
[----:B------:R-:W-:Y:S01]  /*10f60*/  IMAD.IADD R3, R224, 0x1, -R6 ;  /* 0x00000001e0037824 */ /* 0x000fe200078e0a06 */
[----:B------:R-:W-:Y:S02]  /*10f70*/  FSEL R22, R22, -INF , !P3 ;  /* 0xff80000016167808 */ /* 0x000fe40005800000 */
[----:B------:R-:W-:Y:S02]  /*10f80*/  FSEL R31, R4, -INF , !P5 ;  /* 0xff800000041f7808 */ /* 0x000fe40006800000 */
[----:B------:R-:W-:Y:S02]  /*10f90*/  FSEL R8, R21, -INF , !P4 ;  /* 0xff80000015087808 */ /* 0x000fe40006000000 */
[----:B------:R-:W-:-:S02]  /*10fa0*/  ISETP.GE.AND P3, PT, R6, R227, PT ;  /* 0x000000e30600720c */ /* 0x000fc40003f66270 */
[C---:B------:R-:W-:Y:S02]  /*10fb0*/  ISETP.GE.AND P5, PT, R6.reuse, R226, PT ;  /* 0x000000e20600720c */ /* 0x040fe40003fa6270 */
[C---:B------:R-:W-:Y:S01]  /*10fc0*/  ISETP.GE.AND P4, PT, R6.reuse, R225, PT ;  /* 0x000000e10600720c */ /* 0x040fe20003f86270 */
[----:B------:R-:W-:Y:S01]  /*10fd0*/  IMAD.MOV.U32 R4, RZ, RZ, R2 ;  /* 0x000000ffff047224 */ /* 0x000fe200078e0002 */
[----:B------:R-:W-:Y:S01]  /*10fe0*/  ISETP.GE.OR P2, PT, R7, R231, !P2 ;  /* 0x000000e70700720c */ /* 0x000fe20005746670 */
[----:B------:R-:W-:Y:S01]  /*10ff0*/  IMAD.IADD R2, R229, 0x1, -R6 ;  /* 0x00000001e5027824 */ /* 0x000fe200078e0a06 */
[C---:B------:R-:W-:Y:S02]  /*11000*/  ISETP.GE.OR P3, PT, R6.reuse, R233, !P3 ;  /* 0x000000e90600720c */ /* 0x040fe40005f66670 */
[C---:B------:R-:W-:Y:S02]  /*11010*/  ISETP.GE.OR P5, PT, R6.reuse, R232, !P5 ;  /* 0x000000e80600720c */ /* 0x040fe40006fa6670 */
[----:B------:R-:W-:-:S02]  /*11020*/  ISETP.GE.OR P4, PT, R6, R231, !P4 ;  /* 0x000000e70600720c */ /* 0x000fc40006786670 */
[----:B------:R-:W-:Y:S02]  /*11030*/  IABS R6, R3 ;  /* 0x0000000300067213 */ /* 0x000fe40000000000 */
[----:B------:R-:W-:Y:S02]  /*11040*/  FSEL R23, R23, -INF , !P2 ;  /* 0xff80000017177808 */ /* 0x000fe40005000000 */
[----:B------:R-:W-:Y:S02]  /*11050*/  ISETP.GE.AND P2, PT, R5, R227, PT ;  /* 0x000000e30500720c */ /* 0x000fe40003f46270 */
[----:B------:R-:W-:Y:S02]  /*11060*/  IABS R3, R2 ;  /* 0x0000000200037213 */ /* 0x000fe40000000000 */
[----:B------:R-:W-:Y:S02]  /*11070*/  FSEL R32, R30, -INF , !P6 ;  /* 0xff8000001e207808 */ /* 0x000fe40007000000 */
[----:B------:R-:W-:-:S02]  /*11080*/  MOV R2, R6 ;  /* 0x0000000600027202 */ /* 0x000fc40000000f00 */
[----:B------:R-:W-:Y:S01]  /*11090*/  ISETP.GE.AND P6, PT, R7, R226, PT ;  /* 0x000000e20700720c */ /* 0x000fe20003fc6270 */
[----:B------:R-:W-:Y:S01]  /*110a0*/  I2F R29, R4 ;  /* 0x00000004001d7306 */ /* 0x000fe20000201400 */
[----:B------:R-:W-:Y:S02]  /*110b0*/  ISETP.GE.OR P2, PT, R5, R233, !P2 ;  /* 0x000000e90500720c */ /* 0x000fe40005746670 */
[----:B------:R-:W-:Y:S02]  /*110c0*/  ISETP.GE.OR P6, PT, R7, R232, !P6 ;  /* 0x000000e80700720c */ /* 0x000fe400077c6670 */
[----:B------:R-:W-:-:S03]  /*110d0*/  FSEL R7, R27, -INF , !P3 ;  /* 0xff8000001b077808 */ /* 0x000fc60005800000 */
[----:B------:R1:W4:Y:S01]  /*110e0*/  I2F R4, R2 ;  /* 0x0000000200047306 */ /* 0x0003220000201400 */
[----:B------:R-:W-:Y:S02]  /*110f0*/  FSEL R6, R28, -INF , !P2 ;  /* 0xff8000001c067808 */ /* 0x000fe40005000000 */
[C---:B------:R-:W-:Y:S02]  /*11100*/  ISETP.GE.AND P3, PT, R5.reuse, R226, PT ;  /* 0x000000e20500720c */ /* 0x040fe40003f66270 */
[----:B------:R-:W-:-:S03]  /*11110*/  ISETP.GE.AND P2, PT, R5, R225, PT ;  /* 0x000000e10500720c */ /* 0x000fc60003f46270 */
[----:B------:R4:W-:Y:S01]  /*11120*/  I2F R21, R3 ;  /* 0x0000000300157306 */ /* 0x0009e20000201400 */
[C---:B------:R-:W-:Y:S02]  /*11130*/  ISETP.GE.OR P3, PT, R5.reuse, R232, !P3 ;  /* 0x000000e80500720c */ /* 0x040fe40005f66670 */
[----:B------:R-:W-:Y:S01]  /*11140*/  ISETP.GE.OR P2, PT, R5, R231, !P2 ;  /* 0x000000e70500720c */ /* 0x000fe20005746670 */
[--C-:B-1----:R-:W-:Y:S02]  /*11150*/  IMAD.IADD R2, R224, 0x1, -R5.reuse ;  /* 0x00000001e0027824 */ /* 0x102fe400078e0a05 */
[----:B----4-:R-:W-:-:S03]  /*11160*/  IMAD.IADD R3, R229, 0x1, -R5 ;  /* 0x00000001e5037824 */ /* 0x010fc600078e0a05 */
[----:B------:R-:W-:Y:S02]  /*11170*/  IABS R2, R2 ;  /* 0x0000000200027213 */ /* 0x000fe40000000000 */
[----:B------:R-:W-:Y:S02]  /*11180*/  IABS R5, R3 ;  /* 0x0000000300057213 */ /* 0x000fe40000000000 */
[----:B------:R1:W4:Y:S01]  /*11190*/  I2F R3, R2 ;  /* 0x0000000200037306 */ /* 0x0003220000201400 */
[----:B------:R-:W-:Y:S02]  /*111a0*/  FFMA.FTZ R34, R4, -R216, R196 ;  /* 0x800000d804227223 */ /* 0x000fe400000100c4 */
[----:B-1----:R-:W-:-:S05]  /*111b0*/  IMAD.MOV.U32 R2, RZ, RZ, R5 ;  /* 0x000000ffff027224 */ /* 0x002fca00078e0005 */
[----:B------:R1:W1:Y:S01]  /*111c0*/  I2F R4, R2 ;  /* 0x0000000200047306 */ /* 0x0002620000201400 */
[----:B----4-:R-:W-:Y:S01]  /*111d0*/  FFMA.FTZ R49, R3, -R216, R197 ;  /* 0x800000d803317223 */ /* 0x010fe200000100c5 */
[----:B-1----:R-:W-:-:S04]  /*111e0*/  FMNMX.FTZ R2, R245, R48, !PT ;  /* 0x00000030f5027209 */ /* 0x002fc80007810000 */
[----:B------:R-:W-:-:S04]  /*111f0*/  FMNMX.FTZ R2, R20, R2, !PT ;  /* 0x0000000214027209 */ /* 0x000fc80007810000 */
[----:B------:R-:W-:-:S04]  /*11200*/  FMNMX.FTZ R2, R11, R2, !PT ;  /* 0x000000020b027209 */ /* 0x000fc80007810000 */
[----:B------:R-:W-:-:S04]  /*11210*/  FMNMX.FTZ R2, R10, R2, !PT ;  /* 0x000000020a027209 */ /* 0x000fc80007810000 */
[----:B------:R-:W-:Y:S02]  /*11220*/  FMNMX.FTZ R3, R9, R2, !PT ;  /* 0x0000000209037209 */ /* 0x000fe40007810000 */
[----:B------:R-:W-:Y:S02]  /*11230*/  FMNMX.FTZ R2, R222, R35, !PT ;  /* 0x00000023de027209 */ /* 0x000fe40007810000 */
[----:B------:R-:W-:Y:S02]  /*11240*/  FMNMX.FTZ R3, R8, R3, !PT ;  /* 0x0000000308037209 */ /* 0x000fe40007810000 */
[----:B------:R-:W-:Y:S01]  /*11250*/  FMNMX.FTZ R2, R52, R2, !PT ;  /* 0x0000000234027209 */ /* 0x000fe20007810000 */
[----:B------:R-:W-:Y:S01]  /*11260*/  FFMA.FTZ R27, R21, -R216, R198 ;  /* 0x800000d8151b7223 */ /* 0x000fe200000100c6 */
[----:B------:R-:W-:Y:S02]  /*11270*/  FMNMX.FTZ R3, R7, R3, !PT ;  /* 0x0000000307037209 */ /* 0x000fe40007810000 */
[----:B------:R-:W-:Y:S01]  /*11280*/  FMNMX.FTZ R2, R26, R2, !PT ;  /* 0x000000021a027209 */ /* 0x000fe20007810000 */
[----:B------:R-:W-:-:S03]  /*11290*/  FFMA.FTZ R21, R4, -R216, R199 ;  /* 0x800000d804157223 */ /* 0x000fc600000100c7 */
[----:B------:R-:W-:Y:S02]  /*112a0*/  FMNMX.FTZ R4, R32, R2, !PT ;  /* 0x0000000220047209 */ /* 0x000fe40007810000 */
[----:B------:R-:W-:Y:S02]  /*112b0*/  FMNMX.FTZ R2, R6, R3, !PT ;  /* 0x0000000306027209 */ /* 0x000fe40007810000 */
[----:B------:R-:W-:-:S03]  /*112c0*/  FMNMX.FTZ R3, R235, R37, !PT ;  /* 0x00000025eb037209 */ /* 0x000fc60007810000 */
[----:B------:R-:W1:Y:S01]  /*112d0*/  SHFL.BFLY PT, R33, R2, 0x2, 0x1f ;  /* 0x0c401f0002217f89 */ /* 0x000e6200000e0000 */
[----:B------:R-:W-:Y:S02]  /*112e0*/  FMNMX.FTZ R5, R36, R3, !PT ;  /* 0x0000000324057209 */ /* 0x000fe40007810000 */
[----:B------:R-:W-:Y:S02]  /*112f0*/  FMNMX.FTZ R3, R31, R4, !PT ;  /* 0x000000041f037209 */ /* 0x000fe40007810000 */
[----:B------:R-:W-:Y:S01]  /*11300*/  FMNMX.FTZ R5, R25, R5, !PT ;  /* 0x0000000519057209 */ /* 0x000fe20007810000 */
[----:B------:R-:W-:Y:S01]  /*11310*/  FFMA.FTZ R28, R29, -R216, R189 ;  /* 0x800000d81d1c7223 */ /* 0x000fe200000100bd */
[----:B------:R-:W-:Y:S02]  /*11320*/  FSEL R30, R27, -INF , !P4 ;  /* 0xff8000001b1e7808 */ /* 0x000fe40006000000 */
[----:B------:R-:W-:Y:S02]  /*11330*/  FMNMX.FTZ R3, R23, R3, !PT ;  /* 0x0000000317037209 */ /* 0x000fe40007810000 */
[----:B------:R-:W-:-:S02]  /*11340*/  FMNMX.FTZ R5, R24, R5, !PT ;  /* 0x0000000518057209 */ /* 0x000fc40007810000 */
[----:B------:R-:W-:Y:S02]  /*11350*/  FSEL R29, R21, -INF , !P2 ;  /* 0xff800000151d7808 */ /* 0x000fe40005000000 */
[----:B------:R-:W-:Y:S02]  /*11360*/  FMNMX.FTZ R3, R30, R3, !PT ;  /* 0x000000031e037209 */ /* 0x000fe40007810000 */
[----:B------:R-:W-:Y:S02]  /*11370*/  FSEL R28, R28, -INF , !P6 ;  /* 0xff8000001c1c7808 */ /* 0x000fe40007000000 */
[----:B------:R-:W-:Y:S02]  /*11380*/  FMNMX.FTZ R5, R22, R5, !PT ;  /* 0x0000000516057209 */ /* 0x000fe40007810000 */
[----:B------:R-:W-:Y:S02]  /*11390*/  FMNMX.FTZ R4, R29, R3, !PT ;  /* 0x000000031d047209 */ /* 0x000fe40007810000 */
[----:B------:R-:W-:-:S02]  /*113a0*/  FSEL R27, R34, -INF , !P5 ;  /* 0xff800000221b7808 */ /* 0x000fc40006800000 */
[----:B------:R-:W-:Y:S01]  /*113b0*/  FMNMX.FTZ R3, R28, R5, !PT ;  /* 0x000000051c037209 */ /* 0x000fe20007810000 */
[----:B------:R-:W4:Y:S01]  /*113c0*/  SHFL.BFLY PT, R34, R4, 0x2, 0x1f ;  /* 0x0c401f0004227f89 */ /* 0x000f2200000e0000 */
[----:B------:R-:W-:Y:S02]  /*113d0*/  FSEL R21, R49, -INF , !P3 ;  /* 0xff80000031157808 */ /* 0x000fe40005800000 */
[----:B------:R-:W-:Y:S02]  /*113e0*/  FMNMX.FTZ R5, R27, R3, !PT ;  /* 0x000000031b057209 */ /* 0x000fe40007810000 */
[----:B-1----:R-:W-:Y:S02]  /*113f0*/  FMNMX.FTZ R3, R33, R2, !PT ;  /* 0x0000000221037209 */ /* 0x002fe40007810000 */
[----:B------:R-:W-:-:S05]  /*11400*/  FMNMX.FTZ R2, R21, R5, !PT ;  /* 0x0000000515027209 */ /* 0x000fca0007810000 */
[----:B------:R-:W1:Y:S04]  /*11410*/  SHFL.BFLY PT, R5, R2, 0x2, 0x1f ;  /* 0x0c401f0002057f89 */ /* 0x000e6800000e0000 */
[----:B------:R-:W2:Y:S01]  /*11420*/  SHFL.BFLY PT, R33, R3, 0x1, 0x1f ;  /* 0x0c201f0003217f89 */ /* 0x000ea200000e0000 */
[----:B----4-:R-:W-:-:S05]  /*11430*/  FMNMX.FTZ R4, R34, R4, !PT ;  /* 0x0000000422047209 */ /* 0x010fca0007810000 */
[----:B------:R-:W4:Y:S01]  /*11440*/  SHFL.BFLY PT, R34, R4, 0x1, 0x1f ;  /* 0x0c201f0004227f89 */ /* 0x000f2200000e0000 */
[----:B-1----:R-:W-:Y:S02]  /*11450*/  FMNMX.FTZ R5, R5, R2, !PT ;  /* 0x0000000205057209 */ /* 0x002fe40007810000 */
[----:B--2---:R-:W-:-:S03]  /*11460*/  FMNMX.FTZ R135, R3, R33, !PT ;  /* 0x0000002103877209 */ /* 0x004fc60007810000 */
[----:B------:R-:W1:Y:S01]  /*11470*/  SHFL.BFLY PT, R3, R5, 0x1, 0x1f ;  /* 0x0c201f0005037f89 */ /* 0x000e6200000e0000 */
[----:B------:R-:W-:Y:S01]  /*11480*/  FSETP.NEU.FTZ.AND P4, PT, R135, -INF , PT ;  /* 0xff8000008700780b */ /* 0x000fe20003f9d000 */
[----:B------:R-:W-:-:S05]  /*11490*/  FMUL.FTZ R2, R0, R135 ;  /* 0x0000008700027220 */ /* 0x000fca0000410000 */
[----:B------:R-:W-:Y:S02]  /*114a0*/  FSEL R2, R2, RZ, P4 ;  /* 0x000000ff02027208 */ /* 0x000fe40002000000 */
[----:B----4-:R-:W-:-:S03]  /*114b0*/  FMNMX.FTZ R133, R4, R34, !PT ;  /* 0x0000002204857209 */ /* 0x010fc60007810000 */
[-CC-:B------:R-:W-:Y:S02]  /*114c0*/  FFMA.FTZ R33, R48, R0.reuse, -R2.reuse ;  /* 0x0000000030217223 */ /* 0x180fe40000010802 */
[-CC-:B------:R-:W-:Y:S02]  /*114d0*/  FFMA.FTZ R48, R20, R0.reuse, -R2.reuse ;  /* 0x0000000014307223 */ /* 0x180fe40000010802 */
[-CC-:B------:R-:W-:Y:S02]  /*114e0*/  FFMA.FTZ R53, R11, R0.reuse, -R2.reuse ;  /* 0x000000000b357223 */ /* 0x180fe40000010802 */
[-CC-:B------:R-:W-:Y:S02]  /*114f0*/  FFMA.FTZ R65, R10, R0.reuse, -R2.reuse ;  /* 0x000000000a417223 */ /* 0x180fe40000010802 */
[-CC-:B------:R-:W-:Y:S02]  /*11500*/  FFMA.FTZ R68, R9, R0.reuse, -R2.reuse ;  /* 0x0000000009447223 */ /* 0x180fe40000010802 */
[----:B------:R-:W-:-:S02]  /*11510*/  FFMA.FTZ R69, R8, R0, -R2 ;  /* 0x0000000008457223 */ /* 0x000fc40000010802 */
[-CC-:B------:R-:W-:Y:S02]  /*11520*/  FFMA.FTZ R84, R7, R0.reuse, -R2.reuse ;  /* 0x0000000007547223 */ /* 0x180fe40000010802 */
[----:B------:R-:W-:Y:S01]  /*11530*/  FFMA.FTZ R85, R6, R0, -R2 ;  /* 0x0000000006557223 */ /* 0x000fe20000010802 */
[----:B------:R-:W-:Y:S01]  /*11540*/  FSETP.NEU.FTZ.AND P2, PT, R133, -INF , PT ;  /* 0xff8000008500780b */ /* 0x000fe20003f5d000 */
[----:B------:R-:W-:Y:S01]  /*11550*/  FMUL.FTZ R2, R0, R133 ;  /* 0x0000008500027220 */ /* 0x000fe20000410000 */
[----:B-1----:R-:W-:-:S04]  /*11560*/  FMNMX.FTZ R134, R5, R3, !PT ;  /* 0x0000000305867209 */ /* 0x002fc80007810000 */
[----:B------:R-:W-:Y:S01]  /*11570*/  FSEL R4, R2, RZ, P2 ;  /* 0x000000ff02047208 */ /* 0x000fe20001000000 */
[----:B------:R-:W-:Y:S01]  /*11580*/  FMUL.FTZ R3, R0, R134 ;  /* 0x0000008600037220 */ /* 0x000fe20000410000 */
[----:B------:R-:W-:-:S03]  /*11590*/  FSETP.NEU.FTZ.AND P3, PT, R134, -INF , PT ;  /* 0xff8000008600780b */ /* 0x000fc60003f7d000 */
[----:B------:R-:W-:Y:S01]  /*115a0*/  FFMA.FTZ R2, R35, R0, -R4 ;  /* 0x0000000023027223 */ /* 0x000fe20000010804 */
[----:B------:R-:W-:-:S03]  /*115b0*/  FSEL R5, R133, RZ, P2 ;  /* 0x000000ff85057208 */ /* 0x000fc60001000000 */
[----:B------:R1:W-:Y:S02]  /*115c0*/  MUFU.EX2 R6, R2 ;  /* 0x0000000200067308 */ /* 0x0003e40000000800 */
[----:B------:R-:W-:Y:S01]  /*115d0*/  FADD.FTZ R9, R222, -R5 ;  /* 0x80000005de097221 */ /* 0x000fe20000010000 */
[----:B-1----:R-:W-:Y:S01]  /*115e0*/  FSEL R2, R3, RZ, P3 ;  /* 0x000000ff03027208 */ /* 0x002fe20001800000 */
[----:B------:R-:W-:-:S04]  /*115f0*/  FFMA.FTZ R3, R52, R0, -R4 ;  /* 0x0000000034037223 */ /* 0x000fc80000010804 */
[----:B------:R1:W-:Y:S01]  /*11600*/  MUFU.EX2 R5, R3 ;  /* 0x0000000300057308 */ /* 0x0003e20000000800 */
[----:B------:R-:W-:Y:S01]  /*11610*/  IMAD.MOV.U32 R222, RZ, RZ, R113 ;  /* 0x000000ffffde7224 */ /* 0x000fe200078e0071 */
[----:B------:R-:W-:Y:S01]  /*11620*/  MOV R179, R96 ;  /* 0x0000006000b37202 */ /* 0x000fe20000000f00 */
[----:B------:R-:W-:Y:S02]  /*11630*/  IMAD.MOV.U32 R195, RZ, RZ, R112 ;  /* 0x000000ffffc37224 */ /* 0x000fe400078e0070 */
[----:B-1----:R-:W-:-:S06]  /*11640*/  FMUL.FTZ R3, R0, R9 ;  /* 0x0000000900037220 */ /* 0x002fcc0000410000 */
[----:B------:R-:W1:Y:S01]  /*11650*/  MUFU.EX2 R3, R3 ;  /* 0x0000000300037308 */ /* 0x000e620000000800 */
[----:B------:R-:W-:Y:S01]  /*11660*/  IMAD.MOV.U32 R193, RZ, RZ, R97 ;  /* 0x000000ffffc17224 */ /* 0x000fe200078e0061 */
[----:B------:R-:W-:Y:S01]  /*11670*/  FSEL R10, R135, RZ, P4 ;  /* 0x000000ff870a7208 */ /* 0x000fe20002000000 */
[----:B------:R-:W-:Y:S01]  /*11680*/  IMAD.MOV.U32 R178, RZ, RZ, R80 ;  /* 0x000000ffffb27224 */ /* 0x000fe200078e0050 */
[----:B------:R-:W-:Y:S01]  /*11690*/  FSEL R9, R134, RZ, P3 ;  /* 0x000000ff86097208 */ /* 0x000fe20001800000 */
[-CC-:B------:R-:W-:Y:S02]  /*116a0*/  FFMA.FTZ R37, R37, R0.reuse, -R2.reuse ;  /* 0x0000000025257223 */ /* 0x180fe40000010802 */
[-CC-:B------:R-:W-:Y:S02]  /*116b0*/  FFMA.FTZ R80, R36, R0.reuse, -R2.reuse ;  /* 0x0000000024507223 */ /* 0x180fe40000010802 */
[-CC-:B------:R-:W-:Y:S02]  /*116c0*/  FFMA.FTZ R96, R25, R0.reuse, -R2.reuse ;  /* 0x0000000019607223 */ /* 0x180fe40000010802 */
[----:B------:R-:W-:-:S02]  /*116d0*/  FFMA.FTZ R97, R24, R0, -R2 ;  /* 0x0000000018617223 */ /* 0x000fc40000010802 */
[-CC-:B------:R-:W-:Y:S02]  /*116e0*/  FFMA.FTZ R113, R22, R0.reuse, -R2.reuse ;  /* 0x0000000016717223 */ /* 0x180fe40000010802 */
[-CC-:B------:R-:W-:Y:S02]  /*116f0*/  FFMA.FTZ R112, R28, R0.reuse, -R2.reuse ;  /* 0x000000001c707223 */ /* 0x180fe40000010802 */
[-CC-:B------:R-:W-:Y:S02]  /*11700*/  FFMA.FTZ R116, R27, R0.reuse, -R2.reuse ;  /* 0x000000001b747223 */ /* 0x180fe40000010802 */
[-C--:B------:R-:W-:Y:S02]  /*11710*/  FFMA.FTZ R128, R21, R0.reuse, -R2 ;  /* 0x0000000015807223 */ /* 0x080fe40000010802 */
[----:B------:R-:W-:Y:S02]  /*11720*/  FFMA.FTZ R2, R26, R0, -R4 ;  /* 0x000000001a027223 */ /* 0x000fe40000010804 */
[----:B------:R-:W-:Y:S01]  /*11730*/  FADD.FTZ R11, R245, -R10 ;  /* 0x8000000af50b7221 */ /* 0x000fe20000010000 */
[----:B------:R2:W-:Y:S01]  /*11740*/  MUFU.EX2 R8, R136 ;  /* 0x0000008800087308 */ /* 0x0005e20000000800 */
[----:B------:R-:W-:-:S02]  /*11750*/  FADD.FTZ R10, R235, -R9 ;  /* 0x80000009eb0a7221 */ /* 0x000fc40000010000 */
[----:B------:R-:W-:Y:S02]  /*11760*/  IMAD.MOV.U32 R192, RZ, RZ, R101 ;  /* 0x000000ffffc07224 */ /* 0x000fe400078e0065 */
[----:B------:R-:W-:Y:S02]  /*11770*/  IMAD.MOV.U32 R194, RZ, RZ, R100 ;  /* 0x000000ffffc27224 */ /* 0x000fe400078e0064 */
[-CC-:B------:R-:W-:Y:S01]  /*11780*/  FFMA.FTZ R9, R32, R0.reuse, -R4.reuse ;  /* 0x0000000020097223 */ /* 0x180fe20000010804 */
[----:B------:R4:W-:Y:S01]  /*11790*/  MUFU.EX2 R7, R137 ;  /* 0x0000008900077308 */ /* 0x0009e20000000800 */
[-CC-:B------:R-:W-:Y:S02]  /*117a0*/  FFMA.FTZ R100, R30, R0.reuse, -R4.reuse ;  /* 0x000000001e647223 */ /* 0x180fe40000010804 */
[----:B------:R-:W-:Y:S02]  /*117b0*/  FFMA.FTZ R101, R29, R0, -R4 ;  /* 0x000000001d657223 */ /* 0x000fe40000010804 */
[----:B------:R-:W-:-:S03]  /*117c0*/  FMUL.FTZ R25, R0, R10 ;  /* 0x0000000a00197220 */ /* 0x000fc60000410000 */
[----:B------:R-:W3:Y:S01]  /*117d0*/  MUFU.EX2 R2, R2 ;  /* 0x0000000200027308 */ /* 0x000ee20000000800 */
[-CC-:B--2---:R-:W-:Y:S02]  /*117e0*/  FFMA.FTZ R136, R31, R0.reuse, -R4.reuse ;  /* 0x000000001f887223 */ /* 0x184fe40000010804 */
[----:B----4-:R-:W-:Y:S02]  /*117f0*/  FFMA.FTZ R137, R23, R0, -R4 ;  /* 0x0000000017897223 */ /* 0x010fe40000010804 */
[----:B-1----:R-:W-:Y:S02]  /*11800*/  FFMA.FTZ R4, R117, R3, R6 ;  /* 0x0000000375047223 */ /* 0x002fe40000010006 */
[----:B------:R-:W-:Y:S02]  /*11810*/  FMUL.FTZ R23, R0, R11 ;  /* 0x0000000b00177220 */ /* 0x000fe40000410000 */
[----:B------:R1:W2:Y:S01]  /*11820*/  MUFU.EX2 R0, R9 ;  /* 0x0000000900007308 */ /* 0x0002a20000000800 */
[C---:B------:R-:W-:Y:S01]  /*11830*/  F2FP.BF16.PACK_AB R129, R5.reuse, R6 ;  /* 0x000000060581723e */ /* 0x040fe200000010ff */
[----:B-1----:R-:W-:Y:S01]  /*11840*/  FADD.FTZ R9, R5, R4 ;  /* 0x0000000405097221 */ /* 0x002fe20000010000 */
[----:B------:R-:W-:-:S04]  /*11850*/  LOP3.LUT R4, R185, R180, RZ, 0x3c, !PT ;  /* 0x000000b4b9047212 */ /* 0x000fc800078e3cff */
[----:B---3--:R-:W-:Y:S01]  /*11860*/  LOP3.LUT R4, R4, R241, RZ, 0x3c, !PT ;  /* 0x000000f104047212 */ /* 0x008fe200078e3cff */
[----:B------:R-:W-:-:S04]  /*11870*/  FADD.FTZ R5, R2, R9 ;  /* 0x0000000902057221 */ /* 0x000fc80000010000 */
[----:B------:R-:W-:Y:S01]  /*11880*/  IMAD.WIDE.U32 R34, R4, -0x326172a9, RZ ;  /* 0xcd9e8d5704227825 */ /* 0x000fe200078e00ff */
[----:B--2---:R-:W-:-:S03]  /*11890*/  F2FP.BF16.PACK_AB R81, R0, R2 ;  /* 0x000000020051723e */ /* 0x004fc600000010ff */
[----:B------:R-:W-:Y:S01]  /*118a0*/  FADD.FTZ R117, R0, R5 ;  /* 0x0000000500757221 */ /* 0x000fe20000010000 */
[----:B------:R-:W-:Y:S01]  /*118b0*/  LOP3.LUT R0, R35, R205, R174, 0x96, !PT ;  /* 0x000000cd23007212 */ /* 0x000fe200078e96ae */
[----:B------:R-:W-:Y:S01]  /*118c0*/  FADD.FTZ R10, R8, R64 ;  /* 0x00000040080a7221 */ /* 0x000fe20000010000 */
[----:B------:R-:W-:Y:S01]  /*118d0*/  F2FP.BF16.PACK_AB R22, R7, R8 ;  /* 0x000000080716723e */ /* 0x000fe200000010ff */
[----:B------:R-:W2:Y:S02]  /*118e0*/  LDL.LU.64 R174, [R1+0x20] ;  /* 0x0000200001ae7983 */ /* 0x000ea40000300a00 */
[----:B------:R-:W-:Y:S01]  /*118f0*/  IMAD.WIDE.U32 R30, R0, -0x2daee0ad, RZ ;  /* 0xd2511f53001e7825 */ /* 0x000fe200078e00ff */
[----:B------:R-:W-:Y:S01]  /*11900*/  LOP3.LUT R0, R247, R239, R34, 0x96, !PT ;  /* 0x000000eff7007212 */ /* 0x000fe200078e9622 */
[----:B------:R-:W3:Y:S02]  /*11910*/  LDL.LU R184, [R1+0x74] ;  /* 0x0000740001b87983 */ /* 0x000ee40000300800 */
[----:B------:R-:W-:-:S02]  /*11920*/  FADD.FTZ R20, R7, R10 ;  /* 0x0000000a07147221 */ /* 0x000fc40000010000 */
[----:B------:R-:W-:Y:S01]  /*11930*/  IMAD.WIDE.U32 R6, R0, -0x2daee0ad, RZ ;  /* 0xd2511f5300067825 */ /* 0x000fe200078e00ff */
[----:B------:R-:W-:-:S04]  /*11940*/  LOP3.LUT R2, R31, R238, R14, 0x96, !PT ;  /* 0x000000ee1f027212 */ /* 0x000fc800078e960e */
[----:B------:R-:W-:Y:S01]  /*11950*/  LOP3.LUT R0, R7, R237, R30, 0x96, !PT ;  /* 0x000000ed07007212 */ /* 0x000fe200078e961e */
[----:B------:R-:W-:-:S04]  /*11960*/  IMAD.WIDE.U32 R4, R2, -0x326172a9, RZ ;  /* 0xcd9e8d5702047825 */ /* 0x000fc800078e00ff */
        /* <DEDUP_REMOVED lines=12> */
[----:B------:R-:W-:-:S04]  /*11a30*/  LOP3.LUT R2, R0, 0xffff, RZ, 0xc0, !PT ;  /* 0x0000ffff00027812 */ /* 0x000fc800078ec0ff */
[----:B------:R-:W-:Y:S02]  /*11a40*/  SHF.R.U32.HI R6, RZ, 0x8, R2 ;  /* 0x00000008ff067819 */ /* 0x000fe40000011602 */
[----:B------:R-:W-:Y:S02]  /*11a50*/  LOP3.LUT R21, R7, R222, R8, 0x96, !PT ;  /* 0x000000de07157212 */ /* 0x000fe400078e9608 */
[----:B------:R-:W-:Y:S01]  /*11a60*/  LOP3.LUT R6, R6, 0xffff, RZ, 0xc0, !PT ;  /* 0x0000ffff06067812 */ /* 0x000fe200078ec0ff */
[----:B------:R-:W1:Y:S03]  /*11a70*/  MUFU.EX2 R7, R172 ;  /* 0x000000ac00077308 */ /* 0x000e660000000800 */
[----:B------:R-:W-:Y:S02]  /*11a80*/  ISETP.GE.U32.AND P2, PT, R217, R6, PT ;  /* 0x00000006d900720c */ /* 0x000fe40003f46070 */
[----:B------:R-:W-:-:S03]  /*11a90*/  SHF.R.U32.HI R6, RZ, 0x10, R0 ;  /* 0x00000010ff067819 */ /* 0x000fc60000011600 */
[----:B------:R-:W4:Y:S01]  /*11aa0*/  MUFU.EX2 R2, R173 ;  /* 0x000000ad00027308 */ /* 0x000f220000000800 */
[----:B------:R-:W-:-:S04]  /*11ab0*/  LOP3.LUT R6, R6, 0xff, RZ, 0xc0, !PT ;  /* 0x000000ff06067812 */ /* 0x000fc800078ec0ff */
[----:B------:R-:W-:-:S03]  /*11ac0*/  ISETP.GE.U32.AND P3, PT, R217, R6, PT ;  /* 0x00000006d900720c */ /* 0x000fc60003f66070 */
[----:B------:R-:W4:Y:S01]  /*11ad0*/  MUFU.EX2 R8, R176 ;  /* 0x000000b000087308 */ /* 0x000f220000000800 */
[----:B------:R-:W-:Y:S01]  /*11ae0*/  SHF.R.U32.HI R0, RZ, 0x18, R0 ;  /* 0x00000018ff007819 */ /* 0x000fe20000011600 */
[----:B-1----:R-:W-:-:S06]  /*11af0*/  FADD.FTZ R9, R7, R20 ;  /* 0x0000001407097221 */ /* 0x002fcc0000010000 */
[----:B------:R-:W1:Y:S01]  /*11b00*/  MUFU.EX2 R6, R177 ;  /* 0x000000b100067308 */ /* 0x000e620000000800 */
[----:B------:R-:W-:Y:S02]  /*11b10*/  ISETP.GE.U32.AND P6, PT, R217, R0, PT ;  /* 0x00000000d900720c */ /* 0x000fe40003fc6070 */
[C---:B------:R-:W-:Y:S02]  /*11b20*/  LOP3.LUT R11, R4.reuse, 0xffff, RZ, 0xc0, !PT ;  /* 0x0000ffff040b7812 */ /* 0x040fe400078ec0ff */
[----:B------:R-:W-:Y:S02]  /*11b30*/  LOP3.LUT R0, R4, 0xff, RZ, 0xc0, !PT ;  /* 0x000000ff04007812 */ /* 0x000fe400078ec0ff */
[--C-:B------:R-:W-:Y:S02]  /*11b40*/  SHF.R.U32.HI R20, RZ, 0x10, R4.reuse ;  /* 0x00000010ff147819 */ /* 0x100fe40000011604 */
[----:B------:R-:W-:Y:S01]  /*11b50*/  SHF.R.U32.HI R5, RZ, 0x18, R4 ;  /* 0x00000018ff057819 */ /* 0x000fe20000011604 */
[----:B----4-:R-:W-:-:S04]  /*11b60*/  FADD.FTZ R4, R2, R9 ;  /* 0x0000000902047221 */ /* 0x010fc80000010000 */
[----:B------:R-:W-:-:S04]  /*11b70*/  FADD.FTZ R4, R8, R4 ;  /* 0x0000000408047221 */ /* 0x000fc80000010000 */
[----:B-1----:R-:W-:-:S05]  /*11b80*/  FADD.FTZ R4, R6, R4 ;  /* 0x0000000406047221 */ /* 0x002fca0000010000 */
[----:B------:R1:W-:Y:S04]  /*11b90*/  STL [R1+0xa0], R4 ;  /* 0x0000a00401007387 */ /* 0x0003e80000100800 */
[----:B------:R-:W4:Y:S01]  /*11ba0*/  LDL.LU R28, [R1+0x70] ;  /* 0x00007000011c7983 */ /* 0x000f220000300800 */
[----:B------:R-:W-:Y:S02]  /*11bb0*/  ISETP.GE.U32.AND P5, PT, R217, R0, PT ;  /* 0x00000000d900720c */ /* 0x000fe40003fa6070 */
[----:B------:R-:W-:Y:S01]  /*11bc0*/  F2FP.BF16.PACK_AB R7, R2, R7 ;  /* 0x000000070207723e */ /* 0x000fe200000010ff */
[----:B------:R1:W-:Y:S08]  /*11bd0*/  MUFU.EX2 R0, R33 ;  /* 0x0000002100007308 */ /* 0x0003f00000000800 */
[----:B------:R-:W1:Y:S08]  /*11be0*/  MUFU.EX2 R2, R23 ;  /* 0x0000001700027308 */ /* 0x000e700000000800 */
[----:B------:R-:W2:Y:S01]  /*11bf0*/  MUFU.EX2 R23, R48 ;  /* 0x0000003000177308 */ /* 0x000ea20000000800 */
[----:B-1----:R-:W-:-:S02]  /*11c00*/  PRMT R33, R156, 0x7610, R33 ;  /* 0x000076109c217816 */ /* 0x002fc40000000021 */
[----:B------:R-:W-:Y:S02]  /*11c10*/  PRMT R32, R156, 0x7632, R32 ;  /* 0x000076329c207816 */ /* 0x000fe40000000020 */
[----:B------:R-:W-:Y:S01]  /*11c20*/  SHF.R.U32.HI R4, RZ, 0x8, R11 ;  /* 0x00000008ff047819 */ /* 0x000fe2000001160b */
[----:B------:R-:W-:Y:S02]  /*11c30*/  @!P4 HFMA2.BF16_V2 R139, -RZ.H0_H0, RZ.H0_H0, -R33.H0_H0 ;  /* 0x200000ffff8bc231 */ /* 0x000fe40000340921 */
[----:B------:R-:W-:Y:S01]  /*11c40*/  @!P2 HFMA2.BF16_V2 R138, -RZ.H0_H0, RZ.H0_H0, -R32.H0_H0 ;  /* 0x200000ffff8aa231 */ /* 0x000fe20000340920 */
[----:B------:R-:W-:Y:S02]  /*11c50*/  LOP3.LUT R4, R4, 0xffff, RZ, 0xc0, !PT ;  /* 0x0000ffff04047812 */ /* 0x000fe400078ec0ff */
[----:B------:R-:W-:Y:S01]  /*11c60*/  F2FP.BF16.PACK_AB R29, R6, R8 ;  /* 0x00000008061d723e */ /* 0x000fe200000010ff */
[----:B------:R-:W-:Y:S01]  /*11c70*/  MUFU.EX2 R24, R37 ;  /* 0x0000002500187308 */ /* 0x000fe20000000800 */
[----:B------:R-:W-:Y:S01]  /*11c80*/  FMUL.FTZ R9, R87, R2 ;  /* 0x0000000257097220 */ /* 0x000fe20000410000 */
[----:B------:R-:W-:-:S06]  /*11c90*/  MOV R188, R193 ;  /* 0x000000c100bc7202 */ /* 0x000fcc0000000f00 */
[----:B------:R1:W-:Y:S01]  /*11ca0*/  MUFU.EX2 R64, R53 ;  /* 0x0000003500407308 */ /* 0x0003e20000000800 */
[----:B------:R-:W-:Y:S01]  /*11cb0*/  MOV R185, R215 ;  /* 0x000000d700b97202 */ /* 0x000fe20000000f00 */
[----:B------:R-:W-:Y:S01]  /*11cc0*/  IMAD.MOV.U32 R193, RZ, RZ, R178 ;  /* 0x000000ffffc17224 */ /* 0x000fe200078e00b2 */
[----:B------:R-:W-:Y:S01]  /*11cd0*/  PRMT R52, R22, 0x7632, R52 ;  /* 0x0000763216347816 */ /* 0x000fe20000000034 */
[----:B------:R-:W-:Y:S02]  /*11ce0*/  IMAD.MOV.U32 R186, RZ, RZ, R243 ;  /* 0x000000ffffba7224 */ /* 0x000fe400078e00f3 */
[----:B------:R-:W-:Y:S02]  /*11cf0*/  IMAD.MOV.U32 R196, RZ, RZ, R209 ;  /* 0x000000ffffc47224 */ /* 0x000fe400078e00d1 */
[----:B------:R-:W-:Y:S02]  /*11d00*/  IMAD.MOV.U32 R197, RZ, RZ, R207 ;  /* 0x000000ffffc57224 */ /* 0x000fe400078e00cf */
[-C--:B------:R-:W-:Y:S01]  /*11d10*/  FMUL.FTZ R173, R50, R2.reuse ;  /* 0x0000000232ad7220 */ /* 0x080fe20000410000 */
[----:B-1----:R-:W-:Y:S01]  /*11d20*/  PRMT R53, R22, 0x7610, R53 ;  /* 0x0000761016357816 */ /* 0x002fe20000000035 */
[----:B------:R-:W-:-:S02]  /*11d30*/  FMUL.FTZ R172, R66, R2 ;  /* 0x0000000242ac7220 */ /* 0x000fc40000410000 */
[-C--:B------:R-:W-:Y:S02]  /*11d40*/  FMUL.FTZ R156, R67, R2.reuse ;  /* 0x00000002439c7220 */ /* 0x080fe40000410000 */
[----:B------:R-:W-:Y:S01]  /*11d50*/  @!P5 HFMA2.BF16_V2 R164, -RZ.H0_H0, RZ.H0_H0, -R53.H0_H0 ;  /* 0x200000ffffa4d231 */ /* 0x000fe20000340935 */
[-C--:B------:R-:W-:Y:S01]  /*11d60*/  FMUL.FTZ R243, R171, R2.reuse ;  /* 0x00000002abf37220 */ /* 0x080fe20000410000 */
[----:B------:R-:W-:Y:S01]  /*11d70*/  PRMT R66, R53, 0x5410, R52 ;  /* 0x0000541035427816 */ /* 0x000fe20000000034 */
[-C--:B------:R-:W-:Y:S02]  /*11d80*/  FMUL.FTZ R171, R82, R2.reuse ;  /* 0x0000000252ab7220 */ /* 0x080fe40000410000 */
[-C--:B------:R-:W-:Y:S02]  /*11d90*/  FMUL.FTZ R207, R98, R2.reuse ;  /* 0x0000000262cf7220 */ /* 0x080fe40000410000 */
[-C--:B------:R-:W-:Y:S01]  /*11da0*/  FMUL.FTZ R8, R102, R2.reuse ;  /* 0x0000000266087220 */ /* 0x080fe20000410000 */
[----:B------:R-:W-:Y:S01]  /*11db0*/  MOV R102, R9 ;  /* 0x0000000900667202 */ /* 0x000fe20000000f00 */
[-C--:B------:R-:W-:Y:S01]  /*11dc0*/  FMUL.FTZ R235, R114, R2.reuse ;  /* 0x0000000272eb7220 */ /* 0x080fe20000410000 */
[----:B------:R-:W-:Y:S01]  /*11dd0*/  @!P5 PRMT R53, R164, 0x5410, RZ ;  /* 0x00005410a435d816 */ /* 0x000fe200000000ff */
[----:B------:R-:W-:-:S02]  /*11de0*/  FMUL.FTZ R98, R130, R2 ;  /* 0x0000000282627220 */ /* 0x000fc40000410000 */
        /* <DEDUP_REMOVED lines=28> */
[----:B------:R-:W-:Y:S01]  /*11fb0*/  PRMT R36, R7, 0x7610, R36 ;  /* 0x0000761007247816 */ /* 0x000fe20000000024 */
[----:B------:R-:W-:Y:S01]  /*11fc0*/  FMUL.FTZ R158, R42, R3 ;  /* 0x000000032a9e7220 */ /* 0x000fe20000410000 */
[----:B--2---:R-:W-:Y:S01]  /*11fd0*/  LOP3.LUT R26, R35, R205, R174, 0x96, !PT ;  /* 0x000000cd231a7212 */ /* 0x004fe200078e96ae */
[----:B---3--:R-:W-:Y:S01]  /*11fe0*/  FFMA.FTZ R27, R184, R2, R0 ;  /* 0x00000002b81b7223 */ /* 0x008fe20000010000 */
[----:B------:R-:W-:Y:S01]  /*11ff0*/  F2FP.BF16.PACK_AB R0, R23, R0 ;  /* 0x000000001700723e */ /* 0x000fe200000010ff */
[----:B------:R-:W-:Y:S01]  /*12000*/  IMAD.MOV.U32 R174, RZ, RZ, R168 ;  /* 0x000000ffffae7224 */ /* 0x000fe200078e00a8 */
[----:B------:R-:W-:-:S02]  /*12010*/  PRMT R168, R33, 0x5410, R32 ;  /* 0x0000541021a87816 */ /* 0x000fc40000000020 */
[----:B------:R-:W-:Y:S02]  /*12020*/  PRMT R48, R0, 0x7632, R48 ;  /* 0x0000763200307816 */ /* 0x000fe40000000030 */
[----:B------:R-:W-:Y:S02]  /*12030*/  @!P4 PRMT R33, R139, 0x5410, RZ ;  /* 0x000054108b21c816 */ /* 0x000fe400000000ff */
[----:B------:R-:W-:Y:S02]  /*12040*/  @!P2 PRMT R32, R138, 0x5410, RZ ;  /* 0x000054108a20a816 */ /* 0x000fe400000000ff */
[C---:B------:R-:W-:Y:S02]  /*12050*/  ISETP.GE.U32.AND P4, PT, R217.reuse, R5, PT ;  /* 0x00000005d900720c */ /* 0x040fe40003f86070 */
[----:B------:R-:W-:Y:S01]  /*12060*/  ISETP.GE.U32.AND P2, PT, R217, R4, PT ;  /* 0x00000004d900720c */ /* 0x000fe20003f46070 */
[----:B------:R-:W-:Y:S01]  /*12070*/  IMAD.WIDE.U32 R4, R21, -0x2daee0ad, RZ ;  /* 0xd2511f5315047825 */ /* 0x000fe200078e00ff */
[----:B------:R-:W-:Y:S01]  /*12080*/  PRMT R49, R0, 0x7610, R49 ;  /* 0x0000761000317816 */ /* 0x000fe20000000031 */
[----:B------:R-:W-:Y:S01]  /*12090*/  @!P6 HFMA2.BF16_V2 R160, -RZ.H0_H0, RZ.H0_H0, -R48.H0_H0 ;  /* 0x200000ffffa0e231 */ /* 0x000fe20000340930 */
[----:B------:R-:W-:-:S02]  /*120a0*/  LOP3.LUT R0, R20, 0xff, RZ, 0xc0, !PT ;  /* 0x000000ff14007812 */ /* 0x000fc400078ec0ff */
[----:B------:R-:W-:Y:S02]  /*120b0*/  LOP3.LUT R6, R5, R244, R10, 0x96, !PT ;  /* 0x000000f405067212 */ /* 0x000fe400078e960a */
        /* <DEDUP_REMOVED lines=8> */
[----:B------:R-:W1:Y:S01]  /*12140*/  MUFU.EX2 R0, R25 ;  /* 0x0000001900007308 */ /* 0x000e620000000800 */
[----:B------:R-:W-:Y:S02]  /*12150*/  IMAD.MOV.U32 R184, RZ, RZ, R242 ;  /* 0x000000ffffb87224 */ /* 0x000fe400078e00f2 */
[----:B------:R-:W-:-:S05]  /*12160*/  FMUL.FTZ R139, R163, R2 ;  /* 0x00000002a38b7220 */ /* 0x000fca0000410000 */
[----:B------:R2:W3:Y:S01]  /*12170*/  MUFU.EX2 R25, R65 ;  /* 0x0000004100197308 */ /* 0x0004e20000000800 */
[-C--:B------:R-:W-:Y:S02]  /*12180*/  FMUL.FTZ R242, R170, R2.reuse ;  /* 0x00000002aaf27220 */ /* 0x080fe40000410000 */
[----:B------:R-:W-:Y:S02]  /*12190*/  FMUL.FTZ R163, R118, R2 ;  /* 0x0000000276a37220 */ /* 0x000fe40000410000 */
[----:B------:R-:W-:Y:S02]  /*121a0*/  IMAD.MOV.U32 R10, RZ, RZ, R197 ;  /* 0x000000ffff0a7224 */ /* 0x000fe400078e00c5 */
[----:B------:R-:W-:Y:S02]  /*121b0*/  IMAD.MOV.U32 R170, RZ, RZ, R196 ;  /* 0x000000ffffaa7224 */ /* 0x000fe400078e00c4 */
[----:B------:R-:W-:Y:S02]  /*121c0*/  IMAD.MOV.U32 R67, RZ, RZ, R184 ;  /* 0x000000ffff437224 */ /* 0x000fe400078e00b8 */
[----:B------:R-:W-:-:S02]  /*121d0*/  IMAD.MOV.U32 R118, RZ, RZ, R156 ;  /* 0x000000ffff767224 */ /* 0x000fc400078e009c */
[-C--:B-1----:R-:W-:Y:S02]  /*121e0*/  FMUL.FTZ R152, R152, R0.reuse ;  /* 0x0000000098987220 */ /* 0x082fe40000410000 */
[-C--:B------:R-:W-:Y:S02]  /*121f0*/  FMUL.FTZ R153, R153, R0.reuse ;  /* 0x0000000099997220 */ /* 0x080fe40000410000 */
[----:B--2---:R-:W-:Y:S02]  /*12200*/  IMAD.MOV.U32 R65, RZ, RZ, R165 ;  /* 0x000000ffff417224 */ /* 0x004fe400078e00a5 */
        /* <DEDUP_REMOVED lines=23> */
[-C--:B----4-:R-:W-:Y:S02]  /*12380*/  FFMA.FTZ R28, R28, R0.reuse, R24 ;  /* 0x000000001c1c7223 */ /* 0x090fe40000010018 */
[-C--:B------:R-:W-:Y:S02]  /*12390*/  FMUL.FTZ R105, R105, R0.reuse ;  /* 0x0000000069697220 */ /* 0x080fe40000410000 */
[-C--:B------:R-:W-:Y:S02]  /*123a0*/  FMUL.FTZ R108, R108, R0.reuse ;  /* 0x000000006c6c7220 */ /* 0x080fe40000410000 */
[----:B------:R-:W-:-:S02]  /*123b0*/  FMUL.FTZ R109, R109, R0 ;  /* 0x000000006d6d7220 */ /* 0x000fc40000410000 */
[-C--:B------:R-:W-:Y:S02]  /*123c0*/  FMUL.FTZ R120, R120, R0.reuse ;  /* 0x0000000078787220 */ /* 0x080fe40000410000 */
[-C--:B------:R-:W-:Y:S02]  /*123d0*/  FMUL.FTZ R121, R121, R0.reuse ;  /* 0x0000000079797220 */ /* 0x080fe40000410000 */
[-C--:B------:R-:W-:Y:S02]  /*123e0*/  FMUL.FTZ R124, R124, R0.reuse ;  /* 0x000000007c7c7220 */ /* 0x080fe40000410000 */
[----:B------:R-:W-:Y:S01]  /*123f0*/  FMUL.FTZ R125, R125, R0 ;  /* 0x000000007d7d7220 */ /* 0x000fe20000410000 */
[----:B------:R-:W-:Y:S01]  /*12400*/  LOP3.LUT R0, R6, 0xff, RZ, 0xc0, !PT ;  /* 0x000000ff06007812 */ /* 0x000fe200078ec0ff */
[----:B------:R-:W-:-:S03]  /*12410*/  IMAD.MOV.U32 R176, RZ, RZ, R174 ;  /* 0x000000ffffb07224 */ /* 0x000fc600078e00ae */
[----:B------:R-:W-:Y:S01]  /*12420*/  ISETP.GE.U32.AND P5, PT, R217, R0, PT ;  /* 0x00000000d900720c */ /* 0x000fe20003fa6070 */
[----:B------:R-:W-:Y:S02]  /*12430*/  IMAD.MOV.U32 R174, RZ, RZ, R251 ;  /* 0x000000ffffae7224 */ /* 0x000fe400078e00fb */
[-C--:B------:R-:W-:Y:S02]  /*12440*/  FMUL.FTZ R251, R167, R2.reuse ;  /* 0x00000002a7fb7220 */ /* 0x080fe40000410000 */
[-C--:B------:R-:W-:Y:S02]  /*12450*/  FMUL.FTZ R175, R51, R2.reuse ;  /* 0x0000000233af7220 */ /* 0x080fe40000410000 */
[----:B------:R-:W-:Y:S01]  /*12460*/  FMUL.FTZ R20, R115, R2 ;  /* 0x0000000273147220 */ /* 0x000fe20000410000 */
[----:B---3--:R-:W-:Y:S01]  /*12470*/  F2FP.BF16.PACK_AB R2, R25, R64 ;  /* 0x000000401902723e */ /* 0x008fe200000010ff */
[----:B------:R-:W-:-:S03]  /*12480*/  @!P2 HFMA2.BF16_V2 R161, -RZ.H0_H0, RZ.H0_H0, -R52.H0_H0 ;  /* 0x200000ffffa1a231 */ /* 0x000fc60000340934 */
[C---:B------:R-:W-:Y:S01]  /*12490*/  PRMT R40, R2.reuse, 0x7610, R40 ;  /* 0x0000761002287816 */ /* 0x040fe20000000028 */
[----:B------:R-:W-:Y:S01]  /*124a0*/  FMUL.FTZ R159, R43, R3 ;  /* 0x000000032b9f7220 */ /* 0x000fe20000410000 */
[----:B------:R-:W-:Y:S01]  /*124b0*/  SHF.R.U32.HI R0, RZ, 0x18, R6 ;  /* 0x00000018ff007819 */ /* 0x000fe20000011606 */
[----:B------:R-:W-:Y:S01]  /*124c0*/  @!P5 HFMA2.BF16_V2 R42, -RZ.H0_H0, RZ.H0_H0, -R36.H0_H0 ;  /* 0x200000ffff2ad231 */ /* 0x000fe20000340924 */
[----:B------:R-:W-:Y:S01]  /*124d0*/  PRMT R41, R2, 0x7632, R41 ;  /* 0x0000763202297816 */ /* 0x000fe20000000029 */
[----:B------:R-:W-:Y:S01]  /*124e0*/  @!P6 HFMA2.BF16_V2 R43, -RZ.H0_H0, RZ.H0_H0, -R40.H0_H0 ;  /* 0x200000ffff2be231 */ /* 0x000fe20000340928 */
[----:B------:R-:W-:Y:S02]  /*124f0*/  PRMT R39, R7, 0x7632, R39 ;  /* 0x0000763207277816 */ /* 0x000fe40000000027 */
[----:B------:R-:W-:Y:S02]  /*12500*/  @!P2 PRMT R52, R161, 0x5410, RZ ;  /* 0x00005410a134a816 */ /* 0x000fe400000000ff */
[----:B------:R-:W-:-:S02]  /*12510*/  ISETP.GE.U32.AND P2, PT, R217, R0, PT ;  /* 0x00000000d900720c */ /* 0x000fc40003f46070 */
[----:B------:R-:W-:Y:S02]  /*12520*/  LOP3.LUT R0, R6, 0xffff, RZ, 0xc0, !PT ;  /* 0x0000ffff06007812 */ /* 0x000fe400078ec0ff */
[----:B------:R-:W-:Y:S01]  /*12530*/  PRMT R55, R40, 0x5410, R41 ;  /* 0x0000541028377816 */ /* 0x000fe20000000029 */
[----:B------:R-:W2:Y:S01]  /*12540*/  LDL.LU.64 R6, [R1+0x18] ;  /* 0x0000180001067983 */ /* 0x000ea20000300a00 */
[----:B------:R-:W-:Y:S02]  /*12550*/  PRMT R131, R36, 0x5410, R39 ;  /* 0x0000541024837816 */ /* 0x000fe40000000027 */
[----:B------:R-:W-:Y:S02]  /*12560*/  @!P6 PRMT R40, R43, 0x5410, RZ ;  /* 0x000054102b28e816 */ /* 0x000fe400000000ff */
[----:B------:R-:W-:Y:S02]  /*12570*/  @!P5 PRMT R36, R42, 0x5410, RZ ;  /* 0x000054102a24d816 */ /* 0x000fe400000000ff */
[----:B------:R-:W3:Y:S01]  /*12580*/  LDL.LU.64 R42, [R1+0x10] ;  /* 0x00001000012a7983 */ /* 0x000ee20000300a00 */
[----:B------:R-:W-:Y:S01]  /*12590*/  SHF.R.U32.HI R0, RZ, 0x8, R0 ;  /* 0x00000008ff007819 */ /* 0x000fe20000011600 */
[----:B------:R-:W-:Y:S01]  /*125a0*/  MUFU.EX2 R44, R68 ;  /* 0x00000044002c7308 */ /* 0x000fe20000000800 */
[----:B------:R-:W-:-:S02]  /*125b0*/  @!P4 HFMA2.BF16_V2 R38, -RZ.H0_H0, RZ.H0_H0, -R41.H0_H0 ;  /* 0x200000ffff26c231 */ /* 0x000fc40000340929 */
[----:B------:R-:W-:-:S05]  /*125c0*/  LOP3.LUT R0, R0, 0xffff, RZ, 0xc0, !PT ;  /* 0x0000ffff00007812 */ /* 0x000fca00078ec0ff */
[----:B------:R-:W1:Y:S01]  /*125d0*/  MUFU.EX2 R245, R69 ;  /* 0x0000004500f57308 */ /* 0x000e620000000800 */
[----:B------:R-:W-:Y:S02]  /*125e0*/  @!P4 PRMT R41, R38, 0x5410, RZ ;  /* 0x000054102629c816 */ /* 0x000fe400000000ff */
[----:B------:R-:W-:Y:S01]  /*125f0*/  ISETP.GE.U32.AND P4, PT, R217, R0, PT ;  /* 0x00000000d900720c */ /* 0x000fe20003f86070 */
[----:B------:R-:W-:Y:S01]  /*12600*/  IMAD.MOV.U32 R22, RZ, RZ, R198 ;  /* 0x000000ffff167224 */ /* 0x000fe200078e00c6 */
[----:B------:R-:W-:Y:S01]  /*12610*/  MOV R11, R199 ;  /* 0x000000c7000b7202 */ /* 0x000fe20000000f00 */
[----:B------:R-:W-:Y:S01]  /*12620*/  IMAD.MOV.U32 R160, RZ, RZ, R187 ;  /* 0x000000ffffa07224 */ /* 0x000fe200078e00bb */
[----:B------:R-:W-:Y:S01]  /*12630*/  MOV R86, R186 ;  /* 0x000000ba00567202 */ /* 0x000fe20000000f00 */
[----:B------:R-:W-:Y:S02]  /*12640*/  IMAD.MOV.U32 R87, RZ, RZ, R175 ;  /* 0x000000ffff577224 */ /* 0x000fe400078e00af */
[----:B------:R-:W-:-:S02]  /*12650*/  IMAD.MOV.U32 R115, RZ, RZ, R174 ;  /* 0x000000ffff737224 */ /* 0x000fc400078e00ae */
[----:B------:R-:W-:Y:S01]  /*12660*/  IMAD.MOV.U32 R161, RZ, RZ, R195 ;  /* 0x000000ffffa17224 */ /* 0x000fe200078e00c3 */
[----:B-1----:R-:W-:Y:S01]  /*12670*/  F2FP.BF16.PACK_AB R0, R245, R44 ;  /* 0x0000002cf500723e */ /* 0x002fe200000010ff */
[----:B------:R-:W-:Y:S02]  /*12680*/  IMAD.MOV.U32 R21, RZ, RZ, R194 ;  /* 0x000000ffff157224 */ /* 0x000fe400078e00c2 */
[-C--:B------:R-:W-:Y:S01]  /*12690*/  FMUL.FTZ R167, R47, R3.reuse ;  /* 0x000000032fa77220 */ /* 0x080fe20000410000 */
[----:B------:R-:W-:Y:S01]  /*126a0*/  PRMT R38, R0, 0x7610, R38 ;  /* 0x0000761000267816 */ /* 0x000fe20000000026 */
[-C--:B------:R-:W-:Y:S01]  /*126b0*/  FMUL.FTZ R154, R154, R3.reuse ;  /* 0x000000039a9a7220 */ /* 0x080fe20000410000 */
[----:B------:R-:W-:Y:S01]  /*126c0*/  PRMT R37, R0, 0x7632, R37 ;  /* 0x0000763200257816 */ /* 0x000fe20000000025 */
[-C--:B------:R-:W-:Y:S01]  /*126d0*/  FMUL.FTZ R155, R155, R3.reuse ;  /* 0x000000039b9b7220 */ /* 0x080fe20000410000 */
[----:B------:R-:W-:Y:S01]  /*126e0*/  @!P4 HFMA2.BF16_V2 R47, -RZ.H0_H0, RZ.H0_H0, -R39.H0_H0 ;  /* 0x200000ffff2fc231 */ /* 0x000fe20000340927 */
[-C--:B------:R-:W-:Y:S01]  /*126f0*/  FMUL.FTZ R150, R150, R3.reuse ;  /* 0x0000000396967220 */ /* 0x080fe20000410000 */
[----:B------:R-:W-:Y:S01]  /*12700*/  LOP3.LUT R0, R4, 0xff, RZ, 0xc0, !PT ;  /* 0x000000ff04007812 */ /* 0x000fe200078ec0ff */
        /* <DEDUP_REMOVED lines=27> */
[----:B------:R-:W-:Y:S02]  /*128c0*/  ISETP.GE.U32.AND P6, PT, R217, R0, PT ;  /* 0x00000000d900720c */ /* 0x000fe40003fc6070 */
[----:B------:R-:W-:Y:S01]  /*128d0*/  @!P4 PRMT R39, R47, 0x5410, RZ ;  /* 0x000054102f27c816 */ /* 0x000fe200000000ff */
[----:B------:R-:W-:Y:S01]  /*128e0*/  IMAD.MOV.U32 R47, RZ, RZ, R65 ;  /* 0x000000ffff2f7224 */ /* 0x000fe200078e0041 */
[----:B------:R-:W-:Y:S01]  /*128f0*/  MOV R68, R130 ;  /* 0x0000008200447202 */ /* 0x000fe20000000f00 */
[----:B------:R-:W-:Y:S02]  /*12900*/  IMAD.MOV.U32 R69, RZ, RZ, R161 ;  /* 0x000000ffff457224 */ /* 0x000fe400078e00a1 */
[----:B------:R-:W-:-:S02]  /*12910*/  IMAD.MOV.U32 R65, RZ, RZ, R118 ;  /* 0x000000ffff417224 */ /* 0x000fc400078e0076 */
[----:B------:R-:W-:Y:S02]  /*12920*/  IMAD.MOV.U32 R161, RZ, RZ, R86 ;  /* 0x000000ffffa17224 */ /* 0x000fe400078e0056 */
[----:B------:R-:W-:Y:S02]  /*12930*/  IMAD.MOV.U32 R118, RZ, RZ, R67 ;  /* 0x000000ffff767224 */ /* 0x000fe400078e0043 */
[----:B------:R-:W-:Y:S01]  /*12940*/  IMAD.MOV.U32 R130, RZ, RZ, R170 ;  /* 0x000000ffff827224 */ /* 0x000fe200078e00aa */
[----:B------:R-:W-:Y:S01]  /*12950*/  MOV R170, R10 ;  /* 0x0000000a00aa7202 */ /* 0x000fe20000000f00 */
[----:B------:R-:W-:Y:S01]  /*12960*/  IMAD.MOV.U32 R86, RZ, RZ, R22 ;  /* 0x000000ffff567224 */ /* 0x000fe200078e0016 */
[--C-:B------:R-:W-:Y:S01]  /*12970*/  SHF.R.U32.HI R22, RZ, 0x10, R4.reuse ;  /* 0x00000010ff167819 */ /* 0x100fe20000011604 */
[----:B------:R-:W-:Y:S01]  /*12980*/  IMAD.MOV.U32 R67, RZ, RZ, R11 ;  /* 0x000000ffff437224 */ /* 0x000fe200078e000b */
[----:B------:R-:W-:Y:S02]  /*12990*/  LOP3.LUT R11, R4, 0xffff, RZ, 0xc0, !PT ;  /* 0x0000ffff040b7812 */ /* 0x000fe400078ec0ff */
[----:B------:R-:W-:Y:S01]  /*129a0*/  SHF.R.U32.HI R10, RZ, 0x18, R4 ;  /* 0x00000018ff0a7819 */ /* 0x000fe20000011604 */
[----:B------:R-:W-:Y:S01]  /*129b0*/  @!P3 HFMA2.BF16_V2 R46, -RZ.H0_H0, RZ.H0_H0, -R38.H0_H0 ;  /* 0x200000ffff2eb231 */ /* 0x000fe20000340926 */
[----:B------:R-:W-:Y:S01]  /*129c0*/  IMAD.MOV.U32 R79, RZ, RZ, R115 ;  /* 0x000000ffff4f7224 */ /* 0x000fe200078e0073 */
[----:B------:R-:W-:-:S03]  /*129d0*/  PRMT R115, R38, 0x5410, R37 ;  /* 0x0000541026737816 */ /* 0x000fc60000000025 */
[----:B------:R-:W-:Y:S01]  /*129e0*/  @!P3 PRMT R38, R46, 0x5410, RZ ;  /* 0x000054102e26b816 */ /* 0x000fe200000000ff */
[----:B------:R-:W-:Y:S01]  /*129f0*/  IMAD.MOV.U32 R46, RZ, RZ, R9 ;  /* 0x000000ffff2e7224 */ /* 0x000fe200078e0009 */
[----:B------:R-:W-:-:S05]  /*12a00*/  @!P2 HFMA2.BF16_V2 R45, -RZ.H0_H0, RZ.H0_H0, -R37.H0_H0 ;  /* 0x200000ffff2da231 */ /* 0x000fca0000340925 */
[----:B------:R-:W-:Y:S02]  /*12a10*/  @!P2 PRMT R37, R45, 0x5410, RZ ;  /* 0x000054102d25a816 */ /* 0x000fe400000000ff */
[----:B------:R-:W-:Y:S01]  /*12a20*/  ISETP.GE.U32.AND P5, PT, R217, R10, PT ;  /* 0x0000000ad900720c */ /* 0x000fe20003fa6070 */
[----:B------:R-:W-:Y:S02]  /*12a30*/  IMAD.MOV.U32 R10, RZ, RZ, R86 ;  /* 0x000000ffff0a7224 */ /* 0x000fe400078e0056 */
[----:B------:R-:W-:Y:S02]  /*12a40*/  IMAD.MOV.U32 R86, RZ, RZ, R67 ;  /* 0x000000ffff567224 */ /* 0x000fe400078e0043 */
[----:B------:R-:W-:Y:S01]  /*12a50*/  IMAD.MOV.U32 R67, RZ, RZ, R170 ;  /* 0x000000ffff437224 */ /* 0x000fe200078e00aa */
[----:B------:R-:W-:Y:S01]  /*12a60*/  PRMT R26, R29, 0x7632, R26 ;  /* 0x000076321d1a7816 */ /* 0x000fe2000000001a */
[----:B------:R-:W-:Y:S02]  /*12a70*/  IMAD.MOV.U32 R170, RZ, RZ, R160 ;  /* 0x000000ffffaa7224 */ /* 0x000fe400078e00a0 */
[----:B------:R-:W-:-:S02]  /*12a80*/  IMAD.MOV.U32 R160, RZ, RZ, R222 ;  /* 0x000000ffffa07224 */ /* 0x000fc400078e00de */
[----:B------:R-:W-:Y:S01]  /*12a90*/  MUFU.EX2 R222, R85 ;  /* 0x0000005500de7308 */ /* 0x000fe20000000800 */
[----:B------:R-:W-:Y:S01]  /*12aa0*/  IMAD.MOV.U32 R45, RZ, RZ, R21 ;  /* 0x000000ffff2d7224 */ /* 0x000fe200078e0015 */
[----:B--2---:R-:W-:Y:S02]  /*12ab0*/  LOP3.LUT R3, R3, R238, R6, 0x96, !PT ;  /* 0x000000ee03037212 */ /* 0x004fe400078e9606 */
[----:B---3--:R-:W-:-:S03]  /*12ac0*/  LOP3.LUT R0, R43, R239, R34, 0x96, !PT ;  /* 0x000000ef2b007212 */ /* 0x008fc600078e9622 */
[----:B------:R-:W-:-:S04]  /*12ad0*/  IMAD.WIDE.U32 R4, R3, -0x326172a9, RZ ;  /* 0xcd9e8d5703047825 */ /* 0x000fc800078e00ff */
[----:B------:R-:W-:-:S05]  /*12ae0*/  IMAD.WIDE.U32 R6, R0, -0x2daee0ad, RZ ;  /* 0xd2511f5300067825 */ /* 0x000fca00078e00ff */
[----:B------:R-:W-:Y:S02]  /*12af0*/  LOP3.LUT R0, R7, R237, R2, 0x96, !PT ;  /* 0x000000ed07007212 */ /* 0x000fe400078e9602 */
[----:B------:R-:W-:-:S05]  /*12b00*/  LOP3.LUT R2, R5, R218, R42, 0x96, !PT ;  /* 0x000000da05027212 */ /* 0x000fca00078e962a */
[----:B------:R-:W-:-:S05]  /*12b10*/  IMAD.WIDE.U32 R2, R2, -0x2daee0ad, RZ ;  /* 0xd2511f5302027825 */ /* 0x000fca00078e00ff */
[----:B------:R-:W-:Y:S01]  /*12b20*/  LOP3.LUT R3, R3, R183, R6, 0x96, !PT ;  /* 0x000000b703037212 */ /* 0x000fe200078e9606 */
[----:B------:R-:W-:-:S05]  /*12b30*/  IMAD.WIDE.U32 R6, R0, -0x326172a9, RZ ;  /* 0xcd9e8d5700067825 */ /* 0x000fca00078e00ff */
[----:B------:R-:W-:Y:S01]  /*12b40*/  LOP3.LUT R0, R7, R47, R4, 0x96, !PT ;  /* 0x0000002f07007212 */ /* 0x000fe200078e9604 */
[----:B------:R-:W-:-:S04]  /*12b50*/  IMAD.MOV.U32 R43, RZ, RZ, R8 ;  /* 0x000000ffff2b7224 */ /* 0x000fc800078e0008 */
[----:B------:R-:W-:-:S05]  /*12b60*/  IMAD.WIDE.U32 R8, R0, -0x2daee0ad, RZ ;  /* 0xd2511f5300087825 */ /* 0x000fca00078e00ff */
[----:B------:R-:W-:Y:S01]  /*12b70*/  LOP3.LUT R2, R9, R182, R2, 0x96, !PT ;  /* 0x000000b609027212 */ /* 0x000fe200078e9602 */
[----:B------:R-:W-:-:S04]  /*12b80*/  IMAD.WIDE.U32 R4, R3, -0x326172a9, RZ ;  /* 0xcd9e8d5703047825 */ /* 0x000fc800078e00ff */
[----:B------:R-:W-:-:S05]  /*12b90*/  IMAD.WIDE.U32 R2, R2, -0x326172a9, RZ ;  /* 0xcd9e8d5702027825 */ /* 0x000fca00078e00ff */
[----:B------:R-:W-:-:S04]  /*12ba0*/  LOP3.LUT R0, R2, 0xff, RZ, 0xc0, !PT ;  /* 0x000000ff02007812 */ /* 0x000fc800078ec0ff */
[----:B------:R-:W-:Y:S02]  /*12bb0*/  ISETP.GE.U32.AND P2, PT, R217, R0, PT ;  /* 0x00000000d900720c */ /* 0x000fe40003f46070 */
[----:B------:R-:W-:Y:S01]  /*12bc0*/  SHF.R.U32.HI R0, RZ, 0x8, R11 ;  /* 0x00000008ff007819 */ /* 0x000fe2000001160b */
[----:B------:R-:W-:-:S03]  /*12bd0*/  FADD.FTZ R7, R23, R27 ;  /* 0x0000001b17077221 */ /* 0x000fc60000010000 */
[----:B------:R-:W-:Y:S01]  /*12be0*/  LOP3.LUT R0, R0, 0xffff, RZ, 0xc0, !PT ;  /* 0x0000ffff00007812 */ /* 0x000fe200078ec0ff */
[----:B------:R-:W-:Y:S01]  /*12bf0*/  IMAD.MOV.U32 R42, RZ, RZ, R20 ;  /* 0x000000ffff2a7224 */ /* 0x000fe200078e0014 */
[----:B------:R-:W-:Y:S02]  /*12c00*/  LOP3.LUT R4, R3, R181, R4, 0x96, !PT ;  /* 0x000000b503047212 */ /* 0x000fe400078e9604 */
[----:B------:R-:W-:Y:S02]  /*12c10*/  PRMT R27, R29, 0x7610, R27 ;  /* 0x000076101d1b7816 */ /* 0x000fe4000000001b */
[----:B------:R-:W-:Y:S02]  /*12c20*/  LOP3.LUT R3, R2, 0xffff, RZ, 0xc0, !PT ;  /* 0x0000ffff02037812 */ /* 0x000fe400078ec0ff */
[----:B------:R-:W-:Y:S02]  /*12c30*/  SHF.R.U32.HI R20, RZ, 0x10, R2 ;  /* 0x00000010ff147819 */ /* 0x000fe40000011602 */
[----:B------:R-:W-:-:S02]  /*12c40*/  ISETP.GE.U32.AND P4, PT, R217, R0, PT ;  /* 0x00000000d900720c */ /* 0x000fc40003f86070 */
[----:B------:R-:W-:Y:S01]  /*12c50*/  SHF.R.U32.HI R2, RZ, 0x18, R2 ;  /* 0x00000018ff027819 */ /* 0x000fe20000011602 */
[----:B------:R-:W-:Y:S01]  /*12c60*/  IMAD.MOV.U32 R9, RZ, RZ, R235 ;  /* 0x000000ffff097224 */ /* 0x000fe200078e00eb */
[----:B------:R1:W2:Y:S01]  /*12c70*/  MUFU.EX2 R0, R80 ;  /* 0x0000005000007308 */ /* 0x0002a20000000800 */
[----:B------:R-:W-:Y:S01]  /*12c80*/  @!P6 HFMA2.BF16_V2 R51, -RZ.H0_H0, RZ.H0_H0, -R27.H0_H0 ;  /* 0x200000ffff33e231 */ /* 0x000fe2000034091b */
[----:B------:R-:W-:Y:S02]  /*12c90*/  ISETP.GE.U32.AND P3, PT, R217, R2, PT ;  /* 0x00000002d900720c */ /* 0x000fe40003f66070 */
[----:B------:R-:W-:-:S04]  /*12ca0*/  LOP3.LUT R2, R22, 0xff, RZ, 0xc0, !PT ;  /* 0x000000ff16027812 */ /* 0x000fc800078ec0ff */
[----:B------:R-:W3:Y:S01]  /*12cb0*/  MUFU.EX2 R235, R84 ;  /* 0x0000005400eb7308 */ /* 0x000ee20000000800 */
[----:B------:R-:W-:Y:S01]  /*12cc0*/  @!P4 HFMA2.BF16_V2 R50, -RZ.H0_H0, RZ.H0_H0, -R26.H0_H0 ;  /* 0x200000ffff32c231 */ /* 0x000fe2000034091a */
[----:B-1----:R-:W-:Y:S01]  /*12cd0*/  IMAD.MOV.U32 R80, RZ, RZ, R130 ;  /* 0x000000ffff507224 */ /* 0x002fe200078e0082 */
[----:B------:R-:W-:Y:S02]  /*12ce0*/  PRMT R130, R27, 0x5410, R26 ;  /* 0x000054101b827816 */ /* 0x000fe4000000001a */
[----:B------:R-:W-:Y:S02]  /*12cf0*/  @!P6 PRMT R27, R51, 0x5410, RZ ;  /* 0x00005410331be816 */ /* 0x000fe400000000ff */
[----:B------:R-:W-:Y:S02]  /*12d00*/  ISETP.GE.U32.AND P6, PT, R217, R2, PT ;  /* 0x00000002d900720c */ /* 0x000fe40003fc6070 */
[----:B------:R-:W-:-:S04]  /*12d10*/  SHF.R.U32.HI R2, RZ, 0x8, R3 ;  /* 0x00000008ff027819 */ /* 0x000fc80000011603 */
[----:B------:R-:W-:Y:S02]  /*12d20*/  LOP3.LUT R2, R2, 0xffff, RZ, 0xc0, !PT ;  /* 0x0000ffff02027812 */ /* 0x000fe400078ec0ff */
[----:B------:R-:W-:Y:S01]  /*12d30*/  @!P4 PRMT R26, R50, 0x5410, RZ ;  /* 0x00005410321ac816 */ /* 0x000fe200000000ff */
[C---:B--2---:R-:W-:Y:S01]  /*12d40*/  FADD.FTZ R11, R0.reuse, R28 ;  /* 0x0000001c000b7221 */ /* 0x044fe20000010000 */
[----:B------:R-:W-:Y:S02]  /*12d50*/  ISETP.GE.U32.AND P4, PT, R217, R2, PT ;  /* 0x00000002d900720c */ /* 0x000fe40003f86070 */
[----:B------:R-:W-:Y:S02]  /*12d60*/  F2FP.BF16.PACK_AB R2, R0, R24 ;  /* 0x000000180002723e */ /* 0x000fe400000010ff */
[----:B---3--:R-:W-:Y:S02]  /*12d70*/  F2FP.BF16.PACK_AB R0, R222, R235 ;  /* 0x000000ebde00723e */ /* 0x008fe400000010ff */
[----:B------:R-:W-:-:S02]  /*12d80*/  MOV R84, R103 ;  /* 0x0000006700547202 */ /* 0x000fc40000000f00 */
[C---:B------:R-:W-:Y:S02]  /*12d90*/  PRMT R29, R0.reuse, 0x7610, R29 ;  /* 0x00007610001d7816 */ /* 0x040fe4000000001d */
[----:B------:R-:W-:Y:S02]  /*12da0*/  MOV R23, R9 ;  /* 0x0000000900177202 */ /* 0x000fe40000000f00 */
[----:B------:R1:W-:Y:S01]  /*12db0*/  MUFU.EX2 R9, R96 ;  /* 0x0000006000097308 */ /* 0x0003e20000000800 */
[----:B------:R-:W-:Y:S01]  /*12dc0*/  @!P6 HFMA2.BF16_V2 R54, -RZ.H0_H0, RZ.H0_H0, -R29.H0_H0 ;  /* 0x200000ffff36e231 */ /* 0x000fe2000034091d */
[----:B------:R-:W-:Y:S02]  /*12dd0*/  PRMT R28, R0, 0x7632, R28 ;  /* 0x00007632001c7816 */ /* 0x000fe4000000001c */
[----:B------:R-:W-:Y:S02]  /*12de0*/  LOP3.LUT R0, R4, 0xff, RZ, 0xc0, !PT ;  /* 0x000000ff04007812 */ /* 0x000fe400078ec0ff */
[----:B------:R-:W-:-:S02]  /*12df0*/  PRMT R103, R29, 0x5410, R28 ;  /* 0x000054101d677816 */ /* 0x000fc4000000001c */
[----:B------:R-:W-:Y:S01]  /*12e00*/  @!P6 PRMT R29, R54, 0x5410, RZ ;  /* 0x00005410361de816 */ /* 0x000fe200000000ff */
[----:B-1----:R-:W-:Y:S02]  /*12e10*/  IMAD.MOV.U32 R96, RZ, RZ, R84 ;  /* 0x000000ffff607224 */ /* 0x002fe400078e0054 */
[----:B------:R-:W-:Y:S02]  /*12e20*/  IMAD.MOV.U32 R84, RZ, RZ, R10 ;  /* 0x000000ffff547224 */ /* 0x000fe400078e000a */
[----:B------:R-:W1:Y:S01]  /*12e30*/  MUFU.EX2 R10, R97 ;  /* 0x00000061000a7308 */ /* 0x000e620000000800 */
[----:B------:R-:W-:Y:S02]  /*12e40*/  ISETP.GE.U32.AND P6, PT, R217, R0, PT ;  /* 0x00000000d900720c */ /* 0x000fe40003fc6070 */
[----:B------:R-:W-:Y:S01]  /*12e50*/  LOP3.LUT R0, R4, 0xffff, RZ, 0xc0, !PT ;  /* 0x0000ffff04007812 */ /* 0x000fe200078ec0ff */
[----:B------:R-:W-:Y:S01]  /*12e60*/  @!P5 HFMA2.BF16_V2 R56, -RZ.H0_H0, RZ.H0_H0, -R28.H0_H0 ;  /* 0x200000ffff38d231 */ /* 0x000fe2000034091c */
[----:B------:R-:W-:-:S02]  /*12e70*/  LOP3.LUT R21, R5, R82, R6, 0x96, !PT ;  /* 0x0000005205157212 */ /* 0x000fc400078e9606 */
[----:B------:R-:W-:Y:S02]  /*12e80*/  SHF.R.U32.HI R0, RZ, 0x8, R0 ;  /* 0x00000008ff007819 */ /* 0x000fe40000011600 */
[----:B------:R-:W-:Y:S01]  /*12e90*/  PRMT R6, R2, 0x7610, R6 ;  /* 0x0000761002067816 */ /* 0x000fe20000000006 */
[----:B------:R-:W-:Y:S01]  /*12ea0*/  FADD.FTZ R22, R64, R7 ;  /* 0x0000000740167221 */ /* 0x000fe20000010000 */
[----:B------:R-:W-:Y:S02]  /*12eb0*/  LOP3.LUT R0, R0, 0xffff, RZ, 0xc0, !PT ;  /* 0x0000ffff00007812 */ /* 0x000fe400078ec0ff */
[----:B------:R-:W-:Y:S01]  /*12ec0*/  @!P5 PRMT R28, R56, 0x5410, RZ ;  /* 0x00005410381cd816 */ /* 0x000fe200000000ff */
[----:B------:R-:W-:Y:S01]  /*12ed0*/  @!P6 HFMA2.BF16_V2 R57, -RZ.H0_H0, RZ.H0_H0, -R6.H0_H0 ;  /* 0x200000ffff39e231 */ /* 0x000fe20000340906 */
[----:B-1----:R-:W-:Y:S02]  /*12ee0*/  F2FP.BF16.PACK_AB R7, R10, R9 ;  /* 0x000000090a07723e */ /* 0x002fe400000010ff */
[----:B------:R-:W-:Y:S01]  /*12ef0*/  PRMT R5, R2, 0x7632, R5 ;  /* 0x0000763202057816 */ /* 0x000fe20000000005 */
[----:B------:R-:W-:Y:S01]  /*12f00*/  IMAD.WIDE.U32 R2, R21, -0x2daee0ad, RZ ;  /* 0xd2511f5315027825 */ /* 0x000fe200078e00ff */
[----:B------:R-:W-:-:S02]  /*12f10*/  ISETP.GE.U32.AND P5, PT, R217, R0, PT ;  /* 0x00000000d900720c */ /* 0x000fc40003fa6070 */
[----:B------:R-:W-:Y:S02]  /*12f20*/  LOP3.LUT R0, R20, 0xff, RZ, 0xc0, !PT ;  /* 0x000000ff14007812 */ /* 0x000fe400078ec0ff */
[----:B------:R-:W-:Y:S02]  /*12f30*/  PRMT R21, R7, 0x7610, R21 ;  /* 0x0000761007157816 */ /* 0x000fe40000000015 */
[----:B------:R-:W-:Y:S02]  /*12f40*/  PRMT R54, R6, 0x5410, R5 ;  /* 0x0000541006367816 */ /* 0x000fe40000000005 */
[----:B------:R-:W-:Y:S01]  /*12f50*/  @!P6 PRMT R6, R57, 0x5410, RZ ;  /* 0x000054103906e816 */ /* 0x000fe200000000ff */
[----:B------:R-:W-:Y:S01]  /*12f60*/  IMAD.MOV.U32 R64, RZ, RZ, R23 ;  /* 0x000000ffff407224 */ /* 0x000fe200078e0017 */
[----:B------:R-:W-:Y:S01]  /*12f70*/  ISETP.GE.U32.AND P6, PT, R217, R0, PT ;  /* 0x00000000d900720c */ /* 0x000fe20003fc6070 */
[----:B------:R-:W-:Y:S01]  /*12f80*/  @!P2 HFMA2.BF16_V2 R59, -RZ.H0_H0, RZ.H0_H0, -R21.H0_H0 ;  /* 0x200000ffff3ba231 */ /* 0x000fe20000340915 */
[----:B------:R-:W-:-:S02]  /*12f90*/  LOP3.LUT R0, R3, R244, R8, 0x96, !PT ;  /* 0x000000f403007212 */ /* 0x000fc400078e9608 */
[----:B------:R-:W-:Y:S02]  /*12fa0*/  PRMT R7, R7, 0x7632, R7 ;  /* 0x0000763207077816 */ /* 0x000fe40000000007 */
[C---:B------:R-:W-:Y:S02]  /*12fb0*/  LOP3.LUT R8, R2.reuse, 0xff, RZ, 0xc0, !PT ;  /* 0x000000ff02087812 */ /* 0x040fe400078ec0ff */
[----:B------:R-:W-:Y:S02]  /*12fc0*/  LOP3.LUT R3, R2, 0xffff, RZ, 0xc0, !PT ;  /* 0x0000ffff02037812 */ /* 0x000fe400078ec0ff */
[--C-:B------:R-:W-:Y:S02]  /*12fd0*/  SHF.R.U32.HI R23, RZ, 0x10, R2.reuse ;  /* 0x00000010ff177819 */ /* 0x100fe40000011602 */
[----:B------:R-:W-:Y:S02]  /*12fe0*/  SHF.R.U32.HI R2, RZ, 0x18, R2 ;  /* 0x00000018ff027819 */ /* 0x000fe40000011602 */
[----:B------:R-:W-:-:S02]  /*12ff0*/  PRMT R51, R21, 0x5410, R7 ;  /* 0x0000541015337816 */ /* 0x000fc40000000007 */
[----:B------:R-:W-:Y:S01]  /*13000*/  @!P2 PRMT R21, R59, 0x5410, RZ ;  /* 0x000054103b15a816 */ /* 0x000fe200000000ff */
[----:B------:R-:W-:Y:S01]  /*13010*/  @!P5 HFMA2.BF16_V2 R58, -RZ.H0_H0, RZ.H0_H0, -R5.H0_H0 ;  /* 0x200000ffff3ad231 */ /* 0x000fe20000340905 */
[C---:B------:R-:W-:Y:S01]  /*13020*/  ISETP.GE.U32.AND P2, PT, R217.reuse, R2, PT ;  /* 0x00000002d900720c */ /* 0x040fe20003f46070 */
[----:B------:R-:W-:Y:S01]  /*13030*/  IMAD.MOV.U32 R59, RZ, RZ, R42 ;  /* 0x000000ffff3b7224 */ /* 0x000fe200078e002a */
[----:B------:R-:W-:Y:S01]  /*13040*/  SHF.R.U32.HI R2, RZ, 0x8, R3 ;  /* 0x00000008ff027819 */ /* 0x000fe20000011603 */
[----:B------:R-:W-:Y:S01]  /*13050*/  IMAD.MOV.U32 R42, RZ, RZ, R161 ;  /* 0x000000ffff2a7224 */ /* 0x000fe200078e00a1 */
[----:B------:R-:W-:Y:S01]  /*13060*/  @!P4 HFMA2.BF16_V2 R60, -RZ.H0_H0, RZ.H0_H0, -R7.H0_H0 ;  /* 0x200000ffff3cc231 */ /* 0x000fe20000340907 */
[----:B------:R-:W-:Y:S01]  /*13070*/  IMAD.MOV.U32 R161, RZ, RZ, R163 ;  /* 0x000000ffffa17224 */ /* 0x000fe200078e00a3 */
[----:B------:R-:W-:Y:S01]  /*13080*/  LOP3.LUT R3, R2, 0xffff, RZ, 0xc0, !PT ;  /* 0x0000ffff02037812 */ /* 0x000fe200078ec0ff */
[----:B------:R-:W-:Y:S01]  /*13090*/  IMAD.MOV.U32 R163, RZ, RZ, R170 ;  /* 0x000000ffffa37224 */ /* 0x000fe200078e00aa */
[----:B------:R-:W-:Y:S01]  /*130a0*/  @!P5 PRMT R5, R58, 0x5410, RZ ;  /* 0x000054103a05d816 */ /* 0x000fe200000000ff */
[----:B------:R-:W-:Y:S01]  /*130b0*/  IMAD.MOV.U32 R170, RZ, RZ, R219 ;  /* 0x000000ffffaa7224 */ /* 0x000fe200078e00db */
[----:B------:R-:W-:Y:S01]  /*130c0*/  ISETP.GE.U32.AND P5, PT, R217, R8, PT ;  /* 0x00000008d900720c */ /* 0x000fe20003fa6070 */
[----:B------:R-:W-:Y:S01]  /*130d0*/  MUFU.EX2 R2, R113 ;  /* 0x0000007100027308 */ /* 0x000fe20000000800 */
[----:B------:R-:W-:-:S02]  /*130e0*/  PRMT R8, R81, 0x7632, R8 ;  /* 0x0000763251087816 */ /* 0x000fc40000000008 */
[----:B------:R-:W-:Y:S01]  /*130f0*/  @!P4 PRMT R7, R60, 0x5410, RZ ;  /* 0x000054103c07c816 */ /* 0x000fe200000000ff */
[----:B------:R-:W-:Y:S01]  /*13100*/  FADD.FTZ R20, R9, R11 ;  /* 0x0000000b09147221 */ /* 0x000fe20000010000 */
[----:B------:R-:W-:-:S03]  /*13110*/  ISETP.GE.U32.AND P4, PT, R217, R3, PT ;  /* 0x00000003d900720c */ /* 0x000fc60003f86070 */
[----:B------:R-:W1:Y:S01]  /*13120*/  MUFU.EX2 R219, R112 ;  /* 0x0000007000db7308 */ /* 0x000e620000000800 */
[C---:B------:R-:W-:Y:S02]  /*13130*/  LOP3.LUT R3, R0.reuse, 0xffff, RZ, 0xc0, !PT ;  /* 0x0000ffff00037812 */ /* 0x040fe400078ec0ff */
[----:B------:R-:W-:Y:S01]  /*13140*/  PRMT R9, R81, 0x7610, R9 ;  /* 0x0000761051097816 */ /* 0x000fe20000000009 */
[----:B------:R-:W-:Y:S01]  /*13150*/  @!P3 HFMA2.BF16_V2 R61, -RZ.H0_H0, RZ.H0_H0, -R8.H0_H0 ;  /* 0x200000ffff3db231 */ /* 0x000fe20000340908 */
[----:B------:R-:W-:Y:S02]  /*13160*/  SHF.R.U32.HI R3, RZ, 0x8, R3 ;  /* 0x00000008ff037819 */ /* 0x000fe40000011603 */
[----:B------:R-:W-:Y:S01]  /*13170*/  LOP3.LUT R11, R0, 0xff, RZ, 0xc0, !PT ;  /* 0x000000ff000b7812 */ /* 0x000fe200078ec0ff */
[----:B------:R-:W-:Y:S01]  /*13180*/  @!P6 HFMA2.BF16_V2 R62, -RZ.H0_H0, RZ.H0_H0, -R9.H0_H0 ;  /* 0x200000ffff3ee231 */ /* 0x000fe20000340909 */
[----:B------:R-:W-:Y:S01]  /*13190*/  IMAD.MOV.U32 R57, RZ, RZ, R80 ;  /* 0x000000ffff397224 */ /* 0x000fe200078e0050 */
[----:B------:R-:W-:Y:S01]  /*131a0*/  PRMT R50, R9, 0x5410, R8 ;  /* 0x0000541009327816 */ /* 0x000fe20000000008 */
[----:B------:R-:W-:Y:S01]  /*131b0*/  IMAD.MOV.U32 R80, RZ, RZ, R69 ;  /* 0x000000ffff507224 */ /* 0x000fe200078e0045 */
[----:B------:R-:W-:Y:S01]  /*131c0*/  @!P3 PRMT R8, R61, 0x5410, RZ ;  /* 0x000054103d08b816 */ /* 0x000fe200000000ff */
[----:B------:R-:W-:Y:S01]  /*131d0*/  IMAD.MOV.U32 R69, RZ, RZ, R118 ;  /* 0x000000ffff457224 */ /* 0x000fe200078e0076 */
[----:B------:R-:W-:Y:S01]  /*131e0*/  LOP3.LUT R3, R3, 0xffff, RZ, 0xc0, !PT ;  /* 0x0000ffff03037812 */ /* 0x000fe200078ec0ff */
[----:B------:R-:W-:Y:S01]  /*131f0*/  IMAD.MOV.U32 R118, RZ, RZ, R86 ;  /* 0x000000ffff767224 */ /* 0x000fe200078e0056 */
[C---:B------:R-:W-:Y:S01]  /*13200*/  ISETP.GE.U32.AND P3, PT, R217.reuse, R11, PT ;  /* 0x0000000bd900720c */ /* 0x040fe20003f66070 */
[----:B------:R-:W-:Y:S01]  /*13210*/  IMAD.MOV.U32 R86, RZ, RZ, R160 ;  /* 0x000000ffff567224 */ /* 0x000fe200078e00a0 */
[----:B------:R-:W-:Y:S01]  /*13220*/  @!P6 PRMT R9, R62, 0x5410, RZ ;  /* 0x000054103e09e816 */ /* 0x000fe200000000ff */
[----:B------:R-:W-:Y:S01]  /*13230*/  IMAD.MOV.U32 R81, RZ, RZ, R218 ;  /* 0x000000ffff517224 */ /* 0x000fe200078e00da */
[----:B------:R-:W-:Y:S01]  /*13240*/  MOV R160, R211 ;  /* 0x000000d300a07202 */ /* 0x000fe20000000f00 */
[----:B------:R-:W-:Y:S01]  /*13250*/  MUFU.EX2 R218, R116 ;  /* 0x0000007400da7308 */ /* 0x000fe20000000800 */
[----:B------:R-:W-:-:S02]  /*13260*/  ISETP.GE.U32.AND P6, PT, R217, R3, PT ;  /* 0x00000003d900720c */ /* 0x000fc40003fc6070 */
[----:B-1----:R-:W-:Y:S01]  /*13270*/  F2FP.BF16.PACK_AB R3, R219, R2 ;  /* 0x00000002db03723e */ /* 0x002fe200000010ff */
[----:B------:R-:W-:-:S04]  /*13280*/  IMAD.MOV.U32 R113, RZ, RZ, R183 ;  /* 0x000000ffff717224 */ /* 0x000fc800078e00b7 */
[----:B------:R-:W1:Y:S01]  /*13290*/  MUFU.EX2 R211, R128 ;  /* 0x0000008000d37308 */ /* 0x000e620000000800 */
[----:B------:R-:W-:Y:S02]  /*132a0*/  IMAD.MOV.U32 R60, RZ, RZ, R182 ;  /* 0x000000ffff3c7224 */ /* 0x000fe400078e00b6 */
[----:B------:R-:W-:Y:S01]  /*132b0*/  FADD.FTZ R11, R25, R22 ;  /* 0x00000016190b7221 */ /* 0x000fe20000010000 */
[----:B------:R-:W-:-:S04]  /*132c0*/  PRMT R25, R3, 0x7610, R25 ;  /* 0x0000761003197816 */ /* 0x000fc80000000019 */
[----:B------:R-:W-:Y:S01]  /*132d0*/  MUFU.EX2 R183, R100 ;  /* 0x0000006400b77308 */ /* 0x000fe20000000800 */
[----:B------:R-:W-:Y:S01]  /*132e0*/  PRMT R24, R3, 0x7632, R24 ;  /* 0x0000763203187816 */ /* 0x000fe20000000018 */
[----:B------:R-:W-:Y:S01]  /*132f0*/  @!P3 HFMA2.BF16_V2 R63, -RZ.H0_H0, RZ.H0_H0, -R25.H0_H0 ;  /* 0x200000ffff3fb231 */ /* 0x000fe20000340919 */
[----:B------:R-:W-:-:S05]  /*13300*/  FADD.FTZ R10, R10, R20 ;  /* 0x000000140a0a7221 */ /* 0x000fca0000010000 */
[----:B------:R-:W2:Y:S01]  /*13310*/  MUFU.EX2 R182, R101 ;  /* 0x0000006500b67308 */ /* 0x000ea20000000800 */
[----:B------:R-:W-:Y:S01]  /*13320*/  MOV R85, R79 ;  /* 0x0000004f00557202 */ /* 0x000fe20000000f00 */
[----:B------:R-:W-:Y:S01]  /*13330*/  IMAD.MOV.U32 R97, RZ, RZ, R68 ;  /* 0x000000ffff617224 */ /* 0x000fe200078e0044 */
[----:B------:R-:W-:Y:S01]  /*13340*/  MOV R79, R87 ;  /* 0x00000057004f7202 */ /* 0x000fe20000000f00 */
[----:B------:R-:W-:Y:S01]  /*13350*/  IMAD.MOV.U32 R68, RZ, RZ, R67 ;  /* 0x000000ffff447224 */ /* 0x000fe200078e0043 */
[----:B------:R-:W-:Y:S01]  /*13360*/  LOP3.LUT R3, R23, 0xff, RZ, 0xc0, !PT ;  /* 0x000000ff17037812 */ /* 0x000fe200078ec0ff */
[----:B------:R-:W-:Y:S01]  /*13370*/  IMAD.MOV.U32 R87, RZ, RZ, R83 ;  /* 0x000000ffff577224 */ /* 0x000fe200078e0053 */
[----:B------:R-:W-:Y:S01]  /*13380*/  @!P6 HFMA2.BF16_V2 R70, -RZ.H0_H0, RZ.H0_H0, -R24.H0_H0 ;  /* 0x200000ffff46e231 */ /* 0x000fe20000340918 */
[----:B------:R-:W-:Y:S01]  /*13390*/  PRMT R67, R25, 0x5410, R24 ;  /* 0x0000541019437816 */ /* 0x000fe20000000018 */
[----:B------:R-:W-:Y:S01]  /*133a0*/  FADD.FTZ R83, R2, R10 ;  /* 0x0000000a02537221 */ /* 0x000fe20000010000 */
[----:B------:R-:W-:-:S02]  /*133b0*/  @!P3 PRMT R25, R63, 0x5410, RZ ;  /* 0x000054103f19b816 */ /* 0x000fc400000000ff */
[--C-:B------:R-:W-:Y:S02]  /*133c0*/  SHF.R.U32.HI R2, RZ, 0x18, R4.reuse ;  /* 0x00000018ff027819 */ /* 0x100fe40000011604 */
[----:B------:R-:W-:Y:S02]  /*133d0*/  ISETP.GE.U32.AND P3, PT, R217, R3, PT ;  /* 0x00000003d900720c */ /* 0x000fe40003f66070 */
[----:B-1----:R-:W-:Y:S02]  /*133e0*/  F2FP.BF16.PACK_AB R3, R211, R218 ;  /* 0x000000dad303723e */ /* 0x002fe400000010ff */
[----:B------:R-:W-:Y:S02]  /*133f0*/  @!P6 PRMT R24, R70, 0x5410, RZ ;  /* 0x000054104618e816 */ /* 0x000fe400000000ff */
[----:B------:R-:W-:Y:S02]  /*13400*/  ISETP.GE.U32.AND P6, PT, R217, R2, PT ;  /* 0x00000002d900720c */ /* 0x000fe40003fc6070 */
[----:B------:R-:W-:-:S02]  /*13410*/  SHF.R.U32.HI R2, RZ, 0x10, R4 ;  /* 0x00000010ff027819 */ /* 0x000fc40000011604 */
[C---:B------:R-:W-:Y:S02]  /*13420*/  PRMT R22, R3.reuse, 0x7632, R22 ;  /* 0x0000763203167816 */ /* 0x040fe40000000016 */
[----:B--2---:R-:W-:Y:S01]  /*13430*/  F2FP.BF16.PACK_AB R4, R182, R183 ;  /* 0x000000b7b604723e */ /* 0x004fe200000010ff */
[----:B------:R-:W-:Y:S01]  /*13440*/  IMAD.MOV.U32 R58, RZ, RZ, R84 ;  /* 0x000000ffff3a7224 */ /* 0x000fe200078e0054 */
[----:B------:R-:W-:Y:S01]  /*13450*/  PRMT R23, R3, 0x7610, R23 ;  /* 0x0000761003177816 */ /* 0x000fe20000000017 */
[----:B------:R-:W-:Y:S01]  /*13460*/  @!P4 HFMA2.BF16_V2 R72, -RZ.H0_H0, RZ.H0_H0, -R22.H0_H0 ;  /* 0x200000ffff48c231 */ /* 0x000fe20000340916 */
[----:B------:R-:W-:Y:S01]  /*13470*/  PRMT R20, R4, 0x7610, R20 ;  /* 0x0000761004147816 */ /* 0x000fe20000000014 */
[----:B------:R-:W-:Y:S02]  /*13480*/  IMAD.MOV.U32 R84, RZ, RZ, R114 ;  /* 0x000000ffff547224 */ /* 0x000fe400078e0072 */
[----:B------:R-:W-:Y:S01]  /*13490*/  IMAD.MOV.U32 R56, RZ, RZ, R65 ;  /* 0x000000ffff387224 */ /* 0x000fe200078e0041 */
[----:B------:R-:W-:Y:S01]  /*134a0*/  PRMT R65, R23, 0x5410, R22 ;  /* 0x0000541017417816 */ /* 0x000fe20000000016 */
[--C-:B------:R-:W-:Y:S01]  /*134b0*/  FADD.FTZ R114, R44, R11.reuse ;  /* 0x0000000b2c727221 */ /* 0x100fe20000010000 */
[----:B------:R-:W-:Y:S01]  /*134c0*/  @!P3 HFMA2.BF16_V2 R73, -RZ.H0_H0, RZ.H0_H0, -R20.H0_H0 ;  /* 0x200000ffff49b231 */ /* 0x000fe20000340914 */
[----:B------:R-:W-:-:S02]  /*134d0*/  PRMT R11, R4, 0x7632, R11 ;  /* 0x00007632040b7816 */ /* 0x000fc4000000000b */
[----:B------:R-:W-:Y:S01]  /*134e0*/  @!P4 PRMT R22, R72, 0x5410, RZ ;  /* 0x000054104816c816 */ /* 0x000fe200000000ff */
[----:B------:R-:W-:Y:S02]  /*134f0*/  IMAD.MOV.U32 R72, RZ, RZ, R81 ;  /* 0x000000ffff487224 */ /* 0x000fe400078e0051 */
[----:B------:R-:W-:Y:S01]  /*13500*/  IMAD.MOV.U32 R81, RZ, RZ, R64 ;  /* 0x000000ffff517224 */ /* 0x000fe200078e0040 */
[----:B------:R-:W-:Y:S02]  /*13510*/  PRMT R64, R20, 0x5410, R11 ;  /* 0x0000541014407816 */ /* 0x000fe4000000000b */
[----:B------:R-:W-:Y:S02]  /*13520*/  @!P3 PRMT R20, R73, 0x5410, RZ ;  /* 0x000054104914b816 */ /* 0x000fe400000000ff */
[----:B------:R-:W2:Y:S01]  /*13530*/  LDL R73, [R1+0xc8] ;  /* 0x0000c80001497983 */ /* 0x000ea20000100800 */
[----:B------:R-:W-:Y:S01]  /*13540*/  IMAD.MOV.U32 R62, RZ, RZ, R181 ;  /* 0x000000ffff3e7224 */ /* 0x000fe200078e00b5 */
[----:B------:R-:W1:Y:S08]  /*13550*/  MUFU.EX2 R3, R136 ;  /* 0x0000008800037308 */ /* 0x000e700000000800 */
[----:B------:R-:W3:Y:S01]  /*13560*/  MUFU.EX2 R181, R137 ;  /* 0x0000008900b57308 */ /* 0x000ee20000000800 */
[----:B------:R-:W-:-:S02]  /*13570*/  IMAD.MOV.U32 R112, RZ, RZ, R252 ;  /* 0x000000ffff707224 */ /* 0x000fc400078e00fc */
[----:B-1----:R-:W-:Y:S01]  /*13580*/  FADD.FTZ R252, R3, R117 ;  /* 0x0000007503fc7221 */ /* 0x002fe20000010000 */
[----:B---3--:R-:W-:Y:S01]  /*13590*/  F2FP.BF16.PACK_AB R3, R181, R3 ;  /* 0x00000003b503723e */ /* 0x008fe200000010ff */
[----:B------:R-:W-:-:S03]  /*135a0*/  IMAD.MOV.U32 R137, RZ, RZ, R62 ;  /* 0x000000ffff897224 */ /* 0x000fc600078e003e */
[C---:B------:R-:W-:Y:S02]  /*135b0*/  PRMT R10, R3.reuse, 0x7610, R10 ;  /* 0x00007610030a7816 */ /* 0x040fe4000000000a */
[----:B------:R-:W-:Y:S01]  /*135c0*/  PRMT R4, R3, 0x7632, R4 ;  /* 0x0000763203047816 */ /* 0x000fe20000000004 */
[----:B------:R-:W-:Y:S02]  /*135d0*/  IMAD.MOV.U32 R44, RZ, RZ, R113 ;  /* 0x000000ffff2c7224 */ /* 0x000fe400078e0071 */
[----:B------:R-:W-:Y:S02]  /*135e0*/  IMAD.MOV.U32 R62, RZ, RZ, R96 ;  /* 0x000000ffff3e7224 */ /* 0x000fe400078e0060 */
[----:B------:R-:W-:Y:S02]  /*135f0*/  IMAD.MOV.U32 R113, RZ, RZ, R46 ;  /* 0x000000ffff717224 */ /* 0x000fe400078e002e */
[----:B------:R-:W-:Y:S02]  /*13600*/  IMAD.MOV.U32 R46, RZ, RZ, R247 ;  /* 0x000000ffff2e7224 */ /* 0x000fe400078e00f7 */
[----:B------:R-:W-:Y:S01]  /*13610*/  IMAD.MOV.U32 R96, RZ, RZ, R246 ;  /* 0x000000ffff607224 */ /* 0x000fe200078e00f6 */
[----:B------:R-:W-:Y:S04]  /*13620*/  ST.E.U16 [R12.64+-0x80], R33 ;  /* 0xffff80210c007985 */ /* 0x000fe8000c101504 */
[----:B------:R1:W-:Y:S01]  /*13630*/  ST.E.U16 [R12.64+-0x7e], R32 ;  /* 0xffff82200c007985 */ /* 0x0003e2000c101504 */
[----:B------:R-:W-:Y:S01]  /*13640*/  @!P5 HFMA2.BF16_V2 R71, -RZ.H0_H0, RZ.H0_H0, -R23.H0_H0 ;  /* 0x200000ffff47d231 */ /* 0x000fe20000340917 */
[----:B------:R-:W-:-:S04]  /*13650*/  LOP3.LUT R2, R2, 0xff, RZ, 0xc0, !PT ;  /* 0x000000ff02027812 */ /* 0x000fc800078ec0ff */
[----:B------:R-:W-:Y:S02]  /*13660*/  @!P5 PRMT R23, R71, 0x5410, RZ ;  /* 0x000054104717d816 */ /* 0x000fe400000000ff */
[----:B------:R-:W-:Y:S02]  /*13670*/  ISETP.GE.U32.AND P5, PT, R217, R2, PT ;  /* 0x00000002d900720c */ /* 0x000fe40003fa6070 */
[--C-:B------:R-:W-:Y:S02]  /*13680*/  SHF.R.U32.HI R2, RZ, 0x18, R0.reuse ;  /* 0x00000018ff027819 */ /* 0x100fe40000011600 */
[----:B------:R-:W-:-:S04]  /*13690*/  SHF.R.U32.HI R0, RZ, 0x10, R0 ;  /* 0x00000010ff007819 */ /* 0x000fc80000011600 */
[----:B------:R-:W-:Y:S02]  /*136a0*/  LOP3.LUT R0, R0, 0xff, RZ, 0xc0, !PT ;  /* 0x000000ff00007812 */ /* 0x000fe400078ec0ff */
[C---:B------:R-:W-:Y:S02]  /*136b0*/  ISETP.GE.U32.AND P4, PT, R217.reuse, R2, PT ;  /* 0x00000002d900720c */ /* 0x040fe40003f86070 */
[----:B------:R-:W-:Y:S02]  /*136c0*/  ISETP.GE.U32.AND P3, PT, R217, R0, PT ;  /* 0x00000000d900720c */ /* 0x000fe40003f66070 */
[C---:B------:R-:W-:Y:S02]  /*136d0*/  PRMT R2, R129.reuse, 0x7610, R2 ;  /* 0x0000761081027816 */ /* 0x040fe40000000002 */
[----:B------:R-:W-:Y:S02]  /*136e0*/  PRMT R0, R129, 0x7632, R0 ;  /* 0x0000763281007816 */ /* 0x000fe40000000000 */
[----:B--2---:R-:W-:-:S05]  /*136f0*/  LOP3.LUT R3, R15, R73, R240, 0x96, !PT ;  /* 0x000000490f037212 */ /* 0x004fca00078e96f0 */
[----:B------:R-:W-:-:S05]  /*13700*/  IMAD.WIDE.U32 R246, R3, -0x326172a9, RZ ;  /* 0xcd9e8d5703f67825 */ /* 0x000fca00078e00ff */
[----:B------:R-:W-:-:S05]  /*13710*/  LOP3.LUT R3, R247, R239, R34, 0x96, !PT ;  /* 0x000000eff7037212 */ /* 0x000fca00078e9622 */
[----:B-1----:R-:W-:Y:S01]  /*13720*/  IMAD.WIDE.U32 R32, R3, -0x2daee0ad, RZ ;  /* 0xd2511f5303207825 */ /* 0x002fe200078e00ff */
[----:B------:R-:W-:Y:S02]  /*13730*/  LOP3.LUT R3, R31, R238, R14, 0x96, !PT ;  /* 0x000000ee1f037212 */ /* 0x000fe400078e960e */
[----:B------:R-:W2:Y:S04]  /*13740*/  LDL.LU.64 R14, [R1+0x1a0] ;  /* 0x0001a000010e7983 */ /* 0x000ea80000300a00 */
[----:B------:R-:W3:Y:S04]  /*13750*/  LDL R129, [R1+0x124] ;  /* 0x0001240001817983 */ /* 0x000ee80000100800 */
[----:B------:R-:W4:Y:S01]  /*13760*/  LDL R117, [R1+0xd4] ;  /* 0x0000d40001757983 */ /* 0x000f220000100800 */
[----:B------:R-:W-:Y:S01]  /*13770*/  LOP3.LUT R33, R33, R237, R30, 0x96, !PT ;  /* 0x000000ed21217212 */ /* 0x000fe200078e961e */
[----:B------:R-:W-:-:S04]  /*13780*/  IMAD.WIDE.U32 R30, R3, -0x326172a9, RZ ;  /* 0xcd9e8d57031e7825 */ /* 0x000fc800078e00ff */
[----:B------:R-:W-:Y:S01]  /*13790*/  IMAD.WIDE.U32 R70, R33, -0x326172a9, RZ ;  /* 0xcd9e8d5721467825 */ /* 0x000fe200078e00ff */
[----:B------:R-:W-:-:S04]  /*137a0*/  LOP3.LUT R31, R31, R72, R246, 0x96, !PT ;  /* 0x000000481f1f7212 */ /* 0x000fc800078e96f6 */
[----:B------:R-:W-:Y:S01]  /*137b0*/  LOP3.LUT R3, R71, R47, R30, 0x96, !PT ;  /* 0x0000002f47037212 */ /* 0x000fe200078e961e */
[----:B------:R-:W-:Y:S01]  /*137c0*/  @!P5 HFMA2.BF16_V2 R78, -RZ.H0_H0, RZ.H0_H0, -R2.H0_H0 ;  /* 0x200000ffff4ed231 */ /* 0x000fe20000340902 */
[----:B------:R-:W-:Y:S01]  /*137d0*/  IMAD.WIDE.U32 R30, R31, -0x2daee0ad, RZ ;  /* 0xd2511f531f1e7825 */ /* 0x000fe200078e00ff */
[----:B------:R-:W-:-:S03]  /*137e0*/  MOV R136, R60 ;  /* 0x0000003c00887202 */ /* 0x000fc60000000f00 */
[----:B------:R-:W-:Y:S01]  /*137f0*/  IMAD.WIDE.U32 R100, R3, -0x2daee0ad, RZ ;  /* 0xd2511f5303647825 */ /* 0x000fe200078e00ff */
[----:B------:R-:W-:Y:S02]  /*13800*/  MOV R61, R43 ;  /* 0x0000002b003d7202 */ /* 0x000fe40000000f00 */
[----:B------:R-:W-:Y:S01]  /*13810*/  PRMT R43, R2, 0x5410, R0 ;  /* 0x00005410022b7816 */ /* 0x000fe20000000000 */
[----:B------:R-:W-:Y:S01]  /*13820*/  ST.E.U16 [R18.64+-0x80], R49 ;  /* 0xffff803112007985 */ /* 0x000fe2000c101504 */
[----:B------:R-:W-:Y:S01]  /*13830*/  @!P5 PRMT R2, R78, 0x5410, RZ ;  /* 0x000054104e02d816 */ /* 0x000fe200000000ff */
[----:B------:R-:W-:Y:S01]  /*13840*/  @!P6 HFMA2.BF16_V2 R77, -RZ.H0_H0, RZ.H0_H0, -R0.H0_H0 ;  /* 0x200000ffff4de231 */ /* 0x000fe20000340900 */
[----:B------:R-:W-:Y:S01]  /*13850*/  LOP3.LUT R3, R101, R136, R30, 0x96, !PT ;  /* 0x0000008865037212 */ /* 0x000fe200078e961e */
[----:B------:R-:W-:Y:S01]  /*13860*/  ST.E.U16 [R18.64+-0x7e], R48 ;  /* 0xffff823012007985 */ /* 0x000fe2000c101504 */
[----:B------:R-:W-:Y:S02]  /*13870*/  IMAD.MOV.U32 R63, RZ, RZ, R112 ;  /* 0x000000ffff3f7224 */ /* 0x000fe400078e0070 */
[----:B------:R-:W-:Y:S01]  /*13880*/  IMAD.MOV.U32 R112, RZ, RZ, R61 ;  /* 0x000000ffff707224 */ /* 0x000fe200078e003d */
[----:B------:R1:W-:Y:S01]  /*13890*/  ST.E.U16 [R16.64+-0x80], R6 ;  /* 0xffff800610007985 */ /* 0x0003e2000c101504 */
[----:B------:R-:W-:Y:S01]  /*138a0*/  IMAD.MOV.U32 R116, RZ, RZ, R113 ;  /* 0x000000ffff747224 */ /* 0x000fe200078e0071 */
[----:B------:R-:W-:Y:S01]  /*138b0*/  MOV R61, R62 ;  /* 0x0000003e003d7202 */ /* 0x000fe20000000f00 */
[----:B------:R-:W-:Y:S01]  /*138c0*/  IMAD.MOV.U32 R113, RZ, RZ, R81 ;  /* 0x000000ffff717224 */ /* 0x000fe200078e0051 */
[----:B------:R-:W-:Y:S01]  /*138d0*/  ST.E.U16 [R16.64+-0x7e], R5 ;  /* 0xffff820510007985 */ /* 0x000fe2000c101504 */
[----:B------:R-:W-:-:S02]  /*138e0*/  IMAD.MOV.U32 R81, RZ, RZ, R59 ;  /* 0x000000ffff517224 */ /* 0x000fc400078e003b */
[----:B------:R-:W-:Y:S01]  /*138f0*/  IMAD.MOV.U32 R62, RZ, RZ, R58 ;  /* 0x000000ffff3e7224 */ /* 0x000fe200078e003a */
[----:B------:R-:W-:Y:S01]  /*13900*/  @!P6 PRMT R0, R77, 0x5410, RZ ;  /* 0x000054104d00e816 */ /* 0x000fe200000000ff */
[----:B------:R-:W-:Y:S02]  /*13910*/  IMAD.MOV.U32 R59, RZ, RZ, R85 ;  /* 0x000000ffff3b7224 */ /* 0x000fe400078e0055 */
[----:B------:R-:W-:Y:S02]  /*13920*/  IMAD.MOV.U32 R58, RZ, RZ, R80 ;  /* 0x000000ffff3a7224 */ /* 0x000fe400078e0050 */
[----:B------:R-:W-:Y:S02]  /*13930*/  IMAD.MOV.U32 R85, RZ, RZ, R69 ;  /* 0x000000ffff557224 */ /* 0x000fe400078e0045 */
[----:B------:R-:W-:Y:S01]  /*13940*/  IMAD.MOV.U32 R80, RZ, RZ, R68 ;  /* 0x000000ffff507224 */ /* 0x000fe200078e0044 */
[----:B-1----:R-:W-:-:S05]  /*13950*/  LOP3.LUT R6, R31, R44, R32, 0x96, !PT ;  /* 0x0000002c1f067212 */ /* 0x002fca00078e9620 */
[----:B------:R-:W-:-:S04]  /*13960*/  IMAD.WIDE.U32 R68, R6, -0x326172a9, RZ ;  /* 0xcd9e8d5706447825 */ /* 0x000fc800078e00ff */
[----:B------:R-:W-:-:S04]  /*13970*/  IMAD.MOV.U32 R60, RZ, RZ, R45 ;  /* 0x000000ffff3c7224 */ /* 0x000fc800078e002d */
[----:B------:R-:W-:Y:S02]  /*13980*/  IMAD.MOV.U32 R128, RZ, RZ, R60 ;  /* 0x000000ffff807224 */ /* 0x000fe400078e003c */
[----:B------:R-:W-:Y:S01]  /*13990*/  IMAD.MOV.U32 R60, RZ, RZ, R57 ;  /* 0x000000ffff3c7224 */ /* 0x000fe200078e0039 */
[----:B------:R-:W-:Y:S01]  /*139a0*/  MOV R57, R97 ;  /* 0x0000006100397202 */ /* 0x000fe20000000f00 */
[----:B------:R-:W-:Y:S01]  /*139b0*/  IMAD.MOV.U32 R97, RZ, RZ, R56 ;  /* 0x000000ffff617224 */ /* 0x000fe200078e0038 */
[----:B------:R-:W-:Y:S01]  /*139c0*/  @!P2 HFMA2.BF16_V2 R74, -RZ.H0_H0, RZ.H0_H0, -R11.H0_H0 ;  /* 0x200000ffff4aa231 */ /* 0x000fe2000034090b */
[----:B------:R-:W-:Y:S01]  /*139d0*/  IMAD.MOV.U32 R56, RZ, RZ, R42 ;  /* 0x000000ffff387224 */ /* 0x000fe200078e002a */
[----:B------:R-:W-:Y:S01]  /*139e0*/  @!P4 HFMA2.BF16_V2 R75, -RZ.H0_H0, RZ.H0_H0, -R4.H0_H0 ;  /* 0x200000ffff4bc231 */ /* 0x000fe20000340904 */
[----:B------:R-:W-:Y:S01]  /*139f0*/  IMAD.MOV.U32 R45, RZ, RZ, R102 ;  /* 0x000000ffff2d7224 */ /* 0x000fe200078e0066 */
[----:B------:R-:W-:Y:S02]  /*13a00*/  PRMT R102, R10, 0x5410, R4 ;  /* 0x000054100a667816 */ /* 0x000fe40000000004 */
[----:B------:R-:W-:-:S02]  /*13a10*/  @!P2 PRMT R11, R74, 0x5410, RZ ;  /* 0x000054104a0ba816 */ /* 0x000fc400000000ff */
[----:B------:R-:W-:Y:S01]  /*13a20*/  @!P4 PRMT R4, R75, 0x5410, RZ ;  /* 0x000054104b04c816 */ /* 0x000fe200000000ff */
[----:B--2---:R1:W-:Y:S04]  /*13a30*/  ST.E.U16 [R14.64+-0x80], R2 ;  /* 0xffff80020e007985 */ /* 0x0043e8000c101504 */
[----:B------:R2:W-:Y:S01]  /*13a40*/  ST.E.U16 [R14.64+-0x7e], R0 ;  /* 0xffff82000e007985 */ /* 0x0005e2000c101504 */
[----:B-1----:R-:W-:-:S05]  /*13a50*/  IMAD.WIDE.U32 R2, R3, -0x326172a9, RZ ;  /* 0xcd9e8d5703027825 */ /* 0x002fca00078e00ff */
[----:B------:R-:W-:Y:S02]  /*13a60*/  SHF.R.U32.HI R6, RZ, 0x10, R2 ;  /* 0x00000010ff067819 */ /* 0x000fe40000011602 */
[----:B--2---:R-:W-:Y:S02]  /*13a70*/  LOP3.LUT R0, R3, R137, R68, 0x96, !PT ;  /* 0x0000008903007212 */ /* 0x004fe400078e9644 */
[C---:B------:R-:W-:Y:S02]  /*13a80*/  LOP3.LUT R3, R2.reuse, 0xffff, RZ, 0xc0, !PT ;  /* 0x0000ffff02037812 */ /* 0x040fe400078ec0ff */
[----:B------:R-:W-:Y:S02]  /*13a90*/  LOP3.LUT R30, R2, 0xff, RZ, 0xc0, !PT ;  /* 0x000000ff021e7812 */ /* 0x000fe400078ec0ff */
[----:B------:R-:W-:Y:S02]  /*13aa0*/  SHF.R.U32.HI R5, RZ, 0x18, R2 ;  /* 0x00000018ff057819 */ /* 0x000fe40000011602 */
[----:B------:R-:W-:-:S02]  /*13ab0*/  LOP3.LUT R2, R6, 0xff, RZ, 0xc0, !PT ;  /* 0x000000ff06027812 */ /* 0x000fc400078ec0ff */
[----:B------:R-:W-:Y:S02]  /*13ac0*/  SHF.R.U32.HI R3, RZ, 0x8, R3 ;  /* 0x00000008ff037819 */ /* 0x000fe40000011603 */
[----:B------:R-:W-:Y:S02]  /*13ad0*/  PRMT R31, R2, 0x5410, R5 ;  /* 0x00005410021f7816 */ /* 0x000fe40000000005 */
[----:B------:R-:W-:Y:S02]  /*13ae0*/  LOP3.LUT R2, R0, 0xffff, RZ, 0xc0, !PT ;  /* 0x0000ffff00027812 */ /* 0x000fe400078ec0ff */
[----:B------:R-:W-:Y:S02]  /*13af0*/  PRMT R32, R30, 0x5410, R3 ;  /* 0x000054101e207816 */ /* 0x000fe40000000003 */
[----:B------:R-:W-:Y:S02]  /*13b00*/  SHF.R.U32.HI R3, RZ, 0x8, R2 ;  /* 0x00000008ff037819 */ /* 0x000fe40000011602 */
[----:B------:R-:W-:-:S04]  /*13b10*/  LOP3.LUT R2, R0, 0xff, RZ, 0xc0, !PT ;  /* 0x000000ff00027812 */ /* 0x000fc800078ec0ff */
[----:B------:R-:W-:Y:S02]  /*13b20*/  PRMT R42, R2, 0x5410, R3 ;  /* 0x00005410022a7816 */ /* 0x000fe40000000003 */
[--C-:B------:R-:W-:Y:S01]  /*13b30*/  SHF.R.U32.HI R3, RZ, 0x10, R0.reuse ;  /* 0x00000010ff037819 */ /* 0x100fe20000011600 */
[----:B---3--:R-:W-:Y:S01]  /*13b40*/  IMAD.WIDE.U32 R74, R129, -0x326172a9, RZ ;  /* 0xcd9e8d57814a7825 */ /* 0x008fe200078e00ff */
[----:B------:R-:W-:Y:S02]  /*13b50*/  SHF.R.U32.HI R2, RZ, 0x18, R0 ;  /* 0x00000018ff027819 */ /* 0x000fe40000011600 */
[----:B------:R-:W-:Y:S01]  /*13b60*/  LOP3.LUT R0, R3, 0xff, RZ, 0xc0, !PT ;  /* 0x000000ff03007812 */ /* 0x000fe200078ec0ff */
[----:B------:R-:W-:Y:S03]  /*13b70*/  ST.E.U16 [R12.64+-0x70], R53 ;  /* 0xffff90350c007985 */ /* 0x000fe6000c101504 */
[----:B------:R-:W-:-:S02]  /*13b80*/  PRMT R33, R0, 0x5410, R2 ;  /* 0x0000541000217816 */ /* 0x000fc40000000002 */
[----:B----4-:R-:W-:Y:S01]  /*13b90*/  LOP3.LUT R0, R117, R75, RZ, 0x3c, !PT ;  /* 0x0000004b75007212 */ /* 0x010fe200078e3cff */
[----:B------:R-:W-:Y:S04]  /*13ba0*/  ST.E.U16 [R12.64+-0x6e], R52 ;  /* 0xffff92340c007985 */ /* 0x000fe8000c101504 */
[----:B------:R-:W-:Y:S04]  /*13bb0*/  ST.E.U16 [R18.64+-0x70], R40 ;  /* 0xffff902812007985 */ /* 0x000fe8000c101504 */
[----:B------:R-:W-:Y:S04]  /*13bc0*/  ST.E.U16 [R18.64+-0x6e], R41 ;  /* 0xffff922912007985 */ /* 0x000fe8000c101504 */
[----:B------:R1:W-:Y:S01]  /*13bd0*/  ST.E.U16 [R16.64+-0x6e], R7 ;  /* 0xffff920710007985 */ /* 0x0003e2000c101504 */
[----:B------:R-:W-:-:S03]  /*13be0*/  LOP3.LUT R2, R35, R205, R74, 0x96, !PT ;  /* 0x000000cd23027212 */ /* 0x000fc600078e964a */
[----:B------:R-:W-:Y:S01]  /*13bf0*/  STL.64 [R1+0x140], R74 ;  /* 0x0001404a01007387 */ /* 0x000fe20000100a00 */
[----:B-1----:R-:W-:-:S05]  /*13c00*/  IMAD.WIDE.U32 R6, R0, -0x2daee0ad, RZ ;  /* 0xd2511f5300067825 */ /* 0x002fca00078e00ff */
[----:B------:R1:W-:Y:S01]  /*13c10*/  STL.64 [R1+0x30], R6 ;  /* 0x0000300601007387 */ /* 0x0003e20000100a00 */
[----:B------:R-:W-:-:S03]  /*13c20*/  LOP3.LUT R0, R7, R73, R240, 0x96, !PT ;  /* 0x0000004907007212 */ /* 0x000fc600078e96f0 */
[----:B------:R-:W2:Y:S04]  /*13c30*/  LDL.LU.64 R240, [R1+0x198] ;  /* 0x0001980001f07983 */ /* 0x000ea80000300a00 */
[----:B------:R-:W3:Y:S01]  /*13c40*/  LDL.LU R205, [R1+0x190] ;  /* 0x0001900001cd7983 */ /* 0x000ee20000300800 */
[----:B------:R-:W-:-:S04]  /*13c50*/  IMAD.WIDE.U32 R40, R0, -0x326172a9, RZ ;  /* 0xcd9e8d5700287825 */ /* 0x000fc800078e00ff */
[----:B------:R-:W-:Y:S01]  /*13c60*/  IMAD.WIDE.U32 R2, R2, -0x2daee0ad, RZ ;  /* 0xd2511f5302027825 */ /* 0x000fe200078e00ff */
[----:B------:R-:W-:Y:S01]  /*13c70*/  LOP3.LUT R5, R41, R239, R34, 0x96, !PT ;  /* 0x000000ef29057212 */ /* 0x000fe200078e9622 */
[----:B------:R-:W-:Y:S03]  /*13c80*/  ST.E.U16 [R16.64+-0x70], R21 ;  /* 0xffff901510007985 */ /* 0x000fe6000c101504 */
[----:B------:R-:W-:Y:S01]  /*13c90*/  LOP3.LUT R0, R3, R238, R6, 0x96, !PT ;  /* 0x000000ee03007212 */ /* 0x000fe200078e9606 */
[----:B------:R-:W-:Y:S04]  /*13ca0*/  ST.E.U16 [R14.64+-0x70], R9 ;  /* 0xffff90090e007985 */ /* 0x000fe8000c101504 */
[----:B------:R4:W-:Y:S01]  /*13cb0*/  ST.E.U16 [R14.64+-0x6e], R8 ;  /* 0xffff92080e007985 */ /* 0x0009e2000c101504 */
[----:B-1----:R-:W-:-:S04]  /*13cc0*/  IMAD.WIDE.U32 R6, R0, -0x326172a9, RZ ;  /* 0xcd9e8d5700067825 */ /* 0x002fc800078e00ff */
[----:B----4-:R-:W-:-:S05]  /*13cd0*/  IMAD.WIDE.U32 R8, R5, -0x2daee0ad, RZ ;  /* 0xd2511f5305087825 */ /* 0x010fca00078e00ff */
[----:B------:R-:W-:Y:S02]  /*13ce0*/  LOP3.LUT R0, R9, R237, R2, 0x96, !PT ;  /* 0x000000ed09007212 */ /* 0x000fe400078e9602 */
[----:B------:R-:W-:-:S03]  /*13cf0*/  LOP3.LUT R2, R7, R72, R40, 0x96, !PT ;  /* 0x0000004807027212 */ /* 0x000fc600078e9628 */
[----:B------:R-:W-:-:S04]  /*13d00*/  IMAD.WIDE.U32 R48, R0, -0x326172a9, RZ ;  /* 0xcd9e8d5700307825 */ /* 0x000fc800078e00ff */
[----:B------:R-:W-:Y:S01]  /*13d10*/  IMAD.WIDE.U32 R2, R2, -0x2daee0ad, RZ ;  /* 0xd2511f5302027825 */ /* 0x000fe200078e00ff */
[----:B------:R-:W-:-:S04]  /*13d20*/  LOP3.LUT R0, R49, R47, R6, 0x96, !PT ;  /* 0x0000002f31007212 */ /* 0x000fc800078e9606 */
[----:B------:R-:W-:Y:S02]  /*13d30*/  LOP3.LUT R5, R3, R44, R8, 0x96, !PT ;  /* 0x0000002c03057212 */ /* 0x000fe400078e9608 */
[----:B------:R-:W-:Y:S01]  /*13d40*/  MOV R44, R63 ;  /* 0x0000003f002c7202 */ /* 0x000fe20000000f00 */
[----:B------:R-:W-:Y:S02]  /*13d50*/  IMAD.MOV.U32 R63, RZ, RZ, R96 ;  /* 0x000000ffff3f7224 */ /* 0x000fe400078e0060 */
[----:B------:R-:W-:Y:S02]  /*13d60*/  IMAD.MOV.U32 R96, RZ, RZ, R45 ;  /* 0x000000ffff607224 */ /* 0x000fe400078e002d */
[----:B------:R-:W-:Y:S02]  /*13d70*/  IMAD.MOV.U32 R45, RZ, RZ, R46 ;  /* 0x000000ffff2d7224 */ /* 0x000fe400078e002e */
[----:B------:R-:W-:-:S05]  /*13d80*/  IMAD.WIDE.U32 R46, R0, -0x2daee0ad, RZ ;  /* 0xd2511f53002e7825 */ /* 0x000fca00078e00ff */
[----:B------:R-:W-:-:S05]  /*13d90*/  LOP3.LUT R2, R47, R136, R2, 0x96, !PT ;  /* 0x000000882f027212 */ /* 0x000fca00078e9602 */
[----:B------:R-:W-:Y:S01]  /*13da0*/  IMAD.WIDE.U32 R2, R2, -0x326172a9, RZ ;  /* 0xcd9e8d5702027825 */ /* 0x000fe200078e00ff */
[----:B------:R-:W-:-:S03]  /*13db0*/  @!P3 HFMA2.BF16_V2 R76, -RZ.H0_H0, RZ.H0_H0, -R10.H0_H0 ;  /* 0x200000ffff4cb231 */ /* 0x000fc6000034090a */
[----:B------:R-:W-:Y:S01]  /*13dc0*/  IMAD.MOV.U32 R136, RZ, RZ, R63 ;  /* 0x000000ffff887224 */ /* 0x000fe200078e003f */
[C---:B------:R-:W-:Y:S01]  /*13dd0*/  LOP3.LUT R0, R2.reuse, 0xffff, RZ, 0xc0, !PT ;  /* 0x0000ffff02007812 */ /* 0x040fe200078ec0ff */
[----:B------:R-:W-:Y:S01]  /*13de0*/  IMAD.MOV.U32 R63, RZ, RZ, R96 ;  /* 0x000000ffff3f7224 */ /* 0x000fe200078e0060 */
[----:B------:R-:W-:Y:S01]  /*13df0*/  MOV R96, R45 ;  /* 0x0000002d00607202 */ /* 0x000fe20000000f00 */
[----:B------:R-:W-:Y:S01]  /*13e00*/  IMAD.MOV.U32 R72, RZ, RZ, R44 ;  /* 0x000000ffff487224 */ /* 0x000fe200078e002c */
[----:B------:R-:W-:Y:S01]  /*13e10*/  SHF.R.U32.HI R0, RZ, 0x8, R0 ;  /* 0x00000008ff007819 */ /* 0x000fe20000011600 */
[----:B------:R-:W-:Y:S01]  /*13e20*/  IMAD.WIDE.U32 R44, R5, -0x326172a9, RZ ;  /* 0xcd9e8d57052c7825 */ /* 0x000fe200078e00ff */
[----:B------:R-:W-:Y:S02]  /*13e30*/  LOP3.LUT R6, R2, 0xff, RZ, 0xc0, !PT ;  /* 0x000000ff02067812 */ /* 0x000fe400078ec0ff */
[----:B------:R-:W-:Y:S02]  /*13e40*/  SHF.R.U32.HI R5, RZ, 0x10, R2 ;  /* 0x00000010ff057819 */ /* 0x000fe40000011602 */
[----:B------:R-:W-:-:S02]  /*13e50*/  PRMT R6, R6, 0x5410, R0 ;  /* 0x0000541006067816 */ /* 0x000fc40000000000 */
[----:B------:R-:W-:Y:S02]  /*13e60*/  @!P3 PRMT R10, R76, 0x5410, RZ ;  /* 0x000054104c0ab816 */ /* 0x000fe400000000ff */
[----:B------:R-:W-:Y:S01]  /*13e70*/  LOP3.LUT R0, R3, R137, R44, 0x96, !PT ;  /* 0x0000008903007212 */ /* 0x000fe200078e962c */
[----:B------:R-:W-:Y:S01]  /*13e80*/  ST.E.U16 [R12.64+-0x60], R36 ;  /* 0xffffa0240c007985 */ /* 0x000fe2000c101504 */
[----:B------:R-:W-:Y:S02]  /*13e90*/  SHF.R.U32.HI R3, RZ, 0x18, R2 ;  /* 0x00000018ff037819 */ /* 0x000fe40000011602 */
[----:B------:R-:W-:Y:S01]  /*13ea0*/  LOP3.LUT R2, R5, 0xff, RZ, 0xc0, !PT ;  /* 0x000000ff05027812 */ /* 0x000fe200078ec0ff */
[----:B------:R-:W-:Y:S04]  /*13eb0*/  ST.E.U16 [R12.64+-0x5e], R39 ;  /* 0xffffa2270c007985 */ /* 0x000fe8000c101504 */
[----:B------:R-:W-:Y:S01]  /*13ec0*/  ST.E.U16 [R18.64+-0x60], R38 ;  /* 0xffffa02612007985 */ /* 0x000fe2000c101504 */
[----:B------:R-:W-:-:S03]  /*13ed0*/  PRMT R30, R2, 0x5410, R3 ;  /* 0x00005410021e7816 */ /* 0x000fc60000000003 */
[----:B------:R-:W-:Y:S01]  /*13ee0*/  ST.E.U16 [R18.64+-0x5e], R37 ;  /* 0xffffa22512007985 */ /* 0x000fe2000c101504 */
[----:B------:R-:W-:-:S03]  /*13ef0*/  LOP3.LUT R2, R0, 0xffff, RZ, 0xc0, !PT ;  /* 0x0000ffff00027812 */ /* 0x000fc600078ec0ff */
        /* <DEDUP_REMOVED lines=8> */
[----:B------:R-:W-:-:S03]  /*13f80*/  SHF.R.U32.HI R3, RZ, 0x8, R2 ;  /* 0x00000008ff037819 */ /* 0x000fc60000011602 */
[----:B------:R-:W-:Y:S04]  /*13f90*/  ST.E.U16 [R16.64+-0x50], R23 ;  /* 0xffffb01710007985 */ /* 0x000fe8000c101504 */
[----:B------:R-:W-:Y:S01]  /*13fa0*/  ST.E.U16 [R16.64+-0x4e], R22 ;  /* 0xffffb21610007985 */ /* 0x000fe2000c101504 */
[----:B------:R-:W-:-:S03]  /*13fb0*/  LOP3.LUT R2, R0, 0xff, RZ, 0xc0, !PT ;  /* 0x000000ff00027812 */ /* 0x000fc600078ec0ff */
[----:B------:R-:W-:Y:S04]  /*13fc0*/  ST.E.U16 [R14.64+-0x50], R20 ;  /* 0xffffb0140e007985 */ /* 0x000fe8000c101504 */
[----:B------:R4:W-:Y:S04]  /*13fd0*/  ST.E.U16 [R14.64+-0x4e], R11 ;  /* 0xffffb20b0e007985 */ /* 0x0009e8000c101504 */
[----:B------:R-:W4:Y:S01]  /*13fe0*/  LDSM.16.MT88.4 R24, [R201+0xa000] ;  /* 0x00a00000c918783b */ /* 0x000f220000004200 */
[----:B------:R-:W-:-:S03]  /*13ff0*/  PRMT R7, R2, 0x5410, R3 ;  /* 0x0000541002077816 */ /* 0x000fc60000000003 */
[----:B------:R-:W-:Y:S01]  /*14000*/  LDSM.16.MT88.4 R36, [R206+0xa000] ;  /* 0x00a00000ce24783b */ /* 0x000fe20000004200 */
[----:B------:R-:W-:-:S03]  /*14010*/  SHF.R.U32.HI R3, RZ, 0x10, R0 ;  /* 0x00000010ff037819 */ /* 0x000fc60000011600 */
[----:B------:R-:W4:Y:S01]  /*14020*/  LDSM.16.MT88.4 R20, [R203+0xa000] ;  /* 0x00a00000cb14783b */ /* 0x000f220000004200 */
[----:B------:R-:W-:Y:S02]  /*14030*/  SHF.R.U32.HI R2, RZ, 0x18, R0 ;  /* 0x00000018ff027819 */ /* 0x000fe40000011600 */
[----:B------:R-:W-:-:S04]  /*14040*/  LOP3.LUT R0, R3, 0xff, RZ, 0xc0, !PT ;  /* 0x000000ff03007812 */ /* 0x000fc800078ec0ff */
[----:B------:R-:W-:Y:S01]  /*14050*/  PRMT R5, R0, 0x5410, R2 ;  /* 0x0000541000057816 */ /* 0x000fe20000000002 */
[--C-:B------:R-:W-:Y:S02]  /*14060*/  HSET2.LE.AND R0, R32, R221.reuse, PT ;  /* 0x000000dd20007233 */ /* 0x100fe40003803000 */
[--C-:B------:R-:W-:Y:S02]  /*14070*/  HSET2.LE.AND R2, R31, R221.reuse, PT ;  /* 0x000000dd1f027233 */ /* 0x100fe40003803000 */
[--C-:B------:R-:W-:Y:S01]  /*14080*/  HSET2.LE.AND R3, R6, R221.reuse, PT ;  /* 0x000000dd06037233 */ /* 0x100fe20003803000 */
[----:B-1----:R-:W-:Y:S01]  /*14090*/  LOP3.LUT R10, R66, R0, RZ, 0xc0, !PT ;  /* 0x00000000420a7212 */ /* 0x002fe200078ec0ff */
[--C-:B------:R-:W-:Y:S01]  /*140a0*/  HSET2.LE.AND R0, R42, R221.reuse, PT ;  /* 0x000000dd2a007233 */ /* 0x100fe20003803000 */
[----:B----4-:R-:W-:Y:S01]  /*140b0*/  LOP3.LUT R11, R55, R2, RZ, 0xc0, !PT ;  /* 0x00000002370b7212 */ /* 0x010fe200078ec0ff */
[--C-:B------:R-:W-:Y:S01]  /*140c0*/  HSET2.LE.AND R2, R33, R221.reuse, PT ;  /* 0x000000dd21027233 */ /* 0x100fe20003803000 */
[----:B------:R-:W-:Y:S01]  /*140d0*/  LOP3.LUT R6, R51, R3, RZ, 0xc0, !PT ;  /* 0x0000000333067212 */ /* 0x000fe200078ec0ff */
[--C-:B------:R-:W-:Y:S01]  /*140e0*/  HSET2.LE.AND R3, R5, R221.reuse, PT ;  /* 0x000000dd05037233 */ /* 0x100fe20003803000 */
[----:B------:R-:W-:Y:S01]  /*140f0*/  LOP3.LUT R8, R168, R0, RZ, 0xc0, !PT ;  /* 0x00000000a8087212 */ /* 0x000fe200078ec0ff */
[--C-:B------:R-:W-:Y:S01]  /*14100*/  HSET2.LE.AND R0, R30, R221.reuse, PT ;  /* 0x000000dd1e007233 */ /* 0x100fe20003803000 */
[----:B------:R-:W-:Y:S01]  /*14110*/  LOP3.LUT R9, R138, R2, RZ, 0xc0, !PT ;  /* 0x000000028a097212 */ /* 0x000fe200078ec0ff */
[----:B------:R-:W-:Y:S01]  /*14120*/  HSET2.LE.AND R2, R7, R221, PT ;  /* 0x000000dd07027233 */ /* 0x000fe20003803000 */
[----:B------:R-:W-:Y:S01]  /*14130*/  LOP3.LUT R5, R43, R3, RZ, 0xc0, !PT ;  /* 0x000000032b057212 */ /* 0x000fe200078ec0ff */
[----:B------:R-:W-:Y:S01]  /*14140*/  IMAD.MOV.U32 R78, RZ, RZ, R80 ;  /* 0x000000ffff4e7224 */ /* 0x000fe200078e0050 */
[----:B------:R-:W-:Y:S01]  /*14150*/  LOP3.LUT R7, R50, R0, RZ, 0xc0, !PT ;  /* 0x0000000032077212 */ /* 0x000fe200078ec0ff */
[----:B------:R-:W-:Y:S01]  /*14160*/  IMAD.MOV.U32 R129, RZ, RZ, R119 ;  /* 0x000000ffff817224 */ /* 0x000fe200078e0077 */
[----:B------:R-:W-:-:S02]  /*14170*/  LOP3.LUT R4, R54, R2, RZ, 0xc0, !PT ;  /* 0x0000000236047212 */ /* 0x000fc400078ec0ff */
[----:B------:R-:W-:Y:S01]  /*14180*/  MOV R77, R118 ;  /* 0x00000076004d7202 */ /* 0x000fe20000000f00 */
[----:B------:R-:W-:Y:S01]  /*14190*/  IMAD.MOV.U32 R74, RZ, RZ, R161 ;  /* 0x000000ffff4a7224 */ /* 0x000fe200078e00a1 */
[----:B------:R1:W-:Y:S01]  /*141a0*/  STL.64 [R1+0x20], R40 ;  /* 0x0000202801007387 */ /* 0x0003e20000100a00 */
[----:B------:R-:W-:Y:S01]  /*141b0*/  IMAD.MOV.U32 R119, RZ, RZ, R163 ;  /* 0x000000ffff777224 */ /* 0x000fe200078e00a3 */
[----:B------:R-:W-:Y:S01]  /*141c0*/  MOV R163, R139 ;  /* 0x0000008b00a37202 */ /* 0x000fe20000000f00 */
[----:B------:R-:W-:Y:S02]  /*141d0*/  IMAD.MOV.U32 R80, RZ, RZ, R160 ;  /* 0x000000ffff507224 */ /* 0x000fe400078e00a0 */
[----:B------:R-:W-:Y:S02]  /*141e0*/  IMAD.MOV.U32 R73, RZ, RZ, R72 ;  /* 0x000000ffff497224 */ /* 0x000fe400078e0048 */
[----:B------:R-:W-:Y:S01]  /*141f0*/  IMAD.MOV.U32 R117, RZ, RZ, R96 ;  /* 0x000000ffff757224 */ /* 0x000fe200078e0060 */
[----:B------:R-:W-:Y:S01]  /*14200*/  HMMA.16816.F32.BF16 R152, R4, R24, R152 ;  /* 0x000000180498723c */ /* 0x000fe20000041898 */
[----:B------:R-:W-:Y:S01]  /*14210*/  IMAD.MOV.U32 R160, RZ, RZ, R236 ;  /* 0x000000ffffa07224 */ /* 0x000fe200078e00ec */
[----:B------:R-:W4:Y:S01]  /*14220*/  LDSM.16.MT88.4 R32, [R206+0xb000] ;  /* 0x00b00000ce20783b */ /* 0x000f220000004200 */
[----:B------:R-:W-:-:S02]  /*14230*/  IMAD.MOV.U32 R161, RZ, RZ, R169 ;  /* 0x000000ffffa17224 */ /* 0x000fc400078e00a9 */
[----:B------:R-:W-:-:S03]  /*14240*/  IMAD.MOV.U32 R72, RZ, RZ, R136 ;  /* 0x000000ffff487224 */ /* 0x000fc600078e0088 */
[----:B------:R-:W-:Y:S01]  /*14250*/  HMMA.16816.F32.BF16 R176, R8, R22, R176 ;  /* 0x0000001608b0723c */ /* 0x000fe200000418b0 */
[----:B------:R-:W-:Y:S02]  /*14260*/  IMAD.MOV.U32 R118, RZ, RZ, R171 ;  /* 0x000000ffff767224 */ /* 0x000fe400078e00ab */
[----:B------:R-:W-:Y:S01]  /*14270*/  IMAD.MOV.U32 R76, RZ, RZ, R129 ;  /* 0x000000ffff4c7224 */ /* 0x000fe200078e0081 */
[----:B---3--:R-:W-:Y:S01]  /*14280*/  LDSM.16.MT88.4 R28, [R205+0xa000] ;  /* 0x00a00000cd1c783b */ /* 0x008fe20000004200 */
[----:B------:R-:W-:-:S03]  /*14290*/  IMAD.MOV.U32 R96, RZ, RZ, R170 ;  /* 0x000000ffff607224 */ /* 0x000fc600078e00aa */
[----:B------:R-:W-:Y:S01]  /*142a0*/  HMMA.16816.F32.BF16 R148, R4, R26, R148 ;  /* 0x0000001a0494723c */ /* 0x000fe20000041894 */
[----:B-1----:R-:W-:-:S07]  /*142b0*/  IMAD.MOV.U32 R41, RZ, RZ, R77 ;  /* 0x000000ffff297224 */ /* 0x002fce00078e004d */
[----:B------:R-:W-:Y:S01]  /*142c0*/  HMMA.16816.F32.BF16 R188, R8, R36, R188 ;  /* 0x0000002408bc723c */ /* 0x000fe200000418bc */
[----:B------:R-:W-:Y:S01]  /*142d0*/  IMAD.MOV.U32 R40, RZ, RZ, R78 ;  /* 0x000000ffff287224 */ /* 0x000fe200078e004e */
[----:B------:R-:W-:-:S06]  /*142e0*/  LOP3.LUT R2, R45, R82, R48, 0x96, !PT ;  /* 0x000000522d027212 */ /* 0x000fcc00078e9630 */
[C---:B------:R-:W-:Y:S08]  /*142f0*/  HMMA.16816.F32.BF16 R52, R4.reuse, R36, R156 ;  /* 0x000000240434723c */ /* 0x040ff0000004189c */
[----:B------:R-:W-:Y:S01]  /*14300*/  HMMA.16816.F32.BF16 R144, R4, R20, R144 ;  /* 0x000000140490723c */ /* 0x000fe20000041890 */
[----:B------:R-:W-:Y:S01]  /*14310*/  MOV R156, R41 ;  /* 0x00000029009c7202 */ /* 0x000fe20000000f00 */
[----:B------:R-:W-:Y:S01]  /*14320*/  IMAD.MOV.U32 R157, RZ, RZ, R40 ;  /* 0x000000ffff9d7224 */ /* 0x000fe200078e0028 */
[----:B------:R1:W5:Y:S04]  /*14330*/  LDL.LU R239, [R1+0x18c] ;  /* 0x00018c0001ef7983 */ /* 0x0003680000300800 */
[----:B------:R-:W-:Y:S01]  /*14340*/  LDSM.16.MT88.4 R40, [R205+0xb000] ;  /* 0x00b00000cd28783b */ /* 0x000fe20000004200 */
[C---:B--2---:R-:W-:Y:S08]  /*14350*/  HMMA.16816.F32.BF16 R168, R8.reuse, R24, R240 ;  /* 0x0000001808a8723c */ /* 0x044ff000000418f0 */
[C---:B------:R-:W-:Y:S01]  /*14360*/  HMMA.16816.F32.BF16 R136, R8.reuse, R26, R248 ;  /* 0x0000001a0888723c */ /* 0x040fe200000418f8 */
[----:B------:R-:W-:Y:S07]  /*14370*/  LDSM.16.MT88.4 R24, [R201+0xb000] ;  /* 0x00b00000c918783b */ /* 0x000fee0000004200 */
[----:B------:R-:W-:Y:S08]  /*14380*/  HMMA.16816.F32.BF16 R160, R8, R20, R160 ;  /* 0x0000001408a0723c */ /* 0x000ff000000418a0 */
[----:B------:R-:W-:Y:S01]  /*14390*/  HMMA.16816.F32.BF16 R140, R4, R22, R140 ;  /* 0x00000016048c723c */ /* 0x000fe2000004188c */
[----:B------:R-:W2:Y:S01]  /*143a0*/  LDSM.16.MT88.4 R20, [R203+0xb000] ;  /* 0x00b00000cb14783b */ /* 0x000ea20000004200 */
[----:B------:R-:W-:Y:S01]  /*143b0*/  IMAD.MOV.U32 R75, RZ, RZ, R74 ;  /* 0x000000ffff4b7224 */ /* 0x000fe200078e004a */
[----:B------:R-:W-:Y:S01]  /*143c0*/  MOV R74, R72 ;  /* 0x00000048004a7202 */ /* 0x000fe20000000f00 */
[----:B------:R-:W-:Y:S01]  /*143d0*/  IMAD.MOV.U32 R77, RZ, RZ, R117 ;  /* 0x000000ffff4d7224 */ /* 0x000fe200078e0075 */
[----:B------:R1:W5:Y:S01]  /*143e0*/  LDL.LU R238, [R1+0x188] ;  /* 0x0001880001ee7983 */ /* 0x0003620000300800 */
[----:B------:R-:W-:-:S02]  /*143f0*/  IMAD.MOV.U32 R129, RZ, RZ, R63 ;  /* 0x000000ffff817224 */ /* 0x000fc400078e003f */
[----:B------:R-:W-:Y:S01]  /*14400*/  IMAD.MOV.U32 R117, RZ, RZ, R128 ;  /* 0x000000ffff757224 */ /* 0x000fe200078e0080 */
[C---:B----4-:R-:W-:Y:S01]  /*14410*/  HMMA.16816.F32.BF16 R104, R4.reuse, R32, R104 ;  /* 0x000000200468723c */ /* 0x050fe20000041868 */
[----:B------:R-:W-:Y:S01]  /*14420*/  IMAD.MOV.U32 R78, RZ, RZ, R73 ;  /* 0x000000ffff4e7224 */ /* 0x000fe200078e0049 */
[----:B------:R1:W5:Y:S01]  /*14430*/  LDL.LU R237, [R1+0x184] ;  /* 0x0001840001ed7983 */ /* 0x0003620000300800 */
[----:B------:R-:W-:Y:S01]  /*14440*/  IMAD.MOV.U32 R72, RZ, RZ, R112 ;  /* 0x000000ffff487224 */ /* 0x000fe200078e0070 */
[----:B------:R-:W-:Y:S01]  /*14450*/  MOV R112, R60 ;  /* 0x0000003c00707202 */ /* 0x000fe20000000f00 */
[----:B------:R-:W-:Y:S01]  /*14460*/  IMAD.MOV.U32 R63, RZ, RZ, R61 ;  /* 0x000000ffff3f7224 */ /* 0x000fe200078e003d */
[----:B------:R-:W-:Y:S01]  /*14470*/  MOV R251, R129 ;  /* 0x0000008100fb7202 */ /* 0x000fe20000000f00 */
[----:B------:R-:W-:Y:S02]  /*14480*/  IMAD.MOV.U32 R128, RZ, RZ, R62 ;  /* 0x000000ffff807224 */ /* 0x000fe400078e003e */
[----:B------:R-:W-:Y:S01]  /*14490*/  IMAD.MOV.U32 R159, RZ, RZ, R76 ;  /* 0x000000ffff9f7224 */ /* 0x000fe200078e004c */
[----:B------:R-:W-:Y:S01]  /*144a0*/  HMMA.16816.F32.BF16 R108, R4, R34, R108 ;  /* 0x00000022046c723c */ /* 0x000fe2000004186c */
[----:B------:R-:W-:Y:S01]  /*144b0*/  IMAD.MOV.U32 R73, RZ, RZ, R116 ;  /* 0x000000ffff497224 */ /* 0x000fe200078e0074 */
[----:B------:R1:W5:Y:S01]  /*144c0*/  LDL.LU R236, [R1+0x180] ;  /* 0x0001800001ec7983 */ /* 0x0003620000300800 */
[----:B------:R-:W-:-:S02]  /*144d0*/  IMAD.MOV.U32 R61, RZ, RZ, R113 ;  /* 0x000000ffff3d7224 */ /* 0x000fc400078e0071 */
[----:B------:R-:W-:Y:S02]  /*144e0*/  IMAD.MOV.U32 R62, RZ, RZ, R81 ;  /* 0x000000ffff3e7224 */ /* 0x000fe400078e0051 */
[----:B------:R-:W-:Y:S01]  /*144f0*/  IMAD.MOV.U32 R60, RZ, RZ, R59 ;  /* 0x000000ffff3c7224 */ /* 0x000fe200078e003b */
[----:B------:R-:W-:Y:S01]  /*14500*/  MOV R59, R85 ;  /* 0x00000055003b7202 */ /* 0x000fe20000000f00 */
[----:B------:R-:W-:Y:S02]  /*14510*/  IMAD.MOV.U32 R113, RZ, RZ, R58 ;  /* 0x000000ffff717224 */ /* 0x000fe400078e003a */
[----:B------:R-:W-:Y:S02]  /*14520*/  IMAD.MOV.U32 R81, RZ, RZ, R57 ;  /* 0x000000ffff517224 */ /* 0x000fe400078e0039 */
[----:B------:R-:W-:Y:S02]  /*14530*/  IMAD.MOV.U32 R116, RZ, RZ, R56 ;  /* 0x000000ffff747224 */ /* 0x000fe400078e0038 */
[----:B------:R-:W-:-:S02]  /*14540*/  IMAD.MOV.U32 R58, RZ, RZ, R84 ;  /* 0x000000ffff3a7224 */ /* 0x000fc400078e0054 */
[----:B------:R-:W-:Y:S02]  /*14550*/  IMAD.MOV.U32 R57, RZ, RZ, R79 ;  /* 0x000000ffff397224 */ /* 0x000fe400078e004f */
[----:B------:R-:W-:Y:S02]  /*14560*/  IMAD.MOV.U32 R56, RZ, RZ, R220 ;  /* 0x000000ffff387224 */ /* 0x000fe400078e00dc */
[----:B------:R-:W-:Y:S01]  /*14570*/  IMAD.MOV.U32 R243, RZ, RZ, R63 ;  /* 0x000000fffff37224 */ /* 0x000fe200078e003f */
[----:B--2---:R-:W-:Y:S01]  /*14580*/  HMMA.16816.F32.BF16 R88, R4, R20, R88 ;  /* 0x000000140458723c */ /* 0x004fe20000041858 */
[----:B------:R-:W-:Y:S01]  /*14590*/  IMAD.MOV.U32 R63, RZ, RZ, R128 ;  /* 0x000000ffff3f7224 */ /* 0x000fe200078e0080 */
[----:B------:R1:W5:Y:S01]  /*145a0*/  LDL.LU R220, [R1+0x17c] ;  /* 0x00017c0001dc7983 */ /* 0x0003620000300800 */
[----:B------:R-:W-:Y:S02]  /*145b0*/  IMAD.MOV.U32 R84, RZ, RZ, R213 ;  /* 0x000000ffff547224 */ /* 0x000fe400078e00d5 */
[----:B------:R-:W-:Y:S01]  /*145c0*/  IMAD.MOV.U32 R250, RZ, RZ, R74 ;  /* 0x000000fffffa7224 */ /* 0x000fe200078e004a */
[----:B------:R-:W-:Y:S01]  /*145d0*/  MOV R74, R59 ;  /* 0x0000003b004a7202 */ /* 0x000fe20000000f00 */
[----:B------:R-:W-:-:S02]  /*145e0*/  IMAD.MOV.U32 R241, RZ, RZ, R73 ;  /* 0x000000fffff17224 */ /* 0x000fc400078e0049 */
[----:B------:R-:W-:Y:S02]  /*145f0*/  IMAD.MOV.U32 R242, RZ, RZ, R72 ;  /* 0x000000fffff27224 */ /* 0x000fe400078e0048 */
[----:B------:R-:W-:Y:S02]  /*14600*/  IMAD.MOV.U32 R85, RZ, RZ, R215 ;  /* 0x000000ffff557224 */ /* 0x000fe400078e00d7 */
[----:B------:R-:W-:Y:S01]  /*14610*/  IMAD.MOV.U32 R248, RZ, RZ, R77 ;  /* 0x000000fffff87224 */ /* 0x000fe200078e004d */
[----:B------:R-:W-:Y:S01]  /*14620*/  HMMA.16816.F32.BF16 R92, R4, R22, R92 ;  /* 0x00000016045c723c */ /* 0x000fe2000004185c */
[----:B------:R-:W-:Y:S01]  /*14630*/  IMAD.MOV.U32 R73, RZ, RZ, R58 ;  /* 0x000000ffff497224 */ /* 0x000fe200078e003a */
[----:B------:R1:W5:Y:S01]  /*14640*/  LDL.LU R215, [R1+0x178] ;  /* 0x0001780001d77983 */ /* 0x0003620000300800 */
[----:B------:R-:W-:Y:S02]  /*14650*/  IMAD.MOV.U32 R72, RZ, RZ, R57 ;  /* 0x000000ffff487224 */ /* 0x000fe400078e0039 */
[----:B------:R-:W-:-:S02]  /*14660*/  IMAD.MOV.U32 R129, RZ, RZ, R56 ;  /* 0x000000ffff817224 */ /* 0x000fc400078e0038 */
[----:B------:R-:W-:Y:S01]  /*14670*/  IMAD.MOV.U32 R77, RZ, RZ, R116 ;  /* 0x000000ffff4d7224 */ /* 0x000fe200078e0074 */
[----:B------:R-:W-:Y:S01]  /*14680*/  HMMA.16816.F32.BF16 R56, R4, R38, R164 ;  /* 0x000000260438723c */ /* 0x000fe200000418a4 */
        /* <DEDUP_REMOVED lines=10> */
[----:B------:R-:W-:Y:S02]  /*14730*/  IMAD.MOV.U32 R128, RZ, RZ, R86 ;  /* 0x000000ffff807224 */ /* 0x000fe400078e0056 */
[----:B------:R-:W-:Y:S01]  /*14740*/  IMAD.MOV.U32 R158, RZ, RZ, R75 ;  /* 0x000000ffff9e7224 */ /* 0x000fe200078e004b */
[----:B------:R-:W-:Y:S01]  /*14750*/  HMMA.16816.F32.BF16 R120, R4, R40, R120 ;  /* 0x000000280478723c */ /* 0x000fe20000041878 */
[----:B------:R-:W-:Y:S01]  /*14760*/  IMAD.MOV.U32 R112, RZ, RZ, R60 ;  /* 0x000000ffff707224 */ /* 0x000fe200078e003c */
[----:B------:R1:W5:Y:S01]  /*14770*/  LDL.LU R214, [R1+0x174] ;  /* 0x0001740001d67983 */ /* 0x0003620000300800 */
[----:B------:R-:W-:-:S02]  /*14780*/  IMAD.MOV.U32 R117, RZ, RZ, R85 ;  /* 0x000000ffff757224 */ /* 0x000fc400078e0055 */
[----:B------:R-:W-:Y:S01]  /*14790*/  IMAD.MOV.U32 R118, RZ, RZ, R87 ;  /* 0x000000ffff767224 */ /* 0x000fe200078e0057 */
[----:B------:R1:W5:Y:S01]  /*147a0*/  LDL.LU R213, [R1+0x170] ;  /* 0x0001700001d57983 */ /* 0x0003620000300800 */
[----:B------:R-:W-:Y:S01]  /*147b0*/  IMAD.MOV.U32 R84, RZ, RZ, R210 ;  /* 0x000000ffff547224 */ /* 0x000fe200078e00d2 */
[----:B------:R-:W-:Y:S01]  /*147c0*/  HMMA.16816.F32.BF16 R60, R4, R28, R172 ;  /* 0x0000001c043c723c */ /* 0x000fe200000418ac */
[----:B------:R-:W-:Y:S02]  /*147d0*/  IMAD.MOV.U32 R85, RZ, RZ, R212 ;  /* 0x000000ffff557224 */ /* 0x000fe400078e00d4 */
[----:B------:R-:W-:Y:S01]  /*147e0*/  IMAD.MOV.U32 R87, RZ, RZ, R209 ;  /* 0x000000ffff577224 */ /* 0x000fe200078e00d1 */
[----:B------:R1:W5:Y:S01]  /*147f0*/  LDL.LU R212, [R1+0x16c] ;  /* 0x00016c0001d47983 */ /* 0x0003620000300800 */
[----:B------:R-:W-:Y:S02]  /*14800*/  IMAD.MOV.U32 R86, RZ, RZ, R208 ;  /* 0x000000ffff567224 */ /* 0x000fe400078e00d0 */
[----:B------:R-:W-:Y:S01]  /*14810*/  IMAD.MOV.U32 R173, RZ, RZ, R74 ;  /* 0x000000ffffad7224 */ /* 0x000fe200078e004a */
[----:B------:R-:W-:Y:S01]  /*14820*/  MOV R174, R73 ;  /* 0x0000004900ae7202 */ /* 0x000fe20000000f00 */
[----:B------:R-:W-:-:S02]  /*14830*/  IMAD.MOV.U32 R175, RZ, RZ, R72 ;  /* 0x000000ffffaf7224 */ /* 0x000fc400078e0048 */
[----:B------:R-:W-:Y:S01]  /*14840*/  IMAD.WIDE.U32 R2, R2, -0x2daee0ad, RZ ;  /* 0xd2511f5302027825 */ /* 0x000fe200078e00ff */
[----:B------:R-:W-:Y:S01]  /*14850*/  HMMA.16816.F32.BF16 R72, R4, R30, R184 ;  /* 0x0000001e0448723c */ /* 0x000fe200000418b8 */
[----:B------:R1:W5:Y:S02]  /*14860*/  LDL.LU R210, [R1+0x168] ;  /* 0x0001680001d27983 */ /* 0x0003640000300800 */
[----:B------:R-:W-:Y:S01]  /*14870*/  IMAD.MOV.U32 R172, RZ, RZ, R77 ;  /* 0x000000ffffac7224 */ /* 0x000fe200078e004d */
[----:B------:R-:W-:Y:S01]  /*14880*/  LOP3.LUT R0, R2, 0xffff, RZ, 0xc0, !PT ;  /* 0x0000ffff02007812 */ /* 0x000fe200078ec0ff */
[----:B------:R1:W5:Y:S02]  /*14890*/  LDL.LU R209, [R1+0x164] ;  /* 0x0001640001d17983 */ /* 0x0003640000300800 */
[----:B------:R-:W-:Y:S02]  /*148a0*/  IMAD.MOV.U32 R184, RZ, RZ, R78 ;  /* 0x000000ffffb87224 */ /* 0x000fe400078e004e */
[----:B------:R-:W-:-:S02]  /*148b0*/  IMAD.MOV.U32 R187, RZ, RZ, R79 ;  /* 0x000000ffffbb7224 */ /* 0x000fc400078e004f */
[----:B------:R-:W-:Y:S01]  /*148c0*/  IMAD.MOV.U32 R186, RZ, RZ, R117 ;  /* 0x000000ffffba7224 */ /* 0x000fe200078e0075 */
[----:B------:R-:W-:Y:S01]  /*148d0*/  HMMA.16816.F32.BF16 R76, R4, R24, R192 ;  /* 0x00000018044c723c */ /* 0x000fe200000418c0 */
[----:B------:R-:W-:Y:S01]  /*148e0*/  IMAD.MOV.U32 R185, RZ, RZ, R129 ;  /* 0x000000ffffb97224 */ /* 0x000fe200078e0081 */
[----:B------:R1:W5:Y:S05]  /*148f0*/  LDL.LU R208, [R1+0x160] ;  /* 0x0001600001d07983 */ /* 0x00036a0000300800 */
[----:B------:R-:W-:Y:S01]  /*14900*/  IMAD.MOV.U32 R192, RZ, RZ, R85 ;  /* 0x000000ffffc07224 */ /* 0x000fe200078e0055 */
[----:B------:R-:W-:Y:S01]  /*14910*/  MOV R193, R84 ;  /* 0x0000005400c17202 */ /* 0x000fe20000000f00 */
[----:B------:R-:W-:-:S02]  /*14920*/  IMAD.MOV.U32 R194, RZ, RZ, R87 ;  /* 0x000000ffffc27224 */ /* 0x000fc400078e0057 */
[----:B------:R-:W-:Y:S02]  /*14930*/  IMAD.MOV.U32 R195, RZ, RZ, R86 ;  /* 0x000000ffffc37224 */ /* 0x000fe400078e0056 */
[----:B------:R-:W-:Y:S07]  /*14940*/  HMMA.16816.F32.BF16 R84, R4, R26, R196 ;  /* 0x0000001a0454723c */ /* 0x000fee00000418c4 */
[----:B------:R-:W-:Y:S02]  /*14950*/  IMAD.MOV.U32 R197, RZ, RZ, R116 ;  /* 0x000000ffffc57224 */ /* 0x000fe400078e0074 */
[----:B------:R-:W-:-:S02]  /*14960*/  IMAD.MOV.U32 R198, RZ, RZ, R119 ;  /* 0x000000ffffc67224 */ /* 0x000fc400078e0077 */
[----:B------:R-:W-:Y:S02]  /*14970*/  IMAD.MOV.U32 R199, RZ, RZ, R118 ;  /* 0x000000ffffc77224 */ /* 0x000fe400078e0076 */
[----:B------:R-:W-:Y:S07]  /*14980*/  HMMA.16816.F32.BF16 R116, R4, R42, R124 ;  /* 0x0000002a0474723c */ /* 0x000fee000004187c */
        /* <DEDUP_REMOVED lines=8> */
[C---:B------:R-:W-:Y:S08]  /*14a10*/  HMMA.16816.F32.BF16 R184, R8.reuse, R28, R184 ;  /* 0x0000001c08b8723c */ /* 0x040ff000000418b8 */
[C---:B------:R-:W-:Y:S01]  /*14a20*/  HMMA.16816.F32.BF16 R172, R8.reuse, R38, R172 ;  /* 0x0000002608ac723c */ /* 0x040fe200000418ac */
[----:B------:R-:W-:Y:S01]  /*14a30*/  IMAD.MOV.U32 R196, RZ, RZ, R128 ;  /* 0x000000ffffc47224 */ /* 0x000fe200078e0080 */
[----:B------:R1:W5:Y:S06]  /*14a40*/  LDL.LU R207, [R1+0x15c] ;  /* 0x00015c0001cf7983 */ /* 0x00036c0000300800 */
[----:B------:R-:W-:Y:S01]  /*14a50*/  HMMA.16816.F32.BF16 R248, R8, R20, R248 ;  /* 0x0000001408f8723c */ /* 0x000fe200000418f8 */
[----:B------:R-:W-:Y:S01]  /*14a60*/  IMAD.MOV.U32 R96, RZ, RZ, R202 ;  /* 0x000000ffff607224 */ /* 0x000fe200078e00ca */
[----:B------:R1:W5:Y:S01]  /*14a70*/  LDL.LU R204, [R1+0x158] ;  /* 0x0001580001cc7983 */ /* 0x0003620000300800 */
[----:B------:R-:W-:-:S02]  /*14a80*/  IMAD.MOV.U32 R97, RZ, RZ, R200 ;  /* 0x000000ffff617224 */ /* 0x000fc400078e00c8 */
[----:B------:R-:W-:Y:S01]  /*14a90*/  IMAD.MOV.U32 R129, RZ, RZ, R115 ;  /* 0x000000ffff817224 */ /* 0x000fe200078e0073 */
[----:B------:R1:W5:Y:S02]  /*14aa0*/  LDL.LU R202, [R1+0x154] ;  /* 0x0001540001ca7983 */ /* 0x0003640000300800 */
[C---:B------:R-:W-:Y:S02]  /*14ab0*/  HMMA.16816.F32.BF16 R28, R8.reuse, R30, R4 ;  /* 0x0000001e081c723c */ /* 0x040fe40000041804 */
[----:B------:R1:W5:Y:S06]  /*14ac0*/  LDL.LU R200, [R1+0x150] ;  /* 0x0001500001c87983 */ /* 0x00036c0000300800 */
        /* <DEDUP_REMOVED lines=8> */
[----:B------:R-:W-:Y:S01]  /*14b50*/  SHF.R.U32.HI R22, RZ, 0x18, R2 ;  /* 0x00000018ff167819 */ /* 0x000fe20000011602 */
[----:B------:R-:W-:Y:S01]  /*14b60*/  IMAD.MOV.U32 R23, RZ, RZ, R83 ;  /* 0x000000ffff177224 */ /* 0x000fe200078e0053 */
[----:B------:R-:W-:Y:S11]  /*14b70*/  LDSM.16.MT88.4 R164, [R201+0xa800] ;  /* 0x00a80000c9a4783b */ /* 0x000ff60000004200 */
[----:B------:R-:W-:Y:S10]  /*14b80*/  @!UPT UIADD3 URZ, URZ, URZ, URZ ;  /* 0x0000003f3f3ff290 */ /* 0x000ff4000fffe03f */
[----:B------:R-:W-:Y:S01]  /*14b90*/  MOV R48, R5 ;  /* 0x0000000500307202 */ /* 0x000fe20000000f00 */
[----:B------:R-:W-:Y:S01]  /*14ba0*/  IMAD.MOV.U32 R44, RZ, RZ, R4 ;  /* 0x000000ffff2c7224 */ /* 0x000fe200078e0004 */
[----:B------:R-:W-:Y:S02]  /*14bb0*/  SHF.R.U32.HI R5, RZ, 0x8, R0 ;  /* 0x00000008ff057819 */ /* 0x000fe40000011600 */
[----:B------:R-:W-:Y:S02]  /*14bc0*/  LOP3.LUT R0, R3, R244, R46, 0x96, !PT ;  /* 0x000000f403007212 */ /* 0x000fe400078e962e */
[----:B------:R-:W-:Y:S02]  /*14bd0*/  LOP3.LUT R4, R2, 0xff, RZ, 0xc0, !PT ;  /* 0x000000ff02047812 */ /* 0x000fe400078ec0ff */
[----:B------:R-:W-:Y:S01]  /*14be0*/  SHF.R.U32.HI R3, RZ, 0x10, R2 ;  /* 0x00000010ff037819 */ /* 0x000fe20000011602 */
[----:B------:R-:W-:Y:S01]  /*14bf0*/  IMAD.MOV.U32 R128, RZ, RZ, R7 ;  /* 0x000000ffff807224 */ /* 0x000fe200078e0007 */
[----:B------:R-:W-:-:S02]  /*14c00*/  LOP3.LUT R2, R0, 0xffff, RZ, 0xc0, !PT ;  /* 0x0000ffff00027812 */ /* 0x000fc400078ec0ff */
[----:B------:R-:W-:Y:S01]  /*14c10*/  PRMT R7, R4, 0x5410, R5 ;  /* 0x0000541004077816 */ /* 0x000fe20000000005 */
[----:B------:R-:W-:Y:S01]  /*14c20*/  IMAD.MOV.U32 R45, RZ, RZ, R6 ;  /* 0x000000ffff2d7224 */ /* 0x000fe200078e0006 */
[----:B------:R-:W-:Y:S02]  /*14c30*/  LOP3.LUT R4, R3, 0xff, RZ, 0xc0, !PT ;  /* 0x000000ff03047812 */ /* 0x000fe400078ec0ff */
[----:B------:R-:W-:Y:S02]  /*14c40*/  SHF.R.U32.HI R3, RZ, 0x10, R0 ;  /* 0x00000010ff037819 */ /* 0x000fe40000011600 */
[----:B------:R-:W-:Y:S02]  /*14c50*/  LOP3.LUT R21, R0, 0xff, RZ, 0xc0, !PT ;  /* 0x000000ff00157812 */ /* 0x000fe400078ec0ff */
[----:B------:R-:W-:Y:S02]  /*14c60*/  SHF.R.U32.HI R6, RZ, 0x8, R2 ;  /* 0x00000008ff067819 */ /* 0x000fe40000011602 */
[----:B------:R-:W-:Y:S01]  /*14c70*/  SHF.R.U32.HI R20, RZ, 0x18, R0 ;  /* 0x00000018ff147819 */ /* 0x000fe20000011600 */
[----:B------:R-:W-:Y:S01]  /*14c80*/  HSET2.LE.AND R0, R7, R221, PT ;  /* 0x000000dd07007233 */ /* 0x000fe20003803000 */
[----:B------:R-:W-:-:S02]  /*14c90*/  LOP3.LUT R5, R3, 0xff, RZ, 0xc0, !PT ;  /* 0x000000ff03057812 */ /* 0x000fc400078ec0ff */
[----:B------:R-:W-:Y:S02]  /*14ca0*/  PRMT R2, R4, 0x5410, R22 ;  /* 0x0000541004027816 */ /* 0x000fe40000000016 */
[----:B------:R-:W-:Y:S02]  /*14cb0*/  PRMT R3, R21, 0x5410, R6 ;  /* 0x0000541015037816 */ /* 0x000fe40000000006 */
[----:B------:R-:W-:Y:S01]  /*14cc0*/  LOP3.LUT R126, R65, R0, RZ, 0xc0, !PT ;  /* 0x00000000417e7212 */ /* 0x000fe200078ec0ff */
[--C-:B------:R-:W-:Y:S02]  /*14cd0*/  HSET2.LE.AND R2, R2, R221.reuse, PT ;  /* 0x000000dd02027233 */ /* 0x100fe40003803000 */
[----:B------:R-:W-:Y:S01]  /*14ce0*/  HSET2.LE.AND R0, R3, R221, PT ;  /* 0x000000dd03007233 */ /* 0x000fe20003803000 */
[----:B------:R-:W-:Y:S02]  /*14cf0*/  IMAD.MOV.U32 R4, RZ, RZ, R48 ;  /* 0x000000ffff047224 */ /* 0x000fe400078e0030 */
[----:B------:R-:W-:Y:S01]  /*14d00*/  LOP3.LUT R127, R64, R2, RZ, 0xc0, !PT ;  /* 0x00000002407f7212 */ /* 0x000fe200078ec0ff */
[----:B------:R-:W2:Y:S01]  /*14d10*/  LDSM.16.MT88.4 R48, [R206+0xa800] ;  /* 0x00a80000ce30783b */ /* 0x000ea20000004200 */
[----:B------:R-:W-:Y:S01]  /*14d20*/  LOP3.LUT R124, R67, R0, RZ, 0xc0, !PT ;  /* 0x00000000437c7212 */ /* 0x000fe200078ec0ff */
[----:B------:R-:W-:Y:S01]  /*14d30*/  HMMA.16816.F32.BF16 R192, R8, R24, R192 ;  /* 0x0000001808c0723c */ /* 0x000fe200000418c0 */
[----:B------:R-:W-:Y:S01]  /*14d40*/  MOV R21, R82 ;  /* 0x0000005200157202 */ /* 0x000fe20000000f00 */
[----:B------:R-:W3:Y:S01]  /*14d50*/  LDSM.16.MT88.4 R64, [R205+0xa800] ;  /* 0x00a80000cd40783b */ /* 0x000ee20000004200 */
[----:B------:R-:W-:-:S03]  /*14d60*/  IMAD.MOV.U32 R22, RZ, RZ, R114 ;  /* 0x000000ffff167224 */ /* 0x000fc600078e0072 */
[----:B------:R-:W4:Y:S02]  /*14d70*/  LDSM.16.MT88.4 R80, [R201+0xb800] ;  /* 0x00b80000c950783b */ /* 0x000f240000004200 */
[C---:B------:R-:W-:Y:S02]  /*14d80*/  HMMA.16816.F32.BF16 R196, R8.reuse, R26, R196 ;  /* 0x0000001a08c4723c */ /* 0x040fe400000418c4 */
[----:B------:R-:W-:Y:S06]  /*14d90*/  LDSM.16.MT88.4 R112, [R206+0xb800] ;  /* 0x00b80000ce70783b */ /* 0x000fec0000004200 */
[C---:B------:R-:W-:Y:S08]  /*14da0*/  HMMA.16816.F32.BF16 R240, R8.reuse, R32, R240 ;  /* 0x0000002008f0723c */ /* 0x040ff000000418f0 */
[C---:B------:R-:W-:Y:S01]  /*14db0*/  HMMA.16816.F32.BF16 R32, R8.reuse, R40, R156 ;  /* 0x000000280820723c */ /* 0x040fe2000004189c */
[----:B------:R-:W1:Y:S07]  /*14dc0*/  LDSM.16.MT88.4 R156, [R203+0xa800] ;  /* 0x00a80000cb9c783b */ /* 0x000e6e0000004200 */
[----:B------:R-:W-:Y:S01]  /*14dd0*/  HMMA.16816.F32.BF16 R24, R8, R42, R96 ;  /* 0x0000002a0818723c */ /* 0x000fe20000041860 */
[----:B------:R-:W1:Y:S04]  /*14de0*/  LDSM.16.MT88.4 R96, [R203+0xb800] ;  /* 0x00b80000cb60783b */ /* 0x000e680000004200 */
[----:B------:R-:W1:Y:S01]  /*14df0*/  LDSM.16.MT88.4 R8, [R205+0xb800] ;  /* 0x00b80000cd08783b */ /* 0x000e620000004200 */
[----:B------:R-:W-:-:S05]  /*14e00*/  PRMT R5, R5, 0x5410, R20 ;  /* 0x0000541005057816 */ /* 0x000fca0000000014 */
[----:B------:R-:W-:Y:S01]  /*14e10*/  HSET2.LE.AND R0, R5, R221, PT ;  /* 0x000000dd05007233 */ /* 0x000fe20003803000 */
[----:B------:R-:W-:-:S04]  /*14e20*/  LOP3.LUT R2, R69, R21, R70, 0x96, !PT ;  /* 0x0000001545027212 */ /* 0x000fc800078e9646 */
[----:B------:R-:W-:Y:S01]  /*14e30*/  LOP3.LUT R125, R102, R0, RZ, 0xc0, !PT ;  /* 0x00000000667d7212 */ /* 0x000fe200078ec0ff */
[----:B------:R-:W-:-:S04]  /*14e40*/  IMAD.WIDE.U32 R2, R2, -0x2daee0ad, RZ ;  /* 0xd2511f5302027825 */ /* 0x000fc800078e00ff */
[----:B------:R-:W-:Y:S02]  /*14e50*/  IMAD.MOV.U32 R7, RZ, RZ, R45 ;  /* 0x000000ffff077224 */ /* 0x000fe400078e002d */
[----:B------:R-:W-:Y:S02]  /*14e60*/  IMAD.MOV.U32 R6, RZ, RZ, R44 ;  /* 0x000000ffff067224 */ /* 0x000fe400078e002c */
[----:B--2---:R-:W-:Y:S01]  /*14e70*/  HMMA.16816.F32.BF16 R44, R124, R50, R56 ;  /* 0x000000327c2c723c */ /* 0x004fe20000041838 */
[----:B------:R-:W-:Y:S02]  /*14e80*/  LOP3.LUT R0, R3, R244, R100, 0x96, !PT ;  /* 0x000000f403007212 */ /* 0x000fe400078e9664 */
[----:B------:R-:W-:-:S05]  /*14e90*/  LOP3.LUT R3, R2, 0xffff, RZ, 0xc0, !PT ;  /* 0x0000ffff02037812 */ /* 0x000fca00078ec0ff */
[C---:B---3--:R-:W-:Y:S08]  /*14ea0*/  HMMA.16816.F32.BF16 R56, R124.reuse, R64, R60 ;  /* 0x000000407c38723c */ /* 0x048ff0000004183c */
[C---:B------:R-:W-:Y:S08]  /*14eb0*/  HMMA.16816.F32.BF16 R60, R124.reuse, R66, R72 ;  /* 0x000000427c3c723c */ /* 0x040ff00000041848 */
[C---:B----4-:R-:W-:Y:S08]  /*14ec0*/  HMMA.16816.F32.BF16 R72, R124.reuse, R80, R76 ;  /* 0x000000507c48723c */ /* 0x050ff0000004184c */
        /* <DEDUP_REMOVED lines=12> */
[----:B------:R-:W-:Y:S01]  /*14f90*/  IMAD.MOV.U32 R117, RZ, RZ, R4 ;  /* 0x000000ffff757224 */ /* 0x000fe200078e0004 */
[----:B------:R-:W-:Y:S01]  /*14fa0*/  SHF.R.U32.HI R4, RZ, 0x8, R3 ;  /* 0x00000008ff047819 */ /* 0x000fe20000011603 */
[----:B------:R-:W-:Y:S01]  /*14fb0*/  IMAD.MOV.U32 R116, RZ, RZ, R6 ;  /* 0x000000ffff747224 */ /* 0x000fe200078e0006 */
[----:B------:R-:W-:Y:S01]  /*14fc0*/  LOP3.LUT R3, R2, 0xff, RZ, 0xc0, !PT ;  /* 0x000000ff02037812 */ /* 0x000fe200078ec0ff */
[----:B------:R-:W-:Y:S01]  /*14fd0*/  IMAD.MOV.U32 R118, RZ, RZ, R7 ;  /* 0x000000ffff767224 */ /* 0x000fe200078e0007 */
[----:B------:R-:W-:-:S02]  /*14fe0*/  SHF.R.U32.HI R6, RZ, 0x10, R2 ;  /* 0x00000010ff067819 */ /* 0x000fc40000011602 */
[----:B------:R-:W-:Y:S02]  /*14ff0*/  SHF.R.U32.HI R7, RZ, 0x18, R2 ;  /* 0x00000018ff077819 */ /* 0x000fe40000011602 */
[C---:B------:R-:W-:Y:S02]  /*15000*/  LOP3.LUT R2, R0.reuse, 0xffff, RZ, 0xc0, !PT ;  /* 0x0000ffff00027812 */ /* 0x040fe400078ec0ff */
[----:B------:R-:W-:Y:S02]  /*15010*/  PRMT R20, R3, 0x5410, R4 ;  /* 0x0000541003147816 */ /* 0x000fe40000000004 */
        /* <DEDUP_REMOVED lines=10> */
[----:B------:R-:W-:Y:S02]  /*150c0*/  MOV R119, R128 ;  /* 0x0000008000777202 */ /* 0x000fe40000000f00 */
[----:B------:R-:W-:Y:S01]  /*150d0*/  LOP3.LUT R128, R131, R0, RZ, 0xc0, !PT ;  /* 0x0000000083807212 */ /* 0x000fe200078ec0ff */
[--C-:B------:R-:W-:Y:S02]  /*150e0*/  HSET2.LE.AND R0, R2, R221.reuse, PT ;  /* 0x000000dd02007233 */ /* 0x100fe40003803000 */
[--C-:B------:R-:W-:Y:S02]  /*150f0*/  HSET2.LE.AND R2, R20, R221.reuse, PT ;  /* 0x000000dd14027233 */ /* 0x100fe40003803000 */
[----:B------:R-:W-:Y:S01]  /*15100*/  HSET2.LE.AND R3, R3, R221, PT ;  /* 0x000000dd03037233 */ /* 0x000fe20003803000 */
[----:B------:R-:W-:-:S02]  /*15110*/  LOP3.LUT R129, R129, R0, RZ, 0xc0, !PT ;  /* 0x0000000081817212 */ /* 0x000fc400078ec0ff */
[----:B------:R-:W-:Y:S02]  /*15120*/  LOP3.LUT R130, R130, R2, RZ, 0xc0, !PT ;  /* 0x0000000282827212 */ /* 0x000fe400078ec0ff */
[----:B------:R-:W-:-:S07]  /*15130*/  LOP3.LUT R131, R103, R3, RZ, 0xc0, !PT ;  /* 0x0000000367837212 */ /* 0x000fce00078ec0ff */
[----:B------:R-:W-:Y:S01]  /*15140*/  HMMA.16816.F32.BF16 R52, R128, R64, R184 ;  /* 0x000000408034723c */ /* 0x000fe200000418b8 */
[----:B------:R-:W2:Y:S01]  /*15150*/  LDL R187, [R1+0xd8] ;  /* 0x0000d80001bb7983 */ /* 0x000ea20000100800 */
        /* <DEDUP_REMOVED lines=11> */
[----:B------:R1:W-:Y:S01]  /*15210*/  STL [R1+0x68], R222 ;  /* 0x000068de01007387 */ /* 0x0003e20000100800 */
[----:B------:R-:W-:-:S02]  /*15220*/  IMAD.MOV.U32 R4, RZ, RZ, R39 ;  /* 0x000000ffff047224 */ /* 0x000fc400078e0027 */
[----:B------:R-:W-:Y:S02]  /*15230*/  IMAD.MOV.U32 R5, RZ, RZ, R38 ;  /* 0x000000ffff057224 */ /* 0x000fe400078e0026 */
[----:B------:R-:W-:Y:S02]  /*15240*/  IMAD.MOV.U32 R6, RZ, RZ, R37 ;  /* 0x000000ffff067224 */ /* 0x000fe400078e0025 */
[----:B------:R-:W-:Y:S01]  /*15250*/  IMAD.MOV.U32 R7, RZ, RZ, R36 ;  /* 0x000000ffff077224 */ /* 0x000fe200078e0024 */
[----:B------:R-:W-:Y:S01]  /*15260*/  HMMA.16816.F32.BF16 R100, R128, R112, R240 ;  /* 0x000000708064723c */ /* 0x000fe200000418f0 */
[----:B------:R-:W-:-:S07]  /*15270*/  IADD3 R218, P2, R12, -0xc0, RZ ;  /* 0xffffff400cda7810 */ /* 0x000fce0007f5e0ff */
        /* <DEDUP_REMOVED lines=18> */
[----:B-1----:R-:W2:Y:S01]  /*153a0*/  LDL.LU.64 R6, [R1+0x128] ;  /* 0x0001280001067983 */ /* 0x002ea20000300a00 */
[----:B------:R-:W-:-:S04]  /*153b0*/  DEPBAR.LE SB0, 0x0 ;  /* 0x000080000000791a */ /* 0x000fc80000000000 */
[----:B------:R-:W3:Y:S04]  /*153c0*/  LDL.64 R22, [R1+0x60] ;  /* 0x0000600001167983 */ /* 0x000ee80000100a00 */
[----:B------:R-:W4:Y:S01]  /*153d0*/  LDL R248, [R1+0x44] ;  /* 0x0000440001f87983 */ /* 0x000f220000100800 */
[----:B------:R-:W-:Y:S01]  /*153e0*/  WARPSYNC 0xffffffff ;  /* 0xffffffff00007948 */ /* 0x000fe20003800000 */
[----:B------:R-:W-:Y:S02]  /*153f0*/  BSSY B1, `(.L_x_2250) ;  /* 0x00000bd000017945 */ /* 0x000fe40003800000 */
[----:B------:R-:W-:Y:S06]  /*15400*/  BAR.SYNC.DEFER_BLOCKING 0x0 ;  /* 0x0000000000007b1d */ /* 0x000fec0000010000 */
[----:B-----5:R-:W-:Y:S01]  /*15410*/  @P1 STS.128 [R220+0xa000], RZ ;  /* 0x00a000ffdc001388 */ /* 0x020fe20000000c00 */
[C---:B---3--:R-:W-:Y:S01]  /*15420*/  SHF.L.U64.HI R2, R22.reuse, 0x5, R23 ;  /* 0x0000000516027819 */ /* 0x048fe20000010217 */
[----:B------:R-:W-:Y:S01]  /*15430*/  IMAD.SHL.U32 R0, R22, 0x20, RZ ;  /* 0x0000002016007824 */ /* 0x000fe200078e00ff */
[----:B----4-:R-:W-:-:S04]  /*15440*/  IADD3 R184, R248, -0x4, RZ ;  /* 0xfffffffcf8b87810 */ /* 0x010fc80007ffe0ff */
[----:B------:R-:W-:Y:S01]  /*15450*/  SHF.R.S32.HI R5, RZ, 0x1f, R184 ;  /* 0x0000001fff057819 */ /* 0x000fe200000114b8 */
[----:B------:R-:W-:Y:S02]  /*15460*/  IMAD R4, R2, R184, RZ ;  /* 0x000000b802047224 */ /* 0x000fe400078e02ff */
[----:B--2---:R-:W-:-:S04]  /*15470*/  IMAD.WIDE.U32 R2, R184, R0, R6 ;  /* 0x00000000b8027225 */ /* 0x004fc800078e0006 */
[----:B------:R-:W-:Y:S01]  /*15480*/  IMAD R4, R5, R0, R4 ;  /* 0x0000000005047224 */ /* 0x000fe200078e0204 */
[----:B------:R-:W-:Y:S02]  /*15490*/  LEA R0, P2, R22, R2, 0x4 ;  /* 0x0000000216007211 */ /* 0x000fe400078420ff */
[CC--:B------:R-:W-:Y:S01]  /*154a0*/  @!P1 LEA R10, P5, R2.reuse, R238.reuse, 0x1 ;  /* 0x000000ee020a9211 */ /* 0x0c0fe200078a08ff */
[----:B------:R-:W-:Y:S01]  /*154b0*/  IMAD.IADD R3, R3, 0x1, R4 ;  /* 0x0000000103037824 */ /* 0x000fe200078e0204 */
[-C--:B------:R-:W-:Y:S02]  /*154c0*/  @!P0 LEA R6, P3, R2, R238.reuse, 0x1 ;  /* 0x000000ee02068211 */ /* 0x080fe400078608ff */
[----:B------:R-:W-:Y:S02]  /*154d0*/  @!P1 LEA R8, P4, R0, R238, 0x1 ;  /* 0x000000ee00089211 */ /* 0x000fe400078808ff */
[----:B------:R-:W-:Y:S02]  /*154e0*/  LEA.HI.X R5, R22, R3, R23, 0x4, P2 ;  /* 0x0000000316057211 */ /* 0x000fe400010f2417 */
[----:B------:R-:W-:-:S02]  /*154f0*/  @!P1 LEA.HI.X R11, R2, R239, R3, 0x1, P5 ;  /* 0x000000ef020b9211 */ /* 0x000fc400028f0c03 */
[----:B------:R-:W-:Y:S02]  /*15500*/  @!P0 LEA R4, P2, R0, R238, 0x1 ;  /* 0x000000ee00048211 */ /* 0x000fe400078408ff */
[-C--:B------:R-:W-:Y:S01]  /*15510*/  @!P0 LEA.HI.X R7, R2, R239.reuse, R3, 0x1, P3 ;  /* 0x000000ef02078211 */ /* 0x080fe200018f0c03 */
[----:B------:R-:W-:Y:S01]  /*15520*/  @!PT LDS RZ, [RZ] ;  /* 0x00000000fffff984 */ /* 0x000fe20000000800 */
[----:B------:R-:W-:Y:S01]  /*15530*/  @!PT LDS RZ, [RZ] ;  /* 0x00000000fffff984 */ /* 0x000fe20000000800 */
[----:B------:R-:W-:Y:S01]  /*15540*/  @!PT LDS RZ, [RZ] ;  /* 0x00000000fffff984 */ /* 0x000fe20000000800 */
[----:B------:R1:W-:Y:S01]  /*15550*/  @!P1 LDGSTS.E.BYPASS.LTC128B.128 [R220+0xa000], [R10.64] ;  /* 0x0a0000000adc9fae */ /* 0x0003e2000b901d44 */
[CCC-:B------:R-:W-:Y:S02]  /*15560*/  @!P1 LEA.HI.X R9, R0.reuse, R239.reuse, R5.reuse, 0x1, P4 ;  /* 0x000000ef00099211 */ /* 0x1c0fe400020f0c05 */
[----:B------:R-:W-:Y:S01]  /*15570*/  @!P0 LEA.HI.X R5, R0, R239, R5, 0x1, P2 ;  /* 0x000000ef00058211 */ /* 0x000fe200010f0c05 */
[----:B------:R-:W-:Y:S01]  /*15580*/  @P0 STS.128 [R220+0xb000], RZ ;  /* 0x00b000ffdc000388 */ /* 0x000fe20000000c00 */
[----:B------:R-:W-:-:S03]  /*15590*/  ISETP.GT.AND P2, PT, R184, R187, PT ;  /* 0x000000bbb800720c */ /* 0x000fc60003f44270 */
        /* <DEDUP_REMOVED lines=160> */
.L_x_2253:
[----:B------:R-:W-:Y:S05]  /*15fa0*/  BSYNC B0 ;  /* 0x0000000000007941 */ /* 0x000fea0003800000 */
.L_x_2252:
[----:B------:R-:W0:Y:S02]  /*15fb0*/  LDGDEPBAR ;  /* 0x00000000000079af */ /* 0x000e240000000000 */
.L_x_2251:
[----:B------:R-:W-:Y:S05]  /*15fc0*/  BSYNC B1 ;  /* 0x0000000000017941 */ /* 0x000fea0003800000 */
.L_x_2250:
[----:B------:R-:W2:Y:S04]  /*15fd0*/  LDL R0, [R1+0xa4] ;  /* 0x0000a40001007983 */ /* 0x000ea80000100800 */
[----:B------:R-:W3:Y:S04]  /*15fe0*/  S2R R2, SR_TID.X ;  /* 0x0000000000027919 */ /* 0x000ee80000002100 */
[----:B------:R-:W-:Y:S04]  /*15ff0*/  STL.64 [R1+0x198], R16 ;  /* 0x0001981001007387 */ /* 0x000fe80000100a00 */
[----:B------:R-:W-:Y:S04]  /*16000*/  STL.64 [R1+0x190], R14 ;  /* 0x0001900e01007387 */ /* 0x000fe80000100a00 */
[----:B------:R4:W-:Y:S04]  /*16010*/  STL.64 [R1+0x188], R238 ;  /* 0x000188ee01007387 */ /* 0x0009e80000100a00 */
[----:B------:R1:W-:Y:S04]  /*16020*/  STL [R1+0x184], R237 ;  /* 0x000184ed01007387 */ /* 0x0003e80000100800 */
[----:B------:R1:W-:Y:S01]  /*16030*/  STL [R1+0x180], R236 ;  /* 0x000180ec01007387 */ /* 0x0003e20000100800 */
[----:B---3--:R-:W-:-:S03]  /*16040*/  IMAD.SHL.U32 R2, R2, 0x2, RZ ;  /* 0x0000000202027824 */ /* 0x008fc600078e00ff */
[----:B------:R3:W-:Y:S02]  /*16050*/  STL [R1+0x17c], R220 ;  /* 0x00017cdc01007387 */ /* 0x0007e40000100800 */
[----:B------:R-:W-:Y:S02]  /*16060*/  LOP3.LUT R2, R2, 0x6, RZ, 0xc0, !PT ;  /* 0x0000000602027812 */ /* 0x000fe400078ec0ff */
[----:B------:R1:W-:Y:S03]  /*16070*/  STL [R1+0x178], R215 ;  /* 0x000178d701007387 */ /* 0x0003e60000100800 */
[----:B-1----:R-:W-:Y:S01]  /*16080*/  IMAD R4, R184, 0x20, R2 ;  /* 0x00000020b8047824 */ /* 0x002fe200078e0202 */
[----:B------:R1:W-:Y:S04]  /*16090*/  STL [R1+0x174], R214 ;  /* 0x000174d601007387 */ /* 0x0003e80000100800 */
[C---:B------:R-:W-:Y:S01]  /*160a0*/  IADD3 R11, R4.reuse, 0x1, RZ ;  /* 0x00000001040b7810 */ /* 0x040fe20007ffe0ff */
[----:B------:R-:W-:Y:S01]  /*160b0*/  STL [R1+0x170], R213 ;  /* 0x000170d501007387 */ /* 0x000fe20000100800 */
[----:B------:R-:W-:-:S02]  /*160c0*/  IADD3 R10, R4, 0x8, RZ ;  /* 0x00000008040a7810 */ /* 0x000fc40007ffe0ff */
[C---:B------:R-:W-:Y:S01]  /*160d0*/  IADD3 R9, R4.reuse, 0x9, RZ ;  /* 0x0000000904097810 */ /* 0x040fe20007ffe0ff */
[----:B------:R1:W-:Y:S01]  /*160e0*/  STL [R1+0x16c], R212 ;  /* 0x00016cd401007387 */ /* 0x0003e20000100800 */
[C---:B------:R-:W-:Y:S02]  /*160f0*/  IADD3 R8, R4.reuse, 0x10, RZ ;  /* 0x0000001004087810 */ /* 0x040fe40007ffe0ff */
[C---:B------:R-:W-:Y:S01]  /*16100*/  IADD3 R7, R4.reuse, 0x11, RZ ;  /* 0x0000001104077810 */ /* 0x040fe20007ffe0ff */
[----:B------:R-:W-:Y:S01]  /*16110*/  IMAD.IADD R3, R223, 0x1, -R9 ;  /* 0x00000001df037824 */ /* 0x000fe200078e0a09 */
[CC--:B------:R-:W-:Y:S01]  /*16120*/  ISETP.GE.AND P2, PT, R4.reuse, R228.reuse, PT ;  /* 0x000000e40400720c */ /* 0x0c0fe20003f46270 */
[----:B------:R1:W-:Y:S01]  /*16130*/  STL [R1+0x168], R210 ;  /* 0x000168d201007387 */ /* 0x0003e20000100800 */
[----:B------:R-:W-:Y:S02]  /*16140*/  ISETP.GE.AND P5, PT, R11, R228, PT ;  /* 0x000000e40b00720c */ /* 0x000fe40003fa6270 */
[----:B------:R-:W-:Y:S01]  /*16150*/  ISETP.GE.OR P2, PT, R4, R234, !P2 ;  /* 0x000000ea0400720c */ /* 0x000fe20005746670 */
[----:B------:R1:W-:Y:S01]  /*16160*/  STL [R1+0x164], R209 ;  /* 0x000164d101007387 */ /* 0x0003e20000100800 */
[----:B------:R-:W-:-:S02]  /*16170*/  ISETP.GE.AND P4, PT, R10, R228, PT ;  /* 0x000000e40a00720c */ /* 0x000fc40003f86270 */
[----:B------:R-:W-:Y:S01]  /*16180*/  ISETP.GE.OR P5, PT, R11, R234, !P5 ;  /* 0x000000ea0b00720c */ /* 0x000fe20006fa6670 */
[----:B------:R-:W-:Y:S01]  /*16190*/  STL [R1+0x160], R208 ;  /* 0x000160d001007387 */ /* 0x000fe20000100800 */
[C---:B------:R-:W-:Y:S02]  /*161a0*/  ISETP.GE.AND P3, PT, R9.reuse, R228, PT ;  /* 0x000000e40900720c */ /* 0x040fe40003f66270 */
[-C--:B------:R-:W-:Y:S01]  /*161b0*/  ISETP.GE.OR P4, PT, R10, R234.reuse, !P4 ;  /* 0x000000ea0a00720c */ /* 0x080fe20006786670 */
[----:B------:R-:W-:Y:S01]  /*161c0*/  STL [R1+0x15c], R207 ;  /* 0x00015ccf01007387 */ /* 0x000fe20000100800 */
[----:B------:R-:W-:-:S03]  /*161d0*/  ISETP.GE.OR P3, PT, R9, R234, !P3 ;  /* 0x000000ea0900720c */ /* 0x000fc60005f66670 */
[----:B------:R-:W-:Y:S04]  /*161e0*/  STL [R1+0x158], R204 ;  /* 0x000158cc01007387 */ /* 0x000fe80000100800 */
[----:B------:R-:W-:Y:S04]  /*161f0*/  STL [R1+0x154], R202 ;  /* 0x000154ca01007387 */ /* 0x000fe80000100800 */
[----:B------:R-:W-:Y:S04]  /*16200*/  STL [R1+0x150], R200 ;  /* 0x000150c801007387 */ /* 0x000fe80000100800 */
[----:B------:R-:W3:Y:S01]  /*16210*/  LDL.LU R211, [R1+0xa0] ;  /* 0x0000a00001d37983 */ /* 0x000ee20000300800 */
[----:B--2---:R-:W-:Y:S01]  /*16220*/  IMAD.MOV.U32 R29, RZ, RZ, R0 ;  /* 0x000000ffff1d7224 */ /* 0x004fe200078e0000 */
[----:B------:R-:W-:Y:S01]  /*16230*/  ISETP.GE.AND P6, PT, R4, R226, PT ;  /* 0x000000e20400720c */ /* 0x000fe20003fc6270 */
[C---:B------:R-:W-:Y:S01]  /*16240*/  IMAD.IADD R0, R223.reuse, 0x1, -R4 ;  /* 0x00000001df007824 */ /* 0x040fe200078e0a04 */
[----:B----4-:R-:W2:Y:S04]  /*16250*/  LDL.64 R238, [R1+0x38] ;  /* 0x0000380001ee7983 */ /* 0x010ea80000100a00 */
[----:B------:R-:W-:Y:S01]  /*16260*/  IABS R0, R0 ;  /* 0x0000000000007213 */ /* 0x000fe20000000000 */
[----:B------:R-:W4:Y:S04]  /*16270*/  LDL R237, [R1+0xc4] ;  /* 0x0000c40001ed7983 */ /* 0x000f280000100800 */
[----:B------:R-:W-:Y:S01]  /*16280*/  IMAD.MOV.U32 R2, RZ, RZ, R0 ;  /* 0x000000ffff027224 */ /* 0x000fe200078e0000 */
[----:B------:R-:W2:Y:S01]  /*16290*/  LDL R236, [R1+0xb4] ;  /* 0x0000b40001ec7983 */ /* 0x000ea20000100800 */
[----:B------:R-:W-:-:S02]  /*162a0*/  IMAD.IADD R0, R223, 0x1, -R11 ;  /* 0x00000001df007824 */ /* 0x000fc400078e0a0b */
[----:B------:R3:W3:Y:S01]  /*162b0*/  I2F R6, R2 ;  /* 0x0000000200067306 */ /* 0x0006e20000201400 */
[----:B------:R-:W2:Y:S02]  /*162c0*/  LDL.64 R14, [R1+0x48] ;  /* 0x00004800010e7983 */ /* 0x000ea40000100a00 */
[----:B------:R-:W-:Y:S02]  /*162d0*/  IABS R0, R0 ;  /* 0x0000000000007213 */ /* 0x000fe40000000000 */
[----:B---3--:R-:W3:Y:S04]  /*162e0*/  LDL R220, [R1+0xb8] ;  /* 0x0000b80001dc7983 */ /* 0x008ee80000100800 */
[----:B------:R-:W2:Y:S04]  /*162f0*/  LDL R215, [R1+0xbc] ;  /* 0x0000bc0001d77983 */ /* 0x000ea80000100800 */
[----:B-1----:R-:W2:Y:S01]  /*16300*/  LDL R214, [R1+0xa8] ;  /* 0x0000a80001d67983 */ /* 0x002ea20000100800 */
[----:B------:R-:W-:-:S03]  /*16310*/  IMAD.MOV.U32 R2, RZ, RZ, R0 ;  /* 0x000000ffff027224 */ /* 0x000fc600078e0000 */
[----:B------:R-:W2:Y:S01]  /*16320*/  LDL R212, [R1+0xac] ;  /* 0x0000ac0001d47983 */ /* 0x000ea20000100800 */
[----:B------:R-:W-:Y:S01]  /*16330*/  IMAD.IADD R0, R223, 0x1, -R10 ;  /* 0x00000001df007824 */ /* 0x000fe200078e0a0a */
[----:B------:R1:W1:Y:S01]  /*16340*/  I2F R5, R2 ;  /* 0x0000000200057306 */ /* 0x0002620000201400 */
[----:B------:R-:W-:Y:S01]  /*16350*/  FFMA.FTZ R21, R6, -R216, R180 ;  /* 0x800000d806157223 */ /* 0x000fe200000100b4 */
[----:B------:R-:W-:Y:S01]  /*16360*/  IADD3 R6, R4, 0x18, RZ ;  /* 0x0000001804067810 */ /* 0x000fe20007ffe0ff */
[----:B------:R-:W2:Y:S01]  /*16370*/  LDL R213, [R1+0xc0] ;  /* 0x0000c00001d57983 */ /* 0x000ea20000100800 */
[----:B------:R-:W-:Y:S02]  /*16380*/  IABS R0, R0 ;  /* 0x0000000000007213 */ /* 0x000fe40000000000 */
[----:B------:R-:W-:Y:S01]  /*16390*/  FSEL R27, R21, -INF , !P2 ;  /* 0xff800000151b7808 */ /* 0x000fe20005000000 */
[----:B------:R-:W2:Y:S01]  /*163a0*/  LDL R210, [R1+0xb0] ;  /* 0x0000b00001d27983 */ /* 0x000ea20000100800 */
[----:B------:R-:W-:-:S03]  /*163b0*/  ISETP.GE.AND P2, PT, R8, R228, PT ;  /* 0x000000e40800720c */ /* 0x000fc60003f46270 */
[----:B------:R-:W2:Y:S01]  /*163c0*/  LDL R209, [R1+0x6c] ;  /* 0x00006c0001d17983 */ /* 0x000ea20000100800 */
[----:B------:R-:W-:Y:S01]  /*163d0*/  ISETP.GE.OR P2, PT, R8, R234, !P2 ;  /* 0x000000ea0800720c */ /* 0x000fe20005746670 */
[----:B-1----:R-:W-:Y:S01]  /*163e0*/  IMAD.MOV.U32 R2, RZ, RZ, R0 ;  /* 0x000000ffff027224 */ /* 0x002fe200078e0000 */
[----:B------:R-:W-:Y:S01]  /*163f0*/  IABS R0, R3 ;  /* 0x0000000300007213 */ /* 0x000fe20000000000 */
[----:B------:R-:W-:Y:S02]  /*16400*/  IMAD.IADD R3, R223, 0x1, -R7 ;  /* 0x00000001df037824 */ /* 0x000fe400078e0a07 */
[----:B------:R-:W-:Y:S01]  /*16410*/  FFMA.FTZ R20, R5, -R216, R181 ;  /* 0x800000d805147223 */ /* 0x000fe200000100b5 */
[----:B------:R-:W-:Y:S01]  /*16420*/  IADD3 R5, R4, 0x19, RZ ;  /* 0x0000001904057810 */ /* 0x000fe20007ffe0ff */
[----:B------:R-:W1:Y:S03]  /*16430*/  I2F R2, R2 ;  /* 0x0000000200027306 */ /* 0x000e660000201400 */
[----:B------:R-:W-:-:S05]  /*16440*/  FSEL R26, R20, -INF , !P5 ;  /* 0xff800000141a7808 */ /* 0x000fca0006800000 */
[----:B------:R-:W1:Y:S02]  /*16450*/  I2F R0, R0 ;  /* 0x0000000000007306 */ /* 0x000e640000201400 */
[----:B-1----:R-:W-:-:S05]  /*16460*/  FFMA.FTZ R25, R2, -R216, R32 ;  /* 0x800000d802197223 */ /* 0x002fca0000010020 */
[----:B------:R-:W-:Y:S02]  /*16470*/  FSEL R25, R25, -INF , !P4 ;  /* 0xff80000019197808 */ /* 0x000fe40006000000 */
[----:B------:R-:W-:Y:S01]  /*16480*/  ISETP.GE.AND P4, PT, R7, R228, PT ;  /* 0x000000e40700720c */ /* 0x000fe20003f86270 */
[----:B------:R-:W-:Y:S02]  /*16490*/  FFMA.FTZ R24, R0, -R216, R33 ;  /* 0x800000d800187223 */ /* 0x000fe40000010021 */
[----:B------:R-:W-:Y:S01]  /*164a0*/  IMAD.IADD R0, R223, 0x1, -R8 ;  /* 0x00000001df007824 */ /* 0x000fe200078e0a08 */
[----:B------:R-:W-:Y:S02]  /*164b0*/  ISETP.GE.OR P4, PT, R7, R234, !P4 ;  /* 0x000000ea0700720c */ /* 0x000fe40006786670 */
[----:B------:R-:W-:Y:S02]  /*164c0*/  FSEL R24, R24, -INF , !P3 ;  /* 0xff80000018187808 */ /* 0x000fe40005800000 */
[----:B------:R-:W-:-:S02]  /*164d0*/  IABS R0, R0 ;  /* 0x0000000000007213 */ /* 0x000fc40000000000 */
[----:B------:R-:W-:-:S03]  /*164e0*/  ISETP.GE.AND P3, PT, R6, R228, PT ;  /* 0x000000e40600720c */ /* 0x000fc60003f66270 */
[----:B------:R-:W-:Y:S01]  /*164f0*/  IMAD.MOV.U32 R2, RZ, RZ, R0 ;  /* 0x000000ffff027224 */ /* 0x000fe200078e0000 */
[----:B------:R-:W-:Y:S02]  /*16500*/  IABS R0, R3 ;  /* 0x0000000300007213 */ /* 0x000fe40000000000 */
[----:B------:R-:W-:-:S03]  /*16510*/  ISETP.GE.OR P3, PT, R6, R234, !P3 ;  /* 0x000000ea0600720c */ /* 0x000fc60005f66670 */
[----:B------:R-:W1:Y:S08]  /*16520*/  I2F R2, R2 ;  /* 0x0000000200027306 */ /* 0x000e700000201400 */
        /* <DEDUP_REMOVED lines=8> */
[----:B------:R-:W-:-:S06]  /*165b0*/  IABS R0, R0 ;  /* 0x0000000000007213 */ /* 0x000fcc0000000000 */
[----:B------:R-:W1:Y:S02]  /*165c0*/  I2F R0, R0 ;  /* 0x0000000000007306 */ /* 0x000e640000201400 */
[----:B-1----:R-:W-:Y:S02]  /*165d0*/  FFMA.FTZ R3, R0, -R216, R136 ;  /* 0x800000d800037223 */ /* 0x002fe40000010088 */
[----:B------:R-:W-:-:S03]  /*165e0*/  IMAD.IADD R0, R223, 0x1, -R5 ;  /* 0x00000001df007824 */ /* 0x000fc600078e0a05 */
[----:B------:R-:W-:Y:S02]  /*165f0*/  FSEL R21, R3, -INF , !P3 ;  /* 0xff80000003157808 */ /* 0x000fe40005800000 */
[----:B------:R-:W-:Y:S02]  /*16600*/  IABS R0, R0 ;  /* 0x0000000000007213 */ /* 0x000fe40000000000 */
[----:B------:R-:W-:-:S04]  /*16610*/  MOV R3, UR7 ;  /* 0x0000000700037c02 */ /* 0x000fc80008000f00 */
[----:B------:R-:W1:Y:S02]  /*16620*/  I2F R0, R0 ;  /* 0x0000000000007306 */ /* 0x000e640000201400 */
[----:B-1----:R-:W-:Y:S01]  /*16630*/  FFMA.FTZ R2, R0, -R216, R137 ;  /* 0x800000d800027223 */ /* 0x002fe20000010089 */
[----:B------:R-:W-:-:S04]  /*16640*/  FMNMX.FTZ R0, R132, R27, !PT ;  /* 0x0000001b84007209 */ /* 0x000fc80007810000 */
[----:B------:R-:W-:Y:S02]  /*16650*/  FMNMX.FTZ R0, R26, R0, !PT ;  /* 0x000000001a007209 */ /* 0x000fe40007810000 */
[----:B------:R-:W-:Y:S02]  /*16660*/  FSEL R20, R2, -INF , !P2 ;  /* 0xff80000002147808 */ /* 0x000fe40005000000 */
        /* <DEDUP_REMOVED lines=10> */
[----:B------:R-:W-:-:S03]  /*16710*/  IMAD.U32 R2, RZ, RZ, UR6 ;  /* 0x00000006ff027e24 */ /* 0x000fc6000f8e00ff */
[----:B------:R-:W-:-:S04]  /*16720*/  FSETP.NEU.FTZ.AND P2, PT, R245, -INF , PT ;  /* 0xff800000f500780b */ /* 0x000fc80003f5d000 */
[----:B------:R-:W-:-:S05]  /*16730*/  FSEL R0, R245, RZ, P2 ;  /* 0x000000fff5007208 */ /* 0x000fca0001000000 */
[----:B------:R-:W-:Y:S02]  /*16740*/  FADD.FTZ R28, R132, -R0 ;  /* 0x80000000841c7221 */ /* 0x000fe40000010000 */
[----:B------:R-:W2:Y:S01]  /*16750*/  LD.E R0, [R2.64+0xdc] ;  /* 0x0000dc0402007980 */ /* 0x000ea2000c101900 */
[----:B------:R-:W-:-:S04]  /*16760*/  ISETP.GE.AND P4, PT, R4, R227, PT ;  /* 0x000000e30400720c */ /* 0x000fc80003f86270 */
[C---:B------:R-:W-:Y:S02]  /*16770*/  ISETP.GE.OR P4, PT, R4.reuse, R233, !P4 ;  /* 0x000000e90400720c */ /* 0x040fe40006786670 */
[C---:B------:R-:W-:Y:S02]  /*16780*/  ISETP.GE.AND P3, PT, R11.reuse, R227, PT ;  /* 0x000000e30b00720c */ /* 0x040fe40003f66270 */
[C---:B------:R-:W-:Y:S02]  /*16790*/  ISETP.GE.AND P5, PT, R11.reuse, R226, PT ;  /* 0x000000e20b00720c */ /* 0x040fe40003fa6270 */
[-C--:B------:R-:W-:Y:S02]  /*167a0*/  ISETP.GE.OR P6, PT, R4, R232.reuse, !P6 ;  /* 0x000000e80400720c */ /* 0x080fe400077c6670 */
[C---:B------:R-:W-:Y:S02]  /*167b0*/  ISETP.GE.OR P3, PT, R11.reuse, R233, !P3 ;  /* 0x000000e90b00720c */ /* 0x040fe40005f66670 */
[----:B------:R-:W-:Y:S01]  /*167c0*/  ISETP.GE.OR P5, PT, R11, R232, !P5 ;  /* 0x000000e80b00720c */ /* 0x000fe20006fa6670 */
[----:B--2---:R-:W-:-:S02]  /*167d0*/  FMUL.FTZ R3, R0, R245 ;  /* 0x000000f500037220 */ /* 0x004fc40000410000 */
[----:B------:R-:W-:-:S03]  /*167e0*/  FMUL.FTZ R2, R0, R28 ;  /* 0x0000001c00027220 */ /* 0x000fc60000410000 */
[----:B------:R-:W-:-:S03]  /*167f0*/  FSEL R3, R3, RZ, P2 ;  /* 0x000000ff03037208 */ /* 0x000fc60001000000 */
[----:B------:R-:W1:Y:S02]  /*16800*/  MUFU.EX2 R2, R2 ;  /* 0x0000000200027308 */ /* 0x000e640000000800 */
[-CC-:B------:R-:W-:Y:S02]  /*16810*/  FFMA.FTZ R27, R27, R0.reuse, -R3.reuse ;  /* 0x000000001b1b7223 */ /* 0x180fe40000010803 */
[-CC-:B------:R-:W-:Y:S02]  /*16820*/  FFMA.FTZ R26, R26, R0.reuse, -R3.reuse ;  /* 0x000000001a1a7223 */ /* 0x180fe40000010803 */
[-CC-:B------:R-:W-:Y:S02]  /*16830*/  FFMA.FTZ R132, R25, R0.reuse, -R3.reuse ;  /* 0x0000000019847223 */ /* 0x180fe40000010803 */
[-CC-:B------:R-:W-:Y:S02]  /*16840*/  FFMA.FTZ R136, R24, R0.reuse, -R3.reuse ;  /* 0x0000000018887223 */ /* 0x180fe40000010803 */
[----:B------:R-:W-:-:S02]  /*16850*/  FFMA.FTZ R172, R23, R0, -R3 ;  /* 0x0000000017ac7223 */ /* 0x000fc40000010803 */
[-CC-:B------:R-:W-:Y:S02]  /*16860*/  FFMA.FTZ R173, R22, R0.reuse, -R3.reuse ;  /* 0x0000000016ad7223 */ /* 0x180fe40000010803 */
[-CC-:B------:R-:W-:Y:S02]  /*16870*/  FFMA.FTZ R180, R21, R0.reuse, -R3.reuse ;  /* 0x0000000015b47223 */ /* 0x180fe40000010803 */
[----:B------:R-:W-:Y:S02]  /*16880*/  FFMA.FTZ R181, R20, R0, -R3 ;  /* 0x0000000014b57223 */ /* 0x000fe40000010803 */
[----:B------:R2:W2:Y:S01]  /*16890*/  MUFU.EX2 R3, R27 ;  /* 0x0000001b00037308 */ /* 0x0004a20000000800 */
[-C--:B-1----:R-:W-:Y:S02]  /*168a0*/  FMUL.FTZ R249, R161, R2.reuse ;  /* 0x00000002a1f97220 */ /* 0x082fe40000410000 */
[-C--:B------:R-:W-:Y:S02]  /*168b0*/  FMUL.FTZ R240, R164, R2.reuse ;  /* 0x00000002a4f07220 */ /* 0x080fe40000410000 */
[----:B------:R-:W-:-:S02]  /*168c0*/  FMUL.FTZ R241, R165, R2 ;  /* 0x00000002a5f17220 */ /* 0x000fc40000410000 */
[----:B------:R-:W-:Y:S02]  /*168d0*/  IMAD.MOV.U32 R161, RZ, RZ, R29 ;  /* 0x000000ffffa17224 */ /* 0x000fe400078e001d */
[-C--:B------:R-:W-:Y:S02]  /*168e0*/  FMUL.FTZ R168, R168, R2.reuse ;  /* 0x00000002a8a87220 */ /* 0x080fe40000410000 */
[-C--:B------:R-:W-:Y:S02]  /*168f0*/  FMUL.FTZ R169, R169, R2.reuse ;  /* 0x00000002a9a97220 */ /* 0x080fe40000410000 */
[-C--:B------:R-:W-:Y:S02]  /*16900*/  FMUL.FTZ R248, R160, R2.reuse ;  /* 0x00000002a0f87220 */ /* 0x080fe40000410000 */
[-C--:B------:R-:W-:Y:S02]  /*16910*/  FMUL.FTZ R28, R157, R2.reuse ;  /* 0x000000029d1c7220 */ /* 0x080fe40000410000 */
[----:B--2---:R-:W-:-:S02]  /*16920*/  FMUL.FTZ R27, R156, R2 ;  /* 0x000000029c1b7220 */ /* 0x004fc40000410000 */
        /* <DEDUP_REMOVED lines=24> */
[----:B------:R-:W-:Y:S02]  /*16ab0*/  FFMA.FTZ R20, R211, R2, R3 ;  /* 0x00000002d3147223 */ /* 0x000fe40000010003 */
[----:B------:R-:W1:Y:S02]  /*16ac0*/  MUFU.EX2 R2, R26 ;  /* 0x0000001a00027308 */ /* 0x000e640000000800 */
[C---:B-1----:R-:W-:Y:S01]  /*16ad0*/  FADD.FTZ R81, R2.reuse, R20 ;  /* 0x0000001402517221 */ /* 0x042fe20000010000 */
[----:B------:R-:W-:Y:S01]  /*16ae0*/  F2FP.BF16.PACK_AB R137, R2, R3 ;  /* 0x000000030289723e */ /* 0x000fe200000010ff */
[----:B------:R-:W-:-:S05]  /*16af0*/  IMAD.IADD R2, R230, 0x1, -R4 ;  /* 0x00000001e6027824 */ /* 0x000fca00078e0a04 */
[----:B------:R-:W-:-:S06]  /*16b00*/  IABS R2, R2 ;  /* 0x0000000200027213 */ /* 0x000fcc0000000000 */
[----:B------:R-:W1:Y:S02]  /*16b10*/  I2F R2, R2 ;  /* 0x0000000200027306 */ /* 0x000e640000201400 */
[----:B-1----:R-:W-:Y:S02]  /*16b20*/  FFMA.FTZ R3, R2, -R216, R182 ;  /* 0x800000d802037223 */ /* 0x002fe400000100b6 */
        /* <DEDUP_REMOVED lines=15> */
[----:B------:R-:W-:Y:S01]  /*16c20*/  FSEL R49, R3, -INF , !P4 ;  /* 0xff80000003317808 */ /* 0x000fe20006000000 */
[----:B-1----:R-:W-:Y:S02]  /*16c30*/  FFMA.FTZ R22, R2, -R216, R197 ;  /* 0x800000d802167223 */ /* 0x002fe400000100c5 */
[----:B------:R-:W-:-:S05]  /*16c40*/  IMAD.IADD R2, R229, 0x1, -R11 ;  /* 0x00000001e5027824 */ /* 0x000fca00078e0a0b */
[----:B------:R-:W-:Y:S01]  /*16c50*/  IABS R3, R2 ;  /* 0x0000000200037213 */ /* 0x000fe20000000000 */
[----:B------:R-:W-:-:S05]  /*16c60*/  IMAD.IADD R2, R230, 0x1, -R10 ;  /* 0x00000001e6027824 */ /* 0x000fca00078e0a0a */
[----:B------:R-:W-:-:S06]  /*16c70*/  IABS R2, R2 ;  /* 0x0000000200027213 */ /* 0x000fcc0000000000 */
[----:B------:R-:W1:Y:S08]  /*16c80*/  I2F R2, R2 ;  /* 0x0000000200027306 */ /* 0x000e700000201400 */
[----:B------:R-:W2:Y:S01]  /*16c90*/  I2F R3, R3 ;  /* 0x0000000300037306 */ /* 0x000ea20000201400 */
[-C--:B------:R-:W-:Y:S02]  /*16ca0*/  ISETP.GE.AND P2, PT, R4, R225.reuse, PT ;  /* 0x000000e10400720c */ /* 0x080fe40003f46270 */
[----:B------:R-:W-:Y:S01]  /*16cb0*/  ISETP.GE.AND P4, PT, R11, R225, PT ;  /* 0x000000e10b00720c */ /* 0x000fe20003f86270 */
[----:B-1----:R-:W-:-:S02]  /*16cc0*/  FFMA.FTZ R20, R2, -R216, R34 ;  /* 0x800000d802147223 */ /* 0x002fc40000010022 */
[--C-:B------:R-:W-:Y:S01]  /*16cd0*/  IMAD.IADD R2, R224, 0x1, -R10.reuse ;  /* 0x00000001e0027824 */ /* 0x100fe200078e0a0a */
[----:B------:R-:W-:Y:S01]  /*16ce0*/  ISETP.GE.OR P2, PT, R4, R231, !P2 ;  /* 0x000000e70400720c */ /* 0x000fe20005746670 */
[----:B------:R-:W-:-:S03]  /*16cf0*/  IMAD.IADD R4, R229, 0x1, -R10 ;  /* 0x00000001e5047824 */ /* 0x000fc600078e0a0a */
[----:B------:R-:W-:Y:S02]  /*16d00*/  IABS R2, R2 ;  /* 0x0000000200027213 */ /* 0x000fe40000000000 */
[----:B------:R-:W-:Y:S01]  /*16d10*/  ISETP.GE.OR P4, PT, R11, R231, !P4 ;  /* 0x000000e70b00720c */ /* 0x000fe20006786670 */
[----:B--2---:R-:W-:Y:S02]  /*16d20*/  FFMA.FTZ R11, R3, -R216, R199 ;  /* 0x800000d8030b7223 */ /* 0x004fe400000100c7 */
[----:B------:R-:W-:Y:S01]  /*16d30*/  IMAD.MOV.U32 R3, RZ, RZ, R2 ;  /* 0x000000ffff037224 */ /* 0x000fe200078e0002 */
[----:B------:R-:W-:-:S06]  /*16d40*/  IABS R2, R4 ;  /* 0x0000000400027213 */ /* 0x000fcc0000000000 */
[----:B------:R-:W1:Y:S08]  /*16d50*/  I2F R2, R2 ;  /* 0x0000000200027306 */ /* 0x000e700000201400 */
[----:B------:R-:W2:Y:S01]  /*16d60*/  I2F R3, R3 ;  /* 0x0000000300037306 */ /* 0x000ea20000201400 */
[----:B------:R-:W-:Y:S02]  /*16d70*/  FSEL R48, R24, -INF , !P6 ;  /* 0xff80000018307808 */ /* 0x000fe40007000000 */
[----:B------:R-:W-:Y:S01]  /*16d80*/  FSEL R24, R23, -INF , !P2 ;  /* 0xff80000017187808 */ /* 0x000fe20005000000 */
[----:B-1----:R-:W-:-:S02]  /*16d90*/  FFMA.FTZ R23, R2, -R216, R178 ;  /* 0x800000d802177223 */ /* 0x002fc400000100b2 */
[----:B------:R-:W-:-:S05]  /*16da0*/  IMAD.IADD R2, R230, 0x1, -R9 ;  /* 0x00000001e6027824 */ /* 0x000fca00078e0a09 */
[----:B------:R-:W-:Y:S01]  /*16db0*/  IABS R2, R2 ;  /* 0x0000000200027213 */ /* 0x000fe20000000000 */
[----:B--2---:R-:W-:Y:S02]  /*16dc0*/  FFMA.FTZ R26, R3, -R216, R176 ;  /* 0x800000d8031a7223 */ /* 0x004fe400000100b0 */
[----:B------:R-:W-:Y:S01]  /*16dd0*/  IMAD.IADD R3, R224, 0x1, -R9 ;  /* 0x00000001e0037824 */ /* 0x000fe200078e0a09 */
[----:B------:R-:W-:Y:S01]  /*16de0*/  FSEL R21, R21, -INF , !P3 ;  /* 0xff80000015157808 */ /* 0x000fe20005800000 */
[----:B------:R-:W-:Y:S01]  /*16df0*/  IMAD.MOV.U32 R4, RZ, RZ, R2 ;  /* 0x000000ffff047224 */ /* 0x000fe200078e0002 */
[C---:B------:R-:W-:Y:S02]  /*16e00*/  ISETP.GE.AND P6, PT, R10.reuse, R227, PT ;  /* 0x000000e30a00720c */ /* 0x040fe40003fc6270 */
[C---:B------:R-:W-:Y:S02]  /*16e10*/  ISETP.GE.AND P2, PT, R10.reuse, R226, PT ;  /* 0x000000e20a00720c */ /* 0x040fe40003f46270 */
[----:B------:R-:W-:-:S02]  /*16e20*/  ISETP.GE.AND P3, PT, R10, R225, PT ;  /* 0x000000e10a00720c */ /* 0x000fc40003f66270 */
[----:B------:R-:W-:Y:S01]  /*16e30*/  IABS R2, R3 ;  /* 0x0000000300027213 */ /* 0x000fe20000000000 */
[----:B------:R-:W-:Y:S01]  /*16e40*/  IMAD.IADD R3, R229, 0x1, -R9 ;  /* 0x00000001e5037824 */ /* 0x000fe200078e0a09 */
[C---:B------:R-:W-:Y:S02]  /*16e50*/  ISETP.GE.OR P6, PT, R10.reuse, R233, !P6 ;  /* 0x000000e90a00720c */ /* 0x040fe400077c6670 */
[C---:B------:R-:W-:Y:S02]  /*16e60*/  ISETP.GE.OR P2, PT, R10.reuse, R232, !P2 ;  /* 0x000000e80a00720c */ /* 0x040fe40005746670 */
[----:B------:R-:W-:Y:S02]  /*16e70*/  ISETP.GE.OR P3, PT, R10, R231, !P3 ;  /* 0x000000e70a00720c */ /* 0x000fe40005f66670 */
[----:B------:R1:W-:Y:S01]  /*16e80*/  I2F R10, R4 ;  /* 0x00000004000a7306 */ /* 0x0003e20000201400 */
[----:B------:R-:W-:Y:S02]  /*16e90*/  FSEL R52, R11, -INF , !P4 ;  /* 0xff8000000b347808 */ /* 0x000fe40006000000 */
[----:B------:R-:W-:-:S02]  /*16ea0*/  FSEL R37, R22, -INF , !P5 ;  /* 0xff80000016257808 */ /* 0x000fc40006800000 */
[----:B------:R-:W-:Y:S02]  /*16eb0*/  FSEL R11, R20, -INF , !P6 ;  /* 0xff800000140b7808 */ /* 0x000fe40007000000 */
[C---:B------:R-:W-:Y:S02]  /*16ec0*/  ISETP.GE.AND P5, PT, R9.reuse, R227, PT ;  /* 0x000000e30900720c */ /* 0x040fe40003fa6270 */
[C---:B------:R-:W-:Y:S02]  /*16ed0*/  ISETP.GE.AND P4, PT, R9.reuse, R226, PT ;  /* 0x000000e20900720c */ /* 0x040fe40003f86270 */
[C---:B------:R-:W-:Y:S02]  /*16ee0*/  ISETP.GE.AND P6, PT, R9.reuse, R225, PT ;  /* 0x000000e10900720c */ /* 0x040fe40003fc6270 */
[----:B-1----:R-:W-:Y:S02]  /*16ef0*/  IABS R4, R3 ;  /* 0x0000000300047213 */ /* 0x002fe40000000000 */
[----:B------:R1:W2:Y:S01]  /*16f00*/  I2F R3, R2 ;  /* 0x0000000200037306 */ /* 0x0002a20000201400 */
[----:B------:R-:W-:-:S02]  /*16f10*/  ISETP.GE.OR P5, PT, R9, R233, !P5 ;  /* 0x000000e90900720c */ /* 0x000fc40006fa6670 */
[C---:B------:R-:W-:Y:S02]  /*16f20*/  ISETP.GE.OR P4, PT, R9.reuse, R232, !P4 ;  /* 0x000000e80900720c */ /* 0x040fe40006786670 */
[----:B------:R-:W-:-:S03]  /*16f30*/  ISETP.GE.OR P6, PT, R9, R231, !P6 ;  /* 0x000000e70900720c */ /* 0x000fc600077c6670 */
[----:B------:R-:W-:Y:S01]  /*16f40*/  I2F R9, R4 ;  /* 0x0000000400097306 */ /* 0x000fe20000201400 */
[----:B-1----:R-:W-:-:S05]  /*16f50*/  IMAD.IADD R2, R230, 0x1, -R8 ;  /* 0x00000001e6027824 */ /* 0x002fca00078e0a08 */
[----:B------:R-:W-:-:S04]  /*16f60*/  IABS R2, R2 ;  /* 0x0000000200027213 */ /* 0x000fc80000000000 */
[----:B------:R1:W-:Y:S01]  /*16f70*/  I2F R4, R2 ;  /* 0x0000000200047306 */ /* 0x0003e20000201400 */
[----:B------:R-:W-:Y:S02]  /*16f80*/  IMAD.MOV.U32 R182, RZ, RZ, R25 ;  /* 0x000000ffffb67224 */ /* 0x000fe400078e0019 */
[----:B--2---:R-:W-:Y:S02]  /*16f90*/  FFMA.FTZ R25, R3, -R216, R177 ;  /* 0x800000d803197223 */ /* 0x004fe400000100b1 */
[----:B-1----:R-:W-:-:S05]  /*16fa0*/  IMAD.IADD R2, R224, 0x1, -R8 ;  /* 0x00000001e0027824 */ /* 0x002fca00078e0a08 */
[----:B------:R-:W-:-:S04]  /*16fb0*/  IABS R2, R2 ;  /* 0x0000000200027213 */ /* 0x000fc80000000000 */
[----:B------:R1:W2:Y:S02]  /*16fc0*/  I2F R3, R2 ;  /* 0x0000000200037306 */ /* 0x0002a40000201400 */
[----:B-1----:R-:W-:-:S05]  /*16fd0*/  IMAD.IADD R2, R229, 0x1, -R8 ;  /* 0x00000001e5027824 */ /* 0x002fca00078e0a08 */
[----:B------:R-:W-:Y:S01]  /*16fe0*/  IABS R2, R2 ;  /* 0x0000000200027213 */ /* 0x000fe20000000000 */
[----:B--2---:R-:W-:-:S04]  /*16ff0*/  FFMA.FTZ R22, R3, -R216, R188 ;  /* 0x800000d803167223 */ /* 0x004fc800000100bc */
[----:B------:R-:W-:Y:S02]  /*17000*/  IMAD.MOV.U32 R3, RZ, RZ, R2 ;  /* 0x000000ffff037224 */ /* 0x000fe400078e0002 */
[--C-:B------:R-:W-:Y:S02]  /*17010*/  IMAD.IADD R2, R230, 0x1, -R7.reuse ;  /* 0x00000001e6027824 */ /* 0x100fe400078e0a07 */
[----:B------:R-:W-:Y:S02]  /*17020*/  IMAD.MOV.U32 R199, RZ, RZ, R30 ;  /* 0x000000ffffc77224 */ /* 0x000fe400078e001e */
[----:B------:R-:W-:Y:S01]  /*17030*/  FFMA.FTZ R30, R4, -R216, R174 ;  /* 0x800000d8041e7223 */ /* 0x000fe200000100ae */
[----:B------:R-:W-:Y:S01]  /*17040*/  IABS R2, R2 ;  /* 0x0000000200027213 */ /* 0x000fe20000000000 */
[----:B------:R-:W-:Y:S01]  /*17050*/  IMAD.IADD R4, R229, 0x1, -R7 ;  /* 0x00000001e5047824 */ /* 0x000fe200078e0a07 */
[----:B------:R1:W2:Y:S01]  /*17060*/  I2F R20, R3 ;  /* 0x0000000300147306 */ /* 0x0002a20000201400 */
[----:B------:R-:W-:-:S02]  /*17070*/  IMAD.MOV.U32 R196, RZ, RZ, R31 ;  /* 0x000000ffffc47224 */ /* 0x000fc400078e001f */
[-C--:B------:R-:W-:Y:S02]  /*17080*/  FFMA.FTZ R31, R9, -R216.reuse, R179 ;  /* 0x800000d8091f7223 */ /* 0x080fe400000100b3 */
[----:B------:R-:W-:Y:S01]  /*17090*/  FFMA.FTZ R10, R10, -R216, R35 ;  /* 0x800000d80a0a7223 */ /* 0x000fe20000010023 */
[----:B------:R-:W-:Y:S01]  /*170a0*/  FSEL R26, R26, -INF , !P2 ;  /* 0xff8000001a1a7808 */ /* 0x000fe20005000000 */
[----:B------:R-:W-:Y:S02]  /*170b0*/  IMAD.MOV.U32 R183, RZ, RZ, R27 ;  /* 0x000000ffffb77224 */ /* 0x000fe400078e001b */
[----:B-1----:R-:W-:Y:S01]  /*170c0*/  IMAD.MOV.U32 R3, RZ, RZ, R2 ;  /* 0x000000ffff037224 */ /* 0x002fe200078e0002 */
[----:B------:R-:W-:Y:S01]  /*170d0*/  IABS R2, R4 ;  /* 0x0000000400027213 */ /* 0x000fe20000000000 */
[----:B------:R-:W4:Y:S02]  /*170e0*/  LDL.64 R178, [R1+0x148] ;  /* 0x0001480001b27983 */ /* 0x000f240000100a00 */
[----:B------:R1:W1:Y:S01]  /*170f0*/  I2F R9, R3 ;  /* 0x0000000300097306 */ /* 0x0002620000201400 */
[----:B------:R-:W-:-:S02]  /*17100*/  FSEL R27, R23, -INF , !P3 ;  /* 0xff800000171b7808 */ /* 0x000fc40005800000 */
[----:B------:R-:W-:Y:S02]  /*17110*/  FSEL R10, R10, -INF , !P5 ;  /* 0xff8000000a0a7808 */ /* 0x000fe40006800000 */
[C---:B------:R-:W-:Y:S02]  /*17120*/  ISETP.GE.AND P2, PT, R8.reuse, R227, PT ;  /* 0x000000e30800720c */ /* 0x040fe40003f46270 */
[C---:B------:R-:W-:Y:S02]  /*17130*/  ISETP.GE.AND P3, PT, R8.reuse, R226, PT ;  /* 0x000000e20800720c */ /* 0x040fe40003f66270 */
[----:B------:R-:W-:Y:S02]  /*17140*/  ISETP.GE.AND P5, PT, R8, R225, PT ;  /* 0x000000e10800720c */ /* 0x000fe40003fa6270 */
[----:B-1----:R-:W-:Y:S01]  /*17150*/  MOV R3, R2 ;  /* 0x0000000200037202 */ /* 0x002fe20000000f00 */
[C---:B------:R-:W-:Y:S02]  /*17160*/  IMAD.IADD R2, R230.reuse, 0x1, -R6 ;  /* 0x00000001e6027824 */ /* 0x040fe400078e0a06 */
[----:B------:R-:W-:-:S03]  /*17170*/  IMAD.IADD R4, R230, 0x1, -R5 ;  /* 0x00000001e6047824 */ /* 0x000fc600078e0a05 */
[----:B------:R-:W-:Y:S02]  /*17180*/  IABS R2, R2 ;  /* 0x0000000200027213 */ /* 0x000fe40000000000 */
[C---:B------:R-:W-:Y:S02]  /*17190*/  ISETP.GE.OR P2, PT, R8.reuse, R233, !P2 ;  /* 0x000000e90800720c */ /* 0x040fe40005746670 */
[C---:B------:R-:W-:Y:S02]  /*171a0*/  ISETP.GE.OR P3, PT, R8.reuse, R232, !P3 ;  /* 0x000000e80800720c */ /* 0x040fe40005f66670 */
[----:B------:R-:W-:Y:S02]  /*171b0*/  ISETP.GE.OR P5, PT, R8, R231, !P5 ;  /* 0x000000e70800720c */ /* 0x000fe40006fa6670 */
[----:B------:R1:W-:Y:S02]  /*171c0*/  I2F R8, R3 ;  /* 0x0000000300087306 */ /* 0x0003e40000201400 */
[----:B-1----:R-:W-:Y:S01]  /*171d0*/  IMAD.MOV.U32 R3, RZ, RZ, R2 ;  /* 0x000000ffff037224 */ /* 0x002fe200078e0002 */
[----:B------:R-:W-:Y:S01]  /*171e0*/  IABS R2, R4 ;  /* 0x0000000400027213 */ /* 0x000fe20000000000 */
[----:B--2---:R-:W-:-:S02]  /*171f0*/  FFMA.FTZ R4, R20, -R216, R190 ;  /* 0x800000d814047223 */ /* 0x004fc400000100be */
[----:B------:R-:W-:Y:S02]  /*17200*/  FFMA.FTZ R20, R9, -R216, R175 ;  /* 0x800000d809147223 */ /* 0x000fe400000100af */
[----:B------:R-:W2:Y:S01]  /*17210*/  LDL.64 R174, [R1+0xe0] ;  /* 0x0000e00001ae7983 */ /* 0x000ea20000100a00 */
[----:B------:R-:W1:Y:S01]  /*17220*/  I2F R2, R2 ;  /* 0x0000000200027306 */ /* 0x000e620000201400 */
[----:B------:R-:W-:-:S07]  /*17230*/  FSEL R25, R25, -INF , !P4 ;  /* 0xff80000019197808 */ /* 0x000fce0006000000 */
[----:B------:R-:W3:Y:S01]  /*17240*/  I2F R3, R3 ;  /* 0x0000000300037306 */ /* 0x000ee20000201400 */
[----:B------:R-:W-:Y:S01]  /*17250*/  IMAD.MOV.U32 R176, RZ, RZ, R29 ;  /* 0x000000ffffb07224 */ /* 0x000fe200078e001d */
[C---:B------:R-:W-:Y:S01]  /*17260*/  ISETP.GE.AND P4, PT, R7.reuse, R227, PT ;  /* 0x000000e30700720c */ /* 0x040fe20003f86270 */
[----:B-1----:R-:W-:Y:S02]  /*17270*/  FFMA.FTZ R29, R2, -R216, R139 ;  /* 0x800000d8021d7223 */ /* 0x002fe4000001008b */
[----:B------:R-:W-:Y:S01]  /*17280*/  IMAD.IADD R2, R224, 0x1, -R7 ;  /* 0x00000001e0027824 */ /* 0x000fe200078e0a07 */
[----:B------:R-:W-:Y:S01]  /*17290*/  ISETP.GE.OR P4, PT, R7, R233, !P4 ;  /* 0x000000e90700720c */ /* 0x000fe20006786670 */
[----:B------:R-:W-:Y:S01]  /*172a0*/  IMAD.MOV.U32 R197, RZ, RZ, R32 ;  /* 0x000000ffffc57224 */ /* 0x000fe200078e0020 */
[----:B------:R-:W-:Y:S01]  /*172b0*/  MOV R198, R28 ;  /* 0x0000001c00c67202 */ /* 0x000fe20000000f00 */
[-C--:B------:R-:W-:Y:S01]  /*172c0*/  FFMA.FTZ R23, R8, -R216.reuse, R191 ;  /* 0x800000d808177223 */ /* 0x080fe200000100bf */
[----:B------:R-:W-:Y:S01]  /*172d0*/  FSEL R9, R30, -INF , !P2 ;  /* 0xff8000001e097808 */ /* 0x000fe20005000000 */
[----:B---3--:R-:W-:Y:S01]  /*172e0*/  FFMA.FTZ R28, R3, -R216, R138 ;  /* 0x800000d8031c7223 */ /* 0x008fe2000001008a */
[----:B------:R-:W-:Y:S01]  /*172f0*/  IABS R2, R2 ;  /* 0x0000000200027213 */ /* 0x000fe20000000000 */
[----:B------:R-:W-:Y:S01]  /*17300*/  IMAD.IADD R3, R224, 0x1, -R6 ;  /* 0x00000001e0037824 */ /* 0x000fe200078e0a06 */
[----:B------:R-:W-:-:S02]  /*17310*/  ISETP.GE.AND P2, PT, R7, R225, PT ;  /* 0x000000e10700720c */ /* 0x000fc40003f46270 */
[----:B------:R-:W-:Y:S02]  /*17320*/  FSEL R22, R22, -INF , !P3 ;  /* 0xff80000016167808 */ /* 0x000fe40005800000 */
[----:B------:R-:W-:Y:S02]  /*17330*/  FSEL R32, R4, -INF , !P5 ;  /* 0xff80000004207808 */ /* 0x000fe40006800000 */
[----:B------:R-:W-:Y:S02]  /*17340*/  FSEL R8, R20, -INF , !P4 ;  /* 0xff80000014087808 */ /* 0x000fe40006000000 */
[C---:B------:R-:W-:Y:S02]  /*17350*/  ISETP.GE.AND P3, PT, R6.reuse, R227, PT ;  /* 0x000000e30600720c */ /* 0x040fe40003f66270 */
[C---:B------:R-:W-:Y:S02]  /*17360*/  ISETP.GE.AND P5, PT, R6.reuse, R226, PT ;  /* 0x000000e20600720c */ /* 0x040fe40003fa6270 */
[C---:B------:R-:W-:Y:S01]  /*17370*/  ISETP.GE.AND P4, PT, R6.reuse, R225, PT ;  /* 0x000000e10600720c */ /* 0x040fe20003f86270 */
[----:B------:R-:W-:Y:S01]  /*17380*/  IMAD.MOV.U32 R4, RZ, RZ, R2 ;  /* 0x000000ffff047224 */ /* 0x000fe200078e0002 */
[----:B------:R-:W-:Y:S01]  /*17390*/  ISETP.GE.OR P2, PT, R7, R231, !P2 ;  /* 0x000000e70700720c */ /* 0x000fe20005746670 */
[----:B------:R-:W-:Y:S01]  /*173a0*/  IMAD.IADD R2, R229, 0x1, -R6 ;  /* 0x00000001e5027824 */ /* 0x000fe200078e0a06 */
[----:B------:R-:W-:-:S02]  /*173b0*/  ISETP.GE.OR P3, PT, R6, R233, !P3 ;  /* 0x000000e90600720c */ /* 0x000fc40005f66670 */
[C---:B------:R-:W-:Y:S02]  /*173c0*/  ISETP.GE.OR P5, PT, R6.reuse, R232, !P5 ;  /* 0x000000e80600720c */ /* 0x040fe40006fa6670 */
[----:B------:R-:W-:Y:S02]  /*173d0*/  ISETP.GE.OR P4, PT, R6, R231, !P4 ;  /* 0x000000e70600720c */ /* 0x000fe40006786670 */
[----:B------:R-:W-:Y:S02]  /*173e0*/  IABS R6, R3 ;  /* 0x0000000300067213 */ /* 0x000fe40000000000 */
[----:B------:R-:W-:Y:S02]  /*173f0*/  FSEL R23, R23, -INF , !P2 ;  /* 0xff80000017177808 */ /* 0x000fe40005000000 */
[----:B------:R-:W-:Y:S02]  /*17400*/  ISETP.GE.AND P2, PT, R5, R227, PT ;  /* 0x000000e30500720c */ /* 0x000fe40003f46270 */
[----:B------:R-:W-:Y:S01]  /*17410*/  IABS R3, R2 ;  /* 0x0000000200037213 */ /* 0x000fe20000000000 */
[----:B------:R-:W-:Y:S01]  /*17420*/  IMAD.MOV.U32 R2, RZ, RZ, R6 ;  /* 0x000000ffff027224 */ /* 0x000fe200078e0006 */
[----:B------:R-:W-:-:S02]  /*17430*/  FSEL R33, R31, -INF , !P6 ;  /* 0xff8000001f217808 */ /* 0x000fc40007000000 */
[----:B------:R-:W-:Y:S01]  /*17440*/  ISETP.GE.AND P6, PT, R7, R226, PT ;  /* 0x000000e20700720c */ /* 0x000fe20003fc6270 */
[----:B------:R-:W-:Y:S01]  /*17450*/  I2F R30, R4 ;  /* 0x00000004001e7306 */ /* 0x000fe20000201400 */
[----:B------:R-:W-:Y:S02]  /*17460*/  ISETP.GE.OR P2, PT, R5, R233, !P2 ;  /* 0x000000e90500720c */ /* 0x000fe40005746670 */
[----:B------:R-:W-:Y:S02]  /*17470*/  ISETP.GE.OR P6, PT, R7, R232, !P6 ;  /* 0x000000e80700720c */ /* 0x000fe400077c6670 */
[----:B------:R-:W-:-:S03]  /*17480*/  FSEL R7, R28, -INF , !P3 ;  /* 0xff8000001c077808 */ /* 0x000fc60005800000 */
[----:B------:R1:W3:Y:S01]  /*17490*/  I2F R4, R2 ;  /* 0x0000000200047306 */ /* 0x0002e20000201400 */
[----:B------:R-:W-:Y:S02]  /*174a0*/  FSEL R6, R29, -INF , !P2 ;  /* 0xff8000001d067808 */ /* 0x000fe40005000000 */
[C---:B------:R-:W-:Y:S02]  /*174b0*/  ISETP.GE.AND P3, PT, R5.reuse, R226, PT ;  /* 0x000000e20500720c */ /* 0x040fe40003f66270 */
[----:B------:R-:W-:-:S03]  /*174c0*/  ISETP.GE.AND P2, PT, R5, R225, PT ;  /* 0x000000e10500720c */ /* 0x000fc60003f46270 */
[----:B------:R3:W-:Y:S01]  /*174d0*/  I2F R20, R3 ;  /* 0x0000000300147306 */ /* 0x0007e20000201400 */
[C---:B------:R-:W-:Y:S02]  /*174e0*/  ISETP.GE.OR P3, PT, R5.reuse, R232, !P3 ;  /* 0x000000e80500720c */ /* 0x040fe40005f66670 */
[----:B------:R-:W-:Y:S01]  /*174f0*/  ISETP.GE.OR P2, PT, R5, R231, !P2 ;  /* 0x000000e70500720c */ /* 0x000fe20005746670 */
[--C-:B-1----:R-:W-:Y:S02]  /*17500*/  IMAD.IADD R2, R224, 0x1, -R5.reuse ;  /* 0x00000001e0027824 */ /* 0x102fe400078e0a05 */
[----:B---3--:R-:W-:-:S03]  /*17510*/  IMAD.IADD R3, R229, 0x1, -R5 ;  /* 0x00000001e5037824 */ /* 0x008fc600078e0a05 */
[----:B------:R-:W-:Y:S02]  /*17520*/  IABS R2, R2 ;  /* 0x0000000200027213 */ /* 0x000fe40000000000 */
[----:B------:R-:W-:Y:S02]  /*17530*/  IABS R5, R3 ;  /* 0x0000000300057213 */ /* 0x000fe40000000000 */
[----:B------:R1:W3:Y:S01]  /*17540*/  I2F R3, R2 ;  /* 0x0000000200037306 */ /* 0x0002e20000201400 */
[----:B------:R-:W-:Y:S02]  /*17550*/  FFMA.FTZ R28, R4, -R216, R192 ;  /* 0x800000d8041c7223 */ /* 0x000fe400000100c0 */
[----:B-1----:R-:W-:-:S05]  /*17560*/  IMAD.MOV.U32 R2, RZ, RZ, R5 ;  /* 0x000000ffff027224 */ /* 0x002fca00078e0005 */
[----:B------:R1:W1:Y:S01]  /*17570*/  I2F R4, R2 ;  /* 0x0000000200047306 */ /* 0x0002620000201400 */
[----:B---3--:R-:W-:Y:S01]  /*17580*/  FFMA.FTZ R35, R3, -R216, R193 ;  /* 0x800000d803237223 */ /* 0x008fe200000100c1 */
        /* <DEDUP_REMOVED lines=30> */
[----:B------:R-:W3:Y:S01]  /*17770*/  SHFL.BFLY PT, R36, R3, 0x2, 0x1f ;  /* 0x0c401f0003247f89 */ /* 0x000ee200000e0000 */
[----:B------:R-:W-:Y:S02]  /*17780*/  FSEL R20, R35, -INF , !P3 ;  /* 0xff80000023147808 */ /* 0x000fe40005800000 */
[----:B------:R-:W-:Y:S02]  /*17790*/  FMNMX.FTZ R4, R28, R4, !PT ;  /* 0x000000041c047209 */ /* 0x000fe40007810000 */
[----:B-1----:R-:W-:Y:S02]  /*177a0*/  FMNMX.FTZ R5, R2, R34, !PT ;  /* 0x0000002202057209 */ /* 0x002fe40007810000 */
[----:B------:R-:W-:-:S05]  /*177b0*/  FMNMX.FTZ R2, R20, R4, !PT ;  /* 0x0000000414027209 */ /* 0x000fca0007810000 */
[----:B------:R-:W1:Y:S04]  /*177c0*/  SHFL.BFLY PT, R34, R2, 0x2, 0x1f ;  /* 0x0c401f0002227f89 */ /* 0x000e6800000e0000 */
[----:B------:R-:W1:Y:S01]  /*177d0*/  SHFL.BFLY PT, R35, R5, 0x1, 0x1f ;  /* 0x0c201f0005237f89 */ /* 0x000e6200000e0000 */
[----:B---3--:R-:W-:-:S05]  /*177e0*/  FMNMX.FTZ R4, R3, R36, !PT ;  /* 0x0000002403047209 */ /* 0x008fca0007810000 */
[----:B------:R-:W3:Y:S01]  /*177f0*/  SHFL.BFLY PT, R36, R4, 0x1, 0x1f ;  /* 0x0c201f0004247f89 */ /* 0x000ee200000e0000 */
[----:B-1----:R-:W-:Y:S02]  /*17800*/  FMNMX.FTZ R3, R2, R34, !PT ;  /* 0x0000002202037209 */ /* 0x002fe40007810000 */
[----:B------:R-:W-:-:S03]  /*17810*/  FMNMX.FTZ R211, R5, R35, !PT ;  /* 0x0000002305d37209 */ /* 0x000fc60007810000 */
[----:B------:R-:W1:Y:S01]  /*17820*/  SHFL.BFLY PT, R5, R3, 0x1, 0x1f ;  /* 0x0c201f0003057f89 */ /* 0x000e6200000e0000 */
[----:B------:R-:W-:Y:S01]  /*17830*/  FSETP.NEU.FTZ.AND P4, PT, R211, -INF , PT ;  /* 0xff800000d300780b */ /* 0x000fe20003f9d000 */
[----:B------:R-:W-:Y:S02]  /*17840*/  FMUL.FTZ R2, R0, R211 ;  /* 0x000000d300027220 */ /* 0x000fe40000410000 */
[----:B------:R-:W-:-:S03]  /*17850*/  IMAD.MOV.U32 R160, RZ, RZ, R235 ;  /* 0x000000ffffa07224 */ /* 0x000fc600078e00eb */
[----:B------:R-:W-:Y:S02]  /*17860*/  FSEL R2, R2, RZ, P4 ;  /* 0x000000ff02027208 */ /* 0x000fe40002000000 */
[----:B---3--:R-:W-:-:S03]  /*17870*/  FMNMX.FTZ R235, R4, R36, !PT ;  /* 0x0000002404eb7209 */ /* 0x008fc60007810000 */
        /* <DEDUP_REMOVED lines=9> */
[----:B------:R-:W-:Y:S02]  /*17910*/  FMUL.FTZ R2, R0, R235 ;  /* 0x000000eb00027220 */ /* 0x000fe40000410000 */
[----:B------:R-:W-:Y:S01]  /*17920*/  IMAD.MOV.U32 R113, RZ, RZ, R222 ;  /* 0x000000ffff717224 */ /* 0x000fe200078e00de */
[----:B-1----:R-:W-:Y:S02]  /*17930*/  FMNMX.FTZ R222, R3, R5, !PT ;  /* 0x0000000503de7209 */ /* 0x002fe40007810000 */
[----:B------:R-:W-:Y:S02]  /*17940*/  FSEL R4, R2, RZ, P2 ;  /* 0x000000ff02047208 */ /* 0x000fe40001000000 */
[----:B------:R-:W-:Y:S01]  /*17950*/  FSETP.NEU.FTZ.AND P3, PT, R222, -INF , PT ;  /* 0xff800000de00780b */ /* 0x000fe20003f7d000 */
[----:B------:R-:W-:-:S02]  /*17960*/  FMUL.FTZ R3, R0, R222 ;  /* 0x000000de00037220 */ /* 0x000fc40000410000 */
[----:B------:R-:W-:Y:S01]  /*17970*/  FFMA.FTZ R2, R24, R0, -R4 ;  /* 0x0000000018027223 */ /* 0x000fe20000010804 */
[----:B------:R-:W-:-:S03]  /*17980*/  FSEL R5, R235, RZ, P2 ;  /* 0x000000ffeb057208 */ /* 0x000fc60001000000 */
[----:B------:R1:W-:Y:S02]  /*17990*/  MUFU.EX2 R6, R2 ;  /* 0x0000000200067308 */ /* 0x0003e40000000800 */
[----:B------:R-:W-:Y:S01]  /*179a0*/  FADD.FTZ R9, R133, -R5 ;  /* 0x8000000585097221 */ /* 0x000fe20000010000 */
[----:B-1----:R-:W-:Y:S01]  /*179b0*/  FSEL R2, R3, RZ, P3 ;  /* 0x000000ff03027208 */ /* 0x002fe20001800000 */
[----:B------:R-:W-:-:S04]  /*179c0*/  FFMA.FTZ R3, R52, R0, -R4 ;  /* 0x0000000034037223 */ /* 0x000fc80000010804 */
[----:B------:R1:W-:Y:S01]  /*179d0*/  MUFU.EX2 R5, R3 ;  /* 0x0000000300057308 */ /* 0x0003e20000000800 */
[-CC-:B------:R-:W-:Y:S01]  /*179e0*/  FFMA.FTZ R53, R48, R0.reuse, -R2.reuse ;  /* 0x0000000030357223 */ /* 0x180fe20000010802 */
[----:B------:R-:W-:Y:S01]  /*179f0*/  FSEL R10, R222, RZ, P3 ;  /* 0x000000ffde0a7208 */ /* 0x000fe20001800000 */
[----:B------:R-:W-:Y:S02]  /*17a00*/  FFMA.FTZ R80, R37, R0, -R2 ;  /* 0x0000000025507223 */ /* 0x000fe40000010802 */
[----:B-1----:R-:W-:-:S06]  /*17a10*/  FMUL.FTZ R3, R0, R9 ;  /* 0x0000000900037220 */ /* 0x002fcc0000410000 */
[----:B------:R-:W1:Y:S01]  /*17a20*/  MUFU.EX2 R3, R3 ;  /* 0x0000000300037308 */ /* 0x000e620000000800 */
[-CC-:B------:R-:W-:Y:S01]  /*17a30*/  FFMA.FTZ R85, R26, R0.reuse, -R2.reuse ;  /* 0x000000001a557223 */ /* 0x180fe20000010802 */
[----:B------:R-:W-:Y:S01]  /*17a40*/  FSEL R9, R211, RZ, P4 ;  /* 0x000000ffd3097208 */ /* 0x000fe20002000000 */
[-CC-:B------:R-:W-:Y:S02]  /*17a50*/  FFMA.FTZ R97, R25, R0.reuse, -R2.reuse ;  /* 0x0000000019617223 */ /* 0x180fe40000010802 */
[-CC-:B------:R-:W-:Y:S02]  /*17a60*/  FFMA.FTZ R100, R22, R0.reuse, -R2.reuse ;  /* 0x0000000016647223 */ /* 0x180fe40000010802 */
[-CC-:B------:R-:W-:Y:S02]  /*17a70*/  FFMA.FTZ R101, R29, R0.reuse, -R2.reuse ;  /* 0x000000001d657223 */ /* 0x180fe40000010802 */
[-CC-:B------:R-:W-:Y:S02]  /*17a80*/  FFMA.FTZ R117, R28, R0.reuse, -R2.reuse ;  /* 0x000000001c757223 */ /* 0x180fe40000010802 */
[----:B------:R-:W-:-:S02]  /*17a90*/  FFMA.FTZ R128, R20, R0, -R2 ;  /* 0x0000000014807223 */ /* 0x000fc40000010802 */
[-C--:B------:R-:W-:Y:S01]  /*17aa0*/  FFMA.FTZ R2, R27, R0.reuse, -R4 ;  /* 0x000000001b027223 */ /* 0x080fe20000010804 */
[----:B------:R3:W1:Y:S01]  /*17ab0*/  MUFU.EX2 R8, R132 ;  /* 0x0000008400087308 */ /* 0x0006620000000800 */
[----:B------:R-:W-:Y:S02]  /*17ac0*/  FADD.FTZ R11, R135, -R9 ;  /* 0x80000009870b7221 */ /* 0x000fe40000010000 */
[----:B------:R-:W-:Y:S02]  /*17ad0*/  FADD.FTZ R10, R134, -R10 ;  /* 0x8000000a860a7221 */ /* 0x000fe40000010000 */
[-CC-:B------:R-:W-:Y:S02]  /*17ae0*/  FFMA.FTZ R9, R33, R0.reuse, -R4.reuse ;  /* 0x0000000021097223 */ /* 0x180fe40000010804 */
[-CC-:B------:R-:W-:Y:S01]  /*17af0*/  FFMA.FTZ R133, R23, R0.reuse, -R4.reuse ;  /* 0x0000000017857223 */ /* 0x180fe20000010804 */
[----:B------:R-:W2:Y:S01]  /*17b00*/  MUFU.EX2 R2, R2 ;  /* 0x0000000200027308 */ /* 0x000ea20000000800 */
[----:B------:R-:W-:-:S02]  /*17b10*/  FFMA.FTZ R112, R31, R0, -R4 ;  /* 0x000000001f707223 */ /* 0x000fc40000010804 */
[-CC-:B------:R-:W-:Y:S02]  /*17b20*/  FFMA.FTZ R116, R30, R0.reuse, -R4.reuse ;  /* 0x000000001e747223 */ /* 0x180fe40000010804 */
[----:B------:R-:W-:Y:S02]  /*17b30*/  FMUL.FTZ R23, R0, R11 ;  /* 0x0000000b00177220 */ /* 0x000fe40000410000 */
[----:B---3--:R-:W-:Y:S02]  /*17b40*/  FFMA.FTZ R132, R32, R0, -R4 ;  /* 0x0000000020847223 */ /* 0x008fe40000010804 */
[----:B-1----:R-:W-:Y:S02]  /*17b50*/  FFMA.FTZ R4, R113, R3, R6 ;  /* 0x0000000371047223 */ /* 0x002fe40000010006 */
[----:B------:R-:W-:Y:S02]  /*17b60*/  FMUL.FTZ R27, R0, R10 ;  /* 0x0000000a001b7220 */ /* 0x000fe40000410000 */
[----:B------:R1:W3:Y:S01]  /*17b70*/  MUFU.EX2 R0, R9 ;  /* 0x0000000900007308 */ /* 0x0002e20000000800 */
[----:B------:R-:W-:Y:S01]  /*17b80*/  F2FP.BF16.PACK_AB R129, R5, R6 ;  /* 0x000000060581723e */ /* 0x000fe200000010ff */
[----:B------:R-:W-:-:S02]  /*17b90*/  FADD.FTZ R10, R8, R81 ;  /* 0x00000051080a7221 */ /* 0x000fc40000010000 */
[----:B-1----:R-:W-:Y:S01]  /*17ba0*/  FADD.FTZ R9, R5, R4 ;  /* 0x0000000405097221 */ /* 0x002fe20000010000 */
[----:B--2---:R-:W-:-:S04]  /*17bb0*/  LOP3.LUT R4, R175, R184, RZ, 0x3c, !PT ;  /* 0x000000b8af047212 */ /* 0x004fc800078e3cff */
[----:B------:R-:W-:Y:S01]  /*17bc0*/  LOP3.LUT R4, R4, R239, RZ, 0x3c, !PT ;  /* 0x000000ef04047212 */ /* 0x000fe200078e3cff */
[----:B------:R-:W1:Y:S01]  /*17bd0*/  MUFU.EX2 R7, R136 ;  /* 0x0000008800077308 */ /* 0x000e620000000800 */
[----:B------:R-:W-:-:S03]  /*17be0*/  FADD.FTZ R5, R2, R9 ;  /* 0x0000000902057221 */ /* 0x000fc60000010000 */
[----:B------:R-:W-:Y:S01]  /*17bf0*/  IMAD.WIDE.U32 R34, R4, -0x326172a9, RZ ;  /* 0xcd9e8d5704227825 */ /* 0x000fe200078e00ff */
[----:B---3--:R-:W-:-:S03]  /*17c00*/  F2FP.BF16.PACK_AB R81, R0, R2 ;  /* 0x000000020051723e */ /* 0x008fc600000010ff */
[----:B------:R-:W-:Y:S01]  /*17c10*/  FADD.FTZ R113, R0, R5 ;  /* 0x0000000500717221 */ /* 0x000fe20000010000 */
[----:B----4-:R-:W-:Y:S02]  /*17c20*/  LOP3.LUT R0, R35, R237, R178, 0x96, !PT ;  /* 0x000000ed23007212 */ /* 0x010fe400078e96b2 */
[----:B------:R-:W2:Y:S03]  /*17c30*/  LDL.LU.64 R178, [R1+0x140] ;  /* 0x0001400001b27983 */ /* 0x000ea60000300a00 */
[----:B------:R-:W-:Y:S01]  /*17c40*/  IMAD.WIDE.U32 R48, R0, -0x2daee0ad, RZ ;  /* 0xd2511f5300307825 */ /* 0x000fe200078e00ff */
[----:B------:R-:W-:Y:S02]  /*17c50*/  LOP3.LUT R0, R247, R236, R34, 0x96, !PT ;  /* 0x000000ecf7007212 */ /* 0x000fe400078e9622 */
[C---:B-1----:R-:W-:Y:S01]  /*17c60*/  F2FP.BF16.PACK_AB R24, R7.reuse, R8 ;  /* 0x000000080718723e */ /* 0x042fe200000010ff */
        /* <DEDUP_REMOVED lines=24> */
[----:B------:R-:W3:Y:S01]  /*17df0*/  MUFU.EX2 R2, R173 ;  /* 0x000000ad00027308 */ /* 0x000ee20000000800 */
        /* <DEDUP_REMOVED lines=11> */
[----:B---3--:R-:W-:-:S04]  /*17eb0*/  FADD.FTZ R4, R2, R9 ;  /* 0x0000000902047221 */ /* 0x008fc80000010000 */
[----:B----4-:R-:W-:-:S04]  /*17ec0*/  FADD.FTZ R4, R8, R4 ;  /* 0x0000000408047221 */ /* 0x010fc80000010000 */
[----:B-1----:R-:W-:-:S05]  /*17ed0*/  FADD.FTZ R4, R6, R4 ;  /* 0x0000000406047221 */ /* 0x002fca0000010000 */
[----:B------:R1:W-:Y:S02]  /*17ee0*/  STL [R1+0xa0], R4 ;  /* 0x0000a00401007387 */ /* 0x0003e40000100800 */
[----:B-1----:R-:W-:Y:S02]  /*17ef0*/  SHF.R.U32.HI R4, RZ, 0x8, R11 ;  /* 0x00000008ff047819 */ /* 0x002fe4000001160b */
[----:B------:R-:W3:Y:S01]  /*17f00*/  LDL.LU R11, [R1+0x70] ;  /* 0x00007000010b7983 */ /* 0x000ee20000300800 */
[----:B------:R-:W-:Y:S02]  /*17f10*/  ISETP.GE.U32.AND P5, PT, R217, R0, PT ;  /* 0x00000000d900720c */ /* 0x000fe40003fa6070 */
[----:B------:R-:W-:Y:S01]  /*17f20*/  F2FP.BF16.PACK_AB R7, R2, R7 ;  /* 0x000000070207723e */ /* 0x000fe200000010ff */
[----:B------:R-:W-:Y:S08]  /*17f30*/  MUFU.EX2 R0, R36 ;  /* 0x0000002400007308 */ /* 0x000ff00000000800 */
[----:B------:R-:W1:Y:S08]  /*17f40*/  MUFU.EX2 R2, R23 ;  /* 0x0000001700027308 */ /* 0x000e700000000800 */
[----:B------:R-:W4:Y:S01]  /*17f50*/  MUFU.EX2 R21, R21 ;  /* 0x0000001500157308 */ /* 0x000f220000000800 */
[----:B------:R-:W-:-:S02]  /*17f60*/  PRMT R33, R137, 0x7610, R33 ;  /* 0x0000761089217816 */ /* 0x000fc40000000021 */
[----:B------:R-:W-:-:S03]  /*17f70*/  PRMT R32, R137, 0x7632, R32 ;  /* 0x0000763289207816 */ /* 0x000fc60000000020 */
[----:B------:R-:W-:Y:S02]  /*17f80*/  @!P4 HFMA2.BF16_V2 R135, -RZ.H0_H0, RZ.H0_H0, -R33.H0_H0 ;  /* 0x200000ffff87c231 */ /* 0x000fe40000340921 */
[----:B------:R-:W-:Y:S01]  /*17f90*/  @!P2 HFMA2.BF16_V2 R134, -RZ.H0_H0, RZ.H0_H0, -R32.H0_H0 ;  /* 0x200000ffff86a231 */ /* 0x000fe20000340920 */
[----:B------:R-:W-:Y:S02]  /*17fa0*/  LOP3.LUT R4, R4, 0xffff, RZ, 0xc0, !PT ;  /* 0x0000ffff04047812 */ /* 0x000fe400078ec0ff */
[----:B------:R-:W-:Y:S01]  /*17fb0*/  F2FP.BF16.PACK_AB R28, R6, R8 ;  /* 0x00000008061c723e */ /* 0x000fe200000010ff */
[----:B------:R4:W-:Y:S01]  /*17fc0*/  MUFU.EX2 R23, R53 ;  /* 0x0000003500177308 */ /* 0x0009e20000000800 */
[----:B------:R-:W-:-:S07]  /*17fd0*/  IMAD.MOV.U32 R188, RZ, RZ, R176 ;  /* 0x000000ffffbc7224 */ /* 0x000fce00078e00b0 */
[----:B------:R4:W-:Y:S01]  /*17fe0*/  MUFU.EX2 R30, R64 ;  /* 0x00000040001e7308 */ /* 0x0009e20000000800 */
[----:B-1----:R-:W-:Y:S01]  /*17ff0*/  FMUL.FTZ R9, R103, R2 ;  /* 0x0000000267097220 */ /* 0x002fe20000410000 */
[C---:B----4-:R-:W-:Y:S01]  /*18000*/  PRMT R53, R24.reuse, 0x7610, R53 ;  /* 0x0000761018357816 */ /* 0x050fe20000000035 */
[----:B------:R-:W-:Y:S01]  /*18010*/  IMAD.MOV.U32 R176, RZ, RZ, R242 ;  /* 0x000000ffffb07224 */ /* 0x000fe200078e00f2 */
[----:B------:R-:W-:-:S03]  /*18020*/  PRMT R64, R24, 0x7632, R64 ;  /* 0x0000763218407816 */ /* 0x000fc60000000040 */
[----:B------:R-:W-:Y:S01]  /*18030*/  @!P5 HFMA2.BF16_V2 R157, -RZ.H0_H0, RZ.H0_H0, -R53.H0_H0 ;  /* 0x200000ffff9dd231 */ /* 0x000fe20000340935 */
[----:B------:R-:W-:Y:S01]  /*18040*/  IMAD.MOV.U32 R177, RZ, RZ, R218 ;  /* 0x000000ffffb17224 */ /* 0x000fe200078e00da */
[----:B------:R-:W-:Y:S01]  /*18050*/  MOV R173, R198 ;  /* 0x000000c600ad7202 */ /* 0x000fe20000000f00 */
[----:B------:R-:W-:Y:S02]  /*18060*/  IMAD.MOV.U32 R136, RZ, RZ, R207 ;  /* 0x000000ffff887224 */ /* 0x000fe400078e00cf */
[----:B------:R-:W-:Y:S02]  /*18070*/  IMAD.MOV.U32 R137, RZ, RZ, R185 ;  /* 0x000000ffff897224 */ /* 0x000fe400078e00b9 */
[----:B------:R-:W-:Y:S01]  /*18080*/  IMAD.MOV.U32 R247, RZ, RZ, R204 ;  /* 0x000000fffff77224 */ /* 0x000fe200078e00cc */
[----:B------:R1:W-:Y:S01]  /*18090*/  MUFU.EX2 R24, R65 ;  /* 0x0000004100187308 */ /* 0x0003e20000000800 */
[----:B------:R-:W-:Y:S02]  /*180a0*/  IMAD.MOV.U32 R193, RZ, RZ, R251 ;  /* 0x000000ffffc17224 */ /* 0x000fe400078e00fb */
[-C--:B------:R-:W-:Y:S01]  /*180b0*/  FMUL.FTZ R198, R70, R2.reuse ;  /* 0x0000000246c67220 */ /* 0x080fe20000410000 */
[----:B------:R-:W-:Y:S01]  /*180c0*/  PRMT R70, R53, 0x5410, R64 ;  /* 0x0000541035467816 */ /* 0x000fe20000000040 */
[----:B------:R-:W-:-:S02]  /*180d0*/  FMUL.FTZ R8, R114, R2 ;  /* 0x0000000272087220 */ /* 0x000fc40000410000 */
[-C--:B------:R-:W-:Y:S02]  /*180e0*/  FMUL.FTZ R207, R118, R2.reuse ;  /* 0x0000000276cf7220 */ /* 0x080fe40000410000 */
[-C--:B------:R-:W-:Y:S01]  /*180f0*/  FMUL.FTZ R204, R119, R2.reuse ;  /* 0x0000000277cc7220 */ /* 0x080fe20000410000 */
[----:B------:R-:W-:Y:S01]  /*18100*/  @!P5 PRMT R53, R157, 0x5410, RZ ;  /* 0x000054109d35d816 */ /* 0x000fe200000000ff */
[-C--:B------:R-:W-:Y:S02]  /*18110*/  FMUL.FTZ R251, R163, R2.reuse ;  /* 0x00000002a3fb7220 */ /* 0x080fe40000410000 */
[----:B------:R-:W-:Y:S02]  /*18120*/  FMUL.FTZ R114, R130, R2 ;  /* 0x0000000282727220 */ /* 0x000fe40000410000 */
[----:B------:R-:W-:Y:S02]  /*18130*/  IMAD.MOV.U32 R118, RZ, RZ, R9 ;  /* 0x000000ffff767224 */ /* 0x000fe400078e0009 */
[----:B------:R-:W-:-:S02]  /*18140*/  IMAD.MOV.U32 R163, RZ, RZ, R136 ;  /* 0x000000ffffa37224 */ /* 0x000fc400078e0088 */
[----:B------:R-:W-:Y:S02]  /*18150*/  IMAD.MOV.U32 R130, RZ, RZ, R177 ;  /* 0x000000ffff827224 */ /* 0x000fe400078e00b1 */
[----:B-1----:R-:W-:Y:S02]  /*18160*/  IMAD.MOV.U32 R65, RZ, RZ, R176 ;  /* 0x000000ffff417224 */ /* 0x002fe400078e00b0 */
[----:B------:R-:W-:Y:S02]  /*18170*/  IMAD.MOV.U32 R9, RZ, RZ, R164 ;  /* 0x000000ffff097224 */ /* 0x000fe400078e00a4 */
[----:B------:R-:W-:Y:S02]  /*18180*/  IMAD.MOV.U32 R172, RZ, RZ, R183 ;  /* 0x000000ffffac7224 */ /* 0x000fe400078e00b7 */
[----:B------:R-:W-:Y:S02]  /*18190*/  IMAD.MOV.U32 R183, RZ, RZ, R250 ;  /* 0x000000ffffb77224 */ /* 0x000fe400078e00fa */
[----:B------:R-:W-:-:S02]  /*181a0*/  FMUL.FTZ R250, R162, R2 ;  /* 0x00000002a2fa7220 */ /* 0x000fc40000410000 */
[----:B------:R-:W-:Y:S01]  /*181b0*/  IMAD.MOV.U32 R162, RZ, RZ, R183 ;  /* 0x000000ffffa27224 */ /* 0x000fe200078e00b7 */
[C---:B------:R-:W-:Y:S01]  /*181c0*/  PRMT R36, R7.reuse, 0x7610, R36 ;  /* 0x0000761007247816 */ /* 0x040fe20000000024 */
[----:B------:R-:W-:Y:S01]  /*181d0*/  IMAD.MOV.U32 R183, RZ, RZ, R16 ;  /* 0x000000ffffb77224 */ /* 0x000fe200078e0010 */
[----:B------:R-:W-:Y:S02]  /*181e0*/  PRMT R29, R7, 0x7632, R29 ;  /* 0x00007632071d7816 */ /* 0x000fe4000000001d */
[----:B--2---:R-:W-:Y:S01]  /*181f0*/  LOP3.LUT R25, R35, R237, R178, 0x96, !PT ;  /* 0x000000ed23197212 */ /* 0x004fe200078e96b2 */
[----:B------:R-:W-:-:S04]  /*18200*/  IMAD.MOV.U32 R178, RZ, RZ, R160 ;  /* 0x000000ffffb27224 */ /* 0x000fc800078e00a0 */
[----:B------:R-:W-:Y:S01]  /*18210*/  FFMA.FTZ R26, R178, R2, R0 ;  /* 0x00000002b21a7223 */ /* 0x000fe20000010000 */
[----:B------:R-:W-:Y:S02]  /*18220*/  F2FP.BF16.PACK_AB R0, R21, R0 ;  /* 0x000000001500723e */ /* 0x000fe400000010ff */
[----:B------:R-:W-:Y:S02]  /*18230*/  PRMT R160, R33, 0x5410, R32 ;  /* 0x0000541021a07816 */ /* 0x000fe40000000020 */
[----:B------:R-:W-:Y:S02]  /*18240*/  PRMT R52, R0, 0x7632, R52 ;  /* 0x0000763200347816 */ /* 0x000fe40000000034 */
[----:B------:R-:W-:Y:S02]  /*18250*/  @!P4 PRMT R33, R135, 0x5410, RZ ;  /* 0x000054108721c816 */ /* 0x000fe400000000ff */
[----:B------:R-:W-:Y:S02]  /*18260*/  @!P2 PRMT R32, R134, 0x5410, RZ ;  /* 0x000054108620a816 */ /* 0x000fe400000000ff */
[----:B------:R-:W-:-:S02]  /*18270*/  ISETP.GE.U32.AND P4, PT, R217, R5, PT ;  /* 0x00000005d900720c */ /* 0x000fc40003f86070 */
[----:B------:R-:W-:Y:S01]  /*18280*/  ISETP.GE.U32.AND P2, PT, R217, R4, PT ;  /* 0x00000004d900720c */ /* 0x000fe20003f46070 */
[----:B------:R-:W-:Y:S01]  /*18290*/  IMAD.WIDE.U32 R4, R22, -0x2daee0ad, RZ ;  /* 0xd2511f5316047825 */ /* 0x000fe200078e00ff */
[----:B------:R-:W-:Y:S01]  /*182a0*/  PRMT R31, R0, 0x7610, R31 ;  /* 0x00007610001f7816 */ /* 0x000fe2000000001f */
[----:B------:R-:W-:Y:S01]  /*182b0*/  @!P6 HFMA2.BF16_V2 R139, -RZ.H0_H0, RZ.H0_H0, -R52.H0_H0 ;  /* 0x200000ffff8be231 */ /* 0x000fe20000340934 */
[----:B------:R-:W-:Y:S02]  /*182c0*/  LOP3.LUT R0, R20, 0xff, RZ, 0xc0, !PT ;  /* 0x000000ff14007812 */ /* 0x000fe400078ec0ff */
[----:B------:R-:W-:Y:S02]  /*182d0*/  LOP3.LUT R6, R5, R244, R10, 0x96, !PT ;  /* 0x000000f405067212 */ /* 0x000fe400078e960a */
[----:B------:R-:W-:Y:S02]  /*182e0*/  PRMT R134, R31, 0x5410, R52 ;  /* 0x000054101f867816 */ /* 0x000fe40000000034 */
[----:B------:R-:W-:-:S02]  /*182f0*/  @!P6 PRMT R52, R139, 0x5410, RZ ;  /* 0x000054108b34e816 */ /* 0x000fc400000000ff */
[----:B------:R-:W-:Y:S02]  /*18300*/  ISETP.GE.U32.AND P6, PT, R217, R0, PT ;  /* 0x00000000d900720c */ /* 0x000fe40003fc6070 */
[----:B------:R-:W-:Y:S01]  /*18310*/  SHF.R.U32.HI R0, RZ, 0x10, R6 ;  /* 0x00000010ff007819 */ /* 0x000fe20000011606 */
[----:B------:R-:W-:-:S03]  /*18320*/  @!P3 HFMA2.BF16_V2 R138, -RZ.H0_H0, RZ.H0_H0, -R31.H0_H0 ;  /* 0x200000ffff8ab231 */ /* 0x000fc6000034091f */
[----:B------:R-:W-:Y:S02]  /*18330*/  LOP3.LUT R0, R0, 0xff, RZ, 0xc0, !PT ;  /* 0x000000ff00007812 */ /* 0x000fe400078ec0ff */
[----:B------:R-:W-:Y:S02]  /*18340*/  @!P3 PRMT R31, R138, 0x5410, RZ ;  /* 0x000054108a1fb816 */ /* 0x000fe400000000ff */
[----:B------:R-:W-:Y:S02]  /*18350*/  ISETP.GE.U32.AND P3, PT, R217, R0, PT ;  /* 0x00000000d900720c */ /* 0x000fe40003f66070 */
[----:B------:R-:W1:Y:S01]  /*18360*/  MUFU.EX2 R0, R27 ;  /* 0x0000001b00007308 */ /* 0x000e620000000800 */
[----:B------:R-:W-:Y:S01]  /*18370*/  FMUL.FTZ R135, R102, R2 ;  /* 0x0000000266877220 */ /* 0x000fe20000410000 */
[----:B------:R-:W-:Y:S01]  /*18380*/  @!P2 HFMA2.BF16_V2 R156, -RZ.H0_H0, RZ.H0_H0, -R64.H0_H0 ;  /* 0x200000ffff9ca231 */ /* 0x000fe20000340940 */
[----:B------:R-:W-:-:S03]  /*18390*/  IMAD.MOV.U32 R20, RZ, RZ, R137 ;  /* 0x000000ffff147224 */ /* 0x000fc600078e0089 */
[----:B------:R-:W-:Y:S01]  /*183a0*/  MOV R119, R135 ;  /* 0x0000008700777202 */ /* 0x000fe20000000f00 */
[----:B------:R-:W-:Y:S01]  /*183b0*/  IMAD.MOV.U32 R135, RZ, RZ, R165 ;  /* 0x000000ffff877224 */ /* 0x000fe200078e00a5 */
[----:B------:R-:W-:Y:S01]  /*183c0*/  @!P2 PRMT R64, R156, 0x5410, RZ ;  /* 0x000054109c40a816 */ /* 0x000fe200000000ff */
[-C--:B-1----:R-:W-:Y:S02]  /*183d0*/  FMUL.FTZ R152, R152, R0.reuse ;  /* 0x0000000098987220 */ /* 0x082fe40000410000 */
        /* <DEDUP_REMOVED lines=31> */
[----:B---3--:R-:W-:Y:S01]  /*185d0*/  FFMA.FTZ R27, R11, R0, R23 ;  /* 0x000000000b1b7223 */ /* 0x008fe20000010017 */
[----:B------:R-:W-:-:S04]  /*185e0*/  LOP3.LUT R0, R6, 0xff, RZ, 0xc0, !PT ;  /* 0x000000ff06007812 */ /* 0x000fc800078ec0ff */
[C---:B------:R-:W-:Y:S02]  /*185f0*/  ISETP.GE.U32.AND P5, PT, R217.reuse, R0, PT ;  /* 0x00000000d900720c */ /* 0x040fe40003fa6070 */
[----:B------:R-:W-:Y:S01]  /*18600*/  SHF.R.U32.HI R0, RZ, 0x18, R6 ;  /* 0x00000018ff007819 */ /* 0x000fe20000011606 */
[----:B------:R-:W-:Y:S02]  /*18610*/  IMAD.MOV.U32 R11, RZ, RZ, R247 ;  /* 0x000000ffff0b7224 */ /* 0x000fe400078e00f7 */
[----:B------:R-:W-:Y:S01]  /*18620*/  IMAD.MOV.U32 R247, RZ, RZ, R17 ;  /* 0x000000fffff77224 */ /* 0x000fe200078e0011 */
[----:B------:R-:W-:Y:S01]  /*18630*/  ISETP.GE.U32.AND P2, PT, R217, R0, PT ;  /* 0x00000000d900720c */ /* 0x000fe20003f46070 */
[----:B------:R-:W2:Y:S01]  /*18640*/  LDL.LU.64 R16, [R1+0x20] ;  /* 0x0000200001107983 */ /* 0x000ea20000300a00 */
[----:B------:R-:W-:-:S03]  /*18650*/  LOP3.LUT R0, R6, 0xffff, RZ, 0xc0, !PT ;  /* 0x0000ffff06007812 */ /* 0x000fc600078ec0ff */
[----:B------:R-:W3:Y:S01]  /*18660*/  LDL.LU.64 R6, [R1+0x30] ;  /* 0x0000300001067983 */ /* 0x000ee20000300a00 */
        /* <DEDUP_REMOVED lines=27> */
[----:B------:R-:W-:Y:S01]  /*18820*/  F2FP.BF16.PACK_AB R2, R24, R30 ;  /* 0x0000001e1802723e */ /* 0x000fe200000010ff */
[----:B------:R-:W-:Y:S03]  /*18830*/  MUFU.EX2 R41, R68 ;  /* 0x0000004400297308 */ /* 0x000fe60000000800 */
[C---:B------:R-:W-:Y:S02]  /*18840*/  PRMT R40, R2.reuse, 0x7632, R40 ;  /* 0x0000763202287816 */ /* 0x040fe40000000028 */
[----:B------:R-:W-:Y:S01]  /*18850*/  PRMT R39, R2, 0x7610, R39 ;  /* 0x0000761002277816 */ /* 0x000fe20000000027 */
[----:B------:R-:W-:-:S02]  /*18860*/  IMAD.MOV.U32 R2, RZ, RZ, R219 ;  /* 0x000000ffff027224 */ /* 0x000fc400078e00db */
[----:B------:R-:W1:Y:S01]  /*18870*/  MUFU.EX2 R219, R69 ;  /* 0x0000004500db7308 */ /* 0x000e620000000800 */
[----:B------:R-:W-:Y:S01]  /*18880*/  SHF.R.U32.HI R0, RZ, 0x8, R0 ;  /* 0x00000008ff007819 */ /* 0x000fe20000011600 */
[----:B------:R-:W-:Y:S01]  /*18890*/  @!P4 HFMA2.BF16_V2 R38, -RZ.H0_H0, RZ.H0_H0, -R40.H0_H0 ;  /* 0x200000ffff26c231 */ /* 0x000fe20000340928 */
[----:B------:R-:W-:Y:S02]  /*188a0*/  PRMT R56, R39, 0x5410, R40 ;  /* 0x0000541027387816 */ /* 0x000fe40000000028 */
[----:B------:R-:W-:Y:S02]  /*188b0*/  LOP3.LUT R0, R0, 0xffff, RZ, 0xc0, !PT ;  /* 0x0000ffff00007812 */ /* 0x000fe400078ec0ff */
[----:B------:R-:W-:Y:S02]  /*188c0*/  @!P4 PRMT R40, R38, 0x5410, RZ ;  /* 0x000054102628c816 */ /* 0x000fe400000000ff */
[----:B------:R-:W-:Y:S01]  /*188d0*/  ISETP.GE.U32.AND P4, PT, R217, R0, PT ;  /* 0x00000000d900720c */ /* 0x000fe20003f86070 */
[-C--:B------:R-:W-:Y:S01]  /*188e0*/  FMUL.FTZ R139, R43, R3.reuse ;  /* 0x000000032b8b7220 */ /* 0x080fe20000410000 */
[----:B------:R-:W-:Y:S01]  /*188f0*/  @!P6 HFMA2.BF16_V2 R43, -RZ.H0_H0, RZ.H0_H0, -R39.H0_H0 ;  /* 0x200000ffff2be231 */ /* 0x000fe20000340927 */
[----:B------:R-:W-:Y:S01]  /*18900*/  FMUL.FTZ R138, R42, R3 ;  /* 0x000000032a8a7220 */ /* 0x000fe20000410000 */
[----:B-1----:R-:W-:Y:S01]  /*18910*/  F2FP.BF16.PACK_AB R0, R219, R41 ;  /* 0x00000029db00723e */ /* 0x002fe200000010ff */
[----:B------:R-:W-:Y:S01]  /*18920*/  @!P5 HFMA2.BF16_V2 R42, -RZ.H0_H0, RZ.H0_H0, -R36.H0_H0 ;  /* 0x200000ffff2ad231 */ /* 0x000fe20000340924 */
[----:B------:R-:W-:Y:S01]  /*18930*/  IMAD.MOV.U32 R102, RZ, RZ, R179 ;  /* 0x000000ffff667224 */ /* 0x000fe200078e00b3 */
[----:B------:R-:W-:Y:S01]  /*18940*/  @!P6 PRMT R39, R43, 0x5410, RZ ;  /* 0x000054102b27e816 */ /* 0x000fe200000000ff */
[----:B------:R-:W-:Y:S01]  /*18950*/  IMAD.MOV.U32 R131, RZ, RZ, R178 ;  /* 0x000000ffff837224 */ /* 0x000fe200078e00b2 */
[----:B------:R-:W-:Y:S01]  /*18960*/  PRMT R38, R0, 0x7610, R38 ;  /* 0x0000761000267816 */ /* 0x000fe20000000026 */
[-C--:B------:R-:W-:Y:S01]  /*18970*/  FMUL.FTZ R154, R154, R3.reuse ;  /* 0x000000039a9a7220 */ /* 0x080fe20000410000 */
[----:B------:R-:W-:Y:S01]  /*18980*/  PRMT R37, R0, 0x7632, R37 ;  /* 0x0000763200257816 */ /* 0x000fe20000000025 */
        /* <DEDUP_REMOVED lines=30> */
[----:B------:R-:W-:Y:S02]  /*18b70*/  IMAD.MOV.U32 R43, RZ, RZ, R2 ;  /* 0x000000ffff2b7224 */ /* 0x000fe400078e0002 */
[----:B------:R-:W-:Y:S02]  /*18b80*/  IMAD.MOV.U32 R68, RZ, RZ, R65 ;  /* 0x000000ffff447224 */ /* 0x000fe400078e0041 */
[----:B------:R-:W-:Y:S01]  /*18b90*/  IMAD.MOV.U32 R65, RZ, RZ, R130 ;  /* 0x000000ffff417224 */ /* 0x000fe200078e0082 */
[----:B------:R-:W-:Y:S01]  /*18ba0*/  PRMT R130, R36, 0x5410, R29 ;  /* 0x0000541024827816 */ /* 0x000fe2000000001d */
[----:B------:R-:W-:Y:S01]  /*18bb0*/  IMAD.WIDE.U32 R2, R25, -0x2daee0ad, RZ ;  /* 0xd2511f5319027825 */ /* 0x000fe200078e00ff */
[----:B------:R-:W-:Y:S01]  /*18bc0*/  @!P4 HFMA2.BF16_V2 R46, -RZ.H0_H0, RZ.H0_H0, -R29.H0_H0 ;  /* 0x200000ffff2ec231 */ /* 0x000fe2000034091d */
[----:B------:R-:W-:Y:S01]  /*18bd0*/  @!P5 PRMT R36, R42, 0x5410, RZ ;  /* 0x000054102a24d816 */ /* 0x000fe200000000ff */
[----:B------:R-:W-:Y:S01]  /*18be0*/  @!P3 HFMA2.BF16_V2 R45, -RZ.H0_H0, RZ.H0_H0, -R38.H0_H0 ;  /* 0x200000ffff2db231 */ /* 0x000fe20000340926 */
[----:B------:R-:W-:Y:S01]  /*18bf0*/  ISETP.GE.U32.AND P5, PT, R217, R0, PT ;  /* 0x00000000d900720c */ /* 0x000fe20003fa6070 */
[----:B------:R-:W-:Y:S01]  /*18c00*/  IMAD.MOV.U32 R69, RZ, RZ, R131 ;  /* 0x000000ffff457224 */ /* 0x000fe200078e0083 */
[----:B------:R-:W-:Y:S01]  /*18c10*/  PRMT R131, R38, 0x5410, R37 ;  /* 0x0000541026837816 */ /* 0x000fe20000000025 */
[----:B------:R-:W-:Y:S01]  /*18c20*/  IMAD.MOV.U32 R42, RZ, RZ, R20 ;  /* 0x000000ffff2a7224 */ /* 0x000fe200078e0014 */
[----:B------:R-:W-:Y:S01]  /*18c30*/  @!P4 PRMT R29, R46, 0x5410, RZ ;  /* 0x000054102e1dc816 */ /* 0x000fe200000000ff */
[----:B------:R-:W-:Y:S01]  /*18c40*/  IMAD.MOV.U32 R46, RZ, RZ, R10 ;  /* 0x000000ffff2e7224 */ /* 0x000fe200078e000a */
[----:B------:R-:W-:-:S02]  /*18c50*/  @!P3 PRMT R38, R45, 0x5410, RZ ;  /* 0x000054102d26b816 */ /* 0x000fc400000000ff */
[----:B------:R-:W-:Y:S02]  /*18c60*/  MOV R45, R11 ;  /* 0x0000000b002d7202 */ /* 0x000fe40000000f00 */
[----:B------:R-:W-:Y:S02]  /*18c70*/  LOP3.LUT R11, R4, 0xffff, RZ, 0xc0, !PT ;  /* 0x0000ffff040b7812 */ /* 0x000fe400078ec0ff */
[--C-:B------:R-:W-:Y:S02]  /*18c80*/  SHF.R.U32.HI R20, RZ, 0x10, R4.reuse ;  /* 0x00000010ff147819 */ /* 0x100fe40000011604 */
[----:B------:R-:W-:Y:S01]  /*18c90*/  SHF.R.U32.HI R10, RZ, 0x18, R4 ;  /* 0x00000018ff0a7819 */ /* 0x000fe20000011604 */
[----:B------:R-:W-:-:S05]  /*18ca0*/  @!P2 HFMA2.BF16_V2 R44, -RZ.H0_H0, RZ.H0_H0, -R37.H0_H0 ;  /* 0x200000ffff2ca231 */ /* 0x000fca0000340925 */
[----:B------:R-:W-:Y:S01]  /*18cb0*/  @!P2 PRMT R37, R44, 0x5410, RZ ;  /* 0x000054102c25a816 */ /* 0x000fe200000000ff */
[----:B------:R-:W-:Y:S02]  /*18cc0*/  IMAD.MOV.U32 R44, RZ, RZ, R45 ;  /* 0x000000ffff2c7224 */ /* 0x000fe400078e002d */
[----:B------:R-:W-:Y:S02]  /*18cd0*/  IMAD.MOV.U32 R45, RZ, RZ, R46 ;  /* 0x000000ffff2d7224 */ /* 0x000fe400078e002e */
[----:B------:R-:W-:Y:S02]  /*18ce0*/  IMAD.MOV.U32 R46, RZ, RZ, R42 ;  /* 0x000000ffff2e7224 */ /* 0x000fe400078e002a */
[----:B------:R-:W-:Y:S02]  /*18cf0*/  IMAD.MOV.U32 R42, RZ, RZ, R43 ;  /* 0x000000ffff2a7224 */ /* 0x000fe400078e002b */
[----:B------:R-:W-:Y:S01]  /*18d00*/  IMAD.MOV.U32 R43, RZ, RZ, R9 ;  /* 0x000000ffff2b7224 */ /* 0x000fe200078e0009 */
[----:B------:R-:W-:-:S02]  /*18d10*/  ISETP.GE.U32.AND P3, PT, R217, R10, PT ;  /* 0x0000000ad900720c */ /* 0x000fc40003f66070 */
[----:B------:R-:W-:Y:S02]  /*18d20*/  PRMT R25, R28, 0x7632, R25 ;  /* 0x000076321c197816 */ /* 0x000fe40000000019 */
[----:B--2---:R-:W-:Y:S02]  /*18d30*/  LOP3.LUT R0, R17, R236, R34, 0x96, !PT ;  /* 0x000000ec11007212 */ /* 0x004fe400078e9622 */
[----:B---3--:R-:W-:-:S03]  /*18d40*/  LOP3.LUT R3, R3, R220, R6, 0x96, !PT ;  /* 0x000000dc03037212 */ /* 0x008fc600078e9606 */
[----:B------:R-:W-:-:S04]  /*18d50*/  IMAD.WIDE.U32 R6, R0, -0x2daee0ad, RZ ;  /* 0xd2511f5300067825 */ /* 0x000fc800078e00ff */
[----:B------:R-:W-:Y:S01]  /*18d60*/  IMAD.WIDE.U32 R4, R3, -0x326172a9, RZ ;  /* 0xcd9e8d5703047825 */ /* 0x000fe200078e00ff */
[----:B------:R-:W-:-:S04]  /*18d70*/  LOP3.LUT R0, R7, R215, R2, 0x96, !PT ;  /* 0x000000d707007212 */ /* 0x000fc800078e9602 */
[----:B------:R-:W-:Y:S01]  /*18d80*/  LOP3.LUT R2, R5, R214, R16, 0x96, !PT ;  /* 0x000000d605027212 */ /* 0x000fe200078e9610 */
[----:B------:R-:W-:Y:S01]  /*18d90*/  IMAD.MOV.U32 R5, RZ, RZ, R8 ;  /* 0x000000ffff057224 */ /* 0x000fe200078e0008 */
[----:B------:R-:W2:Y:S03]  /*18da0*/  LDL.LU.64 R16, [R1+0x198] ;  /* 0x0001980001107983 */ /* 0x000ea60000300a00 */
[----:B------:R-:W-:-:S05]  /*18db0*/  IMAD.WIDE.U32 R2, R2, -0x2daee0ad, RZ ;  /* 0xd2511f5302027825 */ /* 0x000fca00078e00ff */
[----:B------:R-:W-:Y:S01]  /*18dc0*/  LOP3.LUT R3, R3, R213, R6, 0x96, !PT ;  /* 0x000000d503037212 */ /* 0x000fe200078e9606 */
[----:B------:R-:W-:-:S05]  /*18dd0*/  IMAD.WIDE.U32 R6, R0, -0x326172a9, RZ ;  /* 0xcd9e8d5700067825 */ /* 0x000fca00078e00ff */
[----:B------:R-:W-:-:S05]  /*18de0*/  LOP3.LUT R0, R7, R212, R4, 0x96, !PT ;  /* 0x000000d407007212 */ /* 0x000fca00078e9604 */
[----:B------:R-:W-:-:S05]  /*18df0*/  IMAD.WIDE.U32 R8, R0, -0x2daee0ad, RZ ;  /* 0xd2511f5300087825 */ /* 0x000fca00078e00ff */
[----:B------:R-:W-:Y:S01]  /*18e00*/  LOP3.LUT R2, R9, R210, R2, 0x96, !PT ;  /* 0x000000d209027212 */ /* 0x000fe200078e9602 */
[----:B------:R-:W-:Y:S02]  /*18e10*/  IMAD.MOV.U32 R0, RZ, RZ, R5 ;  /* 0x000000ffff007224 */ /* 0x000fe400078e0005 */
[----:B------:R-:W-:-:S04]  /*18e20*/  IMAD.WIDE.U32 R4, R3, -0x326172a9, RZ ;  /* 0xcd9e8d5703047825 */ /* 0x000fc800078e00ff */
[----:B------:R-:W-:-:S04]  /*18e30*/  IMAD.WIDE.U32 R2, R2, -0x326172a9, RZ ;  /* 0xcd9e8d5702027825 */ /* 0x000fc800078e00ff */
[----:B------:R-:W-:Y:S01]  /*18e40*/  IMAD.MOV.U32 R7, RZ, RZ, R0 ;  /* 0x000000ffff077224 */ /* 0x000fe200078e0000 */
[----:B------:R-:W-:-:S04]  /*18e50*/  LOP3.LUT R0, R2, 0xff, RZ, 0xc0, !PT ;  /* 0x000000ff02007812 */ /* 0x000fc800078ec0ff */
[----:B------:R-:W-:Y:S02]  /*18e60*/  ISETP.GE.U32.AND P2, PT, R217, R0, PT ;  /* 0x00000000d900720c */ /* 0x000fe40003f46070 */
[----:B------:R-:W-:Y:S01]  /*18e70*/  SHF.R.U32.HI R0, RZ, 0x8, R11 ;  /* 0x00000008ff007819 */ /* 0x000fe2000001160b */
[----:B------:R-:W-:Y:S02]  /*18e80*/  IMAD.MOV.U32 R11, RZ, RZ, R218 ;  /* 0x000000ffff0b7224 */ /* 0x000fe400078e00da */
[----:B------:R-:W-:Y:S01]  /*18e90*/  IMAD.MOV.U32 R9, RZ, RZ, R22 ;  /* 0x000000ffff097224 */ /* 0x000fe200078e0016 */
[----:B------:R1:W-:Y:S01]  /*18ea0*/  MUFU.EX2 R218, R84 ;  /* 0x0000005400da7308 */ /* 0x0003e20000000800 */
[----:B------:R-:W-:Y:S02]  /*18eb0*/  LOP3.LUT R0, R0, 0xffff, RZ, 0xc0, !PT ;  /* 0x0000ffff00007812 */ /* 0x000fe400078ec0ff */
[----:B------:R-:W-:Y:S02]  /*18ec0*/  LOP3.LUT R4, R3, R209, R4, 0x96, !PT ;  /* 0x000000d103047212 */ /* 0x000fe400078e9604 */
[----:B------:R-:W-:-:S02]  /*18ed0*/  LOP3.LUT R3, R2, 0xffff, RZ, 0xc0, !PT ;  /* 0x0000ffff02037812 */ /* 0x000fc400078ec0ff */
[----:B------:R-:W-:Y:S02]  /*18ee0*/  SHF.R.U32.HI R10, RZ, 0x10, R2 ;  /* 0x00000010ff0a7819 */ /* 0x000fe40000011602 */
[----:B------:R-:W-:Y:S01]  /*18ef0*/  ISETP.GE.U32.AND P4, PT, R217, R0, PT ;  /* 0x00000000d900720c */ /* 0x000fe20003f86070 */
[----:B-1----:R-:W-:Y:S02]  /*18f00*/  IMAD.MOV.U32 R84, RZ, RZ, R11 ;  /* 0x000000ffff547224 */ /* 0x002fe400078e000b */
[----:B------:R-:W-:Y:S02]  /*18f10*/  IMAD.MOV.U32 R11, RZ, RZ, R7 ;  /* 0x000000ffff0b7224 */ /* 0x000fe400078e0007 */
[----:B------:R-:W-:Y:S02]  /*18f20*/  IMAD.MOV.U32 R7, RZ, RZ, R9 ;  /* 0x000000ffff077224 */ /* 0x000fe400078e0009 */
[--C-:B------:R-:W-:Y:S01]  /*18f30*/  FADD.FTZ R9, R21, R26.reuse ;  /* 0x0000001a15097221 */ /* 0x100fe20000010000 */
[----:B------:R-:W-:-:S02]  /*18f40*/  PRMT R26, R28, 0x7610, R26 ;  /* 0x000076101c1a7816 */ /* 0x000fc4000000001a */
[----:B------:R-:W-:Y:S01]  /*18f50*/  SHF.R.U32.HI R2, RZ, 0x18, R2 ;  /* 0x00000018ff027819 */ /* 0x000fe20000011602 */
[----:B------:R1:W3:Y:S02]  /*18f60*/  MUFU.EX2 R0, R80 ;  /* 0x0000005000007308 */ /* 0x0002e40000000800 */
[----:B------:R-:W-:Y:S01]  /*18f70*/  @!P5 HFMA2.BF16_V2 R47, -RZ.H0_H0, RZ.H0_H0, -R26.H0_H0 ;  /* 0x200000ffff2fd231 */ /* 0x000fe2000034091a */
[----:B------:R-:W-:Y:S01]  /*18f80*/  ISETP.GE.U32.AND P6, PT, R217, R2, PT ;  /* 0x00000002d900720c */ /* 0x000fe20003fc6070 */
[----:B------:R-:W-:Y:S01]  /*18f90*/  IMAD.MOV.U32 R21, RZ, RZ, R103 ;  /* 0x000000ffff157224 */ /* 0x000fe200078e0067 */
[----:B------:R-:W-:Y:S02]  /*18fa0*/  LOP3.LUT R2, R20, 0xff, RZ, 0xc0, !PT ;  /* 0x000000ff14027812 */ /* 0x000fe400078ec0ff */
[----:B------:R-:W-:Y:S02]  /*18fb0*/  PRMT R103, R26, 0x5410, R25 ;  /* 0x000054101a677816 */ /* 0x000fe40000000019 */
[----:B------:R-:W-:Y:S01]  /*18fc0*/  @!P5 PRMT R26, R47, 0x5410, RZ ;  /* 0x000054102f1ad816 */ /* 0x000fe200000000ff */
[----:B-1----:R-:W-:-:S02]  /*18fd0*/  IMAD.MOV.U32 R80, RZ, RZ, R187 ;  /* 0x000000ffff507224 */ /* 0x002fc400078e00bb */
[----:B------:R-:W1:Y:S01]  /*18fe0*/  MUFU.EX2 R187, R96 ;  /* 0x0000006000bb7308 */ /* 0x000e620000000800 */
[----:B------:R-:W-:Y:S02]  /*18ff0*/  ISETP.GE.U32.AND P5, PT, R217, R2, PT ;  /* 0x00000002d900720c */ /* 0x000fe40003fa6070 */
[----:B------:R-:W-:Y:S01]  /*19000*/  SHF.R.U32.HI R2, RZ, 0x8, R3 ;  /* 0x00000008ff027819 */ /* 0x000fe20000011603 */
[----:B------:R-:W-:-:S03]  /*19010*/  @!P4 HFMA2.BF16_V2 R50, -RZ.H0_H0, RZ.H0_H0, -R25.H0_H0 ;  /* 0x200000ffff32c231 */ /* 0x000fc60000340919 */
[----:B------:R-:W-:Y:S02]  /*19020*/  LOP3.LUT R2, R2, 0xffff, RZ, 0xc0, !PT ;  /* 0x0000ffff02027812 */ /* 0x000fe400078ec0ff */
[----:B------:R-:W-:Y:S02]  /*19030*/  @!P4 PRMT R25, R50, 0x5410, RZ ;  /* 0x000054103219c816 */ /* 0x000fe400000000ff */
[----:B------:R-:W-:Y:S01]  /*19040*/  MOV R50, R21 ;  /* 0x0000001500327202 */ /* 0x000fe20000000f00 */
[C---:B---3--:R-:W-:Y:S01]  /*19050*/  FADD.FTZ R21, R0.reuse, R27 ;  /* 0x0000001b00157221 */ /* 0x048fe20000010000 */
[----:B------:R-:W-:Y:S02]  /*19060*/  ISETP.GE.U32.AND P4, PT, R217, R2, PT ;  /* 0x00000002d900720c */ /* 0x000fe40003f86070 */
[----:B------:R-:W-:Y:S02]  /*19070*/  F2FP.BF16.PACK_AB R2, R0, R23 ;  /* 0x000000170002723e */ /* 0x000fe400000010ff */
[----:B-1----:R-:W-:-:S04]  /*19080*/  F2FP.BF16.PACK_AB R0, R187, R218 ;  /* 0x000000dabb00723e */ /* 0x002fc800000010ff */
[C---:B------:R-:W-:Y:S01]  /*19090*/  PRMT R28, R0.reuse, 0x7610, R28 ;  /* 0x00007610001c7816 */ /* 0x040fe2000000001c */
[----:B------:R-:W-:Y:S01]  /*190a0*/  IMAD.MOV.U32 R96, RZ, RZ, R44 ;  /* 0x000000ffff607224 */ /* 0x000fe200078e002c */
[----:B------:R-:W-:Y:S01]  /*190b0*/  PRMT R27, R0, 0x7632, R27 ;  /* 0x00007632001b7816 */ /* 0x000fe2000000001b */
[----:B------:R-:W-:Y:S02]  /*190c0*/  IMAD.MOV.U32 R44, RZ, RZ, R45 ;  /* 0x000000ffff2c7224 */ /* 0x000fe400078e002d */
[----:B------:R-:W-:Y:S01]  /*190d0*/  @!P5 HFMA2.BF16_V2 R51, -RZ.H0_H0, RZ.H0_H0, -R28.H0_H0 ;  /* 0x200000ffff33d231 */ /* 0x000fe2000034091c */
[----:B------:R-:W-:Y:S01]  /*190e0*/  IMAD.MOV.U32 R45, RZ, RZ, R46 ;  /* 0x000000ffff2d7224 */ /* 0x000fe200078e002e */
[----:B------:R-:W-:Y:S01]  /*190f0*/  LOP3.LUT R0, R4, 0xff, RZ, 0xc0, !PT ;  /* 0x000000ff04007812 */ /* 0x000fe200078ec0ff */
[----:B------:R-:W-:Y:S01]  /*19100*/  IMAD.MOV.U32 R46, RZ, RZ, R102 ;  /* 0x000000ffff2e7224 */ /* 0x000fe200078e0066 */
[----:B------:R-:W-:Y:S02]  /*19110*/  PRMT R102, R28, 0x5410, R27 ;  /* 0x000054101c667816 */ /* 0x000fe4000000001b */
[----:B------:R-:W-:-:S02]  /*19120*/  @!P5 PRMT R28, R51, 0x5410, RZ ;  /* 0x00005410331cd816 */ /* 0x000fc400000000ff */
[----:B------:R-:W-:Y:S02]  /*19130*/  ISETP.GE.U32.AND P5, PT, R217, R0, PT ;  /* 0x00000000d900720c */ /* 0x000fe40003fa6070 */
[----:B------:R-:W-:Y:S01]  /*19140*/  LOP3.LUT R0, R4, 0xffff, RZ, 0xc0, !PT ;  /* 0x0000ffff04007812 */ /* 0x000fe200078ec0ff */
[----:B------:R-:W-:Y:S02]  /*19150*/  IMAD.MOV.U32 R20, RZ, RZ, R11 ;  /* 0x000000ffff147224 */ /* 0x000fe400078e000b */
[----:B------:R-:W-:Y:S01]  /*19160*/  IMAD.MOV.U32 R47, RZ, RZ, R7 ;  /* 0x000000ffff2f7224 */ /* 0x000fe200078e0007 */
[----:B------:R-:W-:Y:S01]  /*19170*/  MUFU.EX2 R11, R97 ;  /* 0x00000061000b7308 */ /* 0x000fe20000000800 */
[----:B------:R-:W-:Y:S01]  /*19180*/  SHF.R.U32.HI R0, RZ, 0x8, R0 ;  /* 0x00000008ff007819 */ /* 0x000fe20000011600 */
[----:B------:R-:W-:Y:S01]  /*19190*/  @!P3 HFMA2.BF16_V2 R54, -RZ.H0_H0, RZ.H0_H0, -R27.H0_H0 ;  /* 0x200000ffff36b231 */ /* 0x000fe2000034091b */
[--C-:B------:R-:W-:Y:S02]  /*191a0*/  LOP3.LUT R22, R5, R161, R6.reuse, 0x96, !PT ;  /* 0x000000a105167212 */ /* 0x100fe400078e9606 */
[----:B------:R-:W-:-:S03]  /*191b0*/  PRMT R6, R2, 0x7610, R6 ;  /* 0x0000761002067816 */ /* 0x000fc60000000006 */
[----:B------:R1:W3:Y:S01]  /*191c0*/  MUFU.EX2 R7, R85 ;  /* 0x0000005500077308 */ /* 0x0002e20000000800 */
[----:B------:R-:W-:Y:S01]  /*191d0*/  LOP3.LUT R0, R0, 0xffff, RZ, 0xc0, !PT ;  /* 0x0000ffff00007812 */ /* 0x000fe200078ec0ff */
[----:B------:R-:W-:Y:S01]  /*191e0*/  @!P5 HFMA2.BF16_V2 R57, -RZ.H0_H0, RZ.H0_H0, -R6.H0_H0 ;  /* 0x200000ffff39d231 */ /* 0x000fe20000340906 */
[----:B------:R-:W-:Y:S02]  /*191f0*/  @!P3 PRMT R27, R54, 0x5410, RZ ;  /* 0x00005410361bb816 */ /* 0x000fe400000000ff */
[----:B------:R-:W-:Y:S01]  /*19200*/  PRMT R5, R2, 0x7632, R5 ;  /* 0x0000763202057816 */ /* 0x000fe20000000005 */
[----:B------:R-:W-:Y:S01]  /*19210*/  IMAD.WIDE.U32 R2, R22, -0x2daee0ad, RZ ;  /* 0xd2511f5316027825 */ /* 0x000fe200078e00ff */
[----:B------:R-:W-:Y:S02]  /*19220*/  ISETP.GE.U32.AND P3, PT, R217, R0, PT ;  /* 0x00000000d900720c */ /* 0x000fe40003f66070 */
[----:B------:R-:W-:Y:S01]  /*19230*/  LOP3.LUT R0, R10, 0xff, RZ, 0xc0, !PT ;  /* 0x000000ff0a007812 */ /* 0x000fe200078ec0ff */
[----:B-1----:R-:W-:Y:S01]  /*19240*/  IMAD.MOV.U32 R85, RZ, RZ, R55 ;  /* 0x000000ffff557224 */ /* 0x002fe200078e0037 */
[----:B------:R-:W-:-:S02]  /*19250*/  PRMT R55, R6, 0x5410, R5 ;  /* 0x0000541006377816 */ /* 0x000fc40000000005 */
[----:B------:R-:W-:Y:S02]  /*19260*/  @!P5 PRMT R6, R57, 0x5410, RZ ;  /* 0x000054103906d816 */ /* 0x000fe400000000ff */
[----:B------:R-:W-:Y:S02]  /*19270*/  ISETP.GE.U32.AND P5, PT, R217, R0, PT ;  /* 0x00000000d900720c */ /* 0x000fe40003fa6070 */
[----:B------:R-:W-:Y:S02]  /*19280*/  LOP3.LUT R0, R3, R244, R8, 0x96, !PT ;  /* 0x000000f403007212 */ /* 0x000fe400078e9608 */
[----:B---3--:R-:W-:Y:S01]  /*19290*/  F2FP.BF16.PACK_AB R8, R11, R7 ;  /* 0x000000070b08723e */ /* 0x008fe200000010ff */
[----:B------:R-:W-:-:S03]  /*192a0*/  IMAD.MOV.U32 R57, RZ, RZ, R47 ;  /* 0x000000ffff397224 */ /* 0x000fc600078e002f */
[C---:B------:R-:W-:Y:S01]  /*192b0*/  PRMT R23, R8.reuse, 0x7610, R23 ;  /* 0x0000761008177816 */ /* 0x040fe20000000017 */
[----:B------:R-:W-:Y:S01]  /*192c0*/  IMAD.MOV.U32 R47, RZ, RZ, R20 ;  /* 0x000000ffff2f7224 */ /* 0x000fe200078e0014 */
[----:B------:R-:W-:Y:S01]  /*192d0*/  PRMT R8, R8, 0x7632, R8 ;  /* 0x0000763208087816 */ /* 0x000fe20000000008 */
[----:B------:R-:W-:Y:S01]  /*192e0*/  FADD.FTZ R20, R30, R9 ;  /* 0x000000091e147221 */ /* 0x000fe20000010000 */
[C---:B------:R-:W-:Y:S01]  /*192f0*/  LOP3.LUT R9, R2.reuse, 0xff, RZ, 0xc0, !PT ;  /* 0x000000ff02097812 */ /* 0x040fe200078ec0ff */
[----:B------:R-:W-:Y:S01]  /*19300*/  @!P2 HFMA2.BF16_V2 R60, -RZ.H0_H0, RZ.H0_H0, -R23.H0_H0 ;  /* 0x200000ffff3ca231 */ /* 0x000fe20000340917 */
[----:B------:R-:W-:Y:S02]  /*19310*/  LOP3.LUT R3, R2, 0xffff, RZ, 0xc0, !PT ;  /* 0x0000ffff02037812 */ /* 0x000fe400078ec0ff */
[--C-:B------:R-:W-:Y:S02]  /*19320*/  SHF.R.U32.HI R30, RZ, 0x10, R2.reuse ;  /* 0x00000010ff1e7819 */ /* 0x100fe40000011602 */
[----:B------:R-:W-:-:S02]  /*19330*/  SHF.R.U32.HI R2, RZ, 0x18, R2 ;  /* 0x00000018ff027819 */ /* 0x000fc40000011602 */
[----:B------:R-:W-:Y:S02]  /*19340*/  PRMT R54, R23, 0x5410, R8 ;  /* 0x0000541017367816 */ /* 0x000fe40000000008 */
[----:B------:R-:W-:Y:S02]  /*19350*/  @!P2 PRMT R23, R60, 0x5410, RZ ;  /* 0x000054103c17a816 */ /* 0x000fe400000000ff */
[----:B------:R-:W-:Y:S01]  /*19360*/  ISETP.GE.U32.AND P2, PT, R217, R2, PT ;  /* 0x00000002d900720c */ /* 0x000fe20003f46070 */
[----:B------:R-:W-:Y:S01]  /*19370*/  @!P3 HFMA2.BF16_V2 R58, -RZ.H0_H0, RZ.H0_H0, -R5.H0_H0 ;  /* 0x200000ffff3ab231 */ /* 0x000fe20000340905 */
[----:B------:R-:W-:Y:S01]  /*19380*/  SHF.R.U32.HI R2, RZ, 0x8, R3 ;  /* 0x00000008ff027819 */ /* 0x000fe20000011603 */
[----:B------:R-:W-:Y:S01]  /*19390*/  @!P4 HFMA2.BF16_V2 R59, -RZ.H0_H0, RZ.H0_H0, -R8.H0_H0 ;  /* 0x200000ffff3bc231 */ /* 0x000fe20000340908 */
[----:B------:R-:W-:Y:S02]  /*193a0*/  PRMT R10, R81, 0x7610, R10 ;  /* 0x00007610510a7816 */ /* 0x000fe4000000000a */
[----:B------:R-:W-:-:S02]  /*193b0*/  LOP3.LUT R2, R2, 0xffff, RZ, 0xc0, !PT ;  /* 0x0000ffff02027812 */ /* 0x000fc400078ec0ff */
[----:B------:R-:W-:Y:S01]  /*193c0*/  @!P3 PRMT R5, R58, 0x5410, RZ ;  /* 0x000054103a05b816 */ /* 0x000fe200000000ff */
[----:B------:R-:W-:Y:S01]  /*193d0*/  @!P5 HFMA2.BF16_V2 R61, -RZ.H0_H0, RZ.H0_H0, -R10.H0_H0 ;  /* 0x200000ffff3dd231 */ /* 0x000fe2000034090a */
[----:B------:R-:W-:Y:S02]  /*193e0*/  ISETP.GE.U32.AND P3, PT, R217, R9, PT ;  /* 0x00000009d900720c */ /* 0x000fe40003f66070 */
[----:B------:R-:W-:Y:S02]  /*193f0*/  @!P4 PRMT R8, R59, 0x5410, RZ ;  /* 0x000054103b08c816 */ /* 0x000fe400000000ff */
[----:B------:R-:W-:Y:S02]  /*19400*/  PRMT R9, R81, 0x7632, R9 ;  /* 0x0000763251097816 */ /* 0x000fe40000000009 */
[----:B------:R-:W-:Y:S02]  /*19410*/  ISETP.GE.U32.AND P4, PT, R217, R2, PT ;  /* 0x00000002d900720c */ /* 0x000fe40003f86070 */
[----:B------:R1:W-:Y:S01]  /*19420*/  MUFU.EX2 R2, R100 ;  /* 0x0000006400027308 */ /* 0x0003e20000000800 */
[----:B------:R-:W-:-:S02]  /*19430*/  LOP3.LUT R3, R0, 0xff, RZ, 0xc0, !PT ;  /* 0x000000ff00037812 */ /* 0x000fc400078ec0ff */
[----:B------:R-:W-:Y:S02]  /*19440*/  PRMT R51, R10, 0x5410, R9 ;  /* 0x000054100a337816 */ /* 0x000fe40000000009 */
[----:B------:R-:W-:Y:S02]  /*19450*/  @!P5 PRMT R10, R61, 0x5410, RZ ;  /* 0x000054103d0ad816 */ /* 0x000fe400000000ff */
[----:B------:R-:W-:Y:S02]  /*19460*/  ISETP.GE.U32.AND P5, PT, R217, R3, PT ;  /* 0x00000003d900720c */ /* 0x000fe40003fa6070 */
[----:B------:R-:W-:Y:S01]  /*19470*/  LOP3.LUT R3, R0, 0xffff, RZ, 0xc0, !PT ;  /* 0x0000ffff00037812 */ /* 0x000fe200078ec0ff */
[----:B-1----:R-:W-:Y:S02]  /*19480*/  IMAD.MOV.U32 R100, RZ, RZ, R183 ;  /* 0x000000ffff647224 */ /* 0x002fe400078e00b7 */
[----:B------:R-:W1:Y:S01]  /*19490*/  MUFU.EX2 R183, R101 ;  /* 0x0000006500b77308 */ /* 0x000e620000000800 */
[----:B------:R-:W-:Y:S01]  /*194a0*/  SHF.R.U32.HI R3, RZ, 0x8, R3 ;  /* 0x00000008ff037819 */ /* 0x000fe20000011603 */
[----:B------:R-:W-:-:S03]  /*194b0*/  @!P6 HFMA2.BF16_V2 R62, -RZ.H0_H0, RZ.H0_H0, -R9.H0_H0 ;  /* 0x200000ffff3ee231 */ /* 0x000fc60000340909 */
[----:B------:R-:W-:Y:S02]  /*194c0*/  LOP3.LUT R3, R3, 0xffff, RZ, 0xc0, !PT ;  /* 0x0000ffff03037812 */ /* 0x000fe400078ec0ff */
[----:B------:R-:W-:Y:S02]  /*194d0*/  @!P6 PRMT R9, R62, 0x5410, RZ ;  /* 0x000054103e09e816 */ /* 0x000fe400000000ff */
[----:B------:R-:W-:Y:S01]  /*194e0*/  ISETP.GE.U32.AND P6, PT, R217, R3, PT ;  /* 0x00000003d900720c */ /* 0x000fe20003fc6070 */
[----:B------:R-:W-:Y:S01]  /*194f0*/  FADD.FTZ R21, R7, R21 ;  /* 0x0000001507157221 */ /* 0x000fe20000010000 */
[----:B-1----:R-:W-:-:S04]  /*19500*/  F2FP.BF16.PACK_AB R3, R183, R2 ;  /* 0x00000002b703723e */ /* 0x002fc800000010ff */
[C---:B------:R-:W-:Y:S01]  /*19510*/  PRMT R7, R3.reuse, 0x7610, R7 ;  /* 0x0000761003077816 */ /* 0x040fe20000000007 */
[----:B------:R-:W-:Y:S02]  /*19520*/  IMAD.MOV.U32 R60, RZ, RZ, R185 ;  /* 0x000000ffff3c7224 */ /* 0x000fe400078e00b9 */
[----:B------:R-:W-:Y:S01]  /*19530*/  FADD.FTZ R20, R24, R20 ;  /* 0x0000001418147221 */ /* 0x000fe20000010000 */
[----:B------:R-:W-:Y:S01]  /*19540*/  MUFU.EX2 R185, R117 ;  /* 0x0000007500b97308 */ /* 0x000fe20000000800 */
[----:B------:R-:W-:Y:S01]  /*19550*/  IMAD.MOV.U32 R62, RZ, RZ, R186 ;  /* 0x000000ffff3e7224 */ /* 0x000fe200078e00ba */
[----:B------:R-:W-:Y:S01]  /*19560*/  @!P5 HFMA2.BF16_V2 R63, -RZ.H0_H0, RZ.H0_H0, -R7.H0_H0 ;  /* 0x200000ffff3fd231 */ /* 0x000fe20000340907 */
[----:B------:R-:W-:Y:S01]  /*19570*/  PRMT R24, R3, 0x7632, R24 ;  /* 0x0000763203187816 */ /* 0x000fe20000000018 */
[----:B------:R-:W-:Y:S01]  /*19580*/  IMAD.MOV.U32 R101, RZ, RZ, R80 ;  /* 0x000000ffff657224 */ /* 0x000fe200078e0050 */
[----:B------:R-:W-:-:S03]  /*19590*/  SHF.R.U32.HI R3, RZ, 0x18, R4 ;  /* 0x00000018ff037819 */ /* 0x000fc60000011604 */
[----:B------:R-:W1:Y:S01]  /*195a0*/  MUFU.EX2 R186, R128 ;  /* 0x0000008000ba7308 */ /* 0x000e620000000800 */
[----:B------:R-:W-:Y:S02]  /*195b0*/  PRMT R80, R7, 0x5410, R24 ;  /* 0x0000541007507816 */ /* 0x000fe40000000018 */
[----:B------:R-:W-:Y:S02]  /*195c0*/  @!P5 PRMT R7, R63, 0x5410, RZ ;  /* 0x000054103f07d816 */ /* 0x000fe400000000ff */
[----:B------:R-:W-:Y:S02]  /*195d0*/  ISETP.GE.U32.AND P5, PT, R217, R3, PT ;  /* 0x00000003d900720c */ /* 0x000fe40003fa6070 */
[----:B------:R-:W-:Y:S01]  /*195e0*/  SHF.R.U32.HI R3, RZ, 0x10, R4 ;  /* 0x00000010ff037819 */ /* 0x000fe20000011604 */
[----:B------:R-:W-:Y:S01]  /*195f0*/  @!P6 HFMA2.BF16_V2 R66, -RZ.H0_H0, RZ.H0_H0, -R24.H0_H0 ;  /* 0x200000ffff42e231 */ /* 0x000fe20000340918 */
[----:B------:R-:W-:Y:S02]  /*19600*/  IMAD.MOV.U32 R63, RZ, RZ, R182 ;  /* 0x000000ffff3f7224 */ /* 0x000fe400078e00b6 */
[----:B------:R-:W-:Y:S01]  /*19610*/  LOP3.LUT R3, R3, 0xff, RZ, 0xc0, !PT ;  /* 0x000000ff03037812 */ /* 0x000fe200078ec0ff */
[----:B------:R3:W-:Y:S01]  /*19620*/  MUFU.EX2 R182, R112 ;  /* 0x0000007000b67308 */ /* 0x0007e20000000800 */
[----:B------:R-:W-:-:S02]  /*19630*/  @!P6 PRMT R24, R66, 0x5410, RZ ;  /* 0x000054104218e816 */ /* 0x000fc400000000ff */
[----:B------:R-:W-:Y:S02]  /*19640*/  ISETP.GE.U32.AND P6, PT, R217, R3, PT ;  /* 0x00000003d900720c */ /* 0x000fe40003fc6070 */
[----:B-1----:R-:W-:-:S04]  /*19650*/  F2FP.BF16.PACK_AB R3, R186, R185 ;  /* 0x000000b9ba03723e */ /* 0x002fc800000010ff */
[----:B------:R-:W-:Y:S01]  /*19660*/  PRMT R22, R3, 0x7610, R22 ;  /* 0x0000761003167816 */ /* 0x000fe20000000016 */
[----:B---3--:R-:W-:Y:S02]  /*19670*/  IMAD.MOV.U32 R112, RZ, RZ, R181 ;  /* 0x000000ffff707224 */ /* 0x008fe400078e00b5 */
[----:B------:R-:W1:Y:S01]  /*19680*/  MUFU.EX2 R181, R116 ;  /* 0x0000007400b57308 */ /* 0x000e620000000800 */
[--C-:B------:R-:W-:Y:S01]  /*19690*/  FADD.FTZ R4, R11, R21.reuse ;  /* 0x000000150b047221 */ /* 0x100fe20000010000 */
[----:B------:R-:W-:Y:S01]  /*196a0*/  PRMT R21, R3, 0x7632, R21 ;  /* 0x0000763203157816 */ /* 0x000fe20000000015 */
[----:B------:R-:W-:Y:S01]  /*196b0*/  @!P3 HFMA2.BF16_V2 R71, -RZ.H0_H0, RZ.H0_H0, -R22.H0_H0 ;  /* 0x200000ffff47b231 */ /* 0x000fe20000340916 */
[----:B------:R-:W-:Y:S02]  /*196c0*/  LOP3.LUT R3, R30, 0xff, RZ, 0xc0, !PT ;  /* 0x000000ff1e037812 */ /* 0x000fe400078ec0ff */
[----:B------:R-:W-:Y:S02]  /*196d0*/  PRMT R66, R22, 0x5410, R21 ;  /* 0x0000541016427816 */ /* 0x000fe40000000015 */
[----:B------:R-:W-:-:S02]  /*196e0*/  @!P3 PRMT R22, R71, 0x5410, RZ ;  /* 0x000054104716b816 */ /* 0x000fc400000000ff */
[----:B------:R-:W-:Y:S01]  /*196f0*/  ISETP.GE.U32.AND P3, PT, R217, R3, PT ;  /* 0x00000003d900720c */ /* 0x000fe20003f66070 */
[----:B------:R-:W-:Y:S01]  /*19700*/  FADD.FTZ R97, R2, R4 ;  /* 0x0000000402617221 */ /* 0x000fe20000010000 */
[----:B-1----:R-:W-:-:S04]  /*19710*/  F2FP.BF16.PACK_AB R3, R181, R182 ;  /* 0x000000b6b503723e */ /* 0x002fc800000010ff */
[----:B------:R-:W-:Y:S01]  /*19720*/  PRMT R4, R3, 0x7632, R4 ;  /* 0x0000763203047816 */ /* 0x000fe20000000004 */
[----:B------:R-:W-:-:S04]  /*19730*/  IMAD.MOV.U32 R116, RZ, RZ, R65 ;  /* 0x000000ffff747224 */ /* 0x000fc800078e0041 */
[----:B------:R-:W-:Y:S01]  /*19740*/  @!P2 HFMA2.BF16_V2 R83, -RZ.H0_H0, RZ.H0_H0, -R4.H0_H0 ;  /* 0x200000ffff53a231 */ /* 0x000fe20000340904 */
[----:B------:R-:W-:-:S04]  /*19750*/  PRMT R65, R3, 0x5410, R4 ;  /* 0x0000541003417816 */ /* 0x000fc80000000004 */
[----:B------:R-:W-:Y:S02]  /*19760*/  @!P2 PRMT R4, R83, 0x5410, RZ ;  /* 0x000054105304a816 */ /* 0x000fe400000000ff */
[----:B------:R-:W3:Y:S01]  /*19770*/  LDL R83, [R1+0xc8] ;  /* 0x0000c80001537983 */ /* 0x000ee20000100800 */
[----:B------:R-:W-:Y:S02]  /*19780*/  IMAD.MOV.U32 R128, RZ, RZ, R46 ;  /* 0x000000ffff807224 */ /* 0x000fe400078e002e */
[----:B------:R-:W-:Y:S02]  /*19790*/  IMAD.MOV.U32 R46, RZ, RZ, R246 ;  /* 0x000000ffff2e7224 */ /* 0x000fe400078e00f6 */
[----:B------:R-:W-:Y:S02]  /*197a0*/  IMAD.MOV.U32 R61, RZ, RZ, R44 ;  /* 0x000000ffff3d7224 */ /* 0x000fe400078e002c */
[----:B------:R-:W-:Y:S01]  /*197b0*/  IMAD.MOV.U32 R44, RZ, RZ, R247 ;  /* 0x000000ffff2c7224 */ /* 0x000fe200078e00f7 */
[----:B------:R-:W-:Y:S01]  /*197c0*/  @!P3 HFMA2.BF16_V2 R82, -RZ.H0_H0, RZ.H0_H0, -R3.H0_H0 ;  /* 0x200000ffff52b231 */ /* 0x000fe20000340903 */
[----:B------:R-:W-:Y:S01]  /*197d0*/  FADD.FTZ R81, R41, R20 ;  /* 0x0000001429517221 */ /* 0x000fe20000010000 */
[----:B------:R-:W-:Y:S01]  /*197e0*/  @P3 PRMT R41, R3, 0x7610, R41 ;  /* 0x0000761003293816 */ /* 0x000fe20000000029 */
[----:B------:R-:W-:Y:S04]  /*197f0*/  ST.E.U16 [R12.64+-0xc0], R33 ;  /* 0xffff40210c007985 */ /* 0x000fe8000c101504 */
[----:B------:R-:W-:Y:S01]  /*19800*/  ST.E.U16 [R12.64+-0xbe], R32 ;  /* 0xffff42200c007985 */ /* 0x000fe2000c101504 */
[----:B------:R-:W-:Y:S01]  /*19810*/  @!P4 HFMA2.BF16_V2 R67, -RZ.H0_H0, RZ.H0_H0, -R21.H0_H0 ;  /* 0x200000ffff43c231 */ /* 0x000fe20000340915 */
[----:B------:R-:W-:-:S02]  /*19820*/  SHF.R.U32.HI R2, RZ, 0x18, R0 ;  /* 0x00000018ff027819 */ /* 0x000fc40000011600 */
[----:B------:R-:W-:Y:S02]  /*19830*/  SHF.R.U32.HI R0, RZ, 0x10, R0 ;  /* 0x00000010ff007819 */ /* 0x000fe40000011600 */
[----:B------:R-:W-:Y:S02]  /*19840*/  @!P4 PRMT R21, R67, 0x5410, RZ ;  /* 0x000054104315c816 */ /* 0x000fe400000000ff */
[----:B------:R-:W-:Y:S02]  /*19850*/  ISETP.GE.U32.AND P4, PT, R217, R2, PT ;  /* 0x00000002d900720c */ /* 0x000fe40003f86070 */
[----:B------:R-:W-:Y:S02]  /*19860*/  LOP3.LUT R0, R0, 0xff, RZ, 0xc0, !PT ;  /* 0x000000ff00007812 */ /* 0x000fe400078ec0ff */
[----:B------:R-:W-:Y:S02]  /*19870*/  PRMT R2, R129, 0x7610, R2 ;  /* 0x0000761081027816 */ /* 0x000fe40000000002 */
[----:B------:R-:W-:-:S02]  /*19880*/  @!P3 PRMT R41, R82, 0x5410, RZ ;  /* 0x000054105229b816 */ /* 0x000fc400000000ff */
[----:B------:R-:W-:Y:S01]  /*19890*/  ISETP.GE.U32.AND P3, PT, R217, R0, PT ;  /* 0x00000000d900720c */ /* 0x000fe20003f66070 */
[----:B------:R-:W-:Y:S01]  /*198a0*/  @!P6 HFMA2.BF16_V2 R99, -RZ.H0_H0, RZ.H0_H0, -R2.H0_H0 ;  /* 0x200000ffff63e231 */ /* 0x000fe20000340902 */
[----:B------:R-:W-:Y:S01]  /*198b0*/  PRMT R0, R129, 0x7632, R0 ;  /* 0x0000763281007816 */ /* 0x000fe20000000000 */
[----:B------:R-:W-:-:S03]  /*198c0*/  IMAD.MOV.U32 R58, RZ, RZ, R50 ;  /* 0x000000ffff3a7224 */ /* 0x000fc600078e0032 */
[----:B------:R-:W-:Y:S02]  /*198d0*/  PRMT R50, R2, 0x5410, R0 ;  /* 0x0000541002327816 */ /* 0x000fe40000000000 */
[----:B------:R-:W-:Y:S02]  /*198e0*/  @!P6 PRMT R2, R99, 0x5410, RZ ;  /* 0x000054106302e816 */ /* 0x000fe400000000ff */
[----:B---3--:R-:W-:-:S05]  /*198f0*/  LOP3.LUT R246, R15, R83, R238, 0x96, !PT ;  /* 0x000000530ff67212 */ /* 0x008fca00078e96ee */
[----:B------:R1:W-:Y:S02]  /*19900*/  STL [R1+0x40], R246 ;  /* 0x000040f601007387 */ /* 0x0003e40000100800 */
[----:B-1----:R-:W-:-:S05]  /*19910*/  IMAD.WIDE.U32 R246, R246, -0x326172a9, RZ ;  /* 0xcd9e8d57f6f67825 */ /* 0x002fca00078e00ff */
[----:B------:R-:W-:-:S05]  /*19920*/  LOP3.LUT R3, R247, R236, R34, 0x96, !PT ;  /* 0x000000ecf7037212 */ /* 0x000fca00078e9622 */
[----:B------:R-:W-:Y:S01]  /*19930*/  IMAD.WIDE.U32 R32, R3, -0x2daee0ad, RZ ;  /* 0xd2511f5303207825 */ /* 0x000fe200078e00ff */
[----:B------:R-:W-:Y:S02]  /*19940*/  LOP3.LUT R3, R49, R220, R14, 0x96, !PT ;  /* 0x000000dc31037212 */ /* 0x000fe400078e960e */
[----:B------:R-:W3:Y:S04]  /*19950*/  LDL.LU.64 R14, [R1+0x190] ;  /* 0x00019000010e7983 */ /* 0x000ee80000300a00 */
[----:B------:R-:W4:Y:S04]  /*19960*/  LDL R99, [R1+0x124] ;  /* 0x0001240001637983 */ /* 0x000f280000100800 */
[----:B------:R-:W4:Y:S01]  /*19970*/  LDL R49, [R1+0xd4] ;  /* 0x0000d40001317983 */ /* 0x000f220000100800 */
[----:B------:R-:W-:Y:S01]  /*19980*/  IMAD.MOV.U32 R59, RZ, RZ, R47 ;  /* 0x000000ffff3b7224 */ /* 0x000fe200078e002f */
[----:B------:R-:W1:Y:S01]  /*19990*/  MUFU.EX2 R11, R132 ;  /* 0x00000084000b7308 */ /* 0x000e620000000800 */
[----:B------:R-:W-:-:S07]  /*199a0*/  IMAD.MOV.U32 R47, RZ, RZ, R180 ;  /* 0x000000ffff2f7224 */ /* 0x000fce00078e00b4 */
[----:B------:R-:W2:Y:S01]  /*199b0*/  MUFU.EX2 R180, R133 ;  /* 0x0000008500b47308 */ /* 0x000ea20000000800 */
[----:B------:R-:W-:Y:S01]  /*199c0*/  MOV R117, R45 ;  /* 0x0000002d00757202 */ /* 0x000fe20000000f00 */
[----:B------:R-:W-:Y:S02]  /*199d0*/  IMAD.MOV.U32 R45, RZ, RZ, R252 ;  /* 0x000000ffff2d7224 */ /* 0x000fe400078e00fc */
[----:B-1----:R-:W-:Y:S01]  /*199e0*/  FADD.FTZ R252, R11, R113 ;  /* 0x000000710bfc7221 */ /* 0x002fe20000010000 */
[----:B--2---:R-:W-:-:S04]  /*199f0*/  F2FP.BF16.PACK_AB R11, R180, R11 ;  /* 0x0000000bb40b723e */ /* 0x004fc800000010ff */
[C---:B------:R-:W-:Y:S02]  /*19a00*/  PRMT R20, R11.reuse, 0x7610, R20 ;  /* 0x000076100b147816 */ /* 0x040fe40000000014 */
[----:B------:R-:W-:Y:S02]  /*19a10*/  PRMT R11, R11, 0x7632, R11 ;  /* 0x000076320b0b7816 */ /* 0x000fe4000000000b */
[----:B------:R-:W-:Y:S01]  /*19a20*/  LOP3.LUT R33, R33, R215, R48, 0x96, !PT ;  /* 0x000000d721217212 */ /* 0x000fe200078e9630 */
[----:B------:R-:W-:Y:S02]  /*19a30*/  @!P3 HFMA2.BF16_V2 R87, -RZ.H0_H0, RZ.H0_H0, -R20.H0_H0 ;  /* 0x200000ffff57b231 */ /* 0x000fe40000340914 */
[----:B------:R-:W-:Y:S01]  /*19a40*/  @!P4 HFMA2.BF16_V2 R86, -RZ.H0_H0, RZ.H0_H0, -R11.H0_H0 ;  /* 0x200000ffff56c231 */ /* 0x000fe2000034090b */
[----:B------:R-:W-:Y:S01]  /*19a50*/  PRMT R67, R20, 0x5410, R11 ;  /* 0x0000541014437816 */ /* 0x000fe2000000000b */
[----:B------:R1:W-:Y:S01]  /*19a60*/  ST.E.U16 [R18.64+-0xc0], R31 ;  /* 0xffff401f12007985 */ /* 0x0003e2000c101504 */
[----:B------:R-:W-:-:S02]  /*19a70*/  @!P3 PRMT R20, R87, 0x5410, RZ ;  /* 0x000054105714b816 */ /* 0x000fc400000000ff */
[----:B------:R-:W-:Y:S01]  /*19a80*/  @!P4 PRMT R11, R86, 0x5410, RZ ;  /* 0x00005410560bc816 */ /* 0x000fe200000000ff */
[----:B------:R-:W-:Y:S01]  /*19a90*/  IMAD.WIDE.U32 R86, R33, -0x326172a9, RZ ;  /* 0xcd9e8d5721567825 */ /* 0x000fe200078e00ff */
[----:B------:R-:W-:Y:S04]  /*19aa0*/  ST.E.U16 [R18.64+-0xbe], R52 ;  /* 0xffff423412007985 */ /* 0x000fe8000c101504 */
[----:B------:R2:W-:Y:S01]  /*19ab0*/  ST.E.U16 [R16.64+-0xc0], R6 ;  /* 0xffff400610007985 */ /* 0x0005e2000c101504 */
[----:B------:R-:W-:Y:S01]  /*19ac0*/  IMAD.MOV.U32 R113, RZ, RZ, R101 ;  /* 0x000000ffff717224 */ /* 0x000fe200078e0065 */
[----:B------:R-:W-:Y:S01]  /*19ad0*/  MOV R71, R100 ;  /* 0x0000006400477202 */ /* 0x000fe20000000f00 */
[----:B-1----:R-:W-:-:S05]  /*19ae0*/  IMAD.WIDE.U32 R30, R3, -0x326172a9, RZ ;  /* 0xcd9e8d57031e7825 */ /* 0x002fca00078e00ff */
[----:B------:R-:W-:Y:S02]  /*19af0*/  LOP3.LUT R3, R87, R212, R30, 0x96, !PT ;  /* 0x000000d457037212 */ /* 0x000fe400078e961e */
[----:B--2---:R-:W-:-:S03]  /*19b00*/  LOP3.LUT R6, R31, R214, R246, 0x96, !PT ;  /* 0x000000d61f067212 */ /* 0x004fc600078e96f6 */
[----:B------:R-:W-:-:S04]  /*19b10*/  IMAD.WIDE.U32 R100, R3, -0x2daee0ad, RZ ;  /* 0xd2511f5303647825 */ /* 0x000fc800078e00ff */
[----:B------:R-:W-:Y:S01]  /*19b20*/  IMAD.WIDE.U32 R30, R6, -0x2daee0ad, RZ ;  /* 0xd2511f53061e7825 */ /* 0x000fe200078e00ff */
[----:B------:R-:W-:Y:S01]  /*19b30*/  @!P5 HFMA2.BF16_V2 R98, -RZ.H0_H0, RZ.H0_H0, -R0.H0_H0 ;  /* 0x200000ffff62d231 */ /* 0x000fe20000340900 */
[----:B------:R1:W-:Y:S03]  /*19b40*/  ST.E.U16 [R16.64+-0xbe], R5 ;  /* 0xffff420510007985 */ /* 0x0003e6000c101504 */
[----:B------:R-:W-:Y:S01]  /*19b50*/  LOP3.LUT R3, R101, R210, R30, 0x96, !PT ;  /* 0x000000d265037212 */ /* 0x000fe200078e961e */
[----:B------:R-:W-:Y:S01]  /*19b60*/  IMAD.MOV.U32 R132, RZ, RZ, R112 ;  /* 0x000000ffff847224 */ /* 0x000fe200078e0070 */
[----:B------:R-:W-:Y:S01]  /*19b70*/  @!P5 PRMT R0, R98, 0x5410, RZ ;  /* 0x000054106200d816 */ /* 0x000fe200000000ff */
[----:B------:R-:W-:Y:S02]  /*19b80*/  IMAD.MOV.U32 R129, RZ, RZ, R128 ;  /* 0x000000ffff817224 */ /* 0x000fe400078e0080 */
[----:B------:R-:W-:-:S02]  /*19b90*/  IMAD.MOV.U32 R112, RZ, RZ, R57 ;  /* 0x000000ffff707224 */ /* 0x000fc400078e0039 */
[----:B------:R-:W-:Y:S02]  /*19ba0*/  IMAD.MOV.U32 R128, RZ, RZ, R85 ;  /* 0x000000ffff807224 */ /* 0x000fe400078e0055 */
[----:B------:R-:W-:Y:S01]  /*19bb0*/  IMAD.MOV.U32 R57, RZ, RZ, R84 ;  /* 0x000000ffff397224 */ /* 0x000fe200078e0054 */
[----:B-1----:R-:W-:-:S05]  /*19bc0*/  LOP3.LUT R5, R31, R213, R32, 0x96, !PT ;  /* 0x000000d51f057212 */ /* 0x002fca00078e9620 */
[----:B------:R-:W-:-:S04]  /*19bd0*/  IMAD.WIDE.U32 R84, R5, -0x326172a9, RZ ;  /* 0xcd9e8d5705547825 */ /* 0x000fc800078e00ff */
[----:B------:R-:W-:Y:S02]  /*19be0*/  IMAD.MOV.U32 R82, RZ, RZ, R63 ;  /* 0x000000ffff527224 */ /* 0x000fe400078e003f */
[----:B------:R-:W-:Y:S02]  /*19bf0*/  IMAD.MOV.U32 R63, RZ, RZ, R117 ;  /* 0x000000ffff3f7224 */ /* 0x000fe400078e0075 */
[----:B------:R-:W-:Y:S02]  /*19c00*/  IMAD.MOV.U32 R117, RZ, RZ, R58 ;  /* 0x000000ffff757224 */ /* 0x000fe400078e003a */
[----:B------:R-:W-:Y:S02]  /*19c10*/  IMAD.MOV.U32 R58, RZ, RZ, R43 ;  /* 0x000000ffff3a7224 */ /* 0x000fe400078e002b */
[----:B------:R-:W-:Y:S02]  /*19c20*/  IMAD.MOV.U32 R133, RZ, RZ, R116 ;  /* 0x000000ffff857224 */ /* 0x000fe400078e0074 */
[----:B------:R-:W-:-:S02]  /*19c30*/  IMAD.MOV.U32 R116, RZ, RZ, R59 ;  /* 0x000000ffff747224 */ /* 0x000fc400078e003b */
[----:B------:R-:W-:Y:S01]  /*19c40*/  IMAD.MOV.U32 R59, RZ, RZ, R42 ;  /* 0x000000ffff3b7224 */ /* 0x000fe200078e002a */
[----:B---3--:R1:W-:Y:S04]  /*19c50*/  ST.E.U16 [R14.64+-0xc0], R2 ;  /* 0xffff40020e007985 */ /* 0x0083e8000c101504 */
        /* <DEDUP_REMOVED lines=16> */
[----:B----4-:R-:W-:Y:S01]  /*19d60*/  IMAD.WIDE.U32 R98, R99, -0x326172a9, RZ ;  /* 0xcd9e8d5763627825 */ /* 0x010fe200078e00ff */
[----:B------:R-:W-:Y:S02]  /*19d70*/  SHF.R.U32.HI R2, RZ, 0x18, R0 ;  /* 0x00000018ff027819 */ /* 0x000fe40000011600 */
[----:B------:R-:W-:Y:S01]  /*19d80*/  LOP3.LUT R0, R3, 0xff, RZ, 0xc0, !PT ;  /* 0x000000ff03007812 */ /* 0x000fe200078ec0ff */
[----:B------:R-:W-:Y:S03]  /*19d90*/  ST.E.U16 [R12.64+-0xb0], R53 ;  /* 0xffff50350c007985 */ /* 0x000fe6000c101504 */
[----:B------:R-:W-:Y:S01]  /*19da0*/  PRMT R42, R0, 0x5410, R2 ;  /* 0x00005410002a7816 */ /* 0x000fe20000000002 */
[----:B------:R-:W-:Y:S01]  /*19db0*/  ST.E.U16 [R12.64+-0xae], R64 ;  /* 0xffff52400c007985 */ /* 0x000fe2000c101504 */
[----:B------:R-:W-:-:S03]  /*19dc0*/  LOP3.LUT R0, R49, R99, RZ, 0x3c, !PT ;  /* 0x0000006331007212 */ /* 0x000fc600078e3cff */
[----:B------:R-:W-:Y:S04]  /*19dd0*/  ST.E.U16 [R18.64+-0xb0], R39 ;  /* 0xffff502712007985 */ /* 0x000fe8000c101504 */
[----:B------:R-:W-:Y:S04]  /*19de0*/  ST.E.U16 [R18.64+-0xae], R40 ;  /* 0xffff522812007985 */ /* 0x000fe8000c101504 */
[----:B------:R-:W-:Y:S04]  /*19df0*/  ST.E.U16 [R16.64+-0xb0], R23 ;  /* 0xffff501710007985 */ /* 0x000fe8000c101504 */
[----:B------:R-:W-:Y:S04]  /*19e00*/  ST.E.U16 [R16.64+-0xae], R8 ;  /* 0xffff520810007985 */ /* 0x000fe8000c101504 */
[----:B------:R1:W-:Y:S01]  /*19e10*/  ST.E.U16 [R14.64+-0xae], R9 ;  /* 0xffff52090e007985 */ /* 0x0003e2000c101504 */
[----:B------:R-:W-:-:S05]  /*19e20*/  LOP3.LUT R2, R35, R237, R98, 0x96, !PT ;  /* 0x000000ed23027212 */ /* 0x000fca00078e9662 */
[----:B------:R-:W-:-:S04]  /*19e30*/  IMAD.WIDE.U32 R2, R2, -0x2daee0ad, RZ ;  /* 0xd2511f5302027825 */ /* 0x000fc800078e00ff */
[----:B-1----:R-:W-:-:S05]  /*19e40*/  IMAD.WIDE.U32 R8, R0, -0x2daee0ad, RZ ;  /* 0xd2511f5300087825 */ /* 0x002fca00078e00ff */
[----:B------:R-:W-:-:S05]  /*19e50*/  LOP3.LUT R0, R9, R83, R238, 0x96, !PT ;  /* 0x0000005309007212 */ /* 0x000fca00078e96ee */
[----:B------:R-:W-:Y:S01]  /*19e60*/  IMAD.WIDE.U32 R48, R0, -0x326172a9, RZ ;  /* 0xcd9e8d5700307825 */ /* 0x000fe200078e00ff */
[----:B------:R-:W-:-:S04]  /*19e70*/  LOP3.LUT R0, R3, R220, R8, 0x96, !PT ;  /* 0x000000dc03007212 */ /* 0x000fc800078e9608 */
[----:B------:R-:W-:Y:S01]  /*19e80*/  LOP3.LUT R5, R49, R236, R34, 0x96, !PT ;  /* 0x000000ec31057212 */ /* 0x000fe200078e9622 */
[----:B------:R-:W-:Y:S04]  /*19e90*/  STL.64 [R1+0x128], R98 ;  /* 0x0001286201007387 */ /* 0x000fe80000100a00 */
[----:B------:R-:W-:Y:S01]  /*19ea0*/  IMAD.WIDE.U32 R30, R5, -0x2daee0ad, RZ ;  /* 0xd2511f53051e7825 */ /* 0x000fe200078e00ff */
[----:B------:R1:W-:Y:S04]  /*19eb0*/  STL.64 [R1+0x30], R8 ;  /* 0x0000300801007387 */ /* 0x0003e80000100a00 */
[----:B------:R2:W5:Y:S04]  /*19ec0*/  LDL.LU.64 R238, [R1+0x188] ;  /* 0x0001880001ee7983 */ /* 0x0005680000300a00 */
[----:B------:R2:W5:Y:S04]  /*19ed0*/  LDL.LU R237, [R1+0x184] ;  /* 0x0001840001ed7983 */ /* 0x0005680000300800 */
[----:B------:R3:W-:Y:S01]  /*19ee0*/  STL.64 [R1+0x20], R48 ;  /* 0x0000203001007387 */ /* 0x0007e20000100a00 */
[----:B------:R-:W-:-:S02]  /*19ef0*/  IMAD.MOV.U32 R83, RZ, RZ, R129 ;  /* 0x000000ffff537224 */ /* 0x000fc400078e0081 */
[----:B------:R-:W-:Y:S01]  /*19f00*/  IMAD.MOV.U32 R129, RZ, RZ, R132 ;  /* 0x000000ffff817224 */ /* 0x000fe200078e0084 */
[----:B------:R-:W-:Y:S01]  /*19f10*/  ST.E.U16 [R14.64+-0xb0], R10 ;  /* 0xffff500a0e007985 */ /* 0x000fe2000c101504 */
[----:B-1----:R-:W-:Y:S01]  /*19f20*/  IMAD.WIDE.U32 R8, R0, -0x326172a9, RZ ;  /* 0xcd9e8d5700087825 */ /* 0x002fe200078e00ff */
[----:B------:R-:W-:Y:S02]  /*19f30*/  LOP3.LUT R0, R31, R215, R2, 0x96, !PT ;  /* 0x000000d71f007212 */ /* 0x000fe400078e9602 */
[----:B------:R2:W5:Y:S02]  /*19f40*/  LDL.LU R236, [R1+0x180] ;  /* 0x0001800001ec7983 */ /* 0x0005640000300800 */
[----:B------:R-:W-:Y:S01]  /*19f50*/  LOP3.LUT R2, R9, R214, R48, 0x96, !PT ;  /* 0x000000d609027212 */ /* 0x000fe200078e9630 */
[----:B------:R-:W-:Y:S02]  /*19f60*/  IMAD.MOV.U32 R99, RZ, RZ, R113 ;  /* 0x000000ffff637224 */ /* 0x000fe400078e0071 */
[----:B------:R-:W-:Y:S01]  /*19f70*/  IMAD.MOV.U32 R132, RZ, RZ, R44 ;  /* 0x000000ffff847224 */ /* 0x000fe200078e002c */
[----:B------:R1:W-:Y:S01]  /*19f80*/  ST.E.U16 [R12.64+-0x9e], R29 ;  /* 0xffff621d0c007985 */ /* 0x0003e2000c101504 */
[----:B---3--:R-:W-:-:S03]  /*19f90*/  IMAD.WIDE.U32 R48, R0, -0x326172a9, RZ ;  /* 0xcd9e8d5700307825 */ /* 0x008fc600078e00ff */
[----:B------:R-:W-:Y:S02]  /*19fa0*/  ST.E.U16 [R12.64+-0xa0], R36 ;  /* 0xffff60240c007985 */ /* 0x000fe4000c101504 */
[----:B------:R-:W-:Y:S01]  /*19fb0*/  LOP3.LUT R0, R49, R212, R8, 0x96, !PT ;  /* 0x000000d431007212 */ /* 0x000fe200078e9608 */
[----:B------:R-:W-:Y:S01]  /*19fc0*/  IMAD.MOV.U32 R113, RZ, RZ, R133 ;  /* 0x000000ffff717224 */ /* 0x000fe200078e0085 */
[----:B------:R2:W5:Y:S01]  /*19fd0*/  LDL.LU R220, [R1+0x17c] ;  /* 0x00017c0001dc7983 */ /* 0x0005620000300800 */
[----:B------:R-:W-:Y:S02]  /*19fe0*/  IMAD.MOV.U32 R44, RZ, RZ, R45 ;  /* 0x000000ffff2c7224 */ /* 0x000fe400078e002d */
[----:B------:R-:W-:Y:S02]  /*19ff0*/  IMAD.MOV.U32 R133, RZ, RZ, R47 ;  /* 0x000000ffff857224 */ /* 0x000fe400078e002f */
[----:B------:R-:W-:Y:S01]  /*1a000*/  IMAD.WIDE.U32 R2, R2, -0x2daee0ad, RZ ;  /* 0xd2511f5302027825 */ /* 0x000fe200078e00ff */
[----:B------:R-:W-:Y:S01]  /*1a010*/  MOV R52, R99 ;  /* 0x0000006300347202 */ /* 0x000fe20000000f00 */
[----:B------:R-:W-:Y:S02]  /*1a020*/  ST.E.U16 [R18.64+-0xa0], R38 ;  /* 0xffff602612007985 */ /* 0x000fe4000c101504 */
[----:B------:R-:W-:-:S02]  /*1a030*/  IMAD.MOV.U32 R45, RZ, RZ, R46 ;  /* 0x000000ffff2d7224 */ /* 0x000fc400078e002e */
[----:B------:R-:W-:Y:S01]  /*1a040*/  IMAD.WIDE.U32 R46, R0, -0x2daee0ad, RZ ;  /* 0xd2511f53002e7825 */ /* 0x000fe200078e00ff */
[----:B------:R-:W-:Y:S01]  /*1a050*/  LOP3.LUT R5, R3, R213, R30, 0x96, !PT ;  /* 0x000000d503057212 */ /* 0x000fe200078e961e */
[----:B------:R-:W-:Y:S03]  /*1a060*/  ST.E.U16 [R18.64+-0x9e], R37 ;  /* 0xffff622512007985 */ /* 0x000fe6000c101504 */
[----:B------:R-:W-:Y:S01]  /*1a070*/  LOP3.LUT R2, R47, R210, R2, 0x96, !PT ;  /* 0x000000d22f027212 */ /* 0x000fe200078e9602 */
[----:B------:R-:W-:Y:S01]  /*1a080*/  IMAD.MOV.U32 R31, RZ, RZ, R163 ;  /* 0x000000ffff1f7224 */ /* 0x000fe200078e00a3 */
[----:B------:R2:W5:Y:S03]  /*1a090*/  LDL.LU R215, [R1+0x178] ;  /* 0x0001780001d77983 */ /* 0x0005660000300800 */
[----:B------:R-:W-:-:S04]  /*1a0a0*/  IMAD.WIDE.U32 R2, R2, -0x326172a9, RZ ;  /* 0xcd9e8d5702027825 */ /* 0x000fc800078e00ff */
[----:B------:R-:W-:Y:S01]  /*1a0b0*/  IMAD.MOV.U32 R99, RZ, RZ, R133 ;  /* 0x000000ffff637224 */ /* 0x000fe200078e0085 */
[C---:B------:R-:W-:Y:S01]  /*1a0c0*/  LOP3.LUT R0, R2.reuse, 0xffff, RZ, 0xc0, !PT ;  /* 0x0000ffff02007812 */ /* 0x040fe200078ec0ff */
[----:B------:R-:W-:Y:S01]  /*1a0d0*/  IMAD.MOV.U32 R133, RZ, RZ, R132 ;  /* 0x000000ffff857224 */ /* 0x000fe200078e0084 */
[----:B------:R-:W-:Y:S01]  /*1a0e0*/  LOP3.LUT R6, R2, 0xff, RZ, 0xc0, !PT ;  /* 0x000000ff02067812 */ /* 0x000fe200078ec0ff */
[----:B------:R-:W-:Y:S01]  /*1a0f0*/  IMAD.MOV.U32 R132, RZ, RZ, R44 ;  /* 0x000000ffff847224 */ /* 0x000fe200078e002c */
[----:B------:R-:W-:Y:S01]  /*1a100*/  SHF.R.U32.HI R0, RZ, 0x8, R0 ;  /* 0x00000008ff007819 */ /* 0x000fe20000011600 */
[----:B------:R-:W-:Y:S01]  /*1a110*/  IMAD.MOV.U32 R98, RZ, RZ, R45 ;  /* 0x000000ffff627224 */ /* 0x000fe200078e002d */
[----:B------:R3:W-:Y:S01]  /*1a120*/  ST.E.U16 [R16.64+-0xa0], R7 ;  /* 0xffff600710007985 */ /* 0x0007e2000c101504 */
[----:B------:R-:W-:Y:S01]  /*1a130*/  IMAD.WIDE.U32 R44, R5, -0x326172a9, RZ ;  /* 0xcd9e8d57052c7825 */ /* 0x000fe200078e00ff */
[----:B------:R-:W-:Y:S02]  /*1a140*/  SHF.R.U32.HI R5, RZ, 0x10, R2 ;  /* 0x00000010ff057819 */ /* 0x000fe40000011602 */
[----:B------:R-:W-:Y:S01]  /*1a150*/  PRMT R6, R6, 0x5410, R0 ;  /* 0x0000541006067816 */ /* 0x000fe20000000000 */
[----:B------:R-:W-:Y:S01]  /*1a160*/  ST.E.U16 [R16.64+-0x9e], R24 ;  /* 0xffff621810007985 */ /* 0x000fe2000c101504 */
[----:B------:R-:W-:-:S02]  /*1a170*/  LOP3.LUT R0, R3, R209, R44, 0x96, !PT ;  /* 0x000000d103007212 */ /* 0x000fc400078e962c */
[----:B------:R-:W-:Y:S01]  /*1a180*/  SHF.R.U32.HI R3, RZ, 0x18, R2 ;  /* 0x00000018ff037819 */ /* 0x000fe20000011602 */
[----:B------:R-:W-:Y:S01]  /*1a190*/  IMAD.MOV.U32 R40, RZ, RZ, R96 ;  /* 0x000000ffff287224 */ /* 0x000fe200078e0060 */
[----:B------:R-:W-:Y:S01]  /*1a1a0*/  LOP3.LUT R2, R5, 0xff, RZ, 0xc0, !PT ;  /* 0x000000ff05027812 */ /* 0x000fe200078ec0ff */
[----:B------:R-:W-:Y:S01]  /*1a1b0*/  IMAD.MOV.U32 R34, RZ, RZ, R112 ;  /* 0x000000ffff227224 */ /* 0x000fe200078e0070 */
[----:B------:R2:W5:Y:S02]  /*1a1c0*/  LDL.LU R214, [R1+0x174] ;  /* 0x0001740001d67983 */ /* 0x0005640000300800 */
[----:B-1----:R-:W-:Y:S02]  /*1a1d0*/  PRMT R29, R2, 0x5410, R3 ;  /* 0x00005410021d7816 */ /* 0x002fe40000000003 */
[C---:B------:R-:W-:Y:S01]  /*1a1e0*/  LOP3.LUT R2, R0.reuse, 0xffff, RZ, 0xc0, !PT ;  /* 0x0000ffff00027812 */ /* 0x040fe200078ec0ff */
[----:B------:R-:W-:Y:S03]  /*1a1f0*/  ST.E.U16 [R14.64+-0xa0], R20 ;  /* 0xffff60140e007985 */ /* 0x000fe6000c101504 */
[----:B------:R-:W-:Y:S01]  /*1a200*/  SHF.R.U32.HI R3, RZ, 0x8, R2 ;  /* 0x00000008ff037819 */ /* 0x000fe20000011602 */
[----:B------:R1:W-:Y:S01]  /*1a210*/  ST.E.U16 [R14.64+-0x9e], R11 ;  /* 0xffff620b0e007985 */ /* 0x0003e2000c101504 */
[----:B------:R-:W-:Y:S01]  /*1a220*/  LOP3.LUT R2, R0, 0xff, RZ, 0xc0, !PT ;  /* 0x000000ff00027812 */ /* 0x000fe200078ec0ff */
[----:B------:R-:W-:-:S02]  /*1a230*/  IMAD.MOV.U32 R53, RZ, RZ, R133 ;  /* 0x000000ffff357224 */ /* 0x000fc400078e0085 */
[----:B------:R-:W-:Y:S01]  /*1a240*/  IMAD.MOV.U32 R64, RZ, RZ, R132 ;  /* 0x000000ffff407224 */ /* 0x000fe200078e0084 */
[----:B------:R2:W5:Y:S01]  /*1a250*/  LDL.LU R213, [R1+0x170] ;  /* 0x0001700001d57983 */ /* 0x0005620000300800 */
[----:B---3--:R-:W-:Y:S02]  /*1a260*/  PRMT R7, R2, 0x5410, R3 ;  /* 0x0000541002077816 */ /* 0x008fe40000000003 */
[--C-:B------:R-:W-:Y:S01]  /*1a270*/  SHF.R.U32.HI R3, RZ, 0x10, R0.reuse ;  /* 0x00000010ff037819 */ /* 0x100fe20000011600 */
[----:B------:R-:W-:Y:S01]  /*1a280*/  ST.E.U16 [R12.64+-0x90], R26 ;  /* 0xffff701a0c007985 */ /* 0x000fe2000c101504 */
[----:B------:R-:W-:Y:S02]  /*1a290*/  SHF.R.U32.HI R2, RZ, 0x18, R0 ;  /* 0x00000018ff027819 */ /* 0x000fe40000011600 */
[----:B------:R-:W-:Y:S01]  /*1a2a0*/  LOP3.LUT R0, R3, 0xff, RZ, 0xc0, !PT ;  /* 0x000000ff03007812 */ /* 0x000fe200078ec0ff */
[--C-:B------:R-:W-:Y:S01]  /*1a2b0*/  HSET2.LE.AND R3, R6, R221.reuse, PT ;  /* 0x000000dd06037233 */ /* 0x100fe20003803000 */
[----:B------:R-:W-:Y:S02]  /*1a2c0*/  ST.E.U16 [R12.64+-0x8e], R25 ;  /* 0xffff72190c007985 */ /* 0x000fe4000c101504 */
[----:B------:R-:W-:Y:S01]  /*1a2d0*/  PRMT R5, R0, 0x5410, R2 ;  /* 0x0000541000057816 */ /* 0x000fe20000000002 */
[--C-:B------:R-:W-:Y:S01]  /*1a2e0*/  HSET2.LE.AND R0, R33, R221.reuse, PT ;  /* 0x000000dd21007233 */ /* 0x100fe20003803000 */
[----:B------:R-:W-:Y:S01]  /*1a2f0*/  LOP3.LUT R6, R54, R3, RZ, 0xc0, !PT ;  /* 0x0000000336067212 */ /* 0x000fe200078ec0ff */
[----:B------:R-:W-:Y:S02]  /*1a300*/  ST.E.U16 [R18.64+-0x90], R28 ;  /* 0xffff701c12007985 */ /* 0x000fe4000c101504 */
[--C-:B------:R-:W-:Y:S01]  /*1a310*/  HSET2.LE.AND R3, R5, R221.reuse, PT ;  /* 0x000000dd05037233 */ /* 0x100fe20003803000 */
[----:B------:R-:W-:Y:S01]  /*1a320*/  LOP3.LUT R10, R70, R0, RZ, 0xc0, !PT ;  /* 0x00000000460a7212 */ /* 0x000fe200078ec0ff */
[----:B------:R-:W-:Y:S01]  /*1a330*/  ST.E.U16 [R18.64+-0x8e], R27 ;  /* 0xffff721b12007985 */ /* 0x000fe2000c101504 */
[----:B------:R-:W-:-:S03]  /*1a340*/  HSET2.LE.AND R0, R43, R221, PT ;  /* 0x000000dd2b007233 */ /* 0x000fc60003803000 */
[----:B------:R-:W-:Y:S04]  /*1a350*/  ST.E.U16 [R16.64+-0x90], R22 ;  /* 0xffff701610007985 */ /* 0x000fe8000c101504 */
[----:B------:R-:W-:Y:S01]  /*1a360*/  ST.E.U16 [R16.64+-0x8e], R21 ;  /* 0xffff721510007985 */ /* 0x000fe2000c101504 */
[----:B------:R-:W-:-:S03]  /*1a370*/  LOP3.LUT R8, R160, R0, RZ, 0xc0, !PT ;  /* 0x00000000a0087212 */ /* 0x000fc600078ec0ff */
[----:B------:R-:W-:Y:S01]  /*1a380*/  ST.E.U16 [R14.64+-0x90], R41 ;  /* 0xffff70290e007985 */ /* 0x000fe2000c101504 */
[----:B------:R-:W-:-:S03]  /*1a390*/  LOP3.LUT R5, R50, R3, RZ, 0xc0, !PT ;  /* 0x0000000332057212 */ /* 0x000fc600078ec0ff */
[----:B------:R3:W-:Y:S01]  /*1a3a0*/  ST.E.U16 [R14.64+-0x8e], R4 ;  /* 0xffff72040e007985 */ /* 0x0007e2000c101504 */
[----:B------:R-:W-:-:S03]  /*1a3b0*/  HSET2.LE.AND R0, R29, R221, PT ;  /* 0x000000dd1d007233 */ /* 0x000fc60003803000 */
[----:B------:R-:W4:Y:S01]  /*1a3c0*/  LDSM.16.MT88.4 R36, [R206+0xa000] ;  /* 0x00a00000ce24783b */ /* 0x000f220000004200 */
[----:B------:R-:W-:-:S03]  /*1a3d0*/  IMAD.MOV.U32 R3, RZ, RZ, R31 ;  /* 0x000000ffff037224 */ /* 0x000fc600078e001f */
[----:B------:R-:W2:Y:S04]  /*1a3e0*/  LDSM.16.MT88.4 R24, [R201+0xa000] ;  /* 0x00a00000c918783b */ /* 0x000ea80000004200 */
[----:B------:R-:W2:Y:S04]  /*1a3f0*/  LDSM.16.MT88.4 R28, [R205+0xa000] ;  /* 0x00a00000cd1c783b */ /* 0x000ea80000004200 */
[----:B------:R-:W2:Y:S01]  /*1a400*/  LDSM.16.MT88.4 R20, [R203+0xa000] ;  /* 0x00a00000cb14783b */ /* 0x000ea20000004200 */
[----:B------:R-:W-:Y:S01]  /*1a410*/  HSET2.LE.AND R2, R32, R221, PT ;  /* 0x000000dd20027233 */ /* 0x000fe20003803000 */
[----:B------:R-:W-:-:S02]  /*1a420*/  IMAD.MOV.U32 R35, RZ, RZ, R128 ;  /* 0x000000ffff237224 */ /* 0x000fc400078e0080 */
[----:B------:R-:W-:Y:S01]  /*1a430*/  IMAD.MOV.U32 R112, RZ, RZ, R162 ;  /* 0x000000ffff707224 */ /* 0x000fe200078e00a2 */
[----:B------:R2:W5:Y:S01]  /*1a440*/  LDL.LU R212, [R1+0x16c] ;  /* 0x00016c0001d47983 */ /* 0x0005620000300800 */
[----:B-1----:R-:W-:Y:S01]  /*1a450*/  LOP3.LUT R11, R56, R2, RZ, 0xc0, !PT ;  /* 0x00000002380b7212 */ /* 0x002fe200078ec0ff */
[--C-:B------:R-:W-:Y:S01]  /*1a460*/  HSET2.LE.AND R2, R42, R221.reuse, PT ;  /* 0x000000dd2a027233 */ /* 0x100fe20003803000 */
[----:B------:R-:W-:Y:S01]  /*1a470*/  IMAD.MOV.U32 R50, RZ, RZ, R40 ;  /* 0x000000ffff327224 */ /* 0x000fe200078e0028 */
[----:B------:R1:W5:Y:S03]  /*1a480*/  LDL.LU R210, [R1+0x168] ;  /* 0x0001680001d27983 */ /* 0x0003660000300800 */
[----:B------:R-:W-:Y:S01]  /*1a490*/  LOP3.LUT R9, R134, R2, RZ, 0xc0, !PT ;  /* 0x0000000286097212 */ /* 0x000fe200078ec0ff */
[----:B------:R-:W-:Y:S01]  /*1a4a0*/  HSET2.LE.AND R2, R7, R221, PT ;  /* 0x000000dd07027233 */ /* 0x000fe20003803000 */
[----:B------:R-:W-:Y:S01]  /*1a4b0*/  LOP3.LUT R7, R51, R0, RZ, 0xc0, !PT ;  /* 0x0000000033077212 */ /* 0x000fe200078ec0ff */
[----:B------:R-:W-:Y:S01]  /*1a4c0*/  IMAD.MOV.U32 R42, RZ, RZ, R52 ;  /* 0x000000ffff2a7224 */ /* 0x000fe200078e0034 */
[----:B------:R1:W5:Y:S02]  /*1a4d0*/  LDL.LU R209, [R1+0x164] ;  /* 0x0001640001d17983 */ /* 0x0003640000300800 */
[----:B---3--:R-:W-:Y:S01]  /*1a4e0*/  LOP3.LUT R4, R55, R2, RZ, 0xc0, !PT ;  /* 0x0000000237047212 */ /* 0x008fe200078ec0ff */
[----:B------:R-:W-:-:S02]  /*1a4f0*/  IMAD.MOV.U32 R0, RZ, RZ, R53 ;  /* 0x000000ffff007224 */ /* 0x000fc400078e0035 */
[----:B------:R-:W-:Y:S02]  /*1a500*/  IMAD.MOV.U32 R43, RZ, RZ, R71 ;  /* 0x000000ffff2b7224 */ /* 0x000fe400078e0047 */
[----:B------:R-:W-:Y:S02]  /*1a510*/  IMAD.MOV.U32 R41, RZ, RZ, R117 ;  /* 0x000000ffff297224 */ /* 0x000fe400078e0075 */
[----:B------:R-:W-:Y:S01]  /*1a520*/  IMAD.MOV.U32 R40, RZ, RZ, R59 ;  /* 0x000000ffff287224 */ /* 0x000fe200078e003b */
[----:B----4-:R-:W-:Y:S01]  /*1a530*/  HMMA.16816.F32.BF16 R52, R4, R36, R136 ;  /* 0x000000240434723c */ /* 0x010fe20000041888 */
[----:B------:R-:W-:Y:S01]  /*1a540*/  IMAD.MOV.U32 R128, RZ, RZ, R135 ;  /* 0x000000ffff807224 */ /* 0x000fe200078e0087 */
[----:B------:R-:W-:Y:S01]  /*1a550*/  MOV R51, R35 ;  /* 0x0000002300337202 */ /* 0x000fe20000000f00 */
[----:B------:R-:W-:-:S04]  /*1a560*/  IMAD.MOV.U32 R96, RZ, RZ, R161 ;  /* 0x000000ffff607224 */ /* 0x000fc800078e00a1 */
        /* <DEDUP_REMOVED lines=8> */
[C---:B--2---:R-:W-:Y:S01]  /*1a5f0*/  HMMA.16816.F32.BF16 R132, R8.reuse, R26, R240 ;  /* 0x0000001a0884723c */ /* 0x044fe200000418f0 */
[----:B------:R-:W-:Y:S02]  /*1a600*/  IMAD.MOV.U32 R83, RZ, RZ, R63 ;  /* 0x000000ffff537224 */ /* 0x000fe400078e003f */
[----:B------:R-:W-:Y:S02]  /*1a610*/  IMAD.MOV.U32 R113, RZ, RZ, R62 ;  /* 0x000000ffff717224 */ /* 0x000fe400078e003e */
[----:B------:R-:W-:Y:S02]  /*1a620*/  IMAD.MOV.U32 R129, RZ, RZ, R61 ;  /* 0x000000ffff817224 */ /* 0x000fe400078e003d */
[----:B------:R-:W-:Y:S01]  /*1a630*/  IMAD.MOV.U32 R82, RZ, RZ, R60 ;  /* 0x000000ffff527224 */ /* 0x000fe200078e003c */
[----:B------:R-:W-:Y:S01]  /*1a640*/  HMMA.16816.F32.BF16 R168, R8, R24, R168 ;  /* 0x0000001808a8723c */ /* 0x000fe200000418a8 */
[----:B------:R-:W-:-:S02]  /*1a650*/  IMAD.MOV.U32 R2, RZ, RZ, R34 ;  /* 0x000000ffff027224 */ /* 0x000fc400078e0022 */
[----:B------:R-:W-:Y:S01]  /*1a660*/  IMAD.MOV.U32 R240, RZ, RZ, R40 ;  /* 0x000000fffff07224 */ /* 0x000fe200078e0028 */
[----:B------:R-:W-:Y:S04]  /*1a670*/  LDSM.16.MT88.4 R32, [R206+0xb000] ;  /* 0x00b00000ce20783b */ /* 0x000fe80000004200 */
[C---:B------:R-:W-:Y:S07]  /*1a680*/  HMMA.16816.F32.BF16 R60, R4.reuse, R28, R164 ;  /* 0x0000001c043c723c */ /* 0x040fee00000418a4 */
[----:B------:R-:W-:Y:S01]  /*1a690*/  IMAD.MOV.U32 R164, RZ, RZ, R42 ;  /* 0x000000ffffa47224 */ /* 0x000fe200078e002a */
[----:B------:R-:W-:Y:S01]  /*1a6a0*/  HMMA.16816.F32.BF16 R152, R4, R24, R152 ;  /* 0x000000180498723c */ /* 0x000fe20000041898 */
[----:B------:R-:W-:-:S02]  /*1a6b0*/  IMAD.MOV.U32 R165, RZ, RZ, R43 ;  /* 0x000000ffffa57224 */ /* 0x000fc400078e002b */
[----:B------:R-:W-:Y:S02]  /*1a6c0*/  IMAD.MOV.U32 R167, RZ, RZ, R41 ;  /* 0x000000ffffa77224 */ /* 0x000fe400078e0029 */
[----:B------:R-:W-:Y:S03]  /*1a6d0*/  LDSM.16.MT88.4 R40, [R205+0xb000] ;  /* 0x00b00000cd28783b */ /* 0x000fe60000004200 */
[----:B------:R-:W-:Y:S01]  /*1a6e0*/  HMMA.16816.F32.BF16 R148, R4, R26, R148 ;  /* 0x0000001a0494723c */ /* 0x000fe20000041894 */
[----:B------:R-:W2:Y:S07]  /*1a6f0*/  LDSM.16.MT88.4 R24, [R201+0xb000] ;  /* 0x00b00000c918783b */ /* 0x000eae0000004200 */
[-C--:B------:R-:W-:Y:S08]  /*1a700*/  HMMA.16816.F32.BF16 R160, R8, R20.reuse, R248 ;  /* 0x0000001408a0723c */ /* 0x080ff000000418f8 */
[C---:B------:R-:W-:Y:S08]  /*1a710*/  HMMA.16816.F32.BF16 R144, R4.reuse, R20, R144 ;  /* 0x000000140490723c */ /* 0x040ff00000041890 */
[-C--:B------:R-:W-:Y:S08]  /*1a720*/  HMMA.16816.F32.BF16 R140, R4, R22.reuse, R140 ;  /* 0x00000016048c723c */ /* 0x080ff0000004188c */
[----:B------:R-:W-:Y:S01]  /*1a730*/  HMMA.16816.F32.BF16 R172, R8, R22, R172 ;  /* 0x0000001608ac723c */ /* 0x000fe200000418ac */
[----:B------:R-:W3:Y:S01]  /*1a740*/  LDSM.16.MT88.4 R20, [R203+0xb000] ;  /* 0x00b00000cb14783b */ /* 0x000ee20000004200 */
[----:B------:R-:W-:-:S02]  /*1a750*/  IMAD.MOV.U32 R70, RZ, RZ, R116 ;  /* 0x000000ffff467224 */ /* 0x000fc400078e0074 */
[----:B------:R-:W-:Y:S02]  /*1a760*/  IMAD.MOV.U32 R71, RZ, RZ, R58 ;  /* 0x000000ffff477224 */ /* 0x000fe400078e003a */
[----:B------:R-:W-:Y:S02]  /*1a770*/  IMAD.MOV.U32 R116, RZ, RZ, R57 ;  /* 0x000000ffff747224 */ /* 0x000fe400078e0039 */
[----:B------:R-:W-:Y:S01]  /*1a780*/  IMAD.MOV.U32 R117, RZ, RZ, R208 ;  /* 0x000000ffff757224 */ /* 0x000fe200078e00d0 */
[----:B------:R-:W-:Y:S01]  /*1a790*/  MOV R241, R71 ;  /* 0x0000004700f17202 */ /* 0x000fe20000000f00 */
[----:B------:R-:W-:Y:S01]  /*1a7a0*/  IMAD.MOV.U32 R166, RZ, RZ, R70 ;  /* 0x000000ffffa67224 */ /* 0x000fe200078e0046 */
[----:B------:R-:W-:Y:S01]  /*1a7b0*/  HMMA.16816.F32.BF16 R56, R4, R38, R156 ;  /* 0x000000260438723c */ /* 0x000fe2000004189c */
[----:B------:R-:W-:Y:S01]  /*1a7c0*/  IMAD.MOV.U32 R242, RZ, RZ, R116 ;  /* 0x000000fffff27224 */ /* 0x000fe200078e0074 */
[----:B------:R1:W5:Y:S01]  /*1a7d0*/  LDL.LU R208, [R1+0x160] ;  /* 0x0001600001d07983 */ /* 0x0003620000300800 */
[----:B------:R-:W-:-:S02]  /*1a7e0*/  IMAD.MOV.U32 R243, RZ, RZ, R117 ;  /* 0x000000fffff37224 */ /* 0x000fc400078e0075 */
[----:B------:R-:W-:Y:S02]  /*1a7f0*/  IMAD.MOV.U32 R248, RZ, RZ, R69 ;  /* 0x000000fffff87224 */ /* 0x000fe400078e0045 */
[----:B------:R-:W-:Y:S01]  /*1a800*/  IMAD.MOV.U32 R249, RZ, RZ, R68 ;  /* 0x000000fffff97224 */ /* 0x000fe200078e0044 */
[----:B--2---:R-:W-:Y:S01]  /*1a810*/  HMMA.16816.F32.BF16 R72, R4, R24, R72 ;  /* 0x000000180448723c */ /* 0x004fe20000041848 */
[----:B------:R-:W-:Y:S02]  /*1a820*/  IMAD.MOV.U32 R250, RZ, RZ, R119 ;  /* 0x000000fffffa7224 */ /* 0x000fe400078e0077 */
[----:B------:R-:W-:-:S05]  /*1a830*/  IMAD.MOV.U32 R251, RZ, RZ, R118 ;  /* 0x000000fffffb7224 */ /* 0x000fca00078e0076 */
[C---:B------:R-:W-:Y:S08]  /*1a840*/  HMMA.16816.F32.BF16 R68, R4.reuse, R30, R176 ;  /* 0x0000001e0444723c */ /* 0x040ff000000418b0 */
[C---:B------:R-:W-:Y:S08]  /*1a850*/  HMMA.16816.F32.BF16 R76, R4.reuse, R26, R76 ;  /* 0x0000001a044c723c */ /* 0x040ff0000004184c */
[C---:B---3--:R-:W-:Y:S08]  /*1a860*/  HMMA.16816.F32.BF16 R88, R4.reuse, R20, R88 ;  /* 0x000000140458723c */ /* 0x048ff00000041858 */
[C---:B------:R-:W-:Y:S08]  /*1a870*/  HMMA.16816.F32.BF16 R92, R4.reuse, R22, R92 ;  /* 0x00000016045c723c */ /* 0x040ff0000004185c */
[C---:B------:R-:W-:Y:S08]  /*1a880*/  HMMA.16816.F32.BF16 R104, R4.reuse, R32, R104 ;  /* 0x000000200468723c */ /* 0x040ff00000041868 */
[C---:B------:R-:W-:Y:S08]  /*1a890*/  HMMA.16816.F32.BF16 R108, R4.reuse, R34, R108 ;  /* 0x00000022046c723c */ /* 0x040ff0000004186c */
[C---:B------:R-:W-:Y:S08]  /*1a8a0*/  HMMA.16816.F32.BF16 R120, R4.reuse, R40, R120 ;  /* 0x000000280478723c */ /* 0x040ff00000041878 */
[----:B------:R-:W-:Y:S07]  /*1a8b0*/  HMMA.16816.F32.BF16 R116, R4, R42, R124 ;  /* 0x0000002a0474723c */ /* 0x000fee000004187c */
[----:B------:R-:W-:-:S02]  /*1a8c0*/  IMAD.MOV.U32 R4, RZ, RZ, R0 ;  /* 0x000000ffff047224 */ /* 0x000fc400078e0000 */
[----:B------:R-:W-:Y:S02]  /*1a8d0*/  IMAD.MOV.U32 R5, RZ, RZ, R64 ;  /* 0x000000ffff057224 */ /* 0x000fe400078e0040 */
[----:B------:R-:W-:Y:S02]  /*1a8e0*/  IMAD.MOV.U32 R6, RZ, RZ, R98 ;  /* 0x000000ffff067224 */ /* 0x000fe400078e0062 */
[----:B------:R-:W-:-:S07]  /*1a8f0*/  IMAD.MOV.U32 R7, RZ, RZ, R99 ;  /* 0x000000ffff077224 */ /* 0x000fce00078e0063 */
[C---:B------:R-:W-:Y:S01]  /*1a900*/  HMMA.16816.F32.BF16 R4, R8.reuse, R20, R4 ;  /* 0x000000140804723c */ /* 0x040fe20000041804 */
[----:B------:R-:W-:Y:S02]  /*1a910*/  IMAD.MOV.U32 R124, RZ, RZ, R83 ;  /* 0x000000ffff7c7224 */ /* 0x000fe400078e0053 */
[----:B------:R-:W-:Y:S02]  /*1a920*/  IMAD.MOV.U32 R125, RZ, RZ, R113 ;  /* 0x000000ffff7d7224 */ /* 0x000fe400078e0071 */
[----:B------:R-:W-:Y:S02]  /*1a930*/  IMAD.MOV.U32 R126, RZ, RZ, R129 ;  /* 0x000000ffff7e7224 */ /* 0x000fe400078e0081 */
[----:B------:R-:W-:Y:S01]  /*1a940*/  IMAD.MOV.U32 R127, RZ, RZ, R82 ;  /* 0x000000ffff7f7224 */ /* 0x000fe200078e0052 */
[C---:B------:R-:W-:Y:S08]  /*1a950*/  HMMA.16816.F32.BF16 R192, R8.reuse, R36, R192 ;  /* 0x0000002408c0723c */ /* 0x040ff000000418c0 */
[----:B------:R-:W-:Y:S08]  /*1a960*/  HMMA.16816.F32.BF16 R136, R8, R38, R136 ;  /* 0x000000260888723c */ /* 0x000ff00000041888 */
[----:B------:R-:W-:-:S02]  /*1a970*/  IMAD.MOV.U32 R39, RZ, RZ, R4 ;  /* 0x000000ffff277224 */ /* 0x000fc400078e0004 */
[----:B------:R-:W-:Y:S02]  /*1a980*/  IMAD.MOV.U32 R38, RZ, RZ, R5 ;  /* 0x000000ffff267224 */ /* 0x000fe400078e0005 */
[----:B------:R-:W-:Y:S02]  /*1a990*/  IMAD.MOV.U32 R37, RZ, RZ, R6 ;  /* 0x000000ffff257224 */ /* 0x000fe400078e0006 */
[----:B------:R-:W-:Y:S02]  /*1a9a0*/  IMAD.MOV.U32 R36, RZ, RZ, R7 ;  /* 0x000000ffff247224 */ /* 0x000fe400078e0007 */
[----:B------:R-:W-:Y:S01]  /*1a9b0*/  HMMA.16816.F32.BF16 R4, R8, R22, R124 ;  /* 0x000000160804723c */ /* 0x000fe2000004187c */
[----:B------:R-:W-:Y:S01]  /*1a9c0*/  IMAD.MOV.U32 R158, RZ, RZ, R2 ;  /* 0x000000ffff9e7224 */ /* 0x000fe200078e0002 */
[----:B------:R-:W-:Y:S01]  /*1a9d0*/  LOP3.LUT R2, R45, R96, R48, 0x96, !PT ;  /* 0x000000602d027212 */ /* 0x000fe200078e9630 */
[----:B------:R-:W-:Y:S02]  /*1a9e0*/  IMAD.MOV.U32 R157, RZ, RZ, R3 ;  /* 0x000000ffff9d7224 */ /* 0x000fe400078e0003 */
[----:B------:R-:W-:-:S02]  /*1a9f0*/  IMAD.MOV.U32 R156, RZ, RZ, R50 ;  /* 0x000000ffff9c7224 */ /* 0x000fc400078e0032 */
[----:B------:R-:W-:Y:S02]  /*1aa00*/  IMAD.MOV.U32 R159, RZ, RZ, R51 ;  /* 0x000000ffff9f7224 */ /* 0x000fe400078e0033 */
[----:B------:R-:W-:Y:S01]  /*1aa10*/  IMAD.WIDE.U32 R2, R2, -0x2daee0ad, RZ ;  /* 0xd2511f5302027825 */ /* 0x000fe200078e00ff */
[C---:B------:R-:W-:Y:S01]  /*1aa20*/  HMMA.16816.F32.BF16 R188, R8.reuse, R30, R188 ;  /* 0x0000001e08bc723c */ /* 0x040fe200000418bc */
[----:B------:R-:W2:Y:S03]  /*1aa30*/  LDSM.16.MT88.4 R48, [R206+0xa800] ;  /* 0x00a80000ce30783b */ /* 0x000ea60000004200 */
[----:B------:R-:W-:Y:S02]  /*1aa40*/  LOP3.LUT R0, R3, R244, R46, 0x96, !PT ;  /* 0x000000f403007212 */ /* 0x000fe400078e962e */
[----:B------:R-:W-:Y:S02]  /*1aa50*/  LOP3.LUT R3, R2, 0xffff, RZ, 0xc0, !PT ;  /* 0x0000ffff02037812 */ /* 0x000fe400078ec0ff */
[----:B------:R-:W-:Y:S02]  /*1aa60*/  HMMA.16816.F32.BF16 R176, R8, R28, R156 ;  /* 0x0000001c08b0723c */ /* 0x000fe4000004189c */
[----:B------:R-:W-:-:S04]  /*1aa70*/  SHF.R.U32.HI R3, RZ, 0x8, R3 ;  /* 0x00000008ff037819 */ /* 0x000fc80000011603 */
[----:B------:R-:W-:Y:S01]  /*1aa80*/  IMAD.MOV.U32 R129, RZ, RZ, R5 ;  /* 0x000000ffff817224 */ /* 0x000fe200078e0005 */
[----:B------:R-:W-:Y:S01]  /*1aa90*/  SHF.R.U32.HI R5, RZ, 0x10, R2 ;  /* 0x00000010ff057819 */ /* 0x000fe20000011602 */
[----:B------:R-:W-:Y:S01]  /*1aaa0*/  IMAD.MOV.U32 R21, RZ, RZ, R4 ;  /* 0x000000ffff157224 */ /* 0x000fe200078e0004 */
[----:B------:R-:W-:Y:S01]  /*1aab0*/  MOV R157, R128 ;  /* 0x00000080009d7202 */ /* 0x000fe20000000f00 */
[----:B------:R-:W-:Y:S01]  /*1aac0*/  IMAD.MOV.U32 R128, RZ, RZ, R6 ;  /* 0x000000ffff807224 */ /* 0x000fe200078e0006 */
[----:B------:R-:W-:Y:S02]  /*1aad0*/  LOP3.LUT R6, R2, 0xff, RZ, 0xc0, !PT ;  /* 0x000000ff02067812 */ /* 0x000fe400078ec0ff */
[----:B------:R-:W-:Y:S02]  /*1aae0*/  SHF.R.U32.HI R4, RZ, 0x18, R2 ;  /* 0x00000018ff047819 */ /* 0x000fe40000011602 */
[----:B------:R-:W-:Y:S02]  /*1aaf0*/  LOP3.LUT R2, R5, 0xff, RZ, 0xc0, !PT ;  /* 0x000000ff05027812 */ /* 0x000fe400078ec0ff */
[----:B------:R-:W-:-:S02]  /*1ab00*/  PRMT R20, R6, 0x5410, R3 ;  /* 0x0000541006147816 */ /* 0x000fc40000000003 */
[----:B------:R-:W-:Y:S02]  /*1ab10*/  PRMT R5, R2, 0x5410, R4 ;  /* 0x0000541002057816 */ /* 0x000fe40000000004 */
[--C-:B------:R-:W-:Y:S02]  /*1ab20*/  SHF.R.U32.HI R3, RZ, 0x10, R0.reuse ;  /* 0x00000010ff037819 */ /* 0x100fe40000011600 */
[C---:B------:R-:W-:Y:S01]  /*1ab30*/  LOP3.LUT R2, R0.reuse, 0xffff, RZ, 0xc0, !PT ;  /* 0x0000ffff00027812 */ /* 0x040fe200078ec0ff */
[----:B------:R-:W-:Y:S01]  /*1ab40*/  IMAD.MOV.U32 R22, RZ, RZ, R7 ;  /* 0x000000ffff167224 */ /* 0x000fe200078e0007 */
[----:B------:R-:W-:Y:S02]  /*1ab50*/  SHF.R.U32.HI R6, RZ, 0x18, R0 ;  /* 0x00000018ff067819 */ /* 0x000fe40000011600 */
[----:B------:R-:W-:Y:S02]  /*1ab60*/  LOP3.LUT R3, R3, 0xff, RZ, 0xc0, !PT ;  /* 0x000000ff03037812 */ /* 0x000fe400078ec0ff */
[----:B------:R-:W-:-:S02]  /*1ab70*/  LOP3.LUT R7, R0, 0xff, RZ, 0xc0, !PT ;  /* 0x000000ff00077812 */ /* 0x000fc400078ec0ff */
[----:B------:R-:W-:Y:S01]  /*1ab80*/  SHF.R.U32.HI R4, RZ, 0x8, R2 ;  /* 0x00000008ff047819 */ /* 0x000fe20000011602 */
[--C-:B------:R-:W-:Y:S01]  /*1ab90*/  HSET2.LE.AND R2, R5, R221.reuse, PT ;  /* 0x000000dd05027233 */ /* 0x100fe20003803000 */
[----:B------:R-:W-:Y:S01]  /*1aba0*/  PRMT R3, R3, 0x5410, R6 ;  /* 0x0000541003037816 */ /* 0x000fe20000000006 */
[--C-:B------:R-:W-:Y:S01]  /*1abb0*/  HSET2.LE.AND R0, R20, R221.reuse, PT ;  /* 0x000000dd14007233 */ /* 0x100fe20003803000 */
[----:B------:R-:W-:Y:S01]  /*1abc0*/  PRMT R4, R7, 0x5410, R4 ;  /* 0x0000541007047816 */ /* 0x000fe20000000004 */
[----:B------:R-:W-:Y:S01]  /*1abd0*/  IMAD.MOV.U32 R156, RZ, RZ, R112 ;  /* 0x000000ffff9c7224 */ /* 0x000fe200078e0070 */
[----:B------:R-:W-:Y:S01]  /*1abe0*/  LOP3.LUT R127, R65, R2, RZ, 0xc0, !PT ;  /* 0x00000002417f7212 */ /* 0x000fe200078ec0ff */
[----:B------:R-:W-:Y:S01]  /*1abf0*/  IMAD.MOV.U32 R158, RZ, RZ, R207 ;  /* 0x000000ffff9e7224 */ /* 0x000fe200078e00cf */
[----:B------:R-:W-:Y:S01]  /*1ac00*/  LOP3.LUT R126, R66, R0, RZ, 0xc0, !PT ;  /* 0x00000000427e7212 */ /* 0x000fe200078ec0ff */
[----:B------:R-:W-:Y:S01]  /*1ac10*/  IMAD.MOV.U32 R159, RZ, RZ, R204 ;  /* 0x000000ffff9f7224 */ /* 0x000fe200078e00cc */
[----:B------:R-:W-:Y:S01]  /*1ac20*/  HSET2.LE.AND R2, R3, R221, PT ;  /* 0x000000dd03027233 */ /* 0x000fe20003803000 */
[----:B------:R-:W-:-:S02]  /*1ac30*/  IMAD.MOV.U32 R112, RZ, RZ, R202 ;  /* 0x000000ffff707224 */ /* 0x000fc400078e00ca */
[----:B------:R-:W-:Y:S01]  /*1ac40*/  IMAD.MOV.U32 R113, RZ, RZ, R200 ;  /* 0x000000ffff717224 */ /* 0x000fe200078e00c8 */
[----:B------:R-:W-:Y:S01]  /*1ac50*/  HSET2.LE.AND R0, R4, R221, PT ;  /* 0x000000dd04007233 */ /* 0x000fe20003803000 */
[C---:B------:R-:W-:Y:S01]  /*1ac60*/  HMMA.16816.F32.BF16 R196, R8.reuse, R24, R196 ;  /* 0x0000001808c4723c */ /* 0x040fe200000418c4 */
[----:B------:R-:W-:Y:S01]  /*1ac70*/  IMAD.MOV.U32 R20, RZ, RZ, R21 ;  /* 0x000000ffff147224 */ /* 0x000fe200078e0015 */
[----:B------:R-:W-:Y:S01]  /*1ac80*/  LOP3.LUT R125, R67, R2, RZ, 0xc0, !PT ;  /* 0x00000002437d7212 */ /* 0x000fe200078ec0ff */
[----:B------:R-:W-:Y:S01]  /*1ac90*/  IMAD.MOV.U32 R23, RZ, RZ, R81 ;  /* 0x000000ffff177224 */ /* 0x000fe200078e0051 */
[----:B------:R-:W-:Y:S01]  /*1aca0*/  MOV R5, R96 ;  /* 0x0000006000057202 */ /* 0x000fe20000000f00 */
[----:B------:R-:W-:Y:S01]  /*1acb0*/  IMAD.MOV.U32 R21, RZ, RZ, R97 ;  /* 0x000000ffff157224 */ /* 0x000fe200078e0061 */
[----:B------:R-:W-:Y:S01]  /*1acc0*/  LOP3.LUT R124, R80, R0, RZ, 0xc0, !PT ;  /* 0x00000000507c7212 */ /* 0x000fe200078ec0ff */
[----:B------:R-:W3:Y:S01]  /*1acd0*/  LDSM.16.MT88.4 R64, [R205+0xa800] ;  /* 0x00a80000cd40783b */ /* 0x000ee20000004200 */
[C---:B------:R-:W-:Y:S03]  /*1ace0*/  HMMA.16816.F32.BF16 R240, R8.reuse, R26, R240 ;  /* 0x0000001a08f0723c */ /* 0x040fe600000418f0 */
[----:B------:R-:W-:Y:S04]  /*1acf0*/  LDSM.16.MT88.4 R80, [R201+0xb800] ;  /* 0x00b80000c950783b */ /* 0x000fe80000004200 */
[----:B------:R-:W-:Y:S01]  /*1ad00*/  LDSM.16.MT88.4 R96, [R203+0xb800] ;  /* 0x00b80000cb60783b */ /* 0x000fe20000004200 */
[C---:B------:R-:W-:Y:S03]  /*1ad10*/  HMMA.16816.F32.BF16 R248, R8.reuse, R32, R248 ;  /* 0x0000002008f8723c */ /* 0x040fe600000418f8 */
[----:B------:R1:W5:Y:S05]  /*1ad20*/  LDL.LU R207, [R1+0x15c] ;  /* 0x00015c0001cf7983 */ /* 0x00036a0000300800 */
[----:B------:R-:W-:Y:S01]  /*1ad30*/  HMMA.16816.F32.BF16 R28, R8, R40, R156 ;  /* 0x00000028081c723c */ /* 0x000fe2000004189c */
[----:B------:R-:W4:Y:S01]  /*1ad40*/  LDSM.16.MT88.4 R156, [R203+0xa800] ;  /* 0x00a80000cb9c783b */ /* 0x000f220000004200 */
[----:B------:R-:W-:-:S03]  /*1ad50*/  LOP3.LUT R2, R85, R5, R86, 0x96, !PT ;  /* 0x0000000555027212 */ /* 0x000fc600078e9656 */
[----:B------:R1:W5:Y:S03]  /*1ad60*/  LDL.LU R204, [R1+0x158] ;  /* 0x0001580001cc7983 */ /* 0x0003660000300800 */
[C---:B------:R-:W-:Y:S01]  /*1ad70*/  HMMA.16816.F32.BF16 R32, R8.reuse, R34, R164 ;  /* 0x000000220820723c */ /* 0x040fe200000418a4 */
[----:B------:R-:W1:Y:S07]  /*1ad80*/  LDSM.16.MT88.4 R164, [R201+0xa800] ;  /* 0x00a80000c9a4783b */ /* 0x000e6e0000004200 */
[----:B------:R-:W-:Y:S01]  /*1ad90*/  HMMA.16816.F32.BF16 R24, R8, R42, R112 ;  /* 0x0000002a0818723c */ /* 0x000fe20000041870 */
[----:B------:R-:W1:Y:S04]  /*1ada0*/  LDSM.16.MT88.4 R112, [R206+0xb800] ;  /* 0x00b80000ce70783b */ /* 0x000e680000004200 */
[----:B------:R-:W1:Y:S01]  /*1adb0*/  LDSM.16.MT88.4 R8, [R205+0xb800] ;  /* 0x00b80000cd08783b */ /* 0x000e620000004200 */
[----:B------:R-:W-:-:S02]  /*1adc0*/  IMAD.WIDE.U32 R2, R2, -0x2daee0ad, RZ ;  /* 0xd2511f5302027825 */ /* 0x000fc400078e00ff */
[C---:B--2---:R-:W-:Y:S01]  /*1add0*/  HMMA.16816.F32.BF16 R44, R124.reuse, R50, R56 ;  /* 0x000000327c2c723c */ /* 0x044fe20000041838 */
[----:B------:R2:W5:Y:S02]  /*1ade0*/  LDL.LU R202, [R1+0x154] ;  /* 0x0001540001ca7983 */ /* 0x0005640000300800 */
[----:B------:R-:W-:Y:S02]  /*1adf0*/  LOP3.LUT R0, R3, R244, R100, 0x96, !PT ;  /* 0x000000f403007212 */ /* 0x000fe400078e9664 */
[C---:B------:R-:W-:Y:S01]  /*1ae00*/  LOP3.LUT R3, R2.reuse, 0xffff, RZ, 0xc0, !PT ;  /* 0x0000ffff02037812 */ /* 0x040fe200078ec0ff */
[----:B------:R2:W5:Y:S01]  /*1ae10*/  LDL.LU R200, [R1+0x150] ;  /* 0x0001500001c87983 */ /* 0x0005620000300800 */
[----:B------:R-:W-:Y:S01]  /*1ae20*/  SHF.R.U32.HI R6, RZ, 0x10, R2 ;  /* 0x00000010ff067819 */ /* 0x000fe20000011602 */
[----:B---3--:R-:W-:Y:S01]  /*1ae30*/  HMMA.16816.F32.BF16 R56, R124, R64, R60 ;  /* 0x000000407c38723c */ /* 0x008fe2000004183c */
[----:B------:R-:W-:Y:S02]  /*1ae40*/  SHF.R.U32.HI R4, RZ, 0x8, R3 ;  /* 0x00000008ff047819 */ /* 0x000fe40000011603 */
[----:B------:R-:W-:-:S02]  /*1ae50*/  LOP3.LUT R3, R2, 0xff, RZ, 0xc0, !PT ;  /* 0x000000ff02037812 */ /* 0x000fc400078ec0ff */
[----:B------:R-:W-:Y:S02]  /*1ae60*/  SHF.R.U32.HI R7, RZ, 0x18, R2 ;  /* 0x00000018ff077819 */ /* 0x000fe40000011602 */
[----:B------:R-:W-:Y:S01]  /*1ae70*/  LOP3.LUT R2, R0, 0xffff, RZ, 0xc0, !PT ;  /* 0x0000ffff00027812 */ /* 0x000fe200078ec0ff */
[C---:B------:R-:W-:Y:S08]  /*1ae80*/  HMMA.16816.F32.BF16 R40, R124.reuse, R48, R52 ;  /* 0x000000307c28723c */ /* 0x040ff00000041834 */
[C---:B----4-:R-:W-:Y:S08]  /*1ae90*/  HMMA.16816.F32.BF16 R144, R124.reuse, R156, R144 ;  /* 0x0000009c7c90723c */ /* 0x050ff00000041890 */
        /* <DEDUP_REMOVED lines=23> */
[----:B------:R-:W-:Y:S01]  /*1b010*/  PRMT R3, R4, 0x5410, R7 ;  /* 0x0000541004037816 */ /* 0x000fe20000000007 */
[----:B------:R-:W-:Y:S01]  /*1b020*/  IMAD.MOV.U32 R118, RZ, RZ, R128 ;  /* 0x000000ffff767224 */ /* 0x000fe200078e0080 */
[----:B------:R-:W-:Y:S01]  /*1b030*/  LOP3.LUT R128, R130, R0, RZ, 0xc0, !PT ;  /* 0x0000000082807212 */ /* 0x000fe200078ec0ff */
[--C-:B------:R-:W-:Y:S02]  /*1b040*/  HSET2.LE.AND R0, R2, R221.reuse, PT ;  /* 0x000000dd02007233 */ /* 0x100fe40003803000 */
[--C-:B------:R-:W-:Y:S02]  /*1b050*/  HSET2.LE.AND R2, R20, R221.reuse, PT ;  /* 0x000000dd14027233 */ /* 0x100fe40003803000 */
[----:B------:R-:W-:Y:S01]  /*1b060*/  HSET2.LE.AND R3, R3, R221, PT ;  /* 0x000000dd03037233 */ /* 0x000fe20003803000 */
[----:B------:R-:W-:Y:S01]  /*1b070*/  IMAD.MOV.U32 R117, RZ, RZ, R129 ;  /* 0x000000ffff757224 */ /* 0x000fe200078e0081 */
[----:B------:R-:W-:Y:S02]  /*1b080*/  LOP3.LUT R129, R131, R0, RZ, 0xc0, !PT ;  /* 0x0000000083817212 */ /* 0x000fe400078ec0ff */
[----:B------:R-:W-:-:S02]  /*1b090*/  LOP3.LUT R130, R103, R2, RZ, 0xc0, !PT ;  /* 0x0000000267827212 */ /* 0x000fc400078ec0ff */
[----:B------:R-:W-:-:S07]  /*1b0a0*/  LOP3.LUT R131, R102, R3, RZ, 0xc0, !PT ;  /* 0x0000000366837212 */ /* 0x000fce00078ec0ff */
[----:B------:R-:W-:Y:S01]  /*1b0b0*/  HMMA.16816.F32.BF16 R68, R128, R80, R196 ;  /* 0x000000508044723c */ /* 0x000fe200000418c4 */
[----:B------:R-:W3:Y:S01]  /*1b0c0*/  LDL R199, [R1+0xd8] ;  /* 0x0000d80001c77983 */ /* 0x000ee20000100800 */
        /* <DEDUP_REMOVED lines=15> */
[----:B------:R-:W-:Y:S02]  /*1b1c0*/  IMAD.MOV.U32 R87, RZ, RZ, R36 ;  /* 0x000000ffff577224 */ /* 0x000fe400078e0024 */
[----:B------:R-:W-:Y:S01]  /*1b1d0*/  IMAD.MOV.U32 R119, RZ, RZ, R22 ;  /* 0x000000ffff777224 */ /* 0x000fe200078e0016 */
[----:B------:R-:W-:Y:S01]  /*1b1e0*/  HMMA.16816.F32.BF16 R168, R128, R164, R168 ;  /* 0x000000a480a8723c */ /* 0x000fe200000418a8 */
[----:B------:R-:W-:Y:S01]  /*1b1f0*/  IADD3 R218, P2, R12, -0x100, RZ ;  /* 0xffffff000cda7810 */ /* 0x000fe20007f5e0ff */
[----:B------:R-:W-:-:S06]  /*1b200*/  IMAD.MOV.U32 R180, RZ, RZ, R184 ;  /* 0x000000ffffb47224 */ /* 0x000fcc00078e00b8 */
        /* <DEDUP_REMOVED lines=9> */
[----:B------:R-:W-:-:S02]  /*1b2a0*/  IMAD.MOV.U32 R135, RZ, RZ, R211 ;  /* 0x000000ffff877224 */ /* 0x000fc400078e00d3 */
[----:B------:R-:W-:-:S05]  /*1b2b0*/  IMAD.MOV.U32 R132, RZ, RZ, R245 ;  /* 0x000000ffff847224 */ /* 0x000fca00078e00f5 */
[----:B------:R-:W-:Y:S01]  /*1b2c0*/  HMMA.16816.F32.BF16 R48, R128, R50, R136 ;  /* 0x000000328030723c */ /* 0x000fe20000041888 */
[----:B------:R-:W-:Y:S02]  /*1b2d0*/  IMAD.MOV.U32 R133, RZ, RZ, R235 ;  /* 0x000000ffff857224 */ /* 0x000fe400078e00eb */
[----:B------:R-:W-:-:S05]  /*1b2e0*/  IMAD.MOV.U32 R134, RZ, RZ, R222 ;  /* 0x000000ffff867224 */ /* 0x000fca00078e00de */
[C---:B------:R-:W-:Y:S08]  /*1b2f0*/  HMMA.16816.F32.BF16 R64, R128.reuse, R66, R188 ;  /* 0x000000428040723c */ /* 0x040ff000000418bc */
[C---:B------:R-:W-:Y:S08]  /*1b300*/  HMMA.16816.F32.BF16 R80, R128.reuse, R82, R240 ;  /* 0x000000528050723c */ /* 0x040ff000000418f0 */
[C---:B------:R-:W-:Y:S08]  /*1b310*/  HMMA.16816.F32.BF16 R112, R128.reuse, R114, R32 ;  /* 0x000000728070723c */ /* 0x040ff00000041820 */
[C---:B------:R-:W-:Y:S08]  /*1b320*/  HMMA.16816.F32.BF16 R116, R128.reuse, R8, R28 ;  /* 0x000000088074723c */ /* 0x040ff0000004181c */
[----:B------:R-:W-:Y:S01]  /*1b330*/  HMMA.16816.F32.BF16 R128, R128, R10, R24 ;  /* 0x0000000a8080723c */ /* 0x000fe20000041818 */
[----:B---3--:R-:W-:Y:S11]  /*1b340*/  ISETP.GT.AND P3, PT, R184, R199, PT ;  /* 0x000000c7b800720c */ /* 0x008ff60003f64270 */
[----:B------:R-:W-:Y:S02]  /*1b350*/  @!UPT UIADD3 URZ, URZ, URZ, URZ ;  /* 0x0000003f3f3ff290 */ /* 0x000fe4000fffe03f */
[----:B------:R-:W-:Y:S05]  /*1b360*/  @!P3 BRA `(.L_x_2241) ;  /* 0x000061600000b947 */ /* 0x000fea0003800000 */
[----:B--2---:R-:W2:Y:S01]  /*1b370*/  LDL.64 R22, [R1+0x60] ;  /* 0x0000600001167983 */ /* 0x004ea20000100a00 */
        /* <DEDUP_REMOVED lines=13> */
[----:B------:R-:W-:Y:S02]  /*1b450*/  IMAD.MOV.U32 R2, RZ, RZ, R6 ;  /* 0x000000ffff027224 */ /* 0x000fe400078e0006 */
[-C--:B------:R-:W-:Y:S02]  /*1b460*/  IMAD R4, R5, R0.reuse, R4 ;  /* 0x0000000005047224 */ /* 0x080fe400078e0204 */
[----:B------:R-:W-:-:S04]  /*1b470*/  IMAD.WIDE.U32 R2, R196, R0, R2 ;  /* 0x00000000c4027225 */ /* 0x000fc800078e0002 */
[----:B------:R-:W-:Y:S01]  /*1b480*/  IMAD.IADD R3, R3, 0x1, R4 ;  /* 0x0000000103037824 */ /* 0x000fe200078e0204 */
[----:B------:R-:W-:Y:S02]  /*1b490*/  LEA R0, P2, R22, R2, 0x4 ;  /* 0x0000000216007211 */ /* 0x000fe400078420ff */
[CC--:B------:R-:W-:Y:S02]  /*1b4a0*/  @!P1 LEA R10, P5, R2.reuse, R238.reuse, 0x1 ;  /* 0x000000ee020a9211 */ /* 0x0c0fe400078a08ff */
        /* <DEDUP_REMOVED lines=32> */
[----:B------:R-:W-:Y:S04]  /*1b6b0*/  LDSM.16.M88.4 R136, [R200+0x8800] ;  /* 0x00880000c888783b */ /* 0x000fe80000000200 */
[----:B--2---:R-:W1:Y:S04]  /*1b6c0*/  LDSM.16.M88.4 R4, [R204+0x2000] ;  /* 0x00200000cc04783b */ /* 0x004e680000000200 */
        /* <DEDUP_REMOVED lines=84> */
[-C--:B-1----:R-:W-:Y:S08]  /*1bc10*/  HMMA.16816.F32.BF16 R188, R4, R20.reuse, R188 ;  /* 0x0000001404bc723c */ /* 0x082ff000000418bc */
[----:B--2---:R-:W-:Y:S08]  /*1bc20*/  HMMA.16816.F32.BF16 R176, R8, R20, R176 ;  /* 0x0000001408b0723c */ /* 0x004ff000000418b0 */
[-C--:B------:R-:W-:Y:S08]  /*1bc30*/  HMMA.16816.F32.BF16 R172, R4, R22.reuse, R172 ;  /* 0x0000001604ac723c */ /* 0x080ff000000418ac */
[----:B------:R-:W-:Y:S01]  /*1bc40*/  HMMA.16816.F32.BF16 R32, R8, R22, R32 ;  /* 0x000000160820723c */ /* 0x000fe20000041820 */
[----:B------:R-:W1:Y:S01]  /*1bc50*/  LDSM.16.M88.4 R20, [R207+0x1800] ;  /* 0x00180000cf14783b */ /* 0x000e620000000200 */
[----:B------:R-:W-:-:S04]  /*1bc60*/  DEPBAR.LE SB0, 0x0 ;  /* 0x000080000000791a */ /* 0x000fc80000000000 */
[----:B------:R-:W-:Y:S02]  /*1bc70*/  BSSY B1, `(.L_x_2254) ;  /* 0x0000035000017945 */ /* 0x000fe40003800000 */
[-C--:B-1----:R-:W-:Y:S08]  /*1bc80*/  HMMA.16816.F32.BF16 R180, R8, R20.reuse, R136 ;  /* 0x0000001408b4723c */ /* 0x082ff00000041888 */
[C---:B------:R-:W-:Y:S08]  /*1bc90*/  HMMA.16816.F32.BF16 R184, R4.reuse, R20, R132 ;  /* 0x0000001404b8723c */ /* 0x040ff00000041884 */
[-C--:B------:R-:W-:Y:S08]  /*1bca0*/  HMMA.16816.F32.BF16 R240, R4, R22.reuse, R28 ;  /* 0x0000001604f0723c */ /* 0x080ff0000004181c */
[----:B------:R-:W-:Y:S01]  /*1bcb0*/  HMMA.16816.F32.BF16 R192, R8, R22, R24 ;  /* 0x0000001608c0723c */ /* 0x000fe20000041818 */
[----:B------:R-:W-:Y:S06]  /*1bcc0*/  BAR.SYNC.DEFER_BLOCKING 0x0 ;  /* 0x0000000000007b1d */ /* 0x000fec0000010000 */
[----:B------:R-:W-:Y:S01]  /*1bcd0*/  @!UPT UIADD3 URZ, URZ, URZ, URZ ;  /* 0x0000003f3f3ff290 */ /* 0x000fe2000fffe03f */
[----:B------:R-:W-:Y:S11]  /*1bce0*/  @!P2 BRA `(.L_x_2255) ;  /* 0x000002d00000a947 */ /* 0x000ff60003800000 */
[----:B------:R-:W2:Y:S04]  /*1bcf0*/  LDL.64 R248, [R1+0xf0] ;  /* 0x0000f00001f87983 */ /* 0x000ea80000100a00 */
[----:B------:R-:W2:Y:S04]  /*1bd00*/  LDL R197, [R1+0xcc] ;  /* 0x0000cc0001c57983 */ /* 0x000ea80000100800 */
[----:B------:R-:W3:Y:S04]  /*1bd10*/  LDL R251, [R1+0x100] ;  /* 0x0001000001fb7983 */ /* 0x000ee80000100800 */
[----:B------:R-:W4:Y:S04]  /*1bd20*/  LDL R198, [R1+0x104] ;  /* 0x0001040001c67983 */ /* 0x000f280000100800 */
[----:B------:R-:W5:Y:S01]  /*1bd30*/  LDL R199, [R1+0x108] ;  /* 0x0001080001c77983 */ /* 0x000f620000100800 */
[----:B------:R-:W-:-:S04]  /*1bd40*/  IADD3 R0, R250, -0x6, RZ ;  /* 0xfffffffafa007810 */ /* 0x000fc80007ffe0ff */
[----:B------:R-:W-:Y:S01]  /*1bd50*/  SHF.R.S32.HI R4, RZ, 0x1f, R0 ;  /* 0x0000001fff047819 */ /* 0x000fe20000011400 */
[----:B------:R1:W-:Y:S01]  /*1bd60*/  @P1 STS.128 [R220+0x8000], RZ ;  /* 0x008000ffdc001388 */ /* 0x0003e20000000c00 */
[----:B------:R-:W-:Y:S01]  /*1bd70*/  BSSY B0, `(.L_x_2256) ;  /* 0x0000023000007945 */ /* 0x000fe20003800000 */
[----:B--2---:R-:W-:-:S04]  /*1bd80*/  IMAD.WIDE.U32 R2, R0, R197, R248 ;  /* 0x000000c500027225 */ /* 0x004fc800078e00f8 */
[----:B---3--:R-:W-:-:S04]  /*1bd90*/  IMAD R0, R251, R0, RZ ;  /* 0x00000000fb007224 */ /* 0x008fc800078e02ff */
[----:B------:R-:W-:Y:S01]  /*1bda0*/  IMAD R0, R4, R197, R0 ;  /* 0x000000c504007224 */ /* 0x000fe200078e0200 */
[----:B------:R-:W-:-:S03]  /*1bdb0*/  @!P1 LEA R4, P2, R2, R236, 0x1 ;  /* 0x000000ec02049211 */ /* 0x000fc600078408ff */
[----:B------:R-:W-:-:S05]  /*1bdc0*/  IMAD.IADD R0, R3, 0x1, R0 ;  /* 0x0000000103007824 */ /* 0x000fca00078e0200 */
        /* <DEDUP_REMOVED lines=8> */
[----:B----4-:R-:W-:-:S03]  /*1be50*/  IADD3 R2, P2, R198, R2, RZ ;  /* 0x00000002c6027210 */ /* 0x010fc60007f5e0ff */
[----:B------:R-:W-:Y:S01]  /*1be60*/  @!PT LDS RZ, [RZ] ;  /* 0x00000000fffff984 */ /* 0x000fe20000000800 */
[----:B------:R-:W-:Y:S01]  /*1be70*/  @!PT LDS RZ, [RZ] ;  /* 0x00000000fffff984 */ /* 0x000fe20000000800 */
[----:B------:R-:W-:Y:S01]  /*1be80*/  @!PT LDS RZ, [RZ] ;  /* 0x00000000fffff984 */ /* 0x000fe20000000800 */
[----:B------:R2:W-:Y:S02]  /*1be90*/  @!P0 LDGSTS.E.BYPASS.LTC128B.128 [R220+0x9000], [R4.64+0x80] ;  /* 0x0900008004dc8fae */ /* 0x0005e4000b901d44 */
[----:B-----5:R-:W-:Y:S02]  /*1bea0*/  IMAD.X R0, R199, 0x1, R0, P2 ;  /* 0x00000001c7007824 */ /* 0x020fe400010e0600 */
        /* <DEDUP_REMOVED lines=15> */
.L_x_2257:
[----:B------:R-:W-:Y:S05]  /*1bfa0*/  BSYNC B0 ;  /* 0x0000000000007941 */ /* 0x000fea0003800000 */
.L_x_2256:
[----:B------:R-:W0:Y:S02]  /*1bfb0*/  LDGDEPBAR ;  /* 0x00000000000079af */ /* 0x000e240000000000 */
.L_x_2255:
[----:B------:R-:W-:Y:S05]  /*1bfc0*/  BSYNC B1 ;  /* 0x0000000000017941 */ /* 0x000fea0003800000 */
.L_x_2254:
[----:B------:R-:W2:Y:S04]  /*1bfd0*/  LDL R8, [R1+0xb8] ;  /* 0x0000b80001087983 */ /* 0x000ea80000100800 */
[----:B------:R-:W3:Y:S04]  /*1bfe0*/  LDL R7, [R1+0xc0] ;  /* 0x0000c00001077983 */ /* 0x000ee80000100800 */
[----:B------:R-:W4:Y:S04]  /*1bff0*/  LDL R6, [R1+0xbc] ;  /* 0x0000bc0001067983 */ /* 0x000f280000100800 */
[----:B-1----:R-:W2:Y:S04]  /*1c000*/  LDL.LU.64 R4, [R1+0x48] ;  /* 0x0000480001047983 */ /* 0x002ea80000300a00 */
[----:B------:R-:W2:Y:S04]  /*1c010*/  LDL R2, [R1+0x6c] ;  /* 0x00006c0001027983 */ /* 0x000ea80000100800 */
[----:B------:R-:W3:Y:S04]  /*1c020*/  LDL R3, [R1+0xc4] ;  /* 0x0000c40001037983 */ /* 0x000ee80000100800 */
[----:B------:R-:W1:Y:S02]  /*1c030*/  S2R R0, SR_TID.X ;  /* 0x0000000000007919 */ /* 0x000e640000002100 */
[----:B-1----:R-:W-:-:S05]  /*1c040*/  IMAD.SHL.U32 R0, R0, 0x2, RZ ;  /* 0x0000000200007824 */ /* 0x002fca00078e00ff */
[----:B------:R-:W-:-:S05]  /*1c050*/  LOP3.LUT R0, R0, 0x6, RZ, 0xc0, !PT ;  /* 0x0000000600007812 */ /* 0x000fca00078ec0ff */
[----:B------:R-:W-:Y:S02]  /*1c060*/  IMAD R0, R196, 0x20, R0 ;  /* 0x00000020c4007824 */ /* 0x000fe400078e0200 */
[----:B--2---:R-:W-:Y:S02]  /*1c070*/  IMAD.MOV.U32 R134, RZ, RZ, R2 ;  /* 0x000000ffff867224 */ /* 0x004fe400078e0002 */
        /* <DEDUP_REMOVED lines=15> */
[----:B------:R-:W1:Y:S01]  /*1c170*/  I2F R2, R2 ;  /* 0x0000000200027306 */ /* 0x000e620000201400 */
[----:B----4-:R-:W-:Y:S02]  /*1c180*/  IMAD.MOV.U32 R198, RZ, RZ, R6 ;  /* 0x000000ffffc67224 */ /* 0x010fe400078e0006 */
[----:B---3--:R-:W-:Y:S02]  /*1c190*/  IMAD.MOV.U32 R199, RZ, RZ, R3 ;  /* 0x000000ffffc77224 */ /* 0x008fe400078e0003 */
[----:B-1----:R-:W-:Y:S01]  /*1c1a0*/  FFMA.FTZ R6, R2, -R216, R190 ;  /* 0x800000d802067223 */ /* 0x002fe200000100be */
[----:B------:R-:W-:-:S04]  /*1c1b0*/  IADD3 R2, R0, 0x1, RZ ;  /* 0x0000000100027810 */ /* 0x000fc80007ffe0ff */
[----:B------:R-:W-:-:S04]  /*1c1c0*/  IADD3 R3, R223, -R2, RZ ;  /* 0x80000002df037210 */ /* 0x000fc80007ffe0ff */
        /* <DEDUP_REMOVED lines=15> */
[C---:B------:R-:W-:Y:S02]  /*1c2c0*/  ISETP.GE.AND P5, PT, R2.reuse, R228, PT ;  /* 0x000000e40200720c */ /* 0x040fe40003fa6270 */
[C---:B------:R-:W-:Y:S02]  /*1c2d0*/  ISETP.GE.AND P0, PT, R2.reuse, R227, PT ;  /* 0x000000e30200720c */ /* 0x040fe40003f06270 */
[C---:B------:R-:W-:Y:S02]  /*1c2e0*/  ISETP.GE.AND P1, PT, R2.reuse, R226, PT ;  /* 0x000000e20200720c */ /* 0x040fe40003f26270 */
[C---:B------:R-:W-:Y:S02]  /*1c2f0*/  ISETP.GE.AND P2, PT, R2.reuse, R225, PT ;  /* 0x000000e10200720c */ /* 0x040fe40003f46270 */
[C---:B------:R-:W-:Y:S02]  /*1c300*/  ISETP.GE.OR P5, PT, R2.reuse, R234, !P5 ;  /* 0x000000ea0200720c */ /* 0x040fe40006fa6670 */
[----:B------:R-:W-:-:S02]  /*1c310*/  ISETP.GE.OR P0, PT, R2, R233, !P0 ;  /* 0x000000e90200720c */ /* 0x000fc40004706670 */
[C---:B------:R-:W-:Y:S02]  /*1c320*/  ISETP.GE.OR P1, PT, R2.reuse, R232, !P1 ;  /* 0x000000e80200720c */ /* 0x040fe40004f26670 */
[----:B------:R-:W-:Y:S02]  /*1c330*/  ISETP.GE.OR P2, PT, R2, R231, !P2 ;  /* 0x000000e70200720c */ /* 0x000fe40005746670 */
[----:B------:R-:W-:Y:S01]  /*1c340*/  IADD3 R2, R0, 0x8, RZ ;  /* 0x0000000800027810 */ /* 0x000fe20007ffe0ff */
[----:B-1----:R-:W-:-:S04]  /*1c350*/  FFMA.FTZ R191, R3, -R216, R191 ;  /* 0x800000d803bf7223 */ /* 0x002fc800000100bf */
        /* <DEDUP_REMOVED lines=13> */
[----:B------:R-:W-:Y:S02]  /*1c430*/  P2R R190, PR, RZ, 0x4 ;  /* 0x00000004ffbe7803 */ /* 0x000fe40000000000 */
[----:B------:R-:W-:-:S04]  /*1c440*/  ISETP.GE.AND P2, PT, R0, R228, PT ;  /* 0x000000e40000720c */ /* 0x000fc80003f46270 */
[----:B------:R-:W-:Y:S01]  /*1c450*/  ISETP.GE.OR P2, PT, R0, R234, !P2 ;  /* 0x000000ea0000720c */ /* 0x000fe20005746670 */
[----:B-1----:R-:W-:Y:S02]  /*1c460*/  FFMA.FTZ R21, R3, -R216, R172 ;  /* 0x800000d803157223 */ /* 0x002fe400000100ac */
[----:B------:R-:W-:Y:S01]  /*1c470*/  IMAD.IADD R3, R229, 0x1, -R2 ;  /* 0x00000001e5037824 */ /* 0x000fe200078e0a02 */
[----:B------:R-:W-:-:S04]  /*1c480*/  FSEL R28, R11, -INF , !P2 ;  /* 0xff8000000b1c7808 */ /* 0x000fc80005000000 */
[----:B------:R-:W-:Y:S02]  /*1c490*/  IABS R3, R3 ;  /* 0x0000000300037213 */ /* 0x000fe40000000000 */
[C---:B------:R-:W-:Y:S02]  /*1c4a0*/  ISETP.GE.AND P3, PT, R0.reuse, R227, PT ;  /* 0x000000e30000720c */ /* 0x040fe40003f66270 */
[C---:B------:R-:W-:Y:S02]  /*1c4b0*/  ISETP.GE.AND P4, PT, R0.reuse, R226, PT ;  /* 0x000000e20000720c */ /* 0x040fe40003f86270 */
[C---:B------:R-:W-:Y:S01]  /*1c4c0*/  ISETP.GE.AND P2, PT, R0.reuse, R225, PT ;  /* 0x000000e10000720c */ /* 0x040fe20003f46270 */
[----:B------:R-:W1:Y:S01]  /*1c4d0*/  I2F R3, R3 ;  /* 0x0000000300037306 */ /* 0x000e620000201400 */
[C---:B------:R-:W-:Y:S02]  /*1c4e0*/  ISETP.GE.OR P3, PT, R0.reuse, R233, !P3 ;  /* 0x000000e90000720c */ /* 0x040fe40005f66670 */
[----:B------:R-:W-:-:S02]  /*1c4f0*/  ISETP.GE.OR P4, PT, R0, R232, !P4 ;  /* 0x000000e80000720c */ /* 0x000fc40006786670 */
[----:B------:R-:W-:Y:S02]  /*1c500*/  ISETP.GE.OR P2, PT, R0, R231, !P2 ;  /* 0x000000e70000720c */ /* 0x000fe40005746670 */
[----:B------:R-:W-:Y:S02]  /*1c510*/  FSEL R32, R9, -INF , !P3 ;  /* 0xff80000009207808 */ /* 0x000fe40005800000 */
[----:B------:R-:W-:Y:S02]  /*1c520*/  FSEL R138, R8, -INF , !P4 ;  /* 0xff800000088a7808 */ /* 0x000fe40006000000 */
[----:B------:R-:W-:Y:S02]  /*1c530*/  FSEL R139, R6, -INF , !P2 ;  /* 0xff800000068b7808 */ /* 0x000fe40005000000 */
[C---:B------:R-:W-:Y:S02]  /*1c540*/  ISETP.GE.AND P3, PT, R2.reuse, R228, PT ;  /* 0x000000e40200720c */ /* 0x040fe40003f66270 */
[----:B------:R-:W-:-:S02]  /*1c550*/  ISETP.GE.AND P4, PT, R2, R227, PT ;  /* 0x000000e30200720c */ /* 0x000fc40003f86270 */
[C---:B------:R-:W-:Y:S02]  /*1c560*/  ISETP.GE.AND P2, PT, R2.reuse, R226, PT ;  /* 0x000000e20200720c */ /* 0x040fe40003f46270 */
[C---:B------:R-:W-:Y:S02]  /*1c570*/  ISETP.GE.AND P6, PT, R2.reuse, R225, PT ;  /* 0x000000e10200720c */ /* 0x040fe40003fc6270 */
[C---:B------:R-:W-:Y:S02]  /*1c580*/  ISETP.GE.OR P3, PT, R2.reuse, R234, !P3 ;  /* 0x000000ea0200720c */ /* 0x040fe40005f66670 */
[C---:B------:R-:W-:Y:S02]  /*1c590*/  ISETP.GE.OR P4, PT, R2.reuse, R233, !P4 ;  /* 0x000000e90200720c */ /* 0x040fe40006786670 */
[C---:B------:R-:W-:Y:S02]  /*1c5a0*/  ISETP.GE.OR P2, PT, R2.reuse, R232, !P2 ;  /* 0x000000e80200720c */ /* 0x040fe40005746670 */
[----:B------:R-:W-:-:S02]  /*1c5b0*/  ISETP.GE.OR P6, PT, R2, R231, !P6 ;  /* 0x000000e70200720c */ /* 0x000fc400077c6670 */
[----:B------:R-:W-:Y:S01]  /*1c5c0*/  IADD3 R2, R0, 0x9, RZ ;  /* 0x0000000900027810 */ /* 0x000fe20007ffe0ff */
[----:B-1----:R-:W-:-:S04]  /*1c5d0*/  FFMA.FTZ R189, R3, -R216, R174 ;  /* 0x800000d803bd7223 */ /* 0x002fc800000100ae */
        /* <DEDUP_REMOVED lines=14> */
[----:B------:R-:W-:-:S06]  /*1c6c0*/  IABS R3, R3 ;  /* 0x0000000300037213 */ /* 0x000fcc0000000000 */
[----:B------:R-:W1:Y:S01]  /*1c6d0*/  I2F R3, R3 ;  /* 0x0000000300037306 */ /* 0x000e620000201400 */
[----:B------:R-:W-:Y:S02]  /*1c6e0*/  FSEL R137, R10, -INF , !P1 ;  /* 0xff8000000a897808 */ /* 0x000fe40004800000 */
[----:B------:R-:W-:Y:S02]  /*1c6f0*/  FSEL R31, R20, -INF , !P0 ;  /* 0xff800000141f7808 */ /* 0x000fe40004000000 */
[----:B------:R-:W-:Y:S02]  /*1c700*/  FSEL R10, R7, -INF , !P3 ;  /* 0xff800000070a7808 */ /* 0x000fe40005800000 */
[C---:B------:R-:W-:Y:S02]  /*1c710*/  ISETP.GE.AND P0, PT, R2.reuse, R228, PT ;  /* 0x000000e40200720c */ /* 0x040fe40003f06270 */
[C---:B------:R-:W-:Y:S02]  /*1c720*/  ISETP.GE.AND P1, PT, R2.reuse, R227, PT ;  /* 0x000000e30200720c */ /* 0x040fe40003f26270 */
[----:B------:R-:W-:-:S02]  /*1c730*/  ISETP.GE.AND P3, PT, R2, R226, PT ;  /* 0x000000e20200720c */ /* 0x000fc40003f66270 */
[C---:B------:R-:W-:Y:S02]  /*1c740*/  ISETP.GE.AND P5, PT, R2.reuse, R225, PT ;  /* 0x000000e10200720c */ /* 0x040fe40003fa6270 */
[C---:B------:R-:W-:Y:S02]  /*1c750*/  ISETP.GE.OR P0, PT, R2.reuse, R234, !P0 ;  /* 0x000000ea0200720c */ /* 0x040fe40004706670 */
[C---:B------:R-:W-:Y:S02]  /*1c760*/  ISETP.GE.OR P1, PT, R2.reuse, R233, !P1 ;  /* 0x000000e90200720c */ /* 0x040fe40004f26670 */
[C---:B------:R-:W-:Y:S02]  /*1c770*/  ISETP.GE.OR P3, PT, R2.reuse, R232, !P3 ;  /* 0x000000e80200720c */ /* 0x040fe40005f66670 */
[----:B------:R-:W-:Y:S02]  /*1c780*/  ISETP.GE.OR P5, PT, R2, R231, !P5 ;  /* 0x000000e70200720c */ /* 0x000fe40006fa6670 */
        /* <DEDUP_REMOVED lines=9> */
[----:B-1----:R-:W-:Y:S01]  /*1c820*/  FFMA.FTZ R9, R3, -R216, R182 ;  /* 0x800000d803097223 */ /* 0x002fe200000100b6 */
[----:B------:R-:W-:-:S04]  /*1c830*/  IADD3 R3, R224, -R2, RZ ;  /* 0x80000002e0037210 */ /* 0x000fc80007ffe0ff */
        /* <DEDUP_REMOVED lines=59> */
[----:B------:R-:W-:Y:S02]  /*1cbf0*/  IABS R3, R3 ;  /* 0x0000000300037213 */ /* 0x000fe40000000000 */
[----:B------:R-:W-:-:S04]  /*1cc00*/  ISETP.GE.AND P0, PT, R2, R228, PT ;  /* 0x000000e40200720c */ /* 0x000fc80003f06270 */
[----:B------:R-:W1:Y:S01]  /*1cc10*/  I2F R3, R3 ;  /* 0x0000000300037306 */ /* 0x000e620000201400 */
[----:B------:R-:W-:Y:S02]  /*1cc20*/  ISETP.GE.OR P0, PT, R2, R234, !P0 ;  /* 0x000000ea0200720c */ /* 0x000fe40004706670 */
[----:B------:R-:W-:Y:S02]  /*1cc30*/  FSEL R6, R6, -INF , !P2 ;  /* 0xff80000006067808 */ /* 0x000fe40005000000 */
[----:B------:R-:W-:Y:S02]  /*1cc40*/  FSEL R25, R11, -INF , !P1 ;  /* 0xff8000000b197808 */ /* 0x000fe40004800000 */
[----:B------:R-:W-:Y:S02]  /*1cc50*/  FSEL R5, R5, -INF , !P0 ;  /* 0xff80000005057808 */ /* 0x000fe40004000000 */
[C---:B------:R-:W-:Y:S02]  /*1cc60*/  ISETP.GE.AND P1, PT, R2.reuse, R227, PT ;  /* 0x000000e30200720c */ /* 0x040fe40003f26270 */
[----:B------:R-:W-:-:S02]  /*1cc70*/  ISETP.GE.AND P0, PT, R2, R226, PT ;  /* 0x000000e20200720c */ /* 0x000fc40003f06270 */
[----:B------:R-:W-:Y:S02]  /*1cc80*/  ISETP.GE.AND P2, PT, R2, R225, PT ;  /* 0x000000e10200720c */ /* 0x000fe40003f46270 */
[----:B------:R-:W-:Y:S01]  /*1cc90*/  IADD3 R0, R0, 0x19, RZ ;  /* 0x0000001900007810 */ /* 0x000fe20007ffe0ff */
[----:B-1----:R-:W-:Y:S01]  /*1cca0*/  FFMA.FTZ R24, R3, -R216, R240 ;  /* 0x800000d803187223 */ /* 0x002fe200000100f0 */
[C---:B------:R-:W-:Y:S01]  /*1ccb0*/  ISETP.GE.OR P1, PT, R2.reuse, R233, !P1 ;  /* 0x000000e90200720c */ /* 0x040fe20004f26670 */
[----:B------:R-:W-:Y:S01]  /*1ccc0*/  IMAD.IADD R3, R229, 0x1, -R2 ;  /* 0x00000001e5037824 */ /* 0x000fe200078e0a02 */
[C---:B------:R-:W-:Y:S02]  /*1ccd0*/  ISETP.GE.OR P0, PT, R2.reuse, R232, !P0 ;  /* 0x000000e80200720c */ /* 0x040fe40004706670 */
[----:B------:R-:W-:Y:S01]  /*1cce0*/  ISETP.GE.OR P2, PT, R2, R231, !P2 ;  /* 0x000000e70200720c */ /* 0x000fe20005746670 */
        /* <DEDUP_REMOVED lines=8> */
[----:B------:R-:W-:-:S04]  /*1cd70*/  FMNMX.FTZ R132, R245, R28, !PT ;  /* 0x0000001cf5847209 */ /* 0x000fc80007810000 */
[----:B------:R-:W-:Y:S02]  /*1cd80*/  FMNMX.FTZ R132, R29, R132, !PT ;  /* 0x000000841d847209 */ /* 0x000fe40007810000 */
[----:B------:R-:W-:Y:S02]  /*1cd90*/  FSEL R24, R24, -INF , !P0 ;  /* 0xff80000018187808 */ /* 0x000fe40004000000 */
[----:B------:R-:W-:Y:S01]  /*1cda0*/  FMNMX.FTZ R132, R10, R132, !PT ;  /* 0x000000840a847209 */ /* 0x000fe20007810000 */
[----:B-1----:R-:W-:Y:S02]  /*1cdb0*/  FFMA.FTZ R9, R2, -R216, R195 ;  /* 0x800000d802097223 */ /* 0x002fe400000100c3 */
[----:B------:R-:W-:Y:S01]  /*1cdc0*/  IMAD.IADD R2, R224, 0x1, -R0 ;  /* 0x00000001e0027824 */ /* 0x000fe200078e0a00 */
[----:B------:R-:W-:-:S04]  /*1cdd0*/  ISETP.GE.AND P0, PT, R0, R228, PT ;  /* 0x000000e40000720c */ /* 0x000fc80003f06270 */
[----:B------:R-:W-:Y:S02]  /*1cde0*/  IABS R2, R2 ;  /* 0x0000000200027213 */ /* 0x000fe40000000000 */
[----:B------:R-:W-:Y:S02]  /*1cdf0*/  FMNMX.FTZ R132, R8, R132, !PT ;  /* 0x0000008408847209 */ /* 0x000fe40007810000 */
[----:B------:R-:W-:Y:S02]  /*1ce00*/  ISETP.GE.OR P0, PT, R0, R234, !P0 ;  /* 0x000000ea0000720c */ /* 0x000fe40004706670 */
[----:B------:R-:W1:Y:S01]  /*1ce10*/  I2F R2, R2 ;  /* 0x0000000200027306 */ /* 0x000e620000201400 */
[----:B------:R-:W-:Y:S02]  /*1ce20*/  FMNMX.FTZ R132, R7, R132, !PT ;  /* 0x0000008407847209 */ /* 0x000fe40007810000 */
[----:B------:R-:W-:Y:S02]  /*1ce30*/  FSEL R4, R4, -INF , !P0 ;  /* 0xff80000004047808 */ /* 0x000fe40004000000 */
[----:B------:R-:W-:-:S02]  /*1ce40*/  ISETP.GE.AND P0, PT, R0, R227, PT ;  /* 0x000000e30000720c */ /* 0x000fc40003f06270 */
[----:B------:R-:W-:Y:S02]  /*1ce50*/  FMNMX.FTZ R132, R6, R132, !PT ;  /* 0x0000008406847209 */ /* 0x000fe40007810000 */
[C---:B------:R-:W-:Y:S02]  /*1ce60*/  ISETP.GE.OR P0, PT, R0.reuse, R233, !P0 ;  /* 0x000000e90000720c */ /* 0x040fe40004706670 */
[----:B------:R-:W-:Y:S02]  /*1ce70*/  FMNMX.FTZ R132, R5, R132, !PT ;  /* 0x0000008405847209 */ /* 0x000fe40007810000 */
[----:B------:R-:W-:Y:S02]  /*1ce80*/  FSEL R9, R9, -INF , !P0 ;  /* 0xff80000009097808 */ /* 0x000fe40004000000 */
[C---:B------:R-:W-:Y:S02]  /*1ce90*/  ISETP.GE.AND P0, PT, R0.reuse, R226, PT ;  /* 0x000000e20000720c */ /* 0x040fe40003f06270 */
[----:B------:R-:W-:-:S02]  /*1cea0*/  ISETP.GE.AND P1, PT, R0, R225, PT ;  /* 0x000000e10000720c */ /* 0x000fc40003f26270 */
[----:B------:R-:W-:Y:S01]  /*1ceb0*/  FMNMX.FTZ R132, R4, R132, !PT ;  /* 0x0000008404847209 */ /* 0x000fe20007810000 */
[----:B-1----:R-:W-:Y:S01]  /*1cec0*/  FFMA.FTZ R23, R2, -R216, R241 ;  /* 0x800000d802177223 */ /* 0x002fe200000100f1 */
[C---:B------:R-:W-:Y:S01]  /*1ced0*/  ISETP.GE.OR P0, PT, R0.reuse, R232, !P0 ;  /* 0x000000e80000720c */ /* 0x040fe20004706670 */
[----:B------:R-:W-:Y:S01]  /*1cee0*/  IMAD.IADD R2, R229, 0x1, -R0 ;  /* 0x00000001e5027824 */ /* 0x000fe200078e0a00 */
[----:B------:R-:W-:Y:S02]  /*1cef0*/  ISETP.GE.OR P1, PT, R0, R231, !P1 ;  /* 0x000000e70000720c */ /* 0x000fe40004f26670 */
[----:B------:R-:W1:Y:S01]  /*1cf00*/  SHFL.BFLY PT, R0, R132, 0x2, 0x1f ;  /* 0x0c401f0084007f89 */ /* 0x000e6200000e0000 */
[----:B------:R-:W-:Y:S02]  /*1cf10*/  IABS R3, R3 ;  /* 0x0000000300037213 */ /* 0x000fe40000000000 */
[----:B------:R-:W-:Y:S02]  /*1cf20*/  IABS R2, R2 ;  /* 0x0000000200027213 */ /* 0x000fe40000000000 */
[----:B-1----:R-:W-:-:S05]  /*1cf30*/  FMNMX.FTZ R132, R132, R0, !PT ;  /* 0x0000000084847209 */ /* 0x002fca0007810000 */
[----:B------:R-:W1:Y:S01]  /*1cf40*/  SHFL.BFLY PT, R0, R132, 0x1, 0x1f ;  /* 0x0c201f0084007f89 */ /* 0x000e6200000e0000 */
[----:B------:R-:W2:Y:S08]  /*1cf50*/  I2F R3, R3 ;  /* 0x0000000300037306 */ /* 0x000eb00000201400 */
[----:B------:R-:W3:Y:S01]  /*1cf60*/  I2F R2, R2 ;  /* 0x0000000200027306 */ /* 0x000ee20000201400 */
[----:B------:R-:W-:-:S02]  /*1cf70*/  FSEL R23, R23, -INF , !P0 ;  /* 0xff80000017177808 */ /* 0x000fc40004000000 */
[----:B-1----:R-:W-:-:S04]  /*1cf80*/  FMNMX.FTZ R132, R132, R0, !PT ;  /* 0x0000000084847209 */ /* 0x002fc80007810000 */
[----:B------:R-:W-:Y:S01]  /*1cf90*/  FSETP.NEU.FTZ.AND P0, PT, R132, -INF , PT ;  /* 0xff8000008400780b */ /* 0x000fe20003f1d000 */
[-C--:B--2---:R-:W-:Y:S02]  /*1cfa0*/  FFMA.FTZ R176, R3, -R216.reuse, R242 ;  /* 0x800000d803b07223 */ /* 0x084fe400000100f2 */
[----:B---3--:R-:W-:Y:S01]  /*1cfb0*/  FFMA.FTZ R175, R2, -R216, R243 ;  /* 0x800000d802af7223 */ /* 0x008fe200000100f3 */
[----:B------:R-:W-:Y:S01]  /*1cfc0*/  FSEL R0, R132, RZ, P0 ;  /* 0x000000ff84007208 */ /* 0x000fe20000000000 */
[----:B------:R-:W-:Y:S01]  /*1cfd0*/  IMAD.U32 R3, RZ, RZ, UR7 ;  /* 0x00000007ff037e24 */ /* 0x000fe2000f8e00ff */
[----:B------:R-:W-:-:S03]  /*1cfe0*/  MOV R2, UR6 ;  /* 0x0000000600027c02 */ /* 0x000fc60008000f00 */
[----:B------:R-:W-:Y:S02]  /*1cff0*/  FADD.FTZ R26, R245, -R0 ;  /* 0x80000000f51a7221 */ /* 0x000fe40000010000 */
[----:B------:R-:W2:Y:S04]  /*1d000*/  LD.E R0, [R2.64+0xdc] ;  /* 0x0000dc0402007980 */ /* 0x000ea8000c101900 */
[----:B------:R1:W-:Y:S04]  /*1d010*/  STL.64 [R1+0x1b8], R14 ;  /* 0x0001b80e01007387 */ /* 0x0003e80000100a00 */
[----:B------:R-:W-:Y:S04]  /*1d020*/  STL [R1+0x18c], R239 ;  /* 0x00018cef01007387 */ /* 0x000fe80000100800 */
        /* <DEDUP_REMOVED lines=20> */
[----:B------:R-:W-:Y:S04]  /*1d170*/  STL [R1+0x1a4], R234 ;  /* 0x0001a4ea01007387 */ /* 0x000fe80000100800 */
[----:B------:R-:W-:Y:S04]  /*1d180*/  STL [R1+0x1a8], R227 ;  /* 0x0001a8e301007387 */ /* 0x000fe80000100800 */
[----:B------:R1:W-:Y:S04]  /*1d190*/  STL [R1+0x1ac], R233 ;  /* 0x0001ace901007387 */ /* 0x0003e80000100800 */
[----:B------:R1:W-:Y:S04]  /*1d1a0*/  STL [R1+0x1b0], R226 ;  /* 0x0001b0e201007387 */ /* 0x0003e80000100800 */
[----:B------:R-:W4:Y:S01]  /*1d1b0*/  LDL.LU R252, [R1+0xa0] ;  /* 0x0000a00001fc7983 */ /* 0x000f220000300800 */
[----:B------:R-:W-:-:S02]  /*1d1c0*/  IMAD.MOV.U32 R219, RZ, RZ, R199 ;  /* 0x000000ffffdb7224 */ /* 0x000fc400078e00c7 */
[----:B------:R-:W-:Y:S02]  /*1d1d0*/  IMAD.MOV.U32 R218, RZ, RZ, R198 ;  /* 0x000000ffffda7224 */ /* 0x000fe400078e00c6 */
[----:B--2---:R-:W-:-:S06]  /*1d1e0*/  FMUL.FTZ R2, R0, R26 ;  /* 0x0000001a00027220 */ /* 0x004fcc0000410000 */
[----:B------:R-:W2:Y:S01]  /*1d1f0*/  MUFU.EX2 R2, R2 ;  /* 0x0000000200027308 */ /* 0x000ea20000000800 */
[----:B------:R-:W-:-:S05]  /*1d200*/  FMUL.FTZ R3, R0, R132 ;  /* 0x0000008400037220 */ /* 0x000fca0000410000 */
[----:B------:R-:W-:-:S05]  /*1d210*/  FSEL R3, R3, RZ, P0 ;  /* 0x000000ff03037208 */ /* 0x000fca0000000000 */
[-CC-:B------:R-:W-:Y:S02]  /*1d220*/  FFMA.FTZ R33, R28, R0.reuse, -R3.reuse ;  /* 0x000000001c217223 */ /* 0x180fe40000010803 */
[-CC-:B------:R-:W-:Y:S02]  /*1d230*/  FFMA.FTZ R174, R29, R0.reuse, -R3.reuse ;  /* 0x000000001dae7223 */ /* 0x180fe40000010803 */
[-CC-:B------:R-:W-:Y:S02]  /*1d240*/  FFMA.FTZ R173, R10, R0.reuse, -R3.reuse ;  /* 0x000000000aad7223 */ /* 0x180fe40000010803 */
[-CC-:B------:R-:W-:Y:S02]  /*1d250*/  FFMA.FTZ R172, R8, R0.reuse, -R3.reuse ;  /* 0x0000000008ac7223 */ /* 0x180fe40000010803 */
[-CC-:B------:R-:W-:Y:S02]  /*1d260*/  FFMA.FTZ R179, R7, R0.reuse, -R3.reuse ;  /* 0x0000000007b37223 */ /* 0x180fe40000010803 */
[----:B------:R-:W-:-:S02]  /*1d270*/  FFMA.FTZ R180, R6, R0, -R3 ;  /* 0x0000000006b47223 */ /* 0x000fc40000010803 */
[-CC-:B------:R-:W-:Y:S02]  /*1d280*/  FFMA.FTZ R181, R5, R0.reuse, -R3.reuse ;  /* 0x0000000005b57223 */ /* 0x180fe40000010803 */
[----:B------:R-:W-:Y:S02]  /*1d290*/  FFMA.FTZ R182, R4, R0, -R3 ;  /* 0x0000000004b67223 */ /* 0x000fe40000010803 */
[----:B--2---:R-:W-:-:S05]  /*1d2a0*/  FMUL.FTZ R3, R36, R2 ;  /* 0x0000000224037220 */ /* 0x004fca0000410000 */
[----:B------:R-:W-:Y:S04]  /*1d2b0*/  STL [R1+0x50], R3 ;  /* 0x0000500301007387 */ /* 0x000fe80000100800 */
[----:B-1----:R-:W2:Y:S04]  /*1d2c0*/  LDL.LU.64 R14, [R1+0x38] ;  /* 0x00003800010e7983 */ /* 0x002ea80000300a00 */
[----:B------:R-:W2:Y:S01]  /*1d2d0*/  LDL.LU R34, [R1+0x74] ;  /* 0x0000740001227983 */ /* 0x000ea20000300800 */
[----:B------:R-:W1:Y:S01]  /*1d2e0*/  MUFU.EX2 R33, R33 ;  /* 0x0000002100217308 */ /* 0x000e620000000800 */
[----:B---3--:R-:W-:-:S02]  /*1d2f0*/  FMUL.FTZ R236, R156, R2 ;  /* 0x000000029cec7220 */ /* 0x008fc40000410000 */
[-C--:B------:R-:W-:Y:S02]  /*1d300*/  FMUL.FTZ R187, R52, R2.reuse ;  /* 0x0000000234bb7220 */ /* 0x080fe40000410000 */
[-C--:B----4-:R-:W-:Y:S02]  /*1d310*/  FMUL.FTZ R228, R112, R2.reuse ;  /* 0x0000000270e47220 */ /* 0x090fe40000410000 */
        /* <DEDUP_REMOVED lines=28> */
[----:B-1----:R-:W-:Y:S01]  /*1d4e0*/  FFMA.FTZ R36, R252, R2, R33 ;  /* 0x00000002fc247223 */ /* 0x002fe20000010021 */
        /* <DEDUP_REMOVED lines=20> */
[----:B------:R-:W-:-:S06]  /*1d630*/  FMUL.FTZ R2, R0, R2 ;  /* 0x0000000200027220 */ /* 0x000fcc0000410000 */
[----:B------:R-:W1:Y:S01]  /*1d640*/  MUFU.EX2 R2, R2 ;  /* 0x0000000200027308 */ /* 0x000e620000000800 */
[----:B------:R-:W-:Y:S02]  /*1d650*/  FFMA.FTZ R37, R21, R0, -R3 ;  /* 0x0000000015257223 */ /* 0x000fe40000010803 */
[----:B------:R-:W-:Y:S02]  /*1d660*/  IMAD.MOV.U32 R21, RZ, RZ, R156 ;  /* 0x000000ffff157224 */ /* 0x000fe400078e009c */
[----:B------:R-:W-:Y:S02]  /*1d670*/  IMAD.MOV.U32 R7, RZ, RZ, R218 ;  /* 0x000000ffff077224 */ /* 0x000fe400078e00da */
[----:B-1----:R-:W-:Y:S02]  /*1d680*/  FMUL.FTZ R210, R50, R2 ;  /* 0x0000000232d27220 */ /* 0x002fe40000410000 */
[----:B------:R-:W-:Y:S02]  /*1d690*/  IMAD.MOV.U32 R50, RZ, RZ, R21 ;  /* 0x000000ffff327224 */ /* 0x000fe400078e0015 */
[----:B------:R-:W-:Y:S01]  /*1d6a0*/  IMAD.MOV.U32 R21, RZ, RZ, R7 ;  /* 0x000000ffff157224 */ /* 0x000fe200078e0007 */
[----:B------:R-:W-:-:S02]  /*1d6b0*/  FSEL R7, R178, -INF , !P4 ;  /* 0xff800000b2077808 */ /* 0x000fc40006000000 */
[----:B------:R-:W4:Y:S01]  /*1d6c0*/  LDL.LU R178, [R1+0x68] ;  /* 0x0000680001b27983 */ /* 0x000f220000300800 */
[----:B------:R-:W-:-:S04]  /*1d6d0*/  FFMA.FTZ R4, R32, R0, -R3 ;  /* 0x0000000020047223 */ /* 0x000fc80000010803 */
        /* <DEDUP_REMOVED lines=49> */
[----:B------:R-:W-:Y:S02]  /*1d9f0*/  FFMA.FTZ R69, R9, R0, -R3 ;  /* 0x0000000009457223 */ /* 0x000fe40000010803 */
[----:B------:R-:W1:Y:S02]  /*1da00*/  SHFL.BFLY PT, R3, R2, 0x2, 0x1f ;  /* 0x0c401f0002037f89 */ /* 0x000e6400000e0000 */
[----:B-1----:R-:W-:-:S05]  /*1da10*/  FMNMX.FTZ R2, R3, R2, !PT ;  /* 0x0000000203027209 */ /* 0x002fca0007810000 */
[----:B------:R-:W1:Y:S01]  /*1da20*/  SHFL.BFLY PT, R3, R2, 0x1, 0x1f ;  /* 0x0c201f0002037f89 */ /* 0x000e6200000e0000 */
[----:B------:R-:W-:Y:S02]  /*1da30*/  IMAD.MOV.U32 R9, RZ, RZ, R184 ;  /* 0x000000ffff097224 */ /* 0x000fe400078e00b8 */
[----:B------:R-:W-:Y:S01]  /*1da40*/  IMAD.MOV.U32 R184, RZ, RZ, R134 ;  /* 0x000000ffffb87224 */ /* 0x000fe200078e0086 */
[----:B-1----:R-:W-:-:S04]  /*1da50*/  FMNMX.FTZ R134, R2, R3, !PT ;  /* 0x0000000302867209 */ /* 0x002fc80007810000 */
[----:B------:R-:W-:Y:S01]  /*1da60*/  FSETP.NEU.FTZ.AND P0, PT, R134, -INF , PT ;  /* 0xff8000008600780b */ /* 0x000fe20003f1d000 */
[----:B------:R-:W-:-:S03]  /*1da70*/  FMUL.FTZ R3, R0, R134 ;  /* 0x0000008600037220 */ /* 0x000fc60000410000 */
[----:B------:R-:W-:Y:S02]  /*1da80*/  FSEL R2, R134, RZ, P0 ;  /* 0x000000ff86027208 */ /* 0x000fe40000000000 */
[----:B------:R-:W-:-:S03]  /*1da90*/  FSEL R3, R3, RZ, P0 ;  /* 0x000000ff03037208 */ /* 0x000fc60000000000 */
[----:B------:R-:W-:Y:S02]  /*1daa0*/  FADD.FTZ R2, R222, -R2 ;  /* 0x80000002de027221 */ /* 0x000fe40000010000 */
[----:B------:R-:W-:Y:S02]  /*1dab0*/  FFMA.FTZ R4, R138, R0, -R3 ;  /* 0x000000008a047223 */ /* 0x000fe40000010803 */
[----:B------:R-:W-:Y:S01]  /*1dac0*/  FMUL.FTZ R2, R0, R2 ;  /* 0x0000000200027220 */ /* 0x000fe20000410000 */
[----:B------:R-:W-:Y:S02]  /*1dad0*/  MOV R11, R28 ;  /* 0x0000001c000b7202 */ /* 0x000fe40000000f00 */
[----:B------:R-:W-:Y:S08]  /*1dae0*/  MUFU.EX2 R28, R4 ;  /* 0x00000004001c7308 */ /* 0x000ff00000000800 */
[----:B------:R-:W1:Y:S01]  /*1daf0*/  MUFU.EX2 R2, R2 ;  /* 0x0000000200027308 */ /* 0x000e620000000800 */
[----:B------:R-:W-:Y:S01]  /*1db00*/  ISETP.NE.AND P0, PT, R190, RZ, PT ;  /* 0x000000ffbe00720c */ /* 0x000fe20003f05270 */
[----:B------:R-:W-:-:S02]  /*1db10*/  IMAD.MOV.U32 R211, RZ, RZ, R26 ;  /* 0x000000ffffd37224 */ /* 0x000fc400078e001a */
[----:B------:R-:W-:Y:S02]  /*1db20*/  IMAD.MOV.U32 R170, RZ, RZ, R168 ;  /* 0x000000ffffaa7224 */ /* 0x000fe400078e00a8 */
[----:B------:R-:W-:Y:S02]  /*1db30*/  IMAD.MOV.U32 R171, RZ, RZ, R169 ;  /* 0x000000ffffab7224 */ /* 0x000fe400078e00a9 */
[-CC-:B------:R-:W-:Y:S02]  /*1db40*/  FFMA.FTZ R20, R137, R0.reuse, -R3.reuse ;  /* 0x0000000089147223 */ /* 0x180fe40000010803 */
[----:B------:R-:W-:Y:S02]  /*1db50*/  FFMA.FTZ R26, R136, R0, -R3 ;  /* 0x00000000881a7223 */ /* 0x000fe40000010803 */
[----:B------:R-:W-:Y:S01]  /*1db60*/  IMAD.MOV.U32 R166, RZ, RZ, R10 ;  /* 0x000000ffffa67224 */ /* 0x000fe200078e000a */
[----:B------:R-:W-:Y:S01]  /*1db70*/  FSEL R10, R191, -INF , !P0 ;  /* 0xff800000bf0a7808 */ /* 0x000fe20004000000 */
        /* <DEDUP_REMOVED lines=32> */
[----:B---3--:R-:W-:Y:S01]  /*1dd80*/  FFMA.FTZ R30, R30, R2, R28 ;  /* 0x000000021e1e7223 */ /* 0x008fe2000001001c */
[----:B------:R-:W-:Y:S01]  /*1dd90*/  FMNMX.FTZ R2, R235, R139, !PT ;  /* 0x0000008beb027209 */ /* 0x000fe20007810000 */
[----:B------:R-:W-:Y:S01]  /*1dda0*/  IMAD.MOV.U32 R98, RZ, RZ, R9 ;  /* 0x000000ffff627224 */ /* 0x000fe200078e0009 */
[----:B------:R-:W-:Y:S02]  /*1ddb0*/  FSEL R9, R189, -INF , !P6 ;  /* 0xff800000bd097808 */ /* 0x000fe40007000000 */
[----:B------:R-:W-:Y:S01]  /*1ddc0*/  FMNMX.FTZ R2, R10, R2, !PT ;  /* 0x000000020a027209 */ /* 0x000fe20007810000 */
[----:B------:R-:W-:Y:S01]  /*1ddd0*/  IMAD.MOV.U32 R167, RZ, RZ, R8 ;  /* 0x000000ffffa77224 */ /* 0x000fe200078e0008 */
[----:B------:R-:W-:Y:S02]  /*1dde0*/  FSEL R8, R188, -INF , !P5 ;  /* 0xff800000bc087808 */ /* 0x000fe40006800000 */
[----:B------:R-:W-:Y:S01]  /*1ddf0*/  FMNMX.FTZ R2, R9, R2, !PT ;  /* 0x0000000209027209 */ /* 0x000fe20007810000 */
[----:B------:R-:W-:-:S03]  /*1de00*/  IMAD.MOV.U32 R159, RZ, RZ, R6 ;  /* 0x000000ffff9f7224 */ /* 0x000fc600078e0006 */
[----:B------:R-:W-:Y:S02]  /*1de10*/  FMNMX.FTZ R2, R8, R2, !PT ;  /* 0x0000000208027209 */ /* 0x000fe40007810000 */
[----:B------:R-:W-:Y:S02]  /*1de20*/  FSEL R6, R177, -INF , !P3 ;  /* 0xff800000b1067808 */ /* 0x000fe40005800000 */
[----:B------:R-:W-:Y:S01]  /*1de30*/  FMNMX.FTZ R2, R7, R2, !PT ;  /* 0x0000000207027209 */ /* 0x000fe20007810000 */
[----:B------:R-:W-:Y:S01]  /*1de40*/  IMAD.MOV.U32 R162, RZ, RZ, R5 ;  /* 0x000000ffffa27224 */ /* 0x000fe200078e0005 */
[----:B------:R-:W-:Y:S02]  /*1de50*/  FSEL R5, R176, -INF , !P2 ;  /* 0xff800000b0057808 */ /* 0x000fe40005000000 */
[----:B------:R-:W-:Y:S02]  /*1de60*/  FMNMX.FTZ R2, R6, R2, !PT ;  /* 0x0000000206027209 */ /* 0x000fe40007810000 */
[----:B------:R-:W-:Y:S01]  /*1de70*/  FSEL R4, R175, -INF , !P1 ;  /* 0xff800000af047808 */ /* 0x000fe20004800000 */
[--C-:B------:R-:W-:Y:S01]  /*1de80*/  FFMA.FTZ R31, R133, R0, -R3.reuse ;  /* 0x00000000851f7223 */ /* 0x100fe20000010803 */
[----:B------:R-:W-:Y:S01]  /*1de90*/  FMNMX.FTZ R2, R5, R2, !PT ;  /* 0x0000000205027209 */ /* 0x000fe20007810000 */
[--C-:B------:R-:W-:Y:S01]  /*1dea0*/  FFMA.FTZ R54, R27, R0, -R3.reuse ;  /* 0x000000001b367223 */ /* 0x100fe20000010803 */
[----:B------:R-:W2:Y:S02]  /*1deb0*/  LDL.LU.64 R176, [R1+0x148] ;  /* 0x0001480001b07983 */ /* 0x000ea40000300a00 */
[----:B------:R-:W-:Y:S01]  /*1dec0*/  FMNMX.FTZ R2, R4, R2, !PT ;  /* 0x0000000204027209 */ /* 0x000fe20007810000 */
[----:B------:R-:W-:-:S02]  /*1ded0*/  FFMA.FTZ R55, R25, R0, -R3 ;  /* 0x0000000019377223 */ /* 0x000fc40000010803 */
        /* <DEDUP_REMOVED lines=14> */
[----:B------:R-:W-:Y:S08]  /*1dfc0*/  MUFU.EX2 R11, R174 ;  /* 0x000000ae000b7308 */ /* 0x000ff00000000800 */
[----:B------:R-:W1:Y:S08]  /*1dfd0*/  MUFU.EX2 R2, R2 ;  /* 0x0000000200027308 */ /* 0x000e700000000800 */
[----:B------:R-:W4:Y:S01]  /*1dfe0*/  MUFU.EX2 R45, R27 ;  /* 0x0000001b002d7308 */ /* 0x000f220000000800 */
[----:B------:R-:W-:-:S02]  /*1dff0*/  IMAD.MOV.U32 R44, RZ, RZ, R163 ;  /* 0x000000ffff2c7224 */ /* 0x000fc400078e00a3 */
[----:B------:R-:W-:Y:S02]  /*1e000*/  IMAD.MOV.U32 R188, RZ, RZ, R170 ;  /* 0x000000ffffbc7224 */ /* 0x000fe400078e00aa */
[----:B------:R-:W-:Y:S01]  /*1e010*/  FFMA.FTZ R10, R10, R0, -R3 ;  /* 0x000000000a0a7223 */ /* 0x000fe20000010803 */
[----:B------:R-:W-:Y:S01]  /*1e020*/  MOV R115, R51 ;  /* 0x0000003300737202 */ /* 0x000fe20000000f00 */
[----:B------:R-:W-:Y:S01]  /*1e030*/  IMAD.MOV.U32 R190, RZ, RZ, R50 ;  /* 0x000000ffffbe7224 */ /* 0x000fe200078e0032 */
[----:B------:R3:W-:Y:S01]  /*1e040*/  MUFU.EX2 R24, R172 ;  /* 0x000000ac00187308 */ /* 0x0007e20000000800 */
[----:B------:R-:W-:Y:S02]  /*1e050*/  IMAD.MOV.U32 R51, RZ, RZ, R159 ;  /* 0x000000ffff337224 */ /* 0x000fe400078e009f */
[----:B------:R-:W-:Y:S02]  /*1e060*/  IMAD.MOV.U32 R222, RZ, RZ, R158 ;  /* 0x000000ffffde7224 */ /* 0x000fe400078e009e */
[----:B------:R-:W-:-:S02]  /*1e070*/  IMAD.MOV.U32 R50, RZ, RZ, R162 ;  /* 0x000000ffff327224 */ /* 0x000fc400078e00a2 */
[----:B------:R-:W-:Y:S02]  /*1e080*/  IMAD.MOV.U32 R124, RZ, RZ, R167 ;  /* 0x000000ffff7c7224 */ /* 0x000fe400078e00a7 */
[----:B------:R-:W-:Y:S02]  /*1e090*/  IMAD.MOV.U32 R125, RZ, RZ, R166 ;  /* 0x000000ffff7d7224 */ /* 0x000fe400078e00a6 */
[----:B------:R-:W-:Y:S02]  /*1e0a0*/  IMAD.MOV.U32 R189, RZ, RZ, R171 ;  /* 0x000000ffffbd7224 */ /* 0x000fe400078e00ab */
[-CC-:B------:R-:W-:Y:S02]  /*1e0b0*/  FFMA.FTZ R61, R6, R0.reuse, -R3.reuse ;  /* 0x00000000063d7223 */ /* 0x180fe40000010803 */
[----:B------:R-:W-:Y:S02]  /*1e0c0*/  FFMA.FTZ R56, R5, R0, -R3 ;  /* 0x0000000005387223 */ /* 0x000fe40000010803 */
[----:B---3--:R-:W-:Y:S01]  /*1e0d0*/  IMAD.MOV.U32 R172, RZ, RZ, R98 ;  /* 0x000000ffffac7224 */ /* 0x008fe200078e0062 */
[----:B------:R3:W-:Y:S01]  /*1e0e0*/  MUFU.EX2 R5, R31 ;  /* 0x0000001f00057308 */ /* 0x0007e20000000800 */
[----:B------:R-:W-:-:S02]  /*1e0f0*/  IMAD.MOV.U32 R174, RZ, RZ, R188 ;  /* 0x000000ffffae7224 */ /* 0x000fc400078e00bc */
[-C--:B-1----:R-:W-:Y:S02]  /*1e100*/  FMUL.FTZ R154, R154, R2.reuse ;  /* 0x000000029a9a7220 */ /* 0x082fe40000410000 */
[-C--:B------:R-:W-:Y:S02]  /*1e110*/  FMUL.FTZ R155, R155, R2.reuse ;  /* 0x000000029b9b7220 */ /* 0x080fe40000410000 */
[-C--:B------:R-:W-:Y:S02]  /*1e120*/  FMUL.FTZ R150, R150, R2.reuse ;  /* 0x0000000296967220 */ /* 0x080fe40000410000 */
[-C--:B------:R-:W-:Y:S02]  /*1e130*/  FMUL.FTZ R151, R151, R2.reuse ;  /* 0x0000000297977220 */ /* 0x080fe40000410000 */
[-C--:B------:R-:W-:Y:S02]  /*1e140*/  FMUL.FTZ R146, R146, R2.reuse ;  /* 0x0000000292927220 */ /* 0x080fe40000410000 */
[----:B------:R-:W-:-:S02]  /*1e150*/  FMUL.FTZ R147, R147, R2 ;  /* 0x0000000293937220 */ /* 0x000fc40000410000 */
[-C--:B------:R-:W-:Y:S01]  /*1e160*/  FMUL.FTZ R142, R142, R2.reuse ;  /* 0x000000028e8e7220 */ /* 0x080fe20000410000 */
[----:B---3--:R-:W-:Y:S01]  /*1e170*/  F2FP.BF16.PACK_AB R31, R11, R33 ;  /* 0x000000210b1f723e */ /* 0x008fe200000010ff */
        /* <DEDUP_REMOVED lines=25> */
[----:B----4-:R-:W-:Y:S02]  /*1e310*/  FFMA.FTZ R6, R178, R2, R45 ;  /* 0x00000002b2067223 */ /* 0x010fe4000001002d */
[----:B------:R-:W-:Y:S02]  /*1e320*/  IMAD.MOV.U32 R188, RZ, RZ, R44 ;  /* 0x000000ffffbc7224 */ /* 0x000fe400078e002c */
[----:B------:R-:W-:Y:S01]  /*1e330*/  FADD.FTZ R2, R11, R36 ;  /* 0x000000240b027221 */ /* 0x000fe20000010000 */
[----:B------:R1:W-:Y:S02]  /*1e340*/  MUFU.EX2 R44, R10 ;  /* 0x0000000a002c7308 */ /* 0x0003e40000000800 */
[----:B-1----:R-:W3:Y:S01]  /*1e350*/  LDL.64 R10, [R1+0xe0] ;  /* 0x0000e000010a7983 */ /* 0x002ee20000100a00 */
[----:B------:R-:W-:-:S02]  /*1e360*/  IMAD.MOV.U32 R175, RZ, RZ, R189 ;  /* 0x000000ffffaf7224 */ /* 0x000fc400078e00bd */
[----:B------:R-:W-:Y:S02]  /*1e370*/  IMAD.MOV.U32 R94, RZ, RZ, R124 ;  /* 0x000000ffff5e7224 */ /* 0x000fe400078e007c */
[----:B------:R-:W-:Y:S02]  /*1e380*/  IMAD.MOV.U32 R189, RZ, RZ, R190 ;  /* 0x000000ffffbd7224 */ /* 0x000fe400078e00be */
[----:B------:R-:W-:Y:S02]  /*1e390*/  IMAD.MOV.U32 R124, RZ, RZ, R115 ;  /* 0x000000ffff7c7224 */ /* 0x000fe400078e0073 */
[----:B------:R-:W-:Y:S02]  /*1e3a0*/  IMAD.MOV.U32 R190, RZ, RZ, R233 ;  /* 0x000000ffffbe7224 */ /* 0x000fe400078e00e9 */
[----:B------:R-:W-:Y:S01]  /*1e3b0*/  IMAD.MOV.U32 R115, RZ, RZ, R226 ;  /* 0x000000ffff737224 */ /* 0x000fe200078e00e2 */
[----:B------:R-:W4:Y:S04]  /*1e3c0*/  LDL R233, [R1+0xb4] ;  /* 0x0000b40001e97983 */ /* 0x000f280000100800 */
[----:B------:R-:W4:Y:S01]  /*1e3d0*/  LDL R226, [R1+0xa8] ;  /* 0x0000a80001e27983 */ /* 0x000f220000100800 */
[----:B------:R-:W-:-:S05]  /*1e3e0*/  IMAD.MOV.U32 R191, RZ, RZ, R21 ;  /* 0x000000ffffbf7224 */ /* 0x000fca00078e0015 */
[----:B------:R-:W-:Y:S01]  /*1e3f0*/  MOV R126, R191 ;  /* 0x000000bf007e7202 */ /* 0x000fe20000000f00 */
[----:B------:R-:W-:Y:S02]  /*1e400*/  IMAD.MOV.U32 R191, RZ, RZ, R228 ;  /* 0x000000ffffbf7224 */ /* 0x000fe400078e00e4 */
[----:B------:R-:W4:Y:S01]  /*1e410*/  LDL R228, [R1+0xac] ;  /* 0x0000ac0001e47983 */ /* 0x000f220000100800 */
[----:B------:R-:W-:Y:S02]  /*1e420*/  IMAD.MOV.U32 R127, RZ, RZ, R125 ;  /* 0x000000ffff7f7224 */ /* 0x000fe400078e007d */
[----:B------:R-:W-:Y:S02]  /*1e430*/  IMAD.MOV.U32 R125, RZ, RZ, R224 ;  /* 0x000000ffff7d7224 */ /* 0x000fe400078e00e0 */
[----:B------:R-:W4:Y:S01]  /*1e440*/  LDL R224, [R1+0xb0] ;  /* 0x0000b00001e07983 */ /* 0x000f220000100800 */
[----:B------:R-:W-:Y:S02]  /*1e450*/  IMAD.MOV.U32 R178, RZ, RZ, R222 ;  /* 0x000000ffffb27224 */ /* 0x000fe400078e00de */
[----:B------:R-:W-:-:S02]  /*1e460*/  IMAD.MOV.U32 R222, RZ, RZ, R218 ;  /* 0x000000ffffde7224 */ /* 0x000fc400078e00da */
[----:B------:R-:W4:Y:S01]  /*1e470*/  LDL R218, [R1+0xa4] ;  /* 0x0000a40001da7983 */ /* 0x000f220000100800 */
[----:B------:R1:W1:Y:S08]  /*1e480*/  MUFU.EX2 R21, R29 ;  /* 0x0000001d00157308 */ /* 0x0002700000000800 */
[----:B------:R-:W1:Y:S01]  /*1e490*/  MUFU.EX2 R23, R35 ;  /* 0x0000002300177308 */ /* 0x000e620000000800 */
[----:B------:R-:W-:-:S07]  /*1e4a0*/  FFMA.FTZ R9, R9, R0, -R3 ;  /* 0x0000000009097223 */ /* 0x000fce0000010803 */
[----:B------:R-:W1:Y:S02]  /*1e4b0*/  MUFU.EX2 R25, R173 ;  /* 0x000000ad00197308 */ /* 0x000e640000000800 */
[----:B-1----:R-:W-:-:S06]  /*1e4c0*/  FFMA.FTZ R29, R8, R0, -R3 ;  /* 0x00000000081d7223 */ /* 0x002fcc0000010803 */
[----:B------:R-:W1:Y:S01]  /*1e4d0*/  MUFU.EX2 R22, R22 ;  /* 0x0000001600167308 */ /* 0x000e620000000800 */
[-CC-:B------:R-:W-:Y:S02]  /*1e4e0*/  FFMA.FTZ R60, R7, R0.reuse, -R3.reuse ;  /* 0x00000000073c7223 */ /* 0x180fe40000010803 */
[----:B------:R-:W-:Y:S02]  /*1e4f0*/  FFMA.FTZ R57, R4, R0, -R3 ;  /* 0x0000000004397223 */ /* 0x000fe40000010803 */
[C---:B------:R-:W-:Y:S01]  /*1e500*/  FADD.FTZ R0, R21.reuse, R34 ;  /* 0x0000002215007221 */ /* 0x040fe20000010000 */
[----:B------:R-:W-:-:S03]  /*1e510*/  F2FP.BF16.PACK_AB R32, R21, R32 ;  /* 0x000000201520723e */ /* 0x000fc600000010ff */
[----:B------:R-:W-:Y:S02]  /*1e520*/  FADD.FTZ R0, R23, R0 ;  /* 0x0000000017007221 */ /* 0x000fe40000010000 */
[----:B------:R-:W-:Y:S02]  /*1e530*/  FADD.FTZ R2, R25, R2 ;  /* 0x0000000219027221 */ /* 0x000fe40000010000 */
[----:B-1----:R-:W-:Y:S01]  /*1e540*/  FADD.FTZ R21, R22, R0 ;  /* 0x0000000016157221 */ /* 0x002fe20000010000 */
[----:B------:R-:W1:Y:S01]  /*1e550*/  MUFU.EX2 R20, R20 ;  /* 0x0000001400147308 */ /* 0x000e620000000800 */
[----:B------:R-:W-:-:S07]  /*1e560*/  FADD.FTZ R27, R24, R2 ;  /* 0x00000002181b7221 */ /* 0x000fce0000010000 */
[----:B------:R-:W1:Y:S08]  /*1e570*/  MUFU.EX2 R4, R9 ;  /* 0x0000000900047308 */ /* 0x000e700000000800 */
[----:B------:R-:W1:Y:S01]  /*1e580*/  MUFU.EX2 R26, R26 ;  /* 0x0000001a001a7308 */ /* 0x000e620000000800 */
[----:B--2---:R-:W-:Y:S01]  /*1e590*/  IMAD.MOV.U32 R177, RZ, RZ, R178 ;  /* 0x000000ffffb17224 */ /* 0x004fe200078e00b2 */
[----:B------:R-:W-:Y:S01]  /*1e5a0*/  MOV R178, R51 ;  /* 0x0000003300b27202 */ /* 0x000fe20000000f00 */
[----:B------:R-:W-:-:S02]  /*1e5b0*/  FADD.FTZ R6, R44, R6 ;  /* 0x000000062c067221 */ /* 0x000fc40000010000 */
[----:B-1----:R-:W-:Y:S02]  /*1e5c0*/  FADD.FTZ R8, R20, R30 ;  /* 0x0000001e14087221 */ /* 0x002fe40000010000 */
[----:B------:R-:W-:Y:S02]  /*1e5d0*/  FADD.FTZ R6, R4, R6 ;  /* 0x0000000604067221 */ /* 0x000fe40000010000 */
[----:B------:R-:W-:Y:S01]  /*1e5e0*/  FADD.FTZ R8, R26, R8 ;  /* 0x000000081a087221 */ /* 0x000fe20000010000 */
[----:B------:R-:W-:-:S03]  /*1e5f0*/  F2FP.BF16.PACK_AB R47, R5, R26 ;  /* 0x0000001a052f723e */ /* 0x000fc600000010ff */
[----:B------:R-:W-:Y:S02]  /*1e600*/  FADD.FTZ R46, R5, R8 ;  /* 0x00000008052e7221 */ /* 0x000fe40000010000 */
[----:B------:R-:W-:Y:S01]  /*1e610*/  IMAD.MOV.U32 R173, RZ, RZ, R52 ;  /* 0x000000ffffad7224 */ /* 0x000fe200078e0034 */
[----:B---3--:R-:W-:-:S04]  /*1e620*/  LOP3.LUT R0, R11, R196, RZ, 0x3c, !PT ;  /* 0x000000c40b007212 */ /* 0x008fc800078e3cff */
[----:B------:R-:W-:Y:S02]  /*1e630*/  LOP3.LUT R2, R0, R15, RZ, 0x3c, !PT ;  /* 0x0000000f00027212 */ /* 0x000fe400078e3cff */
[----:B------:R-:W1:Y:S03]  /*1e640*/  MUFU.EX2 R0, R29 ;  /* 0x0000001d00007308 */ /* 0x000e660000000800 */
[----:B------:R-:W-:-:S05]  /*1e650*/  IMAD.WIDE.U32 R2, R2, -0x326172a9, RZ ;  /* 0xcd9e8d5702027825 */ /* 0x000fca00078e00ff */
[----:B------:R-:W-:Y:S01]  /*1e660*/  LOP3.LUT R7, R3, R172, R176, 0x96, !PT ;  /* 0x000000ac03077212 */ /* 0x000fe200078e96b0 */
[----:B------:R-:W-:-:S04]  /*1e670*/  IMAD.MOV.U32 R176, RZ, RZ, R50 ;  /* 0x000000ffffb07224 */ /* 0x000fc800078e0032 */
[----:B------:R-:W-:Y:S01]  /*1e680*/  IMAD.WIDE.U32 R50, R7, -0x2daee0ad, RZ ;  /* 0xd2511f5307327825 */ /* 0x000fe200078e00ff */
[----:B-1----:R-:W-:-:S04]  /*1e690*/  F2FP.BF16.PACK_AB R48, R0, R4 ;  /* 0x000000040030723e */ /* 0x002fc800000010ff */
[----:B------:R-:W-:Y:S01]  /*1e6a0*/  LOP3.LUT R4, R51, R127, R174, 0x96, !PT ;  /* 0x0000007f33047212 */ /* 0x000fe200078e96ae */
[----:B------:R-:W-:-:S04]  /*1e6b0*/  FADD.FTZ R52, R0, R6 ;  /* 0x0000000600347221 */ /* 0x000fc80000010000 */
[----:B------:R-:W-:Y:S01]  /*1e6c0*/  IMAD.WIDE.U32 R4, R4, -0x326172a9, RZ ;  /* 0xcd9e8d5704047825 */ /* 0x000fe200078e00ff */
[----:B----4-:R-:W-:-:S04]  /*1e6d0*/  LOP3.LUT R0, R247, R233, R2, 0x96, !PT ;  /* 0x000000e9f7007212 */ /* 0x010fc800078e9602 */
[----:B------:R-:W-:Y:S02]  /*1e6e0*/  LOP3.LUT R5, R5, R226, R246, 0x96, !PT ;  /* 0x000000e205057212 */ /* 0x000fe400078e96f6 */
[----:B------:R-:W2:Y:S01]  /*1e6f0*/  LDL.LU.64 R246, [R1+0x128] ;  /* 0x0001280001f67983 */ /* 0x000ea20000300a00 */
[----:B------:R-:W-:-:S05]  /*1e700*/  IMAD.WIDE.U32 R6, R0, -0x2daee0ad, RZ ;  /* 0xd2511f5300067825 */ /* 0x000fca00078e00ff */
[----:B------:R-:W-:-:S05]  /*1e710*/  LOP3.LUT R0, R7, R126, R50, 0x96, !PT ;  /* 0x0000007e07007212 */ /* 0x000fca00078e9632 */
[----:B------:R-:W-:-:S05]  /*1e720*/  IMAD.WIDE.U32 R8, R0, -0x326172a9, RZ ;  /* 0xcd9e8d5700087825 */ /* 0x000fca00078e00ff */
        /* <DEDUP_REMOVED lines=11> */
[----:B------:R-:W-:-:S04]  /*1e7e0*/  SHF.R.U32.HI R6, RZ, 0x8, R6 ;  /* 0x00000008ff067819 */ /* 0x000fc80000011606 */
[----:B------:R-:W-:-:S04]  /*1e7f0*/  LOP3.LUT R6, R6, 0xffff, RZ, 0xc0, !PT ;  /* 0x0000ffff06067812 */ /* 0x000fc800078ec0ff */
[C---:B------:R-:W-:Y:S02]  /*1e800*/  ISETP.GE.U32.AND P1, PT, R217.reuse, R6, PT ;  /* 0x00000006d900720c */ /* 0x040fe40003f26070 */
[--C-:B------:R-:W-:Y:S02]  /*1e810*/  SHF.R.U32.HI R6, RZ, 0x10, R0.reuse ;  /* 0x00000010ff067819 */ /* 0x100fe40000011600 */
[----:B------:R-:W-:Y:S02]  /*1e820*/  SHF.R.U32.HI R0, RZ, 0x18, R0 ;  /* 0x00000018ff007819 */ /* 0x000fe40000011600 */
[----:B------:R-:W-:Y:S02]  /*1e830*/  LOP3.LUT R6, R6, 0xff, RZ, 0xc0, !PT ;  /* 0x000000ff06067812 */ /* 0x000fe400078ec0ff */
[----:B------:R-:W-:Y:S02]  /*1e840*/  ISETP.GE.U32.AND P3, PT, R217, R0, PT ;  /* 0x00000000d900720c */ /* 0x000fe40003f66070 */
[----:B------:R-:W-:-:S02]  /*1e850*/  F2FP.BF16.PACK_AB R49, R20, R28 ;  /* 0x0000001c1431723e */ /* 0x000fc400000010ff */
[----:B------:R-:W-:Y:S02]  /*1e860*/  LOP3.LUT R0, R4, 0xff, RZ, 0xc0, !PT ;  /* 0x000000ff04007812 */ /* 0x000fe400078ec0ff */
[----:B------:R-:W-:Y:S02]  /*1e870*/  LOP3.LUT R20, R7, R218, R8, 0x96, !PT ;  /* 0x000000da07147212 */ /* 0x000fe400078e9608 */
[C---:B------:R-:W-:Y:S01]  /*1e880*/  ISETP.GE.U32.AND P0, PT, R217.reuse, R6, PT ;  /* 0x00000006d900720c */ /* 0x040fe20003f06070 */
[----:B------:R-:W-:Y:S01]  /*1e890*/  MUFU.EX2 R8, R179 ;  /* 0x000000b300087308 */ /* 0x000fe20000000800 */
[----:B------:R-:W-:-:S07]  /*1e8a0*/  ISETP.GE.U32.AND P2, PT, R217, R0, PT ;  /* 0x00000000d900720c */ /* 0x000fce0003f46070 */
[----:B------:R-:W1:Y:S01]  /*1e8b0*/  MUFU.EX2 R6, R37 ;  /* 0x0000002500067308 */ /* 0x000e620000000800 */
[----:B------:R-:W-:-:S07]  /*1e8c0*/  SHF.R.U32.HI R9, RZ, 0x10, R4 ;  /* 0x00000010ff097819 */ /* 0x000fce0000011604 */
[----:B------:R-:W3:Y:S01]  /*1e8d0*/  MUFU.EX2 R7, R180 ;  /* 0x000000b400077308 */ /* 0x000ee20000000800 */
[----:B------:R-:W-:-:S07]  /*1e8e0*/  LOP3.LUT R11, R4, 0xffff, RZ, 0xc0, !PT ;  /* 0x0000ffff040b7812 */ /* 0x000fce00078ec0ff */
[----:B------:R-:W4:Y:S01]  /*1e8f0*/  MUFU.EX2 R0, R53 ;  /* 0x0000003500007308 */ /* 0x000f220000000800 */
[----:B------:R-:W-:Y:S02]  /*1e900*/  SHF.R.U32.HI R4, RZ, 0x18, R4 ;  /* 0x00000018ff047819 */ /* 0x000fe40000011604 */
[----:B------:R-:W-:Y:S02]  /*1e910*/  LOP3.LUT R5, R9, 0xff, RZ, 0xc0, !PT ;  /* 0x000000ff09057812 */ /* 0x000fe400078ec0ff */
[C---:B------:R-:W-:Y:S01]  /*1e920*/  ISETP.GE.U32.AND P4, PT, R217.reuse, R4, PT ;  /* 0x00000004d900720c */ /* 0x040fe20003f86070 */
[----:B-1----:R-:W-:Y:S01]  /*1e930*/  FADD.FTZ R4, R6, R21 ;  /* 0x0000001506047221 */ /* 0x002fe20000010000 */
[----:B------:R-:W-:Y:S01]  /*1e940*/  ISETP.GE.U32.AND P5, PT, R217, R5, PT ;  /* 0x00000005d900720c */ /* 0x000fe20003fa6070 */
[----:B------:R-:W-:Y:S01]  /*1e950*/  FADD.FTZ R5, R8, R27 ;  /* 0x0000001b08057221 */ /* 0x000fe20000010000 */
[----:B------:R-:W-:Y:S01]  /*1e960*/  PRMT R37, R31, 0x7610, R37 ;  /* 0x000076101f257816 */ /* 0x000fe20000000025 */
[----:B------:R-:W-:-:S02]  /*1e970*/  IMAD.MOV.U32 R179, RZ, RZ, R172 ;  /* 0x000000ffffb37224 */ /* 0x000fc400078e00ac */
[----:B---3--:R-:W-:Y:S01]  /*1e980*/  FADD.FTZ R9, R7, R5 ;  /* 0x0000000507097221 */ /* 0x008fe20000010000 */
[----:B------:R-:W-:Y:S01]  /*1e990*/  PRMT R36, R31, 0x7632, R36 ;  /* 0x000076321f247816 */ /* 0x000fe20000000024 */
[C---:B----4-:R-:W-:Y:S01]  /*1e9a0*/  FADD.FTZ R26, R0.reuse, R4 ;  /* 0x00000004001a7221 */ /* 0x050fe20000010000 */
[----:B------:R-:W-:Y:S01]  /*1e9b0*/  F2FP.BF16.PACK_AB R21, R0, R6 ;  /* 0x000000060015723e */ /* 0x000fe200000010ff */
[----:B------:R-:W-:Y:S01]  /*1e9c0*/  IMAD.WIDE.U32 R4, R20, -0x2daee0ad, RZ ;  /* 0xd2511f5314047825 */ /* 0x000fe200078e00ff */
[----:B------:R-:W-:Y:S01]  /*1e9d0*/  SHF.R.U32.HI R6, RZ, 0x8, R11 ;  /* 0x00000008ff067819 */ /* 0x000fe2000001160b */
[----:B------:R-:W-:Y:S02]  /*1e9e0*/  @!P6 HFMA2.BF16_V2 R38, -RZ.H0_H0, RZ.H0_H0, -R37.H0_H0 ;  /* 0x200000ffff26e231 */ /* 0x000fe40000340925 */
[----:B------:R-:W-:Y:S01]  /*1e9f0*/  IMAD.MOV.U32 R172, RZ, RZ, R173 ;  /* 0x000000ffffac7224 */ /* 0x000fe200078e00ad */
[----:B------:R-:W-:Y:S01]  /*1ea00*/  LOP3.LUT R6, R6, 0xffff, RZ, 0xc0, !PT ;  /* 0x0000ffff06067812 */ /* 0x000fe200078ec0ff */
[----:B------:R-:W-:Y:S01]  /*1ea10*/  IMAD.MOV.U32 R173, RZ, RZ, R177 ;  /* 0x000000ffffad7224 */ /* 0x000fe200078e00b1 */
[----:B------:R-:W-:Y:S01]  /*1ea20*/  LOP3.LUT R0, R5, R244, R10, 0x96, !PT ;  /* 0x000000f405007212 */ /* 0x000fe200078e960a */
[----:B------:R-:W-:-:S02]  /*1ea30*/  IMAD.MOV.U32 R177, RZ, RZ, R189 ;  /* 0x000000ffffb17224 */ /* 0x000fc400078e00bd */
[----:B------:R-:W-:Y:S01]  /*1ea40*/  IMAD.MOV.U32 R189, RZ, RZ, R83 ;  /* 0x000000ffffbd7224 */ /* 0x000fe200078e0053 */
[----:B------:R-:W-:Y:S02]  /*1ea50*/  PRMT R83, R37, 0x5410, R36 ;  /* 0x0000541025537816 */ /* 0x000fe40000000024 */
[----:B------:R-:W-:Y:S02]  /*1ea60*/  @!P6 PRMT R37, R38, 0x5410, RZ ;  /* 0x000054102625e816 */ /* 0x000fe400000000ff */
[----:B------:R-:W-:Y:S02]  /*1ea70*/  ISETP.GE.U32.AND P6, PT, R217, R6, PT ;  /* 0x00000006d900720c */ /* 0x000fe40003fc6070 */
[----:B------:R-:W-:Y:S01]  /*1ea80*/  SHF.R.U32.HI R6, RZ, 0x10, R0 ;  /* 0x00000010ff067819 */ /* 0x000fe20000011600 */
[----:B------:R-:W-:Y:S01]  /*1ea90*/  @!P1 HFMA2.BF16_V2 R39, -RZ.H0_H0, RZ.H0_H0, -R36.H0_H0 ;  /* 0x200000ffff279231 */ /* 0x000fe20000340924 */
[----:B------:R-:W-:Y:S02]  /*1eaa0*/  F2FP.BF16.PACK_AB R23, R22, R23 ;  /* 0x000000171617723e */ /* 0x000fe400000010ff */
[----:B------:R-:W-:-:S02]  /*1eab0*/  LOP3.LUT R6, R6, 0xff, RZ, 0xc0, !PT ;  /* 0x000000ff06067812 */ /* 0x000fc400078ec0ff */
[----:B------:R-:W-:Y:S02]  /*1eac0*/  F2FP.BF16.PACK_AB R22, R7, R8 ;  /* 0x000000080716723e */ /* 0x000fe400000010ff */
[C---:B------:R-:W-:Y:S01]  /*1ead0*/  PRMT R34, R32.reuse, 0x7632, R34 ;  /* 0x0000763220227816 */ /* 0x040fe20000000022 */
[----:B------:R-:W1:Y:S01]  /*1eae0*/  MUFU.EX2 R7, R181 ;  /* 0x000000b500077308 */ /* 0x000e620000000800 */
[----:B------:R-:W-:Y:S01]  /*1eaf0*/  @!P1 PRMT R36, R39, 0x5410, RZ ;  /* 0x0000541027249816 */ /* 0x000fe200000000ff */
[----:B------:R-:W-:Y:S01]  /*1eb00*/  IMAD.MOV.U32 R235, RZ, RZ, R176 ;  /* 0x000000ffffeb7224 */ /* 0x000fe200078e00b0 */
[----:B------:R-:W-:Y:S01]  /*1eb10*/  ISETP.GE.U32.AND P1, PT, R217, R6, PT ;  /* 0x00000006d900720c */ /* 0x000fe20003f26070 */
[----:B------:R-:W-:Y:S01]  /*1eb20*/  @!P3 HFMA2.BF16_V2 R40, -RZ.H0_H0, RZ.H0_H0, -R34.H0_H0 ;  /* 0x200000ffff28b231 */ /* 0x000fe20000340922 */
[----:B------:R-:W-:Y:S01]  /*1eb30*/  PRMT R35, R32, 0x7610, R35 ;  /* 0x0000761020237816 */ /* 0x000fe20000000023 */
[----:B------:R-:W-:Y:S02]  /*1eb40*/  IMAD.MOV.U32 R176, RZ, RZ, R188 ;  /* 0x000000ffffb07224 */ /* 0x000fe400078e00bc */
[----:B------:R-:W3:Y:S01]  /*1eb50*/  MUFU.EX2 R6, R182 ;  /* 0x000000b600067308 */ /* 0x000ee20000000800 */
[----:B------:R-:W-:Y:S01]  /*1eb60*/  IMAD.MOV.U32 R188, RZ, RZ, R114 ;  /* 0x000000ffffbc7224 */ /* 0x000fe200078e0072 */
[----:B------:R-:W-:Y:S01]  /*1eb70*/  LOP3.LUT R8, R0, 0xff, RZ, 0xc0, !PT ;  /* 0x000000ff00087812 */ /* 0x000fe200078ec0ff */
[----:B------:R-:W-:Y:S01]  /*1eb80*/  IMAD.MOV.U32 R114, RZ, RZ, R82 ;  /* 0x000000ffff727224 */ /* 0x000fe200078e0052 */
[----:B------:R-:W-:Y:S01]  /*1eb90*/  PRMT R82, R35, 0x5410, R34 ;  /* 0x0000541023527816 */ /* 0x000fe20000000022 */
[----:B------:R-:W-:Y:S01]  /*1eba0*/  @!P0 HFMA2.BF16_V2 R41, -RZ.H0_H0, RZ.H0_H0, -R35.H0_H0 ;  /* 0x200000ffff298231 */ /* 0x000fe20000340923 */
[----:B------:R-:W-:-:S02]  /*1ebb0*/  @!P3 PRMT R34, R40, 0x5410, RZ ;  /* 0x000054102822b816 */ /* 0x000fc400000000ff */
[----:B------:R-:W-:Y:S02]  /*1ebc0*/  ISETP.GE.U32.AND P3, PT, R217, R8, PT ;  /* 0x00000008d900720c */ /* 0x000fe40003f66070 */
[----:B------:R-:W-:Y:S02]  /*1ebd0*/  SHF.R.U32.HI R8, RZ, 0x18, R0 ;  /* 0x00000018ff087819 */ /* 0x000fe40000011600 */
[----:B------:R-:W-:Y:S02]  /*1ebe0*/  @!P0 PRMT R35, R41, 0x5410, RZ ;  /* 0x0000541029238816 */ /* 0x000fe400000000ff */
[----:B------:R-:W-:Y:S01]  /*1ebf0*/  ISETP.GE.U32.AND P0, PT, R217, R8, PT ;  /* 0x00000008d900720c */ /* 0x000fe20003f06070 */
[----:B-1----:R-:W-:-:S04]  /*1ec00*/  FADD.FTZ R8, R7, R9 ;  /* 0x0000000907087221 */ /* 0x002fc80000010000 */
[----:B---3--:R-:W-:Y:S01]  /*1ec10*/  FADD.FTZ R8, R6, R8 ;  /* 0x0000000806087221 */ /* 0x008fe20000010000 */
[----:B------:R-:W-:-:S04]  /*1ec20*/  F2FP.BF16.PACK_AB R24, R24, R25 ;  /* 0x000000191818723e */ /* 0x000fc800000010ff */
[----:B------:R1:W-:Y:S04]  /*1ec30*/  STL [R1+0xa0], R8 ;  /* 0x0000a00801007387 */ /* 0x0003e80000100800 */
[----:B------:R-:W3:Y:S01]  /*1ec40*/  LDL.LU.64 R10, [R1+0x30] ;  /* 0x00003000010a7983 */ /* 0x000ee20000300a00 */
[----:B--2---:R-:W-:-:S03]  /*1ec50*/  LOP3.LUT R25, R3, R179, R246, 0x96, !PT ;  /* 0x000000b303197212 */ /* 0x004fc600078e96f6 */
[----:B------:R-:W2:Y:S01]  /*1ec60*/  LDL.LU.64 R246, [R1+0x20] ;  /* 0x0000200001f67983 */ /* 0x000ea20000300a00 */
[----:B------:R-:W-:Y:S02]  /*1ec70*/  LOP3.LUT R0, R0, 0xffff, RZ, 0xc0, !PT ;  /* 0x0000ffff00007812 */ /* 0x000fe400078ec0ff */
[C---:B------:R-:W-:Y:S02]  /*1ec80*/  PRMT R33, R24.reuse, 0x7610, R33 ;  /* 0x0000761018217816 */ /* 0x040fe40000000021 */
[----:B------:R-:W-:Y:S02]  /*1ec90*/  SHF.R.U32.HI R0, RZ, 0x8, R0 ;  /* 0x00000008ff007819 */ /* 0x000fe40000011600 */
[----:B------:R-:W-:Y:S01]  /*1eca0*/  PRMT R32, R24, 0x7632, R32 ;  /* 0x0000763218207816 */ /* 0x000fe20000000020 */
[----:B------:R-:W-:Y:S01]  /*1ecb0*/  @!P2 HFMA2.BF16_V2 R42, -RZ.H0_H0, RZ.H0_H0, -R33.H0_H0 ;  /* 0x200000ffff2aa231 */ /* 0x000fe20000340921 */
[----:B------:R-:W-:Y:S01]  /*1ecc0*/  IMAD.MOV.U32 R53, RZ, RZ, R94 ;  /* 0x000000ffff357224 */ /* 0x000fe200078e005e */
[----:B------:R-:W-:-:S02]  /*1ecd0*/  LOP3.LUT R0, R0, 0xffff, RZ, 0xc0, !PT ;  /* 0x0000ffff00007812 */ /* 0x000fc400078ec0ff */
[----:B------:R-:W-:Y:S02]  /*1ece0*/  MOV R94, R81 ;  /* 0x00000051005e7202 */ /* 0x000fe40000000f00 */
[----:B------:R-:W-:Y:S02]  /*1ecf0*/  PRMT R81, R33, 0x5410, R32 ;  /* 0x0000541021517816 */ /* 0x000fe40000000020 */
[----:B------:R-:W-:Y:S02]  /*1ed00*/  @!P2 PRMT R33, R42, 0x5410, RZ ;  /* 0x000054102a21a816 */ /* 0x000fe400000000ff */
[----:B------:R-:W-:Y:S02]  /*1ed10*/  ISETP.GE.U32.AND P2, PT, R217, R0, PT ;  /* 0x00000000d900720c */ /* 0x000fe40003f46070 */
[C---:B------:R-:W-:Y:S02]  /*1ed20*/  PRMT R30, R23.reuse, 0x7632, R30 ;  /* 0x00007632171e7816 */ /* 0x040fe4000000001e */
[----:B------:R-:W-:-:S03]  /*1ed30*/  PRMT R31, R23, 0x7610, R31 ;  /* 0x00007610171f7816 */ /* 0x000fc6000000001f */
[----:B------:R-:W-:Y:S01]  /*1ed40*/  @!P4 HFMA2.BF16_V2 R62, -RZ.H0_H0, RZ.H0_H0, -R30.H0_H0 ;  /* 0x200000ffff3ec231 */ /* 0x000fe2000034091e */
[----:B------:R-:W-:Y:S01]  /*1ed50*/  IMAD.MOV.U32 R95, RZ, RZ, R80 ;  /* 0x000000ffff5f7224 */ /* 0x000fe200078e0050 */
[----:B------:R-:W-:Y:S02]  /*1ed60*/  PRMT R38, R22, 0x7632, R38 ;  /* 0x0000763216267816 */ /* 0x000fe40000000026 */
[----:B------:R-:W-:Y:S02]  /*1ed70*/  PRMT R80, R31, 0x5410, R30 ;  /* 0x000054101f507816 */ /* 0x000fe4000000001e */
[----:B------:R-:W-:Y:S01]  /*1ed80*/  @!P4 PRMT R30, R62, 0x5410, RZ ;  /* 0x000054103e1ec816 */ /* 0x000fe200000000ff */
[----:B------:R-:W-:Y:S01]  /*1ed90*/  IMAD.MOV.U32 R62, RZ, RZ, R127 ;  /* 0x000000ffff3e7224 */ /* 0x000fe200078e007f */
[C---:B------:R-:W-:Y:S02]  /*1eda0*/  LOP3.LUT R0, R4.reuse, 0xff, RZ, 0xc0, !PT ;  /* 0x000000ff04007812 */ /* 0x040fe400078ec0ff */
[----:B------:R-:W-:-:S02]  /*1edb0*/  LOP3.LUT R24, R4, 0xffff, RZ, 0xc0, !PT ;  /* 0x0000ffff04187812 */ /* 0x000fc400078ec0ff */
[--C-:B------:R-:W-:Y:S02]  /*1edc0*/  SHF.R.U32.HI R23, RZ, 0x10, R4.reuse ;  /* 0x00000010ff177819 */ /* 0x100fe40000011604 */
[----:B------:R-:W-:Y:S01]  /*1edd0*/  SHF.R.U32.HI R20, RZ, 0x18, R4 ;  /* 0x00000018ff147819 */ /* 0x000fe20000011604 */
[----:B------:R-:W-:Y:S01]  /*1ede0*/  IMAD.WIDE.U32 R4, R25, -0x2daee0ad, RZ ;  /* 0xd2511f5319047825 */ /* 0x000fe200078e00ff */
[----:B------:R-:W-:Y:S01]  /*1edf0*/  PRMT R39, R22, 0x7610, R39 ;  /* 0x0000761016277816 */ /* 0x000fe20000000027 */
[----:B------:R-:W-:Y:S01]  /*1ee00*/  @!P2 HFMA2.BF16_V2 R64, -RZ.H0_H0, RZ.H0_H0, -R38.H0_H0 ;  /* 0x200000ffff40a231 */ /* 0x000fe20000340926 */
[----:B------:R-:W-:Y:S01]  /*1ee10*/  PRMT R40, R21, 0x7632, R40 ;  /* 0x0000763215287816 */ /* 0x000fe20000000028 */
[----:B------:R-:W-:Y:S01]  /*1ee20*/  IMAD.MOV.U32 R180, RZ, RZ, R126 ;  /* 0x000000ffffb47224 */ /* 0x000fe200078e007e */
[----:B------:R-:W-:Y:S01]  /*1ee30*/  F2FP.BF16.PACK_AB R27, R6, R7 ;  /* 0x00000007061b723e */ /* 0x000fe200000010ff */
[----:B------:R-:W-:Y:S02]  /*1ee40*/  IMAD.MOV.U32 R126, RZ, RZ, R95 ;  /* 0x000000ffff7e7224 */ /* 0x000fe400078e005f */
[----:B------:R-:W-:-:S02]  /*1ee50*/  IMAD.MOV.U32 R95, RZ, RZ, R191 ;  /* 0x000000ffff5f7224 */ /* 0x000fc400078e00bf */
[----:B------:R-:W-:Y:S01]  /*1ee60*/  IMAD.MOV.U32 R191, RZ, RZ, R211 ;  /* 0x000000ffffbf7224 */ /* 0x000fe200078e00d3 */
[----:B------:R-:W-:Y:S01]  /*1ee70*/  PRMT R211, R39, 0x5410, R38 ;  /* 0x0000541027d37816 */ /* 0x000fe20000000026 */
[----:B------:R-:W-:Y:S01]  /*1ee80*/  @!P0 HFMA2.BF16_V2 R59, -RZ.H0_H0, RZ.H0_H0, -R40.H0_H0 ;  /* 0x200000ffff3b8231 */ /* 0x000fe20000340928 */
[----:B------:R-:W-:Y:S01]  /*1ee90*/  @!P2 PRMT R38, R64, 0x5410, RZ ;  /* 0x000054104026a816 */ /* 0x000fe200000000ff */
[----:B------:R-:W-:Y:S01]  /*1eea0*/  IMAD.MOV.U32 R127, RZ, RZ, R94 ;  /* 0x000000ffff7f7224 */ /* 0x000fe200078e005e */
[----:B------:R-:W-:Y:S02]  /*1eeb0*/  PRMT R41, R21, 0x7610, R41 ;  /* 0x0000761015297816 */ /* 0x000fe40000000029 */
[----:B------:R-:W-:Y:S01]  /*1eec0*/  ISETP.GE.U32.AND P2, PT, R217, R0, PT ;  /* 0x00000000d900720c */ /* 0x000fe20003f46070 */
[----:B------:R-:W-:Y:S02]  /*1eed0*/  IMAD.MOV.U32 R94, RZ, RZ, R190 ;  /* 0x000000ffff5e7224 */ /* 0x000fe400078e00be */
[----:B------:R-:W-:Y:S01]  /*1eee0*/  IMAD.MOV.U32 R190, RZ, RZ, R199 ;  /* 0x000000ffffbe7224 */ /* 0x000fe200078e00c7 */
[----:B------:R-:W-:Y:S01]  /*1eef0*/  PRMT R199, R41, 0x5410, R40 ;  /* 0x0000541029c77816 */ /* 0x000fe20000000028 */
[----:B------:R-:W-:Y:S01]  /*1ef00*/  @!P1 HFMA2.BF16_V2 R63, -RZ.H0_H0, RZ.H0_H0, -R41.H0_H0 ;  /* 0x200000ffff3f9231 */ /* 0x000fe20000340929 */
[----:B------:R-:W-:Y:S01]  /*1ef10*/  @!P0 PRMT R40, R59, 0x5410, RZ ;  /* 0x000054103b288816 */ /* 0x000fe200000000ff */
[----:B------:R-:W-:-:S03]  /*1ef20*/  IMAD.MOV.U32 R59, RZ, RZ, R180 ;  /* 0x000000ffff3b7224 */ /* 0x000fc600078e00b4 */
[----:B------:R-:W-:Y:S01]  /*1ef30*/  @!P1 PRMT R41, R63, 0x5410, RZ ;  /* 0x000054103f299816 */ /* 0x000fe200000000ff */
[----:B------:R-:W-:Y:S01]  /*1ef40*/  IMAD.MOV.U32 R63, RZ, RZ, R53 ;  /* 0x000000ffff3f7224 */ /* 0x000fe200078e0035 */
[----:B------:R-:W-:-:S05]  /*1ef50*/  @!P6 HFMA2.BF16_V2 R43, -RZ.H0_H0, RZ.H0_H0, -R32.H0_H0 ;  /* 0x200000ffff2be231 */ /* 0x000fca0000340920 */
[----:B------:R-:W-:Y:S01]  /*1ef60*/  @!P6 PRMT R32, R43, 0x5410, RZ ;  /* 0x000054102b20e816 */ /* 0x000fe200000000ff */
[----:B------:R-:W-:Y:S02]  /*1ef70*/  @!P3 HFMA2.BF16_V2 R65, -RZ.H0_H0, RZ.H0_H0, -R39.H0_H0 ;  /* 0x200000ffff41b231 */ /* 0x000fe40000340927 */
[----:B------:R-:W-:-:S03]  /*1ef80*/  @!P5 HFMA2.BF16_V2 R58, -RZ.H0_H0, RZ.H0_H0, -R31.H0_H0 ;  /* 0x200000ffff3ad231 */ /* 0x000fc6000034091f */
[----:B------:R-:W-:Y:S02]  /*1ef90*/  @!P3 PRMT R39, R65, 0x5410, RZ ;  /* 0x000054104127b816 */ /* 0x000fe400000000ff */
[----:B------:R-:W-:Y:S02]  /*1efa0*/  ISETP.GE.U32.AND P3, PT, R217, R20, PT ;  /* 0x00000014d900720c */ /* 0x000fe40003f66070 */
[----:B------:R-:W-:Y:S02]  /*1efb0*/  @!P5 PRMT R31, R58, 0x5410, RZ ;  /* 0x000054103a1fd816 */ /* 0x000fe400000000ff */
[----:B---3--:R-:W-:-:S05]  /*1efc0*/  LOP3.LUT R6, R5, R62, R10, 0x96, !PT ;  /* 0x0000003e05067212 */ /* 0x008fca00078e960a */
[----:B------:R-:W-:Y:S01]  /*1efd0*/  IMAD.WIDE.U32 R6, R6, -0x326172a9, RZ ;  /* 0xcd9e8d5706067825 */ /* 0x000fe200078e00ff */
[----:B--2---:R-:W-:-:S05]  /*1efe0*/  LOP3.LUT R0, R247, R233, R2, 0x96, !PT ;  /* 0x000000e9f7007212 */ /* 0x004fca00078e9602 */
[----:B-1----:R-:W-:Y:S01]  /*1eff0*/  IMAD.WIDE.U32 R8, R0, -0x2daee0ad, RZ ;  /* 0xd2511f5300087825 */ /* 0x002fe200078e00ff */
[----:B------:R-:W-:-:S04]  /*1f000*/  LOP3.LUT R0, R7, R226, R246, 0x96, !PT ;  /* 0x000000e207007212 */ /* 0x000fc800078e96f6 */
[----:B------:R-:W-:Y:S01]  /*1f010*/  LOP3.LUT R9, R9, R59, R4, 0x96, !PT ;  /* 0x0000003b09097212 */ /* 0x000fe200078e9604 */
[----:B------:R-:W-:-:S05]  /*1f020*/  IMAD.WIDE.U32 R4, R0, -0x2daee0ad, RZ ;  /* 0xd2511f5300047825 */ /* 0x000fca00078e00ff */
[----:B------:R-:W-:Y:S01]  /*1f030*/  LOP3.LUT R7, R5, R63, R8, 0x96, !PT ;  /* 0x0000003f05077212 */ /* 0x000fe200078e9608 */
[----:B------:R-:W-:-:S05]  /*1f040*/  IMAD.WIDE.U32 R8, R9, -0x326172a9, RZ ;  /* 0xcd9e8d5709087825 */ /* 0x000fca00078e00ff */
[----:B------:R-:W-:-:S05]  /*1f050*/  LOP3.LUT R0, R9, R228, R6, 0x96, !PT ;  /* 0x000000e409007212 */ /* 0x000fca00078e9606 */
[----:B------:R-:W-:-:S05]  /*1f060*/  IMAD.WIDE.U32 R10, R0, -0x2daee0ad, RZ ;  /* 0xd2511f53000a7825 */ /* 0x000fca00078e00ff */
[----:B------:R-:W-:Y:S01]  /*1f070*/  LOP3.LUT R0, R11, R224, R4, 0x96, !PT ;  /* 0x000000e00b007212 */ /* 0x000fe200078e9604 */
[----:B------:R-:W-:-:S04]  /*1f080*/  IMAD.WIDE.U32 R6, R7, -0x326172a9, RZ ;  /* 0xcd9e8d5707067825 */ /* 0x000fc800078e00ff */
[----:B------:R-:W-:-:S05]  /*1f090*/  IMAD.WIDE.U32 R4, R0, -0x326172a9, RZ ;  /* 0xcd9e8d5700047825 */ /* 0x000fca00078e00ff */
[----:B------:R-:W-:Y:S02]  /*1f0a0*/  LOP3.LUT R0, R5, R184, R6, 0x96, !PT ;  /* 0x000000b805007212 */ /* 0x000fe400078e9606 */
[----:B------:R-:W-:-:S04]  /*1f0b0*/  LOP3.LUT R6, R4, 0xff, RZ, 0xc0, !PT ;  /* 0x000000ff04067812 */ /* 0x000fc800078ec0ff */
[----:B------:R-:W-:Y:S02]  /*1f0c0*/  ISETP.GE.U32.AND P6, PT, R217, R6, PT ;  /* 0x00000006d900720c */ /* 0x000fe40003fc6070 */
[----:B------:R-:W-:Y:S02]  /*1f0d0*/  SHF.R.U32.HI R6, RZ, 0x10, R4 ;  /* 0x00000010ff067819 */ /* 0x000fe40000011604 */
[----:B------:R-:W-:Y:S02]  /*1f0e0*/  LOP3.LUT R9, R4, 0xffff, RZ, 0xc0, !PT ;  /* 0x0000ffff04097812 */ /* 0x000fe400078ec0ff */
[----:B------:R-:W-:Y:S02]  /*1f0f0*/  LOP3.LUT R7, R7, R218, R8, 0x96, !PT ;  /* 0x000000da07077212 */ /* 0x000fe400078e9608 */
[----:B------:R-:W-:Y:S02]  /*1f100*/  SHF.R.U32.HI R4, RZ, 0x18, R4 ;  /* 0x00000018ff047819 */ /* 0x000fe40000011604 */
[----:B------:R-:W-:Y:S01]  /*1f110*/  LOP3.LUT R5, R6, 0xff, RZ, 0xc0, !PT ;  /* 0x000000ff06057812 */ /* 0x000fe200078ec0ff */
[----:B------:R-:W1:Y:S01]  /*1f120*/  MUFU.EX2 R8, R68 ;  /* 0x0000004400087308 */ /* 0x000e620000000800 */
[----:B------:R-:W-:-:S02]  /*1f130*/  ISETP.GE.U32.AND P4, PT, R217, R4, PT ;  /* 0x00000004d900720c */ /* 0x000fc40003f86070 */
[----:B------:R-:W-:Y:S01]  /*1f140*/  ISETP.GE.U32.AND P1, PT, R217, R5, PT ;  /* 0x00000005d900720c */ /* 0x000fe20003f26070 */
[----:B------:R-:W-:-:S04]  /*1f150*/  IMAD.WIDE.U32 R4, R7, -0x2daee0ad, RZ ;  /* 0xd2511f5307047825 */ /* 0x000fc800078e00ff */
[----:B------:R-:W2:Y:S01]  /*1f160*/  MUFU.EX2 R7, R69 ;  /* 0x0000004500077308 */ /* 0x000ea20000000800 */
[C---:B------:R-:W-:Y:S02]  /*1f170*/  LOP3.LUT R21, R4.reuse, 0xff, RZ, 0xc0, !PT ;  /* 0x000000ff04157812 */ /* 0x040fe400078ec0ff */
[----:B------:R-:W-:Y:S02]  /*1f180*/  LOP3.LUT R22, R4, 0xffff, RZ, 0xc0, !PT ;  /* 0x0000ffff04167812 */ /* 0x000fe400078ec0ff */
[--C-:B------:R-:W-:Y:S02]  /*1f190*/  SHF.R.U32.HI R25, RZ, 0x10, R4.reuse ;  /* 0x00000010ff197819 */ /* 0x100fe40000011604 */
[----:B------:R-:W-:Y:S02]  /*1f1a0*/  SHF.R.U32.HI R20, RZ, 0x18, R4 ;  /* 0x00000018ff147819 */ /* 0x000fe40000011604 */
[----:B------:R-:W-:Y:S02]  /*1f1b0*/  LOP3.LUT R6, R5, R244, R10, 0x96, !PT ;  /* 0x000000f405067212 */ /* 0x000fe400078e960a */
[----:B------:R-:W-:-:S02]  /*1f1c0*/  LOP3.LUT R4, R23, 0xff, RZ, 0xc0, !PT ;  /* 0x000000ff17047812 */ /* 0x000fc400078ec0ff */
[----:B------:R-:W-:Y:S02]  /*1f1d0*/  SHF.R.U32.HI R5, RZ, 0x8, R24 ;  /* 0x00000008ff057819 */ /* 0x000fe40000011618 */
[----:B------:R-:W-:Y:S02]  /*1f1e0*/  ISETP.GE.U32.AND P5, PT, R217, R4, PT ;  /* 0x00000004d900720c */ /* 0x000fe40003fa6070 */
[----:B------:R-:W-:Y:S01]  /*1f1f0*/  LOP3.LUT R4, R5, 0xffff, RZ, 0xc0, !PT ;  /* 0x0000ffff05047812 */ /* 0x000fe200078ec0ff */
[----:B-1----:R-:W-:-:S03]  /*1f200*/  FADD.FTZ R5, R8, R26 ;  /* 0x0000001a08057221 */ /* 0x002fc60000010000 */
[----:B------:R-:W-:Y:S01]  /*1f210*/  ISETP.GE.U32.AND P0, PT, R217, R4, PT ;  /* 0x00000004d900720c */ /* 0x000fe20003f06070 */
[----:B--2---:R-:W-:-:S05]  /*1f220*/  FADD.FTZ R4, R7, R5 ;  /* 0x0000000507047221 */ /* 0x004fca0000010000 */
[----:B------:R1:W-:Y:S04]  /*1f230*/  STL [R1+0x74], R4 ;  /* 0x0000740401007387 */ /* 0x0003e80000100800 */
[----:B------:R-:W2:Y:S04]  /*1f240*/  LDL R53, [R1+0x124] ;  /* 0x0001240001357983 */ /* 0x000ea80000100800 */
[----:B------:R-:W3:Y:S01]  /*1f250*/  LDL R180, [R1+0xd4] ;  /* 0x0000d40001b47983 */ /* 0x000ee20000100800 */
[----:B------:R-:W-:Y:S01]  /*1f260*/  @!P2 HFMA2.BF16_V2 R71, -RZ.H0_H0, RZ.H0_H0, -R27.H0_H0 ;  /* 0x200000ffff47a231 */ /* 0x000fe2000034091b */
[----:B------:R-:W-:Y:S01]  /*1f270*/  PRMT R26, R27, 0x7632, R26 ;  /* 0x000076321b1a7816 */ /* 0x000fe2000000001a */
[----:B------:R-:W-:-:S02]  /*1f280*/  IMAD.MOV.U32 R246, RZ, RZ, R235 ;  /* 0x000000fffff67224 */ /* 0x000fc400078e00eb */
[----:B------:R-:W-:Y:S02]  /*1f290*/  IMAD.MOV.U32 R235, RZ, RZ, R177 ;  /* 0x000000ffffeb7224 */ /* 0x000fe400078e00b1 */
[----:B------:R-:W-:Y:S01]  /*1f2a0*/  IMAD.MOV.U32 R177, RZ, RZ, R198 ;  /* 0x000000ffffb17224 */ /* 0x000fe200078e00c6 */
[----:B------:R-:W-:Y:S01]  /*1f2b0*/  PRMT R198, R27, 0x5410, R26 ;  /* 0x000054101bc67816 */ /* 0x000fe2000000001a */
[----:B------:R-:W-:Y:S01]  /*1f2c0*/  @!P0 HFMA2.BF16_V2 R70, -RZ.H0_H0, RZ.H0_H0, -R26.H0_H0 ;  /* 0x200000ffff468231 */ /* 0x000fe2000034091a */
[----:B------:R-:W-:Y:S02]  /*1f2d0*/  @!P2 PRMT R27, R71, 0x5410, RZ ;  /* 0x00005410471ba816 */ /* 0x000fe400000000ff */
[----:B-1----:R-:W-:-:S04]  /*1f2e0*/  SHF.R.U32.HI R4, RZ, 0x8, R9 ;  /* 0x00000008ff047819 */ /* 0x002fc80000011609 */
[----:B------:R-:W-:-:S04]  /*1f2f0*/  LOP3.LUT R4, R4, 0xffff, RZ, 0xc0, !PT ;  /* 0x0000ffff04047812 */ /* 0x000fc800078ec0ff */
[----:B------:R-:W-:Y:S02]  /*1f300*/  ISETP.GE.U32.AND P2, PT, R217, R4, PT ;  /* 0x00000004d900720c */ /* 0x000fe40003f46070 */
[----:B------:R-:W-:Y:S02]  /*1f310*/  LOP3.LUT R4, R0, 0xff, RZ, 0xc0, !PT ;  /* 0x000000ff00047812 */ /* 0x000fe400078ec0ff */
[----:B------:R-:W-:Y:S02]  /*1f320*/  F2FP.BF16.PACK_AB R7, R7, R8 ;  /* 0x000000080707723e */ /* 0x000fe400000010ff */
[----:B------:R-:W-:Y:S02]  /*1f330*/  @!P0 PRMT R26, R70, 0x5410, RZ ;  /* 0x00005410461a8816 */ /* 0x000fe400000000ff */
[----:B------:R-:W-:Y:S02]  /*1f340*/  ISETP.GE.U32.AND P0, PT, R217, R4, PT ;  /* 0x00000004d900720c */ /* 0x000fe40003f06070 */
[----:B------:R-:W-:-:S02]  /*1f350*/  LOP3.LUT R4, R0, 0xffff, RZ, 0xc0, !PT ;  /* 0x0000ffff00047812 */ /* 0x000fc400078ec0ff */
[C---:B------:R-:W-:Y:S02]  /*1f360*/  PRMT R29, R7.reuse, 0x7610, R29 ;  /* 0x00007610071d7816 */ /* 0x040fe4000000001d */
[----:B------:R-:W-:Y:S02]  /*1f370*/  SHF.R.U32.HI R4, RZ, 0x8, R4 ;  /* 0x00000008ff047819 */ /* 0x000fe40000011604 */
[----:B------:R-:W-:Y:S01]  /*1f380*/  MOV R247, R172 ;  /* 0x000000ac00f77202 */ /* 0x000fe20000000f00 */
[----:B------:R-:W-:Y:S01]  /*1f390*/  @!P5 HFMA2.BF16_V2 R72, -RZ.H0_H0, RZ.H0_H0, -R29.H0_H0 ;  /* 0x200000ffff48d231 */ /* 0x000fe2000034091d */
[----:B------:R-:W-:Y:S01]  /*1f3a0*/  PRMT R28, R7, 0x7632, R28 ;  /* 0x00007632071c7816 */ /* 0x000fe2000000001c */
[----:B------:R-:W-:Y:S01]  /*1f3b0*/  IMAD.MOV.U32 R172, RZ, RZ, R178 ;  /* 0x000000ffffac7224 */ /* 0x000fe200078e00b2 */
[----:B------:R-:W-:Y:S01]  /*1f3c0*/  LOP3.LUT R4, R4, 0xffff, RZ, 0xc0, !PT ;  /* 0x0000ffff04047812 */ /* 0x000fe200078ec0ff */
[----:B------:R-:W-:Y:S01]  /*1f3d0*/  IMAD.MOV.U32 R178, RZ, RZ, R125 ;  /* 0x000000ffffb27224 */ /* 0x000fe200078e007d */
[----:B------:R-:W1:Y:S01]  /*1f3e0*/  MUFU.EX2 R5, R54 ;  /* 0x0000003600057308 */ /* 0x000e620000000800 */
[----:B------:R-:W-:Y:S01]  /*1f3f0*/  IMAD.MOV.U32 R125, RZ, RZ, R197 ;  /* 0x000000ffff7d7224 */ /* 0x000fe200078e00c5 */
[----:B------:R-:W-:-:S02]  /*1f400*/  PRMT R197, R29, 0x5410, R28 ;  /* 0x000054101dc57816 */ /* 0x000fc4000000001c */
[----:B------:R-:W-:Y:S02]  /*1f410*/  @!P5 PRMT R29, R72, 0x5410, RZ ;  /* 0x00005410481dd816 */ /* 0x000fe400000000ff */
[----:B------:R-:W-:Y:S02]  /*1f420*/  ISETP.GE.U32.AND P5, PT, R217, R4, PT ;  /* 0x00000004d900720c */ /* 0x000fe40003fa6070 */
[----:B------:R4:W1:Y:S01]  /*1f430*/  MUFU.EX2 R4, R55 ;  /* 0x0000003700047308 */ /* 0x0008620000000800 */
[C---:B------:R-:W-:Y:S02]  /*1f440*/  PRMT R11, R49.reuse, 0x7610, R11 ;  /* 0x00007610310b7816 */ /* 0x040fe4000000000b */
[----:B------:R-:W-:-:S03]  /*1f450*/  PRMT R10, R49, 0x7632, R10 ;  /* 0x00007632310a7816 */ /* 0x000fc6000000000a */
[----:B------:R-:W-:-:S05]  /*1f460*/  @!P0 HFMA2.BF16_V2 R74, -RZ.H0_H0, RZ.H0_H0, -R11.H0_H0 ;  /* 0x200000ffff4a8231 */ /* 0x000fca000034090b */
[----:B------:R-:W-:Y:S01]  /*1f470*/  @!P5 HFMA2.BF16_V2 R75, -RZ.H0_H0, RZ.H0_H0, -R10.H0_H0 ;  /* 0x200000ffff4bd231 */ /* 0x000fe2000034090a */
[----:B----4-:R-:W-:Y:S02]  /*1f480*/  PRMT R55, R11, 0x5410, R10 ;  /* 0x000054100b377816 */ /* 0x010fe4000000000a */
[----:B------:R-:W-:Y:S02]  /*1f490*/  @!P0 PRMT R11, R74, 0x5410, RZ ;  /* 0x000054104a0b8816 */ /* 0x000fe400000000ff */
[----:B------:R-:W-:Y:S02]  /*1f4a0*/  ISETP.GE.U32.AND P0, PT, R217, R20, PT ;  /* 0x00000014d900720c */ /* 0x000fe40003f06070 */
[----:B------:R-:W-:Y:S01]  /*1f4b0*/  @!P5 PRMT R10, R75, 0x5410, RZ ;  /* 0x000054104b0ad816 */ /* 0x000fe200000000ff */
[----:B------:R-:W4:Y:S01]  /*1f4c0*/  MUFU.EX2 R7, R66 ;  /* 0x0000004200077308 */ /* 0x000f220000000800 */
[----:B--2---:R-:W-:-:S05]  /*1f4d0*/  IMAD.WIDE.U32 R8, R53, -0x326172a9, RZ ;  /* 0xcd9e8d5735087825 */ /* 0x004fca00078e00ff */
[----:B------:R-:W-:Y:S01]  /*1f4e0*/  LOP3.LUT R43, R3, R179, R8, 0x96, !PT ;  /* 0x000000b3032b7212 */ /* 0x000fe200078e9608 */
[----:B-1----:R-:W-:Y:S01]  /*1f4f0*/  FADD.FTZ R3, R5, R46 ;  /* 0x0000002e05037221 */ /* 0x002fe20000010000 */
[----:B---3--:R-:W-:-:S03]  /*1f500*/  LOP3.LUT R42, R180, R9, RZ, 0x3c, !PT ;  /* 0x00000009b42a7212 */ /* 0x008fc600078e3cff */
[----:B------:R-:W-:Y:S01]  /*1f510*/  FADD.FTZ R20, R4, R3 ;  /* 0x0000000304147221 */ /* 0x000fe20000010000 */
[--C-:B------:R-:W-:Y:S02]  /*1f520*/  SHF.R.U32.HI R3, RZ, 0x18, R0.reuse ;  /* 0x00000018ff037819 */ /* 0x100fe40000011600 */
[----:B------:R-:W-:Y:S02]  /*1f530*/  PRMT R9, R47, 0x7610, R9 ;  /* 0x000076102f097816 */ /* 0x000fe40000000009 */
[----:B------:R-:W-:Y:S02]  /*1f540*/  ISETP.GE.U32.AND P5, PT, R217, R3, PT ;  /* 0x00000003d900720c */ /* 0x000fe40003fa6070 */
[--C-:B------:R-:W-:Y:S01]  /*1f550*/  SHF.R.U32.HI R3, RZ, 0x10, R0.reuse ;  /* 0x00000010ff037819 */ /* 0x100fe20000011600 */
[----:B------:R-:W-:Y:S01]  /*1f560*/  @!P6 HFMA2.BF16_V2 R76, -RZ.H0_H0, RZ.H0_H0, -R9.H0_H0 ;  /* 0x200000ffff4ce231 */ /* 0x000fe20000340909 */
[----:B------:R-:W-:Y:S02]  /*1f570*/  PRMT R0, R47, 0x7632, R0 ;  /* 0x000076322f007816 */ /* 0x000fe40000000000 */
[----:B------:R-:W-:-:S02]  /*1f580*/  LOP3.LUT R3, R3, 0xff, RZ, 0xc0, !PT ;  /* 0x000000ff03037812 */ /* 0x000fc400078ec0ff */
[----:B------:R-:W-:Y:S02]  /*1f590*/  PRMT R54, R9, 0x5410, R0 ;  /* 0x0000541009367816 */ /* 0x000fe40000000000 */
[----:B------:R-:W-:Y:S02]  /*1f5a0*/  @!P6 PRMT R9, R76, 0x5410, RZ ;  /* 0x000054104c09e816 */ /* 0x000fe400000000ff */
[----:B------:R-:W-:Y:S02]  /*1f5b0*/  ISETP.GE.U32.AND P6, PT, R217, R3, PT ;  /* 0x00000003d900720c */ /* 0x000fe40003fc6070 */
[----:B------:R-:W-:Y:S01]  /*1f5c0*/  SHF.R.U32.HI R3, RZ, 0x8, R22 ;  /* 0x00000008ff037819 */ /* 0x000fe20000011616 */
[----:B------:R-:W-:Y:S01]  /*1f5d0*/  @!P2 HFMA2.BF16_V2 R77, -RZ.H0_H0, RZ.H0_H0, -R0.H0_H0 ;  /* 0x200000ffff4da231 */ /* 0x000fe20000340900 */
[----:B------:R-:W-:Y:S02]  /*1f5e0*/  F2FP.BF16.PACK_AB R8, R4, R5 ;  /* 0x000000050408723e */ /* 0x000fe400000010ff */
[----:B------:R-:W-:-:S02]  /*1f5f0*/  LOP3.LUT R3, R3, 0xffff, RZ, 0xc0, !PT ;  /* 0x0000ffff03037812 */ /* 0x000fc400078ec0ff */
[C---:B------:R-:W-:Y:S02]  /*1f600*/  PRMT R4, R48.reuse, 0x7610, R4 ;  /* 0x0000761030047816 */ /* 0x040fe40000000004 */
[----:B------:R-:W-:Y:S02]  /*1f610*/  @!P2 PRMT R0, R77, 0x5410, RZ ;  /* 0x000054104d00a816 */ /* 0x000fe400000000ff */
[----:B------:R-:W-:Y:S01]  /*1f620*/  ISETP.GE.U32.AND P2, PT, R217, R3, PT ;  /* 0x00000003d900720c */ /* 0x000fe20003f46070 */
[----:B------:R-:W-:Y:S01]  /*1f630*/  @!P1 HFMA2.BF16_V2 R78, -RZ.H0_H0, RZ.H0_H0, -R4.H0_H0 ;  /* 0x200000ffff4e9231 */ /* 0x000fe20000340904 */
[----:B------:R-:W-:Y:S02]  /*1f640*/  PRMT R3, R48, 0x7632, R3 ;  /* 0x0000763230037816 */ /* 0x000fe40000000003 */
[----:B------:R-:W-:Y:S02]  /*1f650*/  LOP3.LUT R5, R6, 0xff, RZ, 0xc0, !PT ;  /* 0x000000ff06057812 */ /* 0x000fe400078ec0ff */
[----:B------:R-:W-:-:S02]  /*1f660*/  PRMT R53, R4, 0x5410, R3 ;  /* 0x0000541004357816 */ /* 0x000fc40000000003 */
[----:B------:R-:W-:Y:S02]  /*1f670*/  @!P1 PRMT R4, R78, 0x5410, RZ ;  /* 0x000054104e049816 */ /* 0x000fe400000000ff */
[----:B------:R-:W-:Y:S02]  /*1f680*/  ISETP.GE.U32.AND P1, PT, R217, R5, PT ;  /* 0x00000005d900720c */ /* 0x000fe40003f26070 */
[----:B------:R-:W-:Y:S01]  /*1f690*/  LOP3.LUT R5, R6, 0xffff, RZ, 0xc0, !PT ;  /* 0x0000ffff06057812 */ /* 0x000fe200078ec0ff */
[----:B------:R-:W-:-:S03]  /*1f6a0*/  @!P4 HFMA2.BF16_V2 R79, -RZ.H0_H0, RZ.H0_H0, -R3.H0_H0 ;  /* 0x200000ffff4fc231 */ /* 0x000fc60000340903 */
[----:B------:R-:W-:-:S04]  /*1f6b0*/  SHF.R.U32.HI R5, RZ, 0x8, R5 ;  /* 0x00000008ff057819 */ /* 0x000fc80000011605 */
[----:B------:R-:W-:Y:S02]  /*1f6c0*/  LOP3.LUT R5, R5, 0xffff, RZ, 0xc0, !PT ;  /* 0x0000ffff05057812 */ /* 0x000fe400078ec0ff */
[----:B------:R-:W-:Y:S02]  /*1f6d0*/  @!P4 PRMT R3, R79, 0x5410, RZ ;  /* 0x000054104f03c816 */ /* 0x000fe400000000ff */
[----:B------:R-:W-:Y:S02]  /*1f6e0*/  ISETP.GE.U32.AND P4, PT, R217, R5, PT ;  /* 0x00000005d900720c */ /* 0x000fe40003f86070 */
[C---:B------:R-:W-:Y:S01]  /*1f6f0*/  PRMT R23, R8.reuse, 0x7610, R23 ;  /* 0x0000761008177816 */ /* 0x040fe20000000017 */
[----:B------:R-:W1:Y:S01]  /*1f700*/  MUFU.EX2 R5, R67 ;  /* 0x0000004300057308 */ /* 0x000e620000000800 */
[----:B------:R-:W-:Y:S01]  /*1f710*/  IMAD.MOV.U32 R179, RZ, RZ, R94 ;  /* 0x000000ffffb37224 */ /* 0x000fe200078e005e */
[----:B------:R-:W-:Y:S01]  /*1f720*/  PRMT R22, R8, 0x7632, R22 ;  /* 0x0000763208167816 */ /* 0x000fe20000000016 */
[----:B------:R-:W-:Y:S01]  /*1f730*/  IMAD.MOV.U32 R94, RZ, RZ, R189 ;  /* 0x000000ffff5e7224 */ /* 0x000fe200078e00bd */
[----:B------:R-:W-:Y:S01]  /*1f740*/  @!P1 HFMA2.BF16_V2 R84, -RZ.H0_H0, RZ.H0_H0, -R23.H0_H0 ;  /* 0x200000ffff549231 */ /* 0x000fe20000340917 */
[----:B------:R-:W-:Y:S01]  /*1f750*/  IMAD.MOV.U32 R189, RZ, RZ, R190 ;  /* 0x000000ffffbd7224 */ /* 0x000fe200078e00be */
[----:B------:R-:W-:Y:S01]  /*1f760*/  LOP3.LUT R8, R25, 0xff, RZ, 0xc0, !PT ;  /* 0x000000ff19087812 */ /* 0x000fe200078ec0ff */
[----:B------:R-:W-:Y:S01]  /*1f770*/  IMAD.MOV.U32 R190, RZ, RZ, R114 ;  /* 0x000000ffffbe7224 */ /* 0x000fe200078e0072 */
[----:B------:R-:W-:-:S02]  /*1f780*/  PRMT R114, R23, 0x5410, R22 ;  /* 0x0000541017727816 */ /* 0x000fc40000000016 */
[----:B------:R-:W-:Y:S02]  /*1f790*/  @!P1 PRMT R23, R84, 0x5410, RZ ;  /* 0x0000541054179816 */ /* 0x000fe400000000ff */
[----:B------:R-:W-:Y:S01]  /*1f7a0*/  ISETP.GE.U32.AND P1, PT, R217, R8, PT ;  /* 0x00000008d900720c */ /* 0x000fe20003f26070 */
[----:B----4-:R-:W-:-:S04]  /*1f7b0*/  FADD.FTZ R8, R7, R20 ;  /* 0x0000001407087221 */ /* 0x010fc80000010000 */
[----:B-1----:R-:W-:-:S05]  /*1f7c0*/  FADD.FTZ R46, R5, R8 ;  /* 0x00000008052e7221 */ /* 0x002fca0000010000 */
[----:B------:R-:W-:Y:S04]  /*1f7d0*/  STL [R1+0x70], R46 ;  /* 0x0000702e01007387 */ /* 0x000fe80000100800 */
[----:B------:R-:W2:Y:S04]  /*1f7e0*/  LDL R69, [R1+0xc8] ;  /* 0x0000c80001457983 */ /* 0x000ea80000100800 */
[----:B------:R-:W-:Y:S04]  /*1f7f0*/  ST.E.U16 [R12.64+-0x100], R37 ;  /* 0xffff00250c007985 */ /* 0x000fe8000c101504 */
[----:B------:R1:W-:Y:S04]  /*1f800*/  ST.E.U16 [R12.64+-0xfe], R36 ;  /* 0xffff02240c007985 */ /* 0x0003e8000c101504 */
[----:B------:R-:W-:Y:S04]  /*1f810*/  ST.E.U16 [R18.64+-0x100], R35 ;  /* 0xffff002312007985 */ /* 0x000fe8000c101504 */
[----:B------:R-:W-:Y:S04]  /*1f820*/  ST.E.U16 [R18.64+-0xfe], R34 ;  /* 0xffff022212007985 */ /* 0x000fe8000c101504 */
[----:B------:R2:W-:Y:S01]  /*1f830*/  ST.E.U16 [R16.64+-0xfe], R10 ;  /* 0xffff020a10007985 */ /* 0x0005e2000c101504 */
[----:B-1----:R-:W-:Y:S01]  /*1f840*/  IMAD.WIDE.U32 R36, R42, -0x2daee0ad, RZ ;  /* 0xd2511f532a247825 */ /* 0x002fe200078e00ff */
[----:B------:R-:W-:Y:S01]  /*1f850*/  F2FP.BF16.PACK_AB R5, R5, R7 ;  /* 0x000000070505723e */ /* 0x000fe200000010ff */
[----:B------:R-:W-:-:S02]  /*1f860*/  @!P4 HFMA2.BF16_V2 R85, -RZ.H0_H0, RZ.H0_H0, -R22.H0_H0 ;  /* 0x200000ffff55c231 */ /* 0x000fc40000340916 */
[----:B------:R-:W-:Y:S01]  /*1f870*/  IMAD.MOV.U32 R180, RZ, RZ, R95 ;  /* 0x000000ffffb47224 */ /* 0x000fe200078e005f */
[----:B--2---:R-:W-:Y:S02]  /*1f880*/  LOP3.LUT R10, R37, R69, R14, 0x96, !PT ;  /* 0x00000045250a7212 */ /* 0x004fe400078e960e */
[----:B------:R-:W2:Y:S01]  /*1f890*/  LDL.LU.64 R14, [R1+0x1b8] ;  /* 0x0001b800010e7983 */ /* 0x000ea20000300a00 */
[----:B------:R-:W-:Y:S01]  /*1f8a0*/  IMAD.MOV.U32 R95, RZ, RZ, R188 ;  /* 0x000000ffff5f7224 */ /* 0x000fe200078e00bc */
[C---:B------:R-:W-:Y:S01]  /*1f8b0*/  PRMT R25, R5.reuse, 0x7610, R25 ;  /* 0x0000761005197816 */ /* 0x040fe20000000019 */
[----:B------:R-:W-:Y:S01]  /*1f8c0*/  IMAD.MOV.U32 R188, RZ, RZ, R191 ;  /* 0x000000ffffbc7224 */ /* 0x000fe200078e00bf */
[----:B------:R-:W-:Y:S01]  /*1f8d0*/  PRMT R24, R5, 0x7632, R24 ;  /* 0x0000763205187816 */ /* 0x000fe20000000018 */
[----:B------:R-:W-:Y:S01]  /*1f8e0*/  IMAD.MOV.U32 R65, RZ, RZ, R175 ;  /* 0x000000ffff417224 */ /* 0x000fe200078e00af */
[----:B------:R-:W-:Y:S01]  /*1f8f0*/  MOV R191, R186 ;  /* 0x000000ba00bf7202 */ /* 0x000fe20000000f00 */
[----:B------:R-:W-:Y:S01]  /*1f900*/  IMAD.MOV.U32 R175, RZ, RZ, R185 ;  /* 0x000000ffffaf7224 */ /* 0x000fe200078e00b9 */
[----:B------:R-:W-:Y:S01]  /*1f910*/  SHF.R.U32.HI R5, RZ, 0x18, R6 ;  /* 0x00000018ff057819 */ /* 0x000fe20000011606 */
[----:B------:R-:W-:Y:S01]  /*1f920*/  @!P3 HFMA2.BF16_V2 R73, -RZ.H0_H0, RZ.H0_H0, -R28.H0_H0 ;  /* 0x200000ffff49b231 */ /* 0x000fe2000034091c */
[----:B------:R-:W-:Y:S01]  /*1f930*/  MUFU.EX2 R186, R56 ;  /* 0x0000003800ba7308 */ /* 0x000fe20000000800 */
[----:B------:R-:W-:Y:S01]  /*1f940*/  @!P4 PRMT R22, R85, 0x5410, RZ ;  /* 0x000054105516c816 */ /* 0x000fe200000000ff */
[----:B------:R-:W-:Y:S01]  /*1f950*/  IMAD.MOV.U32 R68, RZ, RZ, R184 ;  /* 0x000000ffff447224 */ /* 0x000fe200078e00b8 */
[----:B------:R-:W-:-:S05]  /*1f960*/  ISETP.GE.U32.AND P4, PT, R217, R5, PT ;  /* 0x00000005d900720c */ /* 0x000fca0003f86070 */
[----:B------:R-:W1:Y:S01]  /*1f970*/  MUFU.EX2 R185, R57 ;  /* 0x0000003900b97308 */ /* 0x000e620000000800 */
[----:B------:R-:W-:Y:S02]  /*1f980*/  @!P3 PRMT R28, R73, 0x5410, RZ ;  /* 0x00005410491cb816 */ /* 0x000fe400000000ff */
[----:B------:R-:W-:-:S05]  /*1f990*/  ISETP.GE.U32.AND P3, PT, R217, R21, PT ;  /* 0x00000015d900720c */ /* 0x000fca0003f66070 */
[----:B------:R-:W3:Y:S08]  /*1f9a0*/  MUFU.EX2 R5, R60 ;  /* 0x0000003c00057308 */ /* 0x000ef00000000800 */
[----:B------:R-:W4:Y:S01]  /*1f9b0*/  MUFU.EX2 R184, R61 ;  /* 0x0000003d00b87308 */ /* 0x000f220000000800 */
[----:B------:R-:W-:Y:S01]  /*1f9c0*/  IMAD.MOV.U32 R181, RZ, RZ, R246 ;  /* 0x000000ffffb57224 */ /* 0x000fe200078e00f6 */
[----:B-1----:R-:W-:Y:S01]  /*1f9d0*/  F2FP.BF16.PACK_AB R7, R185, R186 ;  /* 0x000000bab907723e */ /* 0x002fe200000010ff */
[----:B------:R-:W-:Y:S01]  /*1f9e0*/  IMAD.MOV.U32 R246, RZ, RZ, R126 ;  /* 0x000000fffff67224 */ /* 0x000fe200078e007e */
[----:B------:R-:W-:Y:S01]  /*1f9f0*/  SHF.R.U32.HI R6, RZ, 0x10, R6 ;  /* 0x00000010ff067819 */ /* 0x000fe20000011606 */
[----:B------:R-:W-:Y:S01]  /*1fa00*/  IMAD.MOV.U32 R126, RZ, RZ, R172 ;  /* 0x000000ffff7e7224 */ /* 0x000fe200078e00ac */
[----:B------:R-:W-:Y:S01]  /*1fa10*/  F2FP.BF16.PACK_AB R8, R44, R45 ;  /* 0x0000002d2c08723e */ /* 0x000fe200000010ff */
[----:B------:R-:W-:Y:S01]  /*1fa20*/  IMAD.MOV.U32 R172, RZ, RZ, R176 ;  /* 0x000000ffffac7224 */ /* 0x000fe200078e00b0 */
[----:B------:R-:W-:Y:S01]  /*1fa30*/  @!P3 HFMA2.BF16_V2 R86, -RZ.H0_H0, RZ.H0_H0, -R25.H0_H0 ;  /* 0x200000ffff56b231 */ /* 0x000fe20000340919 */
[----:B------:R-:W-:Y:S01]  /*1fa40*/  IMAD.MOV.U32 R64, RZ, RZ, R174 ;  /* 0x000000ffff407224 */ /* 0x000fe200078e00ae */
[----:B------:R-:W-:Y:S01]  /*1fa50*/  MOV R176, R177 ;  /* 0x000000b100b07202 */ /* 0x000fe20000000f00 */
[----:B------:R-:W-:Y:S01]  /*1fa60*/  IMAD.MOV.U32 R174, RZ, RZ, R187 ;  /* 0x000000ffffae7224 */ /* 0x000fe200078e00bb */
[C---:B------:R-:W-:Y:S01]  /*1fa70*/  PRMT R21, R7.reuse, 0x7610, R21 ;  /* 0x0000761007157816 */ /* 0x040fe20000000015 */
[----:B------:R-:W-:Y:S01]  /*1fa80*/  IMAD.MOV.U32 R177, RZ, RZ, R125 ;  /* 0x000000ffffb17224 */ /* 0x000fe200078e007d */
[----:B------:R-:W-:Y:S01]  /*1fa90*/  PRMT R20, R7, 0x7632, R20 ;  /* 0x0000763207147816 */ /* 0x000fe20000000014 */
[----:B---3--:R-:W-:Y:S01]  /*1faa0*/  FADD.FTZ R187, R5, R52 ;  /* 0x0000003405bb7221 */ /* 0x008fe20000010000 */
[----:B------:R-:W-:Y:S01]  /*1fab0*/  LOP3.LUT R6, R6, 0xff, RZ, 0xc0, !PT ;  /* 0x000000ff06067812 */ /* 0x000fe200078ec0ff */
[----:B------:R-:W-:Y:S01]  /*1fac0*/  IMAD.MOV.U32 R125, RZ, RZ, R113 ;  /* 0x000000ffff7d7224 */ /* 0x000fe200078e0071 */
[----:B----4-:R-:W-:-:S02]  /*1fad0*/  F2FP.BF16.PACK_AB R7, R184, R5 ;  /* 0x00000005b807723e */ /* 0x010fc400000010ff */
[----:B------:R-:W-:Y:S02]  /*1fae0*/  PRMT R5, R8, 0x7632, R5 ;  /* 0x0000763208057816 */ /* 0x000fe40000000005 */
[----:B------:R-:W-:Y:S02]  /*1faf0*/  PRMT R113, R25, 0x5410, R24 ;  /* 0x0000541019717816 */ /* 0x000fe40000000018 */
[----:B------:R-:W-:Y:S02]  /*1fb00*/  @!P3 PRMT R25, R86, 0x5410, RZ ;  /* 0x000054105619b816 */ /* 0x000fe400000000ff */
[----:B------:R-:W-:Y:S01]  /*1fb10*/  ISETP.GE.U32.AND P3, PT, R217, R6, PT ;  /* 0x00000006d900720c */ /* 0x000fe20003f66070 */
[----:B------:R-:W-:Y:S01]  /*1fb20*/  @!P5 HFMA2.BF16_V2 R92, -RZ.H0_H0, RZ.H0_H0, -R5.H0_H0 ;  /* 0x200000ffff5cd231 */ /* 0x000fe20000340905 */
[----:B------:R-:W-:Y:S01]  /*1fb30*/  PRMT R6, R8, 0x7610, R6 ;  /* 0x0000761008067816 */ /* 0x000fe20000000006 */
[----:B------:R-:W-:-:S03]  /*1fb40*/  IMAD.WIDE.U32 R34, R10, -0x326172a9, RZ ;  /* 0xcd9e8d570a227825 */ /* 0x000fc600078e00ff */
[----:B------:R-:W-:Y:S01]  /*1fb50*/  PRMT R52, R6, 0x5410, R5 ;  /* 0x0000541006347816 */ /* 0x000fe20000000005 */
[----:B------:R-:W-:Y:S01]  /*1fb60*/  @!P6 HFMA2.BF16_V2 R93, -RZ.H0_H0, RZ.H0_H0, -R6.H0_H0 ;  /* 0x200000ffff5de231 */ /* 0x000fe20000340906 */
[----:B------:R-:W-:Y:S01]  /*1fb70*/  @!P5 PRMT R5, R92, 0x5410, RZ ;  /* 0x000054105c05d816 */ /* 0x000fe200000000ff */
[----:B------:R1:W-:Y:S03]  /*1fb80*/  ST.E.U16 [R16.64+-0x100], R11 ;  /* 0xffff000b10007985 */ /* 0x0003e6000c101504 */
[----:B------:R-:W-:Y:S01]  /*1fb90*/  @!P6 PRMT R6, R93, 0x5410, RZ ;  /* 0x000054105d06e816 */ /* 0x000fe200000000ff */
[----:B-1----:R-:W-:Y:S01]  /*1fba0*/  IMAD.WIDE.U32 R10, R43, -0x2daee0ad, RZ ;  /* 0xd2511f532b0a7825 */ /* 0x002fe200078e00ff */
[C---:B------:R-:W-:Y:S02]  /*1fbb0*/  PRMT R8, R7.reuse, 0x7610, R8 ;  /* 0x0000761007087816 */ /* 0x040fe40000000008 */
[----:B------:R-:W-:Y:S01]  /*1fbc0*/  PRMT R7, R7, 0x7632, R7 ;  /* 0x0000763207077816 */ /* 0x000fe20000000007 */
[----:B------:R-:W-:-:S02]  /*1fbd0*/  IMAD.MOV.U32 R58, RZ, RZ, R180 ;  /* 0x000000ffff3a7224 */ /* 0x000fc400078e00b4 */
[----:B------:R-:W-:Y:S01]  /*1fbe0*/  IMAD.MOV.U32 R180, RZ, RZ, R247 ;  /* 0x000000ffffb47224 */ /* 0x000fe200078e00f7 */
[----:B------:R-:W-:Y:S01]  /*1fbf0*/  @!P3 HFMA2.BF16_V2 R91, -RZ.H0_H0, RZ.H0_H0, -R8.H0_H0 ;  /* 0x200000ffff5bb231 */ /* 0x000fe20000340908 */
[----:B------:R-:W-:Y:S01]  /*1fc00*/  IMAD.MOV.U32 R247, RZ, RZ, R235 ;  /* 0x000000fffff77224 */ /* 0x000fe200078e00eb */
[----:B------:R-:W-:Y:S01]  /*1fc10*/  @!P4 HFMA2.BF16_V2 R90, -RZ.H0_H0, RZ.H0_H0, -R7.H0_H0 ;  /* 0x200000ffff5ac231 */ /* 0x000fe20000340907 */
[----:B------:R-:W-:Y:S02]  /*1fc20*/  IMAD.MOV.U32 R67, RZ, RZ, R68 ;  /* 0x000000ffff437224 */ /* 0x000fe400078e0044 */
[----:B------:R-:W-:Y:S02]  /*1fc30*/  IMAD.MOV.U32 R235, RZ, RZ, R173 ;  /* 0x000000ffffeb7224 */ /* 0x000fe400078e00ad */
[----:B------:R-:W-:Y:S02]  /*1fc40*/  IMAD.MOV.U32 R173, RZ, RZ, R124 ;  /* 0x000000ffffad7224 */ /* 0x000fe400078e007c */
[----:B------:R-:W-:Y:S01]  /*1fc50*/  IMAD.MOV.U32 R124, RZ, RZ, R112 ;  /* 0x000000ffff7c7224 */ /* 0x000fe200078e0070 */
[----:B------:R-:W-:-:S02]  /*1fc60*/  PRMT R112, R8, 0x5410, R7 ;  /* 0x0000541008707816 */ /* 0x000fc40000000007 */
[----:B------:R-:W-:Y:S02]  /*1fc70*/  @!P3 PRMT R8, R91, 0x5410, RZ ;  /* 0x000054105b08b816 */ /* 0x000fe400000000ff */
[----:B------:R-:W-:Y:S01]  /*1fc80*/  @!P4 PRMT R7, R90, 0x5410, RZ ;  /* 0x000054105a07c816 */ /* 0x000fe200000000ff */
[----:B--2---:R1:W-:Y:S04]  /*1fc90*/  ST.E.U16 [R14.64+-0xfe], R5 ;  /* 0xffff02050e007985 */ /* 0x0043e8000c101504 */
[----:B------:R2:W-:Y:S04]  /*1fca0*/  ST.E.U16 [R14.64+-0x100], R6 ;  /* 0xffff00060e007985 */ /* 0x0005e8000c101504 */
[----:B------:R-:W-:Y:S04]  /*1fcb0*/  ST.E.U16 [R12.64+-0xf0], R33 ;  /* 0xffff10210c007985 */ /* 0x000fe8000c101504 */
[----:B------:R3:W-:Y:S01]  /*1fcc0*/  ST.E.U16 [R12.64+-0xee], R32 ;  /* 0xffff12200c007985 */ /* 0x0007e2000c101504 */
[----:B-1----:R-:W-:-:S02]  /*1fcd0*/  LOP3.LUT R5, R35, R233, R2, 0x96, !PT ;  /* 0x000000e923057212 */ /* 0x002fc400078e9602 */
[----:B--2---:R-:W-:-:S03]  /*1fce0*/  LOP3.LUT R6, R11, R62, R36, 0x96, !PT ;  /* 0x0000003e0b067212 */ /* 0x004fc600078e9624 */
[----:B---3--:R-:W-:-:S05]  /*1fcf0*/  IMAD.WIDE.U32 R32, R5, -0x2daee0ad, RZ ;  /* 0xd2511f5305207825 */ /* 0x008fca00078e00ff */
[----:B------:R-:W-:Y:S01]  /*1fd00*/  LOP3.LUT R5, R33, R59, R10, 0x96, !PT ;  /* 0x0000003b21057212 */ /* 0x000fe200078e960a */
[----:B------:R-:W-:-:S04]  /*1fd10*/  IMAD.WIDE.U32 R10, R6, -0x326172a9, RZ ;  /* 0xcd9e8d57060a7825 */ /* 0x000fc800078e00ff */
[----:B------:R-:W-:Y:S01]  /*1fd20*/  IMAD.WIDE.U32 R48, R5, -0x326172a9, RZ ;  /* 0xcd9e8d5705307825 */ /* 0x000fe200078e00ff */
[----:B------:R-:W-:Y:S01]  /*1fd30*/  LOP3.LUT R5, R11, R226, R34, 0x96, !PT ;  /* 0x000000e20b057212 */ /* 0x000fe200078e9622 */
[----:B------:R-:W-:Y:S03]  /*1fd40*/  ST.E.U16 [R18.64+-0xf0], R31 ;  /* 0xffff101f12007985 */ /* 0x000fe6000c101504 */
[----:B------:R-:W-:Y:S01]  /*1fd50*/  LOP3.LUT R6, R49, R228, R10, 0x96, !PT ;  /* 0x000000e431067212 */ /* 0x000fe200078e960a */
[----:B------:R-:W-:Y:S04]  /*1fd60*/  ST.E.U16 [R18.64+-0xee], R30 ;  /* 0xffff121e12007985 */ /* 0x000fe8000c101504 */
[----:B------:R-:W-:Y:S01]  /*1fd70*/  ST.E.U16 [R16.64+-0xf0], R9 ;  /* 0xffff100910007985 */ /* 0x000fe2000c101504 */
[----:B------:R-:W-:-:S03]  /*1fd80*/  IMAD.WIDE.U32 R42, R6, -0x2daee0ad, RZ ;  /* 0xd2511f53062a7825 */ /* 0x000fc600078e00ff */
[----:B------:R-:W-:Y:S04]  /*1fd90*/  ST.E.U16 [R16.64+-0xee], R0 ;  /* 0xffff120010007985 */ /* 0x000fe8000c101504 */
[----:B------:R1:W-:Y:S04]  /*1fda0*/  ST.E.U16 [R14.64+-0xf0], R4 ;  /* 0xffff10040e007985 */ /* 0x0003e8000c101504 */
[----:B------:R2:W-:Y:S04]  /*1fdb0*/  ST.E.U16 [R14.64+-0xee], R3 ;  /* 0xffff12030e007985 */ /* 0x0005e8000c101504 */
[----:B------:R-:W-:Y:S01]  /*1fdc0*/  ST.E.U16 [R12.64+-0xe0], R39 ;  /* 0xffff20270c007985 */ /* 0x000fe2000c101504 */
[----:B-1----:R-:W-:-:S05]  /*1fdd0*/  IMAD.WIDE.U32 R4, R5, -0x2daee0ad, RZ ;  /* 0xd2511f5305047825 */ /* 0x002fca00078e00ff */
[----:B------:R-:W-:Y:S02]  /*1fde0*/  LOP3.LUT R0, R43, R224, R4, 0x96, !PT ;  /* 0x000000e02b007212 */ /* 0x000fe400078e9604 */
[----:B------:R-:W-:-:S03]  /*1fdf0*/  LOP3.LUT R6, R5, R63, R32, 0x96, !PT ;  /* 0x0000003f05067212 */ /* 0x000fc600078e9620 */
[----:B------:R-:W-:Y:S01]  /*1fe00*/  IMAD.WIDE.U32 R4, R0, -0x326172a9, RZ ;  /* 0xcd9e8d5700047825 */ /* 0x000fe200078e00ff */
[----:B------:R-:W-:Y:S04]  /*1fe10*/  ST.E.U16 [R12.64+-0xde], R38 ;  /* 0xffff22260c007985 */ /* 0x000fe8000c101504 */
[C---:B------:R-:W-:Y:S01]  /*1fe20*/  LOP3.LUT R0, R4.reuse, 0xffff, RZ, 0xc0, !PT ;  /* 0x0000ffff04007812 */ /* 0x040fe200078ec0ff */
[----:B------:R-:W-:Y:S03]  /*1fe30*/  ST.E.U16 [R18.64+-0xe0], R41 ;  /* 0xffff202912007985 */ /* 0x000fe6000c101504 */
[----:B--2---:R-:W-:Y:S01]  /*1fe40*/  SHF.R.U32.HI R3, RZ, 0x8, R0 ;  /* 0x00000008ff037819 */ /* 0x004fe20000011600 */
[----:B------:R1:W-:Y:S01]  /*1fe50*/  ST.E.U16 [R18.64+-0xde], R40 ;  /* 0xffff222812007985 */ /* 0x0003e2000c101504 */
[----:B------:R-:W-:-:S04]  /*1fe60*/  LOP3.LUT R0, R4, 0xff, RZ, 0xc0, !PT ;  /* 0x000000ff04007812 */ /* 0x000fc800078ec0ff */
[----:B------:R-:W-:Y:S02]  /*1fe70*/  PRMT R43, R0, 0x5410, R3 ;  /* 0x00005410002b7816 */ /* 0x000fe40000000003 */
[----:B------:R-:W-:Y:S01]  /*1fe80*/  SHF.R.U32.HI R3, RZ, 0x10, R4 ;  /* 0x00000010ff037819 */ /* 0x000fe20000011604 */
[----:B------:R-:W-:Y:S04]  /*1fe90*/  ST.E.U16 [R16.64+-0xe0], R23 ;  /* 0xffff201710007985 */ /* 0x000fe8000c101504 */
[----:B------:R-:W-:Y:S04]  /*1fea0*/  ST.E.U16 [R16.64+-0xde], R22 ;  /* 0xffff221610007985 */ /* 0x000fe8000c101504 */
[----:B------:R2:W-:Y:S01]  /*1feb0*/  ST.E.U16 [R14.64+-0xe0], R8 ;  /* 0xffff20080e007985 */ /* 0x0005e2000c101504 */
[----:B-1----:R-:W-:-:S05]  /*1fec0*/  IMAD.WIDE.U32 R40, R6, -0x326172a9, RZ ;  /* 0xcd9e8d5706287825 */ /* 0x002fca00078e00ff */
[----:B------:R-:W-:Y:S02]  /*1fed0*/  LOP3.LUT R0, R5, R67, R40, 0x96, !PT ;  /* 0x0000004305007212 */ /* 0x000fe400078e9628 */
[----:B------:R-:W-:Y:S02]  /*1fee0*/  LOP3.LUT R5, R3, 0xff, RZ, 0xc0, !PT ;  /* 0x000000ff03057812 */ /* 0x000fe400078ec0ff */
[----:B------:R-:W-:Y:S01]  /*1fef0*/  LOP3.LUT R3, R0, 0xffff, RZ, 0xc0, !PT ;  /* 0x0000ffff00037812 */ /* 0x000fe200078ec0ff */
[----:B------:R1:W-:Y:S01]  /*1ff00*/  ST.E.U16 [R14.64+-0xde], R7 ;  /* 0xffff22070e007985 */ /* 0x0003e2000c101504 */
[----:B------:R-:W-:Y:S02]  /*1ff10*/  SHF.R.U32.HI R6, RZ, 0x18, R0 ;  /* 0x00000018ff067819 */ /* 0x000fe40000011600 */
[----:B--2---:R-:W-:Y:S02]  /*1ff20*/  SHF.R.U32.HI R8, RZ, 0x18, R4 ;  /* 0x00000018ff087819 */ /* 0x004fe40000011604 */
[----:B------:R-:W-:-:S02]  /*1ff30*/  SHF.R.U32.HI R4, RZ, 0x10, R0 ;  /* 0x00000010ff047819 */ /* 0x000fc40000011600 */
[----:B------:R-:W-:Y:S02]  /*1ff40*/  PRMT R5, R5, 0x5410, R8 ;  /* 0x0000541005057816 */ /* 0x000fe40000000008 */
[----:B-1----:R-:W-:Y:S02]  /*1ff50*/  LOP3.LUT R7, R0, 0xff, RZ, 0xc0, !PT ;  /* 0x000000ff00077812 */ /* 0x002fe400078ec0ff */
[----:B------:R-:W-:Y:S02]  /*1ff60*/  SHF.R.U32.HI R0, RZ, 0x8, R3 ;  /* 0x00000008ff007819 */ /* 0x000fe40000011603 */
[----:B------:R-:W-:Y:S02]  /*1ff70*/  LOP3.LUT R3, R4, 0xff, RZ, 0xc0, !PT ;  /* 0x000000ff04037812 */ /* 0x000fe400078ec0ff */
[----:B------:R-:W-:Y:S02]  /*1ff80*/  PRMT R0, R7, 0x5410, R0 ;  /* 0x0000541007007816 */ /* 0x000fe40000000000 */
[----:B------:R-:W-:-:S03]  /*1ff90*/  PRMT R3, R3, 0x5410, R6 ;  /* 0x0000541003037816 */ /* 0x000fc60000000006 */
[----:B------:R-:W-:-:S05]  /*1ffa0*/  HSET2.LE.AND R0, R0, R221, PT ;  /* 0x000000dd00007233 */ /* 0x000fca0003803000 */
[----:B------:R-:W-:Y:S01]  /*1ffb0*/  LOP3.LUT R4, R55, R0, RZ, 0xc0, !PT ;  /* 0x0000000037047212 */ /* 0x000fe200078ec0ff */
[--C-:B------:R-:W-:Y:S02]  /*1ffc0*/  HSET2.LE.AND R0, R3, R221.reuse, PT ;  /* 0x000000dd03007233 */ /* 0x100fe40003803000 */
[----:B------:R-:W-:-:S03]  /*1ffd0*/  HSET2.LE.AND R7, R5, R221, PT ;  /* 0x000000dd05077233 */ /* 0x000fc60003803000 */
[----:B------:R-:W-:Y:S02]  /*1ffe0*/  LOP3.LUT R5, R52, R0, RZ, 0xc0, !PT ;  /* 0x0000000034057212 */ /* 0x000fe400078ec0ff */
[----:B------:R-:W2:Y:S01]  /*1fff0*/  LDL.LU R52, [R1+0x40] ;  /* 0x0000400001347983 */ /* 0x000ea20000300800 */
[----:B------:R-:W-:Y:S02]  /*20000*/  @!P2 HFMA2.BF16_V2 R87, -RZ.H0_H0, RZ.H0_H0, -R24.H0_H0 ;  /* 0x200000ffff57a231 */ /* 0x000fe40000340918 */
[----:B------:R-:W-:Y:S02]  /*20010*/  @!P1 HFMA2.BF16_V2 R88, -RZ.H0_H0, RZ.H0_H0, -R21.H0_H0 ;  /* 0x200000ffff589231 */ /* 0x000fe40000340915 */
[----:B------:R-:W-:Y:S01]  /*20020*/  @!P0 HFMA2.BF16_V2 R89, -RZ.H0_H0, RZ.H0_H0, -R20.H0_H0 ;  /* 0x200000ffff598231 */ /* 0x000fe20000340914 */
[----:B------:R-:W-:Y:S01]  /*20030*/  IMAD.MOV.U32 R182, RZ, RZ, R179 ;  /* 0x000000ffffb67224 */ /* 0x000fe200078e00b3 */
[----:B------:R-:W-:Y:S01]  /*20040*/  @!P2 PRMT R24, R87, 0x5410, RZ ;  /* 0x000054105718a816 */ /* 0x000fe200000000ff */
[----:B------:R-:W-:Y:S01]  /*20050*/  IMAD.MOV.U32 R179, RZ, RZ, R127 ;  /* 0x000000ffffb37224 */ /* 0x000fe200078e007f */
[----:B------:R-:W-:-:S02]  /*20060*/  PRMT R127, R21, 0x5410, R20 ;  /* 0x00005410157f7816 */ /* 0x000fc40000000014 */
[----:B------:R-:W-:Y:S02]  /*20070*/  @!P1 PRMT R21, R88, 0x5410, RZ ;  /* 0x0000541058159816 */ /* 0x000fe400000000ff */
[----:B------:R-:W-:Y:S01]  /*20080*/  @!P0 PRMT R20, R89, 0x5410, RZ ;  /* 0x0000541059148816 */ /* 0x000fe200000000ff */
[----:B------:R-:W-:Y:S04]  /*20090*/  ST.E.U16 [R12.64+-0xd0], R27 ;  /* 0xffff301b0c007985 */ /* 0x000fe8000c101504 */
[----:B------:R-:W-:Y:S04]  /*200a0*/  ST.E.U16 [R12.64+-0xce], R26 ;  /* 0xffff321a0c007985 */ /* 0x000fe8000c101504 */
[----:B------:R-:W-:Y:S04]  /*200b0*/  ST.E.U16 [R18.64+-0xd0], R29 ;  /* 0xffff301d12007985 */ /* 0x000fe8000c101504 */
[----:B------:R-:W-:Y:S04]  /*200c0*/  ST.E.U16 [R18.64+-0xce], R28 ;  /* 0xffff321c12007985 */ /* 0x000fe8000c101504 */
[----:B------:R-:W-:Y:S04]  /*200d0*/  ST.E.U16 [R16.64+-0xd0], R25 ;  /* 0xffff301910007985 */ /* 0x000fe8000c101504 */
[----:B------:R-:W-:Y:S04]  /*200e0*/  ST.E.U16 [R16.64+-0xce], R24 ;  /* 0xffff321810007985 */ /* 0x000fe8000c101504 */
[----:B------:R-:W-:Y:S04]  /*200f0*/  ST.E.U16 [R14.64+-0xd0], R21 ;  /* 0xffff30150e007985 */ /* 0x000fe8000c101504 */
[----:B------:R1:W-:Y:S04]  /*20100*/  ST.E.U16 [R14.64+-0xce], R20 ;  /* 0xffff32140e007985 */ /* 0x0003e8000c101504 */
[----:B------:R-:W3:Y:S04]  /*20110*/  LDSM.16.MT88.4 R36, [R201+0xa000] ;  /* 0x00a00000c924783b */ /* 0x000ee80000004200 */
[----:B------:R-:W4:Y:S04]  /*20120*/  LDSM.16.MT88.4 R28, [R203+0xa000] ;  /* 0x00a00000cb1c783b */ /* 0x000f280000004200 */
[----:B------:R-:W4:Y:S04]  /*20130*/  LDSM.16.MT88.4 R24, [R206+0xa000] ;  /* 0x00a00000ce18783b */ /* 0x000f280000004200 */
[----:B------:R-:W4:Y:S04]  /*20140*/  LDSM.16.MT88.4 R20, [R205+0xa000] ;  /* 0x00a00000cd14783b */ /* 0x000f280000004200 */
[----:B------:R-:W4:Y:S04]  /*20150*/  LDSM.16.MT88.4 R8, [R201+0xb000] ;  /* 0x00b00000c908783b */ /* 0x000f280000004200 */
[----:B------:R-:W4:Y:S04]  /*20160*/  LDSM.16.MT88.4 R16, [R203+0xb000] ;  /* 0x00b00000cb10783b */ /* 0x000f280000004200 */
[----:B------:R-:W4:Y:S04]  /*20170*/  LDSM.16.MT88.4 R32, [R206+0xb000] ;  /* 0x00b00000ce20783b */ /* 0x000f280000004200 */
[----:B------:R-:W4:Y:S01]  /*20180*/  LDSM.16.MT88.4 R44, [R205+0xb000] ;  /* 0x00b00000cd2c783b */ /* 0x000f220000004200 */
[----:B------:R-:W-:Y:S01]  /*20190*/  HSET2.LE.AND R3, R43, R221, PT ;  /* 0x000000dd2b037233 */ /* 0x000fe20003803000 */
[----:B------:R-:W-:-:S04]  /*201a0*/  LOP3.LUT R7, R53, R7, RZ, 0xc0, !PT ;  /* 0x0000000735077212 */ /* 0x000fc800078ec0ff */
[----:B------:R-:W-:Y:S01]  /*201b0*/  LOP3.LUT R6, R54, R3, RZ, 0xc0, !PT ;  /* 0x0000000336067212 */ /* 0x000fe200078ec0ff */
[----:B------:R-:W-:Y:S01]  /*201c0*/  IMAD.MOV.U32 R55, RZ, RZ, R65 ;  /* 0x000000ffff377224 */ /* 0x000fe200078e0041 */
[----:B------:R-:W-:Y:S01]  /*201d0*/  MOV R0, R62 ;  /* 0x0000003e00007202 */ /* 0x000fe20000000f00 */
[----:B------:R-:W-:Y:S02]  /*201e0*/  IMAD.MOV.U32 R54, RZ, RZ, R64 ;  /* 0x000000ffff367224 */ /* 0x000fe400078e0040 */
[----:B------:R-:W-:Y:S02]  /*201f0*/  IMAD.MOV.U32 R65, RZ, RZ, R182 ;  /* 0x000000ffff417224 */ /* 0x000fe400078e00b6 */
[----:B-1----:R-:W-:Y:S01]  /*20200*/  IMAD.MOV.U32 R14, RZ, RZ, R59 ;  /* 0x000000ffff0e7224 */ /* 0x002fe200078e003b */
[----:B---3--:R-:W-:Y:S01]  /*20210*/  HMMA.16816.F32.BF16 R152, R4, R36, R152 ;  /* 0x000000240498723c */ /* 0x008fe20000041898 */
[----:B------:R-:W-:Y:S02]  /*20220*/  IMAD.MOV.U32 R15, RZ, RZ, R63 ;  /* 0x000000ffff0f7224 */ /* 0x000fe400078e003f */
[----:B------:R-:W-:-:S02]  /*20230*/  IMAD.MOV.U32 R64, RZ, RZ, R58 ;  /* 0x000000ffff407224 */ /* 0x000fc400078e003a */
[----:B------:R-:W-:Y:S02]  /*20240*/  IMAD.MOV.U32 R66, RZ, RZ, R95 ;  /* 0x000000ffff427224 */ /* 0x000fe400078e005f */
[----:B------:R-:W-:Y:S01]  /*20250*/  IMAD.MOV.U32 R182, RZ, RZ, R94 ;  /* 0x000000ffffb67224 */ /* 0x000fe200078e005e */
[----:B------:R-:W-:Y:S01]  /*20260*/  HMMA.16816.F32.BF16 R148, R4, R38, R148 ;  /* 0x000000260494723c */ /* 0x000fe20000041894 */
[----:B------:R-:W-:Y:S02]  /*20270*/  IMAD.MOV.U32 R53, RZ, RZ, R55 ;  /* 0x000000ffff357224 */ /* 0x000fe400078e0037 */
[----:B------:R-:W-:-:S05]  /*20280*/  IMAD.MOV.U32 R55, RZ, RZ, R14 ;  /* 0x000000ffff377224 */ /* 0x000fca00078e000e */
[C---:B----4-:R-:W-:Y:S01]  /*20290*/  HMMA.16816.F32.BF16 R144, R4.reuse, R28, R144 ;  /* 0x0000001c0490723c */ /* 0x050fe20000041890 */
[----:B------:R-:W-:Y:S02]  /*202a0*/  IMAD.MOV.U32 R14, RZ, RZ, R226 ;  /* 0x000000ffff0e7224 */ /* 0x000fe400078e00e2 */
[----:B------:R1:W5:Y:S05]  /*202b0*/  LDL.LU R226, [R1+0x1b0] ;  /* 0x0001b00001e27983 */ /* 0x00036a0000300800 */
        /* <DEDUP_REMOVED lines=13> */
[----:B--2---:R-:W-:-:S04]  /*20390*/  IMAD.WIDE.U32 R6, R52, -0x326172a9, RZ ;  /* 0xcd9e8d5734067825 */ /* 0x004fc800078e00ff */
[----:B------:R-:W-:Y:S01]  /*203a0*/  IMAD.MOV.U32 R52, RZ, RZ, R54 ;  /* 0x000000ffff347224 */ /* 0x000fe200078e0036 */
[----:B------:R-:W-:Y:S02]  /*203b0*/  LOP3.LUT R2, R7, R233, R2, 0x96, !PT ;  /* 0x000000e907027212 */ /* 0x000fe400078e9602 */
[----:B------:R1:W5:Y:S02]  /*203c0*/  LDL.LU R233, [R1+0x1ac] ;  /* 0x0001ac0001e97983 */ /* 0x0003640000300800 */
[----:B------:R-:W-:Y:S02]  /*203d0*/  LOP3.LUT R3, R51, R0, R52, 0x96, !PT ;  /* 0x0000000033037212 */ /* 0x000fe400078e9634 */
[----:B------:R-:W-:Y:S01]  /*203e0*/  MOV R0, R55 ;  /* 0x0000003700007202 */ /* 0x000fe20000000f00 */
[----:B------:R-:W-:Y:S02]  /*203f0*/  IMAD.MOV.U32 R55, RZ, RZ, R14 ;  /* 0x000000ffff377224 */ /* 0x000fe400078e000e */
[----:B------:R-:W-:-:S02]  /*20400*/  IMAD.MOV.U32 R14, RZ, RZ, R67 ;  /* 0x000000ffff0e7224 */ /* 0x000fc400078e0043 */
[----:B------:R-:W-:Y:S02]  /*20410*/  IMAD.MOV.U32 R67, RZ, RZ, R182 ;  /* 0x000000ffff437224 */ /* 0x000fe400078e00b6 */
[----:B------:R-:W-:-:S04]  /*20420*/  IMAD.WIDE.U32 R4, R2, -0x2daee0ad, RZ ;  /* 0xd2511f5302047825 */ /* 0x000fc800078e00ff */
[----:B------:R-:W-:Y:S02]  /*20430*/  IMAD.MOV.U32 R182, RZ, RZ, R181 ;  /* 0x000000ffffb67224 */ /* 0x000fe400078e00b5 */
[----:B------:R-:W-:Y:S02]  /*20440*/  IMAD.MOV.U32 R181, RZ, RZ, R180 ;  /* 0x000000ffffb57224 */ /* 0x000fe400078e00b4 */
[----:B------:R-:W-:Y:S02]  /*20450*/  IMAD.MOV.U32 R180, RZ, RZ, R179 ;  /* 0x000000ffffb47224 */ /* 0x000fe400078e00b3 */
[----:B------:R-:W-:Y:S01]  /*20460*/  IMAD.MOV.U32 R54, RZ, RZ, R55 ;  /* 0x000000ffff367224 */ /* 0x000fe200078e0037 */
[----:B------:R-:W-:Y:S01]  /*20470*/  LOP3.LUT R0, R5, R0, R50, 0x96, !PT ;  /* 0x0000000005007212 */ /* 0x000fe200078e9632 */
        /* <DEDUP_REMOVED lines=12> */
[----:B------:R-:W-:Y:S01]  /*20540*/  MOV R173, R176 ;  /* 0x000000b000ad7202 */ /* 0x000fe20000000f00 */
[----:B------:R-:W-:Y:S02]  /*20550*/  IMAD.MOV.U32 R179, RZ, RZ, R246 ;  /* 0x000000ffffb37224 */ /* 0x000fe400078e00f6 */
[----:B------:R-:W-:-:S04]  /*20560*/  IMAD.WIDE.U32 R2, R3, -0x326172a9, RZ ;  /* 0xcd9e8d5703027825 */ /* 0x000fc800078e00ff */
[----:B------:R-:W-:-:S04]  /*20570*/  IMAD.WIDE.U32 R52, R0, -0x326172a9, RZ ;  /* 0xcd9e8d5700347825 */ /* 0x000fc800078e00ff */
[----:B------:R-:W-:Y:S02]  /*20580*/  IMAD.MOV.U32 R98, RZ, RZ, R14 ;  /* 0x000000ffff627224 */ /* 0x000fe400078e000e */
[----:B------:R-:W-:Y:S01]  /*20590*/  IMAD.MOV.U32 R246, RZ, RZ, R247 ;  /* 0x000000fffff67224 */ /* 0x000fe200078e00f7 */
[----:B------:R-:W-:Y:S01]  /*205a0*/  MOV R247, R126 ;  /* 0x0000007e00f77202 */ /* 0x000fe20000000f00 */
[----:B------:R-:W-:Y:S02]  /*205b0*/  IMAD.MOV.U32 R14, RZ, RZ, R15 ;  /* 0x000000ffff0e7224 */ /* 0x000fe400078e000f */
[----:B------:R-:W-:Y:S02]  /*205c0*/  IMAD.MOV.U32 R176, RZ, RZ, R177 ;  /* 0x000000ffffb07224 */ /* 0x000fe400078e00b1 */
[----:B------:R-:W-:Y:S02]  /*205d0*/  IMAD.MOV.U32 R15, RZ, RZ, R182 ;  /* 0x000000ffff0f7224 */ /* 0x000fe400078e00b6 */
[----:B------:R-:W-:-:S02]  /*205e0*/  IMAD.MOV.U32 R177, RZ, RZ, R178 ;  /* 0x000000ffffb17224 */ /* 0x000fc400078e00b2 */
[----:B------:R-:W-:Y:S01]  /*205f0*/  IMAD.MOV.U32 R182, RZ, RZ, R181 ;  /* 0x000000ffffb67224 */ /* 0x000fe200078e00b5 */
[----:B------:R-:W-:Y:S01]  /*20600*/  LOP3.LUT R3, R3, R54, R6, 0x96, !PT ;  /* 0x0000003603037212 */ /* 0x000fe200078e9606 */
[----:B------:R-:W-:Y:S01]  /*20610*/  IMAD.MOV.U32 R126, RZ, RZ, R235 ;  /* 0x000000ffff7e7224 */ /* 0x000fe200078e00eb */
[----:B------:R-:W-:Y:S01]  /*20620*/  LOP3.LUT R0, R53, R228, R2, 0x96, !PT ;  /* 0x000000e435007212 */ /* 0x000fe200078e9602 */
[----:B------:R-:W-:Y:S02]  /*20630*/  IMAD.MOV.U32 R181, RZ, RZ, R180 ;  /* 0x000000ffffb57224 */ /* 0x000fe400078e00b4 */
        /* <DEDUP_REMOVED lines=10> */
[----:B------:R-:W-:-:S04]  /*206e0*/  IMAD.WIDE.U32 R2, R3, -0x2daee0ad, RZ ;  /* 0xd2511f5303027825 */ /* 0x000fc800078e00ff */
[----:B------:R-:W-:-:S04]  /*206f0*/  IMAD.WIDE.U32 R54, R0, -0x2daee0ad, RZ ;  /* 0xd2511f5300367825 */ /* 0x000fc800078e00ff */
[----:B------:R-:W-:Y:S02]  /*20700*/  IMAD.MOV.U32 R178, RZ, RZ, R227 ;  /* 0x000000ffffb27224 */ /* 0x000fe400078e00e3 */
[----:B------:R-:W-:Y:S01]  /*20710*/  IMAD.MOV.U32 R173, RZ, RZ, R176 ;  /* 0x000000ffffad7224 */ /* 0x000fe200078e00b0 */
[----:B------:R1:W5:Y:S01]  /*20720*/  LDL.LU R227, [R1+0x1a8] ;  /* 0x0001a80001e37983 */ /* 0x0003620000300800 */
[----:B------:R-:W-:Y:S02]  /*20730*/  IMAD.MOV.U32 R177, RZ, RZ, R234 ;  /* 0x000000ffffb17224 */ /* 0x000fe400078e00ea */
[----:B------:R-:W-:Y:S01]  /*20740*/  IMAD.MOV.U32 R118, RZ, RZ, R182 ;  /* 0x000000ffff767224 */ /* 0x000fe200078e00b6 */
[----:B------:R1:W5:Y:S01]  /*20750*/  LDL.LU R234, [R1+0x1a4] ;  /* 0x0001a40001ea7983 */ /* 0x0003620000300800 */
[----:B------:R-:W-:Y:S01]  /*20760*/  IMAD.MOV.U32 R176, RZ, RZ, R229 ;  /* 0x000000ffffb07224 */ /* 0x000fe200078e00e5 */
[----:B------:R-:W-:Y:S01]  /*20770*/  LOP3.LUT R2, R55, R224, R2, 0x96, !PT ;  /* 0x000000e037027212 */ /* 0x000fe200078e9602 */
        /* <DEDUP_REMOVED lines=10> */
[----:B------:R1:W5:Y:S04]  /*20820*/  LDL.LU R230, [R1+0x194] ;  /* 0x0001940001e67983 */ /* 0x0003680000300800 */
[----:B------:R1:W5:Y:S04]  /*20830*/  LDL.LU R223, [R1+0x190] ;  /* 0x0001900001df7983 */ /* 0x0003680000300800 */
[----:B------:R-:W2:Y:S01]  /*20840*/  LDL.LU R100, [R1+0x50] ;  /* 0x0000500001647983 */ /* 0x000ea20000300800 */
[----:B------:R-:W-:Y:S01]  /*20850*/  LOP3.LUT R4, R3, R98, R4, 0x96, !PT ;  /* 0x0000006203047212 */ /* 0x000fe200078e9604 */
[----:B------:R-:W-:-:S04]  /*20860*/  IMAD.WIDE.U32 R2, R2, -0x326172a9, RZ ;  /* 0xcd9e8d5702027825 */ /* 0x000fc800078e00ff */
[----:B------:R-:W-:Y:S01]  /*20870*/  IMAD.WIDE.U32 R50, R4, -0x326172a9, RZ ;  /* 0xcd9e8d5704327825 */ /* 0x000fe200078e00ff */
[----:B------:R-:W-:-:S04]  /*20880*/  LOP3.LUT R0, R2, 0xffff, RZ, 0xc0, !PT ;  /* 0x0000ffff02007812 */ /* 0x000fc800078ec0ff */
[----:B------:R-:W-:Y:S02]  /*20890*/  SHF.R.U32.HI R5, RZ, 0x8, R0 ;  /* 0x00000008ff057819 */ /* 0x000fe40000011600 */
[----:B------:R-:W-:Y:S02]  /*208a0*/  LOP3.LUT R0, R3, R99, R50, 0x96, !PT ;  /* 0x0000006303007212 */ /* 0x000fe400078e9632 */
[----:B------:R-:W-:Y:S02]  /*208b0*/  LOP3.LUT R4, R2, 0xff, RZ, 0xc0, !PT ;  /* 0x000000ff02047812 */ /* 0x000fe400078ec0ff */
[--C-:B------:R-:W-:Y:S02]  /*208c0*/  SHF.R.U32.HI R6, RZ, 0x10, R2.reuse ;  /* 0x00000010ff067819 */ /* 0x100fe40000011602 */
[----:B------:R-:W-:Y:S02]  /*208d0*/  SHF.R.U32.HI R7, RZ, 0x18, R2 ;  /* 0x00000018ff077819 */ /* 0x000fe40000011602 */
[----:B------:R-:W-:-:S04]  /*208e0*/  LOP3.LUT R2, R0, 0xffff, RZ, 0xc0, !PT ;  /* 0x0000ffff00027812 */ /* 0x000fc800078ec0ff */
[----:B------:R-:W-:Y:S02]  /*208f0*/  SHF.R.U32.HI R3, RZ, 0x8, R2 ;  /* 0x00000008ff037819 */ /* 0x000fe40000011602 */
[----:B------:R-:W-:Y:S01]  /*20900*/  LOP3.LUT R2, R0, 0xff, RZ, 0xc0, !PT ;  /* 0x000000ff00027812 */ /* 0x000fe200078ec0ff */
[----:B------:R-:W-:-:S03]  /*20910*/  IMAD.MOV.U32 R116, RZ, RZ, R14 ;  /* 0x000000ffff747224 */ /* 0x000fc600078e000e */
[----:B------:R-:W-:Y:S02]  /*20920*/  PRMT R3, R2, 0x5410, R3 ;  /* 0x0000541002037816 */ /* 0x000fe40000000003 */
[--C-:B------:R-:W-:Y:S02]  /*20930*/  SHF.R.U32.HI R2, RZ, 0x10, R0.reuse ;  /* 0x00000010ff027819 */ /* 0x100fe40000011600 */
[----:B------:R-:W-:Y:S02]  /*20940*/  PRMT R14, R4, 0x5410, R5 ;  /* 0x00005410040e7816 */ /* 0x000fe40000000005 */
[----:B------:R-:W-:Y:S02]  /*20950*/  SHF.R.U32.HI R5, RZ, 0x18, R0 ;  /* 0x00000018ff057819 */ /* 0x000fe40000011600 */
[----:B------:R-:W-:Y:S01]  /*20960*/  LOP3.LUT R2, R2, 0xff, RZ, 0xc0, !PT ;  /* 0x000000ff02027812 */ /* 0x000fe200078ec0ff */
[----:B------:R-:W-:Y:S01]  /*20970*/  HSET2.LE.AND R0, R3, R221, PT ;  /* 0x000000dd03007233 */ /* 0x000fe20003803000 */
[----:B------:R-:W-:-:S02]  /*20980*/  LOP3.LUT R4, R6, 0xff, RZ, 0xc0, !PT ;  /* 0x000000ff06047812 */ /* 0x000fc400078ec0ff */
[----:B------:R-:W-:Y:S02]  /*20990*/  PRMT R2, R2, 0x5410, R5 ;  /* 0x0000541002027816 */ /* 0x000fe40000000005 */
[----:B------:R-:W-:Y:S02]  /*209a0*/  PRMT R3, R4, 0x5410, R7 ;  /* 0x0000541004037816 */ /* 0x000fe40000000007 */
[----:B------:R-:W-:Y:S01]  /*209b0*/  LOP3.LUT R4, R83, R0, RZ, 0xc0, !PT ;  /* 0x0000000053047212 */ /* 0x000fe200078ec0ff */
[--C-:B------:R-:W-:Y:S02]  /*209c0*/  HSET2.LE.AND R0, R2, R221.reuse, PT ;  /* 0x000000dd02007233 */ /* 0x100fe40003803000 */
[--C-:B------:R-:W-:Y:S02]  /*209d0*/  HSET2.LE.AND R2, R14, R221.reuse, PT ;  /* 0x000000dd0e027233 */ /* 0x100fe40003803000 */
[----:B------:R-:W-:-:S03]  /*209e0*/  HSET2.LE.AND R3, R3, R221, PT ;  /* 0x000000dd03037233 */ /* 0x000fc60003803000 */
[----:B------:R-:W-:Y:S02]  /*209f0*/  LOP3.LUT R6, R81, R2, RZ, 0xc0, !PT ;  /* 0x0000000251067212 */ /* 0x000fe400078ec0ff */
[----:B------:R-:W-:Y:S02]  /*20a00*/  LOP3.LUT R2, R41, R218, R48, 0x96, !PT ;  /* 0x000000da29027212 */ /* 0x000fe400078e9630 */
[----:B------:R-:W-:Y:S02]  /*20a10*/  LOP3.LUT R5, R82, R0, RZ, 0xc0, !PT ;  /* 0x0000000052057212 */ /* 0x000fe400078ec0ff */
[----:B------:R-:W-:Y:S01]  /*20a20*/  LOP3.LUT R7, R80, R3, RZ, 0xc0, !PT ;  /* 0x0000000350077212 */ /* 0x000fe200078ec0ff */
[----:B------:R-:W-:-:S04]  /*20a30*/  IMAD.WIDE.U32 R2, R2, -0x2daee0ad, RZ ;  /* 0xd2511f5302027825 */ /* 0x000fc800078e00ff */
        /* <DEDUP_REMOVED lines=9> */
[----:B------:R-:W-:Y:S01]  /*20ad0*/  MOV R158, R246 ;  /* 0x000000f6009e7202 */ /* 0x000fe20000000f00 */
[----:B------:R-:W-:Y:S01]  /*20ae0*/  IMAD.MOV.U32 R98, RZ, RZ, R204 ;  /* 0x000000ffff627224 */ /* 0x000fe200078e00cc */
[----:B------:R-:W-:Y:S01]  /*20af0*/  MOV R164, R236 ;  /* 0x000000ec00a47202 */ /* 0x000fe20000000f00 */
[----:B------:R-:W-:Y:S01]  /*20b00*/  IMAD.MOV.U32 R99, RZ, RZ, R202 ;  /* 0x000000ffff637224 */ /* 0x000fe200078e00ca */
[----:B------:R-:W-:Y:S01]  /*20b10*/  LDSM.16.MT88.4 R80, [R201+0xb800] ;  /* 0x00b80000c950783b */ /* 0x000fe20000004200 */
[----:B------:R-:W-:-:S02]  /*20b20*/  IMAD.MOV.U32 R180, RZ, RZ, R126 ;  /* 0x000000ffffb47224 */ /* 0x000fc400078e007e */
[----:B------:R-:W-:Y:S01]  /*20b30*/  IMAD.MOV.U32 R181, RZ, RZ, R235 ;  /* 0x000000ffffb57224 */ /* 0x000fe200078e00eb */
[----:B------:R-:W-:Y:S01]  /*20b40*/  LOP3.LUT R0, R3, R244, R42, 0x96, !PT ;  /* 0x000000f403007212 */ /* 0x000fe200078e962a */
[----:B------:R-:W-:Y:S01]  /*20b50*/  HMMA.16816.F32.BF16 R168, R4, R36, R192 ;  /* 0x0000002404a8723c */ /* 0x000fe200000418c0 */
[----:B------:R-:W-:Y:S02]  /*20b60*/  LOP3.LUT R3, R2, 0xffff, RZ, 0xc0, !PT ;  /* 0x0000ffff02037812 */ /* 0x000fe400078ec0ff */
[--C-:B------:R-:W-:Y:S02]  /*20b70*/  SHF.R.U32.HI R14, RZ, 0x10, R2.reuse ;  /* 0x00000010ff0e7819 */ /* 0x100fe40000011602 */
[----:B------:R-:W-:-:S03]  /*20b80*/  SHF.R.U32.HI R15, RZ, 0x18, R2 ;  /* 0x00000018ff0f7819 */ /* 0x000fc60000011602 */
[----:B------:R-:W-:Y:S01]  /*20b90*/  HMMA.16816.F32.BF16 R36, R4, R38, R240 ;  /* 0x000000260424723c */ /* 0x000fe200000418f0 */
[----:B------:R-:W-:-:S07]  /*20ba0*/  IMAD.MOV.U32 R159, RZ, RZ, R247 ;  /* 0x000000ffff9f7224 */ /* 0x000fce00078e00f7 */
[C---:B------:R-:W-:Y:S07]  /*20bb0*/  HMMA.16816.F32.BF16 R240, R4.reuse, R10, R96 ;  /* 0x0000000a04f0723c */ /* 0x040fee0000041860 */
[----:B------:R-:W-:Y:S01]  /*20bc0*/  LOP3.LUT R11, R2, 0xff, RZ, 0xc0, !PT ;  /* 0x000000ff020b7812 */ /* 0x000fe200078ec0ff */
[----:B------:R-:W-:Y:S01]  /*20bd0*/  HMMA.16816.F32.BF16 R180, R4, R8, R180 ;  /* 0x0000000804b4723c */ /* 0x000fe200000418b4 */
[C---:B------:R-:W-:Y:S02]  /*20be0*/  LOP3.LUT R2, R0.reuse, 0xffff, RZ, 0xc0, !PT ;  /* 0x0000ffff00027812 */ /* 0x040fe400078ec0ff */
[----:B------:R-:W-:-:S04]  /*20bf0*/  LOP3.LUT R10, R0, 0xff, RZ, 0xc0, !PT ;  /* 0x000000ff000a7812 */ /* 0x000fc800078ec0ff */
[----:B------:R-:W-:Y:S02]  /*20c00*/  SHF.R.U32.HI R8, RZ, 0x8, R3 ;  /* 0x00000008ff087819 */ /* 0x000fe40000011603 */
[--C-:B------:R-:W-:Y:S02]  /*20c10*/  SHF.R.U32.HI R3, RZ, 0x10, R0.reuse ;  /* 0x00000010ff037819 */ /* 0x100fe40000011600 */
[----:B------:R-:W-:Y:S02]  /*20c20*/  SHF.R.U32.HI R9, RZ, 0x18, R0 ;  /* 0x00000018ff097819 */ /* 0x000fe40000011600 */
[----:B------:R-:W-:Y:S02]  /*20c30*/  SHF.R.U32.HI R0, RZ, 0x8, R2 ;  /* 0x00000008ff007819 */ /* 0x000fe40000011602 */
[----:B------:R-:W-:Y:S01]  /*20c40*/  LOP3.LUT R2, R3, 0xff, RZ, 0xc0, !PT ;  /* 0x000000ff03027812 */ /* 0x000fe200078ec0ff */
[----:B------:R-:W-:Y:S03]  /*20c50*/  HMMA.16816.F32.BF16 R160, R4, R28, R248 ;  /* 0x0000001c04a0723c */ /* 0x000fe600000418f8 */
[----:B------:R-:W-:-:S05]  /*20c60*/  PRMT R2, R2, 0x5410, R9 ;  /* 0x0000541002027816 */ /* 0x000fca0000000009 */
[----:B------:R-:W-:Y:S01]  /*20c70*/  HMMA.16816.F32.BF16 R248, R4, R16, R156 ;  /* 0x0000001004f8723c */ /* 0x000fe2000004189c */
[----:B------:R-:W-:Y:S01]  /*20c80*/  PRMT R3, R11, 0x5410, R8 ;  /* 0x000054100b037816 */ /* 0x000fe20000000008 */
[----:B------:R-:W-:Y:S01]  /*20c90*/  HSET2.LE.AND R2, R2, R221, PT ;  /* 0x000000dd02027233 */ /* 0x000fe20003803000 */
[----:B------:R-:W-:-:S05]  /*20ca0*/  PRMT R0, R10, 0x5410, R0 ;  /* 0x000054100a007816 */ /* 0x000fca0000000000 */
[C---:B------:R-:W-:Y:S01]  /*20cb0*/  HMMA.16816.F32.BF16 R192, R4.reuse, R18, R116 ;  /* 0x0000001204c0723c */ /* 0x040fe20000041874 */
[----:B------:R-:W3:Y:S07]  /*20cc0*/  LDSM.16.MT88.4 R16, [R206+0xa800] ;  /* 0x00a80000ce10783b */ /* 0x000eee0000004200 */
[C---:B------:R-:W-:Y:S01]  /*20cd0*/  HMMA.16816.F32.BF16 R188, R4.reuse, R32, R188 ;  /* 0x0000002004bc723c */ /* 0x040fe200000418bc */
[----:B------:R-:W-:Y:S01]  /*20ce0*/  IMAD.MOV.U32 R101, RZ, RZ, R239 ;  /* 0x000000ffff657224 */ /* 0x000fe200078e00ef */
[----:B------:R-:W-:Y:S01]  /*20cf0*/  LOP3.LUT R8, R14, 0xff, RZ, 0xc0, !PT ;  /* 0x000000ff0e087812 */ /* 0x000fe200078ec0ff */
[----:B------:R-:W-:Y:S01]  /*20d00*/  IMAD.MOV.U32 R102, RZ, RZ, R238 ;  /* 0x000000ffff667224 */ /* 0x000fe200078e00ee */
[----:B------:R-:W-:Y:S01]  /*20d10*/  MOV R97, R124 ;  /* 0x0000007c00617202 */ /* 0x000fe20000000f00 */
[----:B------:R-:W-:Y:S01]  /*20d20*/  IMAD.MOV.U32 R103, RZ, RZ, R237 ;  /* 0x000000ffff677224 */ /* 0x000fe200078e00ed */
[----:B------:R-:W-:Y:S02]  /*20d30*/  LDSM.16.MT88.4 R156, [R203+0xa800] ;  /* 0x00a80000cb9c783b */ /* 0x000fe40000004200 */
[----:B------:R-:W-:Y:S02]  /*20d40*/  HMMA.16816.F32.BF16 R32, R4, R34, R64 ;  /* 0x000000220420723c */ /* 0x000fe40000041840 */
[----:B------:R-:W4:Y:S01]  /*20d50*/  LDSM.16.MT88.4 R64, [R205+0xa800] ;  /* 0x00a80000cd40783b */ /* 0x000f220000004200 */
[----:B------:R-:W-:-:S02]  /*20d60*/  IMAD.MOV.U32 R165, RZ, RZ, R220 ;  /* 0x000000ffffa57224 */ /* 0x000fc400078e00dc */
[----:B------:R-:W-:Y:S02]  /*20d70*/  IMAD.MOV.U32 R166, RZ, RZ, R215 ;  /* 0x000000ffffa67224 */ /* 0x000fe400078e00d7 */
[----:B------:R-:W-:Y:S02]  /*20d80*/  IMAD.MOV.U32 R167, RZ, RZ, R214 ;  /* 0x000000ffffa77224 */ /* 0x000fe400078e00d6 */
[----:B------:R-:W-:Y:S02]  /*20d90*/  IMAD.MOV.U32 R96, RZ, RZ, R125 ;  /* 0x000000ffff607224 */ /* 0x000fe400078e007d */
[----:B------:R-:W-:Y:S02]  /*20da0*/  IMAD.MOV.U32 R98, RZ, RZ, R222 ;  /* 0x000000ffff627224 */ /* 0x000fe400078e00de */
[----:B------:R-:W-:Y:S01]  /*20db0*/  IMAD.MOV.U32 R99, RZ, RZ, R200 ;  /* 0x000000ffff637224 */ /* 0x000fe200078e00c8 */
[--C-:B------:R-:W-:Y:S01]  /*20dc0*/  HSET2.LE.AND R0, R0, R221.reuse, PT ;  /* 0x000000dd00007233 */ /* 0x100fe20003803000 */
[----:B------:R-:W-:Y:S01]  /*20dd0*/  IMAD.MOV.U32 R136, RZ, RZ, R213 ;  /* 0x000000ffff887224 */ /* 0x000fe200078e00d5 */
[--C-:B------:R-:W-:Y:S01]  /*20de0*/  HSET2.LE.AND R3, R3, R221.reuse, PT ;  /* 0x000000dd03037233 */ /* 0x100fe20003803000 */
[----:B------:R-:W-:Y:S01]  /*20df0*/  IMAD.MOV.U32 R137, RZ, RZ, R212 ;  /* 0x000000ffff897224 */ /* 0x000fe200078e00d4 */
[----:B------:R-:W-:Y:S01]  /*20e00*/  PRMT R8, R8, 0x5410, R15 ;  /* 0x0000541008087816 */ /* 0x000fe2000000000f */
[----:B------:R-:W-:Y:S01]  /*20e10*/  IMAD.MOV.U32 R138, RZ, RZ, R210 ;  /* 0x000000ffff8a7224 */ /* 0x000fe200078e00d2 */
[----:B------:R-:W-:Y:S01]  /*20e20*/  LOP3.LUT R125, R112, R2, RZ, 0xc0, !PT ;  /* 0x00000002707d7212 */ /* 0x000fe200078ec0ff */
[----:B------:R-:W-:Y:S01]  /*20e30*/  IMAD.MOV.U32 R139, RZ, RZ, R209 ;  /* 0x000000ffff8b7224 */ /* 0x000fe200078e00d1 */
[----:B------:R-:W-:Y:S01]  /*20e40*/  LOP3.LUT R2, R51, R218, R52, 0x96, !PT ;  /* 0x000000da33027212 */ /* 0x000fe200078e9634 */
[C---:B------:R-:W-:Y:S01]  /*20e50*/  HMMA.16816.F32.BF16 R28, R4.reuse, R30, R164 ;  /* 0x0000001e041c723c */ /* 0x040fe200000418a4 */
[----:B------:R-:W1:Y:S01]  /*20e60*/  LDSM.16.MT88.4 R164, [R201+0xa800] ;  /* 0x00a80000c9a4783b */ /* 0x000e620000004200 */
[----:B------:R-:W-:Y:S01]  /*20e70*/  LOP3.LUT R124, R114, R0, RZ, 0xc0, !PT ;  /* 0x00000000727c7212 */ /* 0x000fe200078ec0ff */
[----:B------:R-:W-:Y:S01]  /*20e80*/  HSET2.LE.AND R0, R8, R221, PT ;  /* 0x000000dd08007233 */ /* 0x000fe20003803000 */
[----:B------:R-:W-:Y:S01]  /*20e90*/  LOP3.LUT R126, R113, R3, RZ, 0xc0, !PT ;  /* 0x00000003717e7212 */ /* 0x000fe200078ec0ff */
[----:B------:R-:W-:Y:S01]  /*20ea0*/  IMAD.WIDE.U32 R2, R2, -0x2daee0ad, RZ ;  /* 0xd2511f5302027825 */ /* 0x000fe200078e00ff */
[----:B------:R1:W5:Y:S02]  /*20eb0*/  LDL.LU R239, [R1+0x18c] ;  /* 0x00018c0001ef7983 */ /* 0x0003640000300800 */
[C---:B------:R-:W-:Y:S01]  /*20ec0*/  HMMA.16816.F32.BF16 R172, R4.reuse, R20, R172 ;  /* 0x0000001404ac723c */ /* 0x040fe200000418ac */
[----:B------:R-:W-:Y:S01]  /*20ed0*/  LOP3.LUT R127, R127, R0, RZ, 0xc0, !PT ;  /* 0x000000007f7f7212 */ /* 0x000fe200078ec0ff */
[----:B------:R1:W5:Y:S06]  /*20ee0*/  LDL.LU R238, [R1+0x188] ;  /* 0x0001880001ee7983 */ /* 0x00036c0000300800 */
[C---:B------:R-:W-:Y:S01]  /*20ef0*/  HMMA.16816.F32.BF16 R176, R4.reuse, R22, R176 ;  /* 0x0000001604b0723c */ /* 0x040fe200000418b0 */
[----:B------:R-:W-:Y:S07]  /*20f00*/  LDSM.16.MT88.4 R20, [R205+0xb800] ;  /* 0x00b80000cd14783b */ /* 0x000fee0000004200 */
[----:B------:R-:W-:Y:S01]  /*20f10*/  HMMA.16816.F32.BF16 R116, R4, R44, R96 ;  /* 0x0000002c0474723c */ /* 0x000fe20000041860 */
[----:B------:R-:W1:Y:S01]  /*20f20*/  LDSM.16.MT88.4 R96, [R203+0xb800] ;  /* 0x00b80000cb60783b */ /* 0x000e620000004200 */
[----:B------:R-:W-:-:S06]  /*20f30*/  LOP3.LUT R0, R3, R244, R54, 0x96, !PT ;  /* 0x000000f403007212 */ /* 0x000fcc00078e9636 */
[----:B------:R-:W-:Y:S01]  /*20f40*/  HMMA.16816.F32.BF16 R136, R4, R26, R136 ;  /* 0x0000001a0488723c */ /* 0x000fe20000041888 */
[----:B------:R-:W-:Y:S01]  /*20f50*/  SHF.R.U32.HI R10, RZ, 0x18, R2 ;  /* 0x00000018ff0a7819 */ /* 0x000fe20000011602 */
[----:B------:R1:W5:Y:S01]  /*20f60*/  LDL.LU R237, [R1+0x184] ;  /* 0x0001840001ed7983 */ /* 0x0003620000300800 */
[----:B------:R-:W-:Y:S02]  /*20f70*/  LOP3.LUT R3, R2, 0xffff, RZ, 0xc0, !PT ;  /* 0x0000ffff02037812 */ /* 0x000fe400078ec0ff */
[----:B------:R-:W-:Y:S01]  /*20f80*/  LOP3.LUT R9, R0, 0xff, RZ, 0xc0, !PT ;  /* 0x000000ff00097812 */ /* 0x000fe200078ec0ff */
[----:B------:R1:W5:Y:S01]  /*20f90*/  LDL.LU R236, [R1+0x180] ;  /* 0x0001800001ec7983 */ /* 0x0003620000300800 */
[----:B------:R-:W-:Y:S02]  /*20fa0*/  IMAD.MOV.U32 R26, RZ, RZ, R252 ;  /* 0x000000ffff1a7224 */ /* 0x000fe400078e00fc */
[----:B------:R-:W-:Y:S01]  /*20fb0*/  IMAD.MOV.U32 R27, RZ, RZ, R219 ;  /* 0x000000ffff1b7224 */ /* 0x000fe200078e00db */
[----:B------:R-:W-:Y:S01]  /*20fc0*/  SHF.R.U32.HI R8, RZ, 0x18, R0 ;  /* 0x00000018ff087819 */ /* 0x000fe20000011600 */
[C---:B---3--:R-:W-:Y:S01]  /*20fd0*/  HMMA.16816.F32.BF16 R40, R124.reuse, R16, R56 ;  /* 0x000000107c28723c */ /* 0x048fe20000041838 */
[----:B------:R3:W5:Y:S04]  /*20fe0*/  LDL.LU R220, [R1+0x17c] ;  /* 0x00017c0001dc7983 */ /* 0x0007680000300800 */
[----:B------:R3:W5:Y:S03]  /*20ff0*/  LDL.LU R215, [R1+0x178] ;  /* 0x0001780001d77983 */ /* 0x0007660000300800 */
[----:B----4-:R-:W-:Y:S01]  /*21000*/  HMMA.16816.F32.BF16 R56, R124, R64, R68 ;  /* 0x000000407c38723c */ /* 0x010fe20000041844 */
[----:B------:R3:W5:Y:S04]  /*21010*/  LDL.LU R214, [R1+0x174] ;  /* 0x0001740001d67983 */ /* 0x0007680000300800 */
[----:B------:R3:W5:Y:S02]  /*21020*/  LDL.LU R213, [R1+0x170] ;  /* 0x0001700001d57983 */ /* 0x0007640000300800 */
[----:B------:R-:W-:-:S02]  /*21030*/  IMAD.MOV.U32 R71, RZ, RZ, R128 ;  /* 0x000000ffff477224 */ /* 0x000fc400078e0080 */
[----:B------:R-:W-:Y:S01]  /*21040*/  IMAD.MOV.U32 R68, RZ, RZ, R131 ;  /* 0x000000ffff447224 */ /* 0x000fe200078e0083 */
[----:B------:R3:W5:Y:S01]  /*21050*/  LDL.LU R212, [R1+0x16c] ;  /* 0x00016c0001d47983 */ /* 0x0007620000300800 */
[----:B------:R-:W-:Y:S02]  /*21060*/  IMAD.MOV.U32 R69, RZ, RZ, R130 ;  /* 0x000000ffff457224 */ /* 0x000fe400078e0082 */
[----:B------:R-:W-:Y:S01]  /*21070*/  IMAD.MOV.U32 R70, RZ, RZ, R129 ;  /* 0x000000ffff467224 */ /* 0x000fe200078e0081 */
[----:B------:R3:W5:Y:S01]  /*21080*/  LDL.LU R210, [R1+0x168] ;  /* 0x0001680001d27983 */ /* 0x0007620000300800 */
[----:B-1----:R-:W-:Y:S03]  /*21090*/  HMMA.16816.F32.BF16 R152, R124, R164, R152 ;  /* 0x000000a47c98723c */ /* 0x002fe60000041898 */
[----:B------:R3:W5:Y:S04]  /*210a0*/  LDL.LU R209, [R1+0x164] ;  /* 0x0001640001d17983 */ /* 0x0007680000300800 */
[----:B------:R3:W5:Y:S01]  /*210b0*/  LDL.LU R208, [R1+0x160] ;  /* 0x0001600001d07983 */ /* 0x0007620000300800 */
[----:B--2---:R-:W-:Y:S03]  /*210c0*/  HMMA.16816.F32.BF16 R100, R4, R24, R100 ;  /* 0x000000180464723c */ /* 0x004fe60000041864 */
[----:B------:R3:W5:Y:S04]  /*210d0*/  LDL.LU R207, [R1+0x15c] ;  /* 0x00015c0001cf7983 */ /* 0x0007680000300800 */
[----:B------:R3:W5:Y:S01]  /*210e0*/  LDL.LU R204, [R1+0x158] ;  /* 0x0001580001cc7983 */ /* 0x0007620000300800 */
[----:B------:R-:W-:-:S03]  /*210f0*/  IMAD.MOV.U32 R24, RZ, RZ, R115 ;  /* 0x000000ffff187224 */ /* 0x000fc600078e0073 */
[----:B------:R-:W1:Y:S01]  /*21100*/  LDSM.16.MT88.4 R112, [R206+0xb800] ;  /* 0x00b80000ce70783b */ /* 0x000e620000004200 */
[----:B------:R-:W-:Y:S01]  /*21110*/  IMAD.MOV.U32 R25, RZ, RZ, R245 ;  /* 0x000000ffff197224 */ /* 0x000fe200078e00f5 */
[----:B------:R-:W-:Y:S02]  /*21120*/  HMMA.16816.F32.BF16 R148, R124, R166, R148 ;  /* 0x000000a67c94723c */ /* 0x000fe40000041894 */
[----:B------:R3:W5:Y:S04]  /*21130*/  LDL.LU R202, [R1+0x154] ;  /* 0x0001540001ca7983 */ /* 0x0007680000300800 */
[----:B------:R3:W5:Y:S02]  /*21140*/  LDL.LU R200, [R1+0x150] ;  /* 0x0001500001c87983 */ /* 0x0007640000300800 */
[----:B------:R-:W-:Y:S07]  /*21150*/  HMMA.16816.F32.BF16 R24, R4, R46, R24 ;  /* 0x0000002e0418723c */ /* 0x000fee0000041818 */
[----:B------:R-:W-:-:S02]  /*21160*/  LOP3.LUT R4, R0, 0xffff, RZ, 0xc0, !PT ;  /* 0x0000ffff00047812 */ /* 0x000fc400078ec0ff */
[----:B------:R-:W-:Y:S02]  /*21170*/  SHF.R.U32.HI R5, RZ, 0x10, R0 ;  /* 0x00000010ff057819 */ /* 0x000fe40000011600 */
[----:B------:R-:W-:Y:S02]  /*21180*/  SHF.R.U32.HI R6, RZ, 0x8, R3 ;  /* 0x00000008ff067819 */ /* 0x000fe40000011603 */
[----:B------:R-:W-:Y:S02]  /*21190*/  SHF.R.U32.HI R0, RZ, 0x8, R4 ;  /* 0x00000008ff007819 */ /* 0x000fe40000011604 */
[----:B------:R-:W-:Y:S02]  /*211a0*/  SHF.R.U32.HI R3, RZ, 0x10, R2 ;  /* 0x00000010ff037819 */ /* 0x000fe40000011602 */
[----:B------:R-:W-:Y:S02]  /*211b0*/  LOP3.LUT R7, R2, 0xff, RZ, 0xc0, !PT ;  /* 0x000000ff02077812 */ /* 0x000fe400078ec0ff */
[----:B------:R-:W-:-:S02]  /*211c0*/  LOP3.LUT R5, R5, 0xff, RZ, 0xc0, !PT ;  /* 0x000000ff05057812 */ /* 0x000fc400078ec0ff */
[----:B------:R-:W-:Y:S02]  /*211d0*/  PRMT R0, R9, 0x5410, R0 ;  /* 0x0000541009007816 */ /* 0x000fe40000000000 */
[----:B------:R-:W-:Y:S02]  /*211e0*/  LOP3.LUT R4, R3, 0xff, RZ, 0xc0, !PT ;  /* 0x000000ff03047812 */ /* 0x000fe400078ec0ff */
[----:B------:R-:W-:Y:S01]  /*211f0*/  PRMT R6, R7, 0x5410, R6 ;  /* 0x0000541007067816 */ /* 0x000fe20000000006 */
[--C-:B------:R-:W-:Y:S01]  /*21200*/  HSET2.LE.AND R0, R0, R221.reuse, PT ;  /* 0x000000dd00007233 */ /* 0x100fe20003803000 */
[----:B------:R-:W-:Y:S02]  /*21210*/  PRMT R2, R5, 0x5410, R8 ;  /* 0x0000541005027816 */ /* 0x000fe40000000008 */
[----:B------:R-:W-:Y:S01]  /*21220*/  PRMT R4, R4, 0x5410, R10 ;  /* 0x0000541004047816 */ /* 0x000fe2000000000a */
[--C-:B------:R-:W-:Y:S01]  /*21230*/  HSET2.LE.AND R3, R6, R221.reuse, PT ;  /* 0x000000dd06037233 */ /* 0x100fe20003803000 */
[----:B------:R-:W-:Y:S01]  /*21240*/  LOP3.LUT R128, R211, R0, RZ, 0xc0, !PT ;  /* 0x00000000d3807212 */ /* 0x000fe200078ec0ff */
[----:B------:R-:W-:-:S02]  /*21250*/  HSET2.LE.AND R2, R2, R221, PT ;  /* 0x000000dd02027233 */ /* 0x000fc40003803000 */
[----:B------:R-:W-:Y:S01]  /*21260*/  HSET2.LE.AND R4, R4, R221, PT ;  /* 0x000000dd04047233 */ /* 0x000fe20003803000 */
[----:B------:R-:W-:Y:S01]  /*21270*/  FADD.FTZ R0, R184, R187 ;  /* 0x000000bbb8007221 */ /* 0x000fe20000010000 */
[----:B------:R-:W-:Y:S02]  /*21280*/  LOP3.LUT R130, R198, R3, RZ, 0xc0, !PT ;  /* 0x00000003c6827212 */ /* 0x000fe400078ec0ff */
[----:B------:R-:W-:Y:S01]  /*21290*/  LOP3.LUT R129, R199, R2, RZ, 0xc0, !PT ;  /* 0x00000002c7817212 */ /* 0x000fe200078ec0ff */
[----:B------:R-:W-:Y:S01]  /*212a0*/  FADD.FTZ R0, R186, R0 ;  /* 0x00000000ba007221 */ /* 0x000fe20000010000 */
[----:B------:R-:W-:Y:S01]  /*212b0*/  LOP3.LUT R131, R197, R4, RZ, 0xc0, !PT ;  /* 0x00000004c5837212 */ /* 0x000fe200078ec0ff */
[----:B------:R-:W-:Y:S02]  /*212c0*/  HMMA.16816.F32.BF16 R44, R124, R18, R60 ;  /* 0x000000127c2c723c */ /* 0x000fe4000004183c */
[----:B------:R-:W-:-:S06]  /*212d0*/  FADD.FTZ R0, R185, R0 ;  /* 0x00000000b9007221 */ /* 0x000fcc0000010000 */
[C---:B------:R-:W-:Y:S01]  /*212e0*/  HMMA.16816.F32.BF16 R60, R124.reuse, R66, R72 ;  /* 0x000000427c3c723c */ /* 0x040fe20000041848 */
[----:B------:R3:W-:Y:S07]  /*212f0*/  STL [R1+0x68], R0 ;  /* 0x0000680001007387 */ /* 0x0007ee0000100800 */
[----:B------:R-:W-:Y:S08]  /*21300*/  HMMA.16816.F32.BF16 R72, R124, R80, R76 ;  /* 0x000000507c48723c */ /* 0x000ff0000004184c */
[----:B------:R-:W-:Y:S08]  /*21310*/  HMMA.16816.F32.BF16 R168, R128, R164, R168 ;  /* 0x000000a480a8723c */ /* 0x000ff000000418a8 */
[C---:B------:R-:W-:Y:S08]  /*21320*/  HMMA.16816.F32.BF16 R144, R124.reuse, R156, R144 ;  /* 0x0000009c7c90723c */ /* 0x040ff00000041890 */
[C---:B------:R-:W-:Y:S08]  /*21330*/  HMMA.16816.F32.BF16 R140, R124.reuse, R158, R140 ;  /* 0x0000009e7c8c723c */ /* 0x040ff0000004188c */
[C---:B------:R-:W-:Y:S08]  /*21340*/  HMMA.16816.F32.BF16 R76, R124.reuse, R82, R84 ;  /* 0x000000527c4c723c */ /* 0x040ff00000041854 */
[C---:B------:R-:W-:Y:S08]  /*21350*/  HMMA.16816.F32.BF16 R88, R124.reuse, R96, R88 ;  /* 0x000000607c58723c */ /* 0x040ff00000041858 */
[C---:B------:R-:W-:Y:S08]  /*21360*/  HMMA.16816.F32.BF16 R92, R124.reuse, R98, R92 ;  /* 0x000000627c5c723c */ /* 0x040ff0000004185c */
[C---:B-1----:R-:W-:Y:S08]  /*21370*/  HMMA.16816.F32.BF16 R104, R124.reuse, R112, R104 ;  /* 0x000000707c68723c */ /* 0x042ff00000041868 */
[C---:B------:R-:W-:Y:S08]  /*21380*/  HMMA.16816.F32.BF16 R108, R124.reuse, R114, R108 ;  /* 0x000000727c6c723c */ /* 0x040ff0000004186c */
[----:B------:R-:W-:Y:S08]  /*21390*/  HMMA.16816.F32.BF16 R120, R124, R20, R120 ;  /* 0x000000147c78723c */ /* 0x000ff00000041878 */
[----:B------:R-:W-:Y:S08]  /*213a0*/  HMMA.16816.F32.BF16 R164, R128, R166, R36 ;  /* 0x000000a680a4723c */ /* 0x000ff00000041824 */
        /* <DEDUP_REMOVED lines=15> */
[----:B------:R-:W-:Y:S01]  /*214a0*/  IADD3 R218, P0, R12, -0x140, RZ ;  /* 0xfffffec00cda7810 */ /* 0x000fe20007f1e0ff */
[----:B------:R-:W-:-:S03]  /*214b0*/  IMAD.MOV.U32 R180, RZ, RZ, R196 ;  /* 0x000000ffffb47224 */ /* 0x000fc600078e00c4 */
[----:B------:R-:W-:-:S03]  /*214c0*/  IADD3.X R219, R13, -0x1, RZ, P0, !PT ;  /* 0xffffffff0ddb7810 */ /* 0x000fc600007fe4ff */
.L_x_2241:
[----:B-123--:R-:W2:Y:S02]  /*214d0*/  LDL R0, [R1+0xd8] ;  /* 0x0000d80001007983 */ /* 0x00eea40000100800 */
[----:B--2---:R-:W-:-:S13]  /*214e0*/  ISETP.GT.AND P0, PT, R180, R0, PT ;  /* 0x00000000b400720c */ /* 0x004fda0003f04270 */
[----:B------:R-:W-:Y:S05]  /*214f0*/  @!P0 BRA `(.L_x_2258) ;  /* 0x0000562000008947 */ /* 0x000fea0003800000 */
[----:B------:R-:W2:Y:S01]  /*21500*/  LDL.LU R5, [R1+0x130] ;  /* 0x0001300001057983 */ /* 0x000ea20000300800 */
[----:B------:R-:W-:Y:S01]  /*21510*/  IMAD.MOV.U32 R139, RZ, RZ, R135 ;  /* 0x000000ffff8b7224 */ /* 0x000fe200078e0087 */
[----:B------:R-:W-:Y:S01]  /*21520*/  MOV R138, R132 ;  /* 0x00000084008a7202 */ /* 0x000fe20000000f00 */
[----:B------:R-:W-:Y:S01]  /*21530*/  IMAD.MOV.U32 R137, RZ, RZ, R133 ;  /* 0x000000ffff897224 */ /* 0x000fe200078e0085 */
[----:B------:R-:W-:Y:S01]  /*21540*/  MOV R136, R134 ;  /* 0x0000008600887202 */ /* 0x000fe20000000f00 */
[C---:B--2---:R-:W-:Y:S01]  /*21550*/  IMAD.SHL.U32 R2, R5.reuse, 0x8, RZ ;  /* 0x0000000805027824 */ /* 0x044fe200078e00ff */
[----:B------:R-:W-:Y:S01]  /*21560*/  SHF.R.S32.HI R3, RZ, 0x1f, R5 ;  /* 0x0000001fff037819 */ /* 0x000fe20000011405 */
[C---:B------:R-:W-:Y:S02]  /*21570*/  IMAD R0, R5.reuse, 0x48, RZ ;  /* 0x0000004805007824 */ /* 0x040fe400078e02ff */
[C-C-:B------:R-:W-:Y:S02]  /*21580*/  IMAD R4, R5.reuse, 0x38, R2.reuse ;  /* 0x0000003805047824 */ /* 0x140fe400078e0202 */
[----:B------:R-:W-:Y:S01]  /*21590*/  IMAD.WIDE.U32 R8, R5, 0x70, RZ ;  /* 0x0000007005087825 */ /* 0x000fe200078e00ff */
[----:B------:R-:W-:-:S02]  /*215a0*/  SHF.R.S32.HI R5, RZ, 0x1f, R2 ;  /* 0x0000001fff057819 */ /* 0x000fc40000011402 */
[----:B------:R-:W-:Y:S01]  /*215b0*/  IADD3 R4, R4, 0x1, RZ ;  /* 0x0000000104047810 */ /* 0x000fe20007ffe0ff */
[----:B------:R-:W-:Y:S01]  /*215c0*/  IMAD R6, R3, 0x70, RZ ;  /* 0x0000007003067824 */ /* 0x000fe200078e02ff */
[C---:B------:R-:W-:Y:S01]  /*215d0*/  SHF.L.U64.HI R5, R2.reuse, 0x1, R5 ;  /* 0x0000000102057819 */ /* 0x040fe20000010205 */
[----:B------:R-:W-:Y:S01]  /*215e0*/  STL.64 [R1+0x80], R8 ;  /* 0x0000800801007387 */ /* 0x000fe20000100a00 */
[----:B------:R-:W-:Y:S01]  /*215f0*/  SHF.R.S32.HI R3, RZ, 0x1f, R0 ;  /* 0x0000001fff037819 */ /* 0x000fe20000011400 */
[----:B------:R-:W-:Y:S01]  /*21600*/  IMAD.SHL.U32 R7, R2, 0x2, RZ ;  /* 0x0000000202077824 */ /* 0x000fe200078e00ff */
[----:B------:R-:W-:Y:S01]  /*21610*/  SHF.R.S32.HI R2, RZ, 0x1f, R4 ;  /* 0x0000001fff027819 */ /* 0x000fe20000011404 */
[----:B------:R1:W-:Y:S03]  /*21620*/  STL [R1+0x9c], R5 ;  /* 0x00009c0501007387 */ /* 0x0003e60000100800 */
[----:B------:R-:W-:Y:S01]  /*21630*/  SHF.L.U64.HI R2, R4, 0x1, R2 ;  /* 0x0000000104027819 */ /* 0x000fe20000010202 */
[----:B------:R-:W-:Y:S01]  /*21640*/  STL [R1+0x94], R7 ;  /* 0x0000940701007387 */ /* 0x000fe20000100800 */
[C---:B-1----:R-:W-:Y:S01]  /*21650*/  SHF.L.U64.HI R5, R0.reuse, 0x1, R3 ;  /* 0x0000000100057819 */ /* 0x042fe20000010203 */
[----:B------:R-:W-:Y:S01]  /*21660*/  IMAD.IADD R3, R9, 0x1, R6 ;  /* 0x0000000109037824 */ /* 0x000fe200078e0206 */
[----:B------:R-:W-:-:S03]  /*21670*/  SHF.L.U32 R0, R0, 0x1, RZ ;  /* 0x0000000100007819 */ /* 0x000fc600000006ff */
[----:B------:R-:W-:Y:S04]  /*21680*/  STL [R1+0x98], R5 ;  /* 0x0000980501007387 */ /* 0x000fe80000100800 */
[----:B------:R1:W-:Y:S04]  /*21690*/  STL [R1+0x90], R0 ;  /* 0x0000900001007387 */ /* 0x0003e80000100800 */
[----:B------:R2:W-:Y:S01]  /*216a0*/  STL [R1+0x7c], R3 ;  /* 0x00007c0301007387 */ /* 0x0005e20000100800 */
[----:B-1----:R-:W-:-:S05]  /*216b0*/  SHF.L.U32 R0, R4, 0x1, RZ ;  /* 0x0000000104007819 */ /* 0x002fca00000006ff */
[----:B------:R2:W-:Y:S04]  /*216c0*/  STL [R1+0x8c], R0 ;  /* 0x00008c0001007387 */ /* 0x0005e80000100800 */
[----:B------:R2:W-:Y:S02]  /*216d0*/  STL [R1+0x88], R2 ;  /* 0x0000880201007387 */ /* 0x0005e40000100800 */
.L_x_2261:
[----:B------:R-:W3:Y:S01]  /*216e0*/  LDL.64 R12, [R1+0x60] ;  /* 0x00006000010c7983 */ /* 0x000ee20000100a00 */
[----:B------:R-:W-:Y:S04]  /*216f0*/  DEPBAR.LE SB0, 0x0 ;  /* 0x000080000000791a */ /* 0x000fe80000000000 */
[----:B------:R-:W4:Y:S01]  /*21700*/  LDL R4, [R1+0xd0] ;  /* 0x0000d00001047983 */ /* 0x000f220000100800 */
[----:B------:R-:W-:Y:S01]  /*21710*/  WARPSYNC 0xffffffff ;  /* 0xffffffff00007948 */ /* 0x000fe20003800000 */
[----:B------:R-:W-:Y:S01]  /*21720*/  IADD3 R222, R180, -0x1, RZ ;  /* 0xffffffffb4de7810 */ /* 0x000fe20007ffe0ff */
[----:B------:R-:W-:Y:S01]  /*21730*/  BSSY B0, `(.L_x_2259) ;  /* 0x00000c3000007945 */ /* 0x000fe20003800000 */
[----:B--2---:R-:W4:Y:S02]  /*21740*/  LDL R3, [R1+0x78] ;  /* 0x0000780001037983 */ /* 0x004f240000100800 */
[----:B------:R-:W-:Y:S02]  /*21750*/  SHF.R.S32.HI R5, RZ, 0x1f, R222 ;  /* 0x0000001fff057819 */ /* 0x000fe400000114de */
[----:B------:R-:W2:Y:S04]  /*21760*/  LDL R0, [R1+0x13c] ;  /* 0x00013c0001007983 */ /* 0x000ea80000100800 */
[----:B------:R-:W2:Y:S04]  /*21770*/  LDL.64 R8, [R1+0xf8] ;  /* 0x0000f80001087983 */ /* 0x000ea80000100a00 */
[----:B------:R-:W2:Y:S04]  /*21780*/  LDL.64 R6, [R1+0x110] ;  /* 0x0001100001067983 */ /* 0x000ea80000100a00 */
[----:B------:R-:W-:Y:S06]  /*21790*/  BAR.SYNC.DEFER_BLOCKING 0x0 ;  /* 0x0000000000007b1d */ /* 0x000fec0000010000 */
[----:B------:R-:W2:Y:S01]  /*217a0*/  LDL R181, [R1+0xd8] ;  /* 0x0000d80001b57983 */ /* 0x000ea20000100800 */
[----:B---3--:R-:W-:Y:S02]  /*217b0*/  SHF.L.U64.HI R2, R12, 0x5, R13 ;  /* 0x000000050c027819 */ /* 0x008fe4000001020d */
[-C--:B----4-:R-:W-:Y:S03]  /*217c0*/  ISETP.GE.AND P3, PT, R4, R3.reuse, PT ;  /* 0x000000030400720c */ /* 0x090fe60003f66270 */
[----:B------:R-:W-:Y:S01]  /*217d0*/  IMAD R4, R2, R222, RZ ;  /* 0x000000de02047224 */ /* 0x000fe200078e02ff */
[----:B--2---:R-:W-:Y:S01]  /*217e0*/  ISETP.GE.AND P2, PT, R0, R3, PT ;  /* 0x000000030000720c */ /* 0x004fe20003f46270 */
[----:B------:R-:W-:Y:S02]  /*217f0*/  IMAD.SHL.U32 R0, R12, 0x20, RZ ;  /* 0x000000200c007824 */ /* 0x000fe400078e00ff */
[----:B------:R-:W-:Y:S02]  /*21800*/  IMAD.MOV.U32 R3, RZ, RZ, R9 ;  /* 0x000000ffff037224 */ /* 0x000fe400078e0009 */
[-C--:B------:R-:W-:Y:S02]  /*21810*/  IMAD R4, R5, R0.reuse, R4 ;  /* 0x0000000005047224 */ /* 0x080fe400078e0204 */
[----:B------:R-:W-:Y:S02]  /*21820*/  IMAD.MOV.U32 R2, RZ, RZ, R6 ;  /* 0x000000ffff027224 */ /* 0x000fe400078e0006 */
[----:B-----5:R-:W-:Y:S02]  /*21830*/  @P3 STS.128 [R220+0xa000], RZ ;  /* 0x00a000ffdc003388 */ /* 0x020fe40000000c00 */
[----:B------:R-:W-:Y:S04]  /*21840*/  IMAD.WIDE.U32 R2, R222, R0, R2 ;  /* 0x00000000de027225 */ /* 0x000fe800078e0002 */
[----:B------:R-:W-:Y:S01]  /*21850*/  IMAD.IADD R3, R3, 0x1, R4 ;  /* 0x0000000103037824 */ /* 0x000fe200078e0204 */
[CC--:B------:R-:W-:Y:S02]  /*21860*/  @!P3 LEA R10, P5, R2.reuse, R238.reuse, 0x1 ;  /* 0x000000ee020ab211 */ /* 0x0c0fe400078a08ff */
[C---:B------:R-:W-:Y:S02]  /*21870*/  @!P2 LEA R6, P1, R2.reuse, R238, 0x1 ;  /* 0x000000ee0206a211 */ /* 0x040fe400078208ff */
[CCC-:B------:R-:W-:Y:S02]  /*21880*/  @!P3 LEA.HI.X R11, R2.reuse, R239.reuse, R3.reuse, 0x1, P5 ;  /* 0x000000ef020bb211 */ /* 0x1c0fe400028f0c03 */
[----:B------:R-:W-:Y:S02]  /*21890*/  @!P2 LEA.HI.X R7, R2, R239, R3, 0x1, P1 ;  /* 0x000000ef0207a211 */ /* 0x000fe400008f0c03 */
[----:B------:R-:W-:Y:S01]  /*218a0*/  LEA R0, P0, R12, R2, 0x4 ;  /* 0x000000020c007211 */ /* 0x000fe200078020ff */
[----:B------:R-:W-:Y:S01]  /*218b0*/  @!PT LDS RZ, [RZ] ;  /* 0x00000000fffff984 */ /* 0x000fe20000000800 */
[----:B------:R-:W-:Y:S01]  /*218c0*/  @!PT LDS RZ, [RZ] ;  /* 0x00000000fffff984 */ /* 0x000fe20000000800 */
[----:B------:R-:W-:Y:S01]  /*218d0*/  @!PT LDS RZ, [RZ] ;  /* 0x00000000fffff984 */ /* 0x000fe20000000800 */
[----:B------:R1:W-:Y:S03]  /*218e0*/  @!P3 LDGSTS.E.BYPASS.LTC128B.128 [R220+0xa000], [R10.64] ;  /* 0x0a0000000adcbfae */ /* 0x0003e6000b901d44 */
[-C--:B------:R-:W-:Y:S01]  /*218f0*/  @!P3 LEA R8, P4, R0, R238.reuse, 0x1 ;  /* 0x000000ee0008b211 */ /* 0x080fe200078808ff */
[----:B------:R-:W-:Y:S01]  /*21900*/  @P2 STS.128 [R220+0xb000], RZ ;  /* 0x00b000ffdc002388 */ /* 0x000fe20000000c00 */
[----:B------:R-:W-:Y:S02]  /*21910*/  LEA.HI.X R5, R12, R3, R13, 0x4, P0 ;  /* 0x000000030c057211 */ /* 0x000fe400000f240d */
[C---:B------:R-:W-:Y:S01]  /*21920*/  @!P2 LEA R4, P0, R0.reuse, R238, 0x1 ;  /* 0x000000ee0004a211 */ /* 0x040fe200078008ff */
[----:B------:R-:W-:Y:S01]  /*21930*/  @!PT LDS RZ, [RZ] ;  /* 0x00000000fffff984 */ /* 0x000fe20000000800 */
[----:B------:R-:W-:Y:S01]  /*21940*/  @!PT LDS RZ, [RZ] ;  /* 0x00000000fffff984 */ /* 0x000fe20000000800 */
[----:B------:R-:W-:Y:S01]  /*21950*/  @!PT LDS RZ, [RZ] ;  /* 0x00000000fffff984 */ /* 0x000fe20000000800 */
[----:B------:R2:W-:Y:S01]  /*21960*/  @!P2 LDGSTS.E.BYPASS.LTC128B.128 [R220+0xb000], [R6.64+0x80] ;  /* 0x0b00008006dcafae */ /* 0x0005e2000b901d44 */
[CCC-:B------:R-:W-:Y:S02]  /*21970*/  @!P3 LEA.HI.X R9, R0.reuse, R239.reuse, R5.reuse, 0x1, P4 ;  /* 0x000000ef0009b211 */ /* 0x1c0fe400020f0c05 */
[----:B------:R-:W-:Y:S01]  /*21980*/  @!P2 LEA.HI.X R5, R0, R239, R5, 0x1, P0 ;  /* 0x000000ef0005a211 */ /* 0x000fe200000f0c05 */
[----:B------:R-:W-:Y:S01]  /*21990*/  @P3 STS.128 [R220+0xa800], RZ ;  /* 0x00a800ffdc003388 */ /* 0x000fe20000000c00 */
[----:B------:R-:W-:Y:S03]  /*219a0*/  ISETP.GT.AND P0, PT, R222, R181, PT ;  /* 0x000000b5de00720c */ /* 0x000fe60003f04270 */
        /* <DEDUP_REMOVED lines=9> */
[----:B------:R-:W-:Y:S04]  /*21a40*/  LDSM.16.M88.4 R32, [R202] ;  /* 0x00000000ca20783b */ /* 0x000fe80000000200 */
[----:B------:R-:W2:Y:S04]  /*21a50*/  LDSM.16.M88.4 R16, [R200+0x8000] ;  /* 0x00800000c810783b */ /* 0x000ea80000000200 */
[----:B------:R-:W1:Y:S04]  /*21a60*/  LDSM.16.M88.4 R28, [R202+0x2000] ;  /* 0x00200000ca1c783b */ /* 0x000e680000000200 */
[----:B------:R-:W3:Y:S04]  /*21a70*/  LDSM.16.M88.4 R132, [R200+0x8800] ;  /* 0x00880000c884783b */ /* 0x000ee80000000200 */
[----:B------:R-:W0:Y:S04]  /*21a80*/  LDGDEPBAR ;  /* 0x00000000000079af */ /* 0x000e280000000000 */
[----:B------:R-:W-:Y:S04]  /*21a90*/  LDSM.16.M88.4 R172, [R204] ;  /* 0x00000000ccac783b */ /* 0x000fe80000000200 */
[----:B------:R-:W-:Y:S01]  /*21aa0*/  LDSM.16.M88.4 R176, [R204+0x2000] ;  /* 0x00200000ccb0783b */ /* 0x000fe20000000200 */
[-C--:B--2---:R-:W-:Y:S08]  /*21ab0*/  HMMA.16816.F32.BF16 R4, R32, R16.reuse, RZ ;  /* 0x000000102004723c */ /* 0x084ff000000418ff */
[C---:B-1----:R-:W-:Y:S08]  /*21ac0*/  HMMA.16816.F32.BF16 R8, R28.reuse, R16, RZ ;  /* 0x000000101c08723c */ /* 0x042ff000000418ff */
[-C--:B------:R-:W-:Y:S08]  /*21ad0*/  HMMA.16816.F32.BF16 R12, R28, R18.reuse, RZ ;  /* 0x000000121c0c723c */ /* 0x080ff000000418ff */
[C---:B------:R-:W-:Y:S08]  /*21ae0*/  HMMA.16816.F32.BF16 R16, R32.reuse, R18, RZ ;  /* 0x000000122010723c */ /* 0x040ff000000418ff */
[-C--:B---3--:R-:W-:Y:S08]  /*21af0*/  HMMA.16816.F32.BF16 R20, R32, R132.reuse, RZ ;  /* 0x000000842014723c */ /* 0x088ff000000418ff */
        /* <DEDUP_REMOVED lines=14> */
[----:B------:R-:W-:Y:S04]  /*21be0*/  LDSM.16.M88.4 R132, [R210] ;  /* 0x00000000d284783b */ /* 0x000fe80000000200 */
[----:B------:R-:W1:Y:S03]  /*21bf0*/  LDSM.16.M88.4 R172, [R209+0x8000] ;  /* 0x00800000d1ac783b */ /* 0x000e660000000200 */
        /* <DEDUP_REMOVED lines=10> */
[----:B------:R-:W-:Y:S04]  /*21ca0*/  LDSM.16.M88.4 R132, [R208] ;  /* 0x00000000d084783b */ /* 0x000fe80000000200 */
[----:B------:R-:W1:Y:S03]  /*21cb0*/  LDSM.16.M88.4 R172, [R207] ;  /* 0x00000000cfac783b */ /* 0x000e660000000200 */
        /* <DEDUP_REMOVED lines=10> */
[----:B------:R-:W-:Y:S04]  /*21d60*/  LDSM.16.M88.4 R132, [R202+0x4000] ;  /* 0x00400000ca84783b */ /* 0x000fe80000000200 */
        /* <DEDUP_REMOVED lines=12> */
[----:B------:R-:W1:Y:S03]  /*21e30*/  LDSM.16.M88.4 R172, [R214] ;  /* 0x00000000d6ac783b */ /* 0x000e660000000200 */
        /* <DEDUP_REMOVED lines=28> */
[----:B------:R-:W1:Y:S01]  /*22000*/  LDSM.16.M88.4 R172, [R207+0x1800] ;  /* 0x00180000cfac783b */ /* 0x000e620000000200 */
[----:B------:R-:W-:Y:S04]  /*22010*/  DEPBAR.LE SB0, 0x0 ;  /* 0x000080000000791a */ /* 0x000fe80000000000 */
[----:B------:R-:W-:Y:S02]  /*22020*/  BAR.SYNC.DEFER_BLOCKING 0x0 ;  /* 0x0000000000007b1d */ /* 0x000fe40000010000 */
[-C--:B-1----:R-:W-:Y:S08]  /*22030*/  HMMA.16816.F32.BF16 R20, R132, R172.reuse, R20 ;  /* 0x000000ac8414723c */ /* 0x082ff00000041814 */
[C---:B------:R-:W-:Y:S08]  /*22040*/  HMMA.16816.F32.BF16 R24, R176.reuse, R172, R24 ;  /* 0x000000acb018723c */ /* 0x040ff00000041818 */
[-C--:B------:R-:W-:Y:S08]  /*22050*/  HMMA.16816.F32.BF16 R28, R176, R174.reuse, R28 ;  /* 0x000000aeb01c723c */ /* 0x080ff0000004181c */
[----:B------:R-:W-:Y:S01]  /*22060*/  HMMA.16816.F32.BF16 R32, R132, R174, R32 ;  /* 0x000000ae8420723c */ /* 0x000fe20000041820 */
[----:B------:R-:W-:Y:S07]  /*22070*/  @!UPT UIADD3 URZ, URZ, URZ, URZ ;  /* 0x0000003f3f3ff290 */ /* 0x000fee000fffe03f */
[----:B------:R-:W-:-:S11]  /*22080*/  @!P0 BRA `(.L_x_2260) ;  /* 0x000002d000008947 */ /* 0x000fd60003800000 */
[----:B------:R-:W2:Y:S01]  /*22090*/  LDL R188, [R1+0x100] ;  /* 0x0001000001bc7983 */ /* 0x000ea20000100800 */
[----:B------:R-:W-:Y:S03]  /*220a0*/  IADD3 R0, R180, -0x2, RZ ;  /* 0xfffffffeb4007810 */ /* 0x000fe60007ffe0ff */
[----:B------:R-:W3:Y:S01]  /*220b0*/  LDL.64 R186, [R1+0xf0] ;  /* 0x0000f00001ba7983 */ /* 0x000ee20000100a00 */
[----:B------:R-:W-:Y:S03]  /*220c0*/  SHF.R.S32.HI R133, RZ, 0x1f, R0 ;  /* 0x0000001fff857819 */ /* 0x000fe60000011400 */
[----:B------:R-:W4:Y:S04]  /*220d0*/  LDL.64 R184, [R1+0x118] ;  /* 0x0001180001b87983 */ /* 0x000f280000100a00 */
[----:B------:R-:W5:Y:S04]  /*220e0*/  LDL R183, [R1+0xcc] ;  /* 0x0000cc0001b77983 */ /* 0x000f680000100800 */
[----:B------:R-:W4:Y:S04]  /*220f0*/  LDL R182, [R1+0x104] ;  /* 0x0001040001b67983 */ /* 0x000f280000100800 */
[----:B------:R-:W4:Y:S04]  /*22100*/  LDL R181, [R1+0x108] ;  /* 0x0001080001b57983 */ /* 0x000f280000100800 */
[----:B------:R1:W-:Y:S01]  /*22110*/  @P3 STS.128 [R220+0x8000], RZ ;  /* 0x008000ffdc003388 */ /* 0x0003e20000000c00 */
[----:B--2---:R-:W-:Y:S02]  /*22120*/  IMAD R2, R188, R0, RZ ;  /* 0x00000000bc027224 */ /* 0x004fe400078e02ff */
[----:B---3--:R-:W-:Y:S02]  /*22130*/  IMAD.MOV.U32 R3, RZ, RZ, R187 ;  /* 0x000000ffff037224 */ /* 0x008fe400078e00bb */
[-C--:B-----5:R-:W-:Y:S02]  /*22140*/  IMAD R133, R133, R183.reuse, R2 ;  /* 0x000000b785857224 */ /* 0x0a0fe400078e0202 */
[----:B----4-:R-:W-:Y:S04]  /*22150*/  IMAD.MOV.U32 R2, RZ, RZ, R184 ;  /* 0x000000ffff027224 */ /* 0x010fe800078e00b8 */
[----:B------:R-:W-:Y:S04]  /*22160*/  IMAD.WIDE.U32 R2, R0, R183, R2 ;  /* 0x000000b700027225 */ /* 0x000fe800078e0002 */
[----:B------:R-:W-:Y:S01]  /*22170*/  IMAD.IADD R0, R3, 0x1, R133 ;  /* 0x0000000103007824 */ /* 0x000fe200078e0285 */
[CC--:B------:R-:W-:Y:S04]  /*22180*/  @!P3 LEA R132, P0, R2.reuse, R236.reuse, 0x1 ;  /* 0x000000ec0284b211 */ /* 0x0c0fe800078008ff */
[CCC-:B------:R-:W-:Y:S05]  /*22190*/  @!P3 LEA.HI.X R133, R2.reuse, R237.reuse, R0.reuse, 0x1, P0 ;  /* 0x000000ed0285b211 */ /* 0x1c0fea00000f0c00 */
[----:B------:R-:W-:Y:S01]  /*221a0*/  @!PT LDS RZ, [RZ] ;  /* 0x00000000fffff984 */ /* 0x000fe20000000800 */
[----:B------:R-:W-:Y:S01]  /*221b0*/  @!PT LDS RZ, [RZ] ;  /* 0x00000000fffff984 */ /* 0x000fe20000000800 */
[----:B------:R-:W-:Y:S01]  /*221c0*/  @!PT LDS RZ, [RZ] ;  /* 0x00000000fffff984 */ /* 0x000fe20000000800 */
[----:B------:R2:W-:Y:S04]  /*221d0*/  @!P3 LDGSTS.E.BYPASS.LTC128B.128 [R220+0x8000], [R132.64] ;  /* 0x0800000084dcbfae */ /* 0x0005e8000b901d44 */
[----:B------:R1:W-:Y:S01]  /*221e0*/  @P2 STS.128 [R220+0x9000], RZ ;  /* 0x009000ffdc002388 */ /* 0x0003e20000000c00 */
[C---:B--2---:R-:W-:Y:S04]  /*221f0*/  @!P2 LEA R132, P0, R2.reuse, R236, 0x1 ;  /* 0x000000ec0284a211 */ /* 0x044fe800078008ff */
[-CC-:B------:R-:W-:Y:S02]  /*22200*/  @!P2 LEA.HI.X R133, R2, R237.reuse, R0.reuse, 0x1, P0 ;  /* 0x000000ed0285a211 */ /* 0x180fe400000f0c00 */
[----:B------:R-:W-:Y:S03]  /*22210*/  IADD3 R2, P1, R182, R2, RZ ;  /* 0x00000002b6027210 */ /* 0x000fe60007f3e0ff */
[----:B------:R-:W-:Y:S01]  /*22220*/  @!PT LDS RZ, [RZ] ;  /* 0x00000000fffff984 */ /* 0x000fe20000000800 */
[----:B------:R-:W-:Y:S01]  /*22230*/  @!PT LDS RZ, [RZ] ;  /* 0x00000000fffff984 */ /* 0x000fe20000000800 */
[----:B------:R-:W-:Y:S01]  /*22240*/  @!PT LDS RZ, [RZ] ;  /* 0x00000000fffff984 */ /* 0x000fe20000000800 */
[----:B------:R2:W-:Y:S02]  /*22250*/  @!P2 LDGSTS.E.BYPASS.LTC128B.128 [R220+0x9000], [R132.64+0x80] ;  /* 0x0900008084dcafae */ /* 0x0005e4000b901d44 */
[----:B------:R-:W-:Y:S02]  /*22260*/  IMAD.X R0, R181, 0x1, R0, P1 ;  /* 0x00000001b5007824 */ /* 0x000fe400008e0600 */
[----:B------:R1:W-:Y:S01]  /*22270*/  @P3 STS.128 [R220+0x8800], RZ ;  /* 0x008800ffdc003388 */ /* 0x0003e20000000c00 */
[CC--:B--2---:R-:W-:Y:S04]  /*22280*/  @!P3 LEA R132, P0, R2.reuse, R236.reuse, 0x1 ;  /* 0x000000ec0284b211 */ /* 0x0c4fe800078008ff */
[CCC-:B------:R-:W-:Y:S05]  /*22290*/  @!P3 LEA.HI.X R133, R2.reuse, R237.reuse, R0.reuse, 0x1, P0 ;  /* 0x000000ed0285b211 */ /* 0x1c0fea00000f0c00 */
[----:B------:R-:W-:Y:S01]  /*222a0*/  @!PT LDS RZ, [RZ] ;  /* 0x00000000fffff984 */ /* 0x000fe20000000800 */
[----:B------:R-:W-:Y:S01]  /*222b0*/  @!PT LDS RZ, [RZ] ;  /* 0x00000000fffff984 */ /* 0x000fe20000000800 */
[----:B------:R-:W-:Y:S01]  /*222c0*/  @!PT LDS RZ, [RZ] ;  /* 0x00000000fffff984 */ /* 0x000fe20000000800 */
[----:B------:R2:W-:Y:S04]  /*222d0*/  @!P3 LDGSTS.E.BYPASS.LTC128B.128 [R220+0x8800], [R132.64] ;  /* 0x0880000084dcbfae */ /* 0x0005e8000b901d44 */
[----:B------:R1:W-:Y:S01]  /*222e0*/  @P2 STS.128 [R220+0x9800], RZ ;  /* 0x009800ffdc002388 */ /* 0x0003e20000000c00 */
[C---:B--2---:R-:W-:Y:S04]  /*222f0*/  @!P2 LEA R132, P0, R2.reuse, R236, 0x1 ;  /* 0x000000ec0284a211 */ /* 0x044fe800078008ff */
[----:B------:R-:W-:Y:S05]  /*22300*/  @!P2 LEA.HI.X R133, R2, R237, R0, 0x1, P0 ;  /* 0x000000ed0285a211 */ /* 0x000fea00000f0c00 */
[----:B------:R-:W-:Y:S01]  /*22310*/  @!PT LDS RZ, [RZ] ;  /* 0x00000000fffff984 */ /* 0x000fe20000000800 */
[----:B------:R-:W-:Y:S01]  /*22320*/  @!PT LDS RZ, [RZ] ;  /* 0x00000000fffff984 */ /* 0x000fe20000000800 */
[----:B------:R-:W-:Y:S01]  /*22330*/  @!PT LDS RZ, [RZ] ;  /* 0x00000000fffff984 */ /* 0x000fe20000000800 */
[----:B------:R1:W-:Y:S04]  /*22340*/  @!P2 LDGSTS.E.BYPASS.LTC128B.128 [R220+0x9800], [R132.64+0x80] ;  /* 0x0980008084dcafae */ /* 0x0003e8000b901d44 */
[----:B------:R-:W0:Y:S02]  /*22350*/  LDGDEPBAR ;  /* 0x00000000000079af */ /* 0x000e240000000000 */
.L_x_2260:
[----:B------:R-:W-:Y:S05]  /*22360*/  BSYNC B0 ;  /* 0x0000000000007941 */ /* 0x000fea0003800000 */
.L_x_2259:
[----:B------:R-:W2:Y:S08]  /*22370*/  S2R R0, SR_TID.X ;  /* 0x0000000000007919 */ /* 0x000eb00000002100 */
[----:B------:R-:W3:Y:S02]  /*22380*/  LDL R180, [R1+0x120] ;  /* 0x0001200001b47983 */ /* 0x000ee40000100800 */
[----:B---3--:R-:W-:Y:S04]  /*22390*/  IMAD.WIDE.U32 R180, R180, -0x2daee0ad, RZ ;  /* 0xd2511f53b4b47825 */ /* 0x008fe800078e00ff */
[----:B--2---:R-:W-:Y:S05]  /*223a0*/  IMAD.SHL.U32 R0, R0, 0x2, RZ ;  /* 0x0000000200007824 */ /* 0x004fea00078e00ff */
[----:B------:R-:W-:Y:S05]  /*223b0*/  LOP3.LUT R0, R0, 0x6, RZ, 0xc0, !PT ;  /* 0x0000000600007812 */ /* 0x000fea00078ec0ff */
[----:B-1----:R-:W-:Y:S04]  /*223c0*/  IMAD R132, R222, 0x20, R0 ;  /* 0x00000020de847824 */ /* 0x002fe800078e0200 */
[--C-:B------:R-:W-:Y:S01]  /*223d0*/  IMAD.IADD R0, R224, 0x1, -R132.reuse ;  /* 0x00000001e0007824 */ /* 0x100fe200078e0a84 */
[C---:B------:R-:W-:Y:S01]  /*223e0*/  IADD3 R134, R132.reuse, 0x1, RZ ;  /* 0x0000000184867810 */ /* 0x040fe20007ffe0ff */
[--C-:B------:R-:W-:Y:S01]  /*223f0*/  IMAD.IADD R2, R229, 0x1, -R132.reuse ;  /* 0x00000001e5027824 */ /* 0x100fe200078e0a84 */
[----:B------:R-:W-:Y:S02]  /*22400*/  IADD3 R135, R132, 0x8, RZ ;  /* 0x0000000884877810 */ /* 0x000fe40007ffe0ff */
[----:B------:R-:W-:Y:S02]  /*22410*/  IABS R0, R0 ;  /* 0x0000000000007213 */ /* 0x000fe40000000000 */
[C---:B------:R-:W-:Y:S02]  /*22420*/  ISETP.GE.AND P1, PT, R134.reuse, R226, PT ;  /* 0x000000e28600720c */ /* 0x040fe40003f26270 */
[C---:B------:R-:W-:Y:S01]  /*22430*/  ISETP.GE.AND P4, PT, R134.reuse, R225, PT ;  /* 0x000000e18600720c */ /* 0x040fe20003f86270 */
[----:B------:R1:W2:Y:S01]  /*22440*/  I2F R3, R0 ;  /* 0x0000000000037306 */ /* 0x0002a20000201400 */
[C---:B------:R-:W-:Y:S02]  /*22450*/  ISETP.GE.AND P5, PT, R134.reuse, R228, PT ;  /* 0x000000e48600720c */ /* 0x040fe40003fa6270 */
[C---:B------:R-:W-:Y:S02]  /*22460*/  ISETP.GE.AND P0, PT, R134.reuse, R227, PT ;  /* 0x000000e38600720c */ /* 0x040fe40003f06270 */
[C---:B------:R-:W-:Y:S02]  /*22470*/  ISETP.GE.OR P1, PT, R134.reuse, R232, !P1 ;  /* 0x000000e88600720c */ /* 0x040fe40004f26670 */
[C---:B------:R-:W-:Y:S02]  /*22480*/  ISETP.GE.OR P4, PT, R134.reuse, R231, !P4 ;  /* 0x000000e78600720c */ /* 0x040fe40006786670 */
[C---:B------:R-:W-:Y:S02]  /*22490*/  ISETP.GE.OR P5, PT, R134.reuse, R234, !P5 ;  /* 0x000000ea8600720c */ /* 0x040fe40006fa6670 */
[----:B------:R-:W-:Y:S02]  /*224a0*/  ISETP.GE.OR P0, PT, R134, R233, !P0 ;  /* 0x000000e98600720c */ /* 0x000fe40004706670 */
[C---:B------:R-:W-:Y:S02]  /*224b0*/  ISETP.GE.AND P2, PT, R132.reuse, R225, PT ;  /* 0x000000e18400720c */ /* 0x040fe40003f46270 */
[C---:B------:R-:W-:Y:S02]  /*224c0*/  ISETP.GE.AND P3, PT, R132.reuse, R226, PT ;  /* 0x000000e28400720c */ /* 0x040fe40003f66270 */
[C---:B------:R-:W-:Y:S02]  /*224d0*/  ISETP.GE.OR P2, PT, R132.reuse, R231, !P2 ;  /* 0x000000e78400720c */ /* 0x040fe40005746670 */
[C---:B------:R-:W-:Y:S02]  /*224e0*/  ISETP.GE.OR P3, PT, R132.reuse, R232, !P3 ;  /* 0x000000e88400720c */ /* 0x040fe40005f66670 */
[C---:B------:R-:W-:Y:S02]  /*224f0*/  ISETP.GE.AND P6, PT, R132.reuse, R228, PT ;  /* 0x000000e48400720c */ /* 0x040fe40003fc6270 */
[----:B-1----:R-:W-:Y:S01]  /*22500*/  IABS R0, R2 ;  /* 0x0000000200007213 */ /* 0x002fe20000000000 */
[----:B------:R-:W-:Y:S01]  /*22510*/  IMAD.IADD R2, R223, 0x1, -R132 ;  /* 0x00000001df027824 */ /* 0x000fe200078e0a84 */
[----:B------:R-:W-:Y:S01]  /*22520*/  ISETP.GE.OR P6, PT, R132, R234, !P6 ;  /* 0x000000ea8400720c */ /* 0x000fe200077c6670 */
[----:B--2---:R-:W-:Y:S01]  /*22530*/  FFMA.FTZ R8, R3, -R216, R8 ;  /* 0x800000d803087223 */ /* 0x004fe20000010008 */
[----:B------:R1:W2:Y:S02]  /*22540*/  I2F R133, R0 ;  /* 0x0000000000857306 */ /* 0x0002a40000201400 */
[----:B-1----:R-:W-:Y:S01]  /*22550*/  IABS R0, R2 ;  /* 0x0000000200007213 */ /* 0x002fe20000000000 */
[----:B------:R-:W-:Y:S02]  /*22560*/  IMAD.IADD R2, R230, 0x1, -R132 ;  /* 0x00000001e6027824 */ /* 0x000fe400078e0a84 */
[----:B--2---:R-:W-:Y:S01]  /*22570*/  FFMA.FTZ R10, R133, -R216, R10 ;  /* 0x800000d8850a7223 */ /* 0x004fe2000001000a */
[----:B------:R-:W-:Y:S04]  /*22580*/  IADD3 R133, R132, 0x9, RZ ;  /* 0x0000000984857810 */ /* 0x000fe80007ffe0ff */
[----:B------:R1:W2:Y:S01]  /*22590*/  I2F R174, R0 ;  /* 0x0000000000ae7306 */ /* 0x0002a20000201400 */
[----:B------:R-:W-:Y:S02]  /*225a0*/  FSEL R177, R10, -INF , !P2 ;  /* 0xff8000000ab17808 */ /* 0x000fe40005000000 */
[C---:B------:R-:W-:Y:S04]  /*225b0*/  ISETP.GE.AND P2, PT, R135.reuse, R226, PT ;  /* 0x000000e28700720c */ /* 0x040fe80003f46270 */
[C---:B------:R-:W-:Y:S02]  /*225c0*/  ISETP.GE.OR P2, PT, R135.reuse, R232, !P2 ;  /* 0x000000e88700720c */ /* 0x040fe40005746670 */
[----:B-1----:R-:W-:Y:S01]  /*225d0*/  IABS R0, R2 ;  /* 0x0000000200007213 */ /* 0x002fe20000000000 */
[----:B------:R-:W-:Y:S02]  /*225e0*/  IMAD.IADD R2, R224, 0x1, -R134 ;  /* 0x00000001e0027824 */ /* 0x000fe400078e0a86 */
[----:B--2---:R-:W-:Y:S01]  /*225f0*/  FFMA.FTZ R4, R174, -R216, R4 ;  /* 0x800000d8ae047223 */ /* 0x004fe20000010004 */
[----:B------:R1:W2:Y:S04]  /*22600*/  I2F R173, R0 ;  /* 0x0000000000ad7306 */ /* 0x0002a80000201400 */
[----:B------:R-:W-:Y:S02]  /*22610*/  FSEL R179, R4, -INF , !P6 ;  /* 0xff80000004b37808 */ /* 0x000fe40007000000 */
[C---:B------:R-:W-:Y:S04]  /*22620*/  ISETP.GE.AND P6, PT, R135.reuse, R225, PT ;  /* 0x000000e18700720c */ /* 0x040fe80003fc6270 */
[----:B------:R-:W-:Y:S02]  /*22630*/  ISETP.GE.OR P6, PT, R135, R231, !P6 ;  /* 0x000000e78700720c */ /* 0x000fe400077c6670 */
[----:B-1----:R-:W-:Y:S01]  /*22640*/  IABS R0, R2 ;  /* 0x0000000200007213 */ /* 0x002fe20000000000 */
[----:B------:R-:W-:Y:S02]  /*22650*/  IMAD.IADD R2, R229, 0x1, -R134 ;  /* 0x00000001e5027824 */ /* 0x000fe400078e0a86 */
[----:B--2---:R-:W-:Y:S01]  /*22660*/  FFMA.FTZ R6, R173, -R216, R6 ;  /* 0x800000d8ad067223 */ /* 0x004fe20000010006 */
[----:B------:R1:W2:Y:S02]  /*22670*/  I2F R172, R0 ;  /* 0x0000000000ac7306 */ /* 0x0002a40000201400 */
[----:B-1----:R-:W-:Y:S01]  /*22680*/  IABS R0, R2 ;  /* 0x0000000200007213 */ /* 0x002fe20000000000 */
[--C-:B------:R-:W-:Y:S02]  /*22690*/  IMAD.IADD R2, R223, 0x1, -R134.reuse ;  /* 0x00000001df027824 */ /* 0x100fe400078e0a86 */
[----:B--2---:R-:W-:Y:S05]  /*226a0*/  FFMA.FTZ R9, R172, -R216, R9 ;  /* 0x800000d8ac097223 */ /* 0x004fea0000010009 */
[----:B------:R1:W2:Y:S01]  /*226b0*/  I2F R176, R0 ;  /* 0x0000000000b07306 */ /* 0x0002a20000201400 */
[----:B------:R-:W-:Y:S01]  /*226c0*/  IMAD.IADD R134, R230, 0x1, -R134 ;  /* 0x00000001e6867824 */ /* 0x000fe200078e0a86 */
[----:B-1----:R-:W-:Y:S01]  /*226d0*/  IABS R0, R2 ;  /* 0x0000000200007213 */ /* 0x002fe20000000000 */
[----:B------:R-:W-:Y:S02]  /*226e0*/  IMAD.IADD R2, R224, 0x1, -R135 ;  /* 0x00000001e0027824 */ /* 0x000fe400078e0a87 */
[----:B--2---:R-:W-:Y:S01]  /*226f0*/  FFMA.FTZ R11, R176, -R216, R11 ;  /* 0x800000d8b00b7223 */ /* 0x004fe2000001000b */
[----:B------:R-:W-:Y:S04]  /*22700*/  FSEL R176, R9, -INF , !P1 ;  /* 0xff80000009b07808 */ /* 0x000fe80004800000 */
[----:B------:R1:W2:Y:S01]  /*22710*/  I2F R3, R0 ;  /* 0x0000000000037306 */ /* 0x0002a20000201400 */
[C---:B------:R-:W-:Y:S04]  /*22720*/  ISETP.GE.AND P1, PT, R135.reuse, R227, PT ;  /* 0x000000e38700720c */ /* 0x040fe80003f26270 */
[----:B------:R-:W-:Y:S02]  /*22730*/  ISETP.GE.OR P1, PT, R135, R233, !P1 ;  /* 0x000000e98700720c */ /* 0x000fe40004f26670 */
[----:B-1----:R-:W-:Y:S01]  /*22740*/  IABS R0, R2 ;  /* 0x0000000200007213 */ /* 0x002fe20000000000 */
[----:B------:R-:W-:Y:S02]  /*22750*/  IMAD.IADD R2, R229, 0x1, -R135 ;  /* 0x00000001e5027824 */ /* 0x000fe400078e0a87 */
[----:B--2---:R-:W-:Y:S01]  /*22760*/  FFMA.FTZ R5, R3, -R216, R5 ;  /* 0x800000d803057223 */ /* 0x004fe20000010005 */
[----:B------:R1:W2:Y:S01]  /*22770*/  I2F R175, R0 ;  /* 0x0000000000af7306 */ /* 0x0002a20000201400 */
[----:B------:R-:W-:Y:S01]  /*22780*/  IMAD.U32 R3, RZ, RZ, UR7 ;  /* 0x00000007ff037e24 */ /* 0x000fe2000f8e00ff */
[----:B-1----:R-:W-:Y:S01]  /*22790*/  IABS R0, R2 ;  /* 0x0000000200007213 */ /* 0x002fe20000000000 */
[----:B--2---:R-:W-:Y:S01]  /*227a0*/  FFMA.FTZ R12, R175, -R216, R12 ;  /* 0x800000d8af0c7223 */ /* 0x004fe2000001000c */
[----:B------:R-:W-:Y:S02]  /*227b0*/  FSEL R175, R8, -INF , !P3 ;  /* 0xff80000008af7808 */ /* 0x000fe40005800000 */
[C---:B------:R-:W-:Y:S01]  /*227c0*/  IADD3 R8, R132.reuse, 0x10, RZ ;  /* 0x0000001084087810 */ /* 0x040fe20007ffe0ff */
[----:B------:R-:W-:Y:S01]  /*227d0*/  IMAD.MOV.U32 R2, RZ, RZ, R0 ;  /* 0x000000ffff027224 */ /* 0x000fe200078e0000 */
[----:B------:R-:W-:Y:S01]  /*227e0*/  ISETP.GE.AND P3, PT, R132, R227, PT ;  /* 0x000000e38400720c */ /* 0x000fe20003f66270 */
[C-C-:B------:R-:W-:Y:S01]  /*227f0*/  IMAD.IADD R0, R223.reuse, 0x1, -R135.reuse ;  /* 0x00000001df007824 */ /* 0x140fe200078e0a87 */
[----:B------:R-:W-:Y:S01]  /*22800*/  FSEL R12, R12, -INF , !P2 ;  /* 0xff8000000c0c7808 */ /* 0x000fe20005000000 */
[----:B------:R1:W2:Y:S01]  /*22810*/  I2F R174, R2 ;  /* 0x0000000200ae7306 */ /* 0x0002a20000201400 */
[----:B------:R-:W-:Y:S01]  /*22820*/  ISETP.GE.OR P3, PT, R132, R233, !P3 ;  /* 0x000000e98400720c */ /* 0x000fe20005f66670 */
[----:B------:R-:W-:Y:S01]  /*22830*/  IMAD.IADD R4, R223, 0x1, -R8 ;  /* 0x00000001df047824 */ /* 0x000fe200078e0a08 */
[----:B------:R-:W-:Y:S02]  /*22840*/  IABS R0, R0 ;  /* 0x0000000000007213 */ /* 0x000fe40000000000 */
[----:B------:R-:W-:Y:S02]  /*22850*/  FSEL R178, R6, -INF , !P3 ;  /* 0xff80000006b27808 */ /* 0x000fe40005800000 */
[-C--:B------:R-:W-:Y:S02]  /*22860*/  ISETP.GE.AND P3, PT, R135, R228.reuse, PT ;  /* 0x000000e48700720c */ /* 0x080fe40003f66270 */
[----:B------:R-:W-:Y:S01]  /*22870*/  ISETP.GE.AND P2, PT, R133, R228, PT ;  /* 0x000000e48500720c */ /* 0x000fe20003f46270 */
[----:B------:R-:W3:Y:S01]  /*22880*/  I2F R173, R0 ;  /* 0x0000000000ad7306 */ /* 0x000ee20000201400 */
[-C--:B------:R-:W-:Y:S01]  /*22890*/  ISETP.GE.OR P3, PT, R135, R234.reuse, !P3 ;  /* 0x000000ea8700720c */ /* 0x080fe20005f66670 */
[----:B------:R-:W-:Y:S01]  /*228a0*/  IMAD.IADD R135, R230, 0x1, -R135 ;  /* 0x00000001e6877824 */ /* 0x000fe200078e0a87 */
[C---:B------:R-:W-:Y:S01]  /*228b0*/  ISETP.GE.OR P2, PT, R133.reuse, R234, !P2 ;  /* 0x000000ea8500720c */ /* 0x040fe20005746670 */
[----:B-1----:R-:W-:Y:S02]  /*228c0*/  IMAD.IADD R2, R224, 0x1, -R133 ;  /* 0x00000001e0027824 */ /* 0x002fe400078e0a85 */
[-C--:B--2---:R-:W-:Y:S05]  /*228d0*/  FFMA.FTZ R14, R174, -R216.reuse, R14 ;  /* 0x800000d8ae0e7223 */ /* 0x084fea000001000e */
[----:B------:R-:W-:Y:S02]  /*228e0*/  FSEL R14, R14, -INF , !P6 ;  /* 0xff8000000e0e7808 */ /* 0x000fe40007000000 */
[----:B------:R-:W-:Y:S01]  /*228f0*/  ISETP.GE.AND P6, PT, R133, R227, PT ;  /* 0x000000e38500720c */ /* 0x000fe20003fc6270 */
[----:B---3--:R-:W-:Y:S01]  /*22900*/  FFMA.FTZ R16, R173, -R216, R16 ;  /* 0x800000d8ad107223 */ /* 0x008fe20000010010 */
[----:B------:R-:W-:Y:S01]  /*22910*/  IABS R0, R2 ;  /* 0x0000000200007213 */ /* 0x000fe20000000000 */
[----:B------:R-:W-:Y:S01]  /*22920*/  IMAD.U32 R2, RZ, RZ, UR6 ;  /* 0x00000006ff027e24 */ /* 0x000fe2000f8e00ff */
[----:B------:R-:W-:Y:S02]  /*22930*/  FSEL R173, R11, -INF , !P4 ;  /* 0xff8000000bad7808 */ /* 0x000fe40006000000 */
[C---:B------:R-:W-:Y:S01]  /*22940*/  ISETP.GE.AND P4, PT, R133.reuse, R226, PT ;  /* 0x000000e28500720c */ /* 0x040fe20003f86270 */
[----:B------:R1:W2:Y:S01]  /*22950*/  I2F R172, R0 ;  /* 0x0000000000ac7306 */ /* 0x0002a20000201400 */
[C---:B------:R-:W-:Y:S02]  /*22960*/  ISETP.GE.OR P6, PT, R133.reuse, R233, !P6 ;  /* 0x000000e98500720c */ /* 0x040fe400077c6670 */
[----:B------:R-:W-:Y:S02]  /*22970*/  ISETP.GE.OR P4, PT, R133, R232, !P4 ;  /* 0x000000e88500720c */ /* 0x000fe40006786670 */
[----:B------:R-:W-:Y:S02]  /*22980*/  FSEL R16, R16, -INF , !P3 ;  /* 0xff80000010107808 */ /* 0x000fe40005800000 */
[C---:B------:R-:W-:Y:S04]  /*22990*/  ISETP.GE.AND P3, PT, R8.reuse, R226, PT ;  /* 0x000000e20800720c */ /* 0x040fe80003f66270 */
[----:B------:R-:W-:Y:S01]  /*229a0*/  ISETP.GE.OR P3, PT, R8, R232, !P3 ;  /* 0x000000e80800720c */ /* 0x000fe20005f66670 */
[----:B-1----:R1:W3:Y:S01]  /*229b0*/  LD.E R0, [R2.64+0xdc] ;  /* 0x0000dc0402007980 */ /* 0x0022e2000c101900 */
[----:B--2---:R-:W-:Y:S05]  /*229c0*/  FFMA.FTZ R13, R172, -R216, R13 ;  /* 0x800000d8ac0d7223 */ /* 0x004fea000001000d */
[----:B------:R-:W-:Y:S02]  /*229d0*/  FSEL R13, R13, -INF , !P4 ;  /* 0xff8000000d0d7808 */ /* 0x000fe40006000000 */
[C---:B------:R-:W-:Y:S04]  /*229e0*/  ISETP.GE.AND P4, PT, R8.reuse, R225, PT ;  /* 0x000000e10800720c */ /* 0x040fe80003f86270 */
[----:B------:R-:W-:Y:S02]  /*229f0*/  ISETP.GE.OR P4, PT, R8, R231, !P4 ;  /* 0x000000e70800720c */ /* 0x000fe40006786670 */
[----:B-1----:R-:W-:Y:S01]  /*22a00*/  IABS R3, R134 ;  /* 0x0000008600037213 */ /* 0x002fe20000000000 */
[--C-:B------:R-:W-:Y:S03]  /*22a10*/  IMAD.IADD R2, R229, 0x1, -R133.reuse ;  /* 0x00000001e5027824 */ /* 0x100fe600078e0a85 */
[----:B------:R1:W2:Y:S02]  /*22a20*/  I2F R172, R3 ;  /* 0x0000000300ac7306 */ /* 0x0002a40000201400 */
[----:B------:R-:W-:Y:S08]  /*22a30*/  IABS R2, R2 ;  /* 0x0000000200027213 */ /* 0x000ff00000000000 */
[----:B------:R4:W5:Y:S01]  /*22a40*/  I2F R134, R2 ;  /* 0x0000000200867306 */ /* 0x0009620000201400 */
[----:B-1----:R-:W-:Y:S02]  /*22a50*/  IMAD.IADD R3, R223, 0x1, -R133 ;  /* 0x00000001df037824 */ /* 0x002fe400078e0a85 */
[----:B--2---:R-:W-:Y:S01]  /*22a60*/  FFMA.FTZ R7, R172, -R216, R7 ;  /* 0x800000d8ac077223 */ /* 0x004fe20000010007 */
[----:B------:R-:W-:Y:S02]  /*22a70*/  FSEL R172, R5, -INF , !P5 ;  /* 0xff80000005ac7808 */ /* 0x000fe40006800000 */
[----:B------:R-:W-:Y:S02]  /*22a80*/  ISETP.GE.AND P5, PT, R133, R225, PT ;  /* 0x000000e18500720c */ /* 0x000fe40003fa6270 */
[----:B------:R-:W-:Y:S02]  /*22a90*/  FSEL R174, R7, -INF , !P0 ;  /* 0xff80000007ae7808 */ /* 0x000fe40004000000 */
[----:B------:R-:W-:Y:S01]  /*22aa0*/  ISETP.GE.OR P5, PT, R133, R231, !P5 ;  /* 0x000000e78500720c */ /* 0x000fe20006fa6670 */
[----:B------:R-:W-:Y:S01]  /*22ab0*/  IMAD.IADD R133, R230, 0x1, -R133 ;  /* 0x00000001e6857824 */ /* 0x000fe200078e0a85 */
[----:B----4-:R-:W-:Y:S01]  /*22ac0*/  IABS R2, R3 ;  /* 0x0000000300027213 */ /* 0x010fe20000000000 */
[--C-:B------:R-:W-:Y:S01]  /*22ad0*/  IMAD.IADD R3, R224, 0x1, -R8.reuse ;  /* 0x00000001e0037824 */ /* 0x100fe200078e0a08 */
[----:B------:R-:W-:Y:S01]  /*22ae0*/  ISETP.GE.AND P0, PT, R8, R228, PT ;  /* 0x000000e40800720c */ /* 0x000fe20003f06270 */
[----:B-----5:R-:W-:Y:S01]  /*22af0*/  FFMA.FTZ R15, R134, -R216, R15 ;  /* 0x800000d8860f7223 */ /* 0x020fe2000001000f */
[----:B------:R-:W-:Y:S01]  /*22b00*/  IABS R5, R133 ;  /* 0x0000008500057213 */ /* 0x000fe20000000000 */
[----:B------:R1:W2:Y:S01]  /*22b10*/  I2F R10, R2 ;  /* 0x00000002000a7306 */ /* 0x0002a20000201400 */
[C---:B------:R-:W-:Y:S02]  /*22b20*/  ISETP.GE.OR P0, PT, R8.reuse, R234, !P0 ;  /* 0x000000ea0800720c */ /* 0x040fe40004706670 */
[----:B------:R-:W-:Y:S02]  /*22b30*/  FSEL R15, R15, -INF , !P5 ;  /* 0xff8000000f0f7808 */ /* 0x000fe40006800000 */
[C---:B------:R-:W-:Y:S04]  /*22b40*/  ISETP.GE.AND P5, PT, R8.reuse, R227, PT ;  /* 0x000000e30800720c */ /* 0x040fe80003fa6270 */
[----:B------:R-:W-:Y:S02]  /*22b50*/  ISETP.GE.OR P5, PT, R8, R233, !P5 ;  /* 0x000000e90800720c */ /* 0x000fe40006fa6670 */
[----:B-1----:R-:W-:Y:S01]  /*22b60*/  IABS R2, R3 ;  /* 0x0000000300027213 */ /* 0x002fe20000000000 */
[-C--:B--2---:R-:W-:Y:S01]  /*22b70*/  FFMA.FTZ R17, R10, -R216.reuse, R17 ;  /* 0x800000d80a117223 */ /* 0x084fe20000010011 */
[----:B------:R-:W-:Y:S01]  /*22b80*/  IABS R3, R135 ;  /* 0x0000008700037213 */ /* 0x000fe20000000000 */
[----:B------:R-:W1:Y:S03]  /*22b90*/  I2F R10, R5 ;  /* 0x00000005000a7306 */ /* 0x000e660000201400 */
[----:B------:R-:W-:Y:S07]  /*22ba0*/  FSEL R17, R17, -INF , !P2 ;  /* 0xff80000011117808 */ /* 0x000fee0005000000 */
[----:B------:R2:W4:Y:S10]  /*22bb0*/  I2F R6, R2 ;  /* 0x0000000200067306 */ /* 0x0005340000201400 */
[----:B------:R5:W5:Y:S01]  /*22bc0*/  I2F R135, R3 ;  /* 0x0000000300877306 */ /* 0x000b620000201400 */
[-C--:B-1----:R-:W-:Y:S05]  /*22bd0*/  FFMA.FTZ R19, R10, -R216.reuse, R19 ;  /* 0x800000d80a137223 */ /* 0x082fea0000010013 */
[----:B------:R-:W-:Y:S01]  /*22be0*/  FSEL R19, R19, -INF , !P6 ;  /* 0xff80000013137808 */ /* 0x000fe20007000000 */
[----:B--2---:R-:W-:Y:S02]  /*22bf0*/  IMAD.IADD R2, R229, 0x1, -R8 ;  /* 0x00000001e5027824 */ /* 0x004fe400078e0a08 */
[----:B----4-:R-:W-:Y:S02]  /*22c00*/  FFMA.FTZ R24, R6, -R216, R24 ;  /* 0x800000d806187223 */ /* 0x010fe40000010018 */
[----:B------:R-:W-:Y:S01]  /*22c10*/  IMAD.IADD R8, R230, 0x1, -R8 ;  /* 0x00000001e6087824 */ /* 0x000fe200078e0a08 */
[----:B------:R-:W-:Y:S02]  /*22c20*/  IABS R2, R2 ;  /* 0x0000000200027213 */ /* 0x000fe40000000000 */
[----:B------:R-:W-:Y:S02]  /*22c30*/  FSEL R24, R24, -INF , !P3 ;  /* 0xff80000018187808 */ /* 0x000fe40005800000 */
[----:B------:R1:W2:Y:S01]  /*22c40*/  I2F R9, R2 ;  /* 0x0000000200097306 */ /* 0x0002a20000201400 */
[----:B-----5:R-:W-:Y:S01]  /*22c50*/  IADD3 R3, R132, 0x11, RZ ;  /* 0x0000001184037810 */ /* 0x020fe20007ffe0ff */
[----:B------:R-:W-:Y:S03]  /*22c60*/  FFMA.FTZ R18, R135, -R216, R18 ;  /* 0x800000d887127223 */ /* 0x000fe60000010012 */
[C---:B------:R-:W-:Y:S01]  /*22c70*/  ISETP.GE.AND P2, PT, R3.reuse, R226, PT ;  /* 0x000000e20300720c */ /* 0x040fe20003f46270 */
[--C-:B------:R-:W-:Y:S01]  /*22c80*/  IMAD.IADD R6, R224, 0x1, -R3.reuse ;  /* 0x00000001e0067824 */ /* 0x100fe200078e0a03 */
[----:B------:R-:W-:Y:S01]  /*22c90*/  ISETP.GE.AND P3, PT, R3, R225, PT ;  /* 0x000000e10300720c */ /* 0x000fe20003f66270 */
[--C-:B------:R-:W-:Y:S01]  /*22ca0*/  IMAD.IADD R5, R223, 0x1, -R3.reuse ;  /* 0x00000001df057824 */ /* 0x100fe200078e0a03 */
[----:B------:R-:W-:Y:S02]  /*22cb0*/  FSEL R18, R18, -INF , !P1 ;  /* 0xff80000012127808 */ /* 0x000fe40004800000 */
[C---:B------:R-:W-:Y:S02]  /*22cc0*/  ISETP.GE.AND P1, PT, R3.reuse, R228, PT ;  /* 0x000000e40300720c */ /* 0x040fe40003f26270 */
[C---:B------:R-:W-:Y:S02]  /*22cd0*/  ISETP.GE.OR P2, PT, R3.reuse, R232, !P2 ;  /* 0x000000e80300720c */ /* 0x040fe40005746670 */
[C---:B------:R-:W-:Y:S02]  /*22ce0*/  ISETP.GE.OR P3, PT, R3.reuse, R231, !P3 ;  /* 0x000000e70300720c */ /* 0x040fe40005f66670 */
[----:B------:R-:W-:Y:S02]  /*22cf0*/  ISETP.GE.OR P1, PT, R3, R234, !P1 ;  /* 0x000000ea0300720c */ /* 0x000fe40004f26670 */
[----:B-1----:R-:W-:Y:S01]  /*22d00*/  IABS R2, R4 ;  /* 0x0000000400027213 */ /* 0x002fe20000000000 */
[----:B--2---:R-:W-:Y:S04]  /*22d10*/  FFMA.FTZ R26, R9, -R216, R26 ;  /* 0x800000d8091a7223 */ /* 0x004fe8000001001a */
[----:B------:R-:W-:Y:S01]  /*22d20*/  IMAD.MOV.U32 R4, RZ, RZ, R2 ;  /* 0x000000ffff047224 */ /* 0x000fe200078e0002 */
[----:B------:R-:W-:Y:S02]  /*22d30*/  IABS R2, R6 ;  /* 0x0000000600027213 */ /* 0x000fe40000000000 */
[----:B------:R-:W-:Y:S01]  /*22d40*/  FSEL R26, R26, -INF , !P4 ;  /* 0xff8000001a1a7808 */ /* 0x000fe20006000000 */
[----:B------:R1:W2:Y:S01]  /*22d50*/  I2F R6, R4 ;  /* 0x0000000400067306 */ /* 0x0002a20000201400 */
[C---:B------:R-:W-:Y:S04]  /*22d60*/  ISETP.GE.AND P4, PT, R3.reuse, R227, PT ;  /* 0x000000e30300720c */ /* 0x040fe80003f86270 */
[----:B------:R-:W-:Y:S05]  /*22d70*/  ISETP.GE.OR P4, PT, R3, R233, !P4 ;  /* 0x000000e90300720c */ /* 0x000fea0006786670 */
[----:B------:R-:W4:Y:S01]  /*22d80*/  I2F R2, R2 ;  /* 0x0000000200027306 */ /* 0x000f220000201400 */
[--C-:B-1----:R-:W-:Y:S02]  /*22d90*/  IMAD.IADD R4, R229, 0x1, -R3.reuse ;  /* 0x00000001e5047824 */ /* 0x102fe400078e0a03 */
[----:B--2---:R-:W-:Y:S02]  /*22da0*/  FFMA.FTZ R20, R6, -R216, R20 ;  /* 0x800000d806147223 */ /* 0x004fe40000010014 */
[----:B------:R-:W-:Y:S01]  /*22db0*/  IMAD.IADD R3, R230, 0x1, -R3 ;  /* 0x00000001e6037824 */ /* 0x000fe200078e0a03 */
[----:B------:R-:W-:Y:S02]  /*22dc0*/  IABS R4, R4 ;  /* 0x0000000400047213 */ /* 0x000fe40000000000 */
[----:B------:R-:W-:Y:S02]  /*22dd0*/  FSEL R20, R20, -INF , !P0 ;  /* 0xff80000014147808 */ /* 0x000fe40004000000 */
[----:B------:R1:W2:Y:S01]  /*22de0*/  I2F R9, R4 ;  /* 0x0000000400097306 */ /* 0x0002a20000201400 */
[----:B----4-:R-:W-:Y:S01]  /*22df0*/  FFMA.FTZ R25, R2, -R216, R25 ;  /* 0x800000d802197223 */ /* 0x010fe20000010019 */
[C---:B------:R-:W-:Y:S02]  /*22e00*/  IADD3 R2, R132.reuse, 0x18, RZ ;  /* 0x0000001884027810 */ /* 0x040fe40007ffe0ff */
[----:B------:R-:W-:Y:S02]  /*22e10*/  IADD3 R132, R132, 0x19, RZ ;  /* 0x0000001984847810 */ /* 0x000fe40007ffe0ff */
[C---:B------:R-:W-:Y:S02]  /*22e20*/  ISETP.GE.AND P0, PT, R2.reuse, R226, PT ;  /* 0x000000e20200720c */ /* 0x040fe40003f06270 */
[----:B------:R-:W-:Y:S02]  /*22e30*/  FSEL R25, R25, -INF , !P2 ;  /* 0xff80000019197808 */ /* 0x000fe40005000000 */
[C---:B------:R-:W-:Y:S02]  /*22e40*/  ISETP.GE.AND P2, PT, R2.reuse, R225, PT ;  /* 0x000000e10200720c */ /* 0x040fe40003f46270 */
[C---:B------:R-:W-:Y:S02]  /*22e50*/  ISETP.GE.AND P6, PT, R2.reuse, R228, PT ;  /* 0x000000e40200720c */ /* 0x040fe40003fc6270 */
[C---:B------:R-:W-:Y:S02]  /*22e60*/  ISETP.GE.OR P0, PT, R2.reuse, R232, !P0 ;  /* 0x000000e80200720c */ /* 0x040fe40004706670 */
[C---:B------:R-:W-:Y:S02]  /*22e70*/  ISETP.GE.OR P2, PT, R2.reuse, R231, !P2 ;  /* 0x000000e70200720c */ /* 0x040fe40005746670 */
[----:B------:R-:W-:Y:S02]  /*22e80*/  ISETP.GE.OR P6, PT, R2, R234, !P6 ;  /* 0x000000ea0200720c */ /* 0x000fe400077c6670 */
[----:B-1----:R-:W-:Y:S01]  /*22e90*/  IABS R4, R5 ;  /* 0x0000000500047213 */ /* 0x002fe20000000000 */
[--C-:B------:R-:W-:Y:S02]  /*22ea0*/  IMAD.IADD R5, R224, 0x1, -R2.reuse ;  /* 0x00000001e0057824 */ /* 0x100fe400078e0a02 */
[-C--:B--2---:R-:W-:Y:S01]  /*22eb0*/  FFMA.FTZ R27, R9, -R216.reuse, R27 ;  /* 0x800000d8091b7223 */ /* 0x084fe2000001001b */
[----:B------:R1:W2:Y:S04]  /*22ec0*/  I2F R6, R4 ;  /* 0x0000000400067306 */ /* 0x0002a80000201400 */
[----:B------:R-:W-:Y:S02]  /*22ed0*/  FSEL R27, R27, -INF , !P3 ;  /* 0xff8000001b1b7808 */ /* 0x000fe40005800000 */
[C---:B------:R-:W-:Y:S04]  /*22ee0*/  ISETP.GE.AND P3, PT, R2.reuse, R227, PT ;  /* 0x000000e30200720c */ /* 0x040fe80003f66270 */
[----:B------:R-:W-:Y:S02]  /*22ef0*/  ISETP.GE.OR P3, PT, R2, R233, !P3 ;  /* 0x000000e90200720c */ /* 0x000fe40005f66670 */
[----:B-1----:R-:W-:Y:S01]  /*22f00*/  IABS R4, R5 ;  /* 0x0000000500047213 */ /* 0x002fe20000000000 */
[----:B--2---:R-:W-:Y:S01]  /*22f10*/  FFMA.FTZ R21, R6, -R216, R21 ;  /* 0x800000d806157223 */ /* 0x004fe20000010015 */
[----:B------:R-:W-:Y:S02]  /*22f20*/  IABS R5, R8 ;  /* 0x0000000800057213 */ /* 0x000fe40000000000 */
[----:B------:R1:W2:Y:S02]  /*22f30*/  I2F R7, R4 ;  /* 0x0000000400077306 */ /* 0x0002a40000201400 */
[----:B------:R-:W-:Y:S02]  /*22f40*/  FSEL R21, R21, -INF , !P1 ;  /* 0xff80000015157808 */ /* 0x000fe40004800000 */
[C---:B------:R-:W-:Y:S04]  /*22f50*/  ISETP.GE.AND P1, PT, R132.reuse, R226, PT ;  /* 0x000000e28400720c */ /* 0x040fe80003f26270 */
[----:B------:R-:W-:Y:S02]  /*22f60*/  ISETP.GE.OR P1, PT, R132, R232, !P1 ;  /* 0x000000e88400720c */ /* 0x000fe40004f26670 */
[----:B------:R4:W5:Y:S01]  /*22f70*/  I2F R10, R5 ;  /* 0x00000005000a7306 */ /* 0x0009620000201400 */
[----:B-1----:R-:W-:Y:S02]  /*22f80*/  IMAD.IADD R4, R229, 0x1, -R2 ;  /* 0x00000001e5047824 */ /* 0x002fe400078e0a02 */
[----:B--2---:R-:W-:Y:S03]  /*22f90*/  FFMA.FTZ R28, R7, -R216, R28 ;  /* 0x800000d8071c7223 */ /* 0x004fe6000001001c */
[----:B------:R-:W-:Y:S02]  /*22fa0*/  IABS R4, R4 ;  /* 0x0000000400047213 */ /* 0x000fe40000000000 */
[----:B------:R-:W-:Y:S02]  /*22fb0*/  FSEL R28, R28, -INF , !P0 ;  /* 0xff8000001c1c7808 */ /* 0x000fe40004000000 */
[C---:B------:R-:W-:Y:S01]  /*22fc0*/  ISETP.GE.AND P0, PT, R132.reuse, R225, PT ;  /* 0x000000e18400720c */ /* 0x040fe20003f06270 */
[----:B------:R1:W2:Y:S01]  /*22fd0*/  I2F R6, R4 ;  /* 0x0000000400067306 */ /* 0x0002a20000201400 */
[----:B----4-:R-:W-:Y:S02]  /*22fe0*/  IMAD.IADD R5, R223, 0x1, -R2 ;  /* 0x00000001df057824 */ /* 0x010fe400078e0a02 */
[----:B------:R-:W-:Y:S01]  /*22ff0*/  ISETP.GE.OR P0, PT, R132, R231, !P0 ;  /* 0x000000e78400720c */ /* 0x000fe20004706670 */
[----:B-----5:R-:W-:Y:S02]  /*23000*/  FFMA.FTZ R22, R10, -R216, R22 ;  /* 0x800000d80a167223 */ /* 0x020fe40000010016 */
[----:B------:R-:W-:Y:S03]  /*23010*/  IMAD.IADD R2, R230, 0x1, -R2 ;  /* 0x00000001e6027824 */ /* 0x000fe600078e0a02 */
[----:B------:R-:W-:Y:S02]  /*23020*/  FSEL R22, R22, -INF , !P5 ;  /* 0xff80000016167808 */ /* 0x000fe40006800000 */
[C---:B------:R-:W-:Y:S04]  /*23030*/  ISETP.GE.AND P5, PT, R132.reuse, R228, PT ;  /* 0x000000e48400720c */ /* 0x040fe80003fa6270 */
[----:B------:R-:W-:Y:S02]  /*23040*/  ISETP.GE.OR P5, PT, R132, R234, !P5 ;  /* 0x000000ea8400720c */ /* 0x000fe40006fa6670 */
[----:B-1----:R-:W-:Y:S01]  /*23050*/  IABS R4, R5 ;  /* 0x0000000500047213 */ /* 0x002fe20000000000 */
[----:B------:R-:W-:Y:S02]  /*23060*/  IMAD.IADD R5, R224, 0x1, -R132 ;  /* 0x00000001e0057824 */ /* 0x000fe400078e0a84 */
[-C--:B--2---:R-:W-:Y:S01]  /*23070*/  FFMA.FTZ R30, R6, -R216.reuse, R30 ;  /* 0x800000d8061e7223 */ /* 0x084fe2000001001e */
[----:B------:R1:W2:Y:S04]  /*23080*/  I2F R9, R4 ;  /* 0x0000000400097306 */ /* 0x0002a80000201400 */
[----:B------:R-:W-:Y:S02]  /*23090*/  FSEL R30, R30, -INF , !P2 ;  /* 0xff8000001e1e7808 */ /* 0x000fe40005000000 */
[C---:B------:R-:W-:Y:S04]  /*230a0*/  ISETP.GE.AND P2, PT, R132.reuse, R227, PT ;  /* 0x000000e38400720c */ /* 0x040fe80003f46270 */
[----:B------:R-:W-:Y:S02]  /*230b0*/  ISETP.GE.OR P2, PT, R132, R233, !P2 ;  /* 0x000000e98400720c */ /* 0x000fe40005746670 */
[----:B-1----:R-:W-:Y:S01]  /*230c0*/  IABS R4, R5 ;  /* 0x0000000500047213 */ /* 0x002fe20000000000 */
[-C--:B--2---:R-:W-:Y:S03]  /*230d0*/  FFMA.FTZ R32, R9, -R216.reuse, R32 ;  /* 0x800000d809207223 */ /* 0x084fe60000010020 */
[----:B------:R1:W2:Y:S02]  /*230e0*/  I2F R8, R4 ;  /* 0x0000000400087306 */ /* 0x0002a40000201400 */
[----:B------:R-:W-:Y:S02]  /*230f0*/  FSEL R32, R32, -INF , !P6 ;  /* 0xff80000020207808 */ /* 0x000fe40007000000 */
[----:B-1----:R-:W-:Y:S01]  /*23100*/  IABS R4, R3 ;  /* 0x0000000300047213 */ /* 0x002fe20000000000 */
[--C-:B------:R-:W-:Y:S02]  /*23110*/  IMAD.IADD R3, R229, 0x1, -R132.reuse ;  /* 0x00000001e5037824 */ /* 0x100fe400078e0a84 */
[-C--:B--2---:R-:W-:Y:S03]  /*23120*/  FFMA.FTZ R29, R8, -R216.reuse, R29 ;  /* 0x800000d8081d7223 */ /* 0x084fe6000001001d */
[----:B------:R1:W2:Y:S01]  /*23130*/  I2F R7, R4 ;  /* 0x0000000400077306 */ /* 0x0002a20000201400 */
[----:B------:R-:W-:Y:S02]  /*23140*/  IABS R3, R3 ;  /* 0x0000000300037213 */ /* 0x000fe40000000000 */
[----:B------:R-:W-:Y:S07]  /*23150*/  FSEL R29, R29, -INF , !P1 ;  /* 0xff8000001d1d7808 */ /* 0x000fee0004800000 */
[----:B------:R4:W5:Y:S01]  /*23160*/  I2F R5, R3 ;  /* 0x0000000300057306 */ /* 0x0009620000201400 */
[--C-:B-1----:R-:W-:Y:S02]  /*23170*/  IMAD.IADD R4, R223, 0x1, -R132.reuse ;  /* 0x00000001df047824 */ /* 0x102fe400078e0a84 */
[----:B--2---:R-:W-:Y:S05]  /*23180*/  FFMA.FTZ R23, R7, -R216, R23 ;  /* 0x800000d807177223 */ /* 0x004fea0000010017 */
[----:B------:R-:W-:Y:S02]  /*23190*/  FSEL R23, R23, -INF , !P4 ;  /* 0xff80000017177808 */ /* 0x000fe40006000000 */
[----:B----4-:R-:W-:Y:S01]  /*231a0*/  IABS R3, R4 ;  /* 0x0000000400037213 */ /* 0x010fe20000000000 */
[----:B-----5:R-:W-:Y:S01]  /*231b0*/  FFMA.FTZ R31, R5, -R216, R31 ;  /* 0x800000d8051f7223 */ /* 0x020fe2000001001f */
[----:B------:R-:W-:Y:S01]  /*231c0*/  IABS R4, R2 ;  /* 0x0000000200047213 */ /* 0x000fe20000000000 */
[----:B------:R-:W-:Y:S03]  /*231d0*/  IMAD.IADD R2, R230, 0x1, -R132 ;  /* 0x00000001e6027824 */ /* 0x000fe600078e0a84 */
[----:B------:R-:W-:Y:S01]  /*231e0*/  FSEL R31, R31, -INF , !P0 ;  /* 0xff8000001f1f7808 */ /* 0x000fe20004000000 */
[----:B------:R-:W1:Y:S01]  /*231f0*/  I2F R3, R3 ;  /* 0x0000000300037306 */ /* 0x000e620000201400 */
[----:B------:R-:W-:Y:S09]  /*23200*/  IABS R2, R2 ;  /* 0x0000000200027213 */ /* 0x000ff20000000000 */
[----:B------:R-:W2:Y:S10]  /*23210*/  I2F R2, R2 ;  /* 0x0000000200027306 */ /* 0x000eb40000201400 */
[----:B------:R-:W4:Y:S01]  /*23220*/  I2F R4, R4 ;  /* 0x0000000400047306 */ /* 0x000f220000201400 */
[-C--:B-1----:R-:W-:Y:S01]  /*23230*/  FFMA.FTZ R33, R3, -R216.reuse, R33 ;  /* 0x800000d803217223 */ /* 0x082fe20000010021 */
[----:B------:R-:W-:Y:S04]  /*23240*/  FMNMX.FTZ R3, R177, R137, !PT ;  /* 0x00000089b1037209 */ /* 0x000fe80007810000 */
[----:B------:R-:W-:Y:S01]  /*23250*/  FSEL R33, R33, -INF , !P5 ;  /* 0xff80000021217808 */ /* 0x000fe20006800000 */
[----:B--2---:R-:W-:Y:S01]  /*23260*/  FFMA.FTZ R35, R2, -R216, R35 ;  /* 0x800000d802237223 */ /* 0x004fe20000010023 */
[----:B------:R-:W-:Y:S04]  /*23270*/  FMNMX.FTZ R2, R175, R136, !PT ;  /* 0x00000088af027209 */ /* 0x000fe80007810000 */
[----:B------:R-:W-:Y:S02]  /*23280*/  FMNMX.FTZ R134, R176, R2, !PT ;  /* 0x00000002b0867209 */ /* 0x000fe40007810000 */
[----:B------:R-:W-:Y:S02]  /*23290*/  FMNMX.FTZ R2, R173, R3, !PT ;  /* 0x00000003ad027209 */ /* 0x000fe40007810000 */
[----:B------:R-:W-:Y:S01]  /*232a0*/  FMNMX.FTZ R134, R12, R134, !PT ;  /* 0x000000860c867209 */ /* 0x000fe20007810000 */
[----:B----4-:R-:W-:Y:S01]  /*232b0*/  FFMA.FTZ R34, R4, -R216, R34 ;  /* 0x800000d804227223 */ /* 0x010fe20000010022 */
        /* <DEDUP_REMOVED lines=23> */
[----:B------:R-:W-:Y:S01]  /*23430*/  FMNMX.FTZ R3, R23, R3, !PT ;  /* 0x0000000317037209 */ /* 0x000fe20007810000 */
[----:B------:R-:W1:Y:S01]  /*23440*/  SHFL.BFLY PT, R4, R134, 0x2, 0x1f ;  /* 0x0c401f0086047f89 */ /* 0x000e6200000e0000 */
[----:B------:R-:W-:Y:S02]  /*23450*/  FMNMX.FTZ R132, R33, R132, !PT ;  /* 0x0000008421847209 */ /* 0x000fe40007810000 */
[----:B------:R-:W-:Y:S02]  /*23460*/  FMNMX.FTZ R133, R31, R2, !PT ;  /* 0x000000021f857209 */ /* 0x000fe40007810000 */
[----:B------:R-:W-:Y:S02]  /*23470*/  FMNMX.FTZ R2, R34, R3, !PT ;  /* 0x0000000322027209 */ /* 0x000fe40007810000 */
[----:B------:R-:W-:Y:S01]  /*23480*/  FSEL R35, R35, -INF , !P2 ;  /* 0xff80000023237808 */ /* 0x000fe20005000000 */
[----:B------:R-:W2:Y:S03]  /*23490*/  SHFL.BFLY PT, R5, R132, 0x2, 0x1f ;  /* 0x0c401f0084057f89 */ /* 0x000ea600000e0000 */
[----:B------:R-:W-:Y:S05]  /*234a0*/  FMNMX.FTZ R2, R35, R2, !PT ;  /* 0x0000000223027209 */ /* 0x000fea0007810000 */
[----:B------:R-:W4:Y:S01]  /*234b0*/  SHFL.BFLY PT, R3, R133, 0x2, 0x1f ;  /* 0x0c401f0085037f89 */ /* 0x000f2200000e0000 */
[----:B-1----:R-:W-:Y:S07]  /*234c0*/  FMNMX.FTZ R134, R134, R4, !PT ;  /* 0x0000000486867209 */ /* 0x002fee0007810000 */
[----:B------:R-:W1:Y:S01]  /*234d0*/  SHFL.BFLY PT, R135, R2, 0x2, 0x1f ;  /* 0x0c401f0002877f89 */ /* 0x000e6200000e0000 */
[----:B--2---:R-:W-:Y:S07]  /*234e0*/  FMNMX.FTZ R132, R132, R5, !PT ;  /* 0x0000000584847209 */ /* 0x004fee0007810000 */
[----:B------:R-:W2:Y:S01]  /*234f0*/  SHFL.BFLY PT, R5, R132, 0x1, 0x1f ;  /* 0x0c201f0084057f89 */ /* 0x000ea200000e0000 */
[----:B----4-:R-:W-:Y:S07]  /*23500*/  FMNMX.FTZ R133, R133, R3, !PT ;  /* 0x0000000385857209 */ /* 0x010fee0007810000 */
[----:B------:R-:W4:Y:S01]  /*23510*/  SHFL.BFLY PT, R3, R134, 0x1, 0x1f ;  /* 0x0c201f0086037f89 */ /* 0x000f2200000e0000 */
[----:B-1----:R-:W-:Y:S07]  /*23520*/  FMNMX.FTZ R135, R2, R135, !PT ;  /* 0x0000008702877209 */ /* 0x002fee0007810000 */
[----:B------:R-:W1:Y:S01]  /*23530*/  SHFL.BFLY PT, R4, R133, 0x1, 0x1f ;  /* 0x0c201f0085047f89 */ /* 0x000e6200000e0000 */
[----:B--2---:R-:W-:Y:S07]  /*23540*/  FMNMX.FTZ R132, R132, R5, !PT ;  /* 0x0000000584847209 */ /* 0x004fee0007810000 */
[----:B------:R-:W2:Y:S01]  /*23550*/  SHFL.BFLY PT, R6, R135, 0x1, 0x1f ;  /* 0x0c201f0087067f89 */ /* 0x000ea200000e0000 */
[----:B------:R-:W-:Y:S01]  /*23560*/  FSETP.NEU.FTZ.AND P2, PT, R132, -INF , PT ;  /* 0xff8000008400780b */ /* 0x000fe20003f5d000 */
[----:B---3--:R-:W-:Y:S01]  /*23570*/  FMUL.FTZ R8, R0, R132 ;  /* 0x0000008400087220 */ /* 0x008fe20000410000 */
[----:B----4-:R-:W-:Y:S04]  /*23580*/  FMNMX.FTZ R134, R134, R3, !PT ;  /* 0x0000000386867209 */ /* 0x010fe80007810000 */
[----:B------:R-:W-:Y:S02]  /*23590*/  FSEL R8, R8, RZ, P2 ;  /* 0x000000ff08087208 */ /* 0x000fe40001000000 */
[----:B------:R-:W-:Y:S01]  /*235a0*/  FSETP.NEU.FTZ.AND P1, PT, R134, -INF , PT ;  /* 0xff8000008600780b */ /* 0x000fe20003f3d000 */
[----:B------:R-:W-:Y:S02]  /*235b0*/  FMUL.FTZ R10, R0, R134 ;  /* 0x00000086000a7220 */ /* 0x000fe40000410000 */
[--C-:B------:R-:W-:Y:S01]  /*235c0*/  FFMA.FTZ R186, R16, R0, -R8.reuse ;  /* 0x0000000010ba7223 */ /* 0x100fe20000010808 */
[----:B-1----:R-:W-:Y:S01]  /*235d0*/  FMNMX.FTZ R133, R133, R4, !PT ;  /* 0x0000000485857209 */ /* 0x002fe20007810000 */
[-CC-:B------:R-:W-:Y:S01]  /*235e0*/  FFMA.FTZ R190, R20, R0.reuse, -R8.reuse ;  /* 0x0000000014be7223 */ /* 0x180fe20000010808 */
[----:B------:R-:W-:Y:S01]  /*235f0*/  FSEL R4, R132, RZ, P2 ;  /* 0x000000ff84047208 */ /* 0x000fe20001000000 */
[-CC-:B------:R-:W-:Y:S01]  /*23600*/  FFMA.FTZ R191, R21, R0.reuse, -R8.reuse ;  /* 0x0000000015bf7223 */ /* 0x180fe20000010808 */
[----:B------:R-:W-:Y:S01]  /*23610*/  FSEL R10, R10, RZ, P1 ;  /* 0x000000ff0a0a7208 */ /* 0x000fe20000800000 */
[-CC-:B------:R-:W-:Y:S01]  /*23620*/  FFMA.FTZ R198, R32, R0.reuse, -R8.reuse ;  /* 0x0000000020c67223 */ /* 0x180fe20000010808 */
[----:B------:R-:W-:Y:S01]  /*23630*/  FSETP.NEU.FTZ.AND P0, PT, R133, -INF , PT ;  /* 0xff8000008500780b */ /* 0x000fe20003f1d000 */
[-C--:B------:R-:W-:Y:S01]  /*23640*/  FFMA.FTZ R240, R33, R0.reuse, -R8 ;  /* 0x0000000021f07223 */ /* 0x080fe20000010808 */
[----:B------:R-:W-:Y:S01]  /*23650*/  FSEL R3, R134, RZ, P1 ;  /* 0x000000ff86037208 */ /* 0x000fe20000800000 */
[----:B------:R-:W-:Y:S01]  /*23660*/  FFMA.FTZ R192, R24, R0, -R10 ;  /* 0x0000000018c07223 */ /* 0x000fe2000001080a */
[----:B--2---:R-:W-:Y:S01]  /*23670*/  FMNMX.FTZ R135, R135, R6, !PT ;  /* 0x0000000687877209 */ /* 0x004fe20007810000 */
[----:B------:R-:W-:Y:S01]  /*23680*/  FADD.FTZ R6, -R4, R138 ;  /* 0x0000008a04067221 */ /* 0x000fe20000010100 */
[----:B------:R-:W-:Y:S01]  /*23690*/  FSEL R2, R133, RZ, P0 ;  /* 0x000000ff85027208 */ /* 0x000fe20000000000 */
[----:B------:R-:W-:Y:S01]  /*236a0*/  FFMA.FTZ R4, R175, R0, -R10 ;  /* 0x00000000af047223 */ /* 0x000fe2000001080a */
[C---:B------:R-:W-:Y:S01]  /*236b0*/  FSETP.NEU.FTZ.AND P1, PT, R135.reuse, -INF , PT ;  /* 0xff8000008700780b */ /* 0x040fe20003f3d000 */
[----:B------:R-:W-:Y:S01]  /*236c0*/  FMUL.FTZ R9, R0, R133 ;  /* 0x0000008500097220 */ /* 0x000fe20000410000 */
[----:B------:R-:W2:Y:S01]  /*236d0*/  LDL R138, [R1+0xdc] ;  /* 0x0000dc00018a7983 */ /* 0x000ea20000100800 */
[----:B------:R1:W-:Y:S01]  /*236e0*/  MUFU.EX2 R175, R4 ;  /* 0x0000000400af7308 */ /* 0x0003e20000000800 */
[----:B------:R-:W-:Y:S01]  /*236f0*/  FADD.FTZ R5, -R2, R137 ;  /* 0x0000008902057221 */ /* 0x000fe20000010100 */
[----:B------:R-:W-:Y:S01]  /*23700*/  FSEL R2, R135, RZ, P1 ;  /* 0x000000ff87027208 */ /* 0x000fe20000800000 */
[----:B------:R-:W3:Y:S01]  /*23710*/  LDL.LU R16, [R1+0x70] ;  /* 0x0000700001107983 */ /* 0x000ee20000300800 */
[----:B------:R-:W-:Y:S01]  /*23720*/  FSEL R9, R9, RZ, P0 ;  /* 0x000000ff09097208 */ /* 0x000fe20000000000 */
[C---:B------:R-:W-:Y:S02]  /*23730*/  FMUL.FTZ R7, R0.reuse, R135 ;  /* 0x0000008700077220 */ /* 0x040fe40000410000 */
[----:B------:R-:W4:Y:S01]  /*23740*/  LDL.64 R20, [R1+0xe0] ;  /* 0x0000e00001147983 */ /* 0x000f220000100a00 */
[----:B------:R-:W-:Y:S02]  /*23750*/  FMUL.FTZ R6, R0, R6 ;  /* 0x0000000600067220 */ /* 0x000fe40000410000 */
[----:B------:R-:W-:Y:S01]  /*23760*/  FSEL R7, R7, RZ, P1 ;  /* 0x000000ff07077208 */ /* 0x000fe20000800000 */
[----:B------:R-:W-:Y:S02]  /*23770*/  FADD.FTZ R3, -R3, R136 ;  /* 0x0000008803037221 */ /* 0x000fe40000010100 */
[-CC-:B------:R-:W-:Y:S02]  /*23780*/  FFMA.FTZ R11, R179, R0.reuse, -R8.reuse ;  /* 0x00000000b30b7223 */ /* 0x180fe40000010808 */
[-CC-:B------:R-:W-:Y:S02]  /*23790*/  FFMA.FTZ R179, R174, R0.reuse, -R7.reuse ;  /* 0x00000000aeb37223 */ /* 0x180fe40000010807 */
[-CC-:B------:R-:W-:Y:S01]  /*237a0*/  FFMA.FTZ R183, R18, R0.reuse, -R7.reuse ;  /* 0x0000000012b77223 */ /* 0x180fe20000010807 */
[----:B------:R-:W-:Y:S01]  /*237b0*/  MUFU.EX2 R136, R11 ;  /* 0x0000000b00887308 */ /* 0x000fe20000000800 */
[-CC-:B------:R-:W-:Y:S02]  /*237c0*/  FFMA.FTZ R184, R19, R0.reuse, -R7.reuse ;  /* 0x0000000013b87223 */ /* 0x180fe40000010807 */
[-CC-:B------:R-:W-:Y:S02]  /*237d0*/  FFMA.FTZ R193, R22, R0.reuse, -R7.reuse ;  /* 0x0000000016c17223 */ /* 0x180fe40000010807 */
[-C--:B------:R-:W-:Y:S02]  /*237e0*/  FFMA.FTZ R194, R23, R0.reuse, -R7 ;  /* 0x0000000017c27223 */ /* 0x080fe40000010807 */
[----:B-1----:R-:W-:Y:S02]  /*237f0*/  FADD.FTZ R4, -R2, R139 ;  /* 0x0000008b02047221 */ /* 0x002fe40000010100 */
[-C--:B------:R-:W-:Y:S02]  /*23800*/  FFMA.FTZ R2, R177, R0.reuse, -R9 ;  /* 0x00000000b1027223 */ /* 0x080fe40000010809 */
[-CC-:B------:R-:W-:Y:S02]  /*23810*/  FFMA.FTZ R199, R34, R0.reuse, -R7.reuse ;  /* 0x0000000022c77223 */ /* 0x180fe40000010807 */
[----:B------:R1:W-:Y:S01]  /*23820*/  MUFU.EX2 R177, R2 ;  /* 0x0000000200b17308 */ /* 0x0003e20000000800 */
[-C--:B------:R-:W-:Y:S02]  /*23830*/  FFMA.FTZ R211, R35, R0.reuse, -R7 ;  /* 0x0000000023d37223 */ /* 0x080fe40000010807 */
[-CC-:B------:R-:W-:Y:S02]  /*23840*/  FFMA.FTZ R137, R172, R0.reuse, -R8.reuse ;  /* 0x00000000ac897223 */ /* 0x180fe40000010808 */
[-CC-:B------:R-:W-:Y:S02]  /*23850*/  FFMA.FTZ R195, R27, R0.reuse, -R9.reuse ;  /* 0x000000001bc37223 */ /* 0x180fe40000010809 */
[-C--:B------:R-:W-:Y:S02]  /*23860*/  FFMA.FTZ R187, R17, R0.reuse, -R8 ;  /* 0x0000000011bb7223 */ /* 0x080fe40000010808 */
[-CC-:B------:R-:W-:Y:S02]  /*23870*/  FFMA.FTZ R185, R12, R0.reuse, -R10.reuse ;  /* 0x000000000cb97223 */ /* 0x180fe4000001080a */
[-CC-:B------:R-:W-:Y:S02]  /*23880*/  FFMA.FTZ R189, R13, R0.reuse, -R10.reuse ;  /* 0x000000000dbd7223 */ /* 0x180fe4000001080a */
[-CC-:B------:R-:W-:Y:S02]  /*23890*/  FFMA.FTZ R197, R25, R0.reuse, -R10.reuse ;  /* 0x0000000019c57223 */ /* 0x180fe4000001080a */
[-CC-:B------:R-:W-:Y:S02]  /*238a0*/  FFMA.FTZ R235, R28, R0.reuse, -R10.reuse ;  /* 0x000000001ceb7223 */ /* 0x180fe4000001080a */
[-CC-:B------:R-:W-:Y:S02]  /*238b0*/  FFMA.FTZ R242, R29, R0.reuse, -R10.reuse ;  /* 0x000000001df27223 */ /* 0x180fe4000001080a */
[-CC-:B------:R-:W-:Y:S02]  /*238c0*/  FFMA.FTZ R182, R14, R0.reuse, -R9.reuse ;  /* 0x000000000eb67223 */ /* 0x180fe40000010809 */
[-CC-:B------:R-:W-:Y:S02]  /*238d0*/  FFMA.FTZ R188, R15, R0.reuse, -R9.reuse ;  /* 0x000000000fbc7223 */ /* 0x180fe40000010809 */
[-C--:B------:R-:W-:Y:S02]  /*238e0*/  FFMA.FTZ R196, R26, R0.reuse, -R9 ;  /* 0x000000001ac47223 */ /* 0x080fe40000010809 */
[----:B-1----:R-:W-:Y:S02]  /*238f0*/  FMUL.FTZ R2, R0, R3 ;  /* 0x0000000300027220 */ /* 0x002fe40000410000 */
[-C--:B------:R-:W-:Y:S02]  /*23900*/  FFMA.FTZ R3, R178, R0.reuse, -R7 ;  /* 0x00000000b2037223 */ /* 0x080fe40000010807 */
[-C--:B------:R-:W-:Y:S02]  /*23910*/  FFMA.FTZ R178, R176, R0.reuse, -R10 ;  /* 0x00000000b0b27223 */ /* 0x080fe4000001080a */
[----:B------:R1:W-:Y:S01]  /*23920*/  MUFU.EX2 R174, R3 ;  /* 0x0000000300ae7308 */ /* 0x0003e20000000800 */
[-CC-:B------:R-:W-:Y:S02]  /*23930*/  FFMA.FTZ R176, R173, R0.reuse, -R9.reuse ;  /* 0x00000000adb07223 */ /* 0x180fe40000010809 */
[-CC-:B------:R-:W-:Y:S02]  /*23940*/  FFMA.FTZ R241, R30, R0.reuse, -R9.reuse ;  /* 0x000000001ef17223 */ /* 0x180fe40000010809 */
[----:B------:R-:W-:Y:S02]  /*23950*/  FFMA.FTZ R243, R31, R0, -R9 ;  /* 0x000000001ff37223 */ /* 0x000fe40000010809 */
[C---:B------:R-:W-:Y:S03]  /*23960*/  FMUL.FTZ R4, R0.reuse, R4 ;  /* 0x0000000400047220 */ /* 0x040fe60000410000 */
[----:B------:R-:W5:Y:S01]  /*23970*/  MUFU.EX2 R2, R2 ;  /* 0x0000000200027308 */ /* 0x000f620000000800 */
[----:B-1----:R-:W-:Y:S02]  /*23980*/  FMUL.FTZ R3, R0, R5 ;  /* 0x0000000500037220 */ /* 0x002fe40000410000 */
[----:B------:R-:W3:Y:S07]  /*23990*/  LDL.LU R5, [R1+0x68] ;  /* 0x0000680001057983 */ /* 0x000eee0000300800 */
[----:B------:R-:W1:Y:S01]  /*239a0*/  MUFU.EX2 R0, R6 ;  /* 0x0000000600007308 */ /* 0x000e620000000800 */
[----:B------:R-:W3:Y:S01]  /*239b0*/  LDL R7, [R1+0xd4] ;  /* 0x0000d40001077983 */ /* 0x000ee20000100800 */
[C---:B-----5:R-:W-:Y:S03]  /*239c0*/  FMUL.FTZ R24, R2.reuse, R144 ;  /* 0x0000009002187220 */ /* 0x060fe60000410000 */
[----:B------:R-:W5:Y:S05]  /*239d0*/  LDL R144, [R1+0xc4] ;  /* 0x0000c40001907983 */ /* 0x000f6a0000100800 */
[----:B------:R-:W1:Y:S01]  /*239e0*/  MUFU.EX2 R3, R3 ;  /* 0x0000000300037308 */ /* 0x000e620000000800 */
        /* <DEDUP_REMOVED lines=8> */
[C---:B-1----:R-:W-:Y:S02]  /*23a70*/  FMUL.FTZ R32, R0.reuse, R156 ;  /* 0x0000009c00207220 */ /* 0x042fe40000410000 */
[----:B------:R-:W-:Y:S02]  /*23a80*/  FMUL.FTZ R17, R0, R165 ;  /* 0x000000a500117220 */ /* 0x000fe40000410000 */
        /* <DEDUP_REMOVED lines=10> */
[----:B------:R-:W-:Y:S02]  /*23b30*/  FMUL.FTZ R77, R2, R77 ;  /* 0x0000004d024d7220 */ /* 0x000fe40000410000 */
[C---:B------:R-:W-:Y:S02]  /*23b40*/  FMUL.FTZ R10, R3.reuse, R154 ;  /* 0x0000009a030a7220 */ /* 0x040fe40000410000 */
[C---:B------:R-:W-:Y:S02]  /*23b50*/  FMUL.FTZ R11, R3.reuse, R155 ;  /* 0x0000009b030b7220 */ /* 0x040fe40000410000 */
[C---:B------:R-:W-:Y:S02]  /*23b60*/  FMUL.FTZ R15, R3.reuse, R151 ;  /* 0x00000097030f7220 */ /* 0x040fe40000410000 */
[C---:B------:R-:W-:Y:S02]  /*23b70*/  FMUL.FTZ R26, R3.reuse, R146 ;  /* 0x00000092031a7220 */ /* 0x040fe40000410000 */
[C---:B------:R-:W-:Y:S01]  /*23b80*/  FMUL.FTZ R27, R3.reuse, R147 ;  /* 0x00000093031b7220 */ /* 0x040fe20000410000 */
        /* <DEDUP_REMOVED lines=69> */
[----:B--2---:R-:W-:Y:S01]  /*23fe0*/  IMAD.WIDE.U32 R138, R138, -0x326172a9, RZ ;  /* 0xcd9e8d578a8a7825 */ /* 0x004fe200078e00ff */
[----:B----4-:R-:W-:Y:S03]  /*23ff0*/  LOP3.LUT R172, R21, R222, RZ, 0x3c, !PT ;  /* 0x000000de15ac7212 */ /* 0x010fe600078e3cff */
[C---:B------:R-:W-:Y:S02]  /*24000*/  FMUL.FTZ R20, R0.reuse, R160 ;  /* 0x000000a000147220 */ /* 0x040fe40000410000 */
[----:B------:R-:W-:Y:S01]  /*24010*/  FMUL.FTZ R21, R0, R161 ;  /* 0x000000a100157220 */ /* 0x000fe20000410000 */
[----:B------:R-:W-:Y:S01]  /*24020*/  LOP3.LUT R172, R172, R181, RZ, 0x3c, !PT ;  /* 0x000000b5acac7212 */ /* 0x000fe200078e3cff */
[----:B---3--:R-:W-:Y:S02]  /*24030*/  FFMA.FTZ R181, R2, R16, R175 ;  /* 0x0000001002b57223 */ /* 0x008fe400000100af */
[----:B------:R-:W-:Y:S02]  /*24040*/  FMUL.FTZ R16, R0, R164 ;  /* 0x000000a400107220 */ /* 0x000fe40000410000 */
[----:B------:R-:W-:Y:S04]  /*24050*/  IMAD.WIDE.U32 R172, R172, -0x326172a9, RZ ;  /* 0xcd9e8d57acac7825 */ /* 0x000fe800078e00ff */
[----:B------:R-:W-:Y:S01]  /*24060*/  FFMA.FTZ R152, R3, R5, R177 ;  /* 0x0000000503987223 */ /* 0x000fe200000100b1 */
[----:B-1----:R-:W-:Y:S01]  /*24070*/  F2FP.BF16.PACK_AB R177, R146, R177 ;  /* 0x000000b192b1723e */ /* 0x002fe200000010ff */
[----:B------:R-:W2:Y:S01]  /*24080*/  LDL.LU R5, [R1+0xa0] ;  /* 0x0000a00001057983 */ /* 0x000ea20000300800 */
[----:B------:R1:W-:Y:S01]  /*24090*/  MUFU.EX2 R3, R137 ;  /* 0x0000008900037308 */ /* 0x0003e20000000800 */
[----:B------:R-:W-:Y:S01]  /*240a0*/  LOP3.LUT R2, R7, R139, RZ, 0x3c, !PT ;  /* 0x0000008b07027212 */ /* 0x000fe200078e3cff */
[----:B------:R-:W-:Y:S01]  /*240b0*/  IMAD.MOV.U32 R155, RZ, RZ, R7 ;  /* 0x000000ffff9b7224 */ /* 0x000fe200078e0007 */
[----:B------:R-:W3:Y:S03]  /*240c0*/  LDL.LU R6, [R1+0x74] ;  /* 0x0000740001067983 */ /* 0x000ee60000300800 */
[----:B------:R-:W-:Y:S01]  /*240d0*/  IMAD.WIDE.U32 R140, R2, -0x2daee0ad, RZ ;  /* 0xd2511f53028c7825 */ /* 0x000fe200078e00ff */
[----:B-----5:R-:W-:Y:S01]  /*240e0*/  LOP3.LUT R138, R173, R144, R138, 0x96, !PT ;  /* 0x00000090ad8a7212 */ /* 0x020fe200078e968a */
[----:B------:R-:W4:Y:S02]  /*240f0*/  LDL R156, [R1+0xc8] ;  /* 0x0000c800019c7983 */ /* 0x000f240000100800 */
[----:B------:R-:W5:Y:S01]  /*24100*/  MUFU.EX2 R2, R4 ;  /* 0x0000000400027308 */ /* 0x000f620000000800 */
[----:B------:R-:W-:Y:S01]  /*24110*/  IMAD.MOV.U32 R161, RZ, RZ, R155 ;  /* 0x000000ffffa17224 */ /* 0x000fe200078e009b */
[----:B------:R-:W4:Y:S01]  /*24120*/  LDL R150, [R1+0xbc] ;  /* 0x0000bc0001967983 */ /* 0x000f220000100800 */
[----:B------:R-:W-:Y:S03]  /*24130*/  IMAD.WIDE.U32 R138, R138, -0x2daee0ad, RZ ;  /* 0xd2511f538a8a7825 */ /* 0x000fe600078e00ff */
[----:B------:R-:W4:Y:S01]  /*24140*/  LDL R164, [R1+0xb8] ;  /* 0x0000b80001a47983 */ /* 0x000f220000100800 */
[----:B------:R-:W-:Y:S03]  /*24150*/  IMAD.MOV.U32 R160, RZ, RZ, R144 ;  /* 0x000000ffffa07224 */ /* 0x000fe600078e0090 */
[----:B------:R-:W4:Y:S01]  /*24160*/  LDL R186, [R1+0x6c] ;  /* 0x00006c0001ba7983 */ /* 0x000f220000100800 */
[----:B------:R-:W-:Y:S03]  /*24170*/  MUFU.EX2 R144, R185 ;  /* 0x000000b900907308 */ /* 0x000fe60000000800 */
[----:B-1----:R-:W4:Y:S04]  /*24180*/  LDL R137, [R1+0xc0] ;  /* 0x0000c00001897983 */ /* 0x002f280000100800 */
[----:B------:R-:W4:Y:S01]  /*24190*/  LDL R165, [R1+0xa4] ;  /* 0x0000a40001a57983 */ /* 0x000f220000100800 */
[C---:B-----5:R-:W-:Y:S03]  /*241a0*/  FMUL.FTZ R34, R2.reuse, R158 ;  /* 0x0000009e02227220 */ /* 0x060fe60000410000 */
[----:B------:R-:W5:Y:S01]  /*241b0*/  LDL R158, [R1+0xb4] ;  /* 0x0000b400019e7983 */ /* 0x000f620000100800 */
[C---:B------:R-:W-:Y:S02]  /*241c0*/  FMUL.FTZ R35, R2.reuse, R159 ;  /* 0x0000009f02237220 */ /* 0x040fe40000410000 */
[C---:B------:R-:W-:Y:S01]  /*241d0*/  FMUL.FTZ R23, R2.reuse, R163 ;  /* 0x000000a302177220 */ /* 0x040fe20000410000 */
[----:B------:R-:W5:Y:S01]  /*241e0*/  LDL R159, [R1+0xa8] ;  /* 0x0000a800019f7983 */ /* 0x000f620000100800 */
[----:B------:R-:W-:Y:S02]  /*241f0*/  FMUL.FTZ R22, R2, R162 ;  /* 0x000000a202167220 */ /* 0x000fe40000410000 */
[----:B------:R-:W-:Y:S01]  /*24200*/  FMUL.FTZ R4, R0, R168 ;  /* 0x000000a800047220 */ /* 0x000fe20000410000 */
[----:B------:R-:W5:Y:S01]  /*24210*/  LDL R163, [R1+0xac] ;  /* 0x0000ac0001a37983 */ /* 0x000f620000100800 */
[C---:B------:R-:W-:Y:S02]  /*24220*/  FMUL.FTZ R7, R2.reuse, R171 ;  /* 0x000000ab02077220 */ /* 0x040fe40000410000 */
[C---:B------:R-:W-:Y:S01]  /*24230*/  FMUL.FTZ R18, R2.reuse, R166 ;  /* 0x000000a602127220 */ /* 0x040fe20000410000 */
[----:B------:R-:W-:Y:S01]  /*24240*/  F2FP.BF16.PACK_AB R166, R147, R149 ;  /* 0x0000009593a6723e */ /* 0x000fe200000010ff */
[----:B------:R-:W5:Y:S01]  /*24250*/  LDL R162, [R1+0xb0] ;  /* 0x0000b00001a27983 */ /* 0x000f620000100800 */
        /* <DEDUP_REMOVED lines=25> */
[C---:B--2---:R-:W-:Y:S01]  /*243f0*/  FFMA.FTZ R153, R0.reuse, R5, R136 ;  /* 0x0000000500997223 */ /* 0x044fe20000010088 */
[C---:B------:R-:W-:Y:S01]  /*24400*/  F2FP.BF16.PACK_AB R136, R3.reuse, R136 ;  /* 0x000000880388723e */ /* 0x040fe200000010ff */
[----:B------:R-:W-:Y:S02]  /*24410*/  FMUL.FTZ R5, R0, R169 ;  /* 0x000000a900057220 */ /* 0x000fe40000410000 */
[C---:B---3--:R-:W-:Y:S02]  /*24420*/  FFMA.FTZ R151, R2.reuse, R6, R174 ;  /* 0x0000000602977223 */ /* 0x048fe400000100ae */
[----:B------:R-:W-:Y:S02]  /*24430*/  FMUL.FTZ R6, R2, R170 ;  /* 0x000000aa02067220 */ /* 0x000fe40000410000 */
[----:B------:R-:W-:Y:S01]  /*24440*/  FADD.FTZ R153, R3, R153 ;  /* 0x0000009903997221 */ /* 0x000fe20000010000 */
[----:B----4-:R-:W-:Y:S01]  /*24450*/  LOP3.LUT R0, R141, R156, R180, 0x96, !PT ;  /* 0x0000009c8d007212 */ /* 0x010fe200078e96b4 */
[----:B------:R-:W-:Y:S04]  /*24460*/  IMAD.MOV.U32 R183, RZ, RZ, R150 ;  /* 0x000000ffffb77224 */ /* 0x000fe800078e0096 */
[----:B------:R-:W-:Y:S01]  /*24470*/  IMAD.WIDE.U32 R142, R0, -0x326172a9, RZ ;  /* 0xcd9e8d57008e7825 */ /* 0x000fe200078e00ff */
[----:B------:R-:W-:Y:S01]  /*24480*/  LOP3.LUT R140, R139, R164, R140, 0x96, !PT ;  /* 0x000000a48b8c7212 */ /* 0x000fe200078e968c */
[----:B------:R-:W1:Y:S04]  /*24490*/  MUFU.EX2 R0, R179 ;  /* 0x000000b300007308 */ /* 0x000e680000000800 */
[----:B------:R-:W-:Y:S04]  /*244a0*/  IMAD.WIDE.U32 R140, R140, -0x326172a9, RZ ;  /* 0xcd9e8d578c8c7825 */ /* 0x000fe800078e00ff */
[----:B------:R-:W-:Y:S01]  /*244b0*/  IMAD.MOV.U32 R187, RZ, RZ, R137 ;  /* 0x000000ffffbb7224 */ /* 0x000fe200078e0089 */
[----:B-----5:R-:W-:Y:S05]  /*244c0*/  LOP3.LUT R2, R143, R158, R172, 0x96, !PT ;  /* 0x0000009e8f027212 */ /* 0x020fea00078e96ac */
[----:B------:R-:W-:Y:S04]  /*244d0*/  IMAD.WIDE.U32 R2, R2, -0x2daee0ad, RZ ;  /* 0xd2511f5302027825 */ /* 0x000fe800078e00ff */
[----:B-1----:R-:W-:Y:S01]  /*244e0*/  FADD.FTZ R151, R0, R151 ;  /* 0x0000009700977221 */ /* 0x002fe20000010000 */
[----:B------:R-:W-:Y:S02]  /*244f0*/  LOP3.LUT R3, R3, R150, R138, 0x96, !PT ;  /* 0x0000009603037212 */ /* 0x000fe400078e968a */
[----:B------:R-:W-:Y:S01]  /*24500*/  LOP3.LUT R138, R141, R159, R142, 0x96, !PT ;  /* 0x0000009f8d8a7212 */ /* 0x000fe200078e968e */
[----:B------:R-:W2:Y:S01]  /*24510*/  LDL R150, [R1+0x124] ;  /* 0x0001240001967983 */ /* 0x000ea20000100800 */
[----:B------:R1:W-:Y:S03]  /*24520*/  MUFU.EX2 R141, R189 ;  /* 0x000000bd008d7308 */ /* 0x0003e60000000800 */
[----:B------:R-:W-:Y:S05]  /*24530*/  IMAD.WIDE.U32 R138, R138, -0x2daee0ad, RZ ;  /* 0xd2511f538a8a7825 */ /* 0x000fea00078e00ff */
[----:B------:R-:W-:Y:S01]  /*24540*/  LOP3.LUT R154, R139, R137, R2, 0x96, !PT ;  /* 0x000000898b9a7212 */ /* 0x000fe200078e9602 */
[----:B------:R-:W-:Y:S01]  /*24550*/  IMAD.WIDE.U32 R2, R3, -0x326172a9, RZ ;  /* 0xcd9e8d5703027825 */ /* 0x000fe200078e00ff */
[----:B------:R-:W-:Y:S03]  /*24560*/  MUFU.EX2 R139, R188 ;  /* 0x000000bc008b7308 */ /* 0x000fe60000000800 */
[----:B------:R-:W-:Y:S01]  /*24570*/  IMAD.WIDE.U32 R154, R154, -0x326172a9, RZ ;  /* 0xcd9e8d579a9a7825 */ /* 0x000fe200078e00ff */
[----:B------:R-:W-:Y:S02]  /*24580*/  LOP3.LUT R140, R3, R163, R140, 0x96, !PT ;  /* 0x000000a3038c7212 */ /* 0x000fe400078e968c */
[----:B------:R-:W-:Y:S02]  /*24590*/  F2FP.BF16.PACK_AB R3, R145, R175 ;  /* 0x000000af9103723e */ /* 0x000fe400000010ff */
[----:B------:R-:W-:Y:S01]  /*245a0*/  LOP3.LUT R167, R155, R165, R2, 0x96, !PT ;  /* 0x000000a59ba77212 */ /* 0x000fe200078e9602 */
[----:B------:R-:W-:Y:S01]  /*245b0*/  IMAD.WIDE.U32 R178, R140, -0x2daee0ad, RZ ;  /* 0xd2511f538cb27825 */ /* 0x000fe200078e00ff */
[----:B------:R-:W3:Y:S03]  /*245c0*/  MUFU.EX2 R137, R184 ;  /* 0x000000b800897308 */ /* 0x000ee60000000800 */
[----:B------:R-:W-:Y:S01]  /*245d0*/  FADD.FTZ R155, R145, R181 ;  /* 0x000000b5919b7221 */ /* 0x000fe20000010000 */
[----:B------:R-:W-:Y:S01]  /*245e0*/  LOP3.LUT R142, R179, R162, R138, 0x96, !PT ;  /* 0x000000a2b38e7212 */ /* 0x000fe200078e968a */
[----:B------:R-:W4:Y:S01]  /*245f0*/  LDL R181, [R1+0x94] ;  /* 0x0000940001b57983 */ /* 0x000f220000100800 */
[----:B------:R-:W-:Y:S01]  /*24600*/  F2FP.BF16.PACK_AB R138, R0, R174 ;  /* 0x000000ae008a723e */ /* 0x000fe200000010ff */
[----:B------:R-:W-:Y:S02]  /*24610*/  IMAD.MOV.U32 R145, RZ, RZ, R156 ;  /* 0x000000ffff917224 */ /* 0x000fe400078e009c */
[----:B------:R-:W-:Y:S01]  /*24620*/  IMAD.WIDE.U32 R142, R142, -0x326172a9, RZ ;  /* 0xcd9e8d578e8e7825 */ /* 0x000fe200078e00ff */
[----:B------:R-:W5:Y:S03]  /*24630*/  MUFU.EX2 R140, R182 ;  /* 0x000000b6008c7308 */ /* 0x000f660000000800 */
[----:B-1----:R-:W-:Y:S01]  /*24640*/  IMAD.MOV.U32 R189, RZ, RZ, R158 ;  /* 0x000000ffffbd7224 */ /* 0x002fe200078e009e */
[----:B------:R-:W-:Y:S01]  /*24650*/  LOP3.LUT R0, R143, R186, R154, 0x96, !PT ;  /* 0x000000ba8f007212 */ /* 0x000fe200078e969a */
[----:B------:R1:W4:Y:S03]  /*24660*/  LDL.S16 R158, [R1+0x28] ;  /* 0x00002800019e7983 */ /* 0x0003260000100600 */
[C---:B------:R-:W-:Y:S04]  /*24670*/  LOP3.LUT R2, R0.reuse, 0xff, RZ, 0xc0, !PT ;  /* 0x000000ff00027812 */ /* 0x040fe800078ec0ff */
[----:B------:R-:W-:Y:S02]  /*24680*/  ISETP.GE.U32.AND P4, PT, R217, R2, PT ;  /* 0x00000002d900720c */ /* 0x000fe40003f86070 */
[----:B------:R-:W-:Y:S02]  /*24690*/  LOP3.LUT R2, R0, 0xffff, RZ, 0xc0, !PT ;  /* 0x0000ffff00027812 */ /* 0x000fe400078ec0ff */
[----:B---3--:R-:W-:Y:S02]  /*246a0*/  F2FP.BF16.PACK_AB R168, R137, R148 ;  /* 0x0000009489a8723e */ /* 0x008fe400000010ff */
[----:B------:R-:W-:Y:S04]  /*246b0*/  SHF.R.U32.HI R2, RZ, 0x8, R2 ;  /* 0x00000008ff027819 */ /* 0x000fe80000011602 */
[----:B------:R-:W-:Y:S02]  /*246c0*/  LOP3.LUT R2, R2, 0xffff, RZ, 0xc0, !PT ;  /* 0x0000ffff02027812 */ /* 0x000fe400078ec0ff */
[----:B-----5:R-:W-:Y:S02]  /*246d0*/  F2FP.BF16.PACK_AB R174, R139, R140 ;  /* 0x0000008c8bae723e */ /* 0x020fe400000010ff */
[C---:B------:R-:W-:Y:S02]  /*246e0*/  ISETP.GE.U32.AND P3, PT, R217.reuse, R2, PT ;  /* 0x00000002d900720c */ /* 0x040fe40003f66070 */
[--C-:B------:R-:W-:Y:S02]  /*246f0*/  SHF.R.U32.HI R2, RZ, 0x10, R0.reuse ;  /* 0x00000010ff027819 */ /* 0x100fe40000011600 */
[----:B------:R-:W-:Y:S02]  /*24700*/  SHF.R.U32.HI R0, RZ, 0x18, R0 ;  /* 0x00000018ff007819 */ /* 0x000fe40000011600 */
[----:B------:R-:W-:Y:S02]  /*24710*/  LOP3.LUT R2, R2, 0xff, RZ, 0xc0, !PT ;  /* 0x000000ff02027812 */ /* 0x000fe400078ec0ff */
[C---:B------:R-:W-:Y:S02]  /*24720*/  ISETP.GE.U32.AND P1, PT, R217.reuse, R0, PT ;  /* 0x00000000d900720c */ /* 0x040fe40003f26070 */
[----:B------:R-:W-:Y:S02]  /*24730*/  ISETP.GE.U32.AND P2, PT, R217, R2, PT ;  /* 0x00000002d900720c */ /* 0x000fe40003f46070 */
[----:B------:R-:W-:Y:S01]  /*24740*/  PRMT R2, R136, 0x7632, R2 ;  /* 0x0000763288027816 */ /* 0x000fe20000000002 */
[----:B--2---:R-:W-:Y:S04]  /*24750*/  IMAD.WIDE.U32 R156, R150, -0x326172a9, RZ ;  /* 0xcd9e8d57969c7825 */ /* 0x004fe800078e00ff */
[----:B------:R-:W-:Y:S01]  /*24760*/  FADD.FTZ R150, R146, R152 ;  /* 0x0000009892967221 */ /* 0x000fe20000010000 */
[----:B------:R-:W-:Y:S01]  /*24770*/  LOP3.LUT R0, R161, R157, RZ, 0x3c, !PT ;  /* 0x0000009da1007212 */ /* 0x000fe200078e3cff */
[----:B------:R2:W-:Y:S01]  /*24780*/  MUFU.EX2 R146, R190 ;  /* 0x000000be00927308 */ /* 0x0005e20000000800 */
[----:B------:R-:W-:Y:S03]  /*24790*/  LOP3.LUT R152, R173, R160, R156, 0x96, !PT ;  /* 0x000000a0ad987212 */ /* 0x000fe600078e969c */
[----:B------:R-:W-:Y:S04]  /*247a0*/  IMAD.WIDE.U32 R160, R0, -0x2daee0ad, RZ ;  /* 0xd2511f5300a07825 */ /* 0x000fe800078e00ff */
[----:B------:R-:W-:Y:S01]  /*247b0*/  FADD.FTZ R0, R149, R153 ;  /* 0x0000009995007221 */ /* 0x000fe20000010000 */
[----:B------:R-:W-:Y:S02]  /*247c0*/  LOP3.LUT R153, R161, R145, R180, 0x96, !PT ;  /* 0x00000091a1997212 */ /* 0x000fe400078e96b4 */
[----:B------:R3:W3:Y:S01]  /*247d0*/  MUFU.EX2 R145, R191 ;  /* 0x000000bf00917308 */ /* 0x0006e20000000800 */
[----:B------:R-:W-:Y:S02]  /*247e0*/  FADD.FTZ R149, R147, R0 ;  /* 0x0000000093957221 */ /* 0x000fe40000010000 */
[----:B------:R1:W5:Y:S01]  /*247f0*/  LDL.S16 R147, [R1+0x2c] ;  /* 0x00002c0001937983 */ /* 0x0003620000100600 */
[----:B------:R-:W-:Y:S02]  /*24800*/  FADD.FTZ R0, R148, R151 ;  /* 0x0000009794007221 */ /* 0x000fe40000010000 */
[----:B------:R-:W-:Y:S02]  /*24810*/  FADD.FTZ R148, R144, R155 ;  /* 0x0000009b90947221 */ /* 0x000fe40000010000 */
[----:B------:R-:W-:Y:S01]  /*24820*/  FADD.FTZ R156, R137, R0 ;  /* 0x00000000899c7221 */ /* 0x000fe20000010000 */
[----:B------:R-:W-:Y:S01]  /*24830*/  PRMT R137, R138, 0x7632, R137 ;  /* 0x000076328a897816 */ /* 0x000fe20000000089 */
[C---:B------:R-:W-:Y:S01]  /*24840*/  FADD.FTZ R155, R141.reuse, R148 ;  /* 0x000000948d9b7221 */ /* 0x040fe20000010000 */
[----:B------:R-:W-:Y:S01]  /*24850*/  F2FP.BF16.PACK_AB R0, R141, R144 ;  /* 0x000000908d00723e */ /* 0x000fe200000010ff */
[----:B--2---:R-:W-:Y:S02]  /*24860*/  IMAD.MOV.U32 R190, RZ, RZ, R164 ;  /* 0x000000ffffbe7224 */ /* 0x004fe400078e00a4 */
[----:B------:R-:W2:Y:S01]  /*24870*/  LDL R164, [R1+0x9c] ;  /* 0x00009c0001a47983 */ /* 0x000ea20000100800 */
[----:B----4-:R-:W-:Y:S05]  /*24880*/  @!P2 HFMA2.BF16_V2 R158, -RZ.H0_H0, RZ.H0_H0, -R138.H0_H0 ;  /* 0x200000ffff9ea231 */ /* 0x010fea000034098a */
[----:B------:R-:W-:Y:S01]  /*24890*/  PRMT R151, R158, 0x7610, R151 ;  /* 0x000076109e977816 */ /* 0x000fe20000000097 */
[----:B---3--:R1:W3:Y:S01]  /*248a0*/  LDL.S16 R191, [R1+0x30] ;  /* 0x0000300001bf7983 */ /* 0x0082e20000100600 */
[----:B------:R-:W-:Y:S01]  /*248b0*/  F2FP.BF16.PACK_AB R176, R145, R146 ;  /* 0x0000009291b0723e */ /* 0x000fe200000010ff */
[----:B-----5:R-:W-:Y:S05]  /*248c0*/  @!P3 HFMA2.BF16_V2 R147, -RZ.H0_H0, RZ.H0_H0, -R2.H0_H0 ;  /* 0x200000ffff93b231 */ /* 0x020fea0000340902 */
[----:B------:R-:W-:Y:S01]  /*248d0*/  PRMT R157, R147, 0x7610, R157 ;  /* 0x00007610939d7816 */ /* 0x000fe2000000009d */
[----:B---3--:R-:W-:Y:S05]  /*248e0*/  @!P4 HFMA2.BF16_V2 R191, -RZ.H0_H0, RZ.H0_H0, -R136.H0_H0 ;  /* 0x200000ffffbfc231 */ /* 0x008fea0000340988 */
[----:B------:R-:W-:Y:S01]  /*248f0*/  PRMT R180, R191, 0x7610, R180 ;  /* 0x00007610bfb47816 */ /* 0x000fe200000000b4 */
[----:B------:R-:W-:Y:S04]  /*24900*/  @!P4 STL.S16 [R1+0x30], R191 ;  /* 0x000030bf0100c387 */ /* 0x000fe80000100600 */
[----:B------:R3:W-:Y:S04]  /*24910*/  @!P3 STL.S16 [R1+0x2c], R147 ;  /* 0x00002c930100b387 */ /* 0x0007e80000100600 */
[----:B------:R4:W-:Y:S01]  /*24920*/  @!P2 STL.S16 [R1+0x28], R158 ;  /* 0x0000289e0100a387 */ /* 0x0009e20000100600 */
[----:B---3--:R-:W-:Y:S01]  /*24930*/  FADD.FTZ R147, R140, R150 ;  /* 0x000000968c937221 */ /* 0x008fe20000010000 */
[----:B------:R-:W-:Y:S03]  /*24940*/  IADD3 R140, P0, R218, R181, RZ ;  /* 0x000000b5da8c7210 */ /* 0x000fe60007f1e0ff */
[----:B----4-:R-:W-:Y:S01]  /*24950*/  FADD.FTZ R158, R139, R147 ;  /* 0x000000938b9e7221 */ /* 0x010fe20000010000 */
[----:B------:R-:W-:Y:S01]  /*24960*/  PRMT R147, R136, 0x5410, R2 ;  /* 0x0000541088937816 */ /* 0x000fe20000000002 */
[----:B--2---:R-:W-:Y:S01]  /*24970*/  IMAD.X R141, R219, 0x1, R164, P0 ;  /* 0x00000001db8d7824 */ /* 0x004fe200000e06a4 */
[----:B------:R-:W-:Y:S02]  /*24980*/  @!P4 PRMT R136, R180, 0x5410, RZ ;  /* 0x00005410b488c816 */ /* 0x000fe400000000ff */
[----:B------:R-:W-:Y:S02]  /*24990*/  @!P3 PRMT R2, R157, 0x5410, RZ ;  /* 0x000054109d02b816 */ /* 0x000fe400000000ff */
[----:B------:R1:W2:Y:S04]  /*249a0*/  LDL.S16 R157, [R1+0x3c] ;  /* 0x00003c00019d7983 */ /* 0x0002a80000100600 */
[----:B------:R3:W-:Y:S04]  /*249b0*/  ST.E.U16 [R218.64], R136 ;  /* 0x00000088da007985 */ /* 0x0007e8000c101504 */
[----:B------:R4:W-:Y:S01]  /*249c0*/  ST.E.U16 [R218.64+0x2], R2 ;  /* 0x00000202da007985 */ /* 0x0009e2000c101504 */
[----:B---3--:R-:W-:Y:S01]  /*249d0*/  FADD.FTZ R136, R146, R149 ;  /* 0x0000009592887221 */ /* 0x008fe20000010000 */
[----:B------:R-:W-:Y:S02]  /*249e0*/  PRMT R146, R138, 0x5410, R137 ;  /* 0x000054108a927816 */ /* 0x000fe40000000089 */
[----:B------:R-:W-:Y:S01]  /*249f0*/  @!P2 PRMT R138, R151, 0x5410, RZ ;  /* 0x00005410978aa816 */ /* 0x000fe200000000ff */
[----:B------:R-:W-:Y:S01]  /*24a00*/  IMAD.WIDE.U32 R150, R153, -0x326172a9, RZ ;  /* 0xcd9e8d5799967825 */ /* 0x000fe200078e00ff */
[----:B----4-:R-:W-:Y:S03]  /*24a10*/  MUFU.EX2 R2, R194 ;  /* 0x000000c200027308 */ /* 0x010fe60000000800 */
[----:B------:R3:W-:Y:S01]  /*24a20*/  ST.E.U16 [R140.64], R138 ;  /* 0x0000008a8c007985 */ /* 0x0007e2000c101504 */
[----:B------:R-:W-:Y:S01]  /*24a30*/  LOP3.LUT R172, R151, R189, R172, 0x96, !PT ;  /* 0x000000bd97ac7212 */ /* 0x000fe200078e96ac */
[----:B------:R-:W-:Y:S04]  /*24a40*/  FADD.FTZ R164, R145, R136 ;  /* 0x0000008891a47221 */ /* 0x000fe80000010000 */
[----:B------:R-:W-:Y:S04]  /*24a50*/  IMAD.WIDE.U32 R172, R172, -0x2daee0ad, RZ ;  /* 0xd2511f53acac7825 */ /* 0x000fe800078e00ff */
[----:B---3--:R-:W-:Y:S02]  /*24a60*/  IMAD.WIDE.U32 R138, R152, -0x2daee0ad, RZ ;  /* 0xd2511f53988a7825 */ /* 0x008fe400078e00ff */
[----:B------:R-:W3:Y:S03]  /*24a70*/  LDL R152, [R1+0x7c] ;  /* 0x00007c0001987983 */ /* 0x000ee60000100800 */
[----:B------:R-:W-:Y:S02]  /*24a80*/  LOP3.LUT R144, R139, R190, R160, 0x96, !PT ;  /* 0x000000be8b907212 */ /* 0x000fe400078e96a0 */
[----:B------:R-:W-:Y:S01]  /*24a90*/  LOP3.LUT R148, R173, R183, R138, 0x96, !PT ;  /* 0x000000b7ad947212 */ /* 0x000fe200078e968a */
[----:B------:R-:W4:Y:S02]  /*24aa0*/  LDL.64 R190, [R1+0x80] ;  /* 0x0000800001be7983 */ /* 0x000f240000100a00 */
[----:B------:R-:W-:Y:S04]  /*24ab0*/  IMAD.WIDE.U32 R144, R144, -0x326172a9, RZ ;  /* 0xcd9e8d5790907825 */ /* 0x000fe800078e00ff */
[----:B------:R-:W-:Y:S01]  /*24ac0*/  IMAD.WIDE.U32 R148, R148, -0x326172a9, RZ ;  /* 0xcd9e8d5794947825 */ /* 0x000fe200078e00ff */
[----:B------:R-:W-:Y:S02]  /*24ad0*/  LOP3.LUT R138, R145, R159, R150, 0x96, !PT ;  /* 0x0000009f918a7212 */ /* 0x000fe400078e9696 */
[----:B------:R1:W5:Y:S01]  /*24ae0*/  LDL.S16 R159, [R1+0x58] ;  /* 0x00005800019f7983 */ /* 0x0003620000100600 */
[----:B------:R-:W1:Y:S01]  /*24af0*/  MUFU.EX2 R145, R193 ;  /* 0x000000c100917308 */ /* 0x000e620000000800 */
[----:B------:R-:W-:Y:S01]  /*24b00*/  LOP3.LUT R144, R149, R163, R144, 0x96, !PT ;  /* 0x000000a395907212 */ /* 0x000fe200078e9690 */
[----:B------:R-:W-:Y:S04]  /*24b10*/  IMAD.WIDE.U32 R138, R138, -0x2daee0ad, RZ ;  /* 0xd2511f538a8a7825 */ /* 0x000fe800078e00ff */
[----:B------:R-:W-:Y:S01]  /*24b20*/  IMAD.WIDE.U32 R180, R144, -0x2daee0ad, RZ ;  /* 0xd2511f5390b47825 */ /* 0x000fe200078e00ff */
[----:B------:R-:W-:Y:S03]  /*24b30*/  LOP3.LUT R160, R139, R187, R172, 0x96, !PT ;  /* 0x000000bb8ba07212 */ /* 0x000fe600078e96ac */
[----:B------:R-:W-:Y:S01]  /*24b40*/  MUFU.EX2 R149, R192 ;  /* 0x000000c000957308 */ /* 0x000fe20000000800 */
[----:B------:R-:W-:Y:S01]  /*24b50*/  LOP3.LUT R150, R181, R162, R138, 0x96, !PT ;  /* 0x000000a2b5967212 */ /* 0x000fe200078e968a */
[----:B------:R-:W-:Y:S04]  /*24b60*/  IMAD.WIDE.U32 R160, R160, -0x326172a9, RZ ;  /* 0xcd9e8d57a0a07825 */ /* 0x000fe800078e00ff */
[----:B------:R-:W-:Y:S01]  /*24b70*/  IMAD.WIDE.U32 R150, R150, -0x326172a9, RZ ;  /* 0xcd9e8d5796967825 */ /* 0x000fe200078e00ff */
[----:B------:R-:W-:Y:S03]  /*24b80*/  LOP3.LUT R165, R161, R165, R148, 0x96, !PT ;  /* 0x000000a5a1a57212 */ /* 0x000fe600078e9694 */
[----:B------:R-:W1:Y:S02]  /*24b90*/  MUFU.EX2 R148, R197 ;  /* 0x000000c500947308 */ /* 0x000e640000000800 */
[----:B-1----:R-:W-:Y:S08]  /*24ba0*/  F2FP.BF16.PACK_AB R169, R2, R145 ;  /* 0x0000009102a9723e */ /* 0x002ff000000010ff */
[----:B------:R-:W-:Y:S01]  /*24bb0*/  MUFU.EX2 R144, R196 ;  /* 0x000000c400907308 */ /* 0x000fe20000000800 */
[----:B------:R-:W-:Y:S01]  /*24bc0*/  F2FP.BF16.PACK_AB R173, R148, R149 ;  /* 0x0000009594ad723e */ /* 0x000fe200000010ff */
[----:B--2---:R-:W-:Y:S05]  /*24bd0*/  @!P1 HFMA2.BF16_V2 R157, -RZ.H0_H0, RZ.H0_H0, -R137.H0_H0 ;  /* 0x200000ffff9d9231 */ /* 0x004fea0000340989 */
[----:B------:R-:W-:Y:S01]  /*24be0*/  PRMT R136, R157, 0x7610, R136 ;  /* 0x000076109d887816 */ /* 0x000fe20000000088 */
[----:B------:R1:W-:Y:S03]  /*24bf0*/  @!P1 STL.S16 [R1+0x3c], R157 ;  /* 0x00003c9d01009387 */ /* 0x0003e60000100600 */
[----:B------:R-:W-:Y:S02]  /*24c00*/  @!P1 PRMT R137, R136, 0x5410, RZ ;  /* 0x0000541088899816 */ /* 0x000fe400000000ff */
[----:B------:R-:W-:Y:S03]  /*24c10*/  LOP3.LUT R136, R151, R186, R160, 0x96, !PT ;  /* 0x000000ba97887212 */ /* 0x000fe600078e96a0 */
[----:B------:R2:W-:Y:S01]  /*24c20*/  ST.E.U16 [R140.64+0x2], R137 ;  /* 0x000002898c007985 */ /* 0x0005e2000c101504 */
[----:B-1----:R-:W-:Y:S01]  /*24c30*/  MUFU.EX2 R157, R198 ;  /* 0x000000c6009d7308 */ /* 0x002fe20000000800 */
[----:B--2---:R-:W-:Y:S02]  /*24c40*/  FADD.FTZ R137, R145, R156 ;  /* 0x0000009c91897221 */ /* 0x004fe40000010000 */
[----:B------:R-:W-:Y:S01]  /*24c50*/  FADD.FTZ R145, R149, R155 ;  /* 0x0000009b95917221 */ /* 0x000fe20000010000 */
[--C-:B------:R-:W-:Y:S01]  /*24c60*/  SHF.R.U32.HI R149, RZ, 0x10, R136.reuse ;  /* 0x00000010ff957819 */ /* 0x100fe20000011688 */
[----:B------:R-:W-:Y:S01]  /*24c70*/  FADD.FTZ R162, R2, R137 ;  /* 0x0000008902a27221 */ /* 0x000fe20000010000 */
[----:B------:R-:W-:Y:S04]  /*24c80*/  LOP3.LUT R2, R136, 0xff, RZ, 0xc0, !PT ;  /* 0x000000ff88027812 */ /* 0x000fe800078ec0ff */
[----:B------:R-:W1:Y:S01]  /*24c90*/  MUFU.EX2 R137, R195 ;  /* 0x000000c300897308 */ /* 0x000e620000000800 */
[----:B------:R-:W-:Y:S01]  /*24ca0*/  FADD.FTZ R163, R148, R145 ;  /* 0x0000009194a37221 */ /* 0x000fe20000010000 */
[----:B------:R-:W-:Y:S02]  /*24cb0*/  SHF.R.U32.HI R148, RZ, 0x18, R136 ;  /* 0x00000018ff947819 */ /* 0x000fe40000011688 */
[----:B------:R-:W-:Y:S02]  /*24cc0*/  ISETP.GE.U32.AND P1, PT, R217, R2, PT ;  /* 0x00000002d900720c */ /* 0x000fe40003f26070 */
[----:B------:R-:W-:Y:S04]  /*24cd0*/  PRMT R2, R3, 0x7632, R2 ;  /* 0x0000763203027816 */ /* 0x000fe80000000002 */
[----:B------:R-:W2:Y:S10]  /*24ce0*/  MUFU.EX2 R155, R240 ;  /* 0x000000f0009b7308 */ /* 0x000eb40000000800 */
[----:B------:R-:W-:Y:S01]  /*24cf0*/  MUFU.EX2 R145, R199 ;  /* 0x000000c700917308 */ /* 0x000fe20000000800 */
[----:B-1----:R-:W-:Y:S02]  /*24d00*/  F2FP.BF16.PACK_AB R170, R137, R144 ;  /* 0x0000009089aa723e */ /* 0x002fe400000010ff */
[----:B----4-:R-:W-:Y:S05]  /*24d10*/  IADD3 R138, P0, R190, R140, RZ ;  /* 0x0000008cbe8a7210 */ /* 0x010fea0007f1e0ff */
[----:B---3--:R-:W-:Y:S01]  /*24d20*/  IMAD.X R139, R152, 0x1, R141, P0 ;  /* 0x00000001988b7824 */ /* 0x008fe200000e068d */
[----:B--2---:R-:W-:Y:S01]  /*24d30*/  F2FP.BF16.PACK_AB R172, R155, R157 ;  /* 0x0000009d9bac723e */ /* 0x004fe200000010ff */
[----:B-----5:R-:W-:Y:S05]  /*24d40*/  @!P1 HFMA2.BF16_V2 R159, -RZ.H0_H0, RZ.H0_H0, -R3.H0_H0 ;  /* 0x200000ffff9f9231 */ /* 0x020fea0000340903 */
[----:B------:R1:W-:Y:S01]  /*24d50*/  @!P1 STL.S16 [R1+0x58], R159 ;  /* 0x0000589f01009387 */ /* 0x0003e20000100600 */
[----:B------:R-:W-:Y:S03]  /*24d60*/  PRMT R153, R159, 0x7610, R153 ;  /* 0x000076109f997816 */ /* 0x000fe60000000099 */
[----:B------:R2:W3:Y:S04]  /*24d70*/  LDL.S16 R189, [R1+0x54] ;  /* 0x0000540001bd7983 */ /* 0x0004e80000100600 */
[----:B------:R-:W4:Y:S04]  /*24d80*/  LDL R187, [R1+0x90] ;  /* 0x0000900001bb7983 */ /* 0x000f280000100800 */
[----:B------:R-:W5:Y:S04]  /*24d90*/  LDL R183, [R1+0x98] ;  /* 0x0000980001b77983 */ /* 0x000f680000100800 */
[----:B------:R-:W2:Y:S04]  /*24da0*/  LDL R152, [R1+0x8c] ;  /* 0x00008c0001987983 */ /* 0x000ea80000100800 */
[----:B------:R-:W5:Y:S04]  /*24db0*/  LDL R161, [R1+0x88] ;  /* 0x0000880001a17983 */ /* 0x000f680000100800 */
[----:B------:R2:W5:Y:S01]  /*24dc0*/  LDL.S16 R156, [R1+0x50] ;  /* 0x00005000019c7983 */ /* 0x0005620000100600 */
[----:B-1----:R-:W-:Y:S02]  /*24dd0*/  PRMT R159, R3, 0x5410, R2 ;  /* 0x00005410039f7816 */ /* 0x002fe40000000002 */
[----:B------:R-:W-:Y:S02]  /*24de0*/  @!P1 PRMT R3, R153, 0x5410, RZ ;  /* 0x0000541099039816 */ /* 0x000fe400000000ff */
[----:B------:R-:W-:Y:S03]  /*24df0*/  ISETP.GE.U32.AND P1, PT, R217, R148, PT ;  /* 0x00000094d900720c */ /* 0x000fe60003f26070 */
[----:B------:R1:W-:Y:S02]  /*24e00*/  ST.E.U16 [R138.64], R3 ;  /* 0x000000038a007985 */ /* 0x0003e4000c101504 */
[----:B-1----:R-:W-:Y:S02]  /*24e10*/  LOP3.LUT R3, R136, 0xffff, RZ, 0xc0, !PT ;  /* 0x0000ffff88037812 */ /* 0x002fe400078ec0ff */
[----:B------:R-:W-:Y:S02]  /*24e20*/  LOP3.LUT R136, R149, 0xff, RZ, 0xc0, !PT ;  /* 0x000000ff95887812 */ /* 0x000fe400078ec0ff */
[----:B------:R-:W-:Y:S02]  /*24e30*/  SHF.R.U32.HI R3, RZ, 0x8, R3 ;  /* 0x00000008ff037819 */ /* 0x000fe40000011603 */
[C---:B------:R-:W-:Y:S02]  /*24e40*/  LOP3.LUT R139, R142.reuse, 0xff, RZ, 0xc0, !PT ;  /* 0x000000ff8e8b7812 */ /* 0x040fe400078ec0ff */
[----:B------:R-:W-:Y:S02]  /*24e50*/  LOP3.LUT R3, R3, 0xffff, RZ, 0xc0, !PT ;  /* 0x0000ffff03037812 */ /* 0x000fe400078ec0ff */
[C---:B------:R-:W-:Y:S02]  /*24e60*/  ISETP.GE.U32.AND P6, PT, R217.reuse, R139, PT ;  /* 0x0000008bd900720c */ /* 0x040fe40003fc6070 */
[C---:B------:R-:W-:Y:S02]  /*24e70*/  ISETP.GE.U32.AND P0, PT, R217.reuse, R3, PT ;  /* 0x00000003d900720c */ /* 0x040fe40003f06070 */
[--C-:B------:R-:W-:Y:S02]  /*24e80*/  SHF.R.U32.HI R3, RZ, 0x10, R142.reuse ;  /* 0x00000010ff037819 */ /* 0x100fe4000001168e */
[----:B------:R-:W-:Y:S02]  /*24e90*/  ISETP.GE.U32.AND P2, PT, R217, R136, PT ;  /* 0x00000088d900720c */ /* 0x000fe40003f46070 */
[----:B------:R-:W-:Y:S01]  /*24ea0*/  LOP3.LUT R139, R3, 0xff, RZ, 0xc0, !PT ;  /* 0x000000ff038b7812 */ /* 0x000fe200078ec0ff */
[----:B------:R-:W-:Y:S01]  /*24eb0*/  MUFU.EX2 R136, R235 ;  /* 0x000000eb00887308 */ /* 0x000fe20000000800 */
[----:B------:R-:W-:Y:S02]  /*24ec0*/  LOP3.LUT R3, R142, 0xffff, RZ, 0xc0, !PT ;  /* 0x0000ffff8e037812 */ /* 0x000fe400078ec0ff */
[----:B------:R-:W-:Y:S02]  /*24ed0*/  SHF.R.U32.HI R138, RZ, 0x18, R142 ;  /* 0x00000018ff8a7819 */ /* 0x000fe4000001168e */
[----:B------:R-:W-:Y:S02]  /*24ee0*/  SHF.R.U32.HI R3, RZ, 0x8, R3 ;  /* 0x00000008ff037819 */ /* 0x000fe40000011603 */
[----:B------:R-:W-:Y:S01]  /*24ef0*/  ISETP.GE.U32.AND P4, PT, R217, R139, PT ;  /* 0x0000008bd900720c */ /* 0x000fe20003f86070 */
[----:B------:R-:W-:Y:S01]  /*24f00*/  FADD.FTZ R139, R144, R158 ;  /* 0x0000009e908b7221 */ /* 0x000fe20000010000 */
[----:B------:R-:W-:Y:S02]  /*24f10*/  LOP3.LUT R3, R3, 0xffff, RZ, 0xc0, !PT ;  /* 0x0000ffff03037812 */ /* 0x000fe400078ec0ff */
[----:B------:R-:W-:Y:S02]  /*24f20*/  ISETP.GE.U32.AND P3, PT, R217, R138, PT ;  /* 0x0000008ad900720c */ /* 0x000fe40003f66070 */
[----:B------:R-:W1:Y:S01]  /*24f30*/  MUFU.EX2 R138, R211 ;  /* 0x000000d3008a7308 */ /* 0x000e620000000800 */
[----:B------:R-:W-:Y:S04]  /*24f40*/  LOP3.LUT R144, R150, 0xffff, RZ, 0xc0, !PT ;  /* 0x0000ffff96907812 */ /* 0x000fe800078ec0ff */
[----:B------:R-:W-:Y:S02]  /*24f50*/  SHF.R.U32.HI R144, RZ, 0x8, R144 ;  /* 0x00000008ff907819 */ /* 0x000fe40000011690 */
[----:B-1----:R-:W-:Y:S01]  /*24f60*/  F2FP.BF16.PACK_AB R171, R138, R145 ;  /* 0x000000918aab723e */ /* 0x002fe200000010ff */
[----:B---3--:R-:W-:Y:S05]  /*24f70*/  @!P0 HFMA2.BF16_V2 R189, -RZ.H0_H0, RZ.H0_H0, -R2.H0_H0 ;  /* 0x200000ffffbd8231 */ /* 0x008fea0000340902 */
[----:B------:R1:W-:Y:S01]  /*24f80*/  @!P0 STL.S16 [R1+0x54], R189 ;  /* 0x000054bd01008387 */ /* 0x0003e20000100600 */
[----:B------:R-:W-:Y:S03]  /*24f90*/  PRMT R148, R189, 0x7610, R148 ;  /* 0x00007610bd947816 */ /* 0x000fe60000000094 */
[----:B------:R3:W3:Y:S01]  /*24fa0*/  LDL.S16 R190, [R1+0x48] ;  /* 0x0000480001be7983 */ /* 0x0006e20000100600 */
[----:B------:R-:W-:Y:S02]  /*24fb0*/  @!P0 PRMT R2, R148, 0x5410, RZ ;  /* 0x0000541094028816 */ /* 0x000fe400000000ff */
[C---:B----4-:R-:W-:Y:S02]  /*24fc0*/  IADD3 R148, P0, R218.reuse, R187, RZ ;  /* 0x000000bbda947210 */ /* 0x050fe40007f1e0ff */
[----:B--2---:R-:W-:Y:S03]  /*24fd0*/  IADD3 R152, P5, R218, R152, RZ ;  /* 0x00000098da987210 */ /* 0x004fe60007fbe0ff */
[C---:B-----5:R-:W-:Y:S02]  /*24fe0*/  IMAD.X R149, R219.reuse, 0x1, R183, P0 ;  /* 0x00000001db957824 */ /* 0x060fe400000e06b7 */
[----:B------:R2:W4:Y:S01]  /*24ff0*/  LDL.S16 R183, [R1+0x4c] ;  /* 0x00004c0001b77983 */ /* 0x0005220000100600 */
[----:B------:R-:W-:Y:S01]  /*25000*/  IMAD.X R153, R219, 0x1, R161, P5 ;  /* 0x00000001db997824 */ /* 0x000fe200028e06a1 */
[----:B------:R-:W-:Y:S01]  /*25010*/  ISETP.GE.U32.AND P5, PT, R217, R3, PT ;  /* 0x00000003d900720c */ /* 0x000fe20003fa6070 */
[----:B------:R-:W-:Y:S01]  /*25020*/  FADD.FTZ R161, R137, R139 ;  /* 0x0000008b89a17221 */ /* 0x000fe20000010000 */
[----:B------:R-:W-:Y:S01]  /*25030*/  PRMT R3, R177, 0x7610, R3 ;  /* 0x00007610b1037816 */ /* 0x000fe20000000003 */
[----:B------:R-:W-:Y:S01]  /*25040*/  MUFU.EX2 R139, R242 ;  /* 0x000000f2008b7308 */ /* 0x000fe20000000800 */
[----:B------:R5:W-:Y:S01]  /*25050*/  ST.E.U16 [R152.64], R2 ;  /* 0x0000000298007985 */ /* 0x000be2000c101504 */
[----:B------:R-:W-:Y:S02]  /*25060*/  LOP3.LUT R137, R150, 0xff, RZ, 0xc0, !PT ;  /* 0x000000ff96897812 */ /* 0x000fe400078ec0ff */
[----:B------:R-:W-:Y:S01]  /*25070*/  @!P2 HFMA2.BF16_V2 R156, -RZ.H0_H0, RZ.H0_H0, -R3.H0_H0 ;  /* 0x200000ffff9ca231 */ /* 0x000fe20000340903 */
[----:B-1----:R2:W2:Y:S01]  /*25080*/  LDL.S16 R189, [R1+0x5c] ;  /* 0x00005c0001bd7983 */ /* 0x0024a20000100600 */
[----:B------:R-:W-:Y:S01]  /*25090*/  ISETP.GE.U32.AND P0, PT, R217, R137, PT ;  /* 0x00000089d900720c */ /* 0x000fe20003f06070 */
[----:B------:R-:W-:Y:S02]  /*250a0*/  FADD.FTZ R137, R157, R164 ;  /* 0x000000a49d897221 */ /* 0x000fe40000010000 */
[----:B------:R-:W-:Y:S01]  /*250b0*/  PRMT R185, R156, 0x7610, R185 ;  /* 0x000076109cb97816 */ /* 0x000fe200000000b9 */
[----:B------:R1:W-:Y:S01]  /*250c0*/  @!P2 STL.S16 [R1+0x50], R156 ;  /* 0x0000509c0100a387 */ /* 0x0003e20000100600 */
[----:B------:R-:W-:Y:S01]  /*250d0*/  FADD.FTZ R155, R155, R137 ;  /* 0x000000899b9b7221 */ /* 0x000fe20000010000 */
[----:B------:R-:W-:Y:S01]  /*250e0*/  LOP3.LUT R137, R144, 0xffff, RZ, 0xc0, !PT ;  /* 0x0000ffff90897812 */ /* 0x000fe200078ec0ff */
[----:B------:R-:W-:Y:S03]  /*250f0*/  FADD.FTZ R144, R145, R162 ;  /* 0x000000a291907221 */ /* 0x000fe60000010000 */
[----:B------:R1:W-:Y:S01]  /*25100*/  STL [R1+0xa0], R155 ;  /* 0x0000a09b01007387 */ /* 0x0003e20000100800 */
[----:B------:R-:W-:Y:S01]  /*25110*/  FADD.FTZ R145, R138, R144 ;  /* 0x000000908a917221 */ /* 0x000fe20000010000 */
[C---:B------:R-:W-:Y:S02]  /*25120*/  PRMT R138, R166.reuse, 0x7632, R138 ;  /* 0x00007632a68a7816 */ /* 0x040fe4000000008a */
[----:B------:R2:W2:Y:S01]  /*25130*/  LDL.S16 R187, [R1+0x44] ;  /* 0x0000440001bb7983 */ /* 0x0004a20000100600 */
[----:B-----5:R-:W-:Y:S04]  /*25140*/  PRMT R2, R177, 0x7632, R2 ;  /* 0x00007632b1027816 */ /* 0x020fe80000000002 */
[----:B------:R-:W-:Y:S02]  /*25150*/  PRMT R158, R3, 0x5410, R2 ;  /* 0x00005410039e7816 */ /* 0x000fe40000000002 */
[----:B------:R-:W-:Y:S01]  /*25160*/  @!P2 PRMT R3, R185, 0x5410, RZ ;  /* 0x00005410b903a816 */ /* 0x000fe200000000ff */
[----:B-1----:R-:W-:Y:S01]  /*25170*/  MUFU.EX2 R156, R241 ;  /* 0x000000f1009c7308 */ /* 0x002fe20000000800 */
[----:B------:R1:W5:Y:S01]  /*25180*/  LDL.S16 R185, [R1+0x40] ;  /* 0x0000400001b97983 */ /* 0x0003620000100600 */
[----:B------:R-:W-:Y:S02]  /*25190*/  ISETP.GE.U32.AND P2, PT, R217, R137, PT ;  /* 0x00000089d900720c */ /* 0x000fe40003f46070 */
[----:B------:R-:W-:Y:S01]  /*251a0*/  PRMT R137, R166, 0x7610, R137 ;  /* 0x00007610a6897816 */ /* 0x000fe20000000089 */
[----:B------:R1:W-:Y:S01]  /*251b0*/  STL [R1+0x74], R145 ;  /* 0x0000749101007387 */ /* 0x0003e20000100800 */
[----:B------:R-:W-:Y:S03]  /*251c0*/  IMAD.WIDE.U32 R166, R167, -0x2daee0ad, RZ ;  /* 0xd2511f53a7a67825 */ /* 0x000fe600078e00ff */
[----:B------:R1:W-:Y:S01]  /*251d0*/  ST.E.U16 [R148.64], R3 ;  /* 0x0000000394007985 */ /* 0x0003e2000c101504 */
[----:B------:R-:W1:Y:S02]  /*251e0*/  MUFU.EX2 R155, R243 ;  /* 0x000000f3009b7308 */ /* 0x000e640000000800 */
[----:B-1----:R-:W-:Y:S04]  /*251f0*/  SHF.R.U32.HI R145, RZ, 0x10, R150 ;  /* 0x00000010ff917819 */ /* 0x002fe80000011696 */
[----:B------:R-:W-:Y:S02]  /*25200*/  LOP3.LUT R145, R145, 0xff, RZ, 0xc0, !PT ;  /* 0x000000ff91917812 */ /* 0x000fe400078ec0ff */
[----:B------:R-:W-:Y:S02]  /*25210*/  PRMT R3, R168, 0x7610, R3 ;  /* 0x00007610a8037816 */ /* 0x000fe40000000003 */
[----:B------:R-:W-:Y:S01]  /*25220*/  F2FP.BF16.PACK_AB R175, R155, R156 ;  /* 0x0000009c9baf723e */ /* 0x000fe200000010ff */
[----:B---3--:R-:W-:Y:S05]  /*25230*/  @!P1 HFMA2.BF16_V2 R190, -RZ.H0_H0, RZ.H0_H0, -R2.H0_H0 ;  /* 0x200000ffffbe9231 */ /* 0x008fea0000340902 */
[----:B------:R-:W-:Y:S01]  /*25240*/  @!P1 STL.S16 [R1+0x48], R190 ;  /* 0x000048be01009387 */ /* 0x000fe20000100600 */
[----:B------:R-:W-:Y:S04]  /*25250*/  PRMT R144, R190, 0x7610, R144 ;  /* 0x00007610be907816 */ /* 0x000fe80000000090 */
[----:B------:R-:W-:Y:S01]  /*25260*/  @!P1 PRMT R2, R144, 0x5410, RZ ;  /* 0x0000541090029816 */ /* 0x000fe200000000ff */
[----:B------:R-:W-:Y:S01]  /*25270*/  FADD.FTZ R144, R136, R163 ;  /* 0x000000a388907221 */ /* 0x000fe20000010000 */
[----:B------:R-:W-:Y:S01]  /*25280*/  F2FP.BF16.PACK_AB R136, R139, R136 ;  /* 0x000000888b88723e */ /* 0x000fe200000010ff */
[----:B----4-:R-:W-:Y:S01]  /*25290*/  @!P5 HFMA2.BF16_V2 R183, -RZ.H0_H0, RZ.H0_H0, -R138.H0_H0 ;  /* 0x200000ffffb7d231 */ /* 0x010fe2000034098a */
[----:B------:R-:W-:Y:S01]  /*252a0*/  ISETP.GE.U32.AND P1, PT, R217, R145, PT ;  /* 0x00000091d900720c */ /* 0x000fe20003f26070 */
[----:B------:R-:W-:Y:S01]  /*252b0*/  FADD.FTZ R139, R139, R144 ;  /* 0x000000908b8b7221 */ /* 0x000fe20000010000 */
[----:B------:R-:W-:Y:S01]  /*252c0*/  SHF.R.U32.HI R145, RZ, 0x18, R150 ;  /* 0x00000018ff917819 */ /* 0x000fe20000011696 */
[----:B------:R1:W-:Y:S01]  /*252d0*/  ST.E.U16 [R148.64+0x2], R2 ;  /* 0x0000020294007985 */ /* 0x0003e2000c101504 */
[----:B------:R-:W-:Y:S02]  /*252e0*/  PRMT R157, R183, 0x7610, R157 ;  /* 0x00007610b79d7816 */ /* 0x000fe4000000009d */
[----:B------:R-:W-:Y:S01]  /*252f0*/  PRMT R144, R137, 0x5410, R138 ;  /* 0x0000541089907816 */ /* 0x000fe2000000008a */
[----:B--2---:R-:W-:Y:S01]  /*25300*/  @!P6 HFMA2.BF16_V2 R189, -RZ.H0_H0, RZ.H0_H0, -R137.H0_H0 ;  /* 0x200000ffffbde231 */ /* 0x004fe20000340989 */
[----:B------:R-:W-:Y:S04]  /*25310*/  @!P5 PRMT R138, R157, 0x5410, RZ ;  /* 0x000054109d8ad816 */ /* 0x000fe800000000ff */
[----:B------:R-:W-:Y:S01]  /*25320*/  @!P6 STL.S16 [R1+0x5c], R189 ;  /* 0x00005cbd0100e387 */ /* 0x000fe20000100600 */
[----:B------:R-:W-:Y:S03]  /*25330*/  PRMT R188, R189, 0x7610, R188 ;  /* 0x00007610bdbc7816 */ /* 0x000fe600000000bc */
[----:B------:R2:W3:Y:S01]  /*25340*/  LDL.S16 R164, [R1+0x38] ;  /* 0x0000380001a47983 */ /* 0x0004e20000100600 */
[----:B------:R-:W-:Y:S02]  /*25350*/  @!P6 PRMT R137, R188, 0x5410, RZ ;  /* 0x00005410bc89e816 */ /* 0x000fe400000000ff */
[----:B------:R-:W-:Y:S01]  /*25360*/  ISETP.GE.U32.AND P6, PT, R217, R145, PT ;  /* 0x00000091d900720c */ /* 0x000fe20003fc6070 */
[----:B------:R4:W-:Y:S01]  /*25370*/  STL [R1+0x70], R139 ;  /* 0x0000708b01007387 */ /* 0x0009e20000100800 */
[----:B------:R-:W-:Y:S03]  /*25380*/  @!P4 HFMA2.BF16_V2 R187, -RZ.H0_H0, RZ.H0_H0, -R3.H0_H0 ;  /* 0x200000ffffbbc231 */ /* 0x000fe60000340903 */
[----:B------:R2:W-:Y:S04]  /*25390*/  @!P5 STL.S16 [R1+0x4c], R183 ;  /* 0x00004cb70100d387 */ /* 0x0005e80000100600 */
[----:B------:R-:W-:Y:S01]  /*253a0*/  ST.E.U16 [R218.64+0x10], R137 ;  /* 0x00001089da007985 */ /* 0x000fe2000c101504 */
[----:B-1----:R-:W-:Y:S02]  /*253b0*/  PRMT R2, R168, 0x7632, R2 ;  /* 0x00007632a8027816 */ /* 0x002fe40000000002 */
[----:B------:R-:W-:Y:S01]  /*253c0*/  PRMT R168, R187, 0x7610, R168 ;  /* 0x00007610bba87816 */ /* 0x000fe200000000a8 */
[----:B------:R1:W-:Y:S02]  /*253d0*/  ST.E.U16 [R218.64+0x12], R138 ;  /* 0x0000128ada007985 */ /* 0x0003e4000c101504 */
[----:B-----5:R-:W-:Y:S01]  /*253e0*/  @!P3 HFMA2.BF16_V2 R185, -RZ.H0_H0, RZ.H0_H0, -R2.H0_H0 ;  /* 0x200000ffffb9b231 */ /* 0x020fe20000340902 */
[----:B----4-:R-:W-:Y:S04]  /*253f0*/  FADD.FTZ R139, R156, R161 ;  /* 0x000000a19c8b7221 */ /* 0x010fe80000010000 */
[----:B------:R-:W-:Y:S01]  /*25400*/  PRMT R156, R185, 0x7610, R156 ;  /* 0x00007610b99c7816 */ /* 0x000fe2000000009c */
[----:B--2---:R2:W4:Y:S01]  /*25410*/  LDL.S16 R183, [R1+0x34] ;  /* 0x0000340001b77983 */ /* 0x0045220000100600 */
[----:B------:R-:W-:Y:S01]  /*25420*/  FADD.FTZ R145, R155, R139 ;  /* 0x0000008b9b917221 */ /* 0x000fe20000010000 */
[----:B------:R-:W-:Y:S02]  /*25430*/  LOP3.LUT R139, R167, R244, R178, 0x96, !PT ;  /* 0x000000f4a78b7212 */ /* 0x000fe400078e96b2 */
[----:B------:R-:W-:Y:S02]  /*25440*/  LOP3.LUT R155, R143, R186, R154, 0x96, !PT ;  /* 0x000000ba8f9b7212 */ /* 0x000fe400078e969a */
[----:B------:R5:W-:Y:S01]  /*25450*/  STL [R1+0x68], R145 ;  /* 0x0000689101007387 */ /* 0x000be20000100800 */
[----:B------:R-:W-:Y:S03]  /*25460*/  LOP3.LUT R143, R142, 0xffff, RZ, 0xc0, !PT ;  /* 0x0000ffff8e8f7812 */ /* 0x000fe600078ec0ff */
[----:B------:R2:W2:Y:S01]  /*25470*/  LDL.S16 R157, [R1+0x20] ;  /* 0x00002000019d7983 */ /* 0x0004a20000100600 */
[--C-:B-1----:R-:W-:Y:S03]  /*25480*/  SHF.R.U32.HI R138, RZ, 0x18, R139.reuse ;  /* 0x00000018ff8a7819 */ /* 0x102fe6000001168b */
[----:B------:R-:W-:Y:S04]  /*25490*/  @!P4 STL.S16 [R1+0x44], R187 ;  /* 0x000044bb0100c387 */ /* 0x000fe80000100600 */
[----:B------:R1:W-:Y:S01]  /*254a0*/  @!P3 STL.S16 [R1+0x40], R185 ;  /* 0x000040b90100b387 */ /* 0x0003e20000100600 */
[----:B-----5:R-:W-:Y:S04]  /*254b0*/  LOP3.LUT R145, R139, 0xff, RZ, 0xc0, !PT ;  /* 0x000000ff8b917812 */ /* 0x020fe800078ec0ff */
[----:B------:R-:W-:Y:S02]  /*254c0*/  ISETP.GE.U32.AND P5, PT, R217, R145, PT ;  /* 0x00000091d900720c */ /* 0x000fe40003fa6070 */
[----:B------:R-:W-:Y:S02]  /*254d0*/  LOP3.LUT R145, R139, 0xffff, RZ, 0xc0, !PT ;  /* 0x0000ffff8b917812 */ /* 0x000fe400078ec0ff */
[----:B------:R-:W-:Y:S02]  /*254e0*/  SHF.R.U32.HI R139, RZ, 0x10, R139 ;  /* 0x00000010ff8b7819 */ /* 0x000fe4000001168b */
[----:B------:R-:W-:Y:S02]  /*254f0*/  SHF.R.U32.HI R145, RZ, 0x8, R145 ;  /* 0x00000008ff917819 */ /* 0x000fe40000011691 */
[----:B------:R-:W-:Y:S02]  /*25500*/  LOP3.LUT R139, R139, 0xff, RZ, 0xc0, !PT ;  /* 0x000000ff8b8b7812 */ /* 0x000fe400078ec0ff */
[----:B------:R-:W-:Y:S02]  /*25510*/  LOP3.LUT R137, R145, 0xffff, RZ, 0xc0, !PT ;  /* 0x0000ffff91897812 */ /* 0x000fe400078ec0ff */
[----:B------:R-:W-:Y:S02]  /*25520*/  PRMT R145, R3, 0x5410, R2 ;  /* 0x0000541003917816 */ /* 0x000fe40000000002 */
[----:B------:R-:W-:Y:S02]  /*25530*/  @!P4 PRMT R3, R168, 0x5410, RZ ;  /* 0x00005410a803c816 */ /* 0x000fe400000000ff */
[C---:B------:R-:W-:Y:S02]  /*25540*/  ISETP.GE.U32.AND P4, PT, R217.reuse, R137, PT ;  /* 0x00000089d900720c */ /* 0x040fe40003f86070 */
[----:B------:R-:W-:Y:S01]  /*25550*/  PRMT R137, R0, 0x7632, R137 ;  /* 0x0000763200897816 */ /* 0x000fe20000000089 */
[----:B------:R-:W-:Y:S01]  /*25560*/  ST.E.U16 [R140.64+0x10], R3 ;  /* 0x000010038c007985 */ /* 0x000fe2000c101504 */
[----:B------:R-:W-:Y:S02]  /*25570*/  @!P3 PRMT R2, R156, 0x5410, RZ ;  /* 0x000054109c02b816 */ /* 0x000fe400000000ff */
[----:B------:R-:W-:Y:S02]  /*25580*/  PRMT R156, R0, 0x5410, R137 ;  /* 0x00005410009c7816 */ /* 0x000fe40000000089 */
[C---:B------:R-:W-:Y:S01]  /*25590*/  ISETP.GE.U32.AND P3, PT, R217.reuse, R138, PT ;  /* 0x0000008ad900720c */ /* 0x040fe20003f66070 */
[----:B------:R-:W-:Y:S01]  /*255a0*/  ST.E.U16 [R140.64+0x12], R2 ;  /* 0x000012028c007985 */ /* 0x000fe2000c101504 */
[----:B---3--:R-:W-:Y:S05]  /*255b0*/  @!P0 HFMA2.BF16_V2 R164, -RZ.H0_H0, RZ.H0_H0, -R0.H0_H0 ;  /* 0x200000ffffa48231 */ /* 0x008fea0000340900 */
[----:B------:R3:W-:Y:S01]  /*255c0*/  @!P0 STL.S16 [R1+0x38], R164 ;  /* 0x000038a401008387 */ /* 0x0007e20000100600 */
[----:B------:R-:W-:Y:S03]  /*255d0*/  PRMT R184, R164, 0x7610, R184 ;  /* 0x00007610a4b87816 */ /* 0x000fe600000000b8 */
[----:B-1----:R1:W5:Y:S01]  /*255e0*/  LDL.S16 R185, [R1+0x1c] ;  /* 0x00001c0001b97983 */ /* 0x0023620000100600 */
[----:B------:R-:W-:Y:S02]  /*255f0*/  @!P0 PRMT R0, R184, 0x5410, RZ ;  /* 0x00005410b8008816 */ /* 0x000fe400000000ff */
[----:B------:R-:W-:Y:S01]  /*25600*/  ISETP.GE.U32.AND P0, PT, R217, R139, PT ;  /* 0x0000008bd900720c */ /* 0x000fe20003f06070 */
[----:B------:R1:W5:Y:S01]  /*25610*/  LDL.S16 R168, [R1+0x24] ;  /* 0x0000240001a87983 */ /* 0x0003620000100600 */
[----:B------:R-:W-:Y:S03]  /*25620*/  PRMT R139, R171, 0x7632, R139 ;  /* 0x00007632ab8b7816 */ /* 0x000fe6000000008b */
[----:B------:R1:W5:Y:S04]  /*25630*/  LDL.S16 R184, [R1+0x18] ;  /* 0x0000180001b87983 */ /* 0x0003680000100600 */
[----:B------:R1:W-:Y:S01]  /*25640*/  ST.E.U16 [R152.64+0xe], R0 ;  /* 0x00000e0098007985 */ /* 0x0003e2000c101504 */
[----:B---3--:R-:W-:Y:S01]  /*25650*/  IMAD.WIDE.U32 R164, R165, -0x2daee0ad, RZ ;  /* 0xd2511f53a5a47825 */ /* 0x008fe200078e00ff */
[----:B----4-:R-:W-:Y:S04]  /*25660*/  @!P2 HFMA2.BF16_V2 R183, -RZ.H0_H0, RZ.H0_H0, -R137.H0_H0 ;  /* 0x200000ffffb7a231 */ /* 0x010fe80000340989 */
[----:B------:R-:W-:Y:S01]  /*25670*/  LOP3.LUT R138, R165, R244, R180, 0x96, !PT ;  /* 0x000000f4a58a7212 */ /* 0x000fe200078e96b4 */
[----:B------:R3:W-:Y:S01]  /*25680*/  @!P2 STL.S16 [R1+0x34], R183 ;  /* 0x000034b70100a387 */ /* 0x0007e20000100600 */
[----:B------:R-:W-:Y:S02]  /*25690*/  PRMT R3, R183, 0x7610, R3 ;  /* 0x00007610b7037816 */ /* 0x000fe40000000003 */
[----:B------:R-:W-:Y:S02]  /*256a0*/  LOP3.LUT R2, R138, 0xff, RZ, 0xc0, !PT ;  /* 0x000000ff8a027812 */ /* 0x000fe400078ec0ff */
[----:B------:R-:W-:Y:S02]  /*256b0*/  @!P2 PRMT R137, R3, 0x5410, RZ ;  /* 0x000054100389a816 */ /* 0x000fe400000000ff */
[----:B------:R-:W-:Y:S02]  /*256c0*/  ISETP.GE.U32.AND P2, PT, R217, R2, PT ;  /* 0x00000002d900720c */ /* 0x000fe40003f46070 */
[C---:B------:R-:W-:Y:S01]  /*256d0*/  PRMT R2, R174.reuse, 0x7632, R2 ;  /* 0x00007632ae027816 */ /* 0x040fe20000000002 */
[----:B------:R4:W-:Y:S01]  /*256e0*/  ST.E.U16 [R152.64+0x10], R137 ;  /* 0x0000108998007985 */ /* 0x0009e2000c101504 */
[----:B-1----:R-:W-:Y:S02]  /*256f0*/  PRMT R0, R174, 0x7610, R0 ;  /* 0x00007610ae007816 */ /* 0x002fe40000000000 */
[----:B------:R-:W-:Y:S03]  /*25700*/  LOP3.LUT R3, R138, 0xffff, RZ, 0xc0, !PT ;  /* 0x0000ffff8a037812 */ /* 0x000fe600078ec0ff */
[----:B--2---:R-:W-:Y:S01]  /*25710*/  @!P1 HFMA2.BF16_V2 R157, -RZ.H0_H0, RZ.H0_H0, -R0.H0_H0 ;  /* 0x200000ffff9d9231 */ /* 0x004fe20000340900 */
[----:B------:R-:W-:Y:S04]  /*25720*/  SHF.R.U32.HI R3, RZ, 0x8, R3 ;  /* 0x00000008ff037819 */ /* 0x000fe80000011603 */
[----:B------:R-:W-:Y:S02]  /*25730*/  PRMT R177, R157, 0x7610, R177 ;  /* 0x000076109db17816 */ /* 0x000fe400000000b1 */
[----:B------:R-:W-:Y:S01]  /*25740*/  LOP3.LUT R3, R3, 0xffff, RZ, 0xc0, !PT ;  /* 0x0000ffff03037812 */ /* 0x000fe200078ec0ff */
[----:B---3--:R1:W2:Y:S04]  /*25750*/  LDL.S16 R183, [R1+0x14] ;  /* 0x0000140001b77983 */ /* 0x0082a80000100600 */
[----:B------:R3:W-:Y:S01]  /*25760*/  @!P1 STL.S16 [R1+0x20], R157 ;  /* 0x0000209d01009387 */ /* 0x0007e20000100600 */
[--C-:B----4-:R-:W-:Y:S02]  /*25770*/  SHF.R.U32.HI R137, RZ, 0x18, R138.reuse ;  /* 0x00000018ff897819 */ /* 0x110fe4000001168a */
[----:B------:R-:W-:Y:S04]  /*25780*/  SHF.R.U32.HI R138, RZ, 0x10, R138 ;  /* 0x00000010ff8a7819 */ /* 0x000fe8000001168a */
[----:B------:R-:W-:Y:S02]  /*25790*/  LOP3.LUT R138, R138, 0xff, RZ, 0xc0, !PT ;  /* 0x000000ff8a8a7812 */ /* 0x000fe400078ec0ff */
[----:B---3--:R-:W-:Y:S02]  /*257a0*/  PRMT R157, R0, 0x5410, R2 ;  /* 0x00005410009d7816 */ /* 0x008fe40000000002 */
[----:B------:R-:W-:Y:S02]  /*257b0*/  @!P1 PRMT R0, R177, 0x5410, RZ ;  /* 0x00005410b1009816 */ /* 0x000fe400000000ff */
[----:B------:R1:W3:Y:S01]  /*257c0*/  LDL.S16 R177, [R1+0x10] ;  /* 0x0000100001b17983 */ /* 0x0002e20000100600 */
[----:B------:R-:W-:Y:S02]  /*257d0*/  ISETP.GE.U32.AND P1, PT, R217, R3, PT ;  /* 0x00000003d900720c */ /* 0x000fe40003f26070 */
[C---:B------:R-:W-:Y:S01]  /*257e0*/  PRMT R3, R176.reuse, 0x7632, R3 ;  /* 0x00007632b0037816 */ /* 0x040fe20000000003 */
[----:B------:R4:W-:Y:S02]  /*257f0*/  ST.E.U16 [R148.64+0x10], R0 ;  /* 0x0000100094007985 */ /* 0x0009e4000c101504 */
[----:B----4-:R-:W-:Y:S01]  /*25800*/  PRMT R0, R176, 0x7610, R0 ;  /* 0x00007610b0007816 */ /* 0x010fe20000000000 */
[----:B-----5:R-:W-:Y:S04]  /*25810*/  @!P6 HFMA2.BF16_V2 R185, -RZ.H0_H0, RZ.H0_H0, -R2.H0_H0 ;  /* 0x200000ffffb9e231 */ /* 0x020fe80000340902 */
[----:B------:R-:W-:Y:S01]  /*25820*/  @!P5 HFMA2.BF16_V2 R168, -RZ.H0_H0, RZ.H0_H0, -R0.H0_H0 ;  /* 0x200000ffffa8d231 */ /* 0x000fe20000340900 */
[----:B------:R-:W-:Y:S01]  /*25830*/  @!P6 STL.S16 [R1+0x1c], R185 ;  /* 0x00001cb90100e387 */ /* 0x000fe20000100600 */
[----:B------:R-:W-:Y:S01]  /*25840*/  PRMT R163, R185, 0x7610, R163 ;  /* 0x00007610b9a37816 */ /* 0x000fe200000000a3 */
[----:B------:R-:W-:Y:S02]  /*25850*/  @!P4 HFMA2.BF16_V2 R184, -RZ.H0_H0, RZ.H0_H0, -R3.H0_H0 ;  /* 0x200000ffffb8c231 */ /* 0x000fe40000340903 */
[----:B------:R4:W-:Y:S01]  /*25860*/  @!P5 STL.S16 [R1+0x24], R168 ;  /* 0x000024a80100d387 */ /* 0x0009e20000100600 */
[----:B------:R-:W-:Y:S02]  /*25870*/  PRMT R162, R168, 0x7610, R162 ;  /* 0x00007610a8a27816 */ /* 0x000fe400000000a2 */
[----:B------:R-:W-:Y:S02]  /*25880*/  @!P6 PRMT R2, R163, 0x5410, RZ ;  /* 0x00005410a302e816 */ /* 0x000fe400000000ff */
[----:B------:R1:W5:Y:S01]  /*25890*/  LDL.S16 R163, [R1+0xc] ;  /* 0x00000c0001a37983 */ /* 0x0003620000100600 */
[C---:B------:R-:W-:Y:S02]  /*258a0*/  ISETP.GE.U32.AND P6, PT, R217.reuse, R137, PT ;  /* 0x00000089d900720c */ /* 0x040fe40003fc6070 */
[----:B------:R-:W-:Y:S01]  /*258b0*/  LOP3.LUT R137, R166, 0xff, RZ, 0xc0, !PT ;  /* 0x000000ffa6897812 */ /* 0x000fe200078ec0ff */
[----:B------:R1:W-:Y:S01]  /*258c0*/  ST.E.U16 [R148.64+0x12], R2 ;  /* 0x0000120294007985 */ /* 0x0003e2000c101504 */
[----:B------:R-:W-:Y:S02]  /*258d0*/  PRMT R182, R184, 0x7610, R182 ;  /* 0x00007610b8b67816 */ /* 0x000fe400000000b6 */
[----:B----4-:R-:W-:Y:S02]  /*258e0*/  PRMT R168, R0, 0x5410, R3 ;  /* 0x0000541000a87816 */ /* 0x010fe40000000003 */
[----:B------:R-:W-:Y:S02]  /*258f0*/  @!P5 PRMT R0, R162, 0x5410, RZ ;  /* 0x00005410a200d816 */ /* 0x000fe400000000ff */
[----:B------:R4:W4:Y:S01]  /*25900*/  LDL.S16 R162, [R1+0x8] ;  /* 0x0000080001a27983 */ /* 0x0009220000100600 */
[----:B------:R-:W-:Y:S02]  /*25910*/  ISETP.GE.U32.AND P5, PT, R217, R137, PT ;  /* 0x00000089d900720c */ /* 0x000fe40003fa6070 */
[----:B------:R-:W-:Y:S01]  /*25920*/  PRMT R137, R169, 0x7632, R137 ;  /* 0x00007632a9897816 */ /* 0x000fe20000000089 */
[----:B------:R2:W-:Y:S01]  /*25930*/  ST.E.U16 [R218.64+0x20], R0 ;  /* 0x00002000da007985 */ /* 0x0005e2000c101504 */
[----:B------:R-:W-:Y:S02]  /*25940*/  @!P4 PRMT R3, R182, 0x5410, RZ ;  /* 0x00005410b603c816 */ /* 0x000fe400000000ff */
[----:B-1----:R-:W-:Y:S01]  /*25950*/  SHF.R.U32.HI R2, RZ, 0x10, R166 ;  /* 0x00000010ff027819 */ /* 0x002fe200000116a6 */
[----:B------:R-:W-:Y:S03]  /*25960*/  @!P4 STL.S16 [R1+0x18], R184 ;  /* 0x000018b80100c387 */ /* 0x000fe60000100600 */
[----:B------:R-:W-:Y:S01]  /*25970*/  LOP3.LUT R2, R2, 0xff, RZ, 0xc0, !PT ;  /* 0x000000ff02027812 */ /* 0x000fe200078ec0ff */
[----:B------:R1:W-:Y:S03]  /*25980*/  ST.E.U16 [R218.64+0x22], R3 ;  /* 0x00002203da007985 */ /* 0x0003e6000c101504 */
[----:B------:R-:W-:Y:S02]  /*25990*/  ISETP.GE.U32.AND P4, PT, R217, R2, PT ;  /* 0x00000002d900720c */ /* 0x000fe40003f86070 */
[----:B------:R-:W-:Y:S02]  /*259a0*/  PRMT R2, R173, 0x7610, R2 ;  /* 0x00007610ad027816 */ /* 0x000fe40000000002 */
[----:B--2---:R-:W-:Y:S04]  /*259b0*/  PRMT R0, R169, 0x7610, R0 ;  /* 0x00007610a9007816 */ /* 0x004fe80000000000 */
[----:B------:R-:W-:Y:S01]  /*259c0*/  PRMT R169, R0, 0x5410, R137 ;  /* 0x0000541000a97816 */ /* 0x000fe20000000089 */
[----:B------:R-:W-:Y:S01]  /*259d0*/  @!P0 HFMA2.BF16_V2 R183, -RZ.H0_H0, RZ.H0_H0, -R0.H0_H0 ;  /* 0x200000ffffb78231 */ /* 0x000fe20000340900 */
[----:B-1----:R-:W-:Y:S04]  /*259e0*/  LOP3.LUT R3, R166, 0xffff, RZ, 0xc0, !PT ;  /* 0x0000ffffa6037812 */ /* 0x002fe800078ec0ff */
[----:B------:R-:W-:Y:S01]  /*259f0*/  @!P0 STL.S16 [R1+0x14], R183 ;  /* 0x000014b701008387 */ /* 0x000fe20000100600 */
[----:B------:R-:W-:Y:S02]  /*25a00*/  PRMT R174, R183, 0x7610, R174 ;  /* 0x00007610b7ae7816 */ /* 0x000fe400000000ae */
[----:B------:R-:W-:Y:S01]  /*25a10*/  SHF.R.U32.HI R3, RZ, 0x8, R3 ;  /* 0x00000008ff037819 */ /* 0x000fe20000011603 */
[----:B------:R1:W2:Y:S01]  /*25a20*/  LDL.S16 R154, [R1+0x4] ;  /* 0x00000400019a7983 */ /* 0x0002a20000100600 */
[----:B------:R-:W-:Y:S02]  /*25a30*/  @!P0 PRMT R0, R174, 0x5410, RZ ;  /* 0x00005410ae008816 */ /* 0x000fe400000000ff */
[----:B------:R-:W-:Y:S01]  /*25a40*/  ISETP.GE.U32.AND P0, PT, R217, R138, PT ;  /* 0x0000008ad900720c */ /* 0x000fe20003f06070 */
[----:B------:R1:W2:Y:S01]  /*25a50*/  LDL.S16 R174, [R1] ;  /* 0x0000000001ae7983 */ /* 0x0002a20000100600 */
[----:B---3--:R-:W-:Y:S01]  /*25a60*/  @!P3 HFMA2.BF16_V2 R177, -RZ.H0_H0, RZ.H0_H0, -R137.H0_H0 ;  /* 0x200000ffffb1b231 */ /* 0x008fe20000340989 */
[----:B------:R-:W-:Y:S02]  /*25a70*/  LOP3.LUT R3, R3, 0xffff, RZ, 0xc0, !PT ;  /* 0x0000ffff03037812 */ /* 0x000fe400078ec0ff */
[----:B------:R3:W-:Y:S01]  /*25a80*/  ST.E.U16 [R140.64+0x20], R0 ;  /* 0x000020008c007985 */ /* 0x0007e2000c101504 */
[----:B------:R-:W-:Y:S02]  /*25a90*/  SHF.R.U32.HI R138, RZ, 0x18, R166 ;  /* 0x00000018ff8a7819 */ /* 0x000fe400000116a6 */
[----:B------:R-:W-:Y:S01]  /*25aa0*/  PRMT R176, R177, 0x7610, R176 ;  /* 0x00007610b1b07816 */ /* 0x000fe200000000b0 */
[----:B------:R-:W-:Y:S03]  /*25ab0*/  @!P3 STL.S16 [R1+0x10], R177 ;  /* 0x000010b10100b387 */ /* 0x000fe60000100600 */
[----:B------:R-:W-:Y:S02]  /*25ac0*/  @!P3 PRMT R137, R176, 0x5410, RZ ;  /* 0x00005410b089b816 */ /* 0x000fe400000000ff */
[----:B------:R-:W-:Y:S03]  /*25ad0*/  ISETP.GE.U32.AND P3, PT, R217, R138, PT ;  /* 0x0000008ad900720c */ /* 0x000fe60003f66070 */
[----:B------:R1:W-:Y:S10]  /*25ae0*/  ST.E.U16 [R140.64+0x22], R137 ;  /* 0x000022898c007985 */ /* 0x0003f4000c101504 */
[----:B------:R-:W-:Y:S01]  /*25af0*/  @!P3 HFMA2.BF16_V2 R249, -RZ.H0_H0, RZ.H0_H0, -R139.H0_H0 ;  /* 0x200000fffff9b231 */ /* 0x000fe2000034098b */
[----:B---3--:R-:W-:Y:S02]  /*25b00*/  PRMT R0, R173, 0x7632, R0 ;  /* 0x00007632ad007816 */ /* 0x008fe40000000000 */
[----:B------:R-:W-:Y:S02]  /*25b10*/  SHF.R.U32.HI R173, RZ, 0x10, R150 ;  /* 0x00000010ffad7819 */ /* 0x000fe40000011696 */
[----:B------:R-:W-:Y:S02]  /*25b20*/  PRMT R197, R2, 0x5410, R0 ;  /* 0x0000541002c57816 */ /* 0x000fe40000000000 */
[----:B-1----:R-:W-:Y:S01]  /*25b30*/  LOP3.LUT R137, R164, 0xff, RZ, 0xc0, !PT ;  /* 0x000000ffa4897812 */ /* 0x002fe200078ec0ff */
[----:B-----5:R-:W-:Y:S05]  /*25b40*/  @!P2 HFMA2.BF16_V2 R163, -RZ.H0_H0, RZ.H0_H0, -R2.H0_H0 ;  /* 0x200000ffffa3a231 */ /* 0x020fea0000340902 */
[----:B------:R-:W-:Y:S01]  /*25b50*/  PRMT R161, R163, 0x7610, R161 ;  /* 0x00007610a3a17816 */ /* 0x000fe200000000a1 */
[----:B------:R1:W-:Y:S03]  /*25b60*/  @!P2 STL.S16 [R1+0xc], R163 ;  /* 0x00000ca30100a387 */ /* 0x0003e60000100600 */
[----:B------:R-:W-:Y:S02]  /*25b70*/  @!P2 PRMT R2, R161, 0x5410, RZ ;  /* 0x00005410a102a816 */ /* 0x000fe400000000ff */
[C---:B------:R-:W-:Y:S02]  /*25b80*/  ISETP.GE.U32.AND P2, PT, R217.reuse, R3, PT ;  /* 0x00000003d900720c */ /* 0x040fe40003f46070 */
[----:B------:R-:W-:Y:S01]  /*25b90*/  PRMT R3, R170, 0x7610, R3 ;  /* 0x00007610aa037816 */ /* 0x000fe20000000003 */
[----:B------:R3:W-:Y:S01]  /*25ba0*/  ST.E.U16 [R152.64+0x1e], R2 ;  /* 0x00001e0298007985 */ /* 0x0007e2000c101504 */
[----:B------:R-:W-:Y:S01]  /*25bb0*/  LOP3.LUT R161, R142, 0xff, RZ, 0xc0, !PT ;  /* 0x000000ff8ea17812 */ /* 0x000fe200078ec0ff */
[----:B----4-:R-:W-:Y:S05]  /*25bc0*/  @!P1 HFMA2.BF16_V2 R162, -RZ.H0_H0, RZ.H0_H0, -R0.H0_H0 ;  /* 0x200000ffffa29231 */ /* 0x010fea0000340900 */
[----:B------:R-:W-:Y:S01]  /*25bd0*/  PRMT R138, R162, 0x7610, R138 ;  /* 0x00007610a28a7816 */ /* 0x000fe2000000008a */
[----:B------:R4:W-:Y:S01]  /*25be0*/  @!P1 STL.S16 [R1+0x8], R162 ;  /* 0x000008a201009387 */ /* 0x0009e20000100600 */
[----:B-1----:R-:W-:Y:S02]  /*25bf0*/  SHF.R.U32.HI R163, RZ, 0x18, R142 ;  /* 0x00000018ffa37819 */ /* 0x002fe4000001168e */
[----:B------:R-:W-:Y:S02]  /*25c00*/  @!P1 PRMT R0, R138, 0x5410, RZ ;  /* 0x000054108a009816 */ /* 0x000fe400000000ff */
[----:B------:R-:W-:Y:S02]  /*25c10*/  ISETP.GE.U32.AND P1, PT, R217, R137, PT ;  /* 0x00000089d900720c */ /* 0x000fe40003f26070 */
[----:B------:R-:W-:Y:S01]  /*25c20*/  PRMT R137, R170, 0x7632, R137 ;  /* 0x00007632aa897816 */ /* 0x000fe20000000089 */
[----:B------:R1:W-:Y:S01]  /*25c30*/  ST.E.U16 [R152.64+0x20], R0 ;  /* 0x0000200098007985 */ /* 0x0003e2000c101504 */
[----:B------:R-:W-:Y:S02]  /*25c40*/  LOP3.LUT R138, R164, 0xffff, RZ, 0xc0, !PT ;  /* 0x0000ffffa48a7812 */ /* 0x000fe400078ec0ff */
[----:B------:R-:W-:Y:S02]  /*25c50*/  PRMT R196, R3, 0x5410, R137 ;  /* 0x0000541003c47816 */ /* 0x000fe40000000089 */
[----:B------:R-:W-:Y:S02]  /*25c60*/  SHF.R.U32.HI R138, RZ, 0x8, R138 ;  /* 0x00000008ff8a7819 */ /* 0x000fe4000001168a */
[----:B---3--:R-:W-:Y:S02]  /*25c70*/  SHF.R.U32.HI R2, RZ, 0x10, R164 ;  /* 0x00000010ff027819 */ /* 0x008fe400000116a4 */
[----:B------:R-:W-:Y:S01]  /*25c80*/  LOP3.LUT R138, R138, 0xffff, RZ, 0xc0, !PT ;  /* 0x0000ffff8a8a7812 */ /* 0x000fe200078ec0ff */
[----:B------:R-:W-:Y:S01]  /*25c90*/  @!P1 HFMA2.BF16_V2 R248, -RZ.H0_H0, RZ.H0_H0, -R136.H0_H0 ;  /* 0x200000fffff89231 */ /* 0x000fe20000340988 */
[----:B----4-:R-:W-:Y:S02]  /*25ca0*/  SHF.R.U32.HI R162, RZ, 0x10, R142 ;  /* 0x00000010ffa27819 */ /* 0x010fe4000001168e */
[----:B-1----:R-:W-:Y:S01]  /*25cb0*/  PRMT R0, R172, 0x7610, R0 ;  /* 0x00007610ac007816 */ /* 0x002fe20000000000 */
[----:B--2---:R-:W-:Y:S04]  /*25cc0*/  @!P0 HFMA2.BF16_V2 R154, -RZ.H0_H0, RZ.H0_H0, -R3.H0_H0 ;  /* 0x200000ffff9a8231 */ /* 0x004fe80000340903 */
[----:B------:R-:W-:Y:S02]  /*25cd0*/  @!P5 HFMA2.BF16_V2 R252, -RZ.H0_H0, RZ.H0_H0, -R0.H0_H0 ;  /* 0x200000fffffcd231 */ /* 0x000fe40000340900 */
[----:B------:R-:W-:Y:S01]  /*25ce0*/  @!P6 HFMA2.BF16_V2 R174, -RZ.H0_H0, RZ.H0_H0, -R137.H0_H0 ;  /* 0x200000ffffaee231 */ /* 0x000fe20000340989 */
[----:B------:R-:W-:Y:S01]  /*25cf0*/  PRMT R170, R154, 0x7610, R170 ;  /* 0x000076109aaa7816 */ /* 0x000fe200000000aa */
[----:B------:R1:W-:Y:S03]  /*25d00*/  @!P0 STL.S16 [R1+0x4], R154 ;  /* 0x0000049a01008387 */ /* 0x0003e60000100600 */
[----:B------:R-:W-:Y:S01]  /*25d10*/  @!P0 PRMT R3, R170, 0x5410, RZ ;  /* 0x00005410aa038816 */ /* 0x000fe200000000ff */
[----:B------:R2:W-:Y:S01]  /*25d20*/  @!P6 STL.S16 [R1], R174 ;  /* 0x000000ae0100e387 */ /* 0x0005e20000100600 */
[----:B------:R-:W-:Y:S02]  /*25d30*/  ISETP.GE.U32.AND P0, PT, R217, R138, PT ;  /* 0x0000008ad900720c */ /* 0x000fe40003f06070 */
[----:B------:R-:W-:Y:S01]  /*25d40*/  PRMT R142, R174, 0x7610, R142 ;  /* 0x00007610ae8e7816 */ /* 0x000fe2000000008e */
[----:B------:R3:W-:Y:S01]  /*25d50*/  ST.E.U16 [R148.64+0x20], R3 ;  /* 0x0000200394007985 */ /* 0x0007e2000c101504 */
[----:B------:R-:W-:Y:S02]  /*25d60*/  PRMT R138, R172, 0x7632, R138 ;  /* 0x00007632ac8a7816 */ /* 0x000fe4000000008a */
[----:B------:R-:W-:Y:S01]  /*25d70*/  @!P6 PRMT R137, R142, 0x5410, RZ ;  /* 0x000054108e89e816 */ /* 0x000fe200000000ff */
[----:B------:R-:W4:Y:S01]  /*25d80*/  LDL R240, [R1+0xd8] ;  /* 0x0000d80001f07983 */ /* 0x000f220000100800 */
[----:B------:R-:W-:Y:S01]  /*25d90*/  SHF.R.U32.HI R142, RZ, 0x18, R164 ;  /* 0x00000018ff8e7819 */ /* 0x000fe200000116a4 */
[----:B------:R-:W-:Y:S02]  /*25da0*/  @!P2 HFMA2.BF16_V2 R251, -RZ.H0_H0, RZ.H0_H0, -R138.H0_H0 ;  /* 0x200000fffffba231 */ /* 0x000fe4000034098a */
[----:B------:R5:W-:Y:S01]  /*25db0*/  ST.E.U16 [R148.64+0x22], R137 ;  /* 0x0000228994007985 */ /* 0x000be2000c101504 */
[----:B-1----:R-:W-:Y:S02]  /*25dc0*/  LOP3.LUT R154, R151, R186, R160, 0x96, !PT ;  /* 0x000000ba979a7212 */ /* 0x002fe400078e96a0 */
[----:B--2---:R-:W-:Y:S02]  /*25dd0*/  SHF.R.U32.HI R174, RZ, 0x18, R150 ;  /* 0x00000018ffae7819 */ /* 0x004fe40000011696 */
[----:B---3--:R-:W-:Y:S02]  /*25de0*/  LOP3.LUT R3, R2, 0xff, RZ, 0xc0, !PT ;  /* 0x000000ff02037812 */ /* 0x008fe400078ec0ff */
[----:B------:R-:W-:Y:S02]  /*25df0*/  PRMT R2, R171, 0x7610, R2 ;  /* 0x00007610ab027816 */ /* 0x000fe40000000002 */
[----:B------:R-:W-:Y:S02]  /*25e00*/  ISETP.GE.U32.AND P6, PT, R217, R3, PT ;  /* 0x00000003d900720c */ /* 0x000fe40003fc6070 */
[----:B------:R-:W-:Y:S01]  /*25e10*/  SHF.R.U32.HI R3, RZ, 0x8, R143 ;  /* 0x00000008ff037819 */ /* 0x000fe2000001168f */
[----:B------:R-:W-:Y:S01]  /*25e20*/  @!P4 HFMA2.BF16_V2 R250, -RZ.H0_H0, RZ.H0_H0, -R2.H0_H0 ;  /* 0x200000fffffac231 */ /* 0x000fe20000340902 */
[----:B------:R-:W-:Y:S02]  /*25e30*/  PRMT R171, R0, 0x5410, R138 ;  /* 0x0000541000ab7816 */ /* 0x000fe4000000008a */
[----:B------:R-:W-:Y:S02]  /*25e40*/  @!P5 PRMT R0, R252, 0x5410, RZ ;  /* 0x00005410fc00d816 */ /* 0x000fe400000000ff */
[--C-:B------:R-:W-:Y:S02]  /*25e50*/  PRMT R172, R161, 0x5410, R3.reuse ;  /* 0x00005410a1ac7816 */ /* 0x100fe40000000003 */
[----:B------:R-:W-:Y:S01]  /*25e60*/  PRMT R3, R136, 0x7632, R3 ;  /* 0x0000763288037816 */ /* 0x000fe20000000003 */
[----:B------:R1:W-:Y:S01]  /*25e70*/  ST.E.U16 [R218.64+0x30], R0 ;  /* 0x00003000da007985 */ /* 0x0003e2000c101504 */
[----:B------:R-:W-:Y:S02]  /*25e80*/  @!P2 PRMT R138, R251, 0x5410, RZ ;  /* 0x00005410fb8aa816 */ /* 0x000fe400000000ff */
[----:B------:R-:W-:Y:S01]  /*25e90*/  PRMT R170, R2, 0x5410, R139 ;  /* 0x0000541002aa7816 */ /* 0x000fe2000000008b */
[----:B------:R-:W-:Y:S01]  /*25ea0*/  @!P0 HFMA2.BF16_V2 R247, -RZ.H0_H0, RZ.H0_H0, -R3.H0_H0 ;  /* 0x200000fffff78231 */ /* 0x000fe20000340903 */
[----:B------:R-:W-:Y:S01]  /*25eb0*/  @!P4 PRMT R2, R250, 0x5410, RZ ;  /* 0x00005410fa02c816 */ /* 0x000fe200000000ff */
[----:B------:R2:W-:Y:S01]  /*25ec0*/  ST.E.U16 [R218.64+0x32], R138 ;  /* 0x0000328ada007985 */ /* 0x0005e2000c101504 */
[----:B------:R-:W-:Y:S02]  /*25ed0*/  @!P3 PRMT R139, R249, 0x5410, RZ ;  /* 0x00005410f98bb816 */ /* 0x000fe400000000ff */
[----:B------:R-:W-:Y:S01]  /*25ee0*/  PRMT R211, R136, 0x5410, R3 ;  /* 0x0000541088d37816 */ /* 0x000fe20000000003 */
[----:B------:R3:W-:Y:S01]  /*25ef0*/  ST.E.U16 [R140.64+0x30], R2 ;  /* 0x000030028c007985 */ /* 0x0007e2000c101504 */
[----:B------:R-:W-:Y:S02]  /*25f00*/  @!P0 PRMT R3, R247, 0x5410, RZ ;  /* 0x00005410f7038816 */ /* 0x000fe400000000ff */
[----:B------:R-:W-:Y:S01]  /*25f10*/  ISETP.GE.U32.AND P5, PT, R217, R142, PT ;  /* 0x0000008ed900720c */ /* 0x000fe20003fa6070 */
[----:B------:R3:W-:Y:S01]  /*25f20*/  ST.E.U16 [R140.64+0x32], R139 ;  /* 0x0000328b8c007985 */ /* 0x0007e2000c101504 */
[----:B------:R-:W-:Y:S02]  /*25f30*/  @!P1 PRMT R136, R248, 0x5410, RZ ;  /* 0x00005410f8889816 */ /* 0x000fe400000000ff */
[----:B------:R-:W-:Y:S01]  /*25f40*/  LOP3.LUT R142, R150, 0xffff, RZ, 0xc0, !PT ;  /* 0x0000ffff968e7812 */ /* 0x000fe200078ec0ff */
[----:B------:R3:W-:Y:S01]  /*25f50*/  ST.E.U16 [R152.64+0x30], R3 ;  /* 0x0000300398007985 */ /* 0x0007e2000c101504 */
[----:B-----5:R-:W-:Y:S02]  /*25f60*/  LOP3.LUT R137, R162, 0xff, RZ, 0xc0, !PT ;  /* 0x000000ffa2897812 */ /* 0x020fe400078ec0ff */
[----:B------:R-:W-:Y:S01]  /*25f70*/  LOP3.LUT R161, R150, 0xff, RZ, 0xc0, !PT ;  /* 0x000000ff96a17812 */ /* 0x000fe200078ec0ff */
[----:B------:R-:W-:Y:S01]  /*25f80*/  ST.E.U16 [R152.64+0x2e], R136 ;  /* 0x00002e8898007985 */ /* 0x000fe2000c101504 */
[----:B------:R-:W-:Y:S02]  /*25f90*/  PRMT R163, R137, 0x5410, R163 ;  /* 0x0000541089a37816 */ /* 0x000fe400000000a3 */
[----:B------:R-:W-:Y:S02]  /*25fa0*/  LOP3.LUT R137, R155, 0xff, RZ, 0xc0, !PT ;  /* 0x000000ff9b897812 */ /* 0x000fe400078ec0ff */
[C---:B-1----:R-:W-:Y:S05]  /*25fb0*/  PRMT R0, R175.reuse, 0x7632, R0 ;  /* 0x00007632af007816 */ /* 0x042fea0000000000 */
[----:B------:R-:W-:Y:S01]  /*25fc0*/  @!P5 HFMA2.BF16_V2 R245, -RZ.H0_H0, RZ.H0_H0, -R0.H0_H0 ;  /* 0x200000fffff5d231 */ /* 0x000fe20000340900 */
[----:B--2---:R-:W-:Y:S02]  /*25fd0*/  SHF.R.U32.HI R138, RZ, 0x8, R142 ;  /* 0x00000008ff8a7819 */ /* 0x004fe4000001168e */
[----:B------:R-:W-:Y:S02]  /*25fe0*/  IADD3 R218, P0, R218, -0x40, RZ ;  /* 0xffffffc0dada7810 */ /* 0x000fe40007f1e0ff */
[----:B---3--:R-:W-:Y:S02]  /*25ff0*/  PRMT R2, R175, 0x7610, R2 ;  /* 0x00007610af027816 */ /* 0x008fe40000000002 */
[----:B------:R-:W-:Y:S01]  /*26000*/  PRMT R161, R161, 0x5410, R138 ;  /* 0x00005410a1a17816 */ /* 0x000fe2000000008a */
[--C-:B------:R-:W-:Y:S01]  /*26010*/  HSET2.LE.AND R138, R172, R221.reuse, PT ;  /* 0x000000ddac8a7233 */ /* 0x100fe20003803000 */
[----:B------:R-:W-:Y:S01]  /*26020*/  IADD3.X R219, R219, -0x1, RZ, P0, !PT ;  /* 0xffffffffdbdb7810 */ /* 0x000fe200007fe4ff */
[----:B------:R-:W-:Y:S02]  /*26030*/  @!P6 HFMA2.BF16_V2 R246, -RZ.H0_H0, RZ.H0_H0, -R2.H0_H0 ;  /* 0x200000fffff6e231 */ /* 0x000fe40000340902 */
[--C-:B------:R-:W-:Y:S01]  /*26040*/  HSET2.LE.AND R139, R163, R221.reuse, PT ;  /* 0x000000dda38b7233 */ /* 0x100fe20003803000 */
[----:B------:R-:W-:Y:S02]  /*26050*/  PRMT R3, R2, 0x5410, R0 ;  /* 0x0000541002037816 */ /* 0x000fe40000000000 */
[----:B------:R-:W-:Y:S02]  /*26060*/  @!P5 PRMT R0, R245, 0x5410, RZ ;  /* 0x00005410f500d816 */ /* 0x000fe400000000ff */
[----:B------:R-:W-:Y:S02]  /*26070*/  @!P6 PRMT R2, R246, 0x5410, RZ ;  /* 0x00005410f602e816 */ /* 0x000fe400000000ff */
[----:B------:R-:W-:Y:S01]  /*26080*/  LOP3.LUT R138, R144, R138, RZ, 0xc0, !PT ;  /* 0x0000008a908a7212 */ /* 0x000fe200078ec0ff */
[----:B------:R1:W-:Y:S01]  /*26090*/  ST.E.U16 [R148.64+0x32], R0 ;  /* 0x0000320094007985 */ /* 0x0003e2000c101504 */
[----:B------:R-:W-:Y:S03]  /*260a0*/  LOP3.LUT R139, R145, R139, RZ, 0xc0, !PT ;  /* 0x0000008b918b7212 */ /* 0x000fe600078ec0ff */
[----:B------:R2:W-:Y:S04]  /*260b0*/  ST.E.U16 [R148.64+0x30], R2 ;  /* 0x0000300294007985 */ /* 0x0005e8000c101504 */
[----:B------:R-:W3:Y:S08]  /*260c0*/  LDSM.16.MT88.4 R140, [R201+0xa000] ;  /* 0x00a00000c98c783b */ /* 0x000ef00000004200 */
[----:B------:R-:W5:Y:S08]  /*260d0*/  LDSM.16.MT88.4 R148, [R203+0xa000] ;  /* 0x00a00000cb94783b */ /* 0x000f700000004200 */
[----:B------:R-:W-:Y:S01]  /*260e0*/  LDSM.16.MT88.4 R184, [R201+0xb800] ;  /* 0x00b80000c9b8783b */ /* 0x000fe20000004200 */
[----:B-1----:R-:W-:Y:S04]  /*260f0*/  LOP3.LUT R0, R155, 0xffff, RZ, 0xc0, !PT ;  /* 0x0000ffff9b007812 */ /* 0x002fe800078ec0ff */
[----:B------:R-:W-:Y:S03]  /*26100*/  SHF.R.U32.HI R136, RZ, 0x8, R0 ;  /* 0x00000008ff887819 */ /* 0x000fe60000011600 */
[----:B------:R-:W-:Y:S01]  /*26110*/  LDSM.16.MT88.4 R188, [R203+0xb800] ;  /* 0x00b80000cbbc783b */ /* 0x000fe20000004200 */
[C---:B------:R-:W-:Y:S02]  /*26120*/  LOP3.LUT R0, R154.reuse, 0xffff, RZ, 0xc0, !PT ;  /* 0x0000ffff9a007812 */ /* 0x040fe400078ec0ff */
[--C-:B--2---:R-:W-:Y:S02]  /*26130*/  SHF.R.U32.HI R2, RZ, 0x10, R155.reuse ;  /* 0x00000010ff027819 */ /* 0x104fe4000001169b */
[----:B------:R-:W-:Y:S02]  /*26140*/  PRMT R137, R137, 0x5410, R136 ;  /* 0x0000541089897816 */ /* 0x000fe40000000088 */
[----:B------:R-:W-:Y:S01]  /*26150*/  LOP3.LUT R136, R154, 0xff, RZ, 0xc0, !PT ;  /* 0x000000ff9a887812 */ /* 0x000fe200078ec0ff */
[----:B------:R-:W-:Y:S01]  /*26160*/  LDSM.16.MT88.4 R192, [R206+0xb800] ;  /* 0x00b80000cec0783b */ /* 0x000fe20000004200 */
[----:B------:R-:W-:Y:S02]  /*26170*/  SHF.R.U32.HI R0, RZ, 0x8, R0 ;  /* 0x00000008ff007819 */ /* 0x000fe40000011600 */
[----:B------:R-:W-:Y:S02]  /*26180*/  SHF.R.U32.HI R155, RZ, 0x18, R155 ;  /* 0x00000018ff9b7819 */ /* 0x000fe4000001169b */
[----:B------:R-:W-:Y:S02]  /*26190*/  LOP3.LUT R2, R2, 0xff, RZ, 0xc0, !PT ;  /* 0x000000ff02027812 */ /* 0x000fe400078ec0ff */
[----:B------:R-:W-:Y:S01]  /*261a0*/  PRMT R160, R136, 0x5410, R0 ;  /* 0x0000541088a07816 */ /* 0x000fe20000000000 */
[--C-:B------:R-:W-:Y:S01]  /*261b0*/  HSET2.LE.AND R136, R137, R221.reuse, PT ;  /* 0x000000dd89887233 */ /* 0x100fe20003803000 */
[----:B------:R-:W-:Y:S02]  /*261c0*/  PRMT R2, R2, 0x5410, R155 ;  /* 0x0000541002027816 */ /* 0x000fe4000000009b */
[--C-:B------:R-:W-:Y:S01]  /*261d0*/  SHF.R.U32.HI R0, RZ, 0x10, R154.reuse ;  /* 0x00000010ff007819 */ /* 0x100fe2000001169a */
[--C-:B------:R-:W-:Y:S01]  /*261e0*/  HSET2.LE.AND R144, R160, R221.reuse, PT ;  /* 0x000000dda0907233 */ /* 0x100fe20003803000 */
[----:B------:R-:W-:Y:S01]  /*261f0*/  SHF.R.U32.HI R154, RZ, 0x18, R154 ;  /* 0x00000018ff9a7819 */ /* 0x000fe2000001169a */
[--C-:B------:R-:W-:Y:S01]  /*26200*/  HSET2.LE.AND R137, R2, R221.reuse, PT ;  /* 0x000000dd02897233 */ /* 0x100fe20003803000 */
[----:B------:R-:W-:Y:S02]  /*26210*/  LOP3.LUT R0, R0, 0xff, RZ, 0xc0, !PT ;  /* 0x000000ff00007812 */ /* 0x000fe400078ec0ff */
[----:B------:R-:W-:Y:S02]  /*26220*/  LOP3.LUT R136, R147, R136, RZ, 0xc0, !PT ;  /* 0x0000008893887212 */ /* 0x000fe400078ec0ff */
[----:B------:R-:W-:Y:S02]  /*26230*/  LOP3.LUT R147, R173, 0xff, RZ, 0xc0, !PT ;  /* 0x000000ffad937812 */ /* 0x000fe400078ec0ff */
[----:B------:R-:W-:Y:S02]  /*26240*/  PRMT R0, R0, 0x5410, R154 ;  /* 0x0000541000007816 */ /* 0x000fe4000000009a */
[----:B------:R-:W-:Y:S01]  /*26250*/  PRMT R147, R147, 0x5410, R174 ;  /* 0x0000541093937816 */ /* 0x000fe200000000ae */
[----:B------:R-:W1:Y:S01]  /*26260*/  LDSM.16.MT88.4 R152, [R206+0xa000] ;  /* 0x00a00000ce98783b */ /* 0x000e620000004200 */
[----:B------:R-:W-:Y:S01]  /*26270*/  LOP3.LUT R137, R146, R137, RZ, 0xc0, !PT ;  /* 0x0000008992897212 */ /* 0x000fe200078ec0ff */
[--C-:B------:R-:W-:Y:S01]  /*26280*/  HSET2.LE.AND R146, R161, R221.reuse, PT ;  /* 0x000000dda1927233 */ /* 0x100fe20003803000 */
[----:B------:R-:W-:Y:S01]  /*26290*/  LOP3.LUT R144, R159, R144, RZ, 0xc0, !PT ;  /* 0x000000909f907212 */ /* 0x000fe200078ec0ff */
[--C-:B------:R-:W-:Y:S01]  /*262a0*/  HSET2.LE.AND R145, R0, R221.reuse, PT ;  /* 0x000000dd00917233 */ /* 0x100fe20003803000 */
[----:B------:R-:W-:Y:S01]  /*262b0*/  LOP3.LUT R0, R167, R244, R178, 0x96, !PT ;  /* 0x000000f4a7007212 */ /* 0x000fe200078e96b2 */
[--C-:B------:R-:W-:Y:S01]  /*262c0*/  HSET2.LE.AND R147, R147, R221.reuse, PT ;  /* 0x000000dd93937233 */ /* 0x100fe20003803000 */
[----:B------:R-:W-:Y:S01]  /*262d0*/  LOP3.LUT R146, R156, R146, RZ, 0xc0, !PT ;  /* 0x000000929c927212 */ /* 0x000fe200078ec0ff */
[-C--:B---3--:R-:W-:Y:S01]  /*262e0*/  HMMA.16816.F32.BF16 R4, R136, R140.reuse, R4 ;  /* 0x0000008c8804723c */ /* 0x088fe20000041804 */
[----:B------:R-:W-:Y:S01]  /*262f0*/  LOP3.LUT R145, R158, R145, RZ, 0xc0, !PT ;  /* 0x000000919e917212 */ /* 0x000fe200078ec0ff */
[----:B------:R-:W-:Y:S01]  /*26300*/  LDSM.16.MT88.4 R160, [R206+0xb000] ;  /* 0x00b00000cea0783b */ /* 0x000fe20000004200 */
[----:B------:R-:W-:Y:S02]  /*26310*/  LOP3.LUT R147, R157, R147, RZ, 0xc0, !PT ;  /* 0x000000939d937212 */ /* 0x000fe400078ec0ff */
[----:B------:R-:W-:Y:S05]  /*26320*/  LOP3.LUT R2, R165, R244, R180, 0x96, !PT ;  /* 0x000000f4a5027212 */ /* 0x000fea00078e96b4 */
[C---:B------:R-:W-:Y:S01]  /*26330*/  HMMA.16816.F32.BF16 R8, R144.reuse, R140, R8 ;  /* 0x0000008c9008723c */ /* 0x040fe20000041808 */
[----:B------:R-:W-:Y:S07]  /*26340*/  LDSM.16.MT88.4 R156, [R201+0xb000] ;  /* 0x00b00000c99c783b */ /* 0x000fee0000004200 */
[-C--:B------:R-:W-:Y:S01]  /*26350*/  HMMA.16816.F32.BF16 R12, R144, R142.reuse, R12 ;  /* 0x0000008e900c723c */ /* 0x080fe2000004180c */
[----:B------:R-:W-:Y:S07]  /*26360*/  LDSM.16.MT88.4 R176, [R206+0xa800] ;  /* 0x00a80000ceb0783b */ /* 0x000fee0000004200 */
[C---:B------:R-:W-:Y:S01]  /*26370*/  HMMA.16816.F32.BF16 R16, R136.reuse, R142, R16 ;  /* 0x0000008e8810723c */ /* 0x040fe20000041810 */
[----:B------:R-:W2:Y:S07]  /*26380*/  LDSM.16.MT88.4 R140, [R205+0xa000] ;  /* 0x00a00000cd8c783b */ /* 0x000eae0000004200 */
[-C--:B-----5:R-:W-:Y:S01]  /*26390*/  HMMA.16816.F32.BF16 R20, R136, R148.reuse, R20 ;  /* 0x000000948814723c */ /* 0x0a0fe20000041814 */
[----:B------:R-:W-:Y:S07]  /*263a0*/  LDSM.16.MT88.4 R180, [R205+0xa800] ;  /* 0x00a80000cdb4783b */ /* 0x000fee0000004200 */
[C---:B------:R-:W-:Y:S08]  /*263b0*/  HMMA.16816.F32.BF16 R24, R144.reuse, R148, R24 ;  /* 0x000000949018723c */ /* 0x040ff00000041818 */
[-C--:B------:R-:W-:Y:S08]  /*263c0*/  HMMA.16816.F32.BF16 R28, R144, R150.reuse, R28 ;  /* 0x00000096901c723c */ /* 0x080ff0000004181c */
[C---:B------:R-:W-:Y:S01]  /*263d0*/  HMMA.16816.F32.BF16 R32, R136.reuse, R150, R32 ;  /* 0x000000968820723c */ /* 0x040fe20000041820 */
[----:B------:R-:W3:Y:S07]  /*263e0*/  LDSM.16.MT88.4 R148, [R203+0xb000] ;  /* 0x00b00000cb94783b */ /* 0x000eee0000004200 */
[-C--:B-1----:R-:W-:Y:S08]  /*263f0*/  HMMA.16816.F32.BF16 R36, R136, R152.reuse, R36 ;  /* 0x000000988824723c */ /* 0x082ff00000041824 */
[C---:B------:R-:W-:Y:S07]  /*26400*/  HMMA.16816.F32.BF16 R40, R144.reuse, R152, R40 ;  /* 0x000000989028723c */ /* 0x040fee0000041828 */
[----:B------:R-:W-:Y:S01]  /*26410*/  SHF.R.U32.HI R153, RZ, 0x10, R166 ;  /* 0x00000010ff997819 */ /* 0x000fe200000116a6 */
[-C--:B------:R-:W-:Y:S04]  /*26420*/  HMMA.16816.F32.BF16 R44, R144, R154.reuse, R44 ;  /* 0x0000009a902c723c */ /* 0x080fe8000004182c */
[----:B------:R-:W-:Y:S04]  /*26430*/  LOP3.LUT R153, R153, 0xff, RZ, 0xc0, !PT ;  /* 0x000000ff99997812 */ /* 0x000fe800078ec0ff */
[C---:B------:R-:W-:Y:S07]  /*26440*/  HMMA.16816.F32.BF16 R48, R136.reuse, R154, R48 ;  /* 0x0000009a8830723c */ /* 0x040fee0000041830 */
[----:B------:R-:W-:Y:S01]  /*26450*/  LOP3.LUT R155, R164, 0xff, RZ, 0xc0, !PT ;  /* 0x000000ffa49b7812 */ /* 0x000fe200078ec0ff */
[-C--:B--2---:R-:W-:Y:S08]  /*26460*/  HMMA.16816.F32.BF16 R52, R136, R140.reuse, R52 ;  /* 0x0000008c8834723c */ /* 0x084ff00000041834 */
[C---:B------:R-:W-:Y:S08]  /*26470*/  HMMA.16816.F32.BF16 R56, R144.reuse, R140, R56 ;  /* 0x0000008c9038723c */ /* 0x040ff00000041838 */
[-C--:B------:R-:W-:Y:S08]  /*26480*/  HMMA.16816.F32.BF16 R60, R144, R142.reuse, R60 ;  /* 0x0000008e903c723c */ /* 0x080ff0000004183c */
[C---:B------:R-:W-:Y:S01]  /*26490*/  HMMA.16816.F32.BF16 R64, R136.reuse, R142, R64 ;  /* 0x0000008e8840723c */ /* 0x040fe20000041840 */
[----:B------:R-:W1:Y:S07]  /*264a0*/  LDSM.16.MT88.4 R140, [R205+0xb000] ;  /* 0x00b00000cd8c783b */ /* 0x000e6e0000004200 */
[-C--:B------:R-:W-:Y:S08]  /*264b0*/  HMMA.16816.F32.BF16 R68, R136, R156.reuse, R68 ;  /* 0x0000009c8844723c */ /* 0x080ff00000041844 */
[C---:B------:R-:W-:Y:S01]  /*264c0*/  HMMA.16816.F32.BF16 R72, R144.reuse, R156, R72 ;  /* 0x0000009c9048723c */ /* 0x040fe20000041848 */
[----:B----4-:R-:W-:Y:S06]  /*264d0*/  ISETP.GT.AND P1, PT, R222, R240, PT ;  /* 0x000000f0de00720c */ /* 0x010fec0003f24270 */
[----:B------:R-:W-:Y:S01]  /*264e0*/  LOP3.LUT R156, R166, 0xff, RZ, 0xc0, !PT ;  /* 0x000000ffa69c7812 */ /* 0x000fe200078ec0ff */
[-C--:B------:R-:W-:Y:S08]  /*264f0*/  HMMA.16816.F32.BF16 R76, R144, R158.reuse, R76 ;  /* 0x0000009e904c723c */ /* 0x080ff0000004184c */
[C---:B------:R-:W-:Y:S08]  /*26500*/  HMMA.16816.F32.BF16 R80, R136.reuse, R158, R80 ;  /* 0x0000009e8850723c */ /* 0x040ff00000041850 */
[-C--:B---3--:R-:W-:Y:S08]  /*26510*/  HMMA.16816.F32.BF16 R84, R136, R148.reuse, R84 ;  /* 0x000000948854723c */ /* 0x088ff00000041854 */
[C---:B------:R-:W-:Y:S07]  /*26520*/  HMMA.16816.F32.BF16 R88, R144.reuse, R148, R88 ;  /* 0x000000949058723c */ /* 0x040fee0000041858 */
[----:B------:R-:W-:Y:S01]  /*26530*/  LOP3.LUT R148, R164, 0xffff, RZ, 0xc0, !PT ;  /* 0x0000ffffa4947812 */ /* 0x000fe200078ec0ff */
[-C--:B------:R-:W-:Y:S01]  /*26540*/  HMMA.16816.F32.BF16 R92, R144, R150.reuse, R92 ;  /* 0x00000096905c723c */ /* 0x080fe2000004185c */
[--C-:B------:R-:W-:Y:S03]  /*26550*/  SHF.R.U32.HI R149, RZ, 0x10, R164.reuse ;  /* 0x00000010ff957819 */ /* 0x100fe600000116a4 */
[----:B------:R-:W-:Y:S02]  /*26560*/  SHF.R.U32.HI R164, RZ, 0x18, R164 ;  /* 0x00000018ffa47819 */ /* 0x000fe400000116a4 */
[----:B------:R-:W-:Y:S02]  /*26570*/  SHF.R.U32.HI R152, RZ, 0x8, R148 ;  /* 0x00000008ff987819 */ /* 0x000fe40000011694 */
[C---:B------:R-:W-:Y:S01]  /*26580*/  HMMA.16816.F32.BF16 R96, R136.reuse, R150, R96 ;  /* 0x000000968860723c */ /* 0x040fe20000041860 */
[----:B------:R-:W-:Y:S03]  /*26590*/  LOP3.LUT R148, R0, 0xff, RZ, 0xc0, !PT ;  /* 0x000000ff00947812 */ /* 0x000fe600078ec0ff */
[----:B------:R-:W-:Y:S02]  /*265a0*/  PRMT R155, R155, 0x5410, R152 ;  /* 0x000054109b9b7816 */ /* 0x000fe40000000098 */
[----:B------:R-:W-:Y:S02]  /*265b0*/  SHF.R.U32.HI R152, RZ, 0x18, R0 ;  /* 0x00000018ff987819 */ /* 0x000fe40000011600 */
[-C--:B------:R-:W-:Y:S01]  /*265c0*/  HMMA.16816.F32.BF16 R100, R136, R160.reuse, R100 ;  /* 0x000000a08864723c */ /* 0x080fe20000041864 */
[----:B------:R-:W-:Y:S03]  /*265d0*/  LOP3.LUT R150, R166, 0xffff, RZ, 0xc0, !PT ;  /* 0x0000ffffa6967812 */ /* 0x000fe600078ec0ff */
[----:B------:R-:W-:Y:S02]  /*265e0*/  SHF.R.U32.HI R166, RZ, 0x18, R166 ;  /* 0x00000018ffa67819 */ /* 0x000fe400000116a6 */
[----:B------:R-:W-:Y:S02]  /*265f0*/  LOP3.LUT R151, R149, 0xff, RZ, 0xc0, !PT ;  /* 0x000000ff95977812 */ /* 0x000fe400078ec0ff */
[C---:B------:R-:W-:Y:S01]  /*26600*/  HMMA.16816.F32.BF16 R104, R144.reuse, R160, R104 ;  /* 0x000000a09068723c */ /* 0x040fe20000041868 */
[----:B------:R-:W-:Y:S03]  /*26610*/  PRMT R153, R153, 0x5410, R166 ;  /* 0x0000541099997816 */ /* 0x000fe600000000a6 */
[----:B------:R-:W-:Y:S02]  /*26620*/  SHF.R.U32.HI R154, RZ, 0x8, R150 ;  /* 0x00000008ff9a7819 */ /* 0x000fe40000011696 */
[----:B------:R-:W-:Y:S01]  /*26630*/  LOP3.LUT R150, R0, 0xffff, RZ, 0xc0, !PT ;  /* 0x0000ffff00967812 */ /* 0x000fe200078ec0ff */
[--C-:B------:R-:W-:Y:S01]  /*26640*/  HSET2.LE.AND R175, R153, R221.reuse, PT ;  /* 0x000000dd99af7233 */ /* 0x100fe20003803000 */
[-C--:B------:R-:W-:Y:S01]  /*26650*/  HMMA.16816.F32.BF16 R108, R144, R162.reuse, R108 ;  /* 0x000000a2906c723c */ /* 0x080fe2000004186c */
[----:B------:R-:W-:Y:S02]  /*26660*/  PRMT R160, R151, 0x5410, R164 ;  /* 0x0000541097a07816 */ /* 0x000fe400000000a4 */
[----:B------:R-:W2:Y:S01]  /*26670*/  LDSM.16.MT88.4 R164, [R201+0xa800] ;  /* 0x00a80000c9a4783b */ /* 0x000ea20000004200 */
[----:B------:R-:W-:Y:S02]  /*26680*/  PRMT R154, R156, 0x5410, R154 ;  /* 0x000054109c9a7816 */ /* 0x000fe4000000009a */
[----:B------:R-:W-:Y:S02]  /*26690*/  LOP3.LUT R151, R2, 0xff, RZ, 0xc0, !PT ;  /* 0x000000ff02977812 */ /* 0x000fe400078ec0ff */
[C---:B------:R-:W-:Y:S01]  /*266a0*/  HMMA.16816.F32.BF16 R112, R136.reuse, R162, R112 ;  /* 0x000000a28870723c */ /* 0x040fe20000041870 */
[----:B------:R-:W-:Y:S02]  /*266b0*/  SHF.R.U32.HI R149, RZ, 0x8, R150 ;  /* 0x00000008ff957819 */ /* 0x000fe40000011696 */
[----:B------:R-:W3:Y:S01]  /*266c0*/  LDSM.16.MT88.4 R156, [R203+0xa800] ;  /* 0x00a80000cb9c783b */ /* 0x000ee20000004200 */
[----:B------:R-:W-:Y:S01]  /*266d0*/  LOP3.LUT R175, R170, R175, RZ, 0xc0, !PT ;  /* 0x000000afaaaf7212 */ /* 0x000fe200078ec0ff */
[--C-:B------:R-:W-:Y:S01]  /*266e0*/  HSET2.LE.AND R174, R154, R221.reuse, PT ;  /* 0x000000dd9aae7233 */ /* 0x100fe20003803000 */
[----:B------:R-:W-:Y:S02]  /*266f0*/  PRMT R172, R148, 0x5410, R149 ;  /* 0x0000541094ac7816 */ /* 0x000fe40000000095 */
[-C--:B-1----:R-:W-:Y:S01]  /*26700*/  HMMA.16816.F32.BF16 R116, R136, R140.reuse, R116 ;  /* 0x0000008c8874723c */ /* 0x082fe20000041874 */
[----:B------:R-:W-:Y:S03]  /*26710*/  SHF.R.U32.HI R149, RZ, 0x10, R2 ;  /* 0x00000010ff957819 */ /* 0x000fe60000011602 */
[----:B------:R-:W-:Y:S01]  /*26720*/  SHF.R.U32.HI R148, RZ, 0x10, R0 ;  /* 0x00000010ff947819 */ /* 0x000fe20000011600 */
[--C-:B------:R-:W-:Y:S01]  /*26730*/  HSET2.LE.AND R172, R172, R221.reuse, PT ;  /* 0x000000ddacac7233 */ /* 0x100fe20003803000 */
[----:B------:R-:W-:Y:S02]  /*26740*/  LOP3.LUT R0, R2, 0xffff, RZ, 0xc0, !PT ;  /* 0x0000ffff02007812 */ /* 0x000fe400078ec0ff */
[C---:B------:R-:W-:Y:S01]  /*26750*/  HMMA.16816.F32.BF16 R120, R144.reuse, R140, R120 ;  /* 0x0000008c9078723c */ /* 0x040fe20000041878 */
[----:B------:R-:W-:Y:S03]  /*26760*/  LOP3.LUT R150, R148, 0xff, RZ, 0xc0, !PT ;  /* 0x000000ff94967812 */ /* 0x000fe600078ec0ff */
[----:B------:R-:W-:Y:S02]  /*26770*/  SHF.R.U32.HI R148, RZ, 0x8, R0 ;  /* 0x00000008ff947819 */ /* 0x000fe40000011600 */
[----:B------:R-:W-:Y:S02]  /*26780*/  LOP3.LUT R0, R149, 0xff, RZ, 0xc0, !PT ;  /* 0x000000ff95007812 */ /* 0x000fe400078ec0ff */
[-C--:B------:R-:W-:Y:S01]  /*26790*/  HMMA.16816.F32.BF16 R124, R144, R142.reuse, R124 ;  /* 0x0000008e907c723c */ /* 0x080fe2000004187c */
[----:B------:R-:W-:Y:S03]  /*267a0*/  PRMT R150, R150, 0x5410, R152 ;  /* 0x0000541096967816 */ /* 0x000fe60000000098 */
[----:B------:R-:W-:Y:S02]  /*267b0*/  SHF.R.U32.HI R2, RZ, 0x18, R2 ;  /* 0x00000018ff027819 */ /* 0x000fe40000011602 */
[--C-:B------:R-:W-:Y:S01]  /*267c0*/  HSET2.LE.AND R173, R150, R221.reuse, PT ;  /* 0x000000dd96ad7233 */ /* 0x100fe20003803000 */
[----:B------:R-:W-:Y:S01]  /*267d0*/  PRMT R148, R151, 0x5410, R148 ;  /* 0x0000541097947816 */ /* 0x000fe20000000094 */
[----:B------:R-:W-:Y:S01]  /*267e0*/  HMMA.16816.F32.BF16 R128, R136, R142, R128 ;  /* 0x0000008e8880723c */ /* 0x000fe20000041880 */
[----:B------:R-:W-:Y:S03]  /*267f0*/  PRMT R2, R0, 0x5410, R2 ;  /* 0x0000541000027816 */ /* 0x000fe60000000002 */
[----:B------:R-:W-:Y:S01]  /*26800*/  LOP3.LUT R172, R168, R172, RZ, 0xc0, !PT ;  /* 0x000000aca8ac7212 */ /* 0x000fe200078ec0ff */
[--C-:B------:R-:W-:Y:S01]  /*26810*/  HSET2.LE.AND R0, R148, R221.reuse, PT ;  /* 0x000000dd94007233 */ /* 0x100fe20003803000 */
[----:B------:R-:W-:Y:S01]  /*26820*/  LOP3.LUT R173, R169, R173, RZ, 0xc0, !PT ;  /* 0x000000ada9ad7212 */ /* 0x000fe200078ec0ff */
[--C-:B------:R-:W-:Y:S01]  /*26830*/  HSET2.LE.AND R2, R2, R221.reuse, PT ;  /* 0x000000dd02027233 */ /* 0x100fe20003803000 */
[----:B------:R-:W-:Y:S01]  /*26840*/  LOP3.LUT R174, R171, R174, RZ, 0xc0, !PT ;  /* 0x000000aeabae7212 */ /* 0x000fe200078ec0ff */
[--C-:B------:R-:W-:Y:S03]  /*26850*/  HSET2.LE.AND R138, R155, R221.reuse, PT ;  /* 0x000000dd9b8a7233 */ /* 0x100fe60003803000 */
[----:B------:R-:W-:Y:S01]  /*26860*/  HSET2.LE.AND R139, R160, R221, PT ;  /* 0x000000dda08b7233 */ /* 0x000fe20003803000 */
[----:B------:R-:W-:Y:S02]  /*26870*/  LOP3.LUT R136, R197, R0, RZ, 0xc0, !PT ;  /* 0x00000000c5887212 */ /* 0x000fe400078ec0ff */
[-C--:B--2---:R-:W-:Y:S01]  /*26880*/  HMMA.16816.F32.BF16 R168, R172, R164.reuse, R4 ;  /* 0x000000a4aca8723c */ /* 0x084fe20000041804 */
[----:B------:R-:W-:Y:S02]  /*26890*/  LOP3.LUT R137, R196, R2, RZ, 0xc0, !PT ;  /* 0x00000002c4897212 */ /* 0x000fe400078ec0ff */
[----:B------:R-:W-:Y:S01]  /*268a0*/  LOP3.LUT R138, R211, R138, RZ, 0xc0, !PT ;  /* 0x0000008ad38a7212 */ /* 0x000fe200078ec0ff */
[----:B------:R-:W1:Y:S01]  /*268b0*/  LDSM.16.MT88.4 R196, [R205+0xb800] ;  /* 0x00b80000cdc4783b */ /* 0x000e620000004200 */
[----:B------:R-:W-:Y:S07]  /*268c0*/  LOP3.LUT R139, R3, R139, RZ, 0xc0, !PT ;  /* 0x0000008b038b7212 */ /* 0x000fee00078ec0ff */
        /* <DEDUP_REMOVED lines=13> */
[----:B------:R-:W-:Y:S01]  /*269a0*/  IMAD.MOV.U32 R180, RZ, RZ, R222 ;  /* 0x000000ffffb47224 */ /* 0x000fe200078e00de */
        /* <DEDUP_REMOVED lines=16> */
[-C--:B------:R-:W-:Y:S07]  /*26ab0*/  HMMA.16816.F32.BF16 R124, R136, R198.reuse, R124 ;  /* 0x000000c6887c723c */ /* 0x080fee000004187c */
[----:B------:R-:W-:Y:S01]  /*26ac0*/  IMAD.MOV.U32 R139, RZ, RZ, R135 ;  /* 0x000000ffff8b7224 */ /* 0x000fe200078e0087 */
[----:B------:R-:W-:Y:S01]  /*26ad0*/  HMMA.16816.F32.BF16 R128, R172, R198, R128 ;  /* 0x000000c6ac80723c */ /* 0x000fe20000041880 */
[----:B------:R-:W-:Y:S03]  /*26ae0*/  IMAD.MOV.U32 R138, RZ, RZ, R132 ;  /* 0x000000ffff8a7224 */ /* 0x000fe600078e0084 */
[----:B------:R-:W-:Y:S02]  /*26af0*/  IMAD.MOV.U32 R137, RZ, RZ, R133 ;  /* 0x000000ffff897224 */ /* 0x000fe400078e0085 */
[----:B------:R-:W-:Y:S01]  /*26b00*/  IMAD.MOV.U32 R136, RZ, RZ, R134 ;  /* 0x000000ffff887224 */ /* 0x000fe200078e0086 */
[----:B------:R-:W-:-:S05]  /*26b10*/  @P1 BRA `(.L_x_2261) ;  /* 0xffffabc000001947 */ /* 0x000fca000383ffff */
.L_x_2258:
[----:B------:R-:W-:Y:S01]  /*26b20*/  IMAD.U32 R136, RZ, RZ, UR6 ;  /* 0x00000006ff887e24 */ /* 0x000fe2000f8e00ff */
[----:B------:R-:W-:Y:S01]  /*26b30*/  MOV R4, UR6 ;  /* 0x0000000600047c02 */ /* 0x000fe20008000f00 */
[----:B------:R-:W-:-:S02]  /*26b40*/  IMAD.U32 R137, RZ, RZ, UR7 ;  /* 0x00000007ff897e24 */ /* 0x000fc4000f8e00ff */
[----:B------:R-:W-:-:S03]  /*26b50*/  IMAD.U32 R5, RZ, RZ, UR7 ;  /* 0x00000007ff057e24 */ /* 0x000fc6000f8e00ff */
[----:B------:R1:W5:Y:S04]  /*26b60*/  LD.E R136, [R136.64+0xd8] ;  /* 0x0000d80488887980 */ /* 0x000368000c101900 */
[----:B------:R1:W5:Y:S01]  /*26b70*/  LD.E R4, [R4.64+0x17c] ;  /* 0x00017c0404047980 */ /* 0x000362000c101900 */
[----:B------:R-:W-:Y:S02]  /*26b80*/  MOV R8, 0x1f ;  /* 0x0000001f00087802 */ /* 0x000fe40000000f00 */
[----:B------:R-:W-:Y:S01]  /*26b90*/  MOV R7, 0xffffffff ;  /* 0xffffffff00077802 */ /* 0x000fe20000000f00 */
[----:B------:R-:W-:Y:S05]  /*26ba0*/  BRA.DIV ~URZ, `(.L_x_2262) ;  /* 0x000029a27f007947 */ /* 0x000fea000b800000 */
[----:B------:R-:W2:Y:S04]  /*26bb0*/  LDL R0, [R1+0xa0] ;  /* 0x0000a00001007983 */ /* 0x000ea80000100800 */
[----:B-12---:R1:W2:Y:S02]  /*26bc0*/  SHFL.BFLY PT, R5, R0, 0x2, 0x1f ;  /* 0x0c401f0000057f89 */ /* 0x0062a400000e0000 */
.L_x_2285:
[----:B-1----:R-:W3:Y:S02]  /*26bd0*/  LDL.LU R0, [R1+0xa0] ;  /* 0x0000a00001007983 */ /* 0x002ee40000300800 */
[----:B--23--:R-:W-:Y:S01]  /*26be0*/  FADD.FTZ R5, R5, R0 ;  /* 0x0000000005057221 */ /* 0x00cfe20000010000 */
[----:B------:R-:W-:Y:S05]  /*26bf0*/  BRA.DIV ~URZ, `(.L_x_2263) ;  /* 0x000029b27f007947 */ /* 0x000fea000b800000 */
[----:B------:R-:W2:Y:S04]  /*26c00*/  LDL.LU R7, [R1+0x74] ;  /* 0x0000740001077983 */ /* 0x000ea80000300800 */
[----:B------:R-:W3:Y:S04]  /*26c10*/  LDL.LU R3, [R1+0x70] ;  /* 0x0000700001037983 */ /* 0x000ee80000300800 */
[----:B------:R-:W4:Y:S04]  /*26c20*/  LDL.LU R10, [R1+0x68] ;  /* 0x00006800010a7983 */ /* 0x000f280000300800 */
[----:B------:R-:W1:Y:S02]  /*26c30*/  SHFL.BFLY PT, R8, R5, 0x1, 0x1f ;  /* 0x0c201f0005087f89 */ /* 0x000e6400000e0000 */
[----:B-1----:R-:W-:-:S02]  /*26c40*/  FADD.FTZ R172, R5, R8 ;  /* 0x0000000805ac7221 */ /* 0x002fc40000010000 */
[----:B--2---:R-:W1:Y:S04]  /*26c50*/  SHFL.BFLY PT, R2, R7, 0x2, 0x1f ;  /* 0x0c401f0007027f89 */ /* 0x004e6800000e0000 */
[----:B---3--:R-:W2:Y:S04]  /*26c60*/  SHFL.BFLY PT, R0, R3, 0x2, 0x1f ;  /* 0x0c401f0003007f89 */ /* 0x008ea800000e0000 */
[----:B----4-:R-:W3:Y:S01]  /*26c70*/  SHFL.BFLY PT, R6, R10, 0x2, 0x1f ;  /* 0x0c401f000a067f89 */ /* 0x010ee200000e0000 */
[----:B-1----:R-:W-:Y:S02]  /*26c80*/  FADD.FTZ R2, R2, R7 ;  /* 0x0000000702027221 */ /* 0x002fe40000010000 */
[----:B--2---:R-:W-:-:S03]  /*26c90*/  FADD.FTZ R0, R0, R3 ;  /* 0x0000000300007221 */ /* 0x004fc60000010000 */
[----:B------:R-:W1:Y:S01]  /*26ca0*/  SHFL.BFLY PT, R7, R2, 0x1, 0x1f ;  /* 0x0c201f0002077f89 */ /* 0x000e6200000e0000 */
[----:B---3--:R-:W-:-:S03]  /*26cb0*/  FADD.FTZ R6, R6, R10 ;  /* 0x0000000a06067221 */ /* 0x008fc60000010000 */
[----:B------:R-:W2:Y:S04]  /*26cc0*/  SHFL.BFLY PT, R3, R0, 0x1, 0x1f ;  /* 0x0c201f0000037f89 */ /* 0x000ea800000e0000 */
[----:B------:R3:W4:Y:S01]  /*26cd0*/  SHFL.BFLY PT, R9, R6, 0x1, 0x1f ;  /* 0x0c201f0006097f89 */ /* 0x00072200000e0000 */
[----:B-1----:R-:W-:Y:S02]  /*26ce0*/  FADD.FTZ R139, R2, R7 ;  /* 0x00000007028b7221 */ /* 0x002fe40000010000 */
[----:B--2---:R-:W-:Y:S02]  /*26cf0*/  FADD.FTZ R138, R0, R3 ;  /* 0x00000003008a7221 */ /* 0x004fe40000010000 */
.L_x_2286:
[----:B------:R-:W2:Y:S01]  /*26d00*/  LDL R175, [R1+0x10c] ;  /* 0x00010c0001af7983 */ /* 0x000ea20000100800 */
[----:B------:R-:W-:Y:S01]  /*26d10*/  FSETP.NE.FTZ.AND P5, PT, R172, RZ, PT ;  /* 0x000000ffac00720b */ /* 0x000fe20003fb5000 */
[----:B----4-:R-:W-:Y:S01]  /*26d20*/  FADD.FTZ R137, R9, R6 ;  /* 0x0000000609897221 */ /* 0x010fe20000010000 */
[----:B------:R-:W-:-:S02]  /*26d30*/  FSETP.NE.FTZ.AND P4, PT, R139, RZ, PT ;  /* 0x000000ff8b00720b */ /* 0x000fc40003f95000 */
[----:B------:R-:W-:Y:S02]  /*26d40*/  FSETP.NE.FTZ.AND P3, PT, R138, RZ, PT ;  /* 0x000000ff8a00720b */ /* 0x000fe40003f75000 */
[----:B------:R-:W-:Y:S02]  /*26d50*/  MOV R0, 0x3f800000 ;  /* 0x3f80000000007802 */ /* 0x000fe40000000f00 */
[----:B------:R-:W-:Y:S02]  /*26d60*/  MOV R3, 0x3f800000 ;  /* 0x3f80000000037802 */ /* 0x000fe40000000f00 */
[----:B------:R-:W-:Y:S02]  /*26d70*/  MOV R2, 0x3f800000 ;  /* 0x3f80000000027802 */ /* 0x000fe40000000f00 */
[----:B------:R-:W-:Y:S01]  /*26d80*/  FSETP.NE.FTZ.AND P0, PT, R137, RZ, PT ;  /* 0x000000ff8900720b */ /* 0x000fe20003f15000 */
[----:B------:R-:W1:Y:S08]  /*26d90*/  @P5 MUFU.RCP R0, R172 ;  /* 0x000000ac00005308 */ /* 0x000e700000001000 */
[----:B------:R-:W4:Y:S08]  /*26da0*/  @P4 MUFU.RCP R3, R139 ;  /* 0x0000008b00034308 */ /* 0x000f300000001000 */
[----:B------:R-:W3:Y:S01]  /*26db0*/  @P3 MUFU.RCP R2, R138 ;  /* 0x0000008a00023308 */ /* 0x000ee20000001000 */
[----:B-1---5:R-:W-:-:S04]  /*26dc0*/  FMUL.FTZ R0, R4, R0 ;  /* 0x0000000004007220 */ /* 0x022fc80000410000 */
[C---:B---3--:R-:W-:Y:S02]  /*26dd0*/  FMUL.FTZ R6, R0.reuse, R169 ;  /* 0x000000a900067220 */ /* 0x048fe40000410000 */
[----:B------:R-:W-:Y:S02]  /*26de0*/  FMUL.FTZ R12, R0, R161 ;  /* 0x000000a1000c7220 */ /* 0x000fe40000410000 */
[----:B----4-:R-:W-:Y:S02]  /*26df0*/  FMUL.FTZ R3, R4, R3 ;  /* 0x0000000304037220 */ /* 0x010fe40000410000 */
[C---:B------:R-:W-:Y:S02]  /*26e00*/  FMUL.FTZ R15, R0.reuse, R157 ;  /* 0x0000009d000f7220 */ /* 0x040fe40000410000 */
[C---:B------:R-:W-:Y:S02]  /*26e10*/  FMUL.FTZ R22, R0.reuse, R37 ;  /* 0x0000002500167220 */ /* 0x040fe40000410000 */
[----:B------:R-:W-:-:S02]  /*26e20*/  FMUL.FTZ R168, R0, R168 ;  /* 0x000000a800a87220 */ /* 0x000fc40000410000 */
[----:B------:R-:W-:Y:S02]  /*26e30*/  FMUL.FTZ R2, R4, R2 ;  /* 0x0000000204027220 */ /* 0x000fe40000410000 */
[----:B------:R-:W-:Y:S01]  /*26e40*/  FMUL.FTZ R164, R0, R164 ;  /* 0x000000a400a47220 */ /* 0x000fe20000410000 */
[----:B------:R-:W-:Y:S01]  /*26e50*/  F2FP.BF16.PACK_AB R6, R6, R168 ;  /* 0x000000a80606723e */ /* 0x000fe200000010ff */
[C---:B------:R-:W-:Y:S02]  /*26e60*/  FMUL.FTZ R165, R0.reuse, R165 ;  /* 0x000000a500a57220 */ /* 0x040fe40000410000 */
        /* <DEDUP_REMOVED lines=28> */
[----:B------:R-:W-:Y:S01]  /*27030*/  FMUL.FTZ R129, R0, R129 ;  /* 0x0000008100817220 */ /* 0x000fe20000410000 */
[----:B------:R-:W-:Y:S01]  /*27040*/  MOV R0, 0x3f800000 ;  /* 0x3f80000000007802 */ /* 0x000fe20000000f00 */
[C---:B------:R-:W-:Y:S02]  /*27050*/  FMUL.FTZ R21, R3.reuse, R39 ;  /* 0x0000002703157220 */ /* 0x040fe40000410000 */
[----:B------:R-:W-:Y:S02]  /*27060*/  FMUL.FTZ R39, R2, R93 ;  /* 0x0000005d02277220 */ /* 0x000fe40000410000 */
[----:B------:R-:W1:Y:S01]  /*27070*/  S2R R93, SR_TID.X ;  /* 0x00000000005d7919 */ /* 0x000e620000002100 */
[----:B------:R-:W3:Y:S01]  /*27080*/  @P0 MUFU.RCP R0, R137 ;  /* 0x0000008900000308 */ /* 0x000ee20000001000 */
[C---:B------:R-:W-:Y:S02]  /*27090*/  FMUL.FTZ R19, R3.reuse, R38 ;  /* 0x0000002603137220 */ /* 0x040fe40000410000 */
[----:B------:R-:W-:-:S02]  /*270a0*/  FMUL.FTZ R170, R3, R170 ;  /* 0x000000aa03aa7220 */ /* 0x000fc40000410000 */
        /* <DEDUP_REMOVED lines=11> */
[----:B---3--:R-:W-:Y:S01]  /*27160*/  FMUL.FTZ R0, R4, R0 ;  /* 0x0000000004007220 */ /* 0x008fe20000410000 */
[----:B------:R-:W-:Y:S01]  /*27170*/  F2FP.BF16.PACK_AB R4, R165, R164 ;  /* 0x000000a4a504723e */ /* 0x000fe200000010ff */
[----:B------:R-:W-:Y:S01]  /*27180*/  FMUL.FTZ R14, R3, R159 ;  /* 0x0000009f030e7220 */ /* 0x000fe20000410000 */
[----:B------:R-:W-:Y:S01]  /*27190*/  F2FP.BF16.PACK_AB R11, R11, R162 ;  /* 0x000000a20b0b723e */ /* 0x000fe200000010ff */
[----:B------:R-:W-:Y:S01]  /*271a0*/  FMUL.FTZ R38, R0, R95 ;  /* 0x0000005f00267220 */ /* 0x000fe20000410000 */
[----:B-1----:R-:W-:Y:S01]  /*271b0*/  SHF.R.S32.HI R95, RZ, 0x1f, R93 ;  /* 0x0000001fff5f7819 */ /* 0x002fe2000001145d */
[C---:B------:R-:W-:Y:S01]  /*271c0*/  FMUL.FTZ R27, R3.reuse, R50 ;  /* 0x00000032031b7220 */ /* 0x040fe20000410000 */
[----:B------:R-:W-:Y:S01]  /*271d0*/  F2FP.BF16.PACK_AB R14, R14, R158 ;  /* 0x0000009e0e0e723e */ /* 0x000fe200000010ff */
[C---:B------:R-:W-:Y:S02]  /*271e0*/  FMUL.FTZ R18, R3.reuse, R51 ;  /* 0x0000003303127220 */ /* 0x040fe40000410000 */
[----:B------:R-:W-:-:S02]  /*271f0*/  FMUL.FTZ R29, R3, R54 ;  /* 0x00000036031d7220 */ /* 0x000fc40000410000 */
[C---:B------:R-:W-:Y:S01]  /*27200*/  FMUL.FTZ R26, R3.reuse, R55 ;  /* 0x00000037031a7220 */ /* 0x040fe20000410000 */
[----:B------:R-:W-:Y:S01]  /*27210*/  F2FP.BF16.PACK_AB R18, R18, R27 ;  /* 0x0000001b1212723e */ /* 0x000fe200000010ff */
[----:B------:R-:W-:Y:S01]  /*27220*/  FMUL.FTZ R30, R3, R66 ;  /* 0x00000042031e7220 */ /* 0x000fe20000410000 */
[----:B------:R-:W-:Y:S01]  /*27230*/  F2FP.BF16.PACK_AB R27, R129, R128 ;  /* 0x00000080811b723e */ /* 0x000fe200000010ff */
        /* <DEDUP_REMOVED lines=20> */
[----:B------:R-:W-:Y:S02]  /*27380*/  FMUL.FTZ R131, R3, R131 ;  /* 0x0000008303837220 */ /* 0x000fe40000410000 */
        /* <DEDUP_REMOVED lines=35> */
[----:B------:R-:W-:-:S02]  /*275c0*/  FMUL.FTZ R89, R2, R89 ;  /* 0x0000005902597220 */ /* 0x000fc40000410000 */
[C---:B------:R-:W-:Y:S02]  /*275d0*/  FMUL.FTZ R92, R2.reuse, R92 ;  /* 0x0000005c025c7220 */ /* 0x040fe40000410000 */
[C---:B------:R-:W-:Y:S02]  /*275e0*/  FMUL.FTZ R104, R2.reuse, R104 ;  /* 0x0000006802687220 */ /* 0x040fe40000410000 */
        /* <DEDUP_REMOVED lines=10> */
[----:B------:R-:W-:-:S02]  /*27690*/  FMUL.FTZ R124, R2, R124 ;  /* 0x0000007c027c7220 */ /* 0x000fc40000410000 */
[----:B------:R-:W-:Y:S01]  /*276a0*/  FMUL.FTZ R65, R2, R125 ;  /* 0x0000007d02417220 */ /* 0x000fe20000410000 */
[----:B------:R-:W-:Y:S01]  /*276b0*/  LEA.HI R2, R95, R93, RZ, 0x2 ;  /* 0x0000005d5f027211 */ /* 0x000fe200078f10ff */
[C---:B------:R-:W-:Y:S01]  /*276c0*/  FMUL.FTZ R68, R0.reuse, R42 ;  /* 0x0000002a00447220 */ /* 0x040fe20000410000 */
[----:B------:R-:W-:Y:S01]  /*276d0*/  F2FP.BF16.PACK_AB R67, R67, R120 ;  /* 0x000000784343723e */ /* 0x000fe200000010ff */
[C---:B------:R-:W-:Y:S01]  /*276e0*/  FMUL.FTZ R73, R0.reuse, R46 ;  /* 0x0000002e00497220 */ /* 0x040fe20000410000 */
[----:B------:R-:W-:Y:S01]  /*276f0*/  SHF.R.S32.HI R3, RZ, 0x2, R2 ;  /* 0x00000002ff037819 */ /* 0x000fe20000011402 */
        /* <DEDUP_REMOVED lines=52> */
[----:B------:R-:W-:-:S02]  /*27a40*/  SHF.R.S32.HI R0, RZ, 0x1f, R2 ;  /* 0x0000001fff007819 */ /* 0x000fc40000011402 */
[----:B------:R-:W-:Y:S02]  /*27a50*/  F2FP.BF16.PACK_AB R66, R66, R122 ;  /* 0x0000007a4242723e */ /* 0x000fe400000010ff */
[----:B------:R-:W-:Y:S02]  /*27a60*/  LEA.HI R0, R0, R3, RZ, 0x3 ;  /* 0x0000000300007211 */ /* 0x000fe400078f18ff */
[----:B------:R-:W-:Y:S02]  /*27a70*/  F2FP.BF16.PACK_AB R64, R64, R126 ;  /* 0x0000007e4040723e */ /* 0x000fe400000010ff */
[----:B------:R-:W-:-:S04]  /*27a80*/  LOP3.LUT R0, R0, 0xfffffff8, RZ, 0xc0, !PT ;  /* 0xfffffff800007812 */ /* 0x000fc800078ec0ff */
[----:B------:R-:W-:Y:S02]  /*27a90*/  IADD3 R3, R3, -R0, RZ ;  /* 0x8000000003037210 */ /* 0x000fe40007ffe0ff */
[----:B------:R-:W-:Y:S02]  /*27aa0*/  LOP3.LUT R0, R2, 0x3ffffffc, RZ, 0xc0, !PT ;  /* 0x3ffffffc02007812 */ /* 0x000fe400078ec0ff */
[C---:B------:R-:W-:Y:S02]  /*27ab0*/  SHF.L.U32 R2, R3.reuse, 0x6, RZ ;  /* 0x0000000603027819 */ /* 0x040fe400000006ff */
[----:B------:R-:W-:Y:S02]  /*27ac0*/  IADD3 R30, -R0, R93, RZ ;  /* 0x0000005d001e7210 */ /* 0x000fe40007ffe1ff */
[----:B------:R-:W-:Y:S02]  /*27ad0*/  LOP3.LUT R0, R2, 0x1c0, RZ, 0xc0, !PT ;  /* 0x000001c002007812 */ /* 0x000fe400078ec0ff */
[----:B------:R-:W-:-:S02]  /*27ae0*/  LOP3.LUT R2, R3, 0x1, RZ, 0xc0, !PT ;  /* 0x0000000103027812 */ /* 0x000fc400078ec0ff */
[----:B------:R-:W-:Y:S02]  /*27af0*/  LEA R30, R34, R30, 0x9 ;  /* 0x0000001e221e7211 */ /* 0x000fe400078e48ff */
[----:B------:R-:W-:Y:S02]  /*27b00*/  LEA.HI R0, R0, R0, RZ, 0x1d ;  /* 0x0000000000007211 */ /* 0x000fe400078fe8ff */
[----:B------:R-:W-:Y:S02]  /*27b10*/  ISETP.NE.U32.AND P1, PT, R2, 0x1, PT ;  /* 0x000000010200780c */ /* 0x000fe40003f25070 */
[----:B------:R-:W-:Y:S02]  /*27b20*/  LEA R0, R30, R0, 0x1 ;  /* 0x000000001e007211 */ /* 0x000fe400078e08ff */
[----:B------:R-:W-:Y:S02]  /*27b30*/  F2FP.BF16.PACK_AB R34, R107, R106 ;  /* 0x0000006a6b22723e */ /* 0x000fe400000010ff */
[----:B------:R-:W-:-:S02]  /*27b40*/  SHF.L.U32 R0, R0, 0x1, RZ ;  /* 0x0000000100007819 */ /* 0x000fc400000006ff */
        /* <DEDUP_REMOVED lines=8> */
[----:B------:R-:W-:Y:S02]  /*27bd0*/  SEL R3, R3, 0xffffffe0, !P1 ;  /* 0xffffffe003037807 */ /* 0x000fe40004800000 */
[----:B--2---:R-:W-:Y:S01]  /*27be0*/  ISETP.NE.AND P1, PT, R175, -0x1, PT ;  /* 0xffffffffaf00780c */ /* 0x004fe20003f25270 */
[----:B------:R2:W-:Y:S04]  /*27bf0*/  STS [R2+0x400], R7 ;  /* 0x0004000702007388 */ /* 0x0005e80000000800 */
[----:B------:R-:W-:Y:S04]  /*27c00*/  STS [R0+0x2000], R9 ;  /* 0x0020000900007388 */ /* 0x000fe80000000800 */
[----:B------:R4:W-:Y:S01]  /*27c10*/  STS [R0+0x2400], R8 ;  /* 0x0024000800007388 */ /* 0x0009e20000000800 */
[----:B-1----:R-:W-:-:S03]  /*27c20*/  MOV R5, 0x40 ;  /* 0x0000004000057802 */ /* 0x002fc60000000f00 */
[----:B------:R-:W-:Y:S01]  /*27c30*/  STS [R2+0x2000], R10 ;  /* 0x0020000a02007388 */ /* 0x000fe20000000800 */
[----:B------:R-:W-:-:S03]  /*27c40*/  SEL R5, R5, 0xffffffc0, !P2 ;  /* 0xffffffc005057807 */ /* 0x000fc60005000000 */
[----:B------:R-:W-:Y:S01]  /*27c50*/  STS [R2+0x2400], R13 ;  /* 0x0024000d02007388 */ /* 0x000fe20000000800 */
[C---:B---3--:R-:W-:Y:S02]  /*27c60*/  IADD3 R4, R0.reuse, R3, RZ ;  /* 0x0000000300047210 */ /* 0x048fe40007ffe0ff */
[----:B------:R-:W-:Y:S02]  /*27c70*/  IADD3 R3, R3, R2, RZ ;  /* 0x0000000203037210 */ /* 0x000fe40007ffe0ff */
[-C--:B--2---:R-:W-:Y:S01]  /*27c80*/  IADD3 R7, R0, R5.reuse, RZ ;  /* 0x0000000500077210 */ /* 0x084fe20007ffe0ff */
[----:B------:R-:W-:Y:S01]  /*27c90*/  STS [R4], R12 ;  /* 0x0000000c04007388 */ /* 0x000fe20000000800 */
[----:B------:R-:W-:-:S03]  /*27ca0*/  IADD3 R6, R4, R5, RZ ;  /* 0x0000000504067210 */ /* 0x000fc60007ffe0ff */
[----:B------:R-:W-:Y:S01]  /*27cb0*/  STS [R4+0x400], R11 ;  /* 0x0004000b04007388 */ /* 0x000fe20000000800 */
[----:B----4-:R-:W-:-:S03]  /*27cc0*/  IADD3 R8, R5, R2, RZ ;  /* 0x0000000205087210 */ /* 0x010fc60007ffe0ff */
[----:B------:R-:W-:Y:S01]  /*27cd0*/  STS [R3], R15 ;  /* 0x0000000f03007388 */ /* 0x000fe20000000800 */
[----:B------:R-:W-:-:S03]  /*27ce0*/  IADD3 R5, R3, R5, RZ ;  /* 0x0000000503057210 */ /* 0x000fc60007ffe0ff */
        /* <DEDUP_REMOVED lines=35> */
[----:B-1----:R-:W-:-:S03]  /*27f20*/  MOV R2, UR6 ;  /* 0x0000000600027c02 */ /* 0x002fc60008000f00 */
        /* <DEDUP_REMOVED lines=19> */
[----:B-1----:R-:W3:Y:S01]  /*28060*/  @P1 LD.E.64 R6, [R2.64+0x88] ;  /* 0x0000880402061980 */ /* 0x002ee2000c101b00 */
[----:B------:R-:W-:-:S02]  /*28070*/  MOV R4, UR6 ;  /* 0x0000000600047c02 */ /* 0x000fc40008000f00 */
[----:B--2---:R-:W-:-:S05]  /*28080*/  MOV R5, UR7 ;  /* 0x0000000700057c02 */ /* 0x004fca0008000f00 */
[----:B------:R1:W2:Y:S04]  /*28090*/  LD.E.U16 R0, [R4.64+0x1c8] ;  /* 0x0001c80404007980 */ /* 0x0002a8000c101500 */
[----:B------:R-:W4:Y:S01]  /*280a0*/  @!P1 LD.E.64 R2, [R2.64+0x80] ;  /* 0x0000800402029980 */ /* 0x000f22000c101b00 */
[----:B------:R-:W-:Y:S02]  /*280b0*/  MOV R10, UR6 ;  /* 0x00000006000a7c02 */ /* 0x000fe40008000f00 */
[----:B------:R-:W-:Y:S01]  /*280c0*/  MOV R11, UR7 ;  /* 0x00000007000b7c02 */ /* 0x000fe20008000f00 */
[----:B------:R-:W4:Y:S01]  /*280d0*/  S2R R174, SR_CTAID.Y ;  /* 0x0000000000ae7919 */ /* 0x000f220000002600 */
[----:B------:R-:W-:Y:S02]  /*280e0*/  MOV R8, UR6 ;  /* 0x0000000600087c02 */ /* 0x000fe40008000f00 */
[----:B------:R-:W-:-:S02]  /*280f0*/  MOV R9, UR7 ;  /* 0x0000000700097c02 */ /* 0x000fc40008000f00 */
[----:B------:R-:W-:Y:S02]  /*28100*/  MOV R12, UR6 ;  /* 0x00000006000c7c02 */ /* 0x000fe40008000f00 */
[----:B------:R-:W-:Y:S01]  /*28110*/  MOV R13, UR7 ;  /* 0x00000007000d7c02 */ /* 0x000fe20008000f00 */
[----:B------:R1:W5:Y:S01]  /*28120*/  LD.E.64 R18, [R8.64+0x90] ;  /* 0x0000900408127980 */ /* 0x000362000c101b00 */
[----:B------:R-:W-:-:S03]  /*28130*/  MOV R24, 0x7f800000 ;  /* 0x7f80000000187802 */ /* 0x000fc60000000f00 */
[----:B------:R1:W5:Y:S01]  /*28140*/  LD.E.64 R16, [R12.64+0x70] ;  /* 0x000070040c107980 */ /* 0x000362000c101b00 */
[----:B------:R-:W-:Y:S01]  /*28150*/  MOV R25, 0x7f800000 ;  /* 0x7f80000000197802 */ /* 0x000fe20000000f00 */
[----:B-1----:R-:W1:Y:S08]  /*28160*/  @P4 MUFU.LG2 R9, R139 ;  /* 0x0000008b00094308 */ /* 0x002e700000000c00 */
[----:B------:R-:W-:Y:S08]  /*28170*/  @P0 MUFU.LG2 R12, R137 ;  /* 0x00000089000c0308 */ /* 0x000ff00000000c00 */
[----:B------:R-:W1:Y:S02]  /*28180*/  @P3 MUFU.LG2 R8, R138 ;  /* 0x0000008a00083308 */ /* 0x000e640000000c00 */
[----:B-1----:R-:W-:-:S04]  /*28190*/  @P4 FMUL.FTZ R9, R9, 0.69314718246459960938 ;  /* 0x3f31721809094820 */ /* 0x002fc80000410000 */
[----:B------:R-:W-:Y:S01]  /*281a0*/  @P4 FFMA.FTZ R25, R136, R135, R9 ;  /* 0x0000008788194223 */ /* 0x000fe20000010009 */
[----:B------:R-:W-:Y:S01]  /*281b0*/  BSSY B1, `(.L_x_2264) ;  /* 0x000002a000017945 */ /* 0x000fe20003800000 */
[----:B------:R-:W-:Y:S02]  /*281c0*/  MOV R21, 0x7f800000 ;  /* 0x7f80000000157802 */ /* 0x000fe40000000f00 */
[----:B------:R-:W-:Y:S02]  /*281d0*/  MOV R20, 0x7f800000 ;  /* 0x7f80000000147802 */ /* 0x000fe40000000f00 */
[----:B------:R-:W-:Y:S01]  /*281e0*/  PLOP3.LUT P4, PT, PT, PT, PT, 0x8, 0x0 ;  /* 0x000000000000781c */ /* 0x000fe20003f8e170 */
[----:B------:R-:W-:-:S04]  /*281f0*/  @P3 FMUL.FTZ R8, R8, 0.69314718246459960938 ;  /* 0x3f31721808083820 */ /* 0x000fc80000410000 */
[----:B------:R-:W-:Y:S02]  /*28200*/  @P3 FFMA.FTZ R20, R136, R134, R8 ;  /* 0x0000008688143223 */ /* 0x000fe40000010008 */
[-C--:B---3--:R-:W-:Y:S02]  /*28210*/  @P1 IMAD R14, R7, R175.reuse, RZ ;  /* 0x000000af070e1224 */ /* 0x088fe400078e02ff */
[----:B------:R-:W-:Y:S02]  /*28220*/  @P1 IMAD.WIDE.U32 R4, R6, R175, RZ ;  /* 0x000000af06041225 */ /* 0x000fe400078e00ff */
[----:B------:R1:W5:Y:S02]  /*28230*/  @!P1 LD.E.64 R6, [R10.64+0x88] ;  /* 0x000088040a069980 */ /* 0x000364000c101b00 */
[----:B-1----:R-:W1:Y:S02]  /*28240*/  @P5 MUFU.LG2 R10, R172 ;  /* 0x000000ac000a5308 */ /* 0x002e640000000c00 */
[----:B-1----:R-:W-:-:S04]  /*28250*/  @P5 FMUL.FTZ R10, R10, 0.69314718246459960938 ;  /* 0x3f3172180a0a5820 */ /* 0x002fc80000410000 */
[----:B------:R-:W-:Y:S01]  /*28260*/  @P5 FFMA.FTZ R24, R136, R132, R10 ;  /* 0x0000008488185223 */ /* 0x000fe2000001000a */
[----:B--2---:R-:W-:-:S04]  /*28270*/  PRMT R10, R0, 0x7770, RZ ;  /* 0x00007770000a7816 */ /* 0x004fc800000000ff */
[----:B------:R-:W-:Y:S02]  /*28280*/  ISETP.NE.AND P2, PT, R10, RZ, PT ;  /* 0x000000ff0a00720c */ /* 0x000fe40003f45270 */
[----:B------:R-:W-:-:S04]  /*28290*/  PRMT R10, R0, 0x7771, RZ ;  /* 0x00007771000a7816 */ /* 0x000fc800000000ff */
[----:B------:R-:W-:Y:S01]  /*282a0*/  ISETP.NE.OR P5, PT, R10, RZ, !P2 ;  /* 0x000000ff0a00720c */ /* 0x000fe200057a5670 */
[----:B----4-:R-:W-:Y:S01]  /*282b0*/  @!P1 IMAD R3, R3, R174, RZ ;  /* 0x000000ae03039224 */ /* 0x010fe200078e02ff */
[----:B------:R-:W-:Y:S01]  /*282c0*/  @!P1 SHF.R.S32.HI R11, RZ, 0x1f, R174 ;  /* 0x0000001fff0b9819 */ /* 0x000fe200000114ae */
[----:B------:R-:W-:-:S04]  /*282d0*/  @P0 FMUL.FTZ R0, R12, 0.69314718246459960938 ;  /* 0x3f3172180c000820 */ /* 0x000fc80000410000 */
[C---:B------:R-:W-:Y:S02]  /*282e0*/  @!P1 IMAD R9, R2.reuse, R11, R3 ;  /* 0x0000000b02099224 */ /* 0x040fe400078e0203 */
[----:B------:R-:W-:Y:S01]  /*282f0*/  @!P1 IMAD.WIDE.U32 R2, R2, R174, RZ ;  /* 0x000000ae02029225 */ /* 0x000fe200078e00ff */
[----:B------:R-:W-:Y:S02]  /*28300*/  @P1 IADD3 R23, R5, R14, RZ ;  /* 0x0000000e05171210 */ /* 0x000fe40007ffe0ff */
[----:B------:R-:W-:Y:S01]  /*28310*/  @P1 MOV R22, R4 ;  /* 0x0000000400161202 */ /* 0x000fe20000000f00 */
[--C-:B------:R-:W-:Y:S01]  /*28320*/  @P0 FFMA.FTZ R21, R136, R133, R0.reuse ;  /* 0x0000008588150223 */ /* 0x100fe20000010000 */
[----:B------:R-:W-:Y:S01]  /*28330*/  @!P1 IADD3 R23, R3, R9, RZ ;  /* 0x0000000903179210 */ /* 0x000fe20007ffe0ff */
[----:B------:R-:W-:Y:S01]  /*28340*/  CS2R R4, SRZ ;  /* 0x0000000000047805 */ /* 0x000fe2000001ff00 */
[----:B------:R-:W-:Y:S02]  /*28350*/  @!P1 MOV R22, R2 ;  /* 0x0000000200169202 */ /* 0x000fe40000000f00 */
[----:B------:R-:W-:Y:S01]  /*28360*/  PRMT R0, R10, 0x7610, R0 ;  /* 0x000076100a007816 */ /* 0x000fe20000000000 */
        /* <DEDUP_REMOVED lines=9> */
.L_x_2267:
[----:B------:R-:W-:Y:S05]  /*28400*/  BSYNC B0 ;  /* 0x0000000000007941 */ /* 0x000fea0003800000 */
.L_x_2266:
[----:B------:R-:W-:Y:S01]  /*28410*/  PLOP3.LUT P4, PT, PT, PT, PT, 0x80, 0x0 ;  /* 0x000000000000781c */ /* 0x000fe20003f8f070 */
[--C-:B------:R-:W-:Y:S01]  /*28420*/  IMAD.MOV.U32 R4, RZ, RZ, R175.reuse ;  /* 0x000000ffff047224 */ /* 0x100fe200078e00af */
[----:B------:R-:W-:Y:S02]  /*28430*/  SHF.R.S32.HI R5, RZ, 0x1f, R175 ;  /* 0x0000001fff057819 */ /* 0x000fe400000114af */
[----:B------:R-:W-:-:S04]  /*28440*/  PRMT R0, RZ, 0x7610, R0 ;  /* 0x00007610ff007816 */ /* 0x000fc80000000000 */
.L_x_2265:
[----:B------:R-:W-:Y:S05]  /*28450*/  BSYNC B1 ;  /* 0x0000000000017941 */ /* 0x000fea0003800000 */
.L_x_2264:
[----:B------:R-:W-:Y:S02]  /*28460*/  LOP3.LUT P0, RZ, R0, 0xff, RZ, 0xc0, !PT ;  /* 0x000000ff00ff7812 */ /* 0x000fe4000780c0ff */
[----:B------:R-:W-:Y:S02]  /*28470*/  MOV R2, UR6 ;  /* 0x0000000600027c02 */ /* 0x000fe40008000f00 */
[----:B------:R-:W-:-:S09]  /*28480*/  MOV R3, UR7 ;  /* 0x0000000700037c02 */ /* 0x000fd20008000f00 */
[----:B------:R2:W3:Y:S04]  /*28490*/  @P0 LD.E.64 R12, [R2.64+0xb0] ;  /* 0x0000b004020c0980 */ /* 0x0004e8000c101b00 */
[----:B--2---:R-:W5:Y:S01]  /*284a0*/  LD.E.64 R2, [R2.64+0xa0] ;  /* 0x0000a00402027980 */ /* 0x004f62000c101b00 */
[----:B------:R-:W-:Y:S01]  /*284b0*/  @P0 MOV R8, 0x1 ;  /* 0x0000000100080802 */ /* 0x000fe20000000f00 */
        /* <DEDUP_REMOVED lines=11> */
.L_x_2268:
[----:B------:R-:W-:Y:S01]  /*28570*/  WARPSYNC 0xffffffff ;  /* 0xffffffff00007948 */ /* 0x000fe20003800000 */
[----:B------:R-:W-:Y:S01]  /*28580*/  BAR.SYNC.DEFER_BLOCKING 0x0 ;  /* 0x0000000000007b1d */ /* 0x000fe20000010000 */
[----:B------:R-:W-:Y:S01]  /*28590*/  LOP3.LUT R9, R92, 0xffffffe0, RZ, 0xc0, !PT ;  /* 0xffffffe05c097812 */ /* 0x000fe200078ec0ff */
[----:B------:R-:W-:-:S04]  /*285a0*/  IMAD R8, R174, R8, RZ ;  /* 0x00000008ae087224 */ /* 0x000fc800078e02ff */
[----:B------:R-:W2:Y:S01]  /*285b0*/  S2R R27, SR_CTAID.X ;  /* 0x00000000001b7919 */ /* 0x000ea20000002500 */
[----:B------:R-:W-:Y:S01]  /*285c0*/  IMAD.IADD R9, R93, 0x1, -R9 ;  /* 0x000000015d097824 */ /* 0x000fe200078e0a09 */
[----:B------:R-:W-:Y:S01]  /*285d0*/  SEL R8, R8, RZ, !P4 ;  /* 0x000000ff08087207 */ /* 0x000fe20006000000 */
[----:B------:R-:W-:Y:S01]  /*285e0*/  BSSY B0, `(.L_x_2269) ;  /* 0x0000049000007945 */ /* 0x000fe20003800000 */
[----:B------:R-:W3:Y:S02]  /*285f0*/  S2R R26, SR_CTAID.Z ;  /* 0x00000000001a7919 */ /* 0x000ee40000002700 */
[----:B------:R-:W-:Y:S02]  /*28600*/  LOP3.LUT P2, RZ, R9, 0x3, RZ, 0xc0, !PT ;  /* 0x0000000309ff7812 */ /* 0x000fe4000784c0ff */
[----:B------:R4:W1:Y:S04]  /*28610*/  LDS.128 R32, [R220] ;  /* 0x00000000dc207984 */ /* 0x0008680000000c00 */
[----:B------:R4:W1:Y:S01]  /*28620*/  LDS.128 R40, [R220+0x800] ;  /* 0x00080000dc287984 */ /* 0x0008620000000c00 */
[----:B--2---:R-:W-:-:S03]  /*28630*/  IMAD R10, R27, R12, RZ ;  /* 0x0000000c1b0a7224 */ /* 0x004fc600078e02ff */
[----:B------:R4:W2:Y:S01]  /*28640*/  LDS.128 R48, [R220+0x1000] ;  /* 0x00100000dc307984 */ /* 0x0008a20000000c00 */
[----:B---3--:R-:W-:-:S03]  /*28650*/  IMAD R8, R26, R0, R8 ;  /* 0x000000001a087224 */ /* 0x008fc600078e0208 */
[----:B------:R4:W3:Y:S01]  /*28660*/  LDS.128 R56, [R220+0x1800] ;  /* 0x00180000dc387984 */ /* 0x0008e20000000c00 */
[----:B------:R-:W-:-:S03]  /*28670*/  IMAD.SHL.U32 R0, R10, 0x80, RZ ;  /* 0x000000800a007824 */ /* 0x000fc600078e00ff */
        /* <DEDUP_REMOVED lines=17> */
[----:B--23--:R-:W2:Y:S04]  /*28790*/  LDL.LU R11, [R1+0x134] ;  /* 0x00013400010b7983 */ /* 0x00cea80000300800 */
[----:B------:R-:W3:Y:S02]  /*287a0*/  S2R R8, SR_TID.X ;  /* 0x0000000000087919 */ /* 0x000ee40000002100 */
        /* <DEDUP_REMOVED lines=13> */
[C---:B------:R-:W-:Y:S02]  /*28880*/  IADD3 R5, R0.reuse, 0x8, RZ ;  /* 0x0000000800057810 */ /* 0x040fe40007ffe0ff */
[C---:B------:R-:W-:Y:S02]  /*28890*/  IADD3 R4, R0.reuse, 0x40, RZ ;  /* 0x0000004000047810 */ /* 0x040fe40007ffe0ff */
[C---:B------:R-:W-:Y:S02]  /*288a0*/  IADD3 R8, R0.reuse, 0x48, RZ ;  /* 0x0000004800087810 */ /* 0x040fe40007ffe0ff */
[-C--:B--2---:R-:W-:Y:S02]  /*288b0*/  ISETP.GE.AND P6, PT, R0, R11.reuse, PT ;  /* 0x0000000b0000720c */ /* 0x084fe40003fc6270 */
[-C--:B------:R-:W-:Y:S02]  /*288c0*/  ISETP.GE.AND P5, PT, R5, R11.reuse, PT ;  /* 0x0000000b0500720c */ /* 0x080fe40003fa6270 */
[----:B------:R-:W-:-:S02]  /*288d0*/  ISETP.GE.AND P4, PT, R4, R11, PT ;  /* 0x0000000b0400720c */ /* 0x000fc40003f86270 */
[----:B------:R-:W-:-:S07]  /*288e0*/  ISETP.GE.AND P3, PT, R8, R11, PT ;  /* 0x0000000b0800720c */ /* 0x000fce0003f66270 */
[-C--:B------:R-:W-:Y:S02]  /*288f0*/  @!P6 IMAD R0, R0, R12.reuse, RZ ;  /* 0x0000000c0000e224 */ /* 0x080fe400078e02ff */
[-C--:B------:R-:W-:Y:S02]  /*28900*/  @!P5 IMAD R5, R5, R12.reuse, RZ ;  /* 0x0000000c0505d224 */ /* 0x080fe400078e02ff */
[----:B------:R-:W-:Y:S01]  /*28910*/  @!P4 IMAD R15, R4, R12, RZ ;  /* 0x0000000c040fc224 */ /* 0x000fe200078e02ff */
[----:B------:R-:W-:Y:S01]  /*28920*/  @!P6 IADD3 R9, P0, R0, R14, RZ ;  /* 0x0000000e0009e210 */ /* 0x000fe20007f1e0ff */
[----:B------:R-:W-:-:S03]  /*28930*/  @!P3 IMAD R4, R8, R12, RZ ;  /* 0x0000000c0804b224 */ /* 0x000fc600078e02ff */
[----:B------:R-:W-:Y:S02]  /*28940*/  @!P6 LEA.HI.X.SX32 R11, R0, R13, 0x1, P0 ;  /* 0x0000000d000be211 */ /* 0x000fe400000f0eff */
[----:B-----5:R-:W-:Y:S02]  /*28950*/  @!P6 LEA R10, P0, R9, R2, 0x2 ;  /* 0x00000002090ae211 */ /* 0x020fe400078010ff */
[-C--:B------:R-:W-:Y:S02]  /*28960*/  @!P5 IADD3 R0, P2, R5, R14.reuse, RZ ;  /* 0x0000000e0500d210 */ /* 0x080fe40007f5e0ff */
[----:B------:R-:W-:Y:S02]  /*28970*/  @!P6 LEA.HI.X R11, R9, R3, R11, 0x2, P0 ;  /* 0x00000003090be211 */ /* 0x000fe400000f140b */
[-C--:B------:R-:W-:Y:S02]  /*28980*/  @!P4 IADD3 R12, P1, R15, R14.reuse, RZ ;  /* 0x0000000e0f0cc210 */ /* 0x080fe40007f3e0ff */
[----:B------:R-:W-:Y:S01]  /*28990*/  @!P3 IADD3 R14, P0, R4, R14, RZ ;  /* 0x0000000e040eb210 */ /* 0x000fe20007f1e0ff */
[----:B------:R2:W-:Y:S01]  /*289a0*/  @!P6 ST.E [R10.64], R24 ;  /* 0x000000180a00e985 */ /* 0x0005e2000c101904 */
[----:B------:R-:W-:-:S02]  /*289b0*/  @!P5 LEA.HI.X.SX32 R5, R5, R13, 0x1, P2 ;  /* 0x0000000d0505d211 */ /* 0x000fc400010f0eff */
[-C--:B------:R-:W-:Y:S02]  /*289c0*/  @!P4 LEA.HI.X.SX32 R15, R15, R13.reuse, 0x1, P1 ;  /* 0x0000000d0f0fc211 */ /* 0x080fe400008f0eff */
[-C--:B------:R-:W-:Y:S02]  /*289d0*/  @!P5 LEA R8, P2, R0, R2.reuse, 0x2 ;  /* 0x000000020008d211 */ /* 0x080fe400078410ff */
[----:B------:R-:W-:Y:S02]  /*289e0*/  @!P3 LEA.HI.X.SX32 R13, R4, R13, 0x1, P0 ;  /* 0x0000000d040db211 */ /* 0x000fe400000f0eff */
[-C--:B------:R-:W-:Y:S02]  /*289f0*/  @!P4 LEA R4, P1, R12, R2.reuse, 0x2 ;  /* 0x000000020c04c211 */ /* 0x080fe400078210ff */
[----:B------:R-:W-:Y:S02]  /*28a00*/  @!P3 LEA R2, P0, R14, R2, 0x2 ;  /* 0x000000020e02b211 */ /* 0x000fe400078010ff */
[----:B------:R-:W-:-:S02]  /*28a10*/  @!P5 LEA.HI.X R9, R0, R3, R5, 0x2, P2 ;  /* 0x000000030009d211 */ /* 0x000fc400010f1405 */
[-C--:B------:R-:W-:Y:S02]  /*28a20*/  @!P4 LEA.HI.X R5, R12, R3.reuse, R15, 0x2, P1 ;  /* 0x000000030c05c211 */ /* 0x080fe400008f140f */
[----:B------:R-:W-:Y:S01]  /*28a30*/  @!P3 LEA.HI.X R3, R14, R3, R13, 0x2, P0 ;  /* 0x000000030e03b211 */ /* 0x000fe200000f140d */
[----:B------:R2:W-:Y:S04]  /*28a40*/  @!P5 ST.E [R8.64], R25 ;  /* 0x000000190800d985 */ /* 0x0005e8000c101904 */
[----:B------:R2:W-:Y:S04]  /*28a50*/  @!P4 ST.E [R4.64], R20 ;  /* 0x000000140400c985 */ /* 0x0005e8000c101904 */
[----:B------:R2:W-:Y:S02]  /*28a60*/  @!P3 ST.E [R2.64], R21 ;  /* 0x000000150200b985 */ /* 0x0005e4000c101904 */
.L_x_2270:
[----:B--23--:R-:W-:Y:S05]  /*28a70*/  BSYNC B0 ;  /* 0x0000000000007941 */ /* 0x00cfea0003800000 */
.L_x_2269:
[----:B------:R-:W2:Y:S04]  /*28a80*/  LDL.LU R4, [R1+0x138] ;  /* 0x0001380001047983 */ /* 0x000ea80000300800 */
[----:B------:R-:W3:Y:S04]  /*28a90*/  LDL R21, [R1+0xd0] ;  /* 0x0000d00001157983 */ /* 0x000ee80000100800 */
[----:B------:R4:W5:Y:S04]  /*28aa0*/  LDL.64 R24, [R1+0xe8] ;  /* 0x0000e80001187983 */ /* 0x0009680000100a00 */
[----:B------:R4:W5:Y:S02]  /*28ab0*/  LDL R20, [R1+0x13c] ;  /* 0x00013c0001147983 */ /* 0x0009640000100800 */
[----:B-----5:R-:W-:-:S02]  /*28ac0*/  IMAD.U32 R2, RZ, RZ, UR6 ;  /* 0x00000006ff027e24 */ /* 0x020fc4000f8e00ff */
[----:B------:R-:W-:Y:S01]  /*28ad0*/  IMAD.U32 R3, RZ, RZ, UR7 ;  /* 0x00000007ff037e24 */ /* 0x000fe2000f8e00ff */
[----:B------:R-:W-:-:S04]  /*28ae0*/  LEA.HI R14, R95, R93, RZ, 0x3 ;  /* 0x0000005d5f0e7211 */ /* 0x000fc800078f18ff */
[----:B------:R3:W5:Y:S01]  /*28af0*/  LD.E R12, [R2.64+0xc0] ;  /* 0x0000c004020c7980 */ /* 0x000762000c101900 */
[----:B------:R-:W-:Y:S01]  /*28b00*/  SHF.R.S32.HI R5, RZ, 0x1f, R26 ;  /* 0x0000001fff057819 */ /* 0x000fe2000001141a */
[----:B------:R-:W-:Y:S01]  /*28b10*/  BSSY B0, `(.L_x_2271) ;  /* 0x0000017000007945 */ /* 0x000fe20003800000 */
[----:B--2---:R-:W-:Y:S01]  /*28b20*/  IMAD R15, R27, -0x80, R4 ;  /* 0xffffff801b0f7824 */ /* 0x004fe200078e0204 */
[----:B---3--:R-:W-:Y:S02]  /*28b30*/  IADD3 R2, P0, R21, R22, RZ ;  /* 0x0000001615027210 */ /* 0x008fe40007f1e0ff */
[----:B------:R-:W-:-:S04]  /*28b40*/  SHF.R.S32.HI R0, RZ, 0x1f, R21 ;  /* 0x0000001fff007819 */ /* 0x000fc80000011415 */
[----:B------:R-:W-:Y:S02]  /*28b50*/  IADD3.X R3, R0, R23, RZ, P0, !PT ;  /* 0x0000001700037210 */ /* 0x000fe400007fe4ff */
[----:B------:R-:W-:-:S04]  /*28b60*/  SHF.R.S32.HI R0, RZ, 0x3, R14 ;  /* 0x00000003ff007819 */ /* 0x000fc8000001140e */
[----:B------:R-:W-:Y:S01]  /*28b70*/  ISETP.GE.AND P0, PT, R0, R15, PT ;  /* 0x0000000f0000720c */ /* 0x000fe20003f06270 */
[-C--:B------:R-:W-:Y:S02]  /*28b80*/  IMAD R4, R19, R26.reuse, RZ ;  /* 0x0000001a13047224 */ /* 0x080fe400078e02ff */
[----:B------:R-:W-:-:S04]  /*28b90*/  IMAD.WIDE.U32 R10, R18, R26, R2 ;  /* 0x0000001a120a7225 */ /* 0x000fc800078e0002 */
[----:B------:R-:W-:-:S04]  /*28ba0*/  IMAD R4, R18, R5, R4 ;  /* 0x0000000512047224 */ /* 0x000fc800078e0204 */
[----:B------:R-:W-:Y:S02]  /*28bb0*/  IMAD.IADD R9, R11, 0x1, R4 ;  /* 0x000000010b097824 */ /* 0x000fe400078e0204 */
[----:B------:R-:W-:Y:S05]  /*28bc0*/  @P0 BRA `(.L_x_2272) ;  /* 0x000000b000000947 */ /* 0x000fea0003800000 */
[----:B----4-:R-:W-:Y:S01]  /*28bd0*/  IMAD R0, R25, R6, RZ ;  /* 0x0000000619007224 */ /* 0x010fe200078e02ff */
[-C--:B-----5:R-:W-:Y:S01]  /*28be0*/  ISETP.GE.AND P2, PT, R21, R12.reuse, PT ;  /* 0x0000000c1500720c */ /* 0x0a0fe20003f46270 */
[----:B------:R-:W-:Y:S01]  /*28bf0*/  IMAD.MOV.U32 R8, RZ, RZ, R10 ;  /* 0x000000ffff087224 */ /* 0x000fe200078e000a */
[----:B------:R-:W-:Y:S01]  /*28c00*/  ISETP.GE.AND P1, PT, R20, R12, PT ;  /* 0x0000000c1400720c */ /* 0x000fe20003f26270 */
[C---:B------:R-:W-:Y:S02]  /*28c10*/  IMAD R0, R24.reuse, R7, R0 ;  /* 0x0000000718007224 */ /* 0x040fe400078e0200 */
[----:B------:R-:W-:-:S05]  /*28c20*/  IMAD.WIDE.U32 R4, R24, R6, R8 ;  /* 0x0000000618047225 */ /* 0x000fca00078e0008 */
[----:B------:R-:W-:Y:S02]  /*28c30*/  IADD3 R0, R5, R0, RZ ;  /* 0x0000000005007210 */ /* 0x000fe40007ffe0ff */
[----:B------:R-:W-:-:S04]  /*28c40*/  LEA R2, P0, R4, R16, 0x1 ;  /* 0x0000001004027211 */ /* 0x000fc800078008ff */
[----:B------:R-:W-:-:S05]  /*28c50*/  LEA.HI.X R3, R4, R17, R0, 0x1, P0 ;  /* 0x0000001104037211 */ /* 0x000fca00000f0c00 */
[----:B-1----:R1:W-:Y:S04]  /*28c60*/  @!P2 ST.E.128 [R2.64], R32 ;  /* 0x000000200200a985 */ /* 0x0023e8000c101d04 */
[----:B------:R1:W-:Y:S02]  /*28c70*/  @!P1 ST.E.128 [R2.64+0x80], R28 ;  /* 0x0000801c02009985 */ /* 0x0003e4000c101d04 */
.L_x_2272:
[----:B----4-:R-:W-:Y:S05]  /*28c80*/  BSYNC B0 ;  /* 0x0000000000007941 */ /* 0x010fea0003800000 */
.L_x_2271:
[----:B------:R-:W-:Y:S01]  /*28c90*/  LEA.HI.SX32 R0, R14, 0x10, 0x1d ;  /* 0x000000100e007811 */ /* 0x000fe200078feaff */
[----:B------:R-:W-:Y:S03]  /*28ca0*/  BSSY B0, `(.L_x_2273) ;  /* 0x0000011000007945 */ /* 0x000fe60003800000 */
[----:B------:R-:W-:-:S13]  /*28cb0*/  ISETP.GE.AND P0, PT, R0, R15, PT ;  /* 0x0000000f0000720c */ /* 0x000fda0003f06270 */
[----:B------:R-:W-:Y:S05]  /*28cc0*/  @P0 BRA `(.L_x_2274) ;  /* 0x000000e000000947 */ /* 0x000fea0003800000 */
[----:B------:R-:W-:Y:S02]  /*28cd0*/  IADD3 R0, P0, R24, 0x10, RZ ;  /* 0x0000001018007810 */ /* 0x000fe40007f1e0ff */
[----:B-1----:R-:W-:Y:S02]  /*28ce0*/  MOV R3, R9 ;  /* 0x0000000900037202 */ /* 0x002fe40000000f00 */
[-C--:B-----5:R-:W-:Y:S01]  /*28cf0*/  ISETP.GE.AND P1, PT, R21, R12.reuse, PT ;  /* 0x0000000c1500720c */ /* 0x0a0fe20003f26270 */
[----:B------:R-:W-:Y:S01]  /*28d00*/  IMAD.X R2, RZ, RZ, R25, P0 ;  /* 0x000000ffff027224 */ /* 0x000fe200000e0619 */
[----:B------:R-:W-:-:S03]  /*28d10*/  ISETP.GE.AND P0, PT, R20, R12, PT ;  /* 0x0000000c1400720c */ /* 0x000fc60003f06270 */
[----:B------:R-:W-:Y:S02]  /*28d20*/  IMAD R13, R2, R6, RZ ;  /* 0x00000006020d7224 */ /* 0x000fe400078e02ff */
[----:B------:R-:W-:-:S04]  /*28d30*/  IMAD.MOV.U32 R2, RZ, RZ, R10 ;  /* 0x000000ffff027224 */ /* 0x000fc800078e000a */
[----:B------:R-:W-:-:S04]  /*28d40*/  IMAD.WIDE.U32 R4, R6, R0, R2 ;  /* 0x0000000006047225 */ /* 0x000fc800078e0002 */
[----:B------:R-:W-:Y:S01]  /*28d50*/  IMAD R0, R7, R0, R13 ;  /* 0x0000000007007224 */ /* 0x000fe200078e020d */
[----:B------:R-:W-:-:S03]  /*28d60*/  LEA R2, P2, R4, R16, 0x1 ;  /* 0x0000001004027211 */ /* 0x000fc600078408ff */
[----:B------:R-:W-:-:S05]  /*28d70*/  IMAD.IADD R0, R5, 0x1, R0 ;  /* 0x0000000105007824 */ /* 0x000fca00078e0200 */
[----:B------:R-:W-:-:S05]  /*28d80*/  LEA.HI.X R3, R4, R17, R0, 0x1, P2 ;  /* 0x0000001104037211 */ /* 0x000fca00010f0c00 */
[----:B------:R1:W-:Y:S04]  /*28d90*/  @!P1 ST.E.128 [R2.64], R40 ;  /* 0x0000002802009985 */ /* 0x0003e8000c101d04 */
[----:B------:R1:W-:Y:S02]  /*28da0*/  @!P0 ST.E.128 [R2.64+0x80], R36 ;  /* 0x0000802402008985 */ /* 0x0003e4000c101d04 */
.L_x_2274:
[----:B------:R-:W-:Y:S05]  /*28db0*/  BSYNC B0 ;  /* 0x0000000000007941 */ /* 0x000fea0003800000 */
.L_x_2273:
        /* <DEDUP_REMOVED lines=18> */
.L_x_2276:
[----:B------:R-:W-:Y:S05]  /*28ee0*/  BSYNC B0 ;  /* 0x0000000000007941 */ /* 0x000fea0003800000 */
.L_x_2275:
        /* <DEDUP_REMOVED lines=18> */
.L_x_2278:
[----:B------:R-:W-:Y:S05]  /*29010*/  BSYNC B0 ;  /* 0x0000000000007941 */ /* 0x000fea0003800000 */
.L_x_2277:
        /* <DEDUP_REMOVED lines=18> */
.L_x_2280:
[----:B------:R-:W-:Y:S05]  /*29140*/  BSYNC B0 ;  /* 0x0000000000007941 */ /* 0x000fea0003800000 */
.L_x_2279:
        /* <DEDUP_REMOVED lines=18> */
.L_x_2282:
[----:B------:R-:W-:Y:S05]  /*29270*/  BSYNC B0 ;  /* 0x0000000000007941 */ /* 0x000fea0003800000 */
.L_x_2281:
        /* <DEDUP_REMOVED lines=18> */
.L_x_2284:
[----:B------:R-:W-:Y:S05]  /*293a0*/  BSYNC B0 ;  /* 0x0000000000007941 */ /* 0x000fea0003800000 */
.L_x_2283:
[----:B------:R-:W-:Y:S01]  /*293b0*/  LEA.HI.SX32 R0, R14, 0x70, 0x1d ;  /* 0x000000700e007811 */ /* 0x000fe200078feaff */
[----:B-1----:R-:W-:Y:S01]  /*293c0*/  IMAD.MOV.U32 R3, RZ, RZ, 0x0 ;  /* 0x00000000ff037424 */ /* 0x002fe200078e00ff */
[----:B------:R-:W-:Y:S02]  /*293d0*/  MOV R13, 0x70 ;  /* 0x00000070000d7802 */ /* 0x000fe40000000f00 */
[----:B------:R-:W-:-:S03]  /*293e0*/  ISETP.GE.AND P0, PT, R0, R15, PT ;  /* 0x0000000f0000720c */ /* 0x000fc60003f06270 */
[----:B------:R-:W-:-:S10]  /*293f0*/  IMAD.MOV.U32 R2, RZ, RZ, R13 ;  /* 0x000000ffff027224 */ /* 0x000fd400078e000d */
[----:B------:R-:W-:Y:S05]  /*29400*/  @P0 RET.REL.NODEC R2 `(_ZN5flash16flash_fwd_kernelI23Flash_fwd_kernel_traitsILi128ELi128ELi32ELi4ELb0ELb0EN7cutlass10bfloat16_tE19Flash_kernel_traitsILi128ELi128ELi32ELi4ES3_EELb1ELb0ELb1ELb1ELb0ELb0ELb0ELb1EEEvNS_16Flash_fwd_paramsE) ;  /* 0xfffd6bf002000950 */ /* 0x000fea0003c3ffff */
[----:B------:R-:W-:Y:S02]  /*29410*/  IADD3 R0, P0, R24, 0x70, RZ ;  /* 0x0000007018007810 */ /* 0x000fe40007f1e0ff */
[----:B------:R-:W-:-:S03]  /*29420*/  MOV R3, R9 ;  /* 0x0000000900037202 */ /* 0x000fc60000000f00 */
[----:B------:R-:W-:Y:S01]  /*29430*/  IMAD.X R2, RZ, RZ, R25, P0 ;  /* 0x000000ffff027224 */ /* 0x000fe200000e0619 */
[----:B-----5:R-:W-:-:S03]  /*29440*/  ISETP.GE.AND P0, PT, R21, R12, PT ;  /* 0x0000000c1500720c */ /* 0x020fc60003f06270 */
[----:B------:R-:W-:Y:S02]  /*29450*/  IMAD R8, R2, R6, RZ ;  /* 0x0000000602087224 */ /* 0x000fe400078e02ff */
[----:B------:R-:W-:-:S04]  /*29460*/  IMAD.MOV.U32 R2, RZ, RZ, R10 ;  /* 0x000000ffff027224 */ /* 0x000fc800078e000a */
[----:B------:R-:W-:-:S04]  /*29470*/  IMAD.WIDE.U32 R4, R6, R0, R2 ;  /* 0x0000000006047225 */ /* 0x000fc800078e0002 */
[----:B------:R-:W-:Y:S01]  /*29480*/  IMAD R0, R7, R0, R8 ;  /* 0x0000000007007224 */ /* 0x000fe200078e0208 */
[----:B------:R-:W-:-:S03]  /*29490*/  LEA R2, P1, R4, R16, 0x1 ;  /* 0x0000001004027211 */ /* 0x000fc600078208ff */
[----:B------:R-:W-:Y:S02]  /*294a0*/  IMAD.IADD R0, R5, 0x1, R0 ;  /* 0x0000000105007824 */ /* 0x000fe400078e0200 */
[----:B------:R-:W-:-:S03]  /*294b0*/  IMAD.MOV.U32 R5, RZ, RZ, 0x0 ;  /* 0x00000000ff057424 */ /* 0x000fc600078e00ff */
[----:B------:R-:W-:Y:S02]  /*294c0*/  LEA.HI.X R3, R4, R17, R0, 0x1, P1 ;  /* 0x0000001104037211 */ /* 0x000fe400008f0c00 */
[----:B------:R-:W-:-:S03]  /*294d0*/  MOV R4, R13 ;  /* 0x0000000d00047202 */ /* 0x000fc60000000f00 */
[----:B------:R1:W-:Y:S01]  /*294e0*/  @!P0 ST.E.128 [R2.64], R88 ;  /* 0x0000005802008985 */ /* 0x0003e2000c101d04 */
[----:B------:R-:W-:-:S13]  /*294f0*/  ISETP.GE.AND P0, PT, R20, R12, PT ;  /* 0x0000000c1400720c */ /* 0x000fda0003f06270 */
[----:B------:R-:W-:Y:S05]  /*29500*/  @P0 RET.REL.NODEC R4 `(_ZN5flash16flash_fwd_kernelI23Flash_fwd_kernel_traitsILi128ELi128ELi32ELi4ELb0ELb0EN7cutlass10bfloat16_tE19Flash_kernel_traitsILi128ELi128ELi32ELi4ES3_EELb1ELb0ELb1ELb1ELb0ELb0ELb0ELb1EEEvNS_16Flash_fwd_paramsE) ;  /* 0xfffd6af004000950 */ /* 0x000fea0003c3ffff */
[----:B------:R2:W-:Y:S02]  /*29510*/  ST.E.128 [R2.64+0x80], R84 ;  /* 0x0000805402007985 */ /* 0x0005e4000c101d04 */
[----:B-12---:R-:W-:Y:S02]  /*29520*/  MOV R2, R13 ;  /* 0x0000000d00027202 */ /* 0x006fe40000000f00 */
[----:B------:R-:W-:-:S04]  /*29530*/  MOV R3, 0x0 ;  /* 0x0000000000037802 */ /* 0x000fc80000000f00 */
[----:B------:R-:W-:Y:S05]  /*29540*/  RET.REL.NODEC R2 `(_ZN5flash16flash_fwd_kernelI23Flash_fwd_kernel_traitsILi128ELi128ELi32ELi4ELb0ELb0EN7cutlass10bfloat16_tE19Flash_kernel_traitsILi128ELi128ELi32ELi4ES3_EELb1ELb0ELb1ELb1ELb0ELb0ELb0ELb1EEEvNS_16Flash_fwd_paramsE) ;  /* 0xfffd6ab002007950 */ /* 0x000fea0003c3ffff */
.L_x_2262:
[----:B------:R2:W5:Y:S01]  /*29550*/  LDL R0, [R1+0xa0] ;  /* 0x0000a00001007983 */ /* 0x0005620000100800 */
[----:B------:R-:W-:Y:S02]  /*29560*/  MOV R3, 0x2 ;  /* 0x0000000200037802 */ /* 0x000fe40000000f00 */
[----:B------:R-:W-:Y:S02]  /*29570*/  MOV R2, 0x29590 ;  /* 0x0002959000027802 */ /* 0x000fe40000000f00 */
[----:B-12--5:R-:W-:Y:S05]  /*29580*/  CALL.REL.NOINC `($__internal_0_$__cuda_sm70_shflsync_bfly_p) ;  /* 0x0000027000007944 */ /* 0x026fea0003c00000 */
[----:B------:R-:W-:Y:S01]  /*29590*/  MOV R5, R9 ;  /* 0x0000000900057202 */ /* 0x000fe20000000f00 */
[----:B------:R-:W-:Y:S05]  /*295a0*/  BRA `(.L_x_2285) ;  /* 0xffffd62000007947 */ /* 0x000fea000383ffff */
.L_x_2263:
[----:B------:R-:W-:Y:S01]  /*295b0*/  IMAD.MOV.U32 R0, RZ, RZ, R5 ;  /* 0x000000ffff007224 */ /* 0x000fe200078e0005 */
[----:B------:R-:W-:Y:S02]  /*295c0*/  MOV R3, 0x1 ;  /* 0x0000000100037802 */ /* 0x000fe40000000f00 */
[----:B------:R-:W-:Y:S02]  /*295d0*/  MOV R2, 0x295f0 ;  /* 0x000295f000027802 */ /* 0x000fe40000000f00 */
[----:B-----5:R-:W-:Y:S05]  /*295e0*/  CALL.REL.NOINC `($__internal_0_$__cuda_sm70_shflsync_bfly_p) ;  /* 0x0000021000007944 */ /* 0x020fea0003c00000 */
[----:B------:R1:W5:Y:S01]  /*295f0*/  LDL R0, [R1+0x74] ;  /* 0x0000740001007983 */ /* 0x0003620000100800 */
[----:B------:R-:W-:Y:S01]  /*29600*/  FADD.FTZ R172, R5, R9 ;  /* 0x0000000905ac7221 */ /* 0x000fe20000010000 */
[----:B------:R-:W-:Y:S02]  /*29610*/  MOV R3, 0x2 ;  /* 0x0000000200037802 */ /* 0x000fe40000000f00 */
[----:B------:R-:W-:-:S02]  /*29620*/  MOV R2, 0x29640 ;  /* 0x0002964000027802 */ /* 0x000fc40000000f00 */
[----:B-1---5:R-:W-:Y:S05]  /*29630*/  CALL.REL.NOINC `($__internal_0_$__cuda_sm70_shflsync_bfly_p) ;  /* 0x000001c000007944 */ /* 0x022fea0003c00000 */
[----:B------:R-:W2:Y:S01]  /*29640*/  LDL.LU R0, [R1+0x74] ;  /* 0x0000740001007983 */ /* 0x000ea20000300800 */
[----:B------:R-:W-:-:S02]  /*29650*/  MOV R3, 0x1 ;  /* 0x0000000100037802 */ /* 0x000fc40000000f00 */
[----:B------:R-:W-:Y:S01]  /*29660*/  MOV R2, 0x29690 ;  /* 0x0002969000027802 */ /* 0x000fe20000000f00 */
[----:B--2---:R-:W-:Y:S02]  /*29670*/  FADD.FTZ R0, R0, R9 ;  /* 0x0000000900007221 */ /* 0x004fe40000010000 */
[----:B------:R-:W-:Y:S05]  /*29680*/  CALL.REL.NOINC `($__internal_0_$__cuda_sm70_shflsync_bfly_p) ;  /* 0x0000017000007944 */ /* 0x000fea0003c00000 */
[----:B------:R-:W-:Y:S02]  /*29690*/  FADD.FTZ R139, R0, R9 ;  /* 0x00000009008b7221 */ /* 0x000fe40000010000 */
[----:B------:R1:W5:Y:S01]  /*296a0*/  LDL R0, [R1+0x70] ;  /* 0x0000700001007983 */ /* 0x0003620000100800 */
[----:B------:R-:W-:Y:S02]  /*296b0*/  MOV R3, 0x2 ;  /* 0x0000000200037802 */ /* 0x000fe40000000f00 */
[----:B------:R-:W-:Y:S02]  /*296c0*/  MOV R2, 0x296e0 ;  /* 0x000296e000027802 */ /* 0x000fe40000000f00 */
[----:B-1---5:R-:W-:Y:S05]  /*296d0*/  CALL.REL.NOINC `($__internal_0_$__cuda_sm70_shflsync_bfly_p) ;  /* 0x0000012000007944 */ /* 0x022fea0003c00000 */
[----:B------:R-:W2:Y:S01]  /*296e0*/  LDL.LU R0, [R1+0x70] ;  /* 0x0000700001007983 */ /* 0x000ea20000300800 */
[----:B------:R-:W-:Y:S02]  /*296f0*/  MOV R3, 0x1 ;  /* 0x0000000100037802 */ /* 0x000fe40000000f00 */
[----:B------:R-:W-:Y:S01]  /*29700*/  MOV R2, 0x29740 ;  /* 0x0002974000027802 */ /* 0x000fe20000000f00 */
[----:B--2---:R-:W-:-:S05]  /*29710*/  FADD.FTZ R138, R0, R9 ;  /* 0x00000009008a7221 */ /* 0x004fca0000010000 */
[----:B------:R-:W-:Y:S02]  /*29720*/  MOV R0, R138 ;  /* 0x0000008a00007202 */ /* 0x000fe40000000f00 */
[----:B------:R-:W-:Y:S05]  /*29730*/  CALL.REL.NOINC `($__internal_0_$__cuda_sm70_shflsync_bfly_p) ;  /* 0x000000c000007944 */ /* 0x000fea0003c00000 */
[----:B------:R1:W5:Y:S01]  /*29740*/  LDL R0, [R1+0x68] ;  /* 0x0000680001007983 */ /* 0x0003620000100800 */
[----:B------:R-:W-:Y:S01]  /*29750*/  FADD.FTZ R138, R138, R9 ;  /* 0x000000098a8a7221 */ /* 0x000fe20000010000 */
        /* <DEDUP_REMOVED lines=9> */
[----:B------:R-:W-:Y:S05]  /*297f0*/  BRA `(.L_x_2286) ;  /* 0xffffd50000007947 */ /* 0x000fea000383ffff */
        .weak           $__internal_0_$__cuda_sm70_shflsync_bfly_p
        .type           $__internal_0_$__cuda_sm70_shflsync_bfly_p,@function
        .size           $__internal_0_$__cuda_sm70_shflsync_bfly_p,(.L_x_2371 - $__internal_0_$__cuda_sm70_shflsync_bfly_p)
$__internal_0_$__cuda_sm70_shflsync_bfly_p:
[----:B------:R-:W-:Y:S04]  /*29800*/  WARPSYNC R7 ;  /* 0x0000000700007348 */ /* 0x000fe80003800000 */
[----:B------:R1:W2:Y:S02]  /*29810*/  SHFL.BFLY PT, R9, R0, R3, R8 ;  /* 0x0c00000300097389 */ /* 0x0002a400000e0008 */
[----:B-1----:R-:W-:-:S04]  /*29820*/  MOV R3, 0x0 ;  /* 0x0000000000037802 */ /* 0x002fc80000000f00 */
[----:B--2---:R-:W-:Y:S05]  /*29830*/  RET.REL.NODEC R2 `(_ZN5flash16flash_fwd_kernelI23Flash_fwd_kernel_traitsILi128ELi128ELi32ELi4ELb0ELb0EN7cutlass10bfloat16_tE19Flash_kernel_traitsILi128ELi128ELi32ELi4ES3_EELb1ELb0ELb1ELb1ELb0ELb0ELb0ELb1EEEvNS_16Flash_fwd_paramsE) ;  /* 0xfffd67c002007950 */ /* 0x004fea0003c3ffff */
.L_x_2287:
        /* <DEDUP_REMOVED lines=12> */
.L_x_2371:


//--------------------- .text._ZN5flash16flash_fwd_kernelI23Flash_fwd_kernel_traitsILi128ELi128ELi32ELi4ELb0ELb0EN7cutlass10bfloat16_tE19Flash_kernel_traitsILi128ELi128ELi32ELi4ES3_EELb0ELb0ELb1ELb1ELb0ELb0ELb1ELb0EEEvNS_16Flash_fwd_paramsE --------------------------
	.section	.text._ZN5flash16flash_fwd_kernelI23Flash_fwd_kernel_traitsILi128ELi128ELi32ELi4ELb0ELb0EN7cutlass10bfloat16_tE19Flash_kernel_traitsILi128ELi128ELi32ELi4ES3_EELb0ELb0ELb1ELb1ELb0ELb0ELb1ELb0EEEvNS_16Flash_fwd_paramsE,"ax",@progbits
	.sectioninfo	@"SHI_REGISTERS=255"
	.align	128
        .global         _ZN5flash16flash_fwd_kernelI23Flash_fwd_kernel_traitsILi128ELi128ELi32ELi4ELb0ELb0EN7cutlass10bfloat16_tE19Flash_kernel_traitsILi128ELi128ELi32ELi4ES3_EELb0ELb0ELb1ELb1ELb0ELb0ELb1ELb0EEEvNS_16Flash_fwd_paramsE
        .type           _ZN5flash16flash_fwd_kernelI23Flash_fwd_kernel_traitsILi128ELi128ELi32ELi4ELb0ELb0EN7cutlass10bfloat16_tE19Flash_kernel_traitsILi128ELi128ELi32ELi4ES3_EELb0ELb0ELb1ELb1ELb0ELb0ELb1ELb0EEEvNS_16Flash_fwd_paramsE,@function
        .size           _ZN5flash16flash_fwd_kernelI23Flash_fwd_kernel_traitsILi128ELi128ELi32ELi4ELb0ELb0EN7cutlass10bfloat16_tE19Flash_kernel_traitsILi128ELi128ELi32ELi4ES3_EELb0ELb0ELb1ELb1ELb0ELb0ELb1ELb0EEEvNS_16Flash_fwd_paramsE,(.L_x_2410 - _ZN5flash16flash_fwd_kernelI23Flash_fwd_kernel_traitsILi128ELi128ELi32ELi4ELb0ELb0EN7cutlass10bfloat16_tE19Flash_kernel_traitsILi128ELi128ELi32ELi4ES3_EELb0ELb0ELb1ELb1ELb0ELb0ELb1ELb0EEEvNS_16Flash_fwd_paramsE)
        .other          _ZN5flash16flash_fwd_kernelI23Flash_fwd_kernel_traitsILi128ELi128ELi32ELi4ELb0ELb0EN7cutlass10bfloat16_tE19Flash_kernel_traitsILi128ELi128ELi32ELi4ES3_EELb0ELb0ELb1ELb1ELb0ELb0ELb1ELb0EEEvNS_16Flash_fwd_paramsE,@"STO_CUDA_ENTRY STV_DEFAULT"
_ZN5flash16flash_fwd_kernelI23Flash_fwd_kernel_traitsILi128ELi128ELi32ELi4ELb0ELb0EN7cutlass10bfloat16_tE19Flash_kernel_traitsILi128ELi128ELi32ELi4ES3_EELb0ELb0ELb1ELb1ELb0ELb0ELb1ELb0EEEvNS_16Flash_fwd_paramsE:
.text._ZN5flash16flash_fwd_kernelI23Flash_fwd_kernel_traitsILi128ELi128ELi32ELi4ELb0ELb0EN7cutlass10bfloat16_tE19Flash_kernel_traitsILi128ELi128ELi32ELi4ES3_EELb0ELb0ELb1ELb1ELb0ELb0ELb1ELb0EEEvNS_16Flash_fwd_paramsE:
        /* <DEDUP_REMOVED lines=56> */
.L_x_2288:
[----:B------:R-:W-:Y:S02]  /*0380*/  ULDC UR6, c[0x0][0x218] ;  /* 0x0000860000067ab9 */ /* 0x000fe40000000800 */
.L_x_2289:
        /* <DEDUP_REMOVED lines=120> */
.L_x_2292:
[----:B------:R-:W-:Y:S05]  /*0b10*/  BSYNC B0 ;  /* 0x0000000000007941 */ /* 0x000fea0003800000 */
.L_x_2291:
        /* <DEDUP_REMOVED lines=18> */
.L_x_2294:
[----:B------:R-:W-:Y:S05]  /*0c40*/  BSYNC B0 ;  /* 0x0000000000007941 */ /* 0x000fea0003800000 */
.L_x_2293:
        /* <DEDUP_REMOVED lines=18> */
.L_x_2296:
[----:B------:R-:W-:Y:S05]  /*0d70*/  BSYNC B0 ;  /* 0x0000000000007941 */ /* 0x000fea0003800000 */
.L_x_2295:
        /* <DEDUP_REMOVED lines=18> */
.L_x_2298:
[----:B------:R-:W-:Y:S05]  /*0ea0*/  BSYNC B0 ;  /* 0x0000000000007941 */ /* 0x000fea0003800000 */
.L_x_2297:
        /* <DEDUP_REMOVED lines=18> */
.L_x_2300:
[----:B------:R-:W-:Y:S05]  /*0fd0*/  BSYNC B0 ;  /* 0x0000000000007941 */ /* 0x000fea0003800000 */
.L_x_2299:
        /* <DEDUP_REMOVED lines=18> */
.L_x_2302:
[----:B------:R-:W-:Y:S05]  /*1100*/  BSYNC B0 ;  /* 0x0000000000007941 */ /* 0x000fea0003800000 */
.L_x_2301:
        /* <DEDUP_REMOVED lines=18> */
.L_x_2304:
[----:B------:R-:W-:Y:S05]  /*1230*/  BSYNC B0 ;  /* 0x0000000000007941 */ /* 0x000fea0003800000 */
.L_x_2303:
        /* <DEDUP_REMOVED lines=18> */
.L_x_2306:
[----:B------:R-:W-:Y:S05]  /*1360*/  BSYNC B0 ;  /* 0x0000000000007941 */ /* 0x000fea0003800000 */
.L_x_2305:
        /* <DEDUP_REMOVED lines=67> */
.L_x_2290:
        /* <DEDUP_REMOVED lines=33> */
.L_x_2307:
        /* <DEDUP_REMOVED lines=45> */
.L_x_2308:
        /* <DEDUP_REMOVED lines=96> */
.L_x_2310:
[----:B------:R-:W-:Y:S05]  /*2280*/  BSYNC B0 ;  /* 0x0000000000007941 */ /* 0x000fea0003800000 */
.L_x_2309:
        /* <DEDUP_REMOVED lines=29> */
.L_x_2312:
[----:B------:R-:W-:Y:S05]  /*2460*/  BSYNC B0 ;  /* 0x0000000000007941 */ /* 0x000fea0003800000 */
.L_x_2311:
        /* <DEDUP_REMOVED lines=29> */
.L_x_2314:
[----:B------:R-:W-:Y:S05]  /*2640*/  BSYNC B0 ;  /* 0x0000000000007941 */ /* 0x000fea0003800000 */
.L_x_2313:
        /* <DEDUP_REMOVED lines=29> */
.L_x_2316:
[----:B------:R-:W-:Y:S05]  /*2820*/  BSYNC B0 ;  /* 0x0000000000007941 */ /* 0x000fea0003800000 */
.L_x_2315:
        /* <DEDUP_REMOVED lines=29> */
.L_x_2318:
[----:B------:R-:W-:Y:S05]  /*2a00*/  BSYNC B0 ;  /* 0x0000000000007941 */ /* 0x000fea0003800000 */
.L_x_2317:
        /* <DEDUP_REMOVED lines=29> */
.L_x_2320:
[----:B------:R-:W-:Y:S05]  /*2be0*/  BSYNC B0 ;  /* 0x0000000000007941 */ /* 0x000fea0003800000 */
.L_x_2319:
        /* <DEDUP_REMOVED lines=30> */
.L_x_2322:
[----:B------:R-:W-:Y:S05]  /*2dd0*/  BSYNC B0 ;  /* 0x0000000000007941 */ /* 0x000fea0003800000 */
.L_x_2321:
        /* <DEDUP_REMOVED lines=34> */
.L_x_2324:
[----:B------:R-:W-:Y:S05]  /*3000*/  BSYNC B0 ;  /* 0x0000000000007941 */ /* 0x000fea0003800000 */
.L_x_2323:
        /* <DEDUP_REMOVED lines=32> */
.L_x_2326:
[----:B------:R-:W-:Y:S05]  /*3210*/  BSYNC B0 ;  /* 0x0000000000007941 */ /* 0x000fea0003800000 */
.L_x_2325:
        /* <DEDUP_REMOVED lines=25> */
.L_x_2328:
[----:B------:R-:W-:Y:S05]  /*33b0*/  BSYNC B0 ;  /* 0x0000000000007941 */ /* 0x000fea0003800000 */
.L_x_2327:
        /* <DEDUP_REMOVED lines=67> */
.L_x_2330:
[----:B-1----:R-:W-:Y:S05]  /*37f0*/  BSYNC B0 ;  /* 0x0000000000007941 */ /* 0x002fea0003800000 */
.L_x_2329:
        /* <DEDUP_REMOVED lines=27> */
.L_x_2332:
[----:B------:R-:W-:Y:S05]  /*39b0*/  BSYNC B0 ;  /* 0x0000000000007941 */ /* 0x000fea0003800000 */
.L_x_2331:
        /* <DEDUP_REMOVED lines=29> */
[----:B------:R-:W-:Y:S01]  /*3b90*/  IMAD.IADD R72, R74, 0x1, R5 ;  /* 0x000000014a487824 */ /* 0x000fe200078e0205 */
[----:B------:R-:W-:Y:S01]  /*3ba0*/  LDSM.16.M88.4 R16, [R212+0x8000] ;  /* 0x00800000d410783b */ /* 0x000fe20000000200 */
[----:B------:R-:W-:Y:S01]  /*3bb0*/  IADD3 R2, R212, 0x8000, RZ ;  /* 0x00008000d4027810 */ /* 0x000fe20007ffe0ff */
[--C-:B------:R-:W-:Y:S01]  /*3bc0*/  IMAD R216, R4, 0x2, R214.reuse ;  /* 0x0000000204d87824 */ /* 0x100fe200078e02d6 */
[----:B------:R-:W-:Y:S01]  /*3bd0*/  IADD3 R223, R212, 0x8020, RZ ;  /* 0x00008020d4df7810 */ /* 0x000fe20007ffe0ff */
[----:B------:R-:W2:Y:S01]  /*3be0*/  LDSM.16.M88.4 R8, [R214+0x2000] ;  /* 0x00200000d608783b */ /* 0x000ea20000000200 */
[----:B------:R-:W-:Y:S01]  /*3bf0*/  @P1 IADD3 R223, R2, -0x20, RZ ;  /* 0xffffffe002df1810 */ /* 0x000fe20007ffe0ff */
[----:B------:R-:W-:Y:S01]  /*3c00*/  IMAD.MOV.U32 R2, RZ, RZ, 0x40 ;  /* 0x00000040ff027424 */ /* 0x000fe200078e00ff */
[----:B------:R-:W-:Y:S01]  /*3c10*/  IADD3 R230, R72, UR4, RZ ;  /* 0x0000000448e67c10 */ /* 0x000fe2000fffe0ff */
[----:B------:R-:W3:Y:S01]  /*3c20*/  LDSM.16.M88.4 R20, [R214] ;  /* 0x00000000d614783b */ /* 0x000ee20000000200 */
[----:B------:R-:W-:Y:S01]  /*3c30*/  IMAD R222, R0, 0x2, R214 ;  /* 0x0000000200de7824 */ /* 0x000fe200078e02d6 */
[----:B------:R-:W-:Y:S01]  /*3c40*/  IADD3 R102, R72, 0x8, RZ ;  /* 0x0000000848667810 */ /* 0x000fe20007ffe0ff */
[----:B------:R-:W-:Y:S01]  /*3c50*/  IMAD R220, R0, 0x2, R216 ;  /* 0x0000000200dc7824 */ /* 0x000fe200078e02d8 */
[----:B------:R-:W5:Y:S01]  /*3c60*/  LDSM.16.M88.4 R32, [R212+0x8800] ;  /* 0x00880000d420783b */ /* 0x000f620000000200 */
[----:B------:R-:W-:Y:S01]  /*3c70*/  SEL R2, R2, 0xffffffc0, !P2 ;  /* 0xffffffc002027807 */ /* 0x000fe20005000000 */
[----:B------:R-:W-:Y:S01]  /*3c80*/  IMAD.U32 R3, RZ, RZ, UR17 ;  /* 0x00000011ff037e24 */ /* 0x000fe2000f8e00ff */
[----:B------:R-:W-:Y:S01]  /*3c90*/  IADD3 R229, R102, UR4, RZ ;  /* 0x0000000466e57c10 */ /* 0x000fe2000fffe0ff */
[----:B------:R-:W-:Y:S01]  /*3ca0*/  LDSM.16.M88.4 R28, [R223] ;  /* 0x00000000df1c783b */ /* 0x000fe20000000200 */
[----:B------:R-:W-:Y:S01]  /*3cb0*/  IADD3 R101, R72, 0x40, RZ ;  /* 0x0000004048657810 */ /* 0x000fe20007ffe0ff */
[----:B------:R-:W-:Y:S01]  /*3cc0*/  IMAD.IADD R221, R212, 0x1, R2 ;  /* 0x00000001d4dd7824 */ /* 0x000fe200078e0202 */
[----:B------:R-:W-:Y:S01]  /*3cd0*/  IADD3 R100, R72, 0x48, RZ ;  /* 0x0000004848647810 */ /* 0x000fe20007ffe0ff */
[----:B------:R-:W1:Y:S01]  /*3ce0*/  LDSM.16.M88.4 R12, [R216+0x2000] ;  /* 0x00200000d80c783b */ /* 0x000e620000000200 */
[----:B------:R-:W-:Y:S01]  /*3cf0*/  IMAD.IADD R219, R2, 0x1, R223 ;  /* 0x0000000102db7824 */ /* 0x000fe200078e02df */
[----:B------:R-:W-:Y:S01]  /*3d00*/  IADD3 R228, R101, UR4, RZ ;  /* 0x0000000465e47c10 */ /* 0x000fe2000fffe0ff */
[----:B------:R-:W-:Y:S01]  /*3d10*/  IMAD R7, R3, 0x20, R73 ;  /* 0x0000002003077824 */ /* 0x000fe200078e0249 */
[----:B------:R-:W4:Y:S01]  /*3d20*/  LDSM.16.M88.4 R24, [R223+0x800] ;  /* 0x00080000df18783b */ /* 0x000f220000000200 */
[----:B------:R-:W-:Y:S01]  /*3d30*/  IADD3 R235, R100, UR4, RZ ;  /* 0x0000000464eb7c10 */ /* 0x000fe2000fffe0ff */
[----:B------:R-:W-:Y:S01]  /*3d40*/  ULDC UR4, c[0x0][0x2e8] ;  /* 0x0000ba0000047ab9 */ /* 0x000fe20000000800 */
[C---:B------:R-:W-:Y:S01]  /*3d50*/  IMAD.IADD R3, R230.reuse, 0x1, -R7 ;  /* 0x00000001e6037824 */ /* 0x040fe200078e0a07 */
[----:B------:R-:W-:Y:S01]  /*3d60*/  LDSM.16.M88.4 R60, [R221+0x8800] ;  /* 0x00880000dd3c783b */ /* 0x000fe20000000200 */
[C---:B------:R-:W-:Y:S01]  /*3d70*/  IADD3 R73, R7.reuse, 0x1, RZ ;  /* 0x0000000107497810 */ /* 0x040fe20007ffe0ff */
[----:B------:R-:W-:Y:S01]  /*3d80*/  UIADD3 UR4, UR22, UR4, URZ ;  /* 0x0000000416047290 */ /* 0x000fe2000fffe03f */
[C---:B------:R-:W-:Y:S01]  /*3d90*/  IADD3 R74, R7.reuse, 0x8, RZ ;  /* 0x00000008074a7810 */ /* 0x040fe20007ffe0ff */
[----:B------:R-:W-:Y:S01]  /*3da0*/  LDSM.16.M88.4 R44, [R221+0x8000] ;  /* 0x00800000dd2c783b */ /* 0x000fe20000000200 */
[----:B------:R-:W-:Y:S01]  /*3db0*/  IABS R3, R3 ;  /* 0x0000000300037213 */ /* 0x000fe20000000000 */
[C---:B------:R-:W-:Y:S01]  /*3dc0*/  IMAD.IADD R6, R230.reuse, 0x1, -R73 ;  /* 0x00000001e6067824 */ /* 0x040fe200078e0a49 */
[C---:B------:R-:W-:Y:S01]  /*3dd0*/  IADD3 R84, R7.reuse, 0x9, RZ ;  /* 0x0000000907547810 */ /* 0x040fe20007ffe0ff */
[----:B------:R-:W-:Y:S01]  /*3de0*/  IMAD.IADD R2, R230, 0x1, -R74 ;  /* 0x00000001e6027824 */ /* 0x000fe200078e0a4a */
[----:B------:R-:W-:Y:S01]  /*3df0*/  IADD3 R75, R7, 0x10, RZ ;  /* 0x00000010074b7810 */ /* 0x000fe20007ffe0ff */
[----:B------:R-:W-:Y:S01]  /*3e00*/  IMAD.MOV.U32 R5, RZ, RZ, R3 ;  /* 0x000000ffff057224 */ /* 0x000fe200078e0003 */
[----:B------:R-:W-:-:S02]  /*3e10*/  IABS R3, R6 ;  /* 0x0000000600037213 */ /* 0x000fc40000000000 */
[----:B------:R-:W-:Y:S01]  /*3e20*/  IABS R2, R2 ;  /* 0x0000000200027213 */ /* 0x000fe20000000000 */
[----:B------:R5:W-:Y:S01]  /*3e30*/  I2F R126, R5 ;  /* 0x00000005007e7306 */ /* 0x000be20000201400 */
[C---:B------:R-:W-:Y:S01]  /*3e40*/  IADD3 R85, R7.reuse, 0x11, RZ ;  /* 0x0000001107557810 */ /* 0x040fe20007ffe0ff */
[-C--:B--2---:R-:W-:Y:S01]  /*3e50*/  HMMA.16816.F32.BF16 R36, R8, R16.reuse, RZ ;  /* 0x000000100824723c */ /* 0x084fe200000418ff */
[C---:B------:R-:W-:Y:S02]  /*3e60*/  IADD3 R86, R7.reuse, 0x18, RZ ;  /* 0x0000001807567810 */ /* 0x040fe40007ffe0ff */
[----:B------:R-:W-:Y:S02]  /*3e70*/  IADD3 R87, R7, 0x19, RZ ;  /* 0x0000001907577810 */ /* 0x000fe40007ffe0ff */
[C---:B------:R-:W-:Y:S01]  /*3e80*/  IADD3 R226, R223.reuse, 0x800, RZ ;  /* 0x00000800dfe27810 */ /* 0x040fe20007ffe0ff */
[----:B------:R2:W-:Y:S01]  /*3e90*/  I2F R127, R3 ;  /* 0x00000003007f7306 */ /* 0x0005e20000201400 */
[C---:B------:R-:W-:Y:S01]  /*3ea0*/  IADD3 R225, R223.reuse, 0x1000, RZ ;  /* 0x00001000dfe17810 */ /* 0x040fe20007ffe0ff */
[----:B---3--:R-:W-:Y:S01]  /*3eb0*/  HMMA.16816.F32.BF16 R68, R20, R16, RZ ;  /* 0x000000101444723c */ /* 0x008fe200000418ff */
[----:B------:R-:W-:Y:S01]  /*3ec0*/  IADD3 R224, R223, 0x1800, RZ ;  /* 0x00001800dfe07810 */ /* 0x000fe20007ffe0ff */
[----:B-----5:R-:W-:-:S06]  /*3ed0*/  IMAD.IADD R5, R230, 0x1, -R84 ;  /* 0x00000001e6057824 */ /* 0x020fcc00078e0a54 */
[----:B------:R-:W-:Y:S01]  /*3ee0*/  HMMA.16816.F32.BF16 R56, R8, R18, RZ ;  /* 0x000000120838723c */ /* 0x000fe200000418ff */
[----:B--2---:R-:W-:Y:S01]  /*3ef0*/  IMAD.MOV.U32 R3, RZ, RZ, R2 ;  /* 0x000000ffff037224 */ /* 0x004fe200078e0002 */
[----:B------:R-:W-:-:S06]  /*3f00*/  IABS R2, R5 ;  /* 0x0000000500027213 */ /* 0x000fcc0000000000 */
[----:B------:R-:W-:Y:S01]  /*3f10*/  HMMA.16816.F32.BF16 R64, R20, R18, RZ ;  /* 0x000000121440723c */ /* 0x000fe200000418ff */
[----:B------:R-:W2:Y:S01]  /*3f20*/  LDSM.16.M88.4 R16, [R216] ;  /* 0x00000000d810783b */ /* 0x000ea20000000200 */
[C---:B------:R-:W-:Y:S01]  /*3f30*/  IMAD.IADD R5, R230.reuse, 0x1, -R75 ;  /* 0x00000001e6057824 */ /* 0x040fe200078e0a4b */
[----:B------:R3:W-:Y:S05]  /*3f40*/  I2F R129, R3 ;  /* 0x0000000300817306 */ /* 0x0007ea0000201400 */
[C---:B------:R-:W-:Y:S08]  /*3f50*/  HMMA.16816.F32.BF16 R40, R8.reuse, R32, RZ ;  /* 0x000000200828723c */ /* 0x040ff000000418ff */
[----:B------:R-:W-:Y:S01]  /*3f60*/  HMMA.16816.F32.BF16 R48, R8, R34, RZ ;  /* 0x000000220830723c */ /* 0x000fe200000418ff */
[----:B------:R-:W5:Y:S01]  /*3f70*/  LDSM.16.M88.4 R8, [R222+0x2000] ;  /* 0x00200000de08783b */ /* 0x000f620000000200 */
[----:B---3--:R-:W-:Y:S01]  /*3f80*/  IMAD.MOV.U32 R3, RZ, RZ, R2 ;  /* 0x000000ffff037224 */ /* 0x008fe200078e0002 */
[----:B------:R-:W-:Y:S01]  /*3f90*/  IABS R2, R5 ;  /* 0x0000000500027213 */ /* 0x000fe20000000000 */
[----:B------:R-:W-:-:S02]  /*3fa0*/  IMAD.IADD R5, R230, 0x1, -R85 ;  /* 0x00000001e6057824 */ /* 0x000fc400078e0a55 */
[----:B------:R3:W-:Y:S02]  /*3fb0*/  I2F R130, R3 ;  /* 0x0000000300827306 */ /* 0x0007e40000201400 */
[C---:B------:R-:W-:Y:S08]  /*3fc0*/  HMMA.16816.F32.BF16 R52, R20.reuse, R32, RZ ;  /* 0x000000201434723c */ /* 0x040ff000000418ff */
[----:B------:R-:W-:Y:S01]  /*3fd0*/  HMMA.16816.F32.BF16 R20, R20, R34, RZ ;  /* 0x000000221414723c */ /* 0x000fe200000418ff */
[----:B---3--:R-:W-:-:S07]  /*3fe0*/  IMAD.MOV.U32 R3, RZ, RZ, R2 ;  /* 0x000000ffff037224 */ /* 0x008fce00078e0002 */
[C---:B-1----:R-:W-:Y:S01]  /*3ff0*/  HMMA.16816.F32.BF16 R32, R12.reuse, R28, R36 ;  /* 0x0000001c0c20723c */ /* 0x042fe20000041824 */
[----:B------:R-:W-:Y:S01]  /*4000*/  IABS R2, R5 ;  /* 0x0000000500027213 */ /* 0x000fe20000000000 */
[----:B------:R-:W-:Y:S01]  /*4010*/  IMAD.IADD R5, R229, 0x1, -R7 ;  /* 0x00000001e5057824 */ /* 0x000fe200078e0a07 */
[----:B------:R1:W-:Y:S05]  /*4020*/  I2F R131, R3 ;  /* 0x0000000300837306 */ /* 0x0003ea0000201400 */
[C---:B----4-:R-:W-:Y:S03]  /*4030*/  HMMA.16816.F32.BF16 R36, R12.reuse, R24, R40 ;  /* 0x000000180c24723c */ /* 0x050fe60000041828 */
[----:B------:R3:W-:Y:S05]  /*4040*/  I2F R132, R2 ;  /* 0x0000000200847306 */ /* 0x0007ea0000201400 */
[----:B------:R-:W-:Y:S01]  /*4050*/  HMMA.16816.F32.BF16 R40, R12, R30, R56 ;  /* 0x0000001e0c28723c */ /* 0x000fe20000041838 */
[----:B-1----:R-:W-:-:S07]  /*4060*/  IMAD.IADD R3, R230, 0x1, -R86 ;  /* 0x00000001e6037824 */ /* 0x002fce00078e0a56 */
[----:B------:R-:W-:Y:S01]  /*4070*/  HMMA.16816.F32.BF16 R12, R12, R26, R48 ;  /* 0x0000001a0c0c723c */ /* 0x000fe20000041830 */
[----:B------:R-:W-:Y:S01]  /*4080*/  IABS R3, R3 ;  /* 0x0000000300037213 */ /* 0x000fe20000000000 */
[----:B---3--:R-:W-:-:S03]  /*4090*/  IMAD.IADD R2, R230, 0x1, -R87 ;  /* 0x00000001e6027824 */ /* 0x008fc600078e0a57 */
[----:B------:R1:W-:Y:S03]  /*40a0*/  I2F R133, R3 ;  /* 0x0000000300857306 */ /* 0x0003e60000201400 */
[----:B--2---:R-:W-:Y:S01]  /*40b0*/  HMMA.16816.F32.BF16 R56, R16, R28, R68 ;  /* 0x0000001c1038723c */ /* 0x004fe20000041844 */
[----:B------:R-:W-:-:S07]  /*40c0*/  IABS R2, R2 ;  /* 0x0000000200027213 */ /* 0x000fce0000000000 */
[----:B------:R-:W-:Y:S01]  /*40d0*/  HMMA.16816.F32.BF16 R68, R16, R24, R52 ;  /* 0x000000181044723c */ /* 0x000fe20000041834 */
[----:B-1----:R-:W-:Y:S01]  /*40e0*/  IMAD.MOV.U32 R3, RZ, RZ, R2 ;  /* 0x000000ffff037224 */ /* 0x002fe200078e0002 */
[----:B------:R-:W-:Y:S01]  /*40f0*/  IABS R2, R5 ;  /* 0x0000000500027213 */ /* 0x000fe20000000000 */
[----:B------:R-:W-:-:S05]  /*4100*/  IMAD.IADD R5, R228, 0x1, -R7 ;  /* 0x00000001e4057824 */ /* 0x000fca00078e0a07 */
[C---:B------:R-:W-:Y:S01]  /*4110*/  HMMA.16816.F32.BF16 R52, R16.reuse, R26, R20 ;  /* 0x0000001a1034723c */ /* 0x040fe20000041814 */
[----:B------:R-:W1:Y:S01]  /*4120*/  LDSM.16.M88.4 R20, [R222] ;  /* 0x00000000de14783b */ /* 0x000e620000000200 */
[----:B------:R2:W-:Y:S03]  /*4130*/  I2F R134, R3 ;  /* 0x0000000300867306 */ /* 0x0005e60000201400 */
[----:B------:R-:W-:Y:S03]  /*4140*/  LDSM.16.M88.4 R24, [R219+0x800] ;  /* 0x00080000db18783b */ /* 0x000fe60000000200 */
[----:B------:R-:W-:Y:S01]  /*4150*/  HMMA.16816.F32.BF16 R48, R16, R30, R64 ;  /* 0x0000001e1030723c */ /* 0x000fe20000041840 */
[----:B------:R-:W-:Y:S04]  /*4160*/  LDSM.16.M88.4 R28, [R219] ;  /* 0x00000000db1c783b */ /* 0x000fe80000000200 */
[----:B------:R-:W-:Y:S03]  /*4170*/  LDSM.16.M88.4 R16, [R220] ;  /* 0x00000000dc10783b */ /* 0x000fe60000000200 */
[----:B-----5:R-:W-:Y:S01]  /*4180*/  HMMA.16816.F32.BF16 R76, R8, R62, R12 ;  /* 0x0000003e084c723c */ /* 0x020fe2000004180c */
[----:B------:R-:W3:Y:S01]  /*4190*/  LDSM.16.M88.4 R12, [R220+0x2000] ;  /* 0x00200000dc0c783b */ /* 0x000ee20000000200 */
[----:B--2---:R-:W-:Y:S01]  /*41a0*/  IMAD.MOV.U32 R3, RZ, RZ, R2 ;  /* 0x000000ffff037224 */ /* 0x004fe200078e0002 */
[----:B------:R-:W-:Y:S01]  /*41b0*/  IABS R2, R5 ;  /* 0x0000000500027213 */ /* 0x000fe20000000000 */
[----:B------:R-:W-:-:S02]  /*41c0*/  IMAD.IADD R5, R228, 0x1, -R73 ;  /* 0x00000001e4057824 */ /* 0x000fc400078e0a49 */
[----:B------:R2:W-:Y:S02]  /*41d0*/  I2F R117, R3 ;  /* 0x0000000300757306 */ /* 0x0005e40000201400 */
[C---:B------:R-:W-:Y:S06]  /*41e0*/  HMMA.16816.F32.BF16 R64, R8.reuse, R44, R32 ;  /* 0x0000002c0840723c */ /* 0x040fec0000041820 */
[----:B------:R4:W-:Y:S02]  /*41f0*/  I2F R123, R2 ;  /* 0x00000002007b7306 */ /* 0x0009e40000201400 */
[----:B------:R-:W-:Y:S01]  /*4200*/  HMMA.16816.F32.BF16 R32, R8, R46, R40 ;  /* 0x0000002e0820723c */ /* 0x000fe20000041828 */
[----:B--2---:R-:W-:-:S07]  /*4210*/  IMAD.IADD R3, R235, 0x1, -R7 ;  /* 0x00000001eb037824 */ /* 0x004fce00078e0a07 */
[----:B------:R-:W-:Y:S01]  /*4220*/  HMMA.16816.F32.BF16 R80, R8, R60, R36 ;  /* 0x0000003c0850723c */ /* 0x000fe20000041824 */
[----:B------:R-:W-:Y:S01]  /*4230*/  LDSM.16.M88.4 R8, [R214+0x6000] ;  /* 0x00600000d608783b */ /* 0x000fe20000000200 */
[----:B------:R-:W-:Y:S01]  /*4240*/  IABS R3, R3 ;  /* 0x0000000300037213 */ /* 0x000fe20000000000 */
[----:B----4-:R-:W-:-:S03]  /*4250*/  IMAD.IADD R2, R229, 0x1, -R73 ;  /* 0x00000001e5027824 */ /* 0x010fc600078e0a49 */
[----:B------:R2:W-:Y:S02]  /*4260*/  I2F R121, R3 ;  /* 0x0000000300797306 */ /* 0x0005e40000201400 */
[----:B-1----:R-:W-:Y:S01]  /*4270*/  HMMA.16816.F32.BF16 R56, R20, R44, R56 ;  /* 0x0000002c1438723c */ /* 0x002fe20000041838 */
[----:B------:R-:W-:-:S07]  /*4280*/  IABS R2, R2 ;  /* 0x0000000200027213 */ /* 0x000fce0000000000 */
[----:B------:R-:W-:Y:S01]  /*4290*/  HMMA.16816.F32.BF16 R40, R20, R60, R68 ;  /* 0x0000003c1428723c */ /* 0x000fe20000041844 */
[----:B--2---:R-:W-:-:S07]  /*42a0*/  IMAD.MOV.U32 R3, RZ, RZ, R2 ;  /* 0x000000ffff037224 */ /* 0x004fce00078e0002 */
[C---:B------:R-:W-:Y:S01]  /*42b0*/  HMMA.16816.F32.BF16 R36, R20.reuse, R62, R52 ;  /* 0x0000003e1424723c */ /* 0x040fe20000041834 */
[----:B------:R-:W-:Y:S01]  /*42c0*/  IABS R2, R5 ;  /* 0x0000000500027213 */ /* 0x000fe20000000000 */
[C---:B------:R-:W-:Y:S01]  /*42d0*/  IMAD.IADD R5, R235.reuse, 0x1, -R73 ;  /* 0x00000001eb057824 */ /* 0x040fe200078e0a49 */
[----:B------:R1:W-:Y:S05]  /*42e0*/  I2F R122, R3 ;  /* 0x00000003007a7306 */ /* 0x0003ea0000201400 */
[----:B------:R-:W-:Y:S01]  /*42f0*/  HMMA.16816.F32.BF16 R48, R20, R46, R48 ;  /* 0x0000002e1430723c */ /* 0x000fe20000041830 */
[----:B------:R-:W-:Y:S07]  /*4300*/  LDSM.16.M88.4 R20, [R214+0x4000] ;  /* 0x00400000d614783b */ /* 0x000fee0000000200 */
[----:B---3--:R-:W-:Y:S01]  /*4310*/  HMMA.16816.F32.BF16 R60, R12, R30, R32 ;  /* 0x0000001e0c3c723c */ /* 0x008fe20000041820 */
[----:B------:R-:W2:Y:S01]  /*4320*/  LDSM.16.M88.4 R32, [R212+0x9000] ;  /* 0x00900000d420783b */ /* 0x000ea20000000200 */
[----:B-1----:R-:W-:Y:S01]  /*4330*/  IMAD.MOV.U32 R3, RZ, RZ, R2 ;  /* 0x000000ffff037224 */ /* 0x002fe200078e0002 */
[----:B------:R-:W-:Y:S01]  /*4340*/  IABS R2, R5 ;  /* 0x0000000500027213 */ /* 0x000fe20000000000 */
[----:B------:R-:W-:-:S02]  /*4350*/  IMAD.IADD R5, R235, 0x1, -R74 ;  /* 0x00000001eb057824 */ /* 0x000fc400078e0a4a */
[----:B------:R1:W-:Y:S02]  /*4360*/  I2F R120, R3 ;  /* 0x0000000300787306 */ /* 0x0003e40000201400 */
[C---:B------:R-:W-:Y:S01]  /*4370*/  HMMA.16816.F32.BF16 R52, R12.reuse, R28, R64 ;  /* 0x0000001c0c34723c */ /* 0x040fe20000041840 */
[----:B------:R-:W-:Y:S05]  /*4380*/  LDSM.16.M88.4 R64, [R221+0x9000] ;  /* 0x00900000dd40783b */ /* 0x000fea0000000200 */
[----:B------:R3:W-:Y:S02]  /*4390*/  I2F R116, R2 ;  /* 0x0000000200747306 */ /* 0x0007e40000201400 */
[----:B------:R-:W-:Y:S01]  /*43a0*/  HMMA.16816.F32.BF16 R44, R12, R24, R80 ;  /* 0x000000180c2c723c */ /* 0x000fe20000041850 */
[----:B-1----:R-:W-:-:S07]  /*43b0*/  IMAD.IADD R3, R229, 0x1, -R74 ;  /* 0x00000001e5037824 */ /* 0x002fce00078e0a4a */
[----:B------:R-:W-:Y:S01]  /*43c0*/  HMMA.16816.F32.BF16 R76, R12, R26, R76 ;  /* 0x0000001a0c4c723c */ /* 0x000fe2000004184c */
[----:B------:R-:W-:Y:S01]  /*43d0*/  IABS R3, R3 ;  /* 0x0000000300037213 */ /* 0x000fe20000000000 */
[----:B---3--:R-:W-:-:S06]  /*43e0*/  IMAD.IADD R2, R228, 0x1, -R74 ;  /* 0x00000001e4027824 */ /* 0x008fcc00078e0a4a */
[----:B------:R-:W-:Y:S01]  /*43f0*/  HMMA.16816.F32.BF16 R12, R16, R28, R56 ;  /* 0x0000001c100c723c */ /* 0x000fe20000041838 */
[----:B------:R-:W1:Y:S01]  /*4400*/  LDSM.16.M88.4 R56, [R212+0x9800] ;  /* 0x00980000d438783b */ /* 0x000e620000000200 */
[----:B------:R3:W-:Y:S01]  /*4410*/  I2F R103, R3 ;  /* 0x0000000300677306 */ /* 0x0007e20000201400 */
[----:B------:R-:W-:-:S05]  /*4420*/  IABS R2, R2 ;  /* 0x0000000200027213 */ /* 0x000fca0000000000 */
[C---:B------:R-:W-:Y:S01]  /*4430*/  HMMA.16816.F32.BF16 R48, R16.reuse, R30, R48 ;  /* 0x0000001e1030723c */ /* 0x040fe20000041830 */
[----:B------:R-:W-:Y:S07]  /*4440*/  LDSM.16.M88.4 R28, [R223+0x1000] ;  /* 0x00100000df1c783b */ /* 0x000fee0000000200 */
[----:B------:R-:W-:Y:S01]  /*4450*/  HMMA.16816.F32.BF16 R40, R16, R24, R40 ;  /* 0x000000181028723c */ /* 0x000fe20000041828 */
[----:B---3--:R-:W-:Y:S01]  /*4460*/  IMAD.MOV.U32 R3, RZ, RZ, R2 ;  /* 0x000000ffff037224 */ /* 0x008fe200078e0002 */
[----:B------:R-:W-:Y:S01]  /*4470*/  IABS R2, R5 ;  /* 0x0000000500027213 */ /* 0x000fe20000000000 */
[----:B------:R-:W-:-:S02]  /*4480*/  IMAD.IADD R5, R229, 0x1, -R84 ;  /* 0x00000001e5057824 */ /* 0x000fc400078e0a54 */
[----:B------:R3:W-:Y:S03]  /*4490*/  I2F R119, R3 ;  /* 0x0000000300777306 */ /* 0x0007e60000201400 */
[----:B------:R-:W-:Y:S01]  /*44a0*/  HMMA.16816.F32.BF16 R68, R16, R26, R36 ;  /* 0x0000001a1044723c */ /* 0x000fe20000041824 */
[----:B------:R-:W4:Y:S04]  /*44b0*/  LDSM.16.M88.4 R24, [R216+0x4000] ;  /* 0x00400000d818783b */ /* 0x000f280000000200 */
[----:B------:R-:W5:Y:S03]  /*44c0*/  LDSM.16.M88.4 R16, [R216+0x6000] ;  /* 0x00600000d810783b */ /* 0x000f660000000200 */
[----:B--2---:R-:W-:Y:S01]  /*44d0*/  HMMA.16816.F32.BF16 R12, R20, R32, R12 ;  /* 0x00000020140c723c */ /* 0x004fe2000004180c */
[----:B------:R-:W-:Y:S01]  /*44e0*/  LDSM.16.M88.4 R36, [R220+0x6000] ;  /* 0x00600000dc24783b */ /* 0x000fe20000000200 */
[----:B---3--:R-:W-:Y:S01]  /*44f0*/  IMAD.MOV.U32 R3, RZ, RZ, R2 ;  /* 0x000000ffff037224 */ /* 0x008fe200078e0002 */
[----:B------:R-:W-:-:S05]  /*4500*/  IABS R2, R5 ;  /* 0x0000000500027213 */ /* 0x000fca0000000000 */
[C---:B------:R-:W-:Y:S01]  /*4510*/  HMMA.16816.F32.BF16 R52, R8.reuse, R32, R52 ;  /* 0x000000200834723c */ /* 0x040fe20000041834 */
[C---:B------:R-:W-:Y:S01]  /*4520*/  IMAD.IADD R5, R228.reuse, 0x1, -R84 ;  /* 0x00000001e4057824 */ /* 0x040fe200078e0a54 */
[----:B------:R2:W-:Y:S06]  /*4530*/  I2F R115, R3 ;  /* 0x0000000300737306 */ /* 0x0005ec0000201400 */
[C---:B------:R-:W-:Y:S08]  /*4540*/  HMMA.16816.F32.BF16 R88, R8.reuse, R34, R60 ;  /* 0x000000220858723c */ /* 0x040ff0000004183c */
[----:B-1----:R-:W-:Y:S01]  /*4550*/  HMMA.16816.F32.BF16 R92, R8, R56, R44 ;  /* 0x00000038085c723c */ /* 0x002fe2000004182c */
[----:B------:R-:W1:Y:S01]  /*4560*/  LDSM.16.M88.4 R44, [R222+0x4000] ;  /* 0x00400000de2c783b */ /* 0x000e620000000200 */
[----:B--2---:R-:W-:Y:S01]  /*4570*/  IMAD.MOV.U32 R3, RZ, RZ, R2 ;  /* 0x000000ffff037224 */ /* 0x004fe200078e0002 */
[----:B------:R-:W-:Y:S01]  /*4580*/  IABS R2, R5 ;  /* 0x0000000500027213 */ /* 0x000fe20000000000 */
[----:B------:R-:W-:-:S02]  /*4590*/  IMAD.IADD R5, R228, 0x1, -R75 ;  /* 0x00000001e4057824 */ /* 0x000fc400078e0a4b */
[----:B------:R2:W-:Y:S02]  /*45a0*/  I2F R118, R3 ;  /* 0x0000000300767306 */ /* 0x0005e40000201400 */
[----:B------:R-:W-:Y:S06]  /*45b0*/  HMMA.16816.F32.BF16 R96, R8, R58, R76 ;  /* 0x0000003a0860723c */ /* 0x000fec000004184c */
[----:B------:R3:W-:Y:S02]  /*45c0*/  I2F R114, R2 ;  /* 0x0000000200727306 */ /* 0x0007e40000201400 */
[----:B----4-:R-:W-:Y:S01]  /*45d0*/  HMMA.16816.F32.BF16 R8, R24, R28, R12 ;  /* 0x0000001c1808723c */ /* 0x010fe2000004180c */
[----:B------:R-:W4:Y:S01]  /*45e0*/  LDSM.16.M88.4 R12, [R222+0x6000] ;  /* 0x00600000de0c783b */ /* 0x000f220000000200 */
[----:B--2---:R-:W-:-:S06]  /*45f0*/  IMAD.IADD R3, R235, 0x1, -R84 ;  /* 0x00000001eb037824 */ /* 0x004fcc00078e0a54 */
[----:B-----5:R-:W-:Y:S01]  /*4600*/  HMMA.16816.F32.BF16 R52, R16, R28, R52 ;  /* 0x0000001c1034723c */ /* 0x020fe20000041834 */
[----:B------:R-:W-:Y:S01]  /*4610*/  IABS R3, R3 ;  /* 0x0000000300037213 */ /* 0x000fe20000000000 */
[----:B---3--:R-:W-:-:S03]  /*4620*/  IMAD.IADD R2, R229, 0x1, -R75 ;  /* 0x00000001e5027824 */ /* 0x008fc600078e0a4b */
[----:B------:R2:W-:Y:S03]  /*4630*/  I2F R113, R3 ;  /* 0x0000000300717306 */ /* 0x0005e60000201400 */
[----:B------:R-:W-:Y:S01]  /*4640*/  HMMA.16816.F32.BF16 R60, R20, R34, R48 ;  /* 0x00000022143c723c */ /* 0x000fe20000041830 */
[----:B------:R-:W-:Y:S01]  /*4650*/  LDSM.16.M88.4 R48, [R219+0x1000] ;  /* 0x00100000db30783b */ /* 0x000fe20000000200 */
[----:B------:R-:W-:-:S03]  /*4660*/  IABS R2, R2 ;  /* 0x0000000200027213 */ /* 0x000fc60000000000 */
[----:B------:R-:W3:Y:S03]  /*4670*/  LDSM.16.M88.4 R32, [R220+0x4000] ;  /* 0x00400000dc20783b */ /* 0x000ee60000000200 */
[----:B------:R-:W-:Y:S01]  /*4680*/  HMMA.16816.F32.BF16 R80, R20, R56, R40 ;  /* 0x000000381450723c */ /* 0x000fe20000041828 */
[----:B--2---:R-:W-:-:S07]  /*4690*/  IMAD.MOV.U32 R3, RZ, RZ, R2 ;  /* 0x000000ffff037224 */ /* 0x004fce00078e0002 */
[----:B-1----:R-:W-:Y:S01]  /*46a0*/  HMMA.16816.F32.BF16 R40, R44, R64, R8 ;  /* 0x000000402c28723c */ /* 0x002fe20000041808 */
[----:B------:R-:W-:Y:S01]  /*46b0*/  IABS R2, R5 ;  /* 0x0000000500027213 */ /* 0x000fe20000000000 */
[----:B------:R-:W-:Y:S01]  /*46c0*/  IMAD.IADD R5, R235, 0x1, -R75 ;  /* 0x00000001eb057824 */ /* 0x000fe200078e0a4b */
[----:B------:R1:W-:Y:S05]  /*46d0*/  I2F R111, R3 ;  /* 0x00000003006f7306 */ /* 0x0003ea0000201400 */
[----:B------:R-:W-:Y:S01]  /*46e0*/  HMMA.16816.F32.BF16 R76, R20, R58, R68 ;  /* 0x0000003a144c723c */ /* 0x000fe20000041844 */
[----:B------:R-:W2:Y:S07]  /*46f0*/  LDSM.16.M88.4 R20, [R223+0x1800] ;  /* 0x00180000df14783b */ /* 0x000eae0000000200 */
[----:B----4-:R-:W-:Y:S01]  /*4700*/  HMMA.16816.F32.BF16 R8, R12, R64, R52 ;  /* 0x000000400c08723c */ /* 0x010fe20000041834 */
[----:B-1----:R-:W-:Y:S01]  /*4710*/  IMAD.MOV.U32 R3, RZ, RZ, R2 ;  /* 0x000000ffff037224 */ /* 0x002fe200078e0002 */
[----:B------:R-:W-:Y:S01]  /*4720*/  IABS R2, R5 ;  /* 0x0000000500027213 */ /* 0x000fe20000000000 */
[----:B------:R-:W-:-:S02]  /*4730*/  IMAD.IADD R5, R229, 0x1, -R85 ;  /* 0x00000001e5057824 */ /* 0x000fc400078e0a55 */
[----:B------:R1:W-:Y:S03]  /*4740*/  I2F R112, R3 ;  /* 0x0000000300707306 */ /* 0x0003e60000201400 */
[----:B------:R-:W-:Y:S08]  /*4750*/  HMMA.16816.F32.BF16 R56, R24, R30, R60 ;  /* 0x0000001e1838723c */ /* 0x000ff0000004183c */
[----:B---3--:R-:W-:Y:S01]  /*4760*/  HMMA.16816.F32.BF16 R68, R32, R48, R40 ;  /* 0x000000302044723c */ /* 0x008fe20000041828 */
[----:B-1----:R-:W-:Y:S01]  /*4770*/  IMAD.MOV.U32 R3, RZ, RZ, R2 ;  /* 0x000000ffff037224 */ /* 0x002fe200078e0002 */
[----:B------:R-:W-:Y:S01]  /*4780*/  IABS R2, R5 ;  /* 0x0000000500027213 */ /* 0x000fe20000000000 */
[----:B------:R-:W-:-:S05]  /*4790*/  IMAD.IADD R5, R228, 0x1, -R85 ;  /* 0x00000001e4057824 */ /* 0x000fca00078e0a55 */
[----:B------:R-:W-:Y:S01]  /*47a0*/  HMMA.16816.F32.BF16 R60, R36, R48, R8 ;  /* 0x00000030243c723c */ /* 0x000fe20000041808 */
[----:B------:R1:W-:Y:S01]  /*47b0*/  I2F R109, R3 ;  /* 0x00000003006d7306 */ /* 0x0003e20000201400 */
[----:B------:R-:W3:Y:S06]  /*47c0*/  LDSM.16.M88.4 R8, [R221+0x9800] ;  /* 0x00980000dd08783b */ /* 0x000eec0000000200 */
[C---:B------:R-:W-:Y:S08]  /*47d0*/  HMMA.16816.F32.BF16 R40, R16.reuse, R30, R88 ;  /* 0x0000001e1028723c */ /* 0x040ff00000041858 */
[----:B--2---:R-:W-:Y:S01]  /*47e0*/  HMMA.16816.F32.BF16 R52, R16, R20, R92 ;  /* 0x000000141034723c */ /* 0x004fe2000004185c */
[----:B-1----:R-:W-:Y:S01]  /*47f0*/  IMAD.MOV.U32 R3, RZ, RZ, R2 ;  /* 0x000000ffff037224 */ /* 0x002fe200078e0002 */
[----:B------:R-:W-:Y:S01]  /*4800*/  IABS R2, R5 ;  /* 0x0000000500027213 */ /* 0x000fe20000000000 */
[----:B------:R-:W-:-:S02]  /*4810*/  IMAD.IADD R5, R235, 0x1, -R85 ;  /* 0x00000001eb057824 */ /* 0x000fc400078e0a55 */
[----:B------:R1:W-:Y:S03]  /*4820*/  I2F R110, R3 ;  /* 0x00000003006e7306 */ /* 0x0003e60000201400 */
[----:B------:R-:W-:Y:S01]  /*4830*/  HMMA.16816.F32.BF16 R16, R16, R22, R96 ;  /* 0x000000161010723c */ /* 0x000fe20000041860 */
[----:B------:R-:W-:Y:S02]  /*4840*/  FMUL.FTZ R61, R61, c[0x0][0x2ec] ;  /* 0x0000bb003d3d7a20 */ /* 0x000fe40000410000 */
[----:B------:R-:W-:-:S05]  /*4850*/  FMUL.FTZ R62, R62, c[0x0][0x2ec] ;  /* 0x0000bb003e3e7a20 */ /* 0x000fca0000410000 */
[----:B------:R-:W-:Y:S01]  /*4860*/  HMMA.16816.F32.BF16 R28, R44, R66, R56 ;  /* 0x000000422c1c723c */ /* 0x000fe20000041838 */
[----:B------:R-:W-:Y:S01]  /*4870*/  MUFU.TANH R62, R62 ;  /* 0x0000003e003e7308 */ /* 0x000fe20000002400 */
[----:B-1----:R-:W-:Y:S01]  /*4880*/  IMAD.MOV.U32 R3, RZ, RZ, R2 ;  /* 0x000000ffff037224 */ /* 0x002fe200078e0002 */
[----:B------:R-:W-:Y:S01]  /*4890*/  IABS R2, R5 ;  /* 0x0000000500027213 */ /* 0x000fe20000000000 */
[----:B------:R-:W-:-:S04]  /*48a0*/  IMAD.IADD R5, R229, 0x1, -R86 ;  /* 0x00000001e5057824 */ /* 0x000fc800078e0a56 */
[C---:B------:R-:W-:Y:S01]  /*48b0*/  HMMA.16816.F32.BF16 R56, R24.reuse, R20, R80 ;  /* 0x000000141838723c */ /* 0x040fe20000041850 */
[----:B------:R1:W-:Y:S07]  /*48c0*/  I2F R108, R3 ;  /* 0x00000003006c7306 */ /* 0x0003ee0000201400 */
[----:B------:R-:W-:Y:S08]  /*48d0*/  HMMA.16816.F32.BF16 R24, R24, R22, R76 ;  /* 0x000000161818723c */ /* 0x000ff0000004184c */
[----:B---3--:R-:W-:Y:S01]  /*48e0*/  HMMA.16816.F32.BF16 R20, R12, R8, R52 ;  /* 0x000000080c14723c */ /* 0x008fe20000041834 */
[----:B-1----:R-:W-:Y:S01]  /*48f0*/  IMAD.MOV.U32 R3, RZ, RZ, R2 ;  /* 0x000000ffff037224 */ /* 0x002fe200078e0002 */
[----:B------:R-:W-:Y:S01]  /*4900*/  IABS R2, R5 ;  /* 0x0000000500027213 */ /* 0x000fe20000000000 */
[----:B------:R-:W-:-:S02]  /*4910*/  IMAD.IADD R5, R228, 0x1, -R86 ;  /* 0x00000001e4057824 */ /* 0x000fc400078e0a56 */
[----:B------:R1:W-:Y:S03]  /*4920*/  I2F R107, R3 ;  /* 0x00000003006b7306 */ /* 0x0003e60000201400 */
[C---:B------:R-:W-:Y:S05]  /*4930*/  HMMA.16816.F32.BF16 R40, R12.reuse, R66, R40 ;  /* 0x000000420c28723c */ /* 0x040fea0000041828 */
[----:B------:R-:W2:Y:S03]  /*4940*/  MUFU.TANH R66, R61 ;  /* 0x0000003d00427308 */ /* 0x000ea60000002400 */
[----:B------:R-:W-:Y:S01]  /*4950*/  HMMA.16816.F32.BF16 R52, R12, R10, R16 ;  /* 0x0000000a0c34723c */ /* 0x000fe20000041810 */
[----:B------:R-:W3:Y:S01]  /*4960*/  LDSM.16.M88.4 R12, [R219+0x1800] ;  /* 0x00180000db0c783b */ /* 0x000ee20000000200 */
[----:B------:R-:W-:-:S04]  /*4970*/  DEPBAR.LE SB0, 0x0 ;  /* 0x000080000000791a */ /* 0x000fc80000000000 */
[----:B-1----:R-:W-:Y:S01]  /*4980*/  IMAD.MOV.U32 R3, RZ, RZ, R2 ;  /* 0x000000ffff037224 */ /* 0x002fe200078e0002 */
[----:B------:R-:W-:Y:S01]  /*4990*/  IABS R2, R5 ;  /* 0x0000000500027213 */ /* 0x000fe20000000000 */
[----:B------:R-:W-:Y:S01]  /*49a0*/  IMAD.IADD R5, R235, 0x1, -R86 ;  /* 0x00000001eb057824 */ /* 0x000fe200078e0a56 */
[----:B------:R-:W-:Y:S01]  /*49b0*/  HMMA.16816.F32.BF16 R28, R32, R50, R28 ;  /* 0x00000032201c723c */ /* 0x000fe2000004181c */
[----:B------:R1:W-:Y:S07]  /*49c0*/  I2F R106, R3 ;  /* 0x00000003006a7306 */ /* 0x0003ee0000201400 */
[----:B------:R-:W-:Y:S08]  /*49d0*/  HMMA.16816.F32.BF16 R16, R44, R8, R56 ;  /* 0x000000082c10723c */ /* 0x000ff00000041838 */
[----:B------:R-:W-:Y:S01]  /*49e0*/  HMMA.16816.F32.BF16 R40, R36, R50, R40 ;  /* 0x000000322428723c */ /* 0x000fe20000041828 */
[----:B-1----:R-:W-:Y:S01]  /*49f0*/  IMAD.MOV.U32 R3, RZ, RZ, R2 ;  /* 0x000000ffff037224 */ /* 0x002fe200078e0002 */
[----:B------:R-:W-:Y:S01]  /*4a00*/  IABS R2, R5 ;  /* 0x0000000500027213 */ /* 0x000fe20000000000 */
[----:B------:R-:W-:-:S02]  /*4a10*/  IMAD.IADD R5, R229, 0x1, -R87 ;  /* 0x00000001e5057824 */ /* 0x000fc400078e0a57 */
[----:B------:R1:W-:Y:S03]  /*4a20*/  I2F R105, R3 ;  /* 0x0000000300697306 */ /* 0x0003e60000201400 */
[----:B------:R-:W-:Y:S02]  /*4a30*/  FMUL.FTZ R8, R31, c[0x0][0x2ec] ;  /* 0x0000bb001f087a20 */ /* 0x000fe40000410000 */
[----:B------:R-:W-:-:S03]  /*4a40*/  FMUL.FTZ R6, R30, c[0x0][0x2ec] ;  /* 0x0000bb001e067a20 */ /* 0x000fc60000410000 */
[----:B------:R4:W-:Y:S03]  /*4a50*/  MUFU.TANH R50, R8 ;  /* 0x0000000800327308 */ /* 0x0009e60000002400 */
[----:B---3--:R-:W-:Y:S01]  /*4a60*/  HMMA.16816.F32.BF16 R16, R32, R12, R16 ;  /* 0x0000000c2010723c */ /* 0x008fe20000041810 */
[----:B-1----:R-:W-:Y:S01]  /*4a70*/  IMAD.MOV.U32 R3, RZ, RZ, R2 ;  /* 0x000000ffff037224 */ /* 0x002fe200078e0002 */
[----:B------:R-:W-:Y:S01]  /*4a80*/  IABS R2, R5 ;  /* 0x0000000500027213 */ /* 0x000fe20000000000 */
[----:B------:R-:W-:-:S05]  /*4a90*/  IMAD.IADD R5, R228, 0x1, -R87 ;  /* 0x00000001e4057824 */ /* 0x000fca00078e0a57 */
[----:B------:R-:W-:Y:S01]  /*4aa0*/  HMMA.16816.F32.BF16 R20, R36, R12, R20 ;  /* 0x0000000c2414723c */ /* 0x000fe20000041814 */
[----:B------:R1:W-:Y:S07]  /*4ab0*/  I2F R104, R3 ;  /* 0x0000000300687306 */ /* 0x0003ee0000201400 */
[----:B----4-:R-:W-:Y:S01]  /*4ac0*/  HMMA.16816.F32.BF16 R8, R44, R10, R24 ;  /* 0x0000000a2c08723c */ /* 0x010fe20000041818 */
[----:B------:R3:W-:Y:S01]  /*4ad0*/  MUFU.TANH R30, R6 ;  /* 0x00000006001e7308 */ /* 0x0007e20000002400 */
[----:B-1----:R-:W-:Y:S01]  /*4ae0*/  IMAD.MOV.U32 R3, RZ, RZ, R2 ;  /* 0x000000ffff037224 */ /* 0x002fe200078e0002 */
[----:B------:R-:W-:Y:S01]  /*4af0*/  IABS R2, R5 ;  /* 0x0000000500027213 */ /* 0x000fe20000000000 */
[----:B------:R-:W-:-:S05]  /*4b00*/  IMAD.IADD R5, R235, 0x1, -R87 ;  /* 0x00000001eb057824 */ /* 0x000fca00078e0a57 */
[----:B------:R1:W-:Y:S01]  /*4b10*/  I2F R90, R3 ;  /* 0x00000003005a7306 */ /* 0x0003e20000201400 */
[----:B---3--:R-:W-:-:S04]  /*4b20*/  IADD3 R6, R100, UR4, RZ ;  /* 0x0000000464067c10 */ /* 0x008fc8000fffe0ff */
[----:B------:R-:W-:Y:S01]  /*4b30*/  IMNMX R236, R6, UR21, PT ;  /* 0x0000001506ec7c17 */ /* 0x000fe2000b800200 */
[----:B------:R-:W-:-:S09]  /*4b40*/  FMUL.FTZ R6, R40, c[0x0][0x2ec] ;  /* 0x0000bb0028067a20 */ /* 0x000fd20000410000 */
[----:B------:R-:W-:Y:S01]  /*4b50*/  HMMA.16816.F32.BF16 R8, R32, R14, R8 ;  /* 0x0000000e2008723c */ /* 0x000fe20000041808 */
[----:B------:R-:W-:Y:S01]  /*4b60*/  BAR.SYNC.DEFER_BLOCKING 0x0 ;  /* 0x0000000000007b1d */ /* 0x000fe20000010000 */
[----:B------:R-:W-:Y:S01]  /*4b70*/  ISETP.GE.AND P1, PT, R7, R236, PT ;  /* 0x000000ec0700720c */ /* 0x000fe20003f26270 */
[----:B-1----:R-:W-:Y:S01]  /*4b80*/  IMAD.MOV.U32 R3, RZ, RZ, R2 ;  /* 0x000000ffff037224 */ /* 0x002fe200078e0002 */
[----:B------:R-:W-:-:S03]  /*4b90*/  IABS R2, R5 ;  /* 0x0000000500027213 */ /* 0x000fc60000000000 */
[----:B------:R1:W-:Y:S01]  /*4ba0*/  MUFU.TANH R48, R6 ;  /* 0x0000000600307308 */ /* 0x0003e20000002400 */
[----:B------:R-:W-:Y:S01]  /*4bb0*/  IADD3 R5, R101, UR4, RZ ;  /* 0x0000000465057c10 */ /* 0x000fe2000fffe0ff */
[----:B------:R-:W-:Y:S03]  /*4bc0*/  HMMA.16816.F32.BF16 R12, R36, R14, R52 ;  /* 0x0000000e240c723c */ /* 0x000fe60000041834 */
[----:B------:R-:W-:Y:S02]  /*4bd0*/  IMNMX R237, R5, UR21, PT ;  /* 0x0000001505ed7c17 */ /* 0x000fe4000b800200 */
[----:B------:R-:W-:Y:S01]  /*4be0*/  IADD3 R5, R235, -c[0x0][0x2e4], RZ ;  /* 0x8000b900eb057a10 */ /* 0x000fe20007ffe0ff */
[----:B------:R3:W-:Y:S01]  /*4bf0*/  I2F R88, R2 ;  /* 0x0000000200587306 */ /* 0x0007e20000201400 */
[----:B------:R-:W-:Y:S02]  /*4c00*/  ISETP.GE.AND P3, PT, R7, R237, PT ;  /* 0x000000ed0700720c */ /* 0x000fe40003f66270 */
[----:B------:R-:W-:Y:S01]  /*4c10*/  IMNMX R231, RZ, R5, !PT ;  /* 0x00000005ffe77217 */ /* 0x000fe20007800200 */
[----:B------:R-:W-:Y:S01]  /*4c20*/  FMUL.FTZ R5, R43, c[0x0][0x2ec] ;  /* 0x0000bb002b057a20 */ /* 0x000fe20000410000 */
[----:B------:R-:W-:-:S02]  /*4c30*/  ISETP.GE.AND P2, PT, R73, R237, PT ;  /* 0x000000ed4900720c */ /* 0x000fc40003f46270 */
[----:B------:R-:W-:Y:S01]  /*4c40*/  ISETP.LT.OR P1, PT, R7, R231, P1 ;  /* 0x000000e70700720c */ /* 0x000fe20000f21670 */
[----:B------:R4:W-:Y:S01]  /*4c50*/  I2F R89, R3 ;  /* 0x0000000300597306 */ /* 0x0009e20000201400 */
[----:B-1----:R-:W-:Y:S02]  /*4c60*/  FMUL.FTZ R6, R42, c[0x0][0x2ec] ;  /* 0x0000bb002a067a20 */ /* 0x002fe40000410000 */
[----:B------:R-:W-:Y:S02]  /*4c70*/  FMUL.FTZ R10, R10, c[0x0][0x2ec] ;  /* 0x0000bb000a0a7a20 */ /* 0x000fe40000410000 */
[----:B------:R-:W-:Y:S02]  /*4c80*/  FMUL.FTZ R9, R9, c[0x0][0x2ec] ;  /* 0x0000bb0009097a20 */ /* 0x000fe40000410000 */
[----:B------:R-:W-:Y:S01]  /*4c90*/  FMUL.FTZ R11, R11, c[0x0][0x2ec] ;  /* 0x0000bb000b0b7a20 */ /* 0x000fe20000410000 */
[----:B------:R1:W-:Y:S01]  /*4ca0*/  MUFU.TANH R25, R6 ;  /* 0x0000000600197308 */ /* 0x0003e20000002400 */
[----:B---3--:R-:W-:-:S02]  /*4cb0*/  FMUL.FTZ R2, R68, c[0x0][0x2ec] ;  /* 0x0000bb0044027a20 */ /* 0x008fc40000410000 */
[----:B------:R-:W-:Y:S02]  /*4cc0*/  FMUL.FTZ R12, R12, c[0x0][0x2ec] ;  /* 0x0000bb000c0c7a20 */ /* 0x000fe40000410000 */
[----:B------:R-:W-:Y:S02]  /*4cd0*/  FMUL.FTZ R13, R13, c[0x0][0x2ec] ;  /* 0x0000bb000d0d7a20 */ /* 0x000fe40000410000 */
[----:B------:R-:W-:Y:S01]  /*4ce0*/  FMUL.FTZ R15, R15, c[0x0][0x2ec] ;  /* 0x0000bb000f0f7a20 */ /* 0x000fe20000410000 */
[----:B------:R3:W5:Y:S01]  /*4cf0*/  MUFU.TANH R68, R2 ;  /* 0x0000000200447308 */ /* 0x0007620000002400 */
[----:B----4-:R-:W-:-:S07]  /*4d00*/  FMUL.FTZ R3, R29, c[0x0][0x2ec] ;  /* 0x0000bb001d037a20 */ /* 0x010fce0000410000 */
[----:B------:R4:W-:Y:S01]  /*4d10*/  MUFU.TANH R61, R3 ;  /* 0x00000003003d7308 */ /* 0x0009e20000002400 */
[----:B-1----:R-:W-:Y:S02]  /*4d20*/  FMUL.FTZ R6, R17, c[0x0][0x2ec] ;  /* 0x0000bb0011067a20 */ /* 0x002fe40000410000 */
[----:B---3--:R-:W-:-:S05]  /*4d30*/  FMUL.FTZ R2, R69, c[0x0][0x2ec] ;  /* 0x0000bb0045027a20 */ /* 0x008fca0000410000 */
[----:B------:R2:W-:Y:S01]  /*4d40*/  MUFU.TANH R40, R6 ;  /* 0x0000000600287308 */ /* 0x0005e20000002400 */
[----:B----4-:R-:W-:-:S07]  /*4d50*/  IADD3 R3, R102, UR4, RZ ;  /* 0x0000000466037c10 */ /* 0x010fce000fffe0ff */
[----:B------:R1:W-:Y:S01]  /*4d60*/  MUFU.TANH R69, R2 ;  /* 0x0000000200457308 */ /* 0x0003e20000002400 */
[----:B------:R-:W-:Y:S02]  /*4d70*/  IMNMX R238, R3, UR21, PT ;  /* 0x0000001503ee7c17 */ /* 0x000fe4000b800200 */
[----:B------:R-:W-:Y:S02]  /*4d80*/  IADD3 R3, R228, -c[0x0][0x2e4], RZ ;  /* 0x8000b900e4037a10 */ /* 0x000fe40007ffe0ff */
[-C--:B------:R-:W-:Y:S01]  /*4d90*/  ISETP.GE.AND P5, PT, R7, R238.reuse, PT ;  /* 0x000000ee0700720c */ /* 0x080fe20003fa6270 */
[----:B--2---:R-:W-:Y:S01]  /*4da0*/  FFMA.FTZ R6, R120, -UR16, R66 ;  /* 0x8000001078067c23 */ /* 0x004fe20008010042 */
[----:B------:R-:W-:Y:S01]  /*4db0*/  IMNMX R232, RZ, R3, !PT ;  /* 0x00000003ffe87217 */ /* 0x000fe20007800200 */
[----:B-----5:R-:W-:Y:S01]  /*4dc0*/  FFMA.FTZ R3, R126, -UR16, R68 ;  /* 0x800000107e037c23 */ /* 0x020fe20008010044 */
[----:B------:R-:W-:Y:S01]  /*4dd0*/  ISETP.GE.AND P4, PT, R73, R238, PT ;  /* 0x000000ee4900720c */ /* 0x000fe20003f86270 */
[----:B------:R-:W-:Y:S01]  /*4de0*/  MUFU.TANH R10, R10 ;  /* 0x0000000a000a7308 */ /* 0x000fe20000002400 */
[----:B------:R-:W-:-:S02]  /*4df0*/  ISETP.LT.OR P3, PT, R7, R232, P3 ;  /* 0x000000e80700720c */ /* 0x000fc40001f61670 */
[----:B------:R-:W-:Y:S01]  /*4e00*/  ISETP.LT.OR P2, PT, R73, R232, P2 ;  /* 0x000000e84900720c */ /* 0x000fe20001741670 */
[----:B-1----:R-:W-:-:S03]  /*4e10*/  FMUL.FTZ R2, R70, c[0x0][0x2ec] ;  /* 0x0000bb0046027a20 */ /* 0x002fc60000410000 */
[----:B------:R-:W-:Y:S01]  /*4e20*/  FSEL R24, R6, -INF , !P2 ;  /* 0xff80000006187808 */ /* 0x000fe20005000000 */
[----:B------:R1:W-:Y:S01]  /*4e30*/  MUFU.TANH R65, R2 ;  /* 0x0000000200417308 */ /* 0x0003e20000002400 */
[----:B------:R-:W-:Y:S01]  /*4e40*/  ISETP.GE.AND P2, PT, R84, R238, PT ;  /* 0x000000ee5400720c */ /* 0x000fe20003f46270 */
[----:B------:R-:W-:Y:S02]  /*4e50*/  FMUL.FTZ R6, R23, c[0x0][0x2ec] ;  /* 0x0000bb0017067a20 */ /* 0x000fe40000410000 */
[----:B-1----:R-:W-:-:S04]  /*4e60*/  FMUL.FTZ R2, R71, c[0x0][0x2ec] ;  /* 0x0000bb0047027a20 */ /* 0x002fc80000410000 */
[----:B------:R1:W-:Y:S02]  /*4e70*/  MUFU.TANH R67, R2 ;  /* 0x0000000200437308 */ /* 0x0003e40000002400 */
[----:B-1----:R-:W-:-:S06]  /*4e80*/  FMUL.FTZ R2, R60, c[0x0][0x2ec] ;  /* 0x0000bb003c027a20 */ /* 0x002fcc0000410000 */
[----:B------:R1:W2:Y:S02]  /*4e90*/  MUFU.TANH R64, R2 ;  /* 0x0000000200407308 */ /* 0x0002a40000002400 */
[----:B-1----:R-:W-:-:S06]  /*4ea0*/  FMUL.FTZ R2, R63, c[0x0][0x2ec] ;  /* 0x0000bb003f027a20 */ /* 0x002fcc0000410000 */
[----:B------:R1:W3:Y:S02]  /*4eb0*/  MUFU.TANH R60, R2 ;  /* 0x00000002003c7308 */ /* 0x0002e40000002400 */
[----:B-1----:R-:W-:-:S06]  /*4ec0*/  FMUL.FTZ R2, R28, c[0x0][0x2ec] ;  /* 0x0000bb001c027a20 */ /* 0x002fcc0000410000 */
[----:B------:R1:W-:Y:S02]  /*4ed0*/  MUFU.TANH R51, R2 ;  /* 0x0000000200337308 */ /* 0x0003e40000002400 */
[----:B-1----:R-:W-:-:S04]  /*4ee0*/  IADD3 R2, R72, UR4, RZ ;  /* 0x0000000448027c10 */ /* 0x002fc8000fffe0ff */
[----:B------:R-:W-:Y:S02]  /*4ef0*/  IMNMX R239, R2, UR21, PT ;  /* 0x0000001502ef7c17 */ /* 0x000fe4000b800200 */
[----:B------:R-:W-:Y:S02]  /*4f00*/  IADD3 R2, R230, -c[0x0][0x2e4], RZ ;  /* 0x8000b900e6027a10 */ /* 0x000fe40007ffe0ff */
[----:B------:R-:W-:Y:S02]  /*4f10*/  ISETP.GE.AND P6, PT, R7, R239, PT ;  /* 0x000000ef0700720c */ /* 0x000fe40003fc6270 */
[----:B------:R-:W-:Y:S02]  /*4f20*/  IMNMX R234, RZ, R2, !PT ;  /* 0x00000002ffea7217 */ /* 0x000fe40007800200 */
[----:B------:R-:W-:Y:S02]  /*4f30*/  IADD3 R2, R229, -c[0x0][0x2e4], RZ ;  /* 0x8000b900e5027a10 */ /* 0x000fe40007ffe0ff */
[----:B------:R-:W-:-:S02]  /*4f40*/  ISETP.LT.OR P6, PT, R7, R234, P6 ;  /* 0x000000ea0700720c */ /* 0x000fc400037c1670 */
[----:B------:R-:W-:Y:S01]  /*4f50*/  IMNMX R233, RZ, R2, !PT ;  /* 0x00000002ffe97217 */ /* 0x000fe20007800200 */
[----:B------:R-:W-:Y:S01]  /*4f60*/  FMUL.FTZ R2, R41, c[0x0][0x2ec] ;  /* 0x0000bb0029027a20 */ /* 0x000fe20000410000 */
[----:B------:R-:W-:Y:S01]  /*4f70*/  ISETP.GE.AND P0, PT, R73, R239, PT ;  /* 0x000000ef4900720c */ /* 0x000fe20003f06270 */
[----:B------:R2:W-:Y:S01]  /*4f80*/  MUFU.TANH R41, R5 ;  /* 0x0000000500297308 */ /* 0x0005e20000002400 */
[-C--:B------:R-:W-:Y:S01]  /*4f90*/  ISETP.LT.OR P5, PT, R7, R233.reuse, P5 ;  /* 0x000000e90700720c */ /* 0x080fe20002fa1670 */
[----:B------:R-:W-:Y:S01]  /*4fa0*/  FMUL.FTZ R7, R19, c[0x0][0x2ec] ;  /* 0x0000bb0013077a20 */ /* 0x000fe20000410000 */
[C---:B------:R-:W-:Y:S02]  /*4fb0*/  ISETP.LT.OR P0, PT, R73.reuse, R234, P0 ;  /* 0x000000ea4900720c */ /* 0x040fe40000701670 */
[-C--:B------:R-:W-:Y:S02]  /*4fc0*/  ISETP.LT.OR P4, PT, R73, R233.reuse, P4 ;  /* 0x000000e94900720c */ /* 0x080fe40002781670 */
[----:B------:R-:W-:Y:S01]  /*4fd0*/  ISETP.LT.OR P2, PT, R84, R233, P2 ;  /* 0x000000e95400720c */ /* 0x000fe20001741670 */
[----:B------:R1:W-:Y:S01]  /*4fe0*/  MUFU.TANH R49, R2 ;  /* 0x0000000200317308 */ /* 0x0003e20000002400 */
[----:B--2---:R-:W-:-:S07]  /*4ff0*/  FFMA.FTZ R5, R123, -UR16, R64 ;  /* 0x800000107b057c23 */ /* 0x004fce0008010040 */
[----:B------:R2:W-:Y:S01]  /*5000*/  MUFU.TANH R31, R7 ;  /* 0x00000007001f7308 */ /* 0x0005e20000002400 */
[----:B------:R-:W-:Y:S01]  /*5010*/  FSEL R28, R5, -INF , !P3 ;  /* 0xff800000051c7808 */ /* 0x000fe20005800000 */
[----:B---3--:R-:W-:Y:S01]  /*5020*/  FFMA.FTZ R5, R116, -UR16, R60 ;  /* 0x8000001074057c23 */ /* 0x008fe2000801003c */
[----:B------:R-:W-:Y:S01]  /*5030*/  ISETP.GE.AND P3, PT, R74, R238, PT ;  /* 0x000000ee4a00720c */ /* 0x000fe20003f66270 */
[----:B-1----:R-:W-:Y:S01]  /*5040*/  FFMA.FTZ R2, R117, -UR16, R65 ;  /* 0x8000001075027c23 */ /* 0x002fe20008010041 */
[----:B------:R-:W-:Y:S01]  /*5050*/  FSEL R117, R3, -INF , !P6 ;  /* 0xff80000003757808 */ /* 0x000fe20007000000 */
[----:B------:R-:W-:Y:S01]  /*5060*/  FMUL.FTZ R3, R16, c[0x0][0x2ec] ;  /* 0x0000bb0010037a20 */ /* 0x000fe20000410000 */
[----:B------:R-:W-:Y:S02]  /*5070*/  ISETP.LT.OR P3, PT, R74, R233, P3 ;  /* 0x000000e94a00720c */ /* 0x000fe40001f61670 */
[----:B------:R-:W-:Y:S01]  /*5080*/  FSEL R128, R2, -INF , !P5 ;  /* 0xff80000002807808 */ /* 0x000fe20006800000 */
[----:B------:R1:W-:Y:S01]  /*5090*/  MUFU.TANH R27, R3 ;  /* 0x00000003001b7308 */ /* 0x0003e20000002400 */
[----:B------:R-:W-:Y:S01]  /*50a0*/  FFMA.FTZ R2, R121, -UR16, R62 ;  /* 0x8000001079027c23 */ /* 0x000fe2000801003e */
[----:B------:R-:W-:Y:S01]  /*50b0*/  ISETP.GE.AND P5, PT, R74, R239, PT ;  /* 0x000000ef4a00720c */ /* 0x000fe20003fa6270 */
[----:B--2---:R-:W-:Y:S01]  /*50c0*/  FMUL.FTZ R7, R20, c[0x0][0x2ec] ;  /* 0x0000bb0014077a20 */ /* 0x004fe20000410000 */
[----:B------:R-:W-:-:S02]  /*50d0*/  ISETP.GE.AND P6, PT, R73, R236, PT ;  /* 0x000000ec4900720c */ /* 0x000fc40003fc6270 */
[----:B------:R-:W-:Y:S01]  /*50e0*/  FSEL R29, R2, -INF , !P1 ;  /* 0xff800000021d7808 */ /* 0x000fe20004800000 */
[----:B------:R-:W-:Y:S01]  /*50f0*/  FFMA.FTZ R2, R122, -UR16, R67 ;  /* 0x800000107a027c23 */ /* 0x000fe20008010043 */
[C---:B------:R-:W-:Y:S01]  /*5100*/  ISETP.LT.OR P5, PT, R74.reuse, R234, P5 ;  /* 0x000000ea4a00720c */ /* 0x040fe20002fa1670 */
[----:B------:R-:W-:Y:S01]  /*5110*/  MUFU.TANH R20, R9 ;  /* 0x0000000900147308 */ /* 0x000fe20000002400 */
[----:B------:R-:W-:Y:S02]  /*5120*/  ISETP.GE.AND P1, PT, R74, R237, PT ;  /* 0x000000ed4a00720c */ /* 0x000fe40003f26270 */
[----:B------:R-:W-:Y:S01]  /*5130*/  FSEL R116, R2, -INF , !P4 ;  /* 0xff80000002747808 */ /* 0x000fe20006000000 */
[----:B------:R-:W-:Y:S01]  /*5140*/  FFMA.FTZ R2, R103, -UR16, R30 ;  /* 0x8000001067027c23 */ /* 0x000fe2000801001e */
[----:B------:R-:W-:Y:S01]  /*5150*/  ISETP.LT.OR P6, PT, R73, R231, P6 ;  /* 0x000000e74900720c */ /* 0x000fe200037c1670 */
[----:B-1----:R-:W-:Y:S01]  /*5160*/  FFMA.FTZ R3, R127, -UR16, R69 ;  /* 0x800000107f037c23 */ /* 0x002fe20008010045 */
[----:B------:R-:W-:Y:S01]  /*5170*/  ISETP.LT.OR P1, PT, R74, R232, P1 ;  /* 0x000000e84a00720c */ /* 0x000fe20000f21670 */
[----:B------:R-:W1:Y:S01]  /*5180*/  MUFU.TANH R9, R11 ;  /* 0x0000000b00097308 */ /* 0x000e620000002400 */
[----:B------:R-:W-:Y:S01]  /*5190*/  FSEL R103, R2, -INF , !P3 ;  /* 0xff80000002677808 */ /* 0x000fe20005800000 */
[----:B------:R-:W-:Y:S01]  /*51a0*/  FFMA.FTZ R2, R115, -UR16, R25 ;  /* 0x8000001073027c23 */ /* 0x000fe20008010019 */
[----:B------:R-:W-:Y:S01]  /*51b0*/  FSEL R102, R3, -INF , !P0 ;  /* 0xff80000003667808 */ /* 0x000fe20004000000 */
[----:B------:R-:W-:Y:S01]  /*51c0*/  FMUL.FTZ R3, R18, c[0x0][0x2ec] ;  /* 0x0000bb0012037a20 */ /* 0x000fe20000410000 */
[----:B------:R-:W-:-:S02]  /*51d0*/  ISETP.GE.AND P0, PT, R74, R236, PT ;  /* 0x000000ec4a00720c */ /* 0x000fc40003f06270 */
[----:B------:R-:W-:Y:S01]  /*51e0*/  ISETP.GE.AND P4, PT, R84, R239, PT ;  /* 0x000000ef5400720c */ /* 0x000fe20003f86270 */
[----:B------:R2:W3:Y:S01]  /*51f0*/  MUFU.TANH R16, R3 ;  /* 0x0000000300107308 */ /* 0x0004e20000002400 */
[----:B------:R-:W-:Y:S02]  /*5200*/  ISETP.LT.OR P0, PT, R74, R231, P0 ;  /* 0x000000e74a00720c */ /* 0x000fe40000701670 */
[----:B------:R-:W-:Y:S01]  /*5210*/  FSEL R26, R5, -INF , !P6 ;  /* 0xff800000051a7808 */ /* 0x000fe20007000000 */
[----:B------:R-:W-:Y:S01]  /*5220*/  FFMA.FTZ R5, R130, -UR16, R61 ;  /* 0x8000001082057c23 */ /* 0x000fe2000801003d */
[----:B------:R-:W-:Y:S01]  /*5230*/  FSEL R23, R2, -INF , !P0 ;  /* 0xff80000002177808 */ /* 0x000fe20004000000 */
[----:B------:R-:W-:Y:S01]  /*5240*/  FFMA.FTZ R2, R118, -UR16, R50 ;  /* 0x8000001076027c23 */ /* 0x000fe20008010032 */
[C---:B------:R-:W-:Y:S01]  /*5250*/  ISETP.GE.AND P6, PT, R84.reuse, R237, PT ;  /* 0x000000ed5400720c */ /* 0x040fe20003fc6270 */
[----:B------:R4:W-:Y:S01]  /*5260*/  MUFU.TANH R18, R7 ;  /* 0x0000000700127308 */ /* 0x0009e20000002400 */
[----:B------:R-:W-:Y:S01]  /*5270*/  ISETP.LT.OR P4, PT, R84, R234, P4 ;  /* 0x000000ea5400720c */ /* 0x000fe20002781670 */
[----:B-1----:R-:W-:Y:S01]  /*5280*/  FFMA.FTZ R9, R90, -UR16, R9 ;  /* 0x800000105a097c23 */ /* 0x002fe20008010009 */
[----:B------:R-:W-:-:S02]  /*5290*/  FSEL R100, R2, -INF , !P2 ;  /* 0xff80000002647808 */ /* 0x000fc40005000000 */
[C---:B------:R-:W-:Y:S02]  /*52a0*/  ISETP.LT.OR P6, PT, R84.reuse, R232, P6 ;  /* 0x000000e85400720c */ /* 0x040fe400037c1670 */
[----:B------:R-:W-:Y:S01]  /*52b0*/  ISETP.GE.AND P3, PT, R75, R239, PT ;  /* 0x000000ef4b00720c */ /* 0x000fe20003f66270 */
[----:B--2---:R-:W-:Y:S01]  /*52c0*/  FFMA.FTZ R3, R129, -UR16, R51 ;  /* 0x8000001081037c23 */ /* 0x004fe20008010033 */
[----:B------:R1:W-:Y:S01]  /*52d0*/  MUFU.TANH R25, R6 ;  /* 0x0000000600197308 */ /* 0x0003e20000002400 */
[----:B---3--:R-:W-:Y:S01]  /*52e0*/  FFMA.FTZ R2, R111, -UR16, R16 ;  /* 0x800000106f027c23 */ /* 0x008fe20008010010 */
[----:B------:R-:W-:Y:S02]  /*52f0*/  ISETP.LT.OR P3, PT, R75, R234, P3 ;  /* 0x000000ea4b00720c */ /* 0x000fe40001f61670 */
[----:B------:R-:W-:Y:S01]  /*5300*/  FSEL R101, R3, -INF , !P5 ;  /* 0xff80000003657808 */ /* 0x000fe20006800000 */
[----:B------:R-:W-:Y:S01]  /*5310*/  FMUL.FTZ R3, R21, c[0x0][0x2ec] ;  /* 0x0000bb0015037a20 */ /* 0x000fe20000410000 */
[----:B------:R-:W-:Y:S01]  /*5320*/  ISETP.GE.AND P5, PT, R84, R236, PT ;  /* 0x000000ec5400720c */ /* 0x000fe20003fa6270 */
[----:B----4-:R-:W-:Y:S01]  /*5330*/  FMUL.FTZ R7, R22, c[0x0][0x2ec] ;  /* 0x0000bb0016077a20 */ /* 0x010fe20000410000 */
[----:B------:R-:W-:Y:S01]  /*5340*/  ISETP.GE.AND P0, PT, R75, R237, PT ;  /* 0x000000ed4b00720c */ /* 0x000fe20003f06270 */
[----:B------:R2:W-:Y:S01]  /*5350*/  MUFU.TANH R30, R3 ;  /* 0x00000003001e7308 */ /* 0x0005e20000002400 */
[----:B------:R-:W-:-:S02]  /*5360*/  ISETP.LT.OR P5, PT, R84, R231, P5 ;  /* 0x000000e75400720c */ /* 0x000fc40002fa1670 */
[----:B------:R-:W-:Y:S01]  /*5370*/  FSEL R84, R5, -INF , !P4 ;  /* 0xff80000005547808 */ /* 0x000fe20006000000 */
[----:B------:R-:W-:Y:S01]  /*5380*/  FFMA.FTZ R5, R113, -UR16, R41 ;  /* 0x8000001071057c23 */ /* 0x000fe20008010029 */
[C---:B------:R-:W-:Y:S01]  /*5390*/  ISETP.GE.AND P4, PT, R75.reuse, R236, PT ;  /* 0x000000ec4b00720c */ /* 0x040fe20003f86270 */
[----:B-1----:R-:W-:Y:S02]  /*53a0*/  FFMA.FTZ R6, R114, -UR16, R49 ;  /* 0x8000001072067c23 */ /* 0x002fe40008010031 */
[----:B------:R-:W-:Y:S01]  /*53b0*/  MUFU.TANH R7, R7 ;  /* 0x0000000700077308 */ /* 0x000fe20000002400 */
[----:B------:R-:W-:Y:S02]  /*53c0*/  ISETP.LT.OR P4, PT, R75, R231, P4 ;  /* 0x000000e74b00720c */ /* 0x000fe40002781670 */
[C---:B------:R-:W-:Y:S02]  /*53d0*/  ISETP.GE.AND P2, PT, R85.reuse, R239, PT ;  /* 0x000000ef5500720c */ /* 0x040fe40003f46270 */
[----:B------:R-:W-:Y:S01]  /*53e0*/  FSEL R16, R6, -INF , !P6 ;  /* 0xff80000006107808 */ /* 0x000fe20007000000 */
[----:B------:R-:W-:Y:S01]  /*53f0*/  FMUL.FTZ R6, R14, c[0x0][0x2ec] ;  /* 0x0000bb000e067a20 */ /* 0x000fe20000410000 */
[----:B------:R-:W-:Y:S01]  /*5400*/  ISETP.GE.AND P6, PT, R85, R238, PT ;  /* 0x000000ee5500720c */ /* 0x000fe20003fc6270 */
[----:B--2---:R-:W-:Y:S01]  /*5410*/  FFMA.FTZ R3, R119, -UR16, R48 ;  /* 0x8000001077037c23 */ /* 0x004fe20008010030 */
[----:B------:R-:W-:Y:S01]  /*5420*/  FSEL R19, R5, -INF , !P5 ;  /* 0xff80000005137808 */ /* 0x000fe20006800000 */
[----:B------:R-:W-:Y:S01]  /*5430*/  FFMA.FTZ R5, R132, -UR16, R40 ;  /* 0x8000001084057c23 */ /* 0x000fe20008010028 */
[----:B------:R-:W-:Y:S01]  /*5440*/  ISETP.LT.OR P0, PT, R75, R232, P0 ;  /* 0x000000e84b00720c */ /* 0x000fe20000701670 */
[----:B------:R-:W1:Y:S01]  /*5450*/  MUFU.TANH R6, R6 ;  /* 0x0000000600067308 */ /* 0x000e620000002400 */
[----:B------:R-:W-:Y:S01]  /*5460*/  FSEL R21, R3, -INF , !P1 ;  /* 0xff80000003157808 */ /* 0x000fe20004800000 */
[----:B------:R-:W-:Y:S01]  /*5470*/  FMUL.FTZ R3, R8, c[0x0][0x2ec] ;  /* 0x0000bb0008037a20 */ /* 0x000fe20000410000 */
[----:B------:R-:W-:-:S02]  /*5480*/  ISETP.GE.AND P1, PT, R75, R238, PT ;  /* 0x000000ee4b00720c */ /* 0x000fc40003f26270 */
[----:B------:R-:W-:Y:S02]  /*5490*/  ISETP.LT.OR P2, PT, R85, R234, P2 ;  /* 0x000000ea5500720c */ /* 0x000fe40001741670 */
[-C--:B------:R-:W-:Y:S01]  /*54a0*/  ISETP.LT.OR P1, PT, R75, R233.reuse, P1 ;  /* 0x000000e94b00720c */ /* 0x080fe20000f21670 */
[----:B------:R2:W3:Y:S01]  /*54b0*/  MUFU.TANH R17, R3 ;  /* 0x0000000300117308 */ /* 0x0004e20000002400 */
[C---:B------:R-:W-:Y:S02]  /*54c0*/  ISETP.LT.OR P6, PT, R85.reuse, R233, P6 ;  /* 0x000000e95500720c */ /* 0x040fe400037c1670 */
[----:B------:R-:W-:Y:S02]  /*54d0*/  ISETP.GE.AND P5, PT, R85, R237, PT ;  /* 0x000000ed5500720c */ /* 0x000fe40003fa6270 */
[----:B------:R-:W-:Y:S02]  /*54e0*/  FSEL R118, R5, -INF , !P2 ;  /* 0xff80000005767808 */ /* 0x000fe40005000000 */
[----:B------:R-:W-:Y:S01]  /*54f0*/  ISETP.GE.AND P2, PT, R86, R236, PT ;  /* 0x000000ec5600720c */ /* 0x000fe20003f46270 */
[----:B------:R-:W4:Y:S01]  /*5500*/  MUFU.TANH R8, R12 ;  /* 0x0000000c00087308 */ /* 0x000f220000002400 */
[----:B------:R-:W-:Y:S01]  /*5510*/  ISETP.LT.OR P5, PT, R85, R232, P5 ;  /* 0x000000e85500720c */ /* 0x000fe20002fa1670 */
[----:B-1----:R-:W-:Y:S01]  /*5520*/  FFMA.FTZ R6, R104, -UR16, R6 ;  /* 0x8000001068067c23 */ /* 0x002fe20008010006 */
[----:B------:R-:W-:Y:S01]  /*5530*/  ISETP.LT.OR P2, PT, R86, R231, P2 ;  /* 0x000000e75600720c */ /* 0x000fe20001741670 */
[----:B--2---:R-:W-:Y:S01]  /*5540*/  FFMA.FTZ R3, R131, -UR16, R27 ;  /* 0x8000001083037c23 */ /* 0x004fe2000801001b */
[----:B------:R-:W-:Y:S01]  /*5550*/  FSEL R131, R2, -INF , !P1 ;  /* 0xff80000002837808 */ /* 0x000fe20004800000 */
[----:B------:R-:W-:Y:S01]  /*5560*/  FFMA.FTZ R2, R109, -UR16, R7 ;  /* 0x800000106d027c23 */ /* 0x000fe20008010007 */
[----:B------:R-:W-:Y:S01]  /*5570*/  ISETP.GE.AND P1, PT, R86, R239, PT ;  /* 0x000000ef5600720c */ /* 0x000fe20003f26270 */
[----:B---3--:R-:W-:Y:S01]  /*5580*/  FFMA.FTZ R5, R133, -UR16, R17 ;  /* 0x8000001085057c23 */ /* 0x008fe20008010011 */
[----:B------:R-:W-:Y:S01]  /*5590*/  FSEL R129, R3, -INF , !P3 ;  /* 0xff80000003817808 */ /* 0x000fe20005800000 */
[----:B------:R-:W-:Y:S01]  /*55a0*/  FFMA.FTZ R3, R112, -UR16, R18 ;  /* 0x8000001070037c23 */ /* 0x000fe20008010012 */
[----:B------:R-:W-:Y:S01]  /*55b0*/  FSEL R27, R2, -INF , !P4 ;  /* 0xff800000021b7808 */ /* 0x000fe20006000000 */
[----:B------:R-:W-:Y:S01]  /*55c0*/  FFMA.FTZ R2, R110, -UR16, R31 ;  /* 0x800000106e027c23 */ /* 0x000fe2000801001f */
[----:B------:R-:W-:Y:S01]  /*55d0*/  ISETP.GE.AND P3, PT, R85, R236, PT ;  /* 0x000000ec5500720c */ /* 0x000fe20003f66270 */
[----:B------:R-:W1:Y:S01]  /*55e0*/  MUFU.TANH R7, R13 ;  /* 0x0000000d00077308 */ /* 0x000e620000002400 */
[----:B------:R-:W-:Y:S01]  /*55f0*/  FSEL R22, R3, -INF , !P0 ;  /* 0xff80000003167808 */ /* 0x000fe20004000000 */
[----:B------:R-:W-:Y:S01]  /*5600*/  FFMA.FTZ R3, R108, -UR16, R30 ;  /* 0x800000106c037c23 */ /* 0x000fe2000801001e */
[----:B------:R-:W-:Y:S01]  /*5610*/  FSEL R130, R2, -INF , !P6 ;  /* 0xff80000002827808 */ /* 0x000fe20007000000 */
[----:B------:R-:W-:Y:S01]  /*5620*/  FFMA.FTZ R2, R107, -UR16, R25 ;  /* 0x800000106b027c23 */ /* 0x000fe20008010019 */
[C---:B------:R-:W-:Y:S01]  /*5630*/  ISETP.GE.AND P0, PT, R86.reuse, R238, PT ;  /* 0x000000ee5600720c */ /* 0x040fe20003f06270 */
[----:B----4-:R-:W-:Y:S01]  /*5640*/  FFMA.FTZ R8, R105, -UR16, R8 ;  /* 0x8000001069087c23 */ /* 0x010fe20008010008 */
[----:B------:R-:W-:-:S02]  /*5650*/  ISETP.GE.AND P4, PT, R86, R237, PT ;  /* 0x000000ed5600720c */ /* 0x000fc40003f86270 */
[----:B------:R-:W-:Y:S02]  /*5660*/  ISETP.LT.OR P3, PT, R85, R231, P3 ;  /* 0x000000e75500720c */ /* 0x000fe40001f61670 */
[C---:B------:R-:W-:Y:S02]  /*5670*/  ISETP.LT.OR P1, PT, R86.reuse, R234, P1 ;  /* 0x000000ea5600720c */ /* 0x040fe40000f21670 */
[C---:B------:R-:W-:Y:S02]  /*5680*/  ISETP.LT.OR P0, PT, R86.reuse, R233, P0 ;  /* 0x000000e95600720c */ /* 0x040fe40000701670 */
[----:B------:R-:W-:Y:S01]  /*5690*/  ISETP.LT.OR P4, PT, R86, R232, P4 ;  /* 0x000000e85600720c */ /* 0x000fe20002781670 */
[----:B-1----:R-:W-:Y:S01]  /*56a0*/  FFMA.FTZ R7, R89, -UR16, R7 ;  /* 0x8000001059077c23 */ /* 0x002fe20008010007 */
[----:B------:R-:W-:Y:S01]  /*56b0*/  FSEL R17, R3, -INF , !P5 ;  /* 0xff80000003117808 */ /* 0x000fe20006800000 */
[----:B------:R-:W-:Y:S01]  /*56c0*/  FFMA.FTZ R3, R106, -UR16, R10 ;  /* 0x800000106a037c23 */ /* 0x000fe2000801000a */
[----:B------:R-:W-:Y:S01]  /*56d0*/  FSEL R25, R2, -INF , !P3 ;  /* 0xff80000002197808 */ /* 0x000fe20005800000 */
[----:B------:R-:W-:Y:S01]  /*56e0*/  FFMA.FTZ R10, R134, -UR16, R20 ;  /* 0x80000010860a7c23 */ /* 0x000fe20008010014 */
[----:B------:R-:W-:-:S02]  /*56f0*/  FSEL R86, R5, -INF , !P1 ;  /* 0xff80000005567808 */ /* 0x000fc40004800000 */
[C---:B------:R-:W-:Y:S01]  /*5700*/  ISETP.GE.AND P6, PT, R87.reuse, R239, PT ;  /* 0x000000ef5700720c */ /* 0x040fe20003fc6270 */
[----:B------:R-:W1:Y:S01]  /*5710*/  MUFU.TANH R5, R15 ;  /* 0x0000000f00057308 */ /* 0x000e620000002400 */
[C---:B------:R-:W-:Y:S02]  /*5720*/  ISETP.GE.AND P5, PT, R87.reuse, R238, PT ;  /* 0x000000ee5700720c */ /* 0x040fe40003fa6270 */
[C---:B------:R-:W-:Y:S02]  /*5730*/  ISETP.GE.AND P3, PT, R87.reuse, R237, PT ;  /* 0x000000ed5700720c */ /* 0x040fe40003f66270 */
[C---:B------:R-:W-:Y:S02]  /*5740*/  ISETP.GE.AND P1, PT, R87.reuse, R236, PT ;  /* 0x000000ec5700720c */ /* 0x040fe40003f26270 */
[C---:B------:R-:W-:Y:S02]  /*5750*/  ISETP.LT.OR P6, PT, R87.reuse, R234, P6 ;  /* 0x000000ea5700720c */ /* 0x040fe400037c1670 */
[----:B------:R-:W-:-:S02]  /*5760*/  ISETP.LT.OR P5, PT, R87, R233, P5 ;  /* 0x000000e95700720c */ /* 0x000fc40002fa1670 */
[C---:B------:R-:W-:Y:S02]  /*5770*/  ISETP.LT.OR P3, PT, R87.reuse, R232, P3 ;  /* 0x000000e85700720c */ /* 0x040fe40001f61670 */
[----:B------:R-:W-:Y:S02]  /*5780*/  ISETP.LT.OR P1, PT, R87, R231, P1 ;  /* 0x000000e75700720c */ /* 0x000fe40000f21670 */
[----:B------:R-:W-:Y:S01]  /*5790*/  FSEL R87, R3, -INF , !P0 ;  /* 0xff80000003577808 */ /* 0x000fe20004000000 */
[----:B-1----:R-:W-:Y:S01]  /*57a0*/  FFMA.FTZ R5, R88, -UR16, R5 ;  /* 0x8000001058057c23 */ /* 0x002fe20008010005 */
[----:B------:R-:W-:Y:S02]  /*57b0*/  PLOP3.LUT P0, PT, PT, PT, UP0, 0x80, 0x0 ;  /* 0x000000000000781c */ /* 0x000fe40003f0f008 */
[----:B------:R-:W-:Y:S02]  /*57c0*/  LOP3.LUT R2, R124, R125, RZ, 0xfc, !PT ;  /* 0x0000007d7c027212 */ /* 0x000fe400078efcff */
        /* <DEDUP_REMOVED lines=47> */
.L_x_2335:
[----:B------:R-:W-:Y:S05]  /*5ac0*/  BSYNC B0 ;  /* 0x0000000000007941 */ /* 0x000fea0003800000 */
.L_x_2334:
[----:B------:R-:W0:Y:S02]  /*5ad0*/  LDGDEPBAR ;  /* 0x00000000000079af */ /* 0x000e240000000000 */
.L_x_2333:
        /* <DEDUP_REMOVED lines=72> */
[----:B---3--:R-:W-:-:S06]  /*5f60*/  FFMA.FTZ R0, R19, c[0x0][0x23c], -R2 ;  /* 0x00008f0013007a23 */ /* 0x008fcc0000010802 */
[----:B------:R1:W3:Y:S01]  /*5f70*/  MUFU.EX2 R133, R0 ;  /* 0x0000000000857308 */ /* 0x0002e20000000800 */
[----:B----4-:R-:W-:Y:S02]  /*5f80*/  F2FP.BF16.PACK_AB R4, R139, R132 ;  /* 0x000000848b04723e */ /* 0x010fe400000010ff */
[----:B-----5:R-:W-:Y:S02]  /*5f90*/  F2FP.BF16.PACK_AB R5, R248, R250 ;  /* 0x000000faf805723e */ /* 0x020fe400000010ff */
[----:B-1----:R-:W-:Y:S02]  /*5fa0*/  FMNMX.FTZ R0, R117, R102, !PT ;  /* 0x0000006675007209 */ /* 0x002fe40007810000 */
[----:B---3--:R-:W-:Y:S02]  /*5fb0*/  F2FP.BF16.PACK_AB R7, R133, R249 ;  /* 0x000000f98507723e */ /* 0x008fe400000010ff */
[----:B------:R-:W-:-:S04]  /*5fc0*/  FMNMX.FTZ R0, R101, R0, !PT ;  /* 0x0000000065007209 */ /* 0x000fc80007810000 */
[----:B------:R-:W-:Y:S01]  /*5fd0*/  FMNMX.FTZ R0, R84, R0, !PT ;  /* 0x0000000054007209 */ /* 0x000fe20007810000 */
[----:B------:R-:W-:Y:S03]  /*5fe0*/  HMMA.16816.F32.BF16 R148, R4, R32, RZ ;  /* 0x000000200494723c */ /* 0x000fe600000418ff */
[----:B------:R-:W-:-:S04]  /*5ff0*/  FMNMX.FTZ R0, R129, R0, !PT ;  /* 0x0000000081007209 */ /* 0x000fc80007810000 */
[----:B------:R-:W-:Y:S01]  /*6000*/  FMNMX.FTZ R0, R118, R0, !PT ;  /* 0x0000000076007209 */ /* 0x000fe20007810000 */
[----:B--2---:R-:W-:Y:S03]  /*6010*/  HMMA.16816.F32.BF16 R164, R4, R28, RZ ;  /* 0x0000001c04a4723c */ /* 0x004fe600000418ff */
        /* <DEDUP_REMOVED lines=25> */
[----:B------:R-:W-:Y:S01]  /*61b0*/  FFMA.FTZ R2, R18, c[0x0][0x23c], -R2 ;  /* 0x00008f0012027a23 */ /* 0x000fe20000010802 */
[----:B------:R-:W-:Y:S01]  /*61c0*/  LDSM.16.MT88.4 R20, [R213+0xb800] ;  /* 0x00b80000d514783b */ /* 0x000fe20000004200 */
[----:B------:R2:W-:Y:S01]  /*61d0*/  MUFU.EX2 R246, R8 ;  /* 0x0000000800f67308 */ /* 0x0005e20000000800 */
[----:B-1----:R-:W-:-:S02]  /*61e0*/  FMNMX.FTZ R0, R9, R0, !PT ;  /* 0x0000000009007209 */ /* 0x002fc40007810000 */
[----:B------:R-:W-:Y:S01]  /*61f0*/  LDSM.16.MT88.4 R16, [R217+0xa800] ;  /* 0x00a80000d910783b */ /* 0x000fe20000004200 */
[----:B------:R-:W-:Y:S01]  /*6200*/  HMMA.16816.F32.BF16 R168, R4, R30, RZ ;  /* 0x0000001e04a8723c */ /* 0x000fe200000418ff */
[----:B----4-:R-:W-:-:S03]  /*6210*/  FMNMX.FTZ R136, R3, R10, !PT ;  /* 0x0000000a03887209 */ /* 0x010fc60007810000 */
[----:B------:R1:W3:Y:S01]  /*6220*/  MUFU.EX2 R247, R2 ;  /* 0x0000000200f77308 */ /* 0x0002e20000000800 */
[----:B------:R-:W-:-:S03]  /*6230*/  FSETP.NEU.FTZ.AND P1, PT, R136, -INF , PT ;  /* 0xff8000008800780b */ /* 0x000fc60003f3d000 */
        /* <DEDUP_REMOVED lines=27> */
[----:B-1----:R-:W-:Y:S01]  /*63f0*/  FFMA.FTZ R3, R128, c[0x0][0x23c], -R0 ;  /* 0x00008f0080037a23 */ /* 0x002fe20000010800 */
[----:B------:R-:W-:-:S03]  /*6400*/  MOV R128, R141 ;  /* 0x0000008d00807202 */ /* 0x000fc60000000f00 */
        /* <DEDUP_REMOVED lines=17> */
[----:B-1----:R-:W-:-:S02]  /*6520*/  FFMA.FTZ R3, R129, c[0x0][0x23c], -R2 ;  /* 0x00008f0081037a23 */ /* 0x002fc40000010802 */
[----:B------:R-:W-:Y:S02]  /*6530*/  IMAD.MOV.U32 R129, RZ, RZ, R140 ;  /* 0x000000ffff817224 */ /* 0x000fe400078e008c */
[----:B------:R1:W-:Y:S03]  /*6540*/  MUFU.EX2 R207, R3 ;  /* 0x0000000300cf7308 */ /* 0x0003e60000000800 */
[----:B------:R-:W-:Y:S07]  /*6550*/  HMMA.16816.F32.BF16 R124, R124, R26, R4 ;  /* 0x0000001a7c7c723c */ /* 0x000fee0000041804 */
[----:B---3--:R-:W-:-:S02]  /*6560*/  F2FP.BF16.PACK_AB R4, R240, R243 ;  /* 0x000000f3f004723e */ /* 0x008fc400000010ff */
[----:B--2---:R-:W-:Y:S02]  /*6570*/  F2FP.BF16.PACK_AB R6, R242, R241 ;  /* 0x000000f1f206723e */ /* 0x004fe400000010ff */
[----:B----4-:R-:W-:Y:S01]  /*6580*/  F2FP.BF16.PACK_AB R5, R210, R211 ;  /* 0x000000d3d205723e */ /* 0x010fe200000010ff */
[----:B-1----:R-:W-:Y:S01]  /*6590*/  FFMA.FTZ R3, R118, c[0x0][0x23c], -R2 ;  /* 0x00008f0076037a23 */ /* 0x002fe20000010802 */
[----:B-----5:R-:W-:-:S03]  /*65a0*/  F2FP.BF16.PACK_AB R7, R209, R208 ;  /* 0x000000d0d107723e */ /* 0x020fc600000010ff */
[----:B------:R1:W-:Y:S04]  /*65b0*/  MUFU.EX2 R206, R3 ;  /* 0x0000000300ce7308 */ /* 0x0003e80000000800 */
[C---:B------:R-:W-:Y:S08]  /*65c0*/  HMMA.16816.F32.BF16 R144, R4.reuse, R32, RZ ;  /* 0x000000200490723c */ /* 0x040ff000000418ff */
[----:B------:R-:W-:Y:S01]  /*65d0*/  HMMA.16816.F32.BF16 R200, R4, R34, RZ ;  /* 0x0000002204c8723c */ /* 0x000fe200000418ff */
[----:B-1----:R-:W-:-:S02]  /*65e0*/  FFMA.FTZ R3, R86, c[0x0][0x23c], -R2 ;  /* 0x00008f0056037a23 */ /* 0x002fc40000010802 */
[----:B------:R-:W-:-:S05]  /*65f0*/  FFMA.FTZ R2, R85, c[0x0][0x23c], -R2 ;  /* 0x00008f0055027a23 */ /* 0x000fca0000010802 */
[C---:B------:R-:W-:Y:S01]  /*6600*/  HMMA.16816.F32.BF16 R32, R4.reuse, R36, RZ ;  /* 0x000000240420723c */ /* 0x040fe200000418ff */
[----:B------:R1:W-:Y:S06]  /*6610*/  MUFU.EX2 R205, R3 ;  /* 0x0000000300cd7308 */ /* 0x0003ec0000000800 */
[----:B------:R-:W-:Y:S01]  /*6620*/  MOV R36, R139 ;  /* 0x0000008b00247202 */ /* 0x000fe20000000f00 */
[----:B------:R-:W-:Y:S01]  /*6630*/  HMMA.16816.F32.BF16 R160, R4, R28, RZ ;  /* 0x0000001c04a0723c */ /* 0x000fe200000418ff */
[----:B------:R2:W3:Y:S01]  /*6640*/  MUFU.EX2 R204, R2 ;  /* 0x0000000200cc7308 */ /* 0x0004e20000000800 */
[----:B------:R-:W-:-:S06]  /*6650*/  MOV R37, R138 ;  /* 0x0000008a00257202 */ /* 0x000fcc0000000f00 */
[----:B------:R-:W-:Y:S01]  /*6660*/  HMMA.16816.F32.BF16 R196, R4, R30, RZ ;  /* 0x0000001e04c4723c */ /* 0x000fe200000418ff */
[----:B-1----:R-:W-:-:S07]  /*6670*/  IMAD.MOV.U32 R3, RZ, RZ, R133 ;  /* 0x000000ffff037224 */ /* 0x002fce00078e0085 */
[----:B------:R-:W-:Y:S01]  /*6680*/  HMMA.16816.F32.BF16 R28, R4, R52, RZ ;  /* 0x00000034041c723c */ /* 0x000fe200000418ff */
[----:B--2---:R-:W-:-:S04]  /*6690*/  FFMA.FTZ R2, R131, c[0x0][0x23c], -R0 ;  /* 0x00008f0083027a23 */ /* 0x004fc80000010800 */
[----:B------:R1:W-:Y:S02]  /*66a0*/  MUFU.EX2 R139, R2 ;  /* 0x00000002008b7308 */ /* 0x0003e40000000800 */
[----:B------:R-:W-:Y:S01]  /*66b0*/  MOV R53, R11 ;  /* 0x0000000b00357202 */ /* 0x000fe20000000f00 */
[C---:B------:R-:W-:Y:S08]  /*66c0*/  HMMA.16816.F32.BF16 R192, R4.reuse, R38, RZ ;  /* 0x0000002604c0723c */ /* 0x040ff000000418ff */
[----:B------:R-:W-:Y:S01]  /*66d0*/  HMMA.16816.F32.BF16 R188, R4, R54, RZ ;  /* 0x0000003604bc723c */ /* 0x000fe200000418ff */
[----:B-1----:R-:W-:Y:S01]  /*66e0*/  FFMA.FTZ R2, R130, c[0x0][0x23c], -R0 ;  /* 0x00008f0082027a23 */ /* 0x002fe20000010800 */
[----:B---3--:R-:W-:-:S06]  /*66f0*/  F2FP.BF16.PACK_AB R130, R204, R205 ;  /* 0x000000cdcc82723e */ /* 0x008fcc00000010ff */
[C---:B------:R-:W-:Y:S01]  /*6700*/  HMMA.16816.F32.BF16 R8, R4.reuse, R64, RZ ;  /* 0x000000400408723c */ /* 0x040fe200000418ff */
[----:B------:R1:W-:Y:S07]  /*6710*/  MUFU.EX2 R138, R2 ;  /* 0x00000002008a7308 */ /* 0x0003ee0000000800 */
        /* <DEDUP_REMOVED lines=8> */
[----:B------:R-:W1:Y:S05]  /*67a0*/  MUFU.EX2 R132, R0 ;  /* 0x0000000000847308 */ /* 0x000e6a0000000800 */
[C---:B------:R-:W-:Y:S08]  /*67b0*/  HMMA.16816.F32.BF16 R176, R4.reuse, R70, RZ ;  /* 0x0000004604b0723c */ /* 0x040ff000000418ff */
[----:B------:R-:W-:Y:S01]  /*67c0*/  HMMA.16816.F32.BF16 R116, R4, R80, RZ ;  /* 0x000000500474723c */ /* 0x000fe200000418ff */
[----:B-1----:R-:W-:-:S07]  /*67d0*/  F2FP.BF16.PACK_AB R131, R132, R133 ;  /* 0x000000858483723e */ /* 0x002fce00000010ff */
[----:B------:R-:W-:Y:S01]  /*67e0*/  HMMA.16816.F32.BF16 R140, R4, R82, RZ ;  /* 0x00000052048c723c */ /* 0x000fe200000418ff */
[----:B------:R-:W-:-:S04]  /*67f0*/  FADD.FTZ R0, R243, R240 ;  /* 0x000000f0f3007221 */ /* 0x000fc80000010000 */
[----:B------:R-:W-:Y:S02]  /*6800*/  FADD.FTZ R0, R241, R0 ;  /* 0x00000000f1007221 */ /* 0x000fe40000010000 */
[----:B------:R-:W-:Y:S01]  /*6810*/  MOV R7, R129 ;  /* 0x0000008100077202 */ /* 0x000fe20000000f00 */
[----:B------:R-:W-:Y:S01]  /*6820*/  IMAD.MOV.U32 R6, RZ, RZ, R128 ;  /* 0x000000ffff067224 */ /* 0x000fe200078e0080 */
[----:B------:R-:W-:Y:S01]  /*6830*/  F2FP.BF16.PACK_AB R128, R206, R207 ;  /* 0x000000cfce80723e */ /* 0x000fe200000010ff */
[----:B------:R-:W-:Y:S01]  /*6840*/  IMAD.MOV.U32 R5, RZ, RZ, R36 ;  /* 0x000000ffff057224 */ /* 0x000fe200078e0024 */
[----:B------:R-:W-:Y:S02]  /*6850*/  F2FP.BF16.PACK_AB R129, R138, R139 ;  /* 0x0000008b8a81723e */ /* 0x000fe400000010ff */
[----:B------:R-:W-:Y:S01]  /*6860*/  MOV R4, R37 ;  /* 0x0000002500047202 */ /* 0x000fe20000000f00 */
[----:B------:R-:W-:Y:S02]  /*6870*/  FADD.FTZ R2, R2, R5 ;  /* 0x0000000502027221 */ /* 0x000fe40000010000 */
[----:B------:R-:W-:-:S02]  /*6880*/  FADD.FTZ R5, R250, R248 ;  /* 0x000000f8fa057221 */ /* 0x000fc40000010000 */
[C---:B------:R-:W-:Y:S01]  /*6890*/  HMMA.16816.F32.BF16 R36, R128.reuse, R12, R32 ;  /* 0x0000000c8024723c */ /* 0x040fe20000041820 */
[----:B------:R-:W-:Y:S02]  /*68a0*/  FADD.FTZ R2, R4, R2 ;  /* 0x0000000204027221 */ /* 0x000fe40000010000 */
[----:B------:R-:W-:Y:S02]  /*68b0*/  FADD.FTZ R5, R249, R5 ;  /* 0x00000005f9057221 */ /* 0x000fe40000010000 */
[----:B------:R-:W-:Y:S02]  /*68c0*/  FADD.FTZ R4, R242, R0 ;  /* 0x00000000f2047221 */ /* 0x000fe40000010000 */
[----:B------:R-:W-:Y:S01]  /*68d0*/  MOV R35, R3 ;  /* 0x0000000300237202 */ /* 0x000fe20000000f00 */
[----:B------:R-:W-:Y:S01]  /*68e0*/  FADD.FTZ R3, R211, R210 ;  /* 0x000000d2d3037221 */ /* 0x000fe20000010000 */
[----:B------:R-:W-:Y:S01]  /*68f0*/  MOV R34, R53 ;  /* 0x0000003500227202 */ /* 0x000fe20000000f00 */
        /* <DEDUP_REMOVED lines=25> */
[----:B------:R-:W-:-:S03]  /*6a90*/  FADD.FTZ R246, R251, R2 ;  /* 0x00000002fbf67221 */ /* 0x000fc60000010000 */
[----:B------:R1:W-:Y:S01]  /*6aa0*/  STL [R1+0x4], R244 ;  /* 0x000004f401007387 */ /* 0x0003e20000100800 */
[C---:B------:R-:W-:Y:S03]  /*6ab0*/  HMMA.16816.F32.BF16 R68, R128.reuse, R20, R8 ;  /* 0x000000148044723c */ /* 0x040fe60000041808 */
        /* <DEDUP_REMOVED lines=63> */
[----:B------:R-:W-:-:S02]  /*6eb0*/  ISETP.GE.AND P0, PT, R0, R237, PT ;  /* 0x000000ed0000720c */ /* 0x000fc40003f06270 */
[----:B------:R-:W-:Y:S01]  /*6ec0*/  @!PT LDS RZ, [RZ] ;  /* 0x00000000fffff984 */ /* 0x000fe20000000800 */
[----:B------:R-:W-:Y:S01]  /*6ed0*/  @!PT LDS RZ, [RZ] ;  /* 0x00000000fffff984 */ /* 0x000fe20000000800 */
[----:B------:R-:W-:Y:S01]  /*6ee0*/  @!PT LDS RZ, [RZ] ;  /* 0x00000000fffff984 */ /* 0x000fe20000000800 */
[----:B------:R2:W-:Y:S01]  /*6ef0*/  @!P2 LDGSTS.E.BYPASS.LTC128B.128 [R227+0xb800], [R4.64+0x80] ;  /* 0x0b80008004e3afae */ /* 0x0005e2000b901d52 */
[C---:B------:R-:W-:Y:S02]  /*6f00*/  ISETP.GE.AND P6, PT, R0.reuse, R236, PT ;  /* 0x000000ec0000720c */ /* 0x040fe40003fc6270 */
[----:B------:R-:W-:Y:S01]  /*6f10*/  IABS R2, R2 ;  /* 0x0000000200027213 */ /* 0x000fe20000000000 */
[----:B------:R-:W-:Y:S01]  /*6f20*/  LDSM.16.M88.4 R16, [R212+0x8000] ;  /* 0x00800000d410783b */ /* 0x000fe20000000200 */
[C---:B------:R-:W-:Y:S02]  /*6f30*/  ISETP.LT.OR P4, PT, R0.reuse, R234, P4 ;  /* 0x000000ea0000720c */ /* 0x040fe40002781670 */
[C---:B------:R-:W-:Y:S01]  /*6f40*/  ISETP.LT.OR P1, PT, R0.reuse, R233, P1 ;  /* 0x000000e90000720c */ /* 0x040fe20000f21670 */
[----:B------:R-:W-:Y:S01]  /*6f50*/  LDSM.16.M88.4 R20, [R212+0x8800] ;  /* 0x00880000d414783b */ /* 0x000fe20000000200 */
[C---:B------:R-:W-:Y:S02]  /*6f60*/  ISETP.LT.OR P0, PT, R0.reuse, R232, P0 ;  /* 0x000000e80000720c */ /* 0x040fe40000701670 */
[----:B------:R-:W-:Y:S01]  /*6f70*/  ISETP.LT.OR P6, PT, R0, R231, P6 ;  /* 0x000000e70000720c */ /* 0x000fe200037c1670 */
        /* <DEDUP_REMOVED lines=22> */
[C---:B-1----:R-:W-:Y:S01]  /*70e0*/  HMMA.16816.F32.BF16 R184, R8.reuse, R24, R16 ;  /* 0x0000001808b8723c */ /* 0x042fe20000041810 */
[----:B------:R-:W1:Y:S07]  /*70f0*/  LDSM.16.M88.4 R16, [R222] ;  /* 0x00000000de10783b */ /* 0x000e6e0000000200 */
[C---:B------:R-:W-:Y:S08]  /*7100*/  HMMA.16816.F32.BF16 R180, R8.reuse, R28, R140 ;  /* 0x0000001c08b4723c */ /* 0x040ff0000004188c */
[C---:B------:R-:W-:Y:S01]  /*7110*/  HMMA.16816.F32.BF16 R176, R8.reuse, R30, R176 ;  /* 0x0000001e08b0723c */ /* 0x040fe200000418b0 */
[----:B------:R-:W-:Y:S07]  /*7120*/  LDSM.16.M88.4 R28, [R219] ;  /* 0x00000000db1c783b */ /* 0x000fee0000000200 */
[----:B------:R-:W-:Y:S01]  /*7130*/  HMMA.16816.F32.BF16 R8, R8, R26, R12 ;  /* 0x0000001a0808723c */ /* 0x000fe2000004180c */
[----:B------:R-:W4:Y:S04]  /*7140*/  LDSM.16.M88.4 R12, [R220+0x2000] ;  /* 0x00200000dc0c783b */ /* 0x000f280000000200 */
[----:B------:R-:W5:Y:S03]  /*7150*/  LDSM.16.M88.4 R24, [R219+0x800] ;  /* 0x00080000db18783b */ /* 0x000f660000000200 */
[C---:B--2---:R-:W-:Y:S08]  /*7160*/  HMMA.16816.F32.BF16 R140, R4.reuse, R32, R188 ;  /* 0x00000020048c723c */ /* 0x044ff000000418bc */
[C---:B---3--:R-:W-:Y:S08]  /*7170*/  HMMA.16816.F32.BF16 R204, R4.reuse, R20, R204 ;  /* 0x0000001404cc723c */ /* 0x048ff000000418cc */
[C---:B------:R-:W-:Y:S08]  /*7180*/  HMMA.16816.F32.BF16 R188, R4.reuse, R34, R196 ;  /* 0x0000002204bc723c */ /* 0x040ff000000418c4 */
[----:B------:R-:W-:Y:S01]  /*7190*/  HMMA.16816.F32.BF16 R192, R4, R22, R192 ;  /* 0x0000001604c0723c */ /* 0x000fe200000418c0 */
[----:B------:R-:W2:Y:S07]  /*71a0*/  LDSM.16.M88.4 R4, [R220] ;  /* 0x00000000dc04783b */ /* 0x000eae0000000200 */
[C---:B-1----:R-:W-:Y:S08]  /*71b0*/  HMMA.16816.F32.BF16 R196, R16.reuse, R32, R180 ;  /* 0x0000002010c4723c */ /* 0x042ff000000418b4 */
[C---:B------:R-:W-:Y:S08]  /*71c0*/  HMMA.16816.F32.BF16 R180, R16.reuse, R34, R176 ;  /* 0x0000002210b4723c */ /* 0x040ff000000418b0 */
[C---:B------:R-:W-:Y:S08]  /*71d0*/  HMMA.16816.F32.BF16 R176, R16.reuse, R20, R184 ;  /* 0x0000001410b0723c */ /* 0x040ff000000418b8 */
[----:B------:R-:W-:Y:S01]  /*71e0*/  HMMA.16816.F32.BF16 R32, R16, R22, R8 ;  /* 0x000000161020723c */ /* 0x000fe20000041808 */
[----:B------:R-:W-:Y:S04]  /*71f0*/  LDSM.16.M88.4 R8, [R214+0x6000] ;  /* 0x00600000d608783b */ /* 0x000fe80000000200 */
[----:B------:R-:W1:Y:S03]  /*7200*/  LDSM.16.M88.4 R20, [R212+0x9000] ;  /* 0x00900000d414783b */ /* 0x000e660000000200 */
[C---:B----4-:R-:W-:Y:S01]  /*7210*/  HMMA.16816.F32.BF16 R140, R12.reuse, R28, R140 ;  /* 0x0000001c0c8c723c */ /* 0x050fe2000004188c */
[----:B------:R-:W3:Y:S07]  /*7220*/  LDSM.16.M88.4 R16, [R212+0x9800] ;  /* 0x00980000d410783b */ /* 0x000eee0000000200 */
[C---:B------:R-:W-:Y:S08]  /*7230*/  HMMA.16816.F32.BF16 R188, R12.reuse, R30, R188 ;  /* 0x0000001e0cbc723c */ /* 0x040ff000000418bc */
[C---:B-----5:R-:W-:Y:S08]  /*7240*/  HMMA.16816.F32.BF16 R204, R12.reuse, R24, R204 ;  /* 0x000000180ccc723c */ /* 0x060ff000000418cc */
[----:B------:R-:W-:Y:S01]  /*7250*/  HMMA.16816.F32.BF16 R192, R12, R26, R192 ;  /* 0x0000001a0cc0723c */ /* 0x000fe200000418c0 */
[----:B------:R-:W4:Y:S07]  /*7260*/  LDSM.16.M88.4 R12, [R214+0x4000] ;  /* 0x00400000d60c783b */ /* 0x000f2e0000000200 */
[C---:B--2---:R-:W-:Y:S08]  /*7270*/  HMMA.16816.F32.BF16 R200, R4.reuse, R28, R196 ;  /* 0x0000001c04c8723c */ /* 0x044ff000000418c4 */
[C---:B------:R-:W-:Y:S08]  /*7280*/  HMMA.16816.F32.BF16 R184, R4.reuse, R24, R176 ;  /* 0x0000001804b8723c */ /* 0x040ff000000418b0 */
[C---:B------:R-:W-:Y:S01]  /*7290*/  HMMA.16816.F32.BF16 R196, R4.reuse, R30, R180 ;  /* 0x0000001e04c4723c */ /* 0x040fe200000418b4 */
[----:B------:R-:W-:Y:S07]  /*72a0*/  LDSM.16.M88.4 R28, [R224] ;  /* 0x00000000e01c783b */ /* 0x000fee0000000200 */
[----:B------:R-:W-:Y:S01]  /*72b0*/  HMMA.16816.F32.BF16 R24, R4, R26, R32 ;  /* 0x0000001a0418723c */ /* 0x000fe20000041820 */
[----:B------:R-:W-:Y:S04]  /*72c0*/  LDSM.16.M88.4 R4, [R216+0x6000] ;  /* 0x00600000d804783b */ /* 0x000fe80000000200 */
[----:B------:R-:W2:Y:S03]  /*72d0*/  LDSM.16.M88.4 R32, [R225] ;  /* 0x00000000e120783b */ /* 0x000ea60000000200 */
[C---:B-1----:R-:W-:Y:S08]  /*72e0*/  HMMA.16816.F32.BF16 R180, R8.reuse, R22, R188 ;  /* 0x0000001608b4723c */ /* 0x042ff000000418bc */
[C---:B------:R-:W-:Y:S08]  /*72f0*/  HMMA.16816.F32.BF16 R140, R8.reuse, R20, R140 ;  /* 0x00000014088c723c */ /* 0x040ff0000004188c */
[C---:B---3--:R-:W-:Y:S08]  /*7300*/  HMMA.16816.F32.BF16 R188, R8.reuse, R16, R204 ;  /* 0x0000001008bc723c */ /* 0x048ff000000418cc */
[----:B------:R-:W-:Y:S01]  /*7310*/  HMMA.16816.F32.BF16 R176, R8, R18, R192 ;  /* 0x0000001208b0723c */ /* 0x000fe200000418c0 */
[----:B------:R-:W1:Y:S07]  /*7320*/  LDSM.16.M88.4 R8, [R216+0x4000] ;  /* 0x00400000d808783b */ /* 0x000e6e0000000200 */
[C---:B----4-:R-:W-:Y:S08]  /*7330*/  HMMA.16816.F32.BF16 R204, R12.reuse, R22, R196 ;  /* 0x000000160ccc723c */ /* 0x050ff000000418c4 */
[C---:B------:R-:W-:Y:S01]  /*7340*/  HMMA.16816.F32.BF16 R208, R12.reuse, R20, R200 ;  /* 0x000000140cd0723c */ /* 0x040fe200000418c8 */
[----:B------:R-:W-:Y:S07]  /*7350*/  LDSM.16.M88.4 R20, [R221+0x9800] ;  /* 0x00980000dd14783b */ /* 0x000fee0000000200 */
[C---:B------:R-:W-:Y:S08]  /*7360*/  HMMA.16816.F32.BF16 R196, R12.reuse, R16, R184 ;  /* 0x000000100cc4723c */ /* 0x040ff000000418b8 */
[----:B------:R-:W-:Y:S01]  /*7370*/  HMMA.16816.F32.BF16 R12, R12, R18, R24 ;  /* 0x000000120c0c723c */ /* 0x000fe20000041818 */
[----:B------:R-:W-:Y:S04]  /*7380*/  LDSM.16.M88.4 R16, [R222+0x6000] ;  /* 0x00600000de10783b */ /* 0x000fe80000000200 */
[----:B------:R-:W3:Y:S03]  /*7390*/  LDSM.16.M88.4 R24, [R221+0x9000] ;  /* 0x00900000dd18783b */ /* 0x000ee60000000200 */
[C---:B--2---:R-:W-:Y:S08]  /*73a0*/  HMMA.16816.F32.BF16 R192, R4.reuse, R32, R140 ;  /* 0x0000002004c0723c */ /* 0x044ff0000004188c */
[C---:B------:R-:W-:Y:S08]  /*73b0*/  HMMA.16816.F32.BF16 R200, R4.reuse, R34, R180 ;  /* 0x0000002204c8723c */ /* 0x040ff000000418b4 */
[C---:B------:R-:W-:Y:S08]  /*73c0*/  HMMA.16816.F32.BF16 R188, R4.reuse, R28, R188 ;  /* 0x0000001c04bc723c */ /* 0x040ff000000418bc */
[----:B------:R-:W-:Y:S01]  /*73d0*/  HMMA.16816.F32.BF16 R176, R4, R30, R176 ;  /* 0x0000001e04b0723c */ /* 0x000fe200000418b0 */
[----:B------:R-:W2:Y:S07]  /*73e0*/  LDSM.16.M88.4 R4, [R222+0x4000] ;  /* 0x00400000de04783b */ /* 0x000eae0000000200 */
[C---:B-1----:R-:W-:Y:S08]  /*73f0*/  HMMA.16816.F32.BF16 R140, R8.reuse, R32, R208 ;  /* 0x00000020088c723c */ /* 0x042ff000000418d0 */
[C---:B------:R-:W-:Y:S08]  /*7400*/  HMMA.16816.F32.BF16 R184, R8.reuse, R34, R204 ;  /* 0x0000002208b8723c */ /* 0x040ff000000418cc */
[C---:B------:R-:W-:Y:S01]  /*7410*/  HMMA.16816.F32.BF16 R180, R8.reuse, R28, R196 ;  /* 0x0000001c08b4723c */ /* 0x040fe200000418c4 */
[----:B------:R1:W-:Y:S07]  /*7420*/  I2F R198, R3 ;  /* 0x0000000300c67306 */ /* 0x0003ee0000201400 */
[----:B------:R-:W-:Y:S01]  /*7430*/  HMMA.16816.F32.BF16 R8, R8, R30, R12 ;  /* 0x0000001e0808723c */ /* 0x000fe2000004180c */
[----:B------:R-:W-:Y:S01]  /*7440*/  LDSM.16.M88.4 R12, [R220+0x6000] ;  /* 0x00600000dc0c783b */ /* 0x000fe20000000200 */
[----:B------:R4:W-:Y:S03]  /*7450*/  I2F R197, R2 ;  /* 0x0000000200c57306 */ /* 0x0009e60000201400 */
[----:B------:R-:W5:Y:S03]  /*7460*/  LDSM.16.M88.4 R28, [R219+0x1000] ;  /* 0x00100000db1c783b */ /* 0x000f660000000200 */
[----:B---3--:R-:W-:Y:S01]  /*7470*/  HMMA.16816.F32.BF16 R32, R16, R24, R192 ;  /* 0x000000181020723c */ /* 0x008fe200000418c0 */
[----:B-1----:R-:W-:-:S05]  /*7480*/  IMAD.IADD R3, R228, 0x1, -R0 ;  /* 0x00000001e4037824 */ /* 0x002fca00078e0a00 */
[----:B------:R-:W-:Y:S02]  /*7490*/  IABS R3, R3 ;  /* 0x0000000300037213 */ /* 0x000fe40000000000 */
[C---:B------:R-:W-:Y:S01]  /*74a0*/  HMMA.16816.F32.BF16 R200, R16.reuse, R26, R200 ;  /* 0x0000001a10c8723c */ /* 0x040fe200000418c8 */
[----:B----4-:R-:W-:Y:S01]  /*74b0*/  IMAD.IADD R2, R235, 0x1, -R0 ;  /* 0x00000001eb027824 */ /* 0x010fe200078e0a00 */
[----:B------:R1:W-:Y:S04]  /*74c0*/  I2F R196, R3 ;  /* 0x0000000300c47306 */ /* 0x0003e80000201400 */
[----:B------:R-:W-:Y:S02]  /*74d0*/  IABS R2, R2 ;  /* 0x0000000200027213 */ /* 0x000fe40000000000 */
[C---:B------:R-:W-:Y:S08]  /*74e0*/  HMMA.16816.F32.BF16 R188, R16.reuse, R20, R188 ;  /* 0x0000001410bc723c */ /* 0x040ff000000418bc */
[----:B------:R-:W-:Y:S01]  /*74f0*/  HMMA.16816.F32.BF16 R176, R16, R22, R176 ;  /* 0x0000001610b0723c */ /* 0x000fe200000418b0 */
[----:B------:R-:W3:Y:S01]  /*7500*/  LDSM.16.M88.4 R16, [R219+0x1800] ;  /* 0x00180000db10783b */ /* 0x000ee20000000200 */
[----:B-1----:R-:W-:-:S04]  /*7510*/  IMAD.MOV.U32 R3, RZ, RZ, R2 ;  /* 0x000000ffff037224 */ /* 0x002fc800078e0002 */
[----:B------:R1:W-:Y:S02]  /*7520*/  I2F R195, R3 ;  /* 0x0000000300c37306 */ /* 0x0003e40000201400 */
[C---:B--2---:R-:W-:Y:S08]  /*7530*/  HMMA.16816.F32.BF16 R180, R4.reuse, R20, R180 ;  /* 0x0000001404b4723c */ /* 0x044ff000000418b4 */
[C---:B------:R-:W-:Y:S08]  /*7540*/  HMMA.16816.F32.BF16 R140, R4.reuse, R24, R140 ;  /* 0x00000018048c723c */ /* 0x040ff0000004188c */
[C---:B------:R-:W-:Y:S08]  /*7550*/  HMMA.16816.F32.BF16 R184, R4.reuse, R26, R184 ;  /* 0x0000001a04b8723c */ /* 0x040ff000000418b8 */
[----:B------:R-:W-:Y:S01]  /*7560*/  HMMA.16816.F32.BF16 R20, R4, R22, R8 ;  /* 0x000000160414723c */ /* 0x000fe20000041808 */
[----:B------:R-:W2:Y:S01]  /*7570*/  LDSM.16.M88.4 R8, [R220+0x4000] ;  /* 0x00400000dc08783b */ /* 0x000ea20000000200 */
[----:B------:R-:W-:-:S05]  /*7580*/  DEPBAR.LE SB0, 0x0 ;  /* 0x000080000000791a */ /* 0x000fca0000000000 */
[C---:B------:R-:W-:Y:S01]  /*7590*/  IADD3 R7, R0.reuse, 0x1, RZ ;  /* 0x0000000100077810 */ /* 0x040fe20007ffe0ff */
[C---:B-----5:R-:W-:Y:S01]  /*75a0*/  HMMA.16816.F32.BF16 R204, R12.reuse, R28, R32 ;  /* 0x0000001c0ccc723c */ /* 0x060fe20000041820 */
[C---:B------:R-:W-:Y:S02]  /*75b0*/  IADD3 R6, R0.reuse, 0x8, RZ ;  /* 0x0000000800067810 */ /* 0x040fe40007ffe0ff */
[----:B------:R-:W-:Y:S01]  /*75c0*/  IADD3 R5, R0, 0x9, RZ ;  /* 0x0000000900057810 */ /* 0x000fe20007ffe0ff */
[--C-:B------:R-:W-:Y:S01]  /*75d0*/  IMAD.IADD R4, R230, 0x1, -R7.reuse ;  /* 0x00000001e6047824 */ /* 0x100fe200078e0a07 */
[----:B------:R-:W-:Y:S01]  /*75e0*/  ISETP.GE.AND P5, PT, R7, R239, PT ;  /* 0x000000ef0700720c */ /* 0x000fe20003fa6270 */
[--C-:B-1----:R-:W-:Y:S02]  /*75f0*/  IMAD.IADD R3, R229, 0x1, -R7.reuse ;  /* 0x00000001e5037824 */ /* 0x102fe400078e0a07 */
[----:B------:R-:W-:Y:S01]  /*7600*/  HMMA.16816.F32.BF16 R200, R12, R30, R200 ;  /* 0x0000001e0cc8723c */ /* 0x000fe200000418c8 */
[----:B------:R-:W-:Y:S01]  /*7610*/  IABS R2, R4 ;  /* 0x0000000400027213 */ /* 0x000fe20000000000 */
[----:B------:R-:W-:Y:S01]  /*7620*/  IMAD.IADD R4, R235, 0x1, -R7 ;  /* 0x00000001eb047824 */ /* 0x000fe200078e0a07 */
[----:B------:R-:W-:-:S02]  /*7630*/  IABS R3, R3 ;  /* 0x0000000300037213 */ /* 0x000fc40000000000 */
[----:B------:R1:W-:Y:S01]  /*7640*/  I2F R194, R2 ;  /* 0x0000000200c27306 */ /* 0x0003e20000201400 */
[----:B------:R-:W-:Y:S01]  /*7650*/  BAR.SYNC.DEFER_BLOCKING 0x0 ;  /* 0x0000000000007b1d */ /* 0x000fe20000010000 */
[----:B------:R-:W-:Y:S01]  /*7660*/  ISETP.LT.OR P5, PT, R7, R234, P5 ;  /* 0x000000ea0700720c */ /* 0x000fe20002fa1670 */
[C---:B---3--:R-:W-:Y:S05]  /*7670*/  HMMA.16816.F32.BF16 R208, R12.reuse, R16, R188 ;  /* 0x000000100cd0723c */ /* 0x048fea00000418bc */
[----:B------:R3:W-:Y:S03]  /*7680*/  I2F R25, R3 ;  /* 0x0000000300197306 */ /* 0x0007e60000201400 */
[----:B------:R-:W-:Y:S01]  /*7690*/  HMMA.16816.F32.BF16 R240, R12, R18, R176 ;  /* 0x000000120cf0723c */ /* 0x000fe200000418b0 */
[----:B-1----:R-:W-:-:S07]  /*76a0*/  IMAD.IADD R2, R228, 0x1, -R7 ;  /* 0x00000001e4027824 */ /* 0x002fce00078e0a07 */
[----:B--2---:R-:W-:Y:S01]  /*76b0*/  HMMA.16816.F32.BF16 R188, R8, R28, R140 ;  /* 0x0000001c08bc723c */ /* 0x004fe2000004188c */
[----:B------:R-:W-:-:S05]  /*76c0*/  IABS R2, R2 ;  /* 0x0000000200027213 */ /* 0x000fca0000000000 */
[----:B---3--:R-:W-:Y:S01]  /*76d0*/  IMAD.MOV.U32 R3, RZ, RZ, R2 ;  /* 0x000000ffff037224 */ /* 0x008fe200078e0002 */
[----:B------:R-:W-:Y:S01]  /*76e0*/  IABS R2, R4 ;  /* 0x0000000400027213 */ /* 0x000fe20000000000 */
[C---:B------:R-:W-:Y:S02]  /*76f0*/  HMMA.16816.F32.BF16 R176, R8.reuse, R18, R20 ;  /* 0x0000001208b0723c */ /* 0x040fe40000041814 */
[----:B------:R1:W-:Y:S06]  /*7700*/  I2F R15, R3 ;  /* 0x00000003000f7306 */ /* 0x0003ec0000201400 */
[C---:B------:R-:W-:Y:S02]  /*7710*/  HMMA.16816.F32.BF16 R184, R8.reuse, R30, R184 ;  /* 0x0000001e08b8723c */ /* 0x040fe400000418b8 */
[----:B------:R2:W-:Y:S06]  /*7720*/  I2F R193, R2 ;  /* 0x0000000200c17306 */ /* 0x0005ec0000201400 */
[----:B------:R-:W-:Y:S01]  /*7730*/  HMMA.16816.F32.BF16 R180, R8, R16, R180 ;  /* 0x0000001008b4723c */ /* 0x000fe200000418b4 */
[----:B-1----:R-:W-:-:S05]  /*7740*/  IMAD.IADD R3, R230, 0x1, -R6 ;  /* 0x00000001e6037824 */ /* 0x002fca00078e0a06 */
[----:B------:R-:W-:Y:S01]  /*7750*/  IABS R3, R3 ;  /* 0x0000000300037213 */ /* 0x000fe20000000000 */
[----:B------:R-:W-:Y:S02]  /*7760*/  IMAD.IADD R8, R235, 0x1, -R5 ;  /* 0x00000001eb087824 */ /* 0x000fe400078e0a05 */
[--C-:B--2---:R-:W-:Y:S02]  /*7770*/  IMAD.IADD R2, R229, 0x1, -R6.reuse ;  /* 0x00000001e5027824 */ /* 0x104fe400078e0a06 */
[----:B------:R-:W-:Y:S02]  /*7780*/  IMAD.MOV.U32 R4, RZ, RZ, R3 ;  /* 0x000000ffff047224 */ /* 0x000fe400078e0003 */
[----:B------:R-:W-:Y:S01]  /*7790*/  FMUL.FTZ R11, R188, c[0x0][0x2ec] ;  /* 0x0000bb00bc0b7a20 */ /* 0x000fe20000410000 */
[----:B------:R-:W-:Y:S01]  /*77a0*/  IABS R3, R2 ;  /* 0x0000000200037213 */ /* 0x000fe20000000000 */
[----:B------:R-:W-:Y:S01]  /*77b0*/  IMAD.IADD R2, R228, 0x1, -R6 ;  /* 0x00000001e4027824 */ /* 0x000fe200078e0a06 */
[----:B------:R1:W-:Y:S04]  /*77c0*/  I2F R192, R4 ;  /* 0x0000000400c07306 */ /* 0x0003e80000201400 */
[----:B------:R-:W-:-:S04]  /*77d0*/  IABS R2, R2 ;  /* 0x0000000200027213 */ /* 0x000fc80000000000 */
[----:B------:R2:W-:Y:S01]  /*77e0*/  I2F R24, R3 ;  /* 0x0000000300187306 */ /* 0x0005e20000201400 */
[----:B-1----:R-:W-:-:S07]  /*77f0*/  IMAD.IADD R4, R235, 0x1, -R6 ;  /* 0x00000001eb047824 */ /* 0x002fce00078e0a06 */
[----:B------:R-:W1:Y:S01]  /*7800*/  MUFU.TANH R11, R11 ;  /* 0x0000000b000b7308 */ /* 0x000e620000002400 */
[----:B--2---:R-:W-:Y:S01]  /*7810*/  IMAD.MOV.U32 R3, RZ, RZ, R2 ;  /* 0x000000ffff037224 */ /* 0x004fe200078e0002 */
[----:B------:R-:W-:Y:S01]  /*7820*/  IABS R2, R4 ;  /* 0x0000000400027213 */ /* 0x000fe20000000000 */
[----:B------:R-:W-:-:S05]  /*7830*/  IMAD.IADD R4, R230, 0x1, -R5 ;  /* 0x00000001e6047824 */ /* 0x000fca00078e0a05 */
[----:B------:R2:W-:Y:S01]  /*7840*/  I2F R14, R3 ;  /* 0x00000003000e7306 */ /* 0x0005e20000201400 */
[----:B-1----:R-:W-:-:S05]  /*7850*/  FFMA.FTZ R11, R198, -UR16, R11 ;  /* 0x80000010c60b7c23 */ /* 0x002fca000801000b */
[----:B------:R-:W-:Y:S02]  /*7860*/  FSEL R11, R11, -INF , !P4 ;  /* 0xff8000000b0b7808 */ /* 0x000fe40006000000 */
[----:B------:R-:W-:Y:S01]  /*7870*/  ISETP.GE.AND P4, PT, R7, R238, PT ;  /* 0x000000ee0700720c */ /* 0x000fe20003f86270 */
[----:B--2---:R-:W-:Y:S01]  /*7880*/  IMAD.MOV.U32 R3, RZ, RZ, R2 ;  /* 0x000000ffff037224 */ /* 0x004fe200078e0002 */
[----:B------:R-:W-:Y:S01]  /*7890*/  IABS R2, R4 ;  /* 0x0000000400027213 */ /* 0x000fe20000000000 */
[--C-:B------:R-:W-:Y:S01]  /*78a0*/  IMAD.IADD R4, R229, 0x1, -R5.reuse ;  /* 0x00000001e5047824 */ /* 0x100fe200078e0a05 */
[----:B------:R-:W-:Y:S01]  /*78b0*/  ISETP.LT.OR P4, PT, R7, R233, P4 ;  /* 0x000000e90700720c */ /* 0x000fe20002781670 */
[----:B------:R1:W-:Y:S02]  /*78c0*/  I2F R143, R3 ;  /* 0x00000003008f7306 */ /* 0x0003e40000201400 */
[----:B-1----:R-:W-:Y:S01]  /*78d0*/  IMAD.MOV.U32 R3, RZ, RZ, R2 ;  /* 0x000000ffff037224 */ /* 0x002fe200078e0002 */
[----:B------:R-:W-:Y:S01]  /*78e0*/  IABS R2, R4 ;  /* 0x0000000400027213 */ /* 0x000fe20000000000 */
[----:B------:R-:W-:-:S04]  /*78f0*/  IMAD.IADD R4, R228, 0x1, -R5 ;  /* 0x00000001e4047824 */ /* 0x000fc800078e0a05 */
[----:B------:R1:W-:Y:S02]  /*7900*/  I2F R20, R3 ;  /* 0x0000000300147306 */ /* 0x0003e40000201400 */
[----:B-1----:R-:W-:Y:S01]  /*7910*/  IMAD.MOV.U32 R3, RZ, RZ, R2 ;  /* 0x000000ffff037224 */ /* 0x002fe200078e0002 */
[----:B------:R-:W-:Y:S02]  /*7920*/  IABS R2, R4 ;  /* 0x0000000400027213 */ /* 0x000fe40000000000 */
[----:B------:R-:W-:-:S03]  /*7930*/  IADD3 R4, R0, 0x10, RZ ;  /* 0x0000001000047810 */ /* 0x000fc60007ffe0ff */
        /* <DEDUP_REMOVED lines=14> */
[----:B------:R-:W-:-:S05]  /*7a20*/  IABS R2, R8 ;  /* 0x0000000800027213 */ /* 0x000fca0000000000 */
[----:B------:R1:W-:Y:S01]  /*7a30*/  I2F R140, R3 ;  /* 0x00000003008c7306 */ /* 0x0003e20000201400 */
[----:B------:R-:W-:Y:S02]  /*7a40*/  IMAD.MOV.U32 R8, RZ, RZ, R2 ;  /* 0x000000ffff087224 */ /* 0x000fe400078e0002 */
[----:B------:R-:W-:-:S05]  /*7a50*/  IMAD.IADD R2, R235, 0x1, -R4 ;  /* 0x00000001eb027824 */ /* 0x000fca00078e0a04 */
[----:B------:R2:W-:Y:S01]  /*7a60*/  I2F R26, R8 ;  /* 0x00000008001a7306 */ /* 0x0005e20000201400 */
[----:B------:R-:W-:Y:S02]  /*7a70*/  IABS R2, R2 ;  /* 0x0000000200027213 */ /* 0x000fe40000000000 */
[----:B-1----:R-:W-:-:S05]  /*7a80*/  IADD3 R3, R0, 0x11, RZ ;  /* 0x0000001100037810 */ /* 0x002fca0007ffe0ff */
[----:B------:R-:W-:Y:S02]  /*7a90*/  IMAD.IADD R9, R230, 0x1, -R3 ;  /* 0x00000001e6097824 */ /* 0x000fe400078e0a03 */
[----:B--2---:R-:W-:-:S03]  /*7aa0*/  IMAD.MOV.U32 R8, RZ, RZ, R2 ;  /* 0x000000ffff087224 */ /* 0x004fc600078e0002 */
[----:B------:R-:W-:Y:S01]  /*7ab0*/  IABS R2, R9 ;  /* 0x0000000900027213 */ /* 0x000fe20000000000 */
[--C-:B------:R-:W-:Y:S01]  /*7ac0*/  IMAD.IADD R9, R228, 0x1, -R3.reuse ;  /* 0x00000001e4097824 */ /* 0x100fe200078e0a03 */
[----:B------:R1:W-:Y:S03]  /*7ad0*/  I2F R139, R8 ;  /* 0x00000008008b7306 */ /* 0x0003e60000201400 */
[----:B-1----:R-:W-:Y:S02]  /*7ae0*/  IMAD.MOV.U32 R8, RZ, RZ, R2 ;  /* 0x000000ffff087224 */ /* 0x002fe400078e0002 */
[----:B------:R-:W-:-:S03]  /*7af0*/  IMAD.IADD R2, R229, 0x1, -R3 ;  /* 0x00000001e5027824 */ /* 0x000fc600078e0a03 */
[----:B------:R1:W-:Y:S02]  /*7b00*/  I2F R138, R8 ;  /* 0x00000008008a7306 */ /* 0x0003e40000201400 */
[----:B------:R-:W-:-:S05]  /*7b10*/  IABS R2, R2 ;  /* 0x0000000200027213 */ /* 0x000fca0000000000 */
[----:B-1----:R-:W-:Y:S01]  /*7b20*/  IMAD.MOV.U32 R8, RZ, RZ, R2 ;  /* 0x000000ffff087224 */ /* 0x002fe200078e0002 */
[----:B------:R-:W-:-:S03]  /*7b30*/  IABS R2, R9 ;  /* 0x0000000900027213 */ /* 0x000fc60000000000 */
[----:B------:R1:W-:Y:S02]  /*7b40*/  I2F R133, R8 ;  /* 0x0000000800857306 */ /* 0x0003e40000201400 */
[----:B------:R-:W-:Y:S02]  /*7b50*/  IMAD.MOV.U32 R9, RZ, RZ, R2 ;  /* 0x000000ffff097224 */ /* 0x000fe400078e0002 */
[----:B------:R-:W-:-:S04]  /*7b60*/  IMAD.IADD R2, R235, 0x1, -R3 ;  /* 0x00000001eb027824 */ /* 0x000fc800078e0a03 */
[----:B------:R2:W-:Y:S01]  /*7b70*/  I2F R132, R9 ;  /* 0x0000000900847306 */ /* 0x0005e20000201400 */
[----:B-1----:R-:W-:Y:S02]  /*7b80*/  IABS R8, R2 ;  /* 0x0000000200087213 */ /* 0x002fe40000000000 */
[C---:B------:R-:W-:Y:S02]  /*7b90*/  IADD3 R2, R0.reuse, 0x18, RZ ;  /* 0x0000001800027810 */ /* 0x040fe40007ffe0ff */
[----:B------:R-:W-:-:S03]  /*7ba0*/  IADD3 R0, R0, 0x19, RZ ;  /* 0x0000001900007810 */ /* 0x000fc60007ffe0ff */
[----:B------:R-:W-:Y:S02]  /*7bb0*/  IMAD.IADD R10, R229, 0x1, -R2 ;  /* 0x00000001e50a7824 */ /* 0x000fe400078e0a02 */
[----:B--2---:R-:W-:Y:S02]  /*7bc0*/  IMAD.MOV.U32 R9, RZ, RZ, R8 ;  /* 0x000000ffff097224 */ /* 0x004fe400078e0008 */
[----:B------:R-:W-:Y:S02]  /*7bd0*/  IMAD.IADD R8, R230, 0x1, -R2 ;  /* 0x00000001e6087824 */ /* 0x000fe400078e0a02 */
[----:B------:R1:W-:Y:S03]  /*7be0*/  I2F R35, R9 ;  /* 0x0000000900237306 */ /* 0x0003e60000201400 */
[----:B------:R-:W-:-:S05]  /*7bf0*/  IABS R8, R8 ;  /* 0x0000000800087213 */ /* 0x000fca0000000000 */
[----:B-1----:R-:W-:Y:S01]  /*7c00*/  IMAD.MOV.U32 R9, RZ, RZ, R8 ;  /* 0x000000ffff097224 */ /* 0x002fe200078e0008 */
[----:B------:R-:W-:-:S03]  /*7c10*/  IABS R8, R10 ;  /* 0x0000000a00087213 */ /* 0x000fc60000000000 */
[----:B------:R1:W-:Y:S02]  /*7c20*/  I2F R34, R9 ;  /* 0x0000000900227306 */ /* 0x0003e40000201400 */
[----:B-1----:R-:W-:Y:S02]  /*7c30*/  IMAD.MOV.U32 R9, RZ, RZ, R8 ;  /* 0x000000ffff097224 */ /* 0x002fe400078e0008 */
[----:B------:R-:W-:-:S04]  /*7c40*/  IMAD.IADD R8, R228, 0x1, -R2 ;  /* 0x00000001e4087824 */ /* 0x000fc800078e0a02 */
[----:B------:R1:W-:Y:S01]  /*7c50*/  I2F R33, R9 ;  /* 0x0000000900217306 */ /* 0x0003e20000201400 */
[----:B------:R-:W-:-:S05]  /*7c60*/  IABS R8, R8 ;  /* 0x0000000800087213 */ /* 0x000fca0000000000 */
[----:B------:R-:W-:-:S04]  /*7c70*/  IMAD.MOV.U32 R10, RZ, RZ, R8 ;  /* 0x000000ffff0a7224 */ /* 0x000fc800078e0008 */
[----:B------:R2:W-:Y:S01]  /*7c80*/  I2F R32, R10 ;  /* 0x0000000a00207306 */ /* 0x0005e20000201400 */
[----:B-1----:R-:W-:-:S05]  /*7c90*/  IMAD.IADD R9, R235, 0x1, -R2 ;  /* 0x00000001eb097824 */ /* 0x002fca00078e0a02 */
[----:B------:R-:W-:-:S05]  /*7ca0*/  IABS R8, R9 ;  /* 0x0000000900087213 */ /* 0x000fca0000000000 */
[----:B------:R-:W-:Y:S02]  /*7cb0*/  IMAD.MOV.U32 R9, RZ, RZ, R8 ;  /* 0x000000ffff097224 */ /* 0x000fe400078e0008 */
[--C-:B------:R-:W-:Y:S02]  /*7cc0*/  IMAD.IADD R8, R230, 0x1, -R0.reuse ;  /* 0x00000001e6087824 */ /* 0x100fe400078e0a00 */
[----:B--2---:R-:W-:Y:S01]  /*7cd0*/  IMAD.IADD R10, R229, 0x1, -R0 ;  /* 0x00000001e50a7824 */ /* 0x004fe200078e0a00 */
[----:B------:R1:W-:Y:S02]  /*7ce0*/  I2F R31, R9 ;  /* 0x00000009001f7306 */ /* 0x0003e40000201400 */
[----:B------:R-:W-:-:S05]  /*7cf0*/  IABS R8, R8 ;  /* 0x0000000800087213 */ /* 0x000fca0000000000 */
[----:B-1----:R-:W-:Y:S01]  /*7d00*/  IMAD.MOV.U32 R9, RZ, RZ, R8 ;  /* 0x000000ffff097224 */ /* 0x002fe200078e0008 */
[----:B------:R-:W-:Y:S01]  /*7d10*/  IABS R8, R10 ;  /* 0x0000000a00087213 */ /* 0x000fe20000000000 */
[----:B------:R-:W-:Y:S02]  /*7d20*/  IMAD.IADD R10, R235, 0x1, -R0 ;  /* 0x00000001eb0a7824 */ /* 0x000fe400078e0a00 */
        /* <DEDUP_REMOVED lines=8> */
[----:B------:R1:W-:Y:S08]  /*7db0*/  I2F R28, R9 ;  /* 0x00000009001c7306 */ /* 0x0003f00000201400 */
[----:B------:R2:W-:Y:S01]  /*7dc0*/  I2F R27, R8 ;  /* 0x00000008001b7306 */ /* 0x0005e20000201400 */
[----:B-1----:R-:W-:-:S07]  /*7dd0*/  FMUL.FTZ R9, R191, c[0x0][0x2ec] ;  /* 0x0000bb00bf097a20 */ /* 0x002fce0000410000 */
[----:B------:R1:W-:Y:S01]  /*7de0*/  MUFU.TANH R23, R10 ;  /* 0x0000000a00177308 */ /* 0x0003e20000002400 */
[----:B--2---:R-:W-:-:S07]  /*7df0*/  FMUL.FTZ R8, R189, c[0x0][0x2ec] ;  /* 0x0000bb00bd087a20 */ /* 0x004fce0000410000 */
[----:B------:R2:W-:Y:S08]  /*7e00*/  MUFU.TANH R21, R9 ;  /* 0x0000000900157308 */ /* 0x0005f00000002400 */
[----:B------:R3:W-:Y:S01]  /*7e10*/  MUFU.TANH R188, R8 ;  /* 0x0000000800bc7308 */ /* 0x0007e20000002400 */
[----:B-1----:R-:W-:Y:S02]  /*7e20*/  FMUL.FTZ R10, R206, c[0x0][0x2ec] ;  /* 0x0000bb00ce0a7a20 */ /* 0x002fe40000410000 */
[----:B--2---:R-:W-:-:S05]  /*7e30*/  FMUL.FTZ R9, R204, c[0x0][0x2ec] ;  /* 0x0000bb00cc097a20 */ /* 0x004fca0000410000 */
[----:B------:R1:W-:Y:S01]  /*7e40*/  MUFU.TANH R17, R10 ;  /* 0x0000000a00117308 */ /* 0x0003e20000002400 */
[----:B---3--:R-:W-:-:S07]  /*7e50*/  FMUL.FTZ R8, R190, c[0x0][0x2ec] ;  /* 0x0000bb00be087a20 */ /* 0x008fce0000410000 */
[----:B------:R-:W2:Y:S08]  /*7e60*/  MUFU.TANH R9, R9 ;  /* 0x0000000900097308 */ /* 0x000eb00000002400 */
[----:B------:R-:W3:Y:S01]  /*7e70*/  MUFU.TANH R8, R8 ;  /* 0x0000000800087308 */ /* 0x000ee20000002400 */
[----:B-1----:R-:W-:-:S07]  /*7e80*/  FMUL.FTZ R10, R207, c[0x0][0x2ec] ;  /* 0x0000bb00cf0a7a20 */ /* 0x002fce0000410000 */
[----:B------:R1:W-:Y:S01]  /*7e90*/  MUFU.TANH R190, R10 ;  /* 0x0000000a00be7308 */ /* 0x0003e20000002400 */
[----:B--2---:R-:W-:-:S05]  /*7ea0*/  FFMA.FTZ R9, R196, -UR16, R9 ;  /* 0x80000010c4097c23 */ /* 0x004fca0008010009 */
[----:B------:R-:W-:Y:S01]  /*7eb0*/  FSEL R16, R9, -INF , !P0 ;  /* 0xff80000009107808 */ /* 0x000fe20004000000 */
[----:B------:R-:W-:Y:S01]  /*7ec0*/  FFMA.FTZ R9, R25, -UR16, R21 ;  /* 0x8000001019097c23 */ /* 0x000fe20008010015 */
[----:B------:R-:W-:Y:S01]  /*7ed0*/  ISETP.GE.AND P0, PT, R7, R236, PT ;  /* 0x000000ec0700720c */ /* 0x000fe20003f06270 */
[----:B---3--:R-:W-:-:S03]  /*7ee0*/  FFMA.FTZ R8, R197, -UR16, R8 ;  /* 0x80000010c5087c23 */ /* 0x008fc60008010008 */
[C---:B------:R-:W-:Y:S02]  /*7ef0*/  ISETP.LT.OR P0, PT, R7.reuse, R231, P0 ;  /* 0x000000e70700720c */ /* 0x040fe40000701670 */
[----:B------:R-:W-:Y:S01]  /*7f00*/  FSEL R13, R8, -INF , !P1 ;  /* 0xff800000080d7808 */ /* 0x000fe20004800000 */
[----:B------:R-:W-:Y:S01]  /*7f10*/  FMUL.FTZ R8, R200, c[0x0][0x2ec] ;  /* 0x0000bb00c8087a20 */ /* 0x000fe20000410000 */
[C---:B------:R-:W-:Y:S01]  /*7f20*/  ISETP.GE.AND P1, PT, R7.reuse, R237, PT ;  /* 0x000000ed0700720c */ /* 0x040fe20003f26270 */
[----:B-1----:R-:W-:Y:S02]  /*7f30*/  FMUL.FTZ R10, R184, c[0x0][0x2ec] ;  /* 0x0000bb00b80a7a20 */ /* 0x002fe40000410000 */
[----:B------:R1:W-:Y:S01]  /*7f40*/  MUFU.TANH R19, R8 ;  /* 0x0000000800137308 */ /* 0x0003e20000002400 */
[----:B------:R-:W-:Y:S01]  /*7f50*/  ISETP.LT.OR P1, PT, R7, R232, P1 ;  /* 0x000000e80700720c */ /* 0x000fe20000f21670 */
[----:B------:R-:W-:Y:S02]  /*7f60*/  FFMA.FTZ R7, R195, -UR16, R17 ;  /* 0x80000010c3077c23 */ /* 0x000fe40008010011 */
[----:B------:R-:W-:-:S04]  /*7f70*/  FMUL.FTZ R17, R203, c[0x0][0x2ec] ;  /* 0x0000bb00cb117a20 */ /* 0x000fc80000410000 */
[----:B------:R2:W-:Y:S01]  /*7f80*/  MUFU.TANH R189, R10 ;  /* 0x0000000a00bd7308 */ /* 0x0005e20000002400 */
[----:B-1----:R-:W-:-:S07]  /*7f90*/  FMUL.FTZ R8, R201, c[0x0][0x2ec] ;  /* 0x0000bb00c9087a20 */ /* 0x002fce0000410000 */
[----:B------:R1:W-:Y:S01]  /*7fa0*/  MUFU.TANH R184, R8 ;  /* 0x0000000800b87308 */ /* 0x0003e20000002400 */
[----:B--2---:R-:W-:-:S07]  /*7fb0*/  FMUL.FTZ R10, R185, c[0x0][0x2ec] ;  /* 0x0000bb00b90a7a20 */ /* 0x004fce0000410000 */
[----:B------:R2:W-:Y:S01]  /*7fc0*/  MUFU.TANH R199, R10 ;  /* 0x0000000a00c77308 */ /* 0x0005e20000002400 */
[----:B-1----:R-:W-:Y:S02]  /*7fd0*/  FFMA.FTZ R8, R194, -UR16, R188 ;  /* 0x80000010c2087c23 */ /* 0x002fe400080100bc */
[----:B--2---:R-:W-:-:S05]  /*7fe0*/  FMUL.FTZ R10, R186, c[0x0][0x2ec] ;  /* 0x0000bb00ba0a7a20 */ /* 0x004fca0000410000 */
[----:B------:R1:W2:Y:S02]  /*7ff0*/  MUFU.TANH R22, R10 ;  /* 0x0000000a00167308 */ /* 0x0002a40000002400 */
[----:B-1----:R-:W-:-:S06]  /*8000*/  FMUL.FTZ R10, R187, c[0x0][0x2ec] ;  /* 0x0000bb00bb0a7a20 */ /* 0x002fcc0000410000 */
[----:B------:R1:W-:Y:S08]  /*8010*/  MUFU.TANH R187, R17 ;  /* 0x0000001100bb7308 */ /* 0x0003f00000002400 */
[----:B------:R3:W4:Y:S01]  /*8020*/  MUFU.TANH R191, R10 ;  /* 0x0000000a00bf7308 */ /* 0x0007220000002400 */
[----:B-1----:R-:W-:Y:S01]  /*8030*/  FSEL R17, R8, -INF , !P5 ;  /* 0xff80000008117808 */ /* 0x002fe20006800000 */
[----:B--2---:R-:W-:Y:S01]  /*8040*/  FFMA.FTZ R8, R24, -UR16, R22 ;  /* 0x8000001018087c23 */ /* 0x004fe20008010016 */
[----:B------:R-:W-:-:S04]  /*8050*/  ISETP.GE.AND P5, PT, R6, R238, PT ;  /* 0x000000ee0600720c */ /* 0x000fc80003fa6270 */
[----:B------:R-:W-:Y:S01]  /*8060*/  ISETP.LT.OR P5, PT, R6, R233, P5 ;  /* 0x000000e90600720c */ /* 0x000fe20002fa1670 */
[----:B---3--:R-:W-:-:S04]  /*8070*/  FMUL.FTZ R10, R202, c[0x0][0x2ec] ;  /* 0x0000bb00ca0a7a20 */ /* 0x008fc80000410000 */
[----:B------:R1:W2:Y:S02]  /*8080*/  MUFU.TANH R21, R10 ;  /* 0x0000000a00157308 */ /* 0x0002a40000002400 */
[----:B-1----:R-:W-:Y:S01]  /*8090*/  FFMA.FTZ R10, R15, -UR16, R23 ;  /* 0x800000100f0a7c23 */ /* 0x002fe20008010017 */
[----:B------:R-:W-:Y:S01]  /*80a0*/  FSEL R15, R7, -INF , !P6 ;  /* 0xff800000070f7808 */ /* 0x000fe20007000000 */
[----:B------:R-:W-:Y:S01]  /*80b0*/  FMUL.FTZ R7, R180, c[0x0][0x2ec] ;  /* 0x0000bb00b4077a20 */ /* 0x000fe20000410000 */
[----:B------:R-:W-:Y:S01]  /*80c0*/  FSEL R23, R9, -INF , !P4 ;  /* 0xff80000009177808 */ /* 0x000fe20006000000 */
[----:B------:R-:W-:Y:S01]  /*80d0*/  FMUL.FTZ R9, R182, c[0x0][0x2ec] ;  /* 0x0000bb00b6097a20 */ /* 0x000fe20000410000 */
[----:B------:R-:W-:Y:S01]  /*80e0*/  FSEL R25, R10, -INF , !P1 ;  /* 0xff8000000a197808 */ /* 0x000fe20004800000 */
[----:B------:R1:W3:Y:S01]  /*80f0*/  MUFU.TANH R185, R7 ;  /* 0x0000000700b97308 */ /* 0x0002e20000002400 */
[C---:B------:R-:W-:Y:S01]  /*8100*/  ISETP.GE.AND P6, PT, R6.reuse, R239, PT ;  /* 0x000000ef0600720c */ /* 0x040fe20003fc6270 */
[----:B------:R-:W-:Y:S01]  /*8110*/  FMUL.FTZ R10, R183, c[0x0][0x2ec] ;  /* 0x0000bb00b70a7a20 */ /* 0x000fe20000410000 */
[----:B------:R-:W-:-:S02]  /*8120*/  ISETP.GE.AND P4, PT, R6, R237, PT ;  /* 0x000000ed0600720c */ /* 0x000fc40003f86270 */
[C---:B------:R-:W-:Y:S02]  /*8130*/  ISETP.GE.AND P1, PT, R6.reuse, R236, PT ;  /* 0x000000ec0600720c */ /* 0x040fe40003f26270 */
[C---:B------:R-:W-:Y:S01]  /*8140*/  ISETP.LT.OR P6, PT, R6.reuse, R234, P6 ;  /* 0x000000ea0600720c */ /* 0x040fe200037c1670 */
[----:B------:R5:W2:Y:S01]  /*8150*/  MUFU.TANH R180, R9 ;  /* 0x0000000900b47308 */ /* 0x000aa20000002400 */
[C---:B------:R-:W-:Y:S02]  /*8160*/  ISETP.LT.OR P4, PT, R6.reuse, R232, P4 ;  /* 0x000000e80600720c */ /* 0x040fe40002781670 */
[----:B------:R-:W-:Y:S01]  /*8170*/  ISETP.LT.OR P1, PT, R6, R231, P1 ;  /* 0x000000e70600720c */ /* 0x000fe20000f21670 */
[----:B------:R-:W-:Y:S02]  /*8180*/  FFMA.FTZ R6, R193, -UR16, R190 ;  /* 0x80000010c1067c23 */ /* 0x000fe400080100be */
[----:B-1----:R-:W-:-:S03]  /*8190*/  FMUL.FTZ R7, R181, c[0x0][0x2ec] ;  /* 0x0000bb00b5077a20 */ /* 0x002fc60000410000 */
[----:B------:R-:W-:Y:S01]  /*81a0*/  FSEL R24, R6, -INF , !P0 ;  /* 0xff80000006187808 */ /* 0x000fe20004000000 */
[----:B------:R-:W-:Y:S01]  /*81b0*/  FMUL.FTZ R6, R208, c[0x0][0x2ec] ;  /* 0x0000bb00d0067a20 */ /* 0x000fe20000410000 */
[C---:B------:R-:W-:Y:S01]  /*81c0*/  ISETP.GE.AND P0, PT, R5.reuse, R239, PT ;  /* 0x000000ef0500720c */ /* 0x040fe20003f06270 */
[----:B------:R1:W1:Y:S03]  /*81d0*/  MUFU.TANH R188, R7 ;  /* 0x0000000700bc7308 */ /* 0x0002660000002400 */
[C---:B------:R-:W-:Y:S01]  /*81e0*/  ISETP.LT.OR P0, PT, R5.reuse, R234, P0 ;  /* 0x000000ea0500720c */ /* 0x040fe20000701670 */
[----:B-----5:R-:W-:Y:S01]  /*81f0*/  FFMA.FTZ R9, R14, -UR16, R19 ;  /* 0x800000100e097c23 */ /* 0x020fe20008010013 */
[----:B------:R-:W-:Y:S01]  /*8200*/  FSEL R19, R8, -INF , !P5 ;  /* 0xff80000008137808 */ /* 0x000fe20006800000 */
[----:B------:R-:W-:Y:S01]  /*8210*/  FFMA.FTZ R8, R12, -UR16, R184 ;  /* 0x800000100c087c23 */ /* 0x000fe200080100b8 */
[----:B------:R-:W-:Y:S01]  /*8220*/  ISETP.GE.AND P5, PT, R5, R237, PT ;  /* 0x000000ed0500720c */ /* 0x000fe20003fa6270 */
[----:B------:R5:W-:Y:S01]  /*8230*/  MUFU.TANH R186, R10 ;  /* 0x0000000a00ba7308 */ /* 0x000be20000002400 */
[----:B------:R-:W-:-:S02]  /*8240*/  FSEL R22, R9, -INF , !P4 ;  /* 0xff80000009167808 */ /* 0x000fc40006000000 */
[C---:B------:R-:W-:Y:S02]  /*8250*/  ISETP.GE.AND P4, PT, R5.reuse, R236, PT ;  /* 0x000000ec0500720c */ /* 0x040fe40003f86270 */
[C---:B------:R-:W-:Y:S02]  /*8260*/  ISETP.LT.OR P5, PT, R5.reuse, R232, P5 ;  /* 0x000000e80500720c */ /* 0x040fe40002fa1670 */
[----:B------:R-:W-:Y:S01]  /*8270*/  ISETP.LT.OR P4, PT, R5, R231, P4 ;  /* 0x000000e70500720c */ /* 0x000fe20002781670 */
[----:B-1----:R-:W-:Y:S01]  /*8280*/  FFMA.FTZ R7, R192, -UR16, R189 ;  /* 0x80000010c0077c23 */ /* 0x002fe200080100bd */
[----:B------:R1:W1:Y:S04]  /*8290*/  MUFU.TANH R9, R6 ;  /* 0x0000000600097308 */ /* 0x0002680000002400 */
[----:B------:R-:W-:Y:S01]  /*82a0*/  FSEL R14, R7, -INF , !P6 ;  /* 0xff800000070e7808 */ /* 0x000fe20007000000 */
[----:B----4-:R-:W-:Y:S01]  /*82b0*/  FFMA.FTZ R7, R18, -UR16, R191 ;  /* 0x8000001012077c23 */ /* 0x010fe200080100bf */
[----:B------:R-:W-:Y:S01]  /*82c0*/  ISETP.GE.AND P6, PT, R5, R238, PT ;  /* 0x000000ee0500720c */ /* 0x000fe20003fc6270 */
[----:B-----5:R-:W-:-:S03]  /*82d0*/  FMUL.FTZ R10, R210, c[0x0][0x2ec] ;  /* 0x0000bb00d20a7a20 */ /* 0x020fc60000410000 */
[----:B------:R-:W-:Y:S01]  /*82e0*/  ISETP.LT.OR P6, PT, R5, R233, P6 ;  /* 0x000000e90500720c */ /* 0x000fe200037c1670 */
[----:B--2---:R-:W-:Y:S01]  /*82f0*/  FFMA.FTZ R5, R143, -UR16, R21 ;  /* 0x800000108f057c23 */ /* 0x004fe20008010015 */
[----:B------:R-:W-:Y:S01]  /*8300*/  FSEL R21, R8, -INF , !P5 ;  /* 0xff80000008157808 */ /* 0x000fe20006800000 */
[----:B------:R-:W2:Y:S01]  /*8310*/  MUFU.TANH R181, R10 ;  /* 0x0000000a00b57308 */ /* 0x000ea20000002400 */
[----:B------:R-:W-:Y:S01]  /*8320*/  FSEL R18, R7, -INF , !P6 ;  /* 0xff80000007127808 */ /* 0x000fe20007000000 */
[----:B---3--:R-:W-:Y:S01]  /*8330*/  FFMA.FTZ R7, R141, -UR16, R185 ;  /* 0x800000108d077c23 */ /* 0x008fe200080100b9 */
[C---:B------:R-:W-:Y:S01]  /*8340*/  ISETP.GE.AND P6, PT, R4.reuse, R237, PT ;  /* 0x000000ed0400720c */ /* 0x040fe20003fc6270 */
[----:B-1----:R-:W-:Y:S01]  /*8350*/  FMUL.FTZ R6, R209, c[0x0][0x2ec] ;  /* 0x0000bb00d1067a20 */ /* 0x002fe20000410000 */
[C---:B------:R-:W-:Y:S01]  /*8360*/  ISETP.GE.AND P5, PT, R4.reuse, R236, PT ;  /* 0x000000ec0400720c */ /* 0x040fe20003fa6270 */
[----:B------:R-:W-:Y:S01]  /*8370*/  FMUL.FTZ R143, R211, c[0x0][0x2ec] ;  /* 0x0000bb00d38f7a20 */ /* 0x000fe20000410000 */
[C---:B------:R-:W-:Y:S01]  /*8380*/  ISETP.LT.OR P6, PT, R4.reuse, R232, P6 ;  /* 0x000000e80400720c */ /* 0x040fe200037c1670 */
[----:B------:R1:W-:Y:S01]  /*8390*/  MUFU.TANH R182, R6 ;  /* 0x0000000600b67308 */ /* 0x0003e20000002400 */
[----:B------:R-:W-:Y:S01]  /*83a0*/  ISETP.LT.OR P5, PT, R4, R231, P5 ;  /* 0x000000e70400720c */ /* 0x000fe20002fa1670 */
[----:B------:R-:W-:-:S06]  /*83b0*/  FMUL.FTZ R8, R178, c[0x0][0x2ec] ;  /* 0x0000bb00b2087a20 */ /* 0x000fcc0000410000 */
[----:B------:R3:W-:Y:S01]  /*83c0*/  MUFU.TANH R184, R143 ;  /* 0x0000008f00b87308 */ /* 0x0007e20000002400 */
[----:B-1----:R-:W-:Y:S01]  /*83d0*/  FFMA.FTZ R6, R20, -UR16, R199 ;  /* 0x8000001014067c23 */ /* 0x002fe200080100c7 */
[----:B------:R-:W-:Y:S01]  /*83e0*/  FSEL R20, R5, -INF , !P1 ;  /* 0xff80000005147808 */ /* 0x000fe20004800000 */
[----:B------:R-:W-:Y:S01]  /*83f0*/  FMUL.FTZ R5, R176, c[0x0][0x2ec] ;  /* 0x0000bb00b0057a20 */ /* 0x000fe20000410000 */
[----:B------:R-:W-:-:S04]  /*8400*/  ISETP.GE.AND P1, PT, R4, R239, PT ;  /* 0x000000ef0400720c */ /* 0x000fc80003f26270 */
[----:B------:R1:W-:Y:S01]  /*8410*/  MUFU.TANH R176, R8 ;  /* 0x0000000800b07308 */ /* 0x0003e20000002400 */
[----:B------:R-:W-:Y:S01]  /*8420*/  FSEL R12, R6, -INF , !P0 ;  /* 0xff800000060c7808 */ /* 0x000fe20004000000 */
[----:B------:R-:W-:Y:S01]  /*8430*/  FFMA.FTZ R6, R140, -UR16, R180 ;  /* 0x800000108c067c23 */ /* 0x000fe200080100b4 */
[C---:B------:R-:W-:Y:S02]  /*8440*/  ISETP.GE.AND P0, PT, R4.reuse, R238, PT ;  /* 0x000000ee0400720c */ /* 0x040fe40003f06270 */
[C---:B------:R-:W-:Y:S02]  /*8450*/  ISETP.LT.OR P1, PT, R4.reuse, R234, P1 ;  /* 0x000000ea0400720c */ /* 0x040fe40000f21670 */
[----:B------:R-:W-:Y:S01]  /*8460*/  ISETP.LT.OR P0, PT, R4, R233, P0 ;  /* 0x000000e90400720c */ /* 0x000fe20000701670 */
[----:B------:R4:W5:Y:S01]  /*8470*/  MUFU.TANH R183, R5 ;  /* 0x0000000500b77308 */ /* 0x0009620000002400 */
[----:B------:R-:W-:Y:S01]  /*8480*/  FFMA.FTZ R4, R142, -UR16, R187 ;  /* 0x800000108e047c23 */ /* 0x000fe200080100bb */
[----:B------:R-:W-:Y:S01]  /*8490*/  FSEL R142, R7, -INF , !P1 ;  /* 0xff800000078e7808 */ /* 0x000fe20004800000 */
[----:B------:R-:W-:Y:S01]  /*84a0*/  FMUL.FTZ R7, R242, c[0x0][0x2ec] ;  /* 0x0000bb00f2077a20 */ /* 0x000fe20000410000 */
[----:B---3--:R-:W-:Y:S01]  /*84b0*/  FSEL R143, R6, -INF , !P0 ;  /* 0xff800000068f7808 */ /* 0x008fe20004000000 */
[----:B------:R-:W-:Y:S01]  /*84c0*/  FFMA.FTZ R6, R138, -UR16, R188 ;  /* 0x800000108a067c23 */ /* 0x000fe200080100bc */
[----:B------:R-:W-:Y:S01]  /*84d0*/  ISETP.GE.AND P1, PT, R3, R238, PT ;  /* 0x000000ee0300720c */ /* 0x000fe20003f26270 */
[----:B------:R-:W-:Y:S01]  /*84e0*/  FMUL.FTZ R138, R243, c[0x0][0x2ec] ;  /* 0x0000bb00f38a7a20 */ /* 0x000fe20000410000 */
[C---:B------:R-:W-:Y:S01]  /*84f0*/  ISETP.GE.AND P0, PT, R3.reuse, R237, PT ;  /* 0x000000ed0300720c */ /* 0x040fe20003f06270 */
[----:B------:R-:W3:Y:S01]  /*8500*/  MUFU.TANH R7, R7 ;  /* 0x0000000700077308 */ /* 0x000ee20000002400 */
[----:B------:R-:W-:Y:S01]  /*8510*/  ISETP.LT.OR P1, PT, R3, R233, P1 ;  /* 0x000000e90300720c */ /* 0x000fe20000f21670 */
[----:B-1----:R-:W-:Y:S01]  /*8520*/  FMUL.FTZ R8, R179, c[0x0][0x2ec] ;  /* 0x0000bb00b3087a20 */ /* 0x002fe20000410000 */
[C---:B------:R-:W-:Y:S01]  /*8530*/  ISETP.LT.OR P0, PT, R3.reuse, R232, P0 ;  /* 0x000000e80300720c */ /* 0x040fe20000701670 */
[----:B----4-:R-:W-:Y:S01]  /*8540*/  FFMA.FTZ R5, R26, -UR16, R9 ;  /* 0x800000101a057c23 */ /* 0x010fe20008010009 */
[----:B------:R-:W-:Y:S01]  /*8550*/  FSEL R26, R4, -INF , !P4 ;  /* 0xff800000041a7808 */ /* 0x000fe20006000000 */
[----:B------:R-:W-:Y:S01]  /*8560*/  FMUL.FTZ R4, R240, c[0x0][0x2ec] ;  /* 0x0000bb00f0047a20 */ /* 0x000fe20000410000 */
[----:B------:R-:W-:Y:S01]  /*8570*/  ISETP.GE.AND P4, PT, R3, R239, PT ;  /* 0x000000ef0300720c */ /* 0x000fe20003f86270 */
[----:B------:R-:W-:Y:S01]  /*8580*/  FMUL.FTZ R9, R177, c[0x0][0x2ec] ;  /* 0x0000bb00b1097a20 */ /* 0x000fe20000410000 */
[----:B------:R-:W-:Y:S01]  /*8590*/  FSEL R180, R5, -INF , !P6 ;  /* 0xff80000005b47808 */ /* 0x000fe20007000000 */
[----:B------:R1:W4:Y:S01]  /*85a0*/  MUFU.TANH R10, R4 ;  /* 0x00000004000a7308 */ /* 0x0003220000002400 */
[----:B------:R-:W-:Y:S01]  /*85b0*/  ISETP.GE.AND P6, PT, R3, R236, PT ;  /* 0x000000ec0300720c */ /* 0x000fe20003fc6270 */
[----:B------:R-:W-:Y:S01]  /*85c0*/  FFMA.FTZ R5, R133, -UR16, R186 ;  /* 0x8000001085057c23 */ /* 0x000fe200080100ba */
[----:B------:R-:W-:-:S02]  /*85d0*/  ISETP.LT.OR P4, PT, R3, R234, P4 ;  /* 0x000000ea0300720c */ /* 0x000fc40002781670 */
[----:B------:R-:W-:Y:S01]  /*85e0*/  ISETP.LT.OR P6, PT, R3, R231, P6 ;  /* 0x000000e70300720c */ /* 0x000fe200037c1670 */
[----:B--2---:R-:W-:Y:S01]  /*85f0*/  FFMA.FTZ R3, R139, -UR16, R181 ;  /* 0x800000108b037c23 */ /* 0x004fe200080100b5 */
[----:B------:R-:W-:Y:S01]  /*8600*/  FSEL R141, R5, -INF , !P1 ;  /* 0xff800000058d7808 */ /* 0x000fe20004800000 */
[----:B-----5:R-:W-:Y:S01]  /*8610*/  FFMA.FTZ R5, R34, -UR16, R183 ;  /* 0x8000001022057c23 */ /* 0x020fe200080100b7 */
[----:B------:R-:W-:Y:S01]  /*8620*/  FSEL R140, R6, -INF , !P4 ;  /* 0xff800000068c7808 */ /* 0x000fe20006000000 */
[----:B---3--:R-:W-:Y:S01]  /*8630*/  FFMA.FTZ R6, R31, -UR16, R7 ;  /* 0x800000101f067c23 */ /* 0x008fe20008010007 */
[C---:B------:R-:W-:Y:S01]  /*8640*/  ISETP.GE.AND P4, PT, R2.reuse, R238, PT ;  /* 0x000000ee0200720c */ /* 0x040fe20003f86270 */
[----:B------:R-:W2:Y:S01]  /*8650*/  MUFU.TANH R9, R9 ;  /* 0x0000000900097308 */ /* 0x000ea20000002400 */
[C---:B------:R-:W-:Y:S02]  /*8660*/  ISETP.GE.AND P1, PT, R2.reuse, R237, PT ;  /* 0x000000ed0200720c */ /* 0x040fe40003f26270 */
[----:B------:R-:W-:Y:S01]  /*8670*/  ISETP.LT.OR P4, PT, R2, R233, P4 ;  /* 0x000000e90200720c */ /* 0x000fe20002781670 */
[----:B-1----:R-:W-:Y:S01]  /*8680*/  FFMA.FTZ R4, R132, -UR16, R182 ;  /* 0x8000001084047c23 */ /* 0x002fe200080100b6 */
[----:B------:R-:W-:Y:S01]  /*8690*/  FSEL R182, R3, -INF , !P5 ;  /* 0xff80000003b67808 */ /* 0x000fe20006800000 */
[----:B------:R-:W-:Y:S01]  /*86a0*/  FMUL.FTZ R132, R241, c[0x0][0x2ec] ;  /* 0x0000bb00f1847a20 */ /* 0x000fe20000410000 */
[----:B------:R-:W-:Y:S01]  /*86b0*/  ISETP.GE.AND P5, PT, R2, R239, PT ;  /* 0x000000ef0200720c */ /* 0x000fe20003fa6270 */
[----:B------:R-:W1:Y:S01]  /*86c0*/  MUFU.TANH R8, R8 ;  /* 0x0000000800087308 */ /* 0x000e620000002400 */
[----:B------:R-:W-:Y:S01]  /*86d0*/  FSEL R178, R4, -INF , !P0 ;  /* 0xff80000004b27808 */ /* 0x000fe20004000000 */
[----:B------:R-:W-:Y:S01]  /*86e0*/  FFMA.FTZ R4, R33, -UR16, R176 ;  /* 0x8000001021047c23 */ /* 0x000fe200080100b0 */
[----:B------:R-:W-:Y:S01]  /*86f0*/  ISETP.LT.OR P5, PT, R2, R234, P5 ;  /* 0x000000ea0200720c */ /* 0x000fe20002fa1670 */
[----:B----4-:R-:W-:Y:S01]  /*8700*/  FFMA.FTZ R3, R32, -UR16, R10 ;  /* 0x8000001020037c23 */ /* 0x010fe2000801000a */
[----:B------:R-:W-:-:S02]  /*8710*/  ISETP.GE.AND P0, PT, R2, R236, PT ;  /* 0x000000ec0200720c */ /* 0x000fc40003f06270 */
[----:B------:R-:W-:Y:S01]  /*8720*/  FSEL R133, R5, -INF , !P5 ;  /* 0xff80000005857808 */ /* 0x000fe20006800000 */
[----:B------:R-:W3:Y:S01]  /*8730*/  MUFU.TANH R7, R132 ;  /* 0x0000008400077308 */ /* 0x000ee20000002400 */
[C---:B------:R-:W-:Y:S02]  /*8740*/  ISETP.LT.OR P0, PT, R2.reuse, R231, P0 ;  /* 0x000000e70200720c */ /* 0x040fe40000701670 */
[----:B------:R-:W-:Y:S01]  /*8750*/  ISETP.LT.OR P1, PT, R2, R232, P1 ;  /* 0x000000e80200720c */ /* 0x000fe20000f21670 */
[----:B------:R-:W-:Y:S01]  /*8760*/  FFMA.FTZ R2, R35, -UR16, R184 ;  /* 0x8000001023027c23 */ /* 0x000fe200080100b8 */
[----:B------:R-:W-:Y:S02]  /*8770*/  FSEL R183, R6, -INF , !P0 ;  /* 0xff80000006b77808 */ /* 0x000fe40004000000 */
[----:B------:R-:W-:Y:S01]  /*8780*/  PLOP3.LUT P0, PT, PT, PT, UP0, 0x80, 0x0 ;  /* 0x000000000000781c */ /* 0x000fe20003f0f008 */
[----:B------:R-:W4:Y:S01]  /*8790*/  MUFU.TANH R5, R138 ;  /* 0x0000008a00057308 */ /* 0x000f220000002400 */
[----:B------:R-:W-:-:S02]  /*87a0*/  FSEL R181, R2, -INF , !P6 ;  /* 0xff80000002b57808 */ /* 0x000fc40007000000 */
[----:B------:R-:W-:Y:S01]  /*87b0*/  FSEL R139, R4, -INF , !P4 ;  /* 0xff800000048b7808 */ /* 0x000fe20006000000 */
[----:B--2---:R-:W-:Y:S01]  /*87c0*/  FFMA.FTZ R4, R30, -UR16, R9 ;  /* 0x800000101e047c23 */ /* 0x004fe20008010009 */
[----:B------:R-:W-:Y:S01]  /*87d0*/  FSEL R177, R3, -INF , !P1 ;  /* 0xff80000003b17808 */ /* 0x000fe20004800000 */
[----:B-1----:R-:W-:Y:S01]  /*87e0*/  FFMA.FTZ R3, R29, -UR16, R8 ;  /* 0x800000101d037c23 */ /* 0x002fe20008010008 */
[----:B------:R-:W-:Y:S01]  /*87f0*/  ISETP.GE.AND P6, PT, R0, R239, PT ;  /* 0x000000ef0000720c */ /* 0x000fe20003fc6270 */
[----:B---3--:R-:W-:Y:S01]  /*8800*/  FFMA.FTZ R2, R28, -UR16, R7 ;  /* 0x800000101c027c23 */ /* 0x008fe20008010007 */
[C---:B------:R-:W-:Y:S02]  /*8810*/  ISETP.GE.AND P5, PT, R0.reuse, R238, PT ;  /* 0x000000ee0000720c */ /* 0x040fe40003fa6270 */
[C---:B------:R-:W-:Y:S02]  /*8820*/  ISETP.GE.AND P4, PT, R0.reuse, R237, PT ;  /* 0x000000ed0000720c */ /* 0x040fe40003f86270 */
[----:B------:R-:W-:-:S02]  /*8830*/  ISETP.GE.AND P1, PT, R0, R236, PT ;  /* 0x000000ec0000720c */ /* 0x000fc40003f26270 */
[C---:B------:R-:W-:Y:S02]  /*8840*/  ISETP.LT.OR P6, PT, R0.reuse, R234, P6 ;  /* 0x000000ea0000720c */ /* 0x040fe400037c1670 */
[C---:B------:R-:W-:Y:S02]  /*8850*/  ISETP.LT.OR P5, PT, R0.reuse, R233, P5 ;  /* 0x000000e90000720c */ /* 0x040fe40002fa1670 */
[C---:B------:R-:W-:Y:S02]  /*8860*/  ISETP.LT.OR P4, PT, R0.reuse, R232, P4 ;  /* 0x000000e80000720c */ /* 0x040fe40002781670 */
[----:B------:R-:W-:Y:S01]  /*8870*/  ISETP.LT.OR P1, PT, R0, R231, P1 ;  /* 0x000000e70000720c */ /* 0x000fe20000f21670 */
[----:B----4-:R-:W-:Y:S01]  /*8880*/  FFMA.FTZ R0, R27, -UR16, R5 ;  /* 0x800000101b007c23 */ /* 0x010fe20008010005 */
[----:B------:R-:W-:Y:S02]  /*8890*/  FSEL R132, R4, -INF , !P6 ;  /* 0xff80000004847808 */ /* 0x000fe40007000000 */
[----:B------:R-:W-:-:S02]  /*88a0*/  FSEL R138, R3, -INF , !P5 ;  /* 0xff800000038a7808 */ /* 0x000fc40006800000 */
        /* <DEDUP_REMOVED lines=49> */
.L_x_2339:
[----:B------:R-:W-:Y:S05]  /*8bc0*/  BSYNC B0 ;  /* 0x0000000000007941 */ /* 0x000fea0003800000 */
.L_x_2338:
[----:B------:R-:W0:Y:S02]  /*8bd0*/  LDGDEPBAR ;  /* 0x00000000000079af */ /* 0x000e240000000000 */
.L_x_2337:
        /* <DEDUP_REMOVED lines=48> */
[----:B------:R-:W-:Y:S01]  /*8ee0*/  FSEL R3, R3, RZ, P6 ;  /* 0x000000ff03037208 */ /* 0x000fe20003000000 */
[----:B------:R-:W1:Y:S01]  /*8ef0*/  SHFL.BFLY PT, R6, R4, 0x2, 0x1f ;  /* 0x0c401f0004067f89 */ /* 0x000e6200000e0000 */
[----:B------:R-:W-:-:S03]  /*8f00*/  FSETP.NEU.FTZ.AND P5, PT, R206, -INF , PT ;  /* 0xff800000ce00780b */ /* 0x000fc60003fbd000 */
[----:B------:R-:W2:Y:S01]  /*8f10*/  SHFL.BFLY PT, R7, R0, 0x1, 0x1f ;  /* 0x0c201f0000077f89 */ /* 0x000ea200000e0000 */
[--C-:B------:R-:W-:Y:S01]  /*8f20*/  FFMA.FTZ R12, R12, c[0x0][0x23c], -R3.reuse ;  /* 0x00008f000c0c7a23 */ /* 0x100fe20000010803 */
[----:B------:R-:W-:Y:S01]  /*8f30*/  FSEL R2, R2, RZ, P5 ;  /* 0x000000ff02027208 */ /* 0x000fe20002800000 */
[--C-:B------:R-:W-:Y:S02]  /*8f40*/  FFMA.FTZ R14, R14, c[0x0][0x23c], -R3.reuse ;  /* 0x00008f000e0e7a23 */ /* 0x100fe40000010803 */
[----:B------:R3:W-:Y:S01]  /*8f50*/  MUFU.EX2 R191, R12 ;  /* 0x0000000c00bf7308 */ /* 0x0007e20000000800 */
[----:B------:R-:W-:Y:S02]  /*8f60*/  FFMA.FTZ R17, R17, c[0x0][0x23c], -R3 ;  /* 0x00008f0011117a23 */ /* 0x000fe40000010803 */
[--C-:B------:R-:W-:Y:S02]  /*8f70*/  FFMA.FTZ R19, R19, c[0x0][0x23c], -R2.reuse ;  /* 0x00008f0013137a23 */ /* 0x100fe40000010802 */
[----:B------:R-:W-:-:S02]  /*8f80*/  FFMA.FTZ R23, R23, c[0x0][0x23c], -R2 ;  /* 0x00008f0017177a23 */ /* 0x000fc40000010802 */
[--C-:B------:R-:W-:Y:S01]  /*8f90*/  FFMA.FTZ R13, R13, c[0x0][0x23c], -R2.reuse ;  /* 0x00008f000d0d7a23 */ /* 0x100fe20000010802 */
[----:B------:R-:W-:Y:S01]  /*8fa0*/  MUFU.EX2 R188, R19 ;  /* 0x0000001300bc7308 */ /* 0x000fe20000000800 */
[----:B------:R-:W-:Y:S02]  /*8fb0*/  FFMA.FTZ R11, R11, c[0x0][0x23c], -R3 ;  /* 0x00008f000b0b7a23 */ /* 0x000fe40000010803 */
[----:B------:R-:W-:Y:S01]  /*8fc0*/  FFMA.FTZ R18, R18, c[0x0][0x23c], -R2 ;  /* 0x00008f0012127a23 */ /* 0x000fe20000010802 */
[----:B-1----:R-:W-:-:S04]  /*8fd0*/  FMNMX.FTZ R4, R4, R6, !PT ;  /* 0x0000000604047209 */ /* 0x002fc80007810000 */
[----:B------:R-:W-:Y:S01]  /*8fe0*/  MUFU.EX2 R10, R23 ;  /* 0x00000017000a7308 */ /* 0x000fe20000000800 */
[----:B--2---:R-:W-:Y:S01]  /*8ff0*/  FMNMX.FTZ R205, R0, R7, !PT ;  /* 0x0000000700cd7209 */ /* 0x004fe20007810000 */
[----:B------:R-:W1:Y:S03]  /*9000*/  SHFL.BFLY PT, R5, R4, 0x1, 0x1f ;  /* 0x0c201f0004057f89 */ /* 0x000e6600000e0000 */
[C---:B------:R-:W-:Y:S01]  /*9010*/  FSETP.NEU.FTZ.AND P4, PT, R205.reuse, -INF , PT ;  /* 0xff800000cd00780b */ /* 0x040fe20003f9d000 */
[C---:B------:R-:W-:Y:S02]  /*9020*/  FMUL.FTZ R0, R205.reuse, c[0x0][0x23c] ;  /* 0x00008f00cd007a20 */ /* 0x040fe40000410000 */
[----:B------:R-:W-:Y:S01]  /*9030*/  MUFU.EX2 R186, R13 ;  /* 0x0000000d00ba7308 */ /* 0x000fe20000000800 */
[----:B------:R-:W-:Y:S02]  /*9040*/  FSEL R6, R205, RZ, P4 ;  /* 0x000000ffcd067208 */ /* 0x000fe40002000000 */
[----:B------:R-:W-:-:S05]  /*9050*/  FSEL R0, R0, RZ, P4 ;  /* 0x000000ff00007208 */ /* 0x000fca0002000000 */
        /* <DEDUP_REMOVED lines=8> */
[C---:B------:R-:W-:Y:S01]  /*90e0*/  FSETP.NEU.FTZ.AND P1, PT, R204.reuse, -INF , PT ;  /* 0xff800000cc00780b */ /* 0x040fe20003f3d000 */
[----:B---3--:R-:W-:Y:S01]  /*90f0*/  FMUL.FTZ R12, R204, c[0x0][0x23c] ;  /* 0x00008f00cc0c7a20 */ /* 0x008fe20000410000 */
[----:B------:R-:W-:Y:S01]  /*9100*/  FSEL R5, R206, RZ, P5 ;  /* 0x000000ffce057208 */ /* 0x000fe20002800000 */
[----:B------:R-:W-:Y:S01]  /*9110*/  FADD.FTZ R4, R136, -R4 ;  /* 0x8000000488047221 */ /* 0x000fe20000010000 */
[----:B------:R-:W-:Y:S01]  /*9120*/  MUFU.EX2 R185, R22 ;  /* 0x0000001600b97308 */ /* 0x000fe20000000800 */
[----:B------:R-:W-:Y:S02]  /*9130*/  MOV R136, R245 ;  /* 0x000000f500887202 */ /* 0x000fe40000000f00 */
[----:B------:R-:W-:Y:S01]  /*9140*/  FSEL R12, R12, RZ, P1 ;  /* 0x000000ff0c0c7208 */ /* 0x000fe20000800000 */
[----:B--2---:R-:W-:Y:S02]  /*9150*/  FMUL.FTZ R16, R4, c[0x0][0x23c] ;  /* 0x00008f0004107a20 */ /* 0x004fe40000410000 */
[----:B------:R-:W-:-:S02]  /*9160*/  FADD.FTZ R4, R135, -R5 ;  /* 0x8000000587047221 */ /* 0x000fc40000010000 */
[----:B------:R-:W1:Y:S01]  /*9170*/  MUFU.EX2 R184, R21 ;  /* 0x0000001500b87308 */ /* 0x000e620000000800 */
[--C-:B------:R-:W-:Y:S02]  /*9180*/  FFMA.FTZ R15, R15, c[0x0][0x23c], -R12.reuse ;  /* 0x00008f000f0f7a23 */ /* 0x100fe4000001080c */
[----:B------:R-:W-:Y:S02]  /*9190*/  FFMA.FTZ R20, R20, c[0x0][0x23c], -R12 ;  /* 0x00008f0014147a23 */ /* 0x000fe4000001080c */
[----:B------:R-:W-:Y:S02]  /*91a0*/  FADD.FTZ R5, R134, -R6 ;  /* 0x8000000686057221 */ /* 0x000fe40000010000 */
[----:B------:R-:W-:Y:S01]  /*91b0*/  FFMA.FTZ R24, R24, c[0x0][0x23c], -R12 ;  /* 0x00008f0018187a23 */ /* 0x000fe2000001080c */
[----:B------:R2:W-:Y:S01]  /*91c0*/  MUFU.EX2 R249, R15 ;  /* 0x0000000f00f97308 */ /* 0x0005e20000000800 */
[----:B------:R-:W-:-:S07]  /*91d0*/  FMUL.FTZ R5, R5, c[0x0][0x23c] ;  /* 0x00008f0005057a20 */ /* 0x000fce0000410000 */
[----:B------:R3:W-:Y:S01]  /*91e0*/  MUFU.EX2 R250, R20 ;  /* 0x0000001400fa7308 */ /* 0x0007e20000000800 */
[----:B-1----:R-:W-:Y:S01]  /*91f0*/  F2FP.BF16.PACK_AB R6, R184, R185 ;  /* 0x000000b9b806723e */ /* 0x002fe200000010ff */
[----:B--2---:R-:W-:Y:S01]  /*9200*/  FMUL.FTZ R15, R4, c[0x0][0x23c] ;  /* 0x00008f00040f7a20 */ /* 0x004fe20000410000 */
[----:B------:R-:W-:-:S05]  /*9210*/  FSEL R4, R204, RZ, P1 ;  /* 0x000000ffcc047208 */ /* 0x000fca0000800000 */
[----:B------:R-:W-:Y:S01]  /*9220*/  MUFU.EX2 R189, R11 ;  /* 0x0000000b00bd7308 */ /* 0x000fe20000000800 */
[----:B------:R-:W-:Y:S01]  /*9230*/  FADD.FTZ R4, R137, -R4 ;  /* 0x8000000489047221 */ /* 0x000fe20000010000 */
[----:B------:R-:W-:Y:S01]  /*9240*/  MOV R137, R10 ;  /* 0x0000000a00897202 */ /* 0x000fe20000000f00 */
[----:B---3--:R-:W1:Y:S02]  /*9250*/  LDSM.16.MT88.4 R20, [R213+0xa000] ;  /* 0x00a00000d514783b */ /* 0x008e640000004200 */
[----:B------:R-:W-:-:S03]  /*9260*/  FMUL.FTZ R4, R4, c[0x0][0x23c] ;  /* 0x00008f0004047a20 */ /* 0x000fc60000410000 */
[----:B------:R-:W2:Y:S01]  /*9270*/  MUFU.EX2 R17, R17 ;  /* 0x0000001100117308 */ /* 0x000ea20000000800 */
[----:B------:R-:W-:-:S07]  /*9280*/  F2FP.BF16.PACK_AB R9, R137, R186 ;  /* 0x000000ba8909723e */ /* 0x000fce00000010ff */
[----:B------:R3:W4:Y:S08]  /*9290*/  MUFU.EX2 R13, R4 ;  /* 0x00000004000d7308 */ /* 0x0007300000000800 */
[----:B------:R5:W5:Y:S01]  /*92a0*/  MUFU.EX2 R190, R18 ;  /* 0x0000001200be7308 */ /* 0x000b620000000800 */
[----:B--2---:R-:W-:Y:S01]  /*92b0*/  F2FP.BF16.PACK_AB R8, R17, R189 ;  /* 0x000000bd1108723e */ /* 0x004fe200000010ff */
[----:B---3--:R-:W-:-:S06]  /*92c0*/  FFMA.FTZ R4, R26, c[0x0][0x23c], -R12 ;  /* 0x00008f001a047a23 */ /* 0x008fcc000001080c */
[----:B------:R-:W-:Y:S01]  /*92d0*/  MUFU.EX2 R252, R25 ;  /* 0x0000001900fc7308 */ /* 0x000fe20000000800 */
[-C--:B----4-:R-:W-:Y:S02]  /*92e0*/  FMUL.FTZ R150, R150, R13.reuse ;  /* 0x0000000d96967220 */ /* 0x090fe40000410000 */
[-C--:B------:R-:W-:Y:S02]  /*92f0*/  FMUL.FTZ R151, R151, R13.reuse ;  /* 0x0000000d97977220 */ /* 0x080fe40000410000 */
[----:B------:R-:W-:Y:S01]  /*9300*/  FMUL.FTZ R154, R154, R13 ;  /* 0x0000000d9a9a7220 */ /* 0x000fe20000410000 */
[----:B-----5:R-:W-:Y:S02]  /*9310*/  MOV R18, R27 ;  /* 0x0000001b00127202 */ /* 0x020fe40000000f00 */
[----:B------:R2:W-:Y:S01]  /*9320*/  MUFU.EX2 R251, R24 ;  /* 0x0000001800fb7308 */ /* 0x0005e20000000800 */
[----:B------:R-:W-:Y:S01]  /*9330*/  F2FP.BF16.PACK_AB R11, R190, R188 ;  /* 0x000000bcbe0b723e */ /* 0x000fe200000010ff */
[-C--:B------:R-:W-:Y:S01]  /*9340*/  FMUL.FTZ R155, R155, R13.reuse ;  /* 0x0000000d9b9b7220 */ /* 0x080fe20000410000 */
[----:B------:R-:W-:Y:S01]  /*9350*/  F2FP.BF16.PACK_AB R10, R191, R18 ;  /* 0x00000012bf0a723e */ /* 0x000fe200000010ff */
[----:B------:R-:W-:-:S02]  /*9360*/  FMUL.FTZ R42, R42, R13 ;  /* 0x0000000d2a2a7220 */ /* 0x000fc40000410000 */
[-C--:B------:R-:W-:Y:S02]  /*9370*/  FMUL.FTZ R43, R43, R13.reuse ;  /* 0x0000000d2b2b7220 */ /* 0x080fe40000410000 */
[----:B------:R-:W3:Y:S01]  /*9380*/  MUFU.EX2 R16, R16 ;  /* 0x0000001000107308 */ /* 0x000ee20000000800 */
[-C--:B------:R-:W-:Y:S02]  /*9390*/  FMUL.FTZ R46, R46, R13.reuse ;  /* 0x0000000d2e2e7220 */ /* 0x080fe40000410000 */
[-C--:B------:R-:W-:Y:S02]  /*93a0*/  FMUL.FTZ R47, R47, R13.reuse ;  /* 0x0000000d2f2f7220 */ /* 0x080fe40000410000 */
[-C--:B------:R-:W-:Y:S02]  /*93b0*/  FMUL.FTZ R58, R58, R13.reuse ;  /* 0x0000000d3a3a7220 */ /* 0x080fe40000410000 */
[-C--:B------:R-:W-:Y:S01]  /*93c0*/  FMUL.FTZ R59, R59, R13.reuse ;  /* 0x0000000d3b3b7220 */ /* 0x080fe20000410000 */
[----:B------:R-:W4:Y:S01]  /*93d0*/  MUFU.EX2 R15, R15 ;  /* 0x0000000f000f7308 */ /* 0x000f220000000800 */
[----:B--2---:R-:W-:Y:S01]  /*93e0*/  LDSM.16.MT88.4 R24, [R213+0xb000] ;  /* 0x00b00000d518783b */ /* 0x004fe20000004200 */
[----:B------:R-:W-:-:S02]  /*93f0*/  FMUL.FTZ R166, R166, R13 ;  /* 0x0000000da6a67220 */ /* 0x000fc40000410000 */
[-C--:B------:R-:W-:Y:S02]  /*9400*/  FMUL.FTZ R167, R167, R13.reuse ;  /* 0x0000000da7a77220 */ /* 0x080fe40000410000 */
[----:B------:R-:W-:Y:S02]  /*9410*/  FMUL.FTZ R170, R170, R13 ;  /* 0x0000000daaaa7220 */ /* 0x000fe40000410000 */
[----:B------:R2:W5:Y:S01]  /*9420*/  MUFU.EX2 R14, R5 ;  /* 0x00000005000e7308 */ /* 0x0005620000000800 */
[-C--:B---3--:R-:W-:Y:S02]  /*9430*/  FMUL.FTZ R144, R144, R16.reuse ;  /* 0x0000001090907220 */ /* 0x088fe40000410000 */
[-C--:B------:R-:W-:Y:S02]  /*9440*/  FMUL.FTZ R145, R145, R16.reuse ;  /* 0x0000001091917220 */ /* 0x080fe40000410000 */
[-C--:B------:R-:W-:Y:S02]  /*9450*/  FMUL.FTZ R156, R156, R16.reuse ;  /* 0x000000109c9c7220 */ /* 0x080fe40000410000 */
[----:B------:R-:W-:Y:S01]  /*9460*/  FMUL.FTZ R157, R157, R16 ;  /* 0x000000109d9d7220 */ /* 0x000fe20000410000 */
[----:B------:R3:W3:Y:S01]  /*9470*/  MUFU.EX2 R248, R4 ;  /* 0x0000000400f87308 */ /* 0x0006e20000000800 */
[----:B----4-:R-:W-:-:S02]  /*9480*/  FMUL.FTZ R146, R146, R15 ;  /* 0x0000000f92927220 */ /* 0x010fc40000410000 */
[-C--:B------:R-:W-:Y:S02]  /*9490*/  FMUL.FTZ R147, R147, R15.reuse ;  /* 0x0000000f93937220 */ /* 0x080fe40000410000 */
[-C--:B------:R-:W-:Y:S02]  /*94a0*/  FMUL.FTZ R158, R158, R15.reuse ;  /* 0x0000000f9e9e7220 */ /* 0x080fe40000410000 */
[----:B------:R-:W-:Y:S01]  /*94b0*/  FMUL.FTZ R159, R159, R15 ;  /* 0x0000000f9f9f7220 */ /* 0x000fe20000410000 */
[----:B--2---:R-:W-:Y:S01]  /*94c0*/  F2FP.BF16.PACK_AB R5, R251, R249 ;  /* 0x000000f9fb05723e */ /* 0x004fe200000010ff */
[-C--:B-----5:R-:W-:Y:S01]  /*94d0*/  FMUL.FTZ R148, R148, R14.reuse ;  /* 0x0000000e94947220 */ /* 0x0a0fe20000410000 */
[----:B-1----:R-:W-:Y:S01]  /*94e0*/  HMMA.16816.F32.BF16 R144, R8, R20, R144 ;  /* 0x000000140890723c */ /* 0x002fe20000041890 */
[-C--:B------:R-:W-:Y:S02]  /*94f0*/  FMUL.FTZ R149, R149, R14.reuse ;  /* 0x0000000e95957220 */ /* 0x080fe40000410000 */
[----:B------:R-:W-:-:S02]  /*9500*/  FMUL.FTZ R152, R152, R14 ;  /* 0x0000000e98987220 */ /* 0x000fc40000410000 */
[-C--:B------:R-:W-:Y:S01]  /*9510*/  FMUL.FTZ R153, R153, R14.reuse ;  /* 0x0000000e99997220 */ /* 0x080fe20000410000 */
[-C--:B---3--:R-:W-:Y:S01]  /*9520*/  F2FP.BF16.PACK_AB R4, R252, R19.reuse ;  /* 0x00000013fc04723e */ /* 0x088fe200000010ff */
[----:B------:R-:W-:Y:S01]  /*9530*/  FMUL.FTZ R40, R40, R14 ;  /* 0x0000000e28287220 */ /* 0x000fe20000410000 */
[----:B------:R-:W-:Y:S01]  /*9540*/  F2FP.BF16.PACK_AB R7, R248, R250 ;  /* 0x000000faf807723e */ /* 0x000fe200000010ff */
        /* <DEDUP_REMOVED lines=17> */
[----:B------:R-:W-:Y:S01]  /*9660*/  FMUL.FTZ R171, R171, R13 ;  /* 0x0000000dabab7220 */ /* 0x000fe20000410000 */
[----:B------:R-:W-:Y:S01]  /*9670*/  MOV R158, R186 ;  /* 0x000000ba009e7202 */ /* 0x000fe20000000f00 */
[----:B------:R-:W-:-:S02]  /*9680*/  FMUL.FTZ R60, R60, R14 ;  /* 0x0000000e3c3c7220 */ /* 0x000fc40000410000 */
[C---:B------:R-:W-:Y:S01]  /*9690*/  HMMA.16816.F32.BF16 R196, R4.reuse, R28, R56 ;  /* 0x0000001c04c4723c */ /* 0x040fe20000041838 */
[----:B------:R-:W2:Y:S01]  /*96a0*/  LDSM.16.MT88.4 R56, [R217+0xb000] ;  /* 0x00b00000d938783b */ /* 0x000ea20000004200 */
        /* <DEDUP_REMOVED lines=20> */
[----:B------:R-:W1:Y:S01]  /*97f0*/  LDSM.16.MT88.4 R40, [R215+0xb000] ;  /* 0x00b00000d728783b */ /* 0x000e620000004200 */
[----:B------:R-:W-:-:S02]  /*9800*/  FMUL.FTZ R91, R91, R13 ;  /* 0x0000000d5b5b7220 */ /* 0x000fc40000410000 */
[-C--:B------:R-:W-:Y:S02]  /*9810*/  FMUL.FTZ R94, R94, R13.reuse ;  /* 0x0000000d5e5e7220 */ /* 0x080fe40000410000 */
[-C--:B------:R-:W-:Y:S02]  /*9820*/  FMUL.FTZ R95, R95, R13.reuse ;  /* 0x0000000d5f5f7220 */ /* 0x080fe40000410000 */
[----:B------:R-:W-:Y:S01]  /*9830*/  HMMA.16816.F32.BF16 R200, R4, R22, R44 ;  /* 0x0000001604c8723c */ /* 0x000fe2000004182c */
[----:B------:R-:W3:Y:S01]  /*9840*/  LDSM.16.MT88.4 R44, [R218+0xb000] ;  /* 0x00b00000da2c783b */ /* 0x000ee20000004200 */
        /* <DEDUP_REMOVED lines=14> */
[-C--:B------:R-:W-:Y:S02]  /*9930*/  FMUL.FTZ R124, R124, R14.reuse ;  /* 0x0000000e7c7c7220 */ /* 0x080fe40000410000 */
[----:B------:R-:W-:Y:S02]  /*9940*/  FMUL.FTZ R125, R125, R14 ;  /* 0x0000000e7d7d7220 */ /* 0x000fe40000410000 */
[-C--:B------:R-:W-:Y:S01]  /*9950*/  FMUL.FTZ R126, R126, R13.reuse ;  /* 0x0000000d7e7e7220 */ /* 0x080fe20000410000 */
[----:B--2---:R-:W-:Y:S01]  /*9960*/  HMMA.16816.F32.BF16 R120, R4, R56, R120 ;  /* 0x000000380478723c */ /* 0x004fe20000041878 */
        /* <DEDUP_REMOVED lines=14> */
[----:B---3--:R-:W-:Y:S01]  /*9a50*/  HMMA.16816.F32.BF16 R104, R4, R44, R104 ;  /* 0x0000002c0468723c */ /* 0x008fe20000041868 */
        /* <DEDUP_REMOVED lines=21> */
[-C--:B------:R-:W-:Y:S01]  /*9bb0*/  FMUL.FTZ R68, R68, R16.reuse ;  /* 0x0000001044447220 */ /* 0x080fe20000410000 */
[----:B------:R-:W-:Y:S01]  /*9bc0*/  MOV R127, R185 ;  /* 0x000000b9007f7202 */ /* 0x000fe20000000f00 */
[----:B------:R-:W-:Y:S01]  /*9bd0*/  FMUL.FTZ R69, R69, R16 ;  /* 0x0000001045457220 */ /* 0x000fe20000410000 */
[----:B------:R-:W-:Y:S01]  /*9be0*/  MOV R126, R184 ;  /* 0x000000b8007e7202 */ /* 0x000fe20000000f00 */
[----:B------:R-:W-:Y:S01]  /*9bf0*/  FMUL.FTZ R70, R70, R15 ;  /* 0x0000000f46467220 */ /* 0x000fe20000410000 */
[----:B------:R-:W-:Y:S01]  /*9c00*/  MOV R6, R157 ;  /* 0x0000009d00067202 */ /* 0x000fe20000000f00 */
[----:B------:R-:W-:Y:S01]  /*9c10*/  FMUL.FTZ R71, R71, R15 ;  /* 0x0000000f47477220 */ /* 0x000fe20000410000 */
[C---:B------:R-:W-:Y:S01]  /*9c20*/  HMMA.16816.F32.BF16 R36, R8.reuse, R20, R36 ;  /* 0x000000140824723c */ /* 0x040fe20000041824 */
[-C--:B------:R-:W-:Y:S01]  /*9c30*/  FMUL.FTZ R80, R80, R16.reuse ;  /* 0x0000001050507220 */ /* 0x080fe20000410000 */
[----:B------:R-:W-:Y:S01]  /*9c40*/  MOV R33, R189 ;  /* 0x000000bd00217202 */ /* 0x000fe20000000f00 */
[----:B------:R-:W-:Y:S01]  /*9c50*/  FMUL.FTZ R81, R81, R16 ;  /* 0x0000001051517220 */ /* 0x000fe20000410000 */
[----:B------:R-:W-:Y:S01]  /*9c60*/  MOV R32, R188 ;  /* 0x000000bc00207202 */ /* 0x000fe20000000f00 */
[----:B-1----:R-:W-:Y:S01]  /*9c70*/  FFMA.FTZ R4, R140, c[0x0][0x23c], -R3 ;  /* 0x00008f008c047a23 */ /* 0x002fe20000010803 */
[----:B------:R-:W-:Y:S01]  /*9c80*/  MOV R125, R127 ;  /* 0x0000007f007d7202 */ /* 0x000fe20000000f00 */
[----:B------:R-:W-:Y:S01]  /*9c90*/  FMUL.FTZ R82, R82, R15 ;  /* 0x0000000f52527220 */ /* 0x000fe20000410000 */
[----:B------:R-:W-:Y:S01]  /*9ca0*/  MOV R21, R137 ;  /* 0x0000008900157202 */ /* 0x000fe20000000f00 */
[----:B------:R1:W-:Y:S01]  /*9cb0*/  MUFU.EX2 R246, R4 ;  /* 0x0000000400f67308 */ /* 0x0003e20000000800 */
[----:B------:R-:W-:Y:S01]  /*9cc0*/  FMUL.FTZ R83, R83, R15 ;  /* 0x0000000f53537220 */ /* 0x000fe20000410000 */
[----:B------:R-:W-:Y:S01]  /*9cd0*/  HMMA.16816.F32.BF16 R188, R8, R34, R172 ;  /* 0x0000002208bc723c */ /* 0x000fe200000418ac */
[-C--:B------:R-:W-:Y:S01]  /*9ce0*/  FMUL.FTZ R84, R84, R16.reuse ;  /* 0x0000001054547220 */ /* 0x080fe20000410000 */
[----:B------:R-:W-:Y:S01]  /*9cf0*/  MOV R127, R33 ;  /* 0x00000021007f7202 */ /* 0x000fe20000000f00 */
[----:B------:R-:W-:Y:S01]  /*9d00*/  FMUL.FTZ R85, R85, R16 ;  /* 0x0000001055557220 */ /* 0x000fe20000410000 */
[----:B------:R-:W-:Y:S01]  /*9d10*/  LDSM.16.MT88.4 R172, [R215+0xa800] ;  /* 0x00a80000d7ac783b */ /* 0x000fe20000004200 */
[----:B------:R-:W-:-:S02]  /*9d20*/  FMUL.FTZ R86, R86, R15 ;  /* 0x0000000f56567220 */ /* 0x000fc40000410000 */
[-C--:B------:R-:W-:Y:S01]  /*9d30*/  FMUL.FTZ R87, R87, R15.reuse ;  /* 0x0000000f57577220 */ /* 0x080fe20000410000 */
[C---:B------:R-:W-:Y:S01]  /*9d40*/  HMMA.16816.F32.BF16 R184, R8.reuse, R22, R48 ;  /* 0x0000001608b8723c */ /* 0x040fe20000041830 */
[-C--:B------:R-:W-:Y:S01]  /*9d50*/  FMUL.FTZ R96, R96, R16.reuse ;  /* 0x0000001060607220 */ /* 0x080fe20000410000 */
[----:B------:R-:W-:Y:S01]  /*9d60*/  LDSM.16.MT88.4 R48, [R218+0xa800] ;  /* 0x00a80000da30783b */ /* 0x000fe20000004200 */
[----:B------:R-:W-:Y:S02]  /*9d70*/  FMUL.FTZ R97, R97, R16 ;  /* 0x0000001061617220 */ /* 0x000fe40000410000 */
[----:B------:R-:W-:Y:S02]  /*9d80*/  FMUL.FTZ R98, R98, R15 ;  /* 0x0000000f62627220 */ /* 0x000fe40000410000 */
[--C-:B-1----:R-:W-:Y:S01]  /*9d90*/  FFMA.FTZ R4, R133, c[0x0][0x23c], -R3.reuse ;  /* 0x00008f0085047a23 */ /* 0x102fe20000010803 */
[----:B------:R-:W-:Y:S01]  /*9da0*/  HMMA.16816.F32.BF16 R52, R8, R28, R52 ;  /* 0x0000001c0834723c */ /* 0x000fe20000041834 */
[----:B------:R-:W-:-:S02]  /*9db0*/  FFMA.FTZ R3, R132, c[0x0][0x23c], -R3 ;  /* 0x00008f0084037a23 */ /* 0x000fc40000010803 */
[-C--:B------:R-:W-:Y:S01]  /*9dc0*/  FMUL.FTZ R99, R99, R15.reuse ;  /* 0x0000000f63637220 */ /* 0x080fe20000410000 */
[----:B------:R-:W-:Y:S01]  /*9dd0*/  MUFU.EX2 R247, R4 ;  /* 0x0000000400f77308 */ /* 0x000fe20000000800 */
[-C--:B------:R-:W-:Y:S02]  /*9de0*/  FMUL.FTZ R100, R100, R16.reuse ;  /* 0x0000001064647220 */ /* 0x080fe40000410000 */
[-C--:B------:R-:W-:Y:S01]  /*9df0*/  FMUL.FTZ R101, R101, R16.reuse ;  /* 0x0000001065657220 */ /* 0x080fe20000410000 */
[----:B------:R-:W-:Y:S01]  /*9e00*/  HMMA.16816.F32.BF16 R132, R8, R30, R64 ;  /* 0x0000001e0884723c */ /* 0x000fe20000041840 */
[-C--:B------:R-:W-:Y:S01]  /*9e10*/  FMUL.FTZ R102, R102, R15.reuse ;  /* 0x0000000f66667220 */ /* 0x080fe20000410000 */
[----:B------:R-:W-:Y:S01]  /*9e20*/  LDSM.16.MT88.4 R64, [R217+0xa800] ;  /* 0x00a80000d940783b */ /* 0x000fe20000004200 */
[----:B------:R-:W-:Y:S01]  /*9e30*/  FMUL.FTZ R103, R103, R15 ;  /* 0x0000000f67677220 */ /* 0x000fe20000410000 */
[----:B------:R1:W-:Y:S01]  /*9e40*/  MUFU.EX2 R244, R3 ;  /* 0x0000000300f47308 */ /* 0x0003e20000000800 */
        /* <DEDUP_REMOVED lines=13> */
[----:B------:R1:W-:Y:S01]  /*9f20*/  MUFU.EX2 R142, R3 ;  /* 0x00000003008e7308 */ /* 0x0003e20000000800 */
[----:B------:R-:W-:Y:S01]  /*9f30*/  FMUL.FTZ R129, R129, R16 ;  /* 0x0000001081817220 */ /* 0x000fe20000410000 */
[----:B------:R-:W-:Y:S01]  /*9f40*/  LDSM.16.MT88.4 R96, [R215+0xb800] ;  /* 0x00b80000d760783b */ /* 0x000fe20000004200 */
[-C--:B------:R-:W-:Y:S02]  /*9f50*/  FMUL.FTZ R130, R130, R15.reuse ;  /* 0x0000000f82827220 */ /* 0x080fe40000410000 */
[----:B------:R-:W-:-:S02]  /*9f60*/  FMUL.FTZ R131, R131, R15 ;  /* 0x0000000f83837220 */ /* 0x000fc40000410000 */
[C---:B------:R-:W-:Y:S08]  /*9f70*/  HMMA.16816.F32.BF16 R100, R8.reuse, R44, R100 ;  /* 0x0000002c0864723c */ /* 0x040ff00000041864 */
[----:B------:R-:W-:Y:S01]  /*9f80*/  HMMA.16816.F32.BF16 R116, R8, R56, R116 ;  /* 0x000000380874723c */ /* 0x000fe20000041874 */
[----:B-1----:R-:W-:-:S04]  /*9f90*/  FFMA.FTZ R3, R141, c[0x0][0x23c], -R2 ;  /* 0x00008f008d037a23 */ /* 0x002fc80000010802 */
[----:B------:R1:W-:Y:S02]  /*9fa0*/  MUFU.EX2 R141, R3 ;  /* 0x00000003008d7308 */ /* 0x0003e40000000800 */
[--C-:B-1----:R-:W-:Y:S02]  /*9fb0*/  FFMA.FTZ R3, R139, c[0x0][0x23c], -R2.reuse ;  /* 0x00008f008b037a23 */ /* 0x102fe40000010802 */
[----:B------:R-:W-:-:S04]  /*9fc0*/  FFMA.FTZ R2, R138, c[0x0][0x23c], -R2 ;  /* 0x00008f008a027a23 */ /* 0x000fc80000010802 */
[----:B------:R-:W-:Y:S08]  /*9fd0*/  MUFU.EX2 R143, R3 ;  /* 0x00000003008f7308 */ /* 0x000ff00000000800 */
[----:B------:R1:W-:Y:S02]  /*9fe0*/  MUFU.EX2 R140, R2 ;  /* 0x00000002008c7308 */ /* 0x0003e40000000800 */
[----:B-1----:R-:W-:Y:S01]  /*9ff0*/  FFMA.FTZ R2, R180, c[0x0][0x23c], -R0 ;  /* 0x00008f00b4027a23 */ /* 0x002fe20000010800 */
[----:B------:R-:W-:-:S02]  /*a000*/  MOV R180, R126 ;  /* 0x0000007e00b47202 */ /* 0x000fc40000000f00 */
[----:B------:R-:W-:-:S03]  /*a010*/  MOV R126, R32 ;  /* 0x00000020007e7202 */ /* 0x000fc60000000f00 */
[----:B------:R1:W-:Y:S01]  /*a020*/  MUFU.EX2 R139, R2 ;  /* 0x00000002008b7308 */ /* 0x0003e20000000800 */
[C---:B------:R-:W-:Y:S01]  /*a030*/  HMMA.16816.F32.BF16 R32, R8.reuse, R26, R80 ;  /* 0x0000001a0820723c */ /* 0x040fe20000041850 */
[----:B------:R-:W-:Y:S07]  /*a040*/  LDSM.16.MT88.4 R80, [R213+0xb800] ;  /* 0x00b80000d550783b */ /* 0x000fee0000004200 */
[----:B------:R-:W-:Y:S01]  /*a050*/  HMMA.16816.F32.BF16 R24, R8, R46, R112 ;  /* 0x0000002e0818723c */ /* 0x000fe20000041870 */
[----:B------:R-:W-:Y:S01]  /*a060*/  LDSM.16.MT88.4 R112, [R218+0xb800] ;  /* 0x00b80000da70783b */ /* 0x000fe20000004200 */
[----:B-1----:R-:W-:Y:S01]  /*a070*/  FFMA.FTZ R2, R178, c[0x0][0x23c], -R0 ;  /* 0x00008f00b2027a23 */ /* 0x002fe20000010800 */
[----:B------:R-:W-:-:S02]  /*a080*/  MOV R178, R7 ;  /* 0x0000000700b27202 */ /* 0x000fc40000000f00 */
[----:B------:R-:W-:Y:S01]  /*a090*/  MOV R7, R159 ;  /* 0x0000009f00077202 */ /* 0x000fe20000000f00 */
[----:B------:R1:W2:Y:S02]  /*a0a0*/  MUFU.EX2 R138, R2 ;  /* 0x00000002008a7308 */ /* 0x0002a40000000800 */
[--C-:B-1----:R-:W-:Y:S01]  /*a0b0*/  FFMA.FTZ R2, R177, c[0x0][0x23c], -R0.reuse ;  /* 0x00008f00b1027a23 */ /* 0x102fe20000010800 */
[----:B------:R-:W-:Y:S01]  /*a0c0*/  MOV R177, R124 ;  /* 0x0000007c00b17202 */ /* 0x000fe20000000f00 */
[----:B------:R-:W-:Y:S01]  /*a0d0*/  FFMA.FTZ R0, R176, c[0x0][0x23c], -R0 ;  /* 0x00008f00b0007a23 */ /* 0x000fe20000010800 */
[----:B------:R-:W-:-:S03]  /*a0e0*/  MOV R124, R19 ;  /* 0x00000013007c7202 */ /* 0x000fc60000000f00 */
[----:B------:R1:W-:Y:S01]  /*a0f0*/  MUFU.EX2 R137, R2 ;  /* 0x0000000200897308 */ /* 0x0003e20000000800 */
[----:B------:R-:W-:Y:S02]  /*a100*/  MOV R176, R125 ;  /* 0x0000007d00b07202 */ /* 0x000fe40000000f00 */
[----:B------:R-:W-:Y:S02]  /*a110*/  MOV R125, R158 ;  /* 0x0000009e007d7202 */ /* 0x000fe40000000f00 */
[----:B------:R-:W-:Y:S02]  /*a120*/  MOV R3, R124 ;  /* 0x0000007c00037202 */ /* 0x000fe40000000f00 */
[----:B--2---:R-:W-:Y:S01]  /*a130*/  F2FP.BF16.PACK_AB R124, R138, R139 ;  /* 0x0000008b8a7c723e */ /* 0x004fe200000010ff */
[----:B------:R2:W-:Y:S01]  /*a140*/  MUFU.EX2 R136, R0 ;  /* 0x0000000000887308 */ /* 0x0005e20000000800 */
[--C-:B-1----:R-:W-:Y:S01]  /*a150*/  FFMA.FTZ R2, R179, c[0x0][0x23c], -R12.reuse ;  /* 0x00008f00b3027a23 */ /* 0x102fe2000001080c */
[----:B------:R-:W-:Y:S01]  /*a160*/  MOV R179, R17 ;  /* 0x0000001100b37202 */ /* 0x000fe20000000f00 */
[----:B--2---:R-:W-:Y:S01]  /*a170*/  FFMA.FTZ R0, R182, c[0x0][0x23c], -R12 ;  /* 0x00008f00b6007a23 */ /* 0x004fe2000001080c */
[----:B------:R-:W-:-:S02]  /*a180*/  MOV R182, R126 ;  /* 0x0000007e00b67202 */ /* 0x000fc40000000f00 */
[----:B------:R-:W-:Y:S02]  /*a190*/  MOV R126, R156 ;  /* 0x0000009c007e7202 */ /* 0x000fe40000000f00 */
[----:B------:R1:W-:Y:S01]  /*a1a0*/  MUFU.EX2 R19, R0 ;  /* 0x0000000000137308 */ /* 0x0003e20000000800 */
[----:B------:R-:W2:Y:S01]  /*a1b0*/  LDSM.16.MT88.4 R156, [R213+0xa800] ;  /* 0x00a80000d59c783b */ /* 0x000ea20000004200 */
[----:B-1----:R-:W-:Y:S01]  /*a1c0*/  FFMA.FTZ R0, R181, c[0x0][0x23c], -R12 ;  /* 0x00008f00b5007a23 */ /* 0x002fe2000001080c */
[----:B------:R-:W-:-:S05]  /*a1d0*/  MOV R181, R18 ;  /* 0x0000001200b57202 */ /* 0x000fca0000000f00 */
        /* <DEDUP_REMOVED lines=45> */
[----:B------:R-:W-:Y:S01]  /*a4b0*/  FADD.FTZ R0, R17, R0 ;  /* 0x0000000011007221 */ /* 0x000fe20000010000 */
[----:B------:R-:W-:Y:S01]  /*a4c0*/  MOV R137, R204 ;  /* 0x000000cc00897202 */ /* 0x000fe20000000f00 */
[----:B------:R-:W-:-:S02]  /*a4d0*/  FADD.FTZ R250, R140, R3 ;  /* 0x000000038cfa7221 */ /* 0x000fc40000010000 */
[----:B------:R-:W-:Y:S01]  /*a4e0*/  FADD.FTZ R251, R136, R2 ;  /* 0x0000000288fb7221 */ /* 0x000fe20000010000 */
[----:B------:R-:W-:Y:S01]  /*a4f0*/  MOV R136, R207 ;  /* 0x000000cf00887202 */ /* 0x000fe20000000f00 */
[----:B------:R-:W-:Y:S01]  /*a500*/  FADD.FTZ R248, R12, R0 ;  /* 0x000000000cf87221 */ /* 0x000fe20000010000 */
[-C--:B-1----:R-:W-:Y:S08]  /*a510*/  HMMA.16816.F32.BF16 R120, R124, R4.reuse, R120 ;  /* 0x000000047c78723c */ /* 0x082ff00000041878 */
[----:B------:R-:W-:Y:S07]  /*a520*/  HMMA.16816.F32.BF16 R116, R128, R4, R116 ;  /* 0x000000048074723c */ /* 0x000fee0000041874 */
        /* <DEDUP_REMOVED lines=10> */
[C---:B------:R-:W-:Y:S04]  /*a5d0*/  HMMA.16816.F32.BF16 R44, R124.reuse, R50, R200 ;  /* 0x000000327c2c723c */ /* 0x040fe800000418c8 */
[----:B------:R1:W-:Y:S04]  /*a5e0*/  STL [R1], R244 ;  /* 0x000000f401007387 */ /* 0x0003e80000100800 */
        /* <DEDUP_REMOVED lines=80> */
[----:B------:R-:W-:-:S02]  /*aaf0*/  ISETP.GE.AND P0, PT, R0, R237, PT ;  /* 0x000000ed0000720c */ /* 0x000fc40003f06270 */
[----:B------:R-:W-:Y:S01]  /*ab00*/  @P2 STS.128 [R227+0xb800], RZ ;  /* 0x00b800ffe3002388 */ /* 0x000fe20000000c00 */
[C---:B------:R-:W-:Y:S02]  /*ab10*/  ISETP.GE.AND P6, PT, R0.reuse, R236, PT ;  /* 0x000000ec0000720c */ /* 0x040fe40003fc6270 */
[----:B------:R-:W-:Y:S01]  /*ab20*/  IABS R2, R2 ;  /* 0x0000000200027213 */ /* 0x000fe20000000000 */
[----:B------:R-:W-:Y:S01]  /*ab30*/  @!PT LDS RZ, [RZ] ;  /* 0x00000000fffff984 */ /* 0x000fe20000000800 */
[----:B------:R-:W-:Y:S01]  /*ab40*/  @!PT LDS RZ, [RZ] ;  /* 0x00000000fffff984 */ /* 0x000fe20000000800 */
[----:B------:R-:W-:Y:S01]  /*ab50*/  @!PT LDS RZ, [RZ] ;  /* 0x00000000fffff984 */ /* 0x000fe20000000800 */
[----:B------:R2:W-:Y:S01]  /*ab60*/  @!P2 LDGSTS.E.BYPASS.LTC128B.128 [R227+0xb800], [R4.64+0x80] ;  /* 0x0b80008004e3afae */ /* 0x0005e2000b901d52 */
[C---:B------:R-:W-:Y:S02]  /*ab70*/  ISETP.LT.OR P4, PT, R0.reuse, R234, P4 ;  /* 0x000000ea0000720c */ /* 0x040fe40002781670 */
[C---:B------:R-:W-:Y:S01]  /*ab80*/  ISETP.LT.OR P1, PT, R0.reuse, R233, P1 ;  /* 0x000000e90000720c */ /* 0x040fe20000f21670 */
[----:B------:R-:W-:Y:S01]  /*ab90*/  LDSM.16.M88.4 R16, [R212+0x8000] ;  /* 0x00800000d410783b */ /* 0x000fe20000000200 */
[C---:B------:R-:W-:Y:S02]  /*aba0*/  ISETP.LT.OR P0, PT, R0.reuse, R232, P0 ;  /* 0x000000e80000720c */ /* 0x040fe40000701670 */
[----:B------:R-:W-:Y:S01]  /*abb0*/  ISETP.LT.OR P6, PT, R0, R231, P6 ;  /* 0x000000e70000720c */ /* 0x000fe200037c1670 */
        /* <DEDUP_REMOVED lines=65> */
[----:B------:R-:W3:Y:S04]  /*afd0*/  LDSM.16.M88.4 R16, [R222+0x6000] ;  /* 0x00600000de10783b */ /* 0x000ee80000000200 */
[----:B------:R-:W-:Y:S03]  /*afe0*/  LDSM.16.M88.4 R24, [R221+0x9000] ;  /* 0x00900000dd18783b */ /* 0x000fe60000000200 */
[C---:B--2---:R-:W-:Y:S08]  /*aff0*/  HMMA.16816.F32.BF16 R184, R4.reuse, R32, R132 ;  /* 0x0000002004b8723c */ /* 0x044ff00000041884 */
[C---:B------:R-:W-:Y:S08]  /*b000*/  HMMA.16816.F32.BF16 R192, R4.reuse, R34, R140 ;  /* 0x0000002204c0723c */ /* 0x040ff0000004188c */
[C---:B------:R-:W-:Y:S08]  /*b010*/  HMMA.16816.F32.BF16 R180, R4.reuse, R28, R180 ;  /* 0x0000001c04b4723c */ /* 0x040ff000000418b4 */
[----:B------:R-:W-:Y:S01]  /*b020*/  HMMA.16816.F32.BF16 R136, R4, R30, R136 ;  /* 0x0000001e0488723c */ /* 0x000fe20000041888 */
[----:B------:R-:W2:Y:S07]  /*b030*/  LDSM.16.M88.4 R4, [R222+0x4000] ;  /* 0x00400000de04783b */ /* 0x000eae0000000200 */
[C---:B-1----:R-:W-:Y:S08]  /*b040*/  HMMA.16816.F32.BF16 R132, R8.reuse, R32, R200 ;  /* 0x000000200884723c */ /* 0x042ff000000418c8 */
[C---:B------:R-:W-:Y:S01]  /*b050*/  HMMA.16816.F32.BF16 R176, R8.reuse, R34, R196 ;  /* 0x0000002208b0723c */ /* 0x040fe200000418c4 */
[----:B------:R1:W-:Y:S07]  /*b060*/  I2F R198, R3 ;  /* 0x0000000300c67306 */ /* 0x0003ee0000201400 */
[C---:B------:R-:W-:Y:S01]  /*b070*/  HMMA.16816.F32.BF16 R140, R8.reuse, R28, R188 ;  /* 0x0000001c088c723c */ /* 0x040fe200000418bc */
[----:B------:R4:W-:Y:S07]  /*b080*/  I2F R197, R2 ;  /* 0x0000000200c57306 */ /* 0x0009ee0000201400 */
[----:B------:R-:W-:Y:S01]  /*b090*/  HMMA.16816.F32.BF16 R8, R8, R30, R12 ;  /* 0x0000001e0808723c */ /* 0x000fe2000004180c */
[--C-:B-1----:R-:W-:Y:S01]  /*b0a0*/  IMAD.IADD R3, R228, 0x1, -R0.reuse ;  /* 0x00000001e4037824 */ /* 0x102fe200078e0a00 */
[----:B------:R-:W-:Y:S04]  /*b0b0*/  LDSM.16.M88.4 R12, [R220+0x6000] ;  /* 0x00600000dc0c783b */ /* 0x000fe80000000200 */
[----:B------:R-:W-:Y:S01]  /*b0c0*/  IABS R3, R3 ;  /* 0x0000000300037213 */ /* 0x000fe20000000000 */
[----:B------:R-:W1:Y:S01]  /*b0d0*/  LDSM.16.M88.4 R28, [R219+0x1000] ;  /* 0x00100000db1c783b */ /* 0x000e620000000200 */
[----:B---3--:R-:W-:Y:S01]  /*b0e0*/  HMMA.16816.F32.BF16 R180, R16, R20, R180 ;  /* 0x0000001410b4723c */ /* 0x008fe200000418b4 */
[----:B----4-:R-:W-:Y:S01]  /*b0f0*/  IMAD.IADD R2, R235, 0x1, -R0 ;  /* 0x00000001eb027824 */ /* 0x010fe200078e0a00 */
[----:B------:R3:W-:Y:S04]  /*b100*/  I2F R196, R3 ;  /* 0x0000000300c47306 */ /* 0x0007e80000201400 */
[----:B------:R-:W-:-:S02]  /*b110*/  IABS R2, R2 ;  /* 0x0000000200027213 */ /* 0x000fc40000000000 */
[----:B------:R-:W-:Y:S08]  /*b120*/  HMMA.16816.F32.BF16 R136, R16, R22, R136 ;  /* 0x000000161088723c */ /* 0x000ff00000041888 */
[----:B--2---:R-:W-:Y:S01]  /*b130*/  HMMA.16816.F32.BF16 R140, R4, R20, R140 ;  /* 0x00000014048c723c */ /* 0x004fe2000004188c */
[----:B---3--:R-:W-:-:S04]  /*b140*/  IMAD.MOV.U32 R3, RZ, RZ, R2 ;  /* 0x000000ffff037224 */ /* 0x008fc800078e0002 */
[----:B------:R2:W-:Y:S03]  /*b150*/  I2F R191, R3 ;  /* 0x0000000300bf7306 */ /* 0x0005e60000201400 */
[C---:B------:R-:W-:Y:S08]  /*b160*/  HMMA.16816.F32.BF16 R132, R4.reuse, R24, R132 ;  /* 0x000000180484723c */ /* 0x040ff00000041884 */
[C---:B------:R-:W-:Y:S08]  /*b170*/  HMMA.16816.F32.BF16 R176, R4.reuse, R26, R176 ;  /* 0x0000001a04b0723c */ /* 0x040ff000000418b0 */
[----:B------:R-:W-:Y:S01]  /*b180*/  HMMA.16816.F32.BF16 R20, R4, R22, R8 ;  /* 0x000000160414723c */ /* 0x000fe20000041808 */
[----:B------:R-:W3:Y:S06]  /*b190*/  LDSM.16.M88.4 R8, [R220+0x4000] ;  /* 0x00400000dc08783b */ /* 0x000eec0000000200 */
[C---:B------:R-:W-:Y:S01]  /*b1a0*/  IADD3 R7, R0.reuse, 0x1, RZ ;  /* 0x0000000100077810 */ /* 0x040fe20007ffe0ff */
[----:B------:R-:W-:Y:S01]  /*b1b0*/  HMMA.16816.F32.BF16 R32, R16, R24, R184 ;  /* 0x000000181020723c */ /* 0x000fe200000418b8 */
[----:B------:R-:W-:-:S02]  /*b1c0*/  IADD3 R6, R0, 0x8, RZ ;  /* 0x0000000800067810 */ /* 0x000fc40007ffe0ff */
[----:B------:R-:W-:Y:S01]  /*b1d0*/  IADD3 R5, R0, 0x9, RZ ;  /* 0x0000000900057810 */ /* 0x000fe20007ffe0ff */
[--C-:B------:R-:W-:Y:S01]  /*b1e0*/  IMAD.IADD R4, R230, 0x1, -R7.reuse ;  /* 0x00000001e6047824 */ /* 0x100fe200078e0a07 */
[----:B------:R-:W-:Y:S01]  /*b1f0*/  ISETP.GE.AND P5, PT, R7, R239, PT ;  /* 0x000000ef0700720c */ /* 0x000fe20003fa6270 */
[--C-:B--2---:R-:W-:Y:S02]  /*b200*/  IMAD.IADD R3, R229, 0x1, -R7.reuse ;  /* 0x00000001e5037824 */ /* 0x104fe400078e0a07 */
[----:B------:R-:W-:Y:S01]  /*b210*/  HMMA.16816.F32.BF16 R192, R16, R26, R192 ;  /* 0x0000001a10c0723c */ /* 0x000fe200000418c0 */
[----:B------:R-:W2:Y:S01]  /*b220*/  LDSM.16.M88.4 R16, [R219+0x1800] ;  /* 0x00180000db10783b */ /* 0x000ea20000000200 */
[----:B------:R-:W-:Y:S01]  /*b230*/  IABS R2, R4 ;  /* 0x0000000400027213 */ /* 0x000fe20000000000 */
[----:B------:R-:W-:Y:S01]  /*b240*/  IMAD.IADD R4, R235, 0x1, -R7 ;  /* 0x00000001eb047824 */ /* 0x000fe200078e0a07 */
[----:B------:R-:W-:Y:S01]  /*b250*/  IABS R3, R3 ;  /* 0x0000000300037213 */ /* 0x000fe20000000000 */
[----:B------:R-:W-:-:S04]  /*b260*/  DEPBAR.LE SB0, 0x0 ;  /* 0x000080000000791a */ /* 0x000fc80000000000 */
[----:B------:R4:W-:Y:S01]  /*b270*/  I2F R190, R2 ;  /* 0x0000000200be7306 */ /* 0x0009e20000201400 */
[----:B------:R-:W-:-:S06]  /*b280*/  ISETP.LT.OR P5, PT, R7, R234, P5 ;  /* 0x000000ea0700720c */ /* 0x000fcc0002fa1670 */
[C---:B-1----:R-:W-:Y:S01]  /*b290*/  HMMA.16816.F32.BF16 R200, R12.reuse, R28, R32 ;  /* 0x0000001c0cc8723c */ /* 0x042fe20000041820 */
[----:B------:R1:W-:Y:S07]  /*b2a0*/  I2F R189, R3 ;  /* 0x0000000300bd7306 */ /* 0x0003ee0000201400 */
[----:B------:R-:W-:Y:S01]  /*b2b0*/  HMMA.16816.F32.BF16 R192, R12, R30, R192 ;  /* 0x0000001e0cc0723c */ /* 0x000fe200000418c0 */
[----:B----4-:R-:W-:-:S05]  /*b2c0*/  IMAD.IADD R2, R228, 0x1, -R7 ;  /* 0x00000001e4027824 */ /* 0x010fca00078e0a07 */
[----:B------:R-:W-:Y:S02]  /*b2d0*/  IABS R2, R2 ;  /* 0x0000000200027213 */ /* 0x000fe40000000000 */
[----:B---3--:R-:W-:Y:S03]  /*b2e0*/  HMMA.16816.F32.BF16 R184, R8, R28, R132 ;  /* 0x0000001c08b8723c */ /* 0x008fe60000041884 */
[----:B-1----:R-:W-:Y:S01]  /*b2f0*/  IMAD.MOV.U32 R3, RZ, RZ, R2 ;  /* 0x000000ffff037224 */ /* 0x002fe200078e0002 */
[----:B------:R-:W-:-:S03]  /*b300*/  IABS R2, R4 ;  /* 0x0000000400027213 */ /* 0x000fc60000000000 */
[----:B------:R1:W-:Y:S01]  /*b310*/  I2F R25, R3 ;  /* 0x0000000300197306 */ /* 0x0003e20000201400 */
[----:B------:R-:W-:Y:S07]  /*b320*/  HMMA.16816.F32.BF16 R176, R8, R30, R176 ;  /* 0x0000001e08b0723c */ /* 0x000fee00000418b0 */
[----:B------:R3:W-:Y:S01]  /*b330*/  I2F R188, R2 ;  /* 0x0000000200bc7306 */ /* 0x0007e20000201400 */
[----:B--2---:R-:W-:Y:S01]  /*b340*/  HMMA.16816.F32.BF16 R240, R12, R18, R136 ;  /* 0x000000120cf0723c */ /* 0x004fe20000041888 */
[----:B-1----:R-:W-:-:S07]  /*b350*/  IMAD.IADD R3, R230, 0x1, -R6 ;  /* 0x00000001e6037824 */ /* 0x002fce00078e0a06 */
[----:B------:R-:W-:Y:S01]  /*b360*/  HMMA.16816.F32.BF16 R208, R12, R16, R180 ;  /* 0x000000100cd0723c */ /* 0x000fe200000418b4 */
[----:B------:R-:W-:Y:S01]  /*b370*/  IABS R3, R3 ;  /* 0x0000000300037213 */ /* 0x000fe20000000000 */
[----:B---3--:R-:W-:-:S06]  /*b380*/  IMAD.IADD R2, R229, 0x1, -R6 ;  /* 0x00000001e5027824 */ /* 0x008fcc00078e0a06 */
[C---:B------:R-:W-:Y:S01]  /*b390*/  HMMA.16816.F32.BF16 R180, R8.reuse, R18, R20 ;  /* 0x0000001208b4723c */ /* 0x040fe20000041814 */
[----:B------:R-:W-:Y:S01]  /*b3a0*/  IMAD.MOV.U32 R4, RZ, RZ, R3 ;  /* 0x000000ffff047224 */ /* 0x000fe200078e0003 */
[----:B------:R-:W-:Y:S01]  /*b3b0*/  IABS R3, R2 ;  /* 0x0000000200037213 */ /* 0x000fe20000000000 */
[----:B------:R-:W-:Y:S02]  /*b3c0*/  IMAD.IADD R2, R228, 0x1, -R6 ;  /* 0x00000001e4027824 */ /* 0x000fe400078e0a06 */
[----:B------:R1:W-:Y:S03]  /*b3d0*/  I2F R139, R4 ;  /* 0x00000004008b7306 */ /* 0x0003e60000201400 */
[----:B------:R-:W-:Y:S01]  /*b3e0*/  HMMA.16816.F32.BF16 R140, R8, R16, R140 ;  /* 0x00000010088c723c */ /* 0x000fe2000004188c */
[----:B------:R-:W-:-:S04]  /*b3f0*/  IABS R2, R2 ;  /* 0x0000000200027213 */ /* 0x000fc80000000000 */
[----:B------:R2:W-:Y:S02]  /*b400*/  I2F R26, R3 ;  /* 0x00000003001a7306 */ /* 0x0005e40000201400 */
[C---:B------:R-:W-:Y:S02]  /*b410*/  IMAD.IADD R8, R235.reuse, 0x1, -R5 ;  /* 0x00000001eb087824 */ /* 0x040fe400078e0a05 */
[----:B------:R-:W-:Y:S02]  /*b420*/  FMUL.FTZ R11, R184, c[0x0][0x2ec] ;  /* 0x0000bb00b80b7a20 */ /* 0x000fe40000410000 */
[----:B-1----:R-:W-:-:S04]  /*b430*/  IMAD.IADD R4, R235, 0x1, -R6 ;  /* 0x00000001eb047824 */ /* 0x002fc800078e0a06 */
[----:B------:R-:W1:Y:S01]  /*b440*/  MUFU.TANH R11, R11 ;  /* 0x0000000b000b7308 */ /* 0x000e620000002400 */
[----:B--2---:R-:W-:Y:S01]  /*b450*/  IMAD.MOV.U32 R3, RZ, RZ, R2 ;  /* 0x000000ffff037224 */ /* 0x004fe200078e0002 */
[----:B------:R-:W-:Y:S01]  /*b460*/  IABS R2, R4 ;  /* 0x0000000400027213 */ /* 0x000fe20000000000 */
[----:B------:R-:W-:-:S05]  /*b470*/  IMAD.IADD R4, R230, 0x1, -R5 ;  /* 0x00000001e6047824 */ /* 0x000fca00078e0a05 */
[----:B------:R2:W-:Y:S01]  /*b480*/  I2F R15, R3 ;  /* 0x00000003000f7306 */ /* 0x0005e20000201400 */
[----:B-1----:R-:W-:-:S05]  /*b490*/  FFMA.FTZ R11, R198, -UR16, R11 ;  /* 0x80000010c60b7c23 */ /* 0x002fca000801000b */
[----:B------:R-:W-:Y:S01]  /*b4a0*/  FSEL R11, R11, -INF , !P4 ;  /* 0xff8000000b0b7808 */ /* 0x000fe20006000000 */
[----:B------:R-:W-:Y:S01]  /*b4b0*/  BAR.SYNC.DEFER_BLOCKING 0x0 ;  /* 0x0000000000007b1d */ /* 0x000fe20000010000 */
        /* <DEDUP_REMOVED lines=114> */
[----:B-1----:R-:W-:Y:S02]  /*bbe0*/  FMUL.FTZ R8, R193, c[0x0][0x2ec] ;  /* 0x0000bb00c1087a20 */ /* 0x002fe40000410000 */
[----:B--2---:R-:W-:-:S05]  /*bbf0*/  FMUL.FTZ R10, R177, c[0x0][0x2ec] ;  /* 0x0000bb00b10a7a20 */ /* 0x004fca0000410000 */
[----:B------:R1:W-:Y:S02]  /*bc00*/  MUFU.TANH R199, R10 ;  /* 0x0000000a00c77308 */ /* 0x0003e40000002400 */
[----:B-1----:R-:W-:-:S06]  /*bc10*/  FMUL.FTZ R10, R178, c[0x0][0x2ec] ;  /* 0x0000bb00b20a7a20 */ /* 0x002fcc0000410000 */
[----:B------:R-:W-:Y:S08]  /*bc20*/  MUFU.TANH R178, R16 ;  /* 0x0000001000b27308 */ /* 0x000ff00000002400 */
[----:B------:R1:W2:Y:S02]  /*bc30*/  MUFU.TANH R22, R10 ;  /* 0x0000000a00167308 */ /* 0x0002a40000002400 */
[----:B-1----:R-:W-:-:S06]  /*bc40*/  FMUL.FTZ R10, R179, c[0x0][0x2ec] ;  /* 0x0000bb00b30a7a20 */ /* 0x002fcc0000410000 */
[----:B------:R1:W3:Y:S08]  /*bc50*/  MUFU.TANH R179, R8 ;  /* 0x0000000800b37308 */ /* 0x0002f00000002400 */
[----:B------:R4:W5:Y:S01]  /*bc60*/  MUFU.TANH R187, R10 ;  /* 0x0000000a00bb7308 */ /* 0x0009620000002400 */
[----:B-1----:R-:W-:-:S05]  /*bc70*/  FFMA.FTZ R8, R190, -UR16, R184 ;  /* 0x80000010be087c23 */ /* 0x002fca00080100b8 */
[----:B------:R-:W-:Y:S01]  /*bc80*/  FSEL R16, R8, -INF , !P5 ;  /* 0xff80000008107808 */ /* 0x000fe20006800000 */
[----:B--2---:R-:W-:Y:S01]  /*bc90*/  FFMA.FTZ R8, R26, -UR16, R22 ;  /* 0x800000101a087c23 */ /* 0x004fe20008010016 */
[----:B------:R-:W-:Y:S01]  /*bca0*/  ISETP.GE.AND P5, PT, R6, R238, PT ;  /* 0x000000ee0600720c */ /* 0x000fe20003fa6270 */
[----:B----4-:R-:W-:-:S03]  /*bcb0*/  FMUL.FTZ R10, R194, c[0x0][0x2ec] ;  /* 0x0000bb00c20a7a20 */ /* 0x010fc60000410000 */
[----:B------:R-:W-:Y:S01]  /*bcc0*/  ISETP.LT.OR P5, PT, R6, R233, P5 ;  /* 0x000000e90600720c */ /* 0x000fe20002fa1670 */
[----:B------:R1:W2:Y:S02]  /*bcd0*/  MUFU.TANH R176, R10 ;  /* 0x0000000a00b07308 */ /* 0x0002a40000002400 */
[----:B-1----:R-:W-:Y:S01]  /*bce0*/  FFMA.FTZ R10, R25, -UR16, R20 ;  /* 0x80000010190a7c23 */ /* 0x002fe20008010014 */
[----:B------:R-:W-:Y:S01]  /*bcf0*/  FSEL R25, R7, -INF , !P6 ;  /* 0xff80000007197808 */ /* 0x000fe20007000000 */
[----:B------:R-:W-:Y:S01]  /*bd00*/  FMUL.FTZ R7, R140, c[0x0][0x2ec] ;  /* 0x0000bb008c077a20 */ /* 0x000fe20000410000 */
[----:B------:R-:W-:Y:S01]  /*bd10*/  FSEL R20, R9, -INF , !P4 ;  /* 0xff80000009147808 */ /* 0x000fe20006000000 */
[----:B------:R-:W-:Y:S01]  /*bd20*/  FMUL.FTZ R9, R142, c[0x0][0x2ec] ;  /* 0x0000bb008e097a20 */ /* 0x000fe20000410000 */
[----:B------:R-:W-:Y:S01]  /*bd30*/  FSEL R23, R10, -INF , !P1 ;  /* 0xff8000000a177808 */ /* 0x000fe20004800000 */
[----:B------:R1:W4:Y:S01]  /*bd40*/  MUFU.TANH R177, R7 ;  /* 0x0000000700b17308 */ /* 0x0003220000002400 */
[C---:B------:R-:W-:Y:S01]  /*bd50*/  ISETP.GE.AND P6, PT, R6.reuse, R239, PT ;  /* 0x000000ef0600720c */ /* 0x040fe20003fc6270 */
[----:B------:R-:W-:Y:S01]  /*bd60*/  FMUL.FTZ R10, R143, c[0x0][0x2ec] ;  /* 0x0000bb008f0a7a20 */ /* 0x000fe20000410000 */
[----:B------:R-:W-:-:S02]  /*bd70*/  ISETP.GE.AND P4, PT, R6, R237, PT ;  /* 0x000000ed0600720c */ /* 0x000fc40003f86270 */
[C---:B------:R-:W-:Y:S02]  /*bd80*/  ISETP.GE.AND P1, PT, R6.reuse, R236, PT ;  /* 0x000000ec0600720c */ /* 0x040fe40003f26270 */
[C---:B------:R-:W-:Y:S01]  /*bd90*/  ISETP.LT.OR P6, PT, R6.reuse, R234, P6 ;  /* 0x000000ea0600720c */ /* 0x040fe200037c1670 */
[----:B------:R2:W-:Y:S01]  /*bda0*/  MUFU.TANH R143, R10 ;  /* 0x0000000a008f7308 */ /* 0x0005e20000002400 */
[C---:B------:R-:W-:Y:S02]  /*bdb0*/  ISETP.LT.OR P4, PT, R6.reuse, R232, P4 ;  /* 0x000000e80600720c */ /* 0x040fe40002781670 */
[----:B------:R-:W-:Y:S01]  /*bdc0*/  ISETP.LT.OR P1, PT, R6, R231, P1 ;  /* 0x000000e70600720c */ /* 0x000fe20000f21670 */
[----:B------:R-:W-:Y:S02]  /*bdd0*/  FFMA.FTZ R6, R188, -UR16, R186 ;  /* 0x80000010bc067c23 */ /* 0x000fe400080100ba */
[----:B-1----:R-:W-:-:S03]  /*bde0*/  FMUL.FTZ R7, R141, c[0x0][0x2ec] ;  /* 0x0000bb008d077a20 */ /* 0x002fc60000410000 */
[----:B------:R-:W-:Y:S01]  /*bdf0*/  FSEL R26, R6, -INF , !P0 ;  /* 0xff800000061a7808 */ /* 0x000fe20004000000 */
[----:B------:R1:W-:Y:S01]  /*be00*/  MUFU.TANH R141, R9 ;  /* 0x00000009008d7308 */ /* 0x0003e20000002400 */
[----:B------:R-:W-:Y:S01]  /*be10*/  FMUL.FTZ R6, R208, c[0x0][0x2ec] ;  /* 0x0000bb00d0067a20 */ /* 0x000fe20000410000 */
[----:B------:R-:W-:-:S04]  /*be20*/  ISETP.GE.AND P0, PT, R5, R239, PT ;  /* 0x000000ef0500720c */ /* 0x000fc80003f06270 */
[----:B------:R-:W-:Y:S01]  /*be30*/  ISETP.LT.OR P0, PT, R5, R234, P0 ;  /* 0x000000ea0500720c */ /* 0x000fe20000701670 */
[----:B--2---:R-:W-:Y:S01]  /*be40*/  FMUL.FTZ R10, R210, c[0x0][0x2ec] ;  /* 0x0000bb00d20a7a20 */ /* 0x004fe20000410000 */
[----:B------:R2:W-:Y:S01]  /*be50*/  MUFU.TANH R186, R7 ;  /* 0x0000000700ba7308 */ /* 0x0005e20000002400 */
[----:B-1----:R-:W-:Y:S01]  /*be60*/  FFMA.FTZ R9, R15, -UR16, R19 ;  /* 0x800000100f097c23 */ /* 0x002fe20008010013 */
[----:B------:R-:W-:Y:S01]  /*be70*/  FSEL R19, R8, -INF , !P5 ;  /* 0xff80000008137808 */ /* 0x000fe20006800000 */
[----:B---3--:R-:W-:Y:S01]  /*be80*/  FFMA.FTZ R8, R13, -UR16, R179 ;  /* 0x800000100d087c23 */ /* 0x008fe200080100b3 */
[----:B------:R-:W-:-:S04]  /*be90*/  ISETP.GE.AND P5, PT, R5, R237, PT ;  /* 0x000000ed0500720c */ /* 0x000fc80003fa6270 */
[----:B------:R-:W-:Y:S01]  /*bea0*/  MUFU.TANH R140, R10 ;  /* 0x0000000a008c7308 */ /* 0x000fe20000002400 */
[----:B------:R-:W-:Y:S02]  /*beb0*/  FSEL R22, R9, -INF , !P4 ;  /* 0xff80000009167808 */ /* 0x000fe40006000000 */
[----:B------:R-:W-:Y:S01]  /*bec0*/  ISETP.GE.AND P4, PT, R5, R236, PT ;  /* 0x000000ec0500720c */ /* 0x000fe20003f86270 */
[----:B--2---:R-:W-:Y:S01]  /*bed0*/  FFMA.FTZ R7, R139, -UR16, R185 ;  /* 0x800000108b077c23 */ /* 0x004fe200080100b9 */
[----:B------:R-:W-:Y:S01]  /*bee0*/  ISETP.LT.OR P5, PT, R5, R232, P5 ;  /* 0x000000e80500720c */ /* 0x000fe20002fa1670 */
[----:B------:R-:W-:Y:S01]  /*bef0*/  FMUL.FTZ R139, R211, c[0x0][0x2ec] ;  /* 0x0000bb00d38b7a20 */ /* 0x000fe20000410000 */
[----:B------:R-:W-:Y:S01]  /*bf00*/  ISETP.LT.OR P4, PT, R5, R231, P4 ;  /* 0x000000e70500720c */ /* 0x000fe20002781670 */
[----:B------:R1:W2:Y:S01]  /*bf10*/  MUFU.TANH R9, R6 ;  /* 0x0000000600097308 */ /* 0x0002a20000002400 */
[----:B------:R-:W-:Y:S01]  /*bf20*/  FSEL R15, R7, -INF , !P6 ;  /* 0xff800000070f7808 */ /* 0x000fe20007000000 */
[----:B-----5:R-:W-:Y:S01]  /*bf30*/  FFMA.FTZ R7, R18, -UR16, R187 ;  /* 0x8000001012077c23 */ /* 0x020fe200080100bb */
[----:B------:R-:W-:-:S04]  /*bf40*/  ISETP.GE.AND P6, PT, R5, R238, PT ;  /* 0x000000ee0500720c */ /* 0x000fc80003fc6270 */
[----:B------:R-:W-:Y:S01]  /*bf50*/  ISETP.LT.OR P6, PT, R5, R233, P6 ;  /* 0x000000e90500720c */ /* 0x000fe200037c1670 */
[----:B------:R-:W-:Y:S01]  /*bf60*/  FFMA.FTZ R5, R24, -UR16, R176 ;  /* 0x8000001018057c23 */ /* 0x000fe200080100b0 */
[----:B------:R-:W-:Y:S02]  /*bf70*/  MUFU.TANH R139, R139 ;  /* 0x0000008b008b7308 */ /* 0x000fe40000002400 */
[----:B------:R-:W-:Y:S01]  /*bf80*/  FSEL R18, R7, -INF , !P6 ;  /* 0xff80000007127808 */ /* 0x000fe20007000000 */
[----:B----4-:R-:W-:Y:S01]  /*bf90*/  FFMA.FTZ R7, R137, -UR16, R177 ;  /* 0x8000001089077c23 */ /* 0x010fe200080100b1 */
[----:B------:R-:W-:Y:S01]  /*bfa0*/  FSEL R24, R5, -INF , !P1 ;  /* 0xff80000005187808 */ /* 0x000fe20004800000 */
[----:B------:R-:W-:Y:S01]  /*bfb0*/  FMUL.FTZ R5, R180, c[0x0][0x2ec] ;  /* 0x0000bb00b4057a20 */ /* 0x000fe20000410000 */
[C---:B------:R-:W-:Y:S01]  /*bfc0*/  ISETP.GE.AND P1, PT, R4.reuse, R239, PT ;  /* 0x000000ef0400720c */ /* 0x040fe20003f26270 */
[----:B-1----:R-:W-:Y:S01]  /*bfd0*/  FMUL.FTZ R6, R209, c[0x0][0x2ec] ;  /* 0x0000bb00d1067a20 */ /* 0x002fe20000410000 */
[C---:B------:R-:W-:Y:S01]  /*bfe0*/  ISETP.GE.AND P6, PT, R4.reuse, R237, PT ;  /* 0x000000ed0400720c */ /* 0x040fe20003fc6270 */
[----:B------:R2:W1:Y:S01]  /*bff0*/  MUFU.TANH R137, R5 ;  /* 0x0000000500897308 */ /* 0x0004620000002400 */
[----:B------:R-:W-:-:S02]  /*c000*/  ISETP.LT.OR P1, PT, R4, R234, P1 ;  /* 0x000000ea0400720c */ /* 0x000fc40000f21670 */
[----:B------:R-:W-:-:S05]  /*c010*/  ISETP.LT.OR P6, PT, R4, R232, P6 ;  /* 0x000000e80400720c */ /* 0x000fca00037c1670 */
[----:B------:R3:W-:Y:S01]  /*c020*/  MUFU.TANH R142, R6 ;  /* 0x00000006008e7308 */ /* 0x0007e20000002400 */
[----:B--2---:R-:W-:Y:S02]  /*c030*/  FFMA.FTZ R5, R27, -UR16, R9 ;  /* 0x800000101b057c23 */ /* 0x004fe40008010009 */
[----:B------:R-:W-:-:S03]  /*c040*/  FMUL.FTZ R9, R181, c[0x0][0x2ec] ;  /* 0x0000bb00b5097a20 */ /* 0x000fc60000410000 */
[----:B------:R-:W-:Y:S01]  /*c050*/  FSEL R184, R5, -INF , !P6 ;  /* 0xff80000005b87808 */ /* 0x000fe20007000000 */
[----:B------:R-:W-:Y:S01]  /*c060*/  FFMA.FTZ R5, R133, -UR16, R143 ;  /* 0x8000001085057c23 */ /* 0x000fe2000801008f */
[-C--:B------:R-:W-:Y:S01]  /*c070*/  ISETP.GE.AND P6, PT, R3, R236.reuse, PT ;  /* 0x000000ec0300720c */ /* 0x080fe20003fc6270 */
[----:B---3--:R-:W-:Y:S01]  /*c080*/  FFMA.FTZ R6, R21, -UR16, R199 ;  /* 0x8000001015067c23 */ /* 0x008fe200080100c7 */
[----:B------:R-:W-:Y:S01]  /*c090*/  FSEL R21, R8, -INF , !P5 ;  /* 0xff80000008157808 */ /* 0x000fe20006800000 */
[----:B------:R-:W-:Y:S01]  /*c0a0*/  FMUL.FTZ R8, R182, c[0x0][0x2ec] ;  /* 0x0000bb00b6087a20 */ /* 0x000fe20000410000 */
[----:B------:R-:W-:Y:S01]  /*c0b0*/  ISETP.GE.AND P5, PT, R4, R236, PT ;  /* 0x000000ec0400720c */ /* 0x000fe20003fa6270 */
[----:B------:R-:W-:Y:S01]  /*c0c0*/  MUFU.TANH R9, R9 ;  /* 0x0000000900097308 */ /* 0x000fe20000002400 */
[----:B------:R-:W-:Y:S01]  /*c0d0*/  FSEL R13, R6, -INF , !P0 ;  /* 0xff800000060d7808 */ /* 0x000fe20004000000 */
[----:B------:R-:W-:Y:S01]  /*c0e0*/  FFMA.FTZ R6, R136, -UR16, R141 ;  /* 0x8000001088067c23 */ /* 0x000fe2000801008d */
[----:B------:R-:W-:-:S02]  /*c0f0*/  ISETP.GE.AND P0, PT, R4, R238, PT ;  /* 0x000000ee0400720c */ /* 0x000fc40003f06270 */
[C---:B------:R-:W-:Y:S02]  /*c100*/  ISETP.LT.OR P5, PT, R4.reuse, R231, P5 ;  /* 0x000000e70400720c */ /* 0x040fe40002fa1670 */
[----:B------:R-:W-:Y:S01]  /*c110*/  ISETP.LT.OR P0, PT, R4, R233, P0 ;  /* 0x000000e90400720c */ /* 0x000fe20000701670 */
[----:B------:R-:W-:Y:S01]  /*c120*/  FFMA.FTZ R4, R138, -UR16, R178 ;  /* 0x800000108a047c23 */ /* 0x000fe200080100b2 */
[----:B------:R-:W-:Y:S01]  /*c130*/  FSEL R178, R7, -INF , !P1 ;  /* 0xff80000007b27808 */ /* 0x000fe20004800000 */
[----:B------:R-:W-:Y:S01]  /*c140*/  FMUL.FTZ R7, R242, c[0x0][0x2ec] ;  /* 0x0000bb00f2077a20 */ /* 0x000fe20000410000 */
[----:B------:R-:W-:Y:S01]  /*c150*/  FSEL R179, R6, -INF , !P0 ;  /* 0xff80000006b37808 */ /* 0x000fe20004000000 */
[----:B------:R2:W-:Y:S01]  /*c160*/  MUFU.TANH R136, R8 ;  /* 0x0000000800887308 */ /* 0x0005e20000002400 */
[----:B------:R-:W-:Y:S01]  /*c170*/  FSEL R27, R4, -INF , !P4 ;  /* 0xff800000041b7808 */ /* 0x000fe20006000000 */
[----:B------:R-:W-:Y:S01]  /*c180*/  FMUL.FTZ R4, R240, c[0x0][0x2ec] ;  /* 0x0000bb00f0047a20 */ /* 0x000fe20000410000 */
[C---:B------:R-:W-:Y:S01]  /*c190*/  ISETP.GE.AND P4, PT, R3.reuse, R239, PT ;  /* 0x000000ef0300720c */ /* 0x040fe20003f86270 */
[----:B------:R-:W-:Y:S01]  /*c1a0*/  FFMA.FTZ R6, R134, -UR16, R186 ;  /* 0x8000001086067c23 */ /* 0x000fe200080100ba */
[----:B------:R-:W-:Y:S01]  /*c1b0*/  ISETP.GE.AND P1, PT, R3, R238, PT ;  /* 0x000000ee0300720c */ /* 0x000fe20003f26270 */
[----:B------:R-:W-:Y:S01]  /*c1c0*/  FMUL.FTZ R134, R243, c[0x0][0x2ec] ;  /* 0x0000bb00f3867a20 */ /* 0x000fe20000410000 */
[C---:B------:R-:W-:Y:S01]  /*c1d0*/  ISETP.GE.AND P0, PT, R3.reuse, R237, PT ;  /* 0x000000ed0300720c */ /* 0x040fe20003f06270 */
[----:B------:R-:W3:Y:S01]  /*c1e0*/  MUFU.TANH R7, R7 ;  /* 0x0000000700077308 */ /* 0x000ee20000002400 */
[----:B------:R-:W-:-:S02]  /*c1f0*/  ISETP.LT.OR P4, PT, R3, R234, P4 ;  /* 0x000000ea0300720c */ /* 0x000fc40002781670 */
[C---:B------:R-:W-:Y:S02]  /*c200*/  ISETP.LT.OR P1, PT, R3.reuse, R233, P1 ;  /* 0x000000e90300720c */ /* 0x040fe40000f21670 */
[C---:B------:R-:W-:Y:S02]  /*c210*/  ISETP.LT.OR P0, PT, R3.reuse, R232, P0 ;  /* 0x000000e80300720c */ /* 0x040fe40000701670 */
[----:B------:R-:W-:Y:S01]  /*c220*/  ISETP.LT.OR P6, PT, R3, R231, P6 ;  /* 0x000000e70300720c */ /* 0x000fe200037c1670 */
[----:B------:R-:W-:Y:S01]  /*c230*/  FFMA.FTZ R3, R135, -UR16, R140 ;  /* 0x8000001087037c23 */ /* 0x000fe2000801008c */
[----:B------:R4:W5:Y:S01]  /*c240*/  MUFU.TANH R10, R4 ;  /* 0x00000004000a7308 */ /* 0x0009620000002400 */
[----:B------:R-:W-:Y:S01]  /*c250*/  FSEL R177, R5, -INF , !P1 ;  /* 0xff80000005b17808 */ /* 0x000fe20004800000 */
[----:B--2---:R-:W-:Y:S01]  /*c260*/  FMUL.FTZ R8, R183, c[0x0][0x2ec] ;  /* 0x0000bb00b7087a20 */ /* 0x004fe20000410000 */
[----:B------:R-:W-:Y:S01]  /*c270*/  FSEL R176, R6, -INF , !P4 ;  /* 0xff80000006b07808 */ /* 0x000fe20006000000 */
[----:B-1----:R-:W-:Y:S01]  /*c280*/  FFMA.FTZ R5, R34, -UR16, R137 ;  /* 0x8000001022057c23 */ /* 0x002fe20008010089 */
[----:B------:R-:W-:-:S02]  /*c290*/  FSEL R186, R3, -INF , !P5 ;  /* 0xff80000003ba7808 */ /* 0x000fc40006800000 */
[C---:B------:R-:W-:Y:S01]  /*c2a0*/  ISETP.GE.AND P5, PT, R2.reuse, R239, PT ;  /* 0x000000ef0200720c */ /* 0x040fe20003fa6270 */
[----:B---3--:R-:W-:Y:S01]  /*c2b0*/  FFMA.FTZ R6, R31, -UR16, R7 ;  /* 0x800000101f067c23 */ /* 0x008fe20008010007 */
[C---:B------:R-:W-:Y:S01]  /*c2c0*/  ISETP.GE.AND P4, PT, R2.reuse, R238, PT ;  /* 0x000000ee0200720c */ /* 0x040fe20003f86270 */
[----:B------:R-:W1:Y:S01]  /*c2d0*/  MUFU.TANH R8, R8 ;  /* 0x0000000800087308 */ /* 0x000e620000002400 */
[C---:B------:R-:W-:Y:S02]  /*c2e0*/  ISETP.LT.OR P5, PT, R2.reuse, R234, P5 ;  /* 0x000000ea0200720c */ /* 0x040fe40002fa1670 */
[----:B------:R-:W-:Y:S02]  /*c2f0*/  ISETP.GE.AND P1, PT, R2, R237, PT ;  /* 0x000000ed0200720c */ /* 0x000fe40003f26270 */
[----:B------:R-:W-:Y:S01]  /*c300*/  FSEL R133, R5, -INF , !P5 ;  /* 0xff80000005857808 */ /* 0x000fe20006800000 */
[----:B----4-:R-:W-:Y:S01]  /*c310*/  FFMA.FTZ R4, R132, -UR16, R142 ;  /* 0x8000001084047c23 */ /* 0x010fe2000801008e */
[C---:B------:R-:W-:Y:S01]  /*c320*/  ISETP.LT.OR P4, PT, R2.reuse, R233, P4 ;  /* 0x000000e90200720c */ /* 0x040fe20002781670 */
[----:B------:R-:W-:Y:S01]  /*c330*/  FMUL.FTZ R132, R241, c[0x0][0x2ec] ;  /* 0x0000bb00f1847a20 */ /* 0x000fe20000410000 */
[----:B------:R-:W-:Y:S01]  /*c340*/  MUFU.TANH R5, R134 ;  /* 0x0000008600057308 */ /* 0x000fe20000002400 */
[----:B------:R-:W-:Y:S01]  /*c350*/  ISETP.LT.OR P1, PT, R2, R232, P1 ;  /* 0x000000e80200720c */ /* 0x000fe20000f21670 */
[----:B-----5:R-:W-:Y:S01]  /*c360*/  FFMA.FTZ R3, R32, -UR16, R10 ;  /* 0x8000001020037c23 */ /* 0x020fe2000801000a */
[----:B------:R-:W-:Y:S01]  /*c370*/  FSEL R182, R4, -INF , !P0 ;  /* 0xff80000004b67808 */ /* 0x000fe20004000000 */
[----:B------:R-:W-:Y:S01]  /*c380*/  FFMA.FTZ R4, R33, -UR16, R136 ;  /* 0x8000001021047c23 */ /* 0x000fe20008010088 */
[----:B------:R-:W-:-:S02]  /*c390*/  ISETP.GE.AND P0, PT, R2, R236, PT ;  /* 0x000000ec0200720c */ /* 0x000fc40003f06270 */
[----:B------:R-:W-:Y:S01]  /*c3a0*/  FSEL R181, R3, -INF , !P1 ;  /* 0xff80000003b57808 */ /* 0x000fe20004800000 */
[----:B------:R-:W2:Y:S01]  /*c3b0*/  MUFU.TANH R7, R132 ;  /* 0x0000008400077308 */ /* 0x000ea20000002400 */
[----:B------:R-:W-:Y:S01]  /*c3c0*/  ISETP.LT.OR P0, PT, R2, R231, P0 ;  /* 0x000000e70200720c */ /* 0x000fe20000701670 */
[----:B------:R-:W-:Y:S01]  /*c3d0*/  FFMA.FTZ R2, R35, -UR16, R139 ;  /* 0x8000001023027c23 */ /* 0x000fe2000801008b */
[----:B------:R-:W-:Y:S01]  /*c3e0*/  FSEL R139, R4, -INF , !P4 ;  /* 0xff800000048b7808 */ /* 0x000fe20006000000 */
[----:B------:R-:W-:Y:S01]  /*c3f0*/  FFMA.FTZ R4, R30, -UR16, R9 ;  /* 0x800000101e047c23 */ /* 0x000fe20008010009 */
[----:B------:R-:W-:Y:S01]  /*c400*/  FSEL R187, R6, -INF , !P0 ;  /* 0xff80000006bb7808 */ /* 0x000fe20004000000 */
[----:B-1----:R-:W-:Y:S01]  /*c410*/  FFMA.FTZ R3, R29, -UR16, R8 ;  /* 0x800000101d037c23 */ /* 0x002fe20008010008 */
[----:B------:R-:W-:Y:S02]  /*c420*/  PLOP3.LUT P0, PT, PT, PT, UP0, 0x80, 0x0 ;  /* 0x000000000000781c */ /* 0x000fe40003f0f008 */
[----:B------:R-:W-:-:S02]  /*c430*/  FSEL R185, R2, -INF , !P6 ;  /* 0xff80000002b97808 */ /* 0x000fc40007000000 */
[C---:B------:R-:W-:Y:S02]  /*c440*/  ISETP.GE.AND P6, PT, R0.reuse, R239, PT ;  /* 0x000000ef0000720c */ /* 0x040fe40003fc6270 */
[C---:B------:R-:W-:Y:S02]  /*c450*/  ISETP.GE.AND P5, PT, R0.reuse, R238, PT ;  /* 0x000000ee0000720c */ /* 0x040fe40003fa6270 */
[----:B------:R-:W-:Y:S01]  /*c460*/  ISETP.GE.AND P4, PT, R0, R237, PT ;  /* 0x000000ed0000720c */ /* 0x000fe20003f86270 */
[----:B--2---:R-:W-:Y:S01]  /*c470*/  FFMA.FTZ R2, R28, -UR16, R7 ;  /* 0x800000101c027c23 */ /* 0x004fe20008010007 */
[C---:B------:R-:W-:Y:S02]  /*c480*/  ISETP.GE.AND P1, PT, R0.reuse, R236, PT ;  /* 0x000000ec0000720c */ /* 0x040fe40003f26270 */
[C---:B------:R-:W-:Y:S02]  /*c490*/  ISETP.LT.OR P6, PT, R0.reuse, R234, P6 ;  /* 0x000000ea0000720c */ /* 0x040fe400037c1670 */
[----:B------:R-:W-:-:S02]  /*c4a0*/  ISETP.LT.OR P5, PT, R0, R233, P5 ;  /* 0x000000e90000720c */ /* 0x000fc40002fa1670 */
[C---:B------:R-:W-:Y:S02]  /*c4b0*/  ISETP.LT.OR P4, PT, R0.reuse, R232, P4 ;  /* 0x000000e80000720c */ /* 0x040fe40002781670 */
[----:B------:R-:W-:Y:S01]  /*c4c0*/  ISETP.LT.OR P1, PT, R0, R231, P1 ;  /* 0x000000e70000720c */ /* 0x000fe20000f21670 */
[----:B------:R-:W-:Y:S01]  /*c4d0*/  FFMA.FTZ R0, R12, -UR16, R5 ;  /* 0x800000100c007c23 */ /* 0x000fe20008010005 */
        /* <DEDUP_REMOVED lines=51> */
.L_x_2342:
[----:B------:R-:W-:Y:S05]  /*c810*/  BSYNC B0 ;  /* 0x0000000000007941 */ /* 0x000fea0003800000 */
.L_x_2341:
[----:B------:R-:W0:Y:S02]  /*c820*/  LDGDEPBAR ;  /* 0x00000000000079af */ /* 0x000e240000000000 */
.L_x_2340:
        /* <DEDUP_REMOVED lines=41> */
[----:B------:R-:W-:-:S02]  /*cac0*/  FMNMX.FTZ R2, R183, R2, !PT ;  /* 0x00000002b7027209 */ /* 0x000fc40007810000 */
[----:B------:R-:W-:Y:S02]  /*cad0*/  MOV R190, R29 ;  /* 0x0000001d00be7202 */ /* 0x000fe40000000f00 */
[----:B------:R-:W-:Y:S01]  /*cae0*/  MOV R192, R28 ;  /* 0x0000001c00c07202 */ /* 0x000fe20000000f00 */
[----:B------:R-:W4:Y:S01]  /*caf0*/  SHFL.BFLY PT, R137, R2, 0x2, 0x1f ;  /* 0x0c401f0002897f89 */ /* 0x000f2200000e0000 */
[----:B-1----:R-:W-:Y:S02]  /*cb00*/  FMNMX.FTZ R134, R134, R3, !PT ;  /* 0x0000000386867209 */ /* 0x002fe40007810000 */
[----:B--2---:R-:W-:-:S03]  /*cb10*/  FMNMX.FTZ R0, R0, R4, !PT ;  /* 0x0000000400007209 */ /* 0x004fc60007810000 */
[----:B------:R-:W1:Y:S01]  /*cb20*/  SHFL.BFLY PT, R4, R134, 0x1, 0x1f ;  /* 0x0c201f0086047f89 */ /* 0x000e6200000e0000 */
[----:B---3--:R-:W-:-:S03]  /*cb30*/  FMNMX.FTZ R136, R136, R5, !PT ;  /* 0x0000000588887209 */ /* 0x008fc60007810000 */
[----:B------:R-:W2:Y:S01]  /*cb40*/  SHFL.BFLY PT, R135, R0, 0x1, 0x1f ;  /* 0x0c201f0000877f89 */ /* 0x000ea200000e0000 */
[C---:B------:R-:W-:Y:S01]  /*cb50*/  FSETP.NEU.FTZ.AND P6, PT, R136.reuse, -INF , PT ;  /* 0xff8000008800780b */ /* 0x040fe20003fdd000 */
[----:B------:R-:W-:Y:S01]  /*cb60*/  FMUL.FTZ R12, R136, c[0x0][0x23c] ;  /* 0x00008f00880c7a20 */ /* 0x000fe20000410000 */
[----:B----4-:R-:W-:-:S04]  /*cb70*/  FMNMX.FTZ R137, R137, R2, !PT ;  /* 0x0000000289897209 */ /* 0x010fc80007810000 */
[----:B------:R-:W-:-:S05]  /*cb80*/  FSEL R12, R12, RZ, P6 ;  /* 0x000000ff0c0c7208 */ /* 0x000fca0003000000 */
[--C-:B------:R-:W-:Y:S02]  /*cb90*/  FFMA.FTZ R16, R16, c[0x0][0x23c], -R12.reuse ;  /* 0x00008f0010107a23 */ /* 0x100fe4000001080c */
[--C-:B------:R-:W-:Y:S02]  /*cba0*/  FFMA.FTZ R15, R15, c[0x0][0x23c], -R12.reuse ;  /* 0x00008f000f0f7a23 */ /* 0x100fe4000001080c */
[----:B------:R-:W-:Y:S01]  /*cbb0*/  MUFU.EX2 R6, R16 ;  /* 0x0000001000067308 */ /* 0x000fe20000000800 */
[----:B-1----:R-:W-:Y:S01]  /*cbc0*/  FMNMX.FTZ R134, R134, R4, !PT ;  /* 0x0000000486867209 */ /* 0x002fe20007810000 */
[--C-:B------:R-:W-:Y:S02]  /*cbd0*/  FFMA.FTZ R13, R13, c[0x0][0x23c], -R12.reuse ;  /* 0x00008f000d0d7a23 */ /* 0x100fe4000001080c */
[----:B------:R-:W-:Y:S01]  /*cbe0*/  FFMA.FTZ R11, R11, c[0x0][0x23c], -R12 ;  /* 0x00008f000b0b7a23 */ /* 0x000fe2000001080c */
[----:B--2---:R-:W-:Y:S01]  /*cbf0*/  FMNMX.FTZ R135, R0, R135, !PT ;  /* 0x0000008700877209 */ /* 0x004fe20007810000 */
[C---:B------:R-:W-:Y:S01]  /*cc00*/  FMUL.FTZ R2, R134.reuse, c[0x0][0x23c] ;  /* 0x00008f0086027a20 */ /* 0x040fe20000410000 */
[----:B------:R-:W1:Y:S01]  /*cc10*/  SHFL.BFLY PT, R0, R137, 0x1, 0x1f ;  /* 0x0c201f0089007f89 */ /* 0x000e6200000e0000 */
[----:B------:R-:W-:Y:S01]  /*cc20*/  FSETP.NEU.FTZ.AND P4, PT, R134, -INF , PT ;  /* 0xff8000008600780b */ /* 0x000fe20003f9d000 */
[----:B------:R-:W-:Y:S01]  /*cc30*/  MUFU.EX2 R32, R15 ;  /* 0x0000000f00207308 */ /* 0x000fe20000000800 */
[C---:B------:R-:W-:Y:S01]  /*cc40*/  FMUL.FTZ R3, R135.reuse, c[0x0][0x23c] ;  /* 0x00008f0087037a20 */ /* 0x040fe20000410000 */
[----:B------:R-:W-:-:S02]  /*cc50*/  FSETP.NEU.FTZ.AND P5, PT, R135, -INF , PT ;  /* 0xff8000008700780b */ /* 0x000fc40003fbd000 */
[----:B------:R-:W-:Y:S02]  /*cc60*/  FSEL R2, R2, RZ, P4 ;  /* 0x000000ff02027208 */ /* 0x000fe40002000000 */
[----:B------:R-:W-:Y:S02]  /*cc70*/  FSEL R3, R3, RZ, P5 ;  /* 0x000000ff03037208 */ /* 0x000fe40002800000 */
[----:B------:R-:W2:Y:S01]  /*cc80*/  MUFU.EX2 R189, R13 ;  /* 0x0000000d00bd7308 */ /* 0x000ea20000000800 */
[--C-:B------:R-:W-:Y:S02]  /*cc90*/  FFMA.FTZ R22, R22, c[0x0][0x23c], -R2.reuse ;  /* 0x00008f0016167a23 */ /* 0x100fe40000010802 */
[--C-:B------:R-:W-:Y:S02]  /*cca0*/  FFMA.FTZ R20, R20, c[0x0][0x23c], -R3.reuse ;  /* 0x00008f0014147a23 */ /* 0x100fe40000010803 */
[----:B------:R-:W-:Y:S02]  /*ccb0*/  FFMA.FTZ R21, R21, c[0x0][0x23c], -R2 ;  /* 0x00008f0015157a23 */ /* 0x000fe40000010802 */
[--C-:B------:R-:W-:Y:S01]  /*ccc0*/  FFMA.FTZ R19, R19, c[0x0][0x23c], -R3.reuse ;  /* 0x00008f0013137a23 */ /* 0x100fe20000010803 */
[----:B------:R-:W-:Y:S01]  /*ccd0*/  MUFU.EX2 R252, R20 ;  /* 0x0000001400fc7308 */ /* 0x000fe20000000800 */
[----:B------:R-:W-:-:S02]  /*cce0*/  FFMA.FTZ R14, R14, c[0x0][0x23c], -R3 ;  /* 0x00008f000e0e7a23 */ /* 0x000fc40000010803 */
[----:B------:R-:W-:Y:S02]  /*ccf0*/  FFMA.FTZ R18, R18, c[0x0][0x23c], -R3 ;  /* 0x00008f0012127a23 */ /* 0x000fe40000010803 */
[--C-:B------:R-:W-:Y:S01]  /*cd00*/  FFMA.FTZ R17, R17, c[0x0][0x23c], -R2.reuse ;  /* 0x00008f0011117a23 */ /* 0x100fe20000010802 */
[----:B-1----:R-:W-:Y:S01]  /*cd10*/  FMNMX.FTZ R137, R137, R0, !PT ;  /* 0x0000000089897209 */ /* 0x002fe20007810000 */
[----:B------:R-:W-:Y:S01]  /*cd20*/  FFMA.FTZ R0, R23, c[0x0][0x23c], -R2 ;  /* 0x00008f0017007a23 */ /* 0x000fe20000010802 */
[----:B------:R-:W-:Y:S01]  /*cd30*/  MUFU.EX2 R250, R22 ;  /* 0x0000001600fa7308 */ /* 0x000fe20000000800 */
[----:B--2---:R-:W-:Y:S02]  /*cd40*/  F2FP.BF16.PACK_AB R10, R189, R32 ;  /* 0x00000020bd0a723e */ /* 0x004fe400000010ff */
[----:B------:R-:W-:-:S05]  /*cd50*/  FSETP.NEU.FTZ.AND P1, PT, R137, -INF , PT ;  /* 0xff8000008900780b */ /* 0x000fca0003f3d000 */
[----:B------:R1:W-:Y:S08]  /*cd60*/  MUFU.EX2 R248, R0 ;  /* 0x0000000000f87308 */ /* 0x0003f00000000800 */
[----:B------:R2:W-:Y:S01]  /*cd70*/  MUFU.EX2 R251, R21 ;  /* 0x0000001500fb7308 */ /* 0x0005e20000000800 */
[----:B-1----:R-:W-:-:S07]  /*cd80*/  FMUL.FTZ R0, R137, c[0x0][0x23c] ;  /* 0x00008f0089007a20 */ /* 0x002fce0000410000 */
[----:B------:R1:W-:Y:S01]  /*cd90*/  MUFU.EX2 R191, R19 ;  /* 0x0000001300bf7308 */ /* 0x0003e20000000800 */
[----:B------:R-:W-:Y:S01]  /*cda0*/  FSEL R0, R0, RZ, P1 ;  /* 0x000000ff00007208 */ /* 0x000fe20000800000 */
[----:B--2---:R-:W2:Y:S06]  /*cdb0*/  LDSM.16.MT88.4 R20, [R213+0xa000] ;  /* 0x00a00000d514783b */ /* 0x004eac0000004200 */
[----:B------:R-:W-:Y:S01]  /*cdc0*/  MUFU.EX2 R7, R14 ;  /* 0x0000000e00077308 */ /* 0x000fe20000000800 */
[--C-:B------:R-:W-:Y:S02]  /*cdd0*/  FFMA.FTZ R4, R25, c[0x0][0x23c], -R0.reuse ;  /* 0x00008f0019047a23 */ /* 0x100fe40000010800 */
[----:B------:R-:W-:-:S05]  /*cde0*/  FFMA.FTZ R5, R24, c[0x0][0x23c], -R0 ;  /* 0x00008f0018057a23 */ /* 0x000fca0000010800 */
[----:B------:R3:W-:Y:S01]  /*cdf0*/  MUFU.EX2 R245, R4 ;  /* 0x0000000400f57308 */ /* 0x0007e20000000800 */
[----:B-1----:R-:W-:Y:S02]  /*ce00*/  MOV R19, R6 ;  /* 0x0000000600137202 */ /* 0x002fe40000000f00 */
[----:B------:R-:W-:-:S05]  /*ce10*/  FSEL R6, R134, RZ, P4 ;  /* 0x000000ff86067208 */ /* 0x000fca0002000000 */
[----:B------:R1:W-:Y:S01]  /*ce20*/  MUFU.EX2 R246, R5 ;  /* 0x0000000500f67308 */ /* 0x0003e20000000800 */
[----:B---3--:R-:W-:-:S07]  /*ce30*/  FFMA.FTZ R4, R26, c[0x0][0x23c], -R0 ;  /* 0x00008f001a047a23 */ /* 0x008fce0000010800 */
[----:B------:R-:W3:Y:S01]  /*ce40*/  MUFU.EX2 R33, R11 ;  /* 0x0000000b00217308 */ /* 0x000ee20000000800 */
[----:B-1----:R-:W-:-:S07]  /*ce50*/  FSEL R5, R135, RZ, P5 ;  /* 0x000000ff87057208 */ /* 0x002fce0002800000 */
[----:B------:R1:W-:Y:S08]  /*ce60*/  MUFU.EX2 R247, R4 ;  /* 0x0000000400f77308 */ /* 0x0003f00000000800 */
[----:B------:R-:W4:Y:S01]  /*ce70*/  MUFU.EX2 R188, R18 ;  /* 0x0000001200bc7308 */ /* 0x000f220000000800 */
[----:B---3--:R-:W-:Y:S02]  /*ce80*/  F2FP.BF16.PACK_AB R8, R19, R33 ;  /* 0x000000211308723e */ /* 0x008fe400000010ff */
[----:B-1----:R-:W-:-:S05]  /*ce90*/  FSEL R4, R136, RZ, P6 ;  /* 0x000000ff88047208 */ /* 0x002fca0003000000 */
[----:B------:R1:W-:Y:S01]  /*cea0*/  MUFU.EX2 R249, R17 ;  /* 0x0000001100f97308 */ /* 0x0003e20000000800 */
[----:B------:R-:W-:Y:S01]  /*ceb0*/  FADD.FTZ R4, R207, -R4 ;  /* 0x80000004cf047221 */ /* 0x000fe20000010000 */
[----:B----4-:R-:W-:-:S03]  /*cec0*/  F2FP.BF16.PACK_AB R11, R188, R191 ;  /* 0x000000bfbc0b723e */ /* 0x010fc600000010ff */
[----:B------:R-:W-:Y:S01]  /*ced0*/  FMUL.FTZ R16, R4, c[0x0][0x23c] ;  /* 0x00008f0004107a20 */ /* 0x000fe20000410000 */
[----:B------:R-:W-:Y:S01]  /*cee0*/  MOV R18, R190 ;  /* 0x000000be00127202 */ /* 0x000fe20000000f00 */
[----:B------:R-:W-:Y:S02]  /*cef0*/  FADD.FTZ R4, R206, -R5 ;  /* 0x80000005ce047221 */ /* 0x000fe40000010000 */
[----:B------:R-:W-:Y:S01]  /*cf00*/  FADD.FTZ R5, R205, -R6 ;  /* 0x80000006cd057221 */ /* 0x000fe20000010000 */
[----:B------:R-:W-:Y:S01]  /*cf10*/  F2FP.BF16.PACK_AB R6, R251, R250 ;  /* 0x000000fafb06723e */ /* 0x000fe200000010ff */
[----:B------:R-:W-:Y:S01]  /*cf20*/  FMUL.FTZ R15, R4, c[0x0][0x23c] ;  /* 0x00008f00040f7a20 */ /* 0x000fe20000410000 */
[----:B------:R-:W-:Y:S01]  /*cf30*/  FSEL R4, R137, RZ, P1 ;  /* 0x000000ff89047208 */ /* 0x000fe20000800000 */
[----:B------:R-:W-:Y:S01]  /*cf40*/  FMUL.FTZ R5, R5, c[0x0][0x23c] ;  /* 0x00008f0005057a20 */ /* 0x000fe20000410000 */
[----:B------:R-:W3:Y:S01]  /*cf50*/  MUFU.EX2 R16, R16 ;  /* 0x0000001000107308 */ /* 0x000ee20000000800 */
[----:B-1----:R-:W-:-:S02]  /*cf60*/  MOV R17, R7 ;  /* 0x0000000700117202 */ /* 0x002fc40000000f00 */
[----:B------:R-:W-:Y:S02]  /*cf70*/  FADD.FTZ R4, R204, -R4 ;  /* 0x80000004cc047221 */ /* 0x000fe40000010000 */
[----:B------:R-:W-:Y:S02]  /*cf80*/  F2FP.BF16.PACK_AB R9, R252, R17 ;  /* 0x00000011fc09723e */ /* 0x000fe400000010ff */
[----:B------:R-:W-:Y:S01]  /*cf90*/  FMUL.FTZ R4, R4, c[0x0][0x23c] ;  /* 0x00008f0004047a20 */ /* 0x000fe20000410000 */
[----:B------:R-:W1:Y:S08]  /*cfa0*/  MUFU.EX2 R15, R15 ;  /* 0x0000000f000f7308 */ /* 0x000e700000000800 */
[----:B------:R4:W5:Y:S01]  /*cfb0*/  MUFU.EX2 R13, R4 ;  /* 0x00000004000d7308 */ /* 0x0009620000000800 */
[----:B---3--:R-:W-:-:S02]  /*cfc0*/  FMUL.FTZ R144, R144, R16 ;  /* 0x0000001090907220 */ /* 0x008fc40000410000 */
[-C--:B------:R-:W-:Y:S02]  /*cfd0*/  FMUL.FTZ R145, R145, R16.reuse ;  /* 0x0000001091917220 */ /* 0x080fe40000410000 */
[-C--:B------:R-:W-:Y:S02]  /*cfe0*/  FMUL.FTZ R156, R156, R16.reuse ;  /* 0x000000109c9c7220 */ /* 0x080fe40000410000 */
[----:B------:R-:W-:Y:S01]  /*cff0*/  FMUL.FTZ R157, R157, R16 ;  /* 0x000000109d9d7220 */ /* 0x000fe20000410000 */
[----:B------:R3:W3:Y:S01]  /*d000*/  MUFU.EX2 R14, R5 ;  /* 0x00000005000e7308 */ /* 0x0006e20000000800 */
[-C--:B-1----:R-:W-:Y:S02]  /*d010*/  FMUL.FTZ R146, R146, R15.reuse ;  /* 0x0000000f92927220 */ /* 0x082fe40000410000 */
[-C--:B------:R-:W-:Y:S02]  /*d020*/  FMUL.FTZ R147, R147, R15.reuse ;  /* 0x0000000f93937220 */ /* 0x080fe40000410000 */
[----:B------:R-:W-:-:S02]  /*d030*/  FMUL.FTZ R158, R158, R15 ;  /* 0x0000000f9e9e7220 */ /* 0x000fc40000410000 */
[----:B------:R-:W-:Y:S02]  /*d040*/  FMUL.FTZ R159, R159, R15 ;  /* 0x0000000f9f9f7220 */ /* 0x000fe40000410000 */
[----:B----4-:R-:W-:Y:S01]  /*d050*/  FFMA.FTZ R4, R27, c[0x0][0x23c], -R0 ;  /* 0x00008f001b047a23 */ /* 0x010fe20000010800 */
[C---:B--2---:R-:W-:Y:S01]  /*d060*/  HMMA.16816.F32.BF16 R144, R8.reuse, R20, R144 ;  /* 0x000000140890723c */ /* 0x044fe20000041890 */
[-C--:B-----5:R-:W-:Y:S01]  /*d070*/  FMUL.FTZ R150, R150, R13.reuse ;  /* 0x0000000d96967220 */ /* 0x0a0fe20000410000 */
[----:B------:R-:W-:Y:S01]  /*d080*/  LDSM.16.MT88.4 R24, [R213+0xb000] ;  /* 0x00b00000d518783b */ /* 0x000fe20000004200 */
[----:B------:R1:W2:Y:S01]  /*d090*/  MUFU.EX2 R244, R4 ;  /* 0x0000000400f47308 */ /* 0x0002a20000000800 */
[----:B------:R-:W-:Y:S01]  /*d0a0*/  FMUL.FTZ R151, R151, R13 ;  /* 0x0000000d97977220 */ /* 0x000fe20000410000 */
[----:B---3--:R-:W-:Y:S01]  /*d0b0*/  F2FP.BF16.PACK_AB R5, R247, R245 ;  /* 0x000000f5f705723e */ /* 0x008fe200000010ff */
[-C--:B------:R-:W-:Y:S02]  /*d0c0*/  FMUL.FTZ R148, R148, R14.reuse ;  /* 0x0000000e94947220 */ /* 0x080fe40000410000 */
[----:B------:R-:W-:Y:S01]  /*d0d0*/  HMMA.16816.F32.BF16 R208, R8, R22, R156 ;  /* 0x0000001608d0723c */ /* 0x000fe2000004189c */
[----:B------:R-:W-:-:S02]  /*d0e0*/  FMUL.FTZ R149, R149, R14 ;  /* 0x0000000e95957220 */ /* 0x000fc40000410000 */
[-C--:B------:R-:W-:Y:S02]  /*d0f0*/  FMUL.FTZ R152, R152, R14.reuse ;  /* 0x0000000e98987220 */ /* 0x080fe40000410000 */
[----:B------:R-:W-:Y:S02]  /*d100*/  FMUL.FTZ R153, R153, R14 ;  /* 0x0000000e99997220 */ /* 0x000fe40000410000 */
[----:B------:R-:W-:Y:S01]  /*d110*/  FMUL.FTZ R154, R154, R13 ;  /* 0x0000000d9a9a7220 */ /* 0x000fe20000410000 */
[----:B------:R-:W-:Y:S01]  /*d120*/  MOV R159, R33 ;  /* 0x00000021009f7202 */ /* 0x000fe20000000f00 */
[----:B------:R-:W-:Y:S01]  /*d130*/  FMUL.FTZ R155, R155, R13 ;  /* 0x0000000d9b9b7220 */ /* 0x000fe20000410000 */
[----:B------:R-:W-:Y:S01]  /*d140*/  MOV R158, R32 ;  /* 0x00000020009e7202 */ /* 0x000fe20000000f00 */
[-C--:B------:R-:W-:Y:S01]  /*d150*/  FMUL.FTZ R40, R40, R14.reuse ;  /* 0x0000000e28287220 */ /* 0x080fe20000410000 */
[----:B-1----:R-:W-:Y:S01]  /*d160*/  F2FP.BF16.PACK_AB R4, R248, R249 ;  /* 0x000000f9f804723e */ /* 0x002fe200000010ff */
[----:B------:R-:W-:Y:S01]  /*d170*/  FMUL.FTZ R41, R41, R14 ;  /* 0x0000000e29297220 */ /* 0x000fe20000410000 */
[----:B--2---:R-:W-:Y:S01]  /*d180*/  F2FP.BF16.PACK_AB R7, R244, R246 ;  /* 0x000000f6f407723e */ /* 0x004fe200000010ff */
[----:B------:R-:W-:Y:S01]  /*d190*/  FMUL.FTZ R44, R44, R14 ;  /* 0x0000000e2c2c7220 */ /* 0x000fe20000410000 */
[----:B------:R-:W-:Y:S01]  /*d1a0*/  MOV R157, R31 ;  /* 0x0000001f009d7202 */ /* 0x000fe20000000f00 */
[-C--:B------:R-:W-:Y:S01]  /*d1b0*/  FMUL.FTZ R42, R42, R13.reuse ;  /* 0x0000000d2a2a7220 */ /* 0x080fe20000410000 */
[----:B------:R-:W-:Y:S01]  /*d1c0*/  MOV R156, R30 ;  /* 0x0000001e009c7202 */ /* 0x000fe20000000f00 */
[----:B------:R-:W-:Y:S01]  /*d1d0*/  FMUL.FTZ R43, R43, R13 ;  /* 0x0000000d2b2b7220 */ /* 0x000fe20000410000 */
[----:B------:R-:W1:Y:S01]  /*d1e0*/  LDSM.16.MT88.4 R28, [R217+0xa000] ;  /* 0x00a00000d91c783b */ /* 0x000e620000004200 */
[----:B------:R-:W-:Y:S01]  /*d1f0*/  HMMA.16816.F32.BF16 R148, R4, R20, R148 ;  /* 0x000000140494723c */ /* 0x000fe20000041894 */
[----:B------:R-:W-:-:S02]  /*d200*/  FMUL.FTZ R45, R45, R14 ;  /* 0x0000000e2d2d7220 */ /* 0x000fc40000410000 */
[-C--:B------:R-:W-:Y:S01]  /*d210*/  FMUL.FTZ R46, R46, R13.reuse ;  /* 0x0000000d2e2e7220 */ /* 0x080fe20000410000 */
[----:B------:R-:W-:Y:S01]  /*d220*/  LDSM.16.MT88.4 R32, [R215+0xb000] ;  /* 0x00b00000d720783b */ /* 0x000fe20000004200 */
[-C--:B------:R-:W-:Y:S02]  /*d230*/  FMUL.FTZ R47, R47, R13.reuse ;  /* 0x0000000d2f2f7220 */ /* 0x080fe40000410000 */
[-C--:B------:R-:W-:Y:S01]  /*d240*/  FMUL.FTZ R164, R164, R14.reuse ;  /* 0x0000000ea4a47220 */ /* 0x080fe20000410000 */
[----:B------:R-:W-:Y:S01]  /*d250*/  HMMA.16816.F32.BF16 R152, R4, R22, R152 ;  /* 0x000000160498723c */ /* 0x000fe20000041898 */
[----:B------:R-:W2:Y:S01]  /*d260*/  LDSM.16.MT88.4 R20, [R218+0xa000] ;  /* 0x00a00000da14783b */ /* 0x000ea20000004200 */
        /* <DEDUP_REMOVED lines=27> */
[C---:B--2---:R-:W-:Y:S01]  /*d420*/  HMMA.16816.F32.BF16 R204, R4.reuse, R20, R40 ;  /* 0x0000001404cc723c */ /* 0x044fe20000041828 */
[----:B------:R-:W1:Y:S01]  /*d430*/  LDSM.16.MT88.4 R40, [R218+0xb000] ;  /* 0x00b00000da28783b */ /* 0x000e620000004200 */
[----:B------:R-:W-:Y:S02]  /*d440*/  FMUL.FTZ R79, R79, R13 ;  /* 0x0000000d4f4f7220 */ /* 0x000fe40000410000 */
[-C--:B------:R-:W-:Y:S02]  /*d450*/  FMUL.FTZ R89, R89, R14.reuse ;  /* 0x0000000e59597220 */ /* 0x080fe40000410000 */
[-C--:B------:R-:W-:Y:S02]  /*d460*/  FMUL.FTZ R92, R92, R14.reuse ;  /* 0x0000000e5c5c7220 */ /* 0x080fe40000410000 */
        /* <DEDUP_REMOVED lines=46> */
[C---:B------:R-:W-:Y:S01]  /*d750*/  HMMA.16816.F32.BF16 R116, R8.reuse, R44, R116 ;  /* 0x0000002c0874723c */ /* 0x040fe20000041874 */
[----:B------:R-:W-:Y:S01]  /*d760*/  MOV R126, R191 ;  /* 0x000000bf007e7202 */ /* 0x000fe20000000f00 */
[-C--:B------:R-:W-:Y:S01]  /*d770*/  FMUL.FTZ R130, R130, R15.reuse ;  /* 0x0000000f82827220 */ /* 0x080fe20000410000 */
[----:B------:R1:W-:Y:S01]  /*d780*/  MUFU.EX2 R241, R4 ;  /* 0x0000000400f17308 */ /* 0x0003e20000000800 */
[----:B------:R-:W-:Y:S01]  /*d790*/  MOV R127, R192 ;  /* 0x000000c0007f7202 */ /* 0x000fe20000000f00 */
[----:B------:R-:W-:Y:S01]  /*d7a0*/  FMUL.FTZ R131, R131, R15 ;  /* 0x0000000f83837220 */ /* 0x000fe20000410000 */
[----:B------:R-:W-:Y:S01]  /*d7b0*/  MOV R125, R189 ;  /* 0x000000bd007d7202 */ /* 0x000fe20000000f00 */
[----:B------:R-:W-:Y:S01]  /*d7c0*/  FMUL.FTZ R160, R160, R16 ;  /* 0x00000010a0a07220 */ /* 0x000fe20000410000 */
[----:B------:R-:W-:Y:S01]  /*d7d0*/  MOV R124, R188 ;  /* 0x000000bc007c7202 */ /* 0x000fe20000000f00 */
[----:B------:R-:W-:Y:S01]  /*d7e0*/  FMUL.FTZ R161, R161, R16 ;  /* 0x00000010a1a17220 */ /* 0x000fe20000410000 */
[----:B------:R-:W-:Y:S01]  /*d7f0*/  HMMA.16816.F32.BF16 R36, R8, R20, R36 ;  /* 0x000000140824723c */ /* 0x000fe20000041824 */
[----:B------:R-:W-:-:S02]  /*d800*/  FMUL.FTZ R162, R162, R15 ;  /* 0x0000000fa2a27220 */ /* 0x000fc40000410000 */
[-C--:B------:R-:W-:Y:S02]  /*d810*/  FMUL.FTZ R163, R163, R15.reuse ;  /* 0x0000000fa3a37220 */ /* 0x080fe40000410000 */
[-C--:B------:R-:W-:Y:S02]  /*d820*/  FMUL.FTZ R172, R172, R16.reuse ;  /* 0x00000010acac7220 */ /* 0x080fe40000410000 */
[----:B------:R-:W-:Y:S01]  /*d830*/  FMUL.FTZ R173, R173, R16 ;  /* 0x00000010adad7220 */ /* 0x000fe20000410000 */
[----:B------:R-:W-:Y:S01]  /*d840*/  HMMA.16816.F32.BF16 R188, R8, R22, R48 ;  /* 0x0000001608bc723c */ /* 0x000fe20000041830 */
[----:B-1----:R-:W-:Y:S01]  /*d850*/  FFMA.FTZ R4, R176, c[0x0][0x23c], -R12 ;  /* 0x00008f00b0047a23 */ /* 0x002fe2000001080c */
[----:B------:R-:W-:Y:S01]  /*d860*/  LDSM.16.MT88.4 R48, [R218+0xa800] ;  /* 0x00a80000da30783b */ /* 0x000fe20000004200 */
[-C--:B------:R-:W-:Y:S02]  /*d870*/  FMUL.FTZ R174, R174, R15.reuse ;  /* 0x0000000faeae7220 */ /* 0x080fe40000410000 */
[----:B------:R-:W1:Y:S01]  /*d880*/  MUFU.EX2 R242, R4 ;  /* 0x0000000400f27308 */ /* 0x000e620000000800 */
        /* <DEDUP_REMOVED lines=9> */
[----:B------:R-:W-:Y:S01]  /*d920*/  FMUL.FTZ R66, R66, R15 ;  /* 0x0000000f42427220 */ /* 0x000fe20000410000 */
[----:B-1----:R-:W-:Y:S01]  /*d930*/  F2FP.BF16.PACK_AB R128, R242, R241 ;  /* 0x000000f1f280723e */ /* 0x002fe200000010ff */
[----:B------:R-:W-:Y:S02]  /*d940*/  FFMA.FTZ R4, R133, c[0x0][0x23c], -R12 ;  /* 0x00008f0085047a23 */ /* 0x000fe4000001080c */
[-C--:B------:R-:W-:Y:S01]  /*d950*/  FMUL.FTZ R67, R67, R15.reuse ;  /* 0x0000000f43437220 */ /* 0x080fe20000410000 */
[----:B------:R-:W-:Y:S01]  /*d960*/  HMMA.16816.F32.BF16 R192, R8, R142, R172 ;  /* 0x0000008e08c0723c */ /* 0x000fe200000418ac */
[----:B------:R1:W-:Y:S01]  /*d970*/  MUFU.EX2 R243, R4 ;  /* 0x0000000400f37308 */ /* 0x0003e20000000800 */
[-C--:B------:R-:W-:Y:S01]  /*d980*/  FMUL.FTZ R68, R68, R16.reuse ;  /* 0x0000001044447220 */ /* 0x080fe20000410000 */
[----:B------:R-:W2:Y:S01]  /*d990*/  LDSM.16.MT88.4 R172, [R215+0xa800] ;  /* 0x00a80000d7ac783b */ /* 0x000ea20000004200 */
        /* <DEDUP_REMOVED lines=9> */
[----:B-1----:R-:W-:Y:S01]  /*da30*/  FFMA.FTZ R4, R132, c[0x0][0x23c], -R12 ;  /* 0x00008f0084047a23 */ /* 0x002fe2000001080c */
[----:B------:R-:W1:Y:S01]  /*da40*/  LDSM.16.MT88.4 R64, [R217+0xa800] ;  /* 0x00a80000d940783b */ /* 0x000e620000004200 */
[----:B------:R-:W-:-:S02]  /*da50*/  FMUL.FTZ R84, R84, R16 ;  /* 0x0000001054547220 */ /* 0x000fc40000410000 */
[----:B------:R-:W3:Y:S01]  /*da60*/  MUFU.EX2 R240, R4 ;  /* 0x0000000400f07308 */ /* 0x000ee20000000800 */
[-C--:B------:R-:W-:Y:S02]  /*da70*/  FMUL.FTZ R85, R85, R16.reuse ;  /* 0x0000001055557220 */ /* 0x080fe40000410000 */
        /* <DEDUP_REMOVED lines=8> */
[----:B------:R-:W-:Y:S01]  /*db00*/  LDSM.16.MT88.4 R80, [R213+0xb800] ;  /* 0x00b80000d550783b */ /* 0x000fe20000004200 */
[----:B------:R-:W-:Y:S01]  /*db10*/  FMUL.FTZ R100, R100, R16 ;  /* 0x0000001064647220 */ /* 0x000fe20000410000 */
[----:B---3--:R-:W-:Y:S01]  /*db20*/  F2FP.BF16.PACK_AB R130, R240, R243 ;  /* 0x000000f3f082723e */ /* 0x008fe200000010ff */
[----:B------:R-:W-:-:S02]  /*db30*/  FFMA.FTZ R4, R179, c[0x0][0x23c], -R3 ;  /* 0x00008f00b3047a23 */ /* 0x000fc40000010803 */
[-C--:B------:R-:W-:Y:S01]  /*db40*/  FMUL.FTZ R101, R101, R16.reuse ;  /* 0x0000001065657220 */ /* 0x080fe20000410000 */
[C---:B------:R-:W-:Y:S01]  /*db50*/  HMMA.16816.F32.BF16 R84, R8.reuse, R32, R84 ;  /* 0x000000200854723c */ /* 0x040fe20000041854 */
[----:B------:R3:W-:Y:S01]  /*db60*/  MUFU.EX2 R178, R4 ;  /* 0x0000000400b27308 */ /* 0x0007e20000000800 */
[-C--:B------:R-:W-:Y:S02]  /*db70*/  FMUL.FTZ R102, R102, R15.reuse ;  /* 0x0000000f66667220 */ /* 0x080fe40000410000 */
[-C--:B------:R-:W-:Y:S02]  /*db80*/  FMUL.FTZ R103, R103, R15.reuse ;  /* 0x0000000f67677220 */ /* 0x080fe40000410000 */
[-C--:B------:R-:W-:Y:S02]  /*db90*/  FMUL.FTZ R112, R112, R16.reuse ;  /* 0x0000001070707220 */ /* 0x080fe40000410000 */
[----:B------:R-:W-:Y:S01]  /*dba0*/  FMUL.FTZ R113, R113, R16 ;  /* 0x0000001071717220 */ /* 0x000fe20000410000 */
[----:B------:R-:W-:Y:S01]  /*dbb0*/  HMMA.16816.F32.BF16 R32, R8, R34, R96 ;  /* 0x000000220820723c */ /* 0x000fe20000041860 */
[-C--:B------:R-:W-:Y:S01]  /*dbc0*/  FMUL.FTZ R114, R114, R15.reuse ;  /* 0x0000000f72727220 */ /* 0x080fe20000410000 */
[----:B------:R-:W-:Y:S01]  /*dbd0*/  LDSM.16.MT88.4 R96, [R215+0xb800] ;  /* 0x00b80000d760783b */ /* 0x000fe20000004200 */
[----:B------:R-:W-:-:S02]  /*dbe0*/  FMUL.FTZ R115, R115, R15 ;  /* 0x0000000f73737220 */ /* 0x000fc40000410000 */
[----:B---3--:R-:W-:-:S03]  /*dbf0*/  FFMA.FTZ R4, R177, c[0x0][0x23c], -R3 ;  /* 0x00008f00b1047a23 */ /* 0x008fc60000010803 */
[C---:B------:R-:W-:Y:S01]  /*dc00*/  HMMA.16816.F32.BF16 R100, R8.reuse, R40, R100 ;  /* 0x000000280864723c */ /* 0x040fe20000041864 */
[----:B------:R3:W4:Y:S07]  /*dc10*/  MUFU.EX2 R177, R4 ;  /* 0x0000000400b17308 */ /* 0x00072e0000000800 */
[----:B------:R-:W-:Y:S01]  /*dc20*/  HMMA.16816.F32.BF16 R24, R8, R42, R112 ;  /* 0x0000002a0818723c */ /* 0x000fe20000041870 */
[----:B------:R-:W-:Y:S01]  /*dc30*/  LDSM.16.MT88.4 R112, [R218+0xb800] ;  /* 0x00b80000da70783b */ /* 0x000fe20000004200 */
[--C-:B---3--:R-:W-:Y:S01]  /*dc40*/  FFMA.FTZ R4, R139, c[0x0][0x23c], -R3.reuse ;  /* 0x00008f008b047a23 */ /* 0x108fe20000010803 */
[----:B----4-:R-:W-:Y:S01]  /*dc50*/  F2FP.BF16.PACK_AB R129, R177, R178 ;  /* 0x000000b2b181723e */ /* 0x010fe200000010ff */
[----:B------:R-:W-:-:S02]  /*dc60*/  FFMA.FTZ R3, R138, c[0x0][0x23c], -R3 ;  /* 0x00008f008a037a23 */ /* 0x000fc40000010803 */
[----:B------:R3:W-:Y:S08]  /*dc70*/  MUFU.EX2 R179, R4 ;  /* 0x0000000400b37308 */ /* 0x0007f00000000800 */
[----:B------:R4:W5:Y:S01]  /*dc80*/  MUFU.EX2 R176, R3 ;  /* 0x0000000300b07308 */ /* 0x0009620000000800 */
[----:B---3--:R-:W3:Y:S01]  /*dc90*/  LDSM.16.MT88.4 R4, [R217+0xb800] ;  /* 0x00b80000d904783b */ /* 0x008ee20000004200 */
[----:B----4-:R-:W-:Y:S01]  /*dca0*/  FFMA.FTZ R3, R184, c[0x0][0x23c], -R2 ;  /* 0x00008f00b8037a23 */ /* 0x010fe20000010802 */
[----:B------:R-:W-:-:S02]  /*dcb0*/  MOV R184, R124 ;  /* 0x0000007c00b87202 */ /* 0x000fc40000000f00 */
[----:B------:R-:W-:-:S03]  /*dcc0*/  MOV R124, R156 ;  /* 0x0000009c007c7202 */ /* 0x000fc60000000f00 */
[----:B------:R4:W-:Y:S01]  /*dcd0*/  MUFU.EX2 R139, R3 ;  /* 0x00000003008b7308 */ /* 0x0009e20000000800 */
[----:B-----5:R-:W-:-:S07]  /*dce0*/  F2FP.BF16.PACK_AB R131, R176, R179 ;  /* 0x000000b3b083723e */ /* 0x020fce00000010ff */
[----:B--2---:R-:W-:Y:S01]  /*dcf0*/  HMMA.16816.F32.BF16 R160, R128, R172, R160 ;  /* 0x000000ac80a0723c */ /* 0x004fe200000418a0 */
[----:B----4-:R-:W-:Y:S01]  /*dd00*/  FFMA.FTZ R3, R182, c[0x0][0x23c], -R2 ;  /* 0x00008f00b6037a23 */ /* 0x010fe20000010802 */
[----:B------:R-:W-:-:S06]  /*dd10*/  MOV R182, R125 ;  /* 0x0000007d00b67202 */ /* 0x000fcc0000000f00 */
[C---:B------:R-:W-:Y:S01]  /*dd20*/  HMMA.16816.F32.BF16 R36, R128.reuse, R48, R36 ;  /* 0x000000308024723c */ /* 0x040fe20000041824 */
[----:B------:R-:W-:Y:S01]  /*dd30*/  MOV R125, R157 ;  /* 0x0000009d007d7202 */ /* 0x000fe20000000f00 */
[----:B------:R2:W4:Y:S06]  /*dd40*/  MUFU.EX2 R138, R3 ;  /* 0x00000003008a7308 */ /* 0x00052c0000000800 */
[C---:B-1----:R-:W-:Y:S08]  /*dd50*/  HMMA.16816.F32.BF16 R52, R128.reuse, R64, R52 ;  /* 0x000000408034723c */ /* 0x042ff00000041834 */
[----:B---3--:R-:W-:Y:S01]  /*dd60*/  HMMA.16816.F32.BF16 R116, R128, R4, R116 ;  /* 0x000000048074723c */ /* 0x008fe20000041874 */
[--C-:B--2---:R-:W-:Y:S01]  /*dd70*/  FFMA.FTZ R3, R181, c[0x0][0x23c], -R2.reuse ;  /* 0x00008f00b5037a23 */ /* 0x104fe20000010802 */
[----:B------:R-:W-:Y:S01]  /*dd80*/  MOV R181, R126 ;  /* 0x0000007e00b57202 */ /* 0x000fe20000000f00 */
[----:B------:R-:W-:Y:S01]  /*dd90*/  FFMA.FTZ R2, R180, c[0x0][0x23c], -R2 ;  /* 0x00008f00b4027a23 */ /* 0x000fe20000010802 */
[----:B------:R-:W-:Y:S01]  /*dda0*/  MOV R126, R127 ;  /* 0x0000007f007e7202 */ /* 0x000fe20000000f00 */
[----:B------:R1:W-:Y:S01]  /*ddb0*/  MUFU.EX2 R133, R3 ;  /* 0x0000000300857308 */ /* 0x0003e20000000800 */
[----:B------:R-:W-:-:S02]  /*ddc0*/  MOV R127, R159 ;  /* 0x0000009f007f7202 */ /* 0x000fc40000000f00 */
[C---:B------:R-:W-:Y:S01]  /*ddd0*/  HMMA.16816.F32.BF16 R68, R128.reuse, R80, R68 ;  /* 0x000000508044723c */ /* 0x040fe20000041844 */
[----:B------:R-:W-:Y:S02]  /*dde0*/  MOV R180, R158 ;  /* 0x0000009e00b47202 */ /* 0x000fe40000000f00 */
[----:B------:R-:W2:Y:S02]  /*ddf0*/  LDSM.16.MT88.4 R156, [R213+0xa800] ;  /* 0x00a80000d59c783b */ /* 0x000ea40000004200 */
[----:B------:R3:W-:Y:S03]  /*de00*/  MUFU.EX2 R132, R2 ;  /* 0x0000000200847308 */ /* 0x0007e60000000800 */
[----:B------:R-:W-:Y:S01]  /*de10*/  HMMA.16816.F32.BF16 R84, R128, R96, R84 ;  /* 0x000000608054723c */ /* 0x000fe20000041854 */
[----:B-1----:R-:W-:-:S07]  /*de20*/  MOV R3, R125 ;  /* 0x0000007d00037202 */ /* 0x002fce0000000f00 */
[----:B------:R-:W-:Y:S01]  /*de30*/  HMMA.16816.F32.BF16 R100, R128, R112, R100 ;  /* 0x000000708064723c */ /* 0x000fe20000041864 */
[----:B---3--:R-:W-:Y:S01]  /*de40*/  FFMA.FTZ R2, R186, c[0x0][0x23c], -R0 ;  /* 0x00008f00ba027a23 */ /* 0x008fe20000010800 */
[----:B------:R-:W-:-:S03]  /*de50*/  MOV R186, R19 ;  /* 0x0000001300ba7202 */ /* 0x000fc60000000f00 */
[----:B------:R1:W-:Y:S02]  /*de60*/  MUFU.EX2 R19, R2 ;  /* 0x0000000200137308 */ /* 0x0003e40000000800 */
[--C-:B-1----:R-:W-:Y:S01]  /*de70*/  FFMA.FTZ R2, R185, c[0x0][0x23c], -R0.reuse ;  /* 0x00008f00b9027a23 */ /* 0x102fe20000010800 */
[----:B------:R-:W-:Y:S01]  /*de80*/  MOV R185, R18 ;  /* 0x0000001200b97202 */ /* 0x000fe20000000f00 */
[----:B--2---:R-:W-:Y:S04]  /*de90*/  HMMA.16816.F32.BF16 R144, R128, R156, R144 ;  /* 0x0000009c8090723c */ /* 0x004fe80000041890 */
[----:B------:R1:W2:Y:S02]  /*dea0*/  MUFU.EX2 R18, R2 ;  /* 0x0000000200127308 */ /* 0x0002a40000000800 */
[--C-:B-1----:R-:W-:Y:S01]  /*deb0*/  FFMA.FTZ R2, R187, c[0x0][0x23c], -R0.reuse ;  /* 0x00008f00bb027a23 */ /* 0x102fe20000010800 */
[----:B------:R-:W-:Y:S01]  /*dec0*/  MOV R187, R124 ;  /* 0x0000007c00bb7202 */ /* 0x000fe20000000f00 */
[----:B------:R-:W-:Y:S01]  /*ded0*/  FFMA.FTZ R0, R183, c[0x0][0x23c], -R0 ;  /* 0x00008f00b7007a23 */ /* 0x000fe20000010800 */
[----:B------:R-:W-:-:S03]  /*dee0*/  MOV R183, R17 ;  /* 0x0000001100b77202 */ /* 0x000fc60000000f00 */
[----:B------:R1:W-:Y:S01]  /*def0*/  MUFU.EX2 R17, R2 ;  /* 0x0000000200117308 */ /* 0x0003e20000000800 */
[----:B----4-:R-:W-:Y:S02]  /*df00*/  F2FP.BF16.PACK_AB R124, R138, R139 ;  /* 0x0000008b8a7c723e */ /* 0x010fe400000010ff */
[----:B--2---:R-:W-:Y:S01]  /*df10*/  F2FP.BF16.PACK_AB R125, R18, R19 ;  /* 0x00000013127d723e */ /* 0x004fe200000010ff */
[----:B------:R-:W-:-:S04]  /*df20*/  FFMA.FTZ R3, R3, R15, R183 ;  /* 0x0000000f03037223 */ /* 0x000fc800000100b7 */
[----:B------:R2:W3:Y:S01]  /*df30*/  MUFU.EX2 R12, R0 ;  /* 0x00000000000c7308 */ /* 0x0004e20000000800 */
[----:B------:R-:W-:-:S04]  /*df40*/  FADD.FTZ R3, R252, R3 ;  /* 0x00000003fc037221 */ /* 0x000fc80000010000 */
[----:B------:R-:W-:Y:S01]  /*df50*/  FADD.FTZ R3, R181, R3 ;  /* 0x00000003b5037221 */ /* 0x000fe20000010000 */
[----:B-1----:R-:W-:-:S03]  /*df60*/  MOV R2, R126 ;  /* 0x0000007e00027202 */ /* 0x002fc60000000f00 */
[----:B------:R-:W-:Y:S01]  /*df70*/  FADD.FTZ R3, R184, R3 ;  /* 0x00000003b8037221 */ /* 0x000fe20000010000 */
[----:B------:R-:W-:-:S03]  /*df80*/  F2FP.BF16.PACK_AB R126, R132, R133 ;  /* 0x00000085847e723e */ /* 0x000fc600000010ff */
[----:B------:R-:W-:Y:S01]  /*df90*/  FADD.FTZ R3, R178, R3 ;  /* 0x00000003b2037221 */ /* 0x000fe20000010000 */
[----:B--2---:R-:W-:-:S03]  /*dfa0*/  MOV R0, R127 ;  /* 0x0000007f00007202 */ /* 0x004fc60000000f00 */
[----:B------:R-:W-:Y:S01]  /*dfb0*/  FADD.FTZ R3, R177, R3 ;  /* 0x00000003b1037221 */ /* 0x000fe20000010000 */
[----:B---3--:R-:W-:Y:S01]  /*dfc0*/  F2FP.BF16.PACK_AB R127, R12, R17 ;  /* 0x000000110c7f723e */ /* 0x008fe200000010ff */
[----:B------:R-:W-:Y:S02]  /*dfd0*/  FFMA.FTZ R8, R2, R16, R0 ;  /* 0x0000001002087223 */ /* 0x000fe40000010000 */
[----:B------:R-:W-:-:S04]  /*dfe0*/  FFMA.FTZ R2, R187, R14, R249 ;  /* 0x0000000ebb027223 */ /* 0x000fc800000100f9 */
[C---:B------:R-:W-:Y:S01]  /*dff0*/  HMMA.16816.F32.BF16 R120, R124.reuse, R4, R120 ;  /* 0x000000047c78723c */ /* 0x040fe20000041878 */
[----:B------:R-:W-:Y:S02]  /*e000*/  FFMA.FTZ R0, R185, R13, R245 ;  /* 0x0000000db9007223 */ /* 0x000fe400000100f5 */
[----:B------:R-:W-:Y:S02]  /*e010*/  FADD.FTZ R2, R248, R2 ;  /* 0x00000002f8027221 */ /* 0x000fe40000010000 */
[----:B------:R-:W-:Y:S02]  /*e020*/  FADD.FTZ R0, R247, R0 ;  /* 0x00000000f7007221 */ /* 0x000fe40000010000 */
        /* <DEDUP_REMOVED lines=25> */
[----:B------:R1:W-:Y:S01]  /*e1c0*/  STL [R1], R244 ;  /* 0x000000f401007387 */ /* 0x0003e20000100800 */
        /* <DEDUP_REMOVED lines=541> */
.L_x_2345:
[----:B------:R-:W-:Y:S05]  /*103a0*/  BSYNC B0 ;  /* 0x0000000000007941 */ /* 0x000fea0003800000 */
.L_x_2344:
[----:B------:R-:W0:Y:S02]  /*103b0*/  LDGDEPBAR ;  /* 0x00000000000079af */ /* 0x000e240000000000 */
.L_x_2343:
        /* <DEDUP_REMOVED lines=156> */
[-C--:B------:R-:W-:Y:S01]  /*10d80*/  FMUL.FTZ R57, R57, R14.reuse ;  /* 0x0000000e39397220 */ /* 0x080fe20000410000 */
        /* <DEDUP_REMOVED lines=84> */
[-C--:B------:R-:W-:Y:S02]  /*112d0*/  FMUL.FTZ R55, R55, R15.reuse ;  /* 0x0000000f37377220 */ /* 0x080fe40000410000 */
[-C--:B------:R-:W-:Y:S02]  /*112e0*/  FMUL.FTZ R64, R64, R16.reuse ;  /* 0x0000001040407220 */ /* 0x080fe40000410000 */
[----:B------:R-:W-:Y:S02]  /*112f0*/  FMUL.FTZ R65, R65, R16 ;  /* 0x0000001041417220 */ /* 0x000fe40000410000 */
[--C-:B------:R-:W-:Y:S01]  /*11300*/  FFMA.FTZ R4, R142, c[0x0][0x23c], -R3.reuse ;  /* 0x00008f008e047a23 */ /* 0x100fe20000010803 */
[----:B------:R-:W-:Y:S01]  /*11310*/  MOV R124, R190 ;  /* 0x000000be007c7202 */ /* 0x000fe20000000f00 */
[----:B------:R-:W-:Y:S01]  /*11320*/  FMUL.FTZ R66, R66, R15 ;  /* 0x0000000f42427220 */ /* 0x000fe20000410000 */
        /* <DEDUP_REMOVED lines=13> */
[----:B------:R-:W-:Y:S01]  /*11400*/  FMUL.FTZ R80, R80, R16 ;  /* 0x0000001050507220 */ /* 0x000fe20000410000 */
[----:B------:R-:W-:Y:S01]  /*11410*/  MOV R33, R188 ;  /* 0x000000bc00217202 */ /* 0x000fe20000000f00 */
[-C--:B------:R-:W-:Y:S01]  /*11420*/  FMUL.FTZ R81, R81, R16.reuse ;  /* 0x0000001051517220 */ /* 0x080fe20000410000 */
        /* <DEDUP_REMOVED lines=699> */
.L_x_2348:
[----:B------:R-:W-:Y:S05]  /*13fe0*/  BSYNC B0 ;  /* 0x0000000000007941 */ /* 0x000fea0003800000 */
.L_x_2347:
[----:B------:R-:W0:Y:S02]  /*13ff0*/  LDGDEPBAR ;  /* 0x00000000000079af */ /* 0x000e240000000000 */
.L_x_2346:
        /* <DEDUP_REMOVED lines=41> */
[----:B------:R-:W-:-:S02]  /*14290*/  MOV R190, R29 ;  /* 0x0000001d00be7202 */ /* 0x000fc40000000f00 */
[----:B------:R-:W-:Y:S02]  /*142a0*/  MOV R192, R28 ;  /* 0x0000001c00c07202 */ /* 0x000fe40000000f00 */
[----:B-1----:R-:W-:Y:S02]  /*142b0*/  FMNMX.FTZ R2, R6, R2, !PT ;  /* 0x0000000206027209 */ /* 0x002fe40007810000 */
[----:B--2---:R-:W-:-:S03]  /*142c0*/  FMNMX.FTZ R0, R0, R4, !PT ;  /* 0x0000000400007209 */ /* 0x004fc60007810000 */
[----:B------:R-:W1:Y:S01]  /*142d0*/  SHFL.BFLY PT, R134, R2, 0x1, 0x1f ;  /* 0x0c201f0002867f89 */ /* 0x000e6200000e0000 */
[----:B------:R-:W-:Y:S02]  /*142e0*/  FMNMX.FTZ R4, R183, R3, !PT ;  /* 0x00000003b7047209 */ /* 0x000fe40007810000 */
[----:B---3--:R-:W-:Y:S01]  /*142f0*/  FMNMX.FTZ R136, R136, R5, !PT ;  /* 0x0000000588887209 */ /* 0x008fe20007810000 */
[----:B------:R-:W2:Y:S03]  /*14300*/  SHFL.BFLY PT, R135, R0, 0x1, 0x1f ;  /* 0x0c201f0000877f89 */ /* 0x000ea600000e0000 */
[C---:B------:R-:W-:Y:S01]  /*14310*/  FSETP.NEU.FTZ.AND P3, PT, R136.reuse, -INF , PT ;  /* 0xff8000008800780b */ /* 0x040fe20003f7d000 */
[----:B------:R-:W3:Y:S01]  /*14320*/  SHFL.BFLY PT, R5, R4, 0x2, 0x1f ;  /* 0x0c401f0004057f89 */ /* 0x000ee200000e0000 */
[----:B------:R-:W-:-:S05]  /*14330*/  FMUL.FTZ R12, R136, c[0x0][0x23c] ;  /* 0x00008f00880c7a20 */ /* 0x000fca0000410000 */
[----:B------:R-:W-:-:S05]  /*14340*/  FSEL R12, R12, RZ, P3 ;  /* 0x000000ff0c0c7208 */ /* 0x000fca0001800000 */
[--C-:B------:R-:W-:Y:S02]  /*14350*/  FFMA.FTZ R16, R16, c[0x0][0x23c], -R12.reuse ;  /* 0x00008f0010107a23 */ /* 0x100fe4000001080c */
[--C-:B------:R-:W-:Y:S02]  /*14360*/  FFMA.FTZ R15, R15, c[0x0][0x23c], -R12.reuse ;  /* 0x00008f000f0f7a23 */ /* 0x100fe4000001080c */
[----:B------:R-:W-:Y:S01]  /*14370*/  MUFU.EX2 R7, R16 ;  /* 0x0000001000077308 */ /* 0x000fe20000000800 */
[----:B-1----:R-:W-:Y:S01]  /*14380*/  FMNMX.FTZ R134, R2, R134, !PT ;  /* 0x0000008602867209 */ /* 0x002fe20007810000 */
[--C-:B------:R-:W-:Y:S02]  /*14390*/  FFMA.FTZ R13, R13, c[0x0][0x23c], -R12.reuse ;  /* 0x00008f000d0d7a23 */ /* 0x100fe4000001080c */
[----:B------:R-:W-:Y:S01]  /*143a0*/  FFMA.FTZ R11, R11, c[0x0][0x23c], -R12 ;  /* 0x00008f000b0b7a23 */ /* 0x000fe2000001080c */
[C---:B------:R-:W-:Y:S01]  /*143b0*/  FSETP.NEU.FTZ.AND P1, PT, R134.reuse, -INF , PT ;  /* 0xff8000008600780b */ /* 0x040fe20003f3d000 */
[----:B------:R-:W-:Y:S01]  /*143c0*/  FMUL.FTZ R2, R134, c[0x0][0x23c] ;  /* 0x00008f0086027a20 */ /* 0x000fe20000410000 */
[----:B--2---:R-:W-:Y:S01]  /*143d0*/  FMNMX.FTZ R135, R0, R135, !PT ;  /* 0x0000008700877209 */ /* 0x004fe20007810000 */
[----:B------:R-:W-:Y:S01]  /*143e0*/  MUFU.EX2 R32, R15 ;  /* 0x0000000f00207308 */ /* 0x000fe20000000800 */
[----:B---3--:R-:W-:-:S02]  /*143f0*/  FMNMX.FTZ R4, R5, R4, !PT ;  /* 0x0000000405047209 */ /* 0x008fc40007810000 */
[----:B------:R-:W-:Y:S01]  /*14400*/  FSEL R2, R2, RZ, P1 ;  /* 0x000000ff02027208 */ /* 0x000fe20000800000 */
[C---:B------:R-:W-:Y:S01]  /*14410*/  FMUL.FTZ R3, R135.reuse, c[0x0][0x23c] ;  /* 0x00008f0087037a20 */ /* 0x040fe20000410000 */
[----:B------:R-:W-:Y:S01]  /*14420*/  FSETP.NEU.FTZ.AND P2, PT, R135, -INF , PT ;  /* 0xff8000008700780b */ /* 0x000fe20003f5d000 */
[----:B------:R-:W1:Y:S01]  /*14430*/  SHFL.BFLY PT, R137, R4, 0x1, 0x1f ;  /* 0x0c201f0004897f89 */ /* 0x000e6200000e0000 */
[----:B------:R-:W-:Y:S01]  /*14440*/  FSEL R6, R134, RZ, P1 ;  /* 0x000000ff86067208 */ /* 0x000fe20000800000 */
[--C-:B------:R-:W-:Y:S01]  /*14450*/  FFMA.FTZ R0, R23, c[0x0][0x23c], -R2.reuse ;  /* 0x00008f0017007a23 */ /* 0x100fe20000010802 */
[----:B------:R-:W-:Y:S01]  /*14460*/  FSEL R3, R3, RZ, P2 ;  /* 0x000000ff03037208 */ /* 0x000fe20001000000 */
[--C-:B------:R-:W-:Y:S01]  /*14470*/  FFMA.FTZ R22, R22, c[0x0][0x23c], -R2.reuse ;  /* 0x00008f0016167a23 */ /* 0x100fe20000010802 */
[----:B------:R-:W2:Y:S01]  /*14480*/  MUFU.EX2 R189, R13 ;  /* 0x0000000d00bd7308 */ /* 0x000ea20000000800 */
[----:B------:R-:W-:Y:S02]  /*14490*/  FFMA.FTZ R21, R21, c[0x0][0x23c], -R2 ;  /* 0x00008f0015157a23 */ /* 0x000fe40000010802 */
[----:B------:R-:W-:-:S02]  /*144a0*/  FFMA.FTZ R20, R20, c[0x0][0x23c], -R3 ;  /* 0x00008f0014147a23 */ /* 0x000fc40000010803 */
[--C-:B------:R-:W-:Y:S02]  /*144b0*/  FFMA.FTZ R14, R14, c[0x0][0x23c], -R3.reuse ;  /* 0x00008f000e0e7a23 */ /* 0x100fe40000010803 */
[--C-:B------:R-:W-:Y:S01]  /*144c0*/  FFMA.FTZ R19, R19, c[0x0][0x23c], -R3.reuse ;  /* 0x00008f0013137a23 */ /* 0x100fe20000010803 */
[----:B------:R3:W-:Y:S01]  /*144d0*/  MUFU.EX2 R248, R0 ;  /* 0x0000000000f87308 */ /* 0x0007e20000000800 */
[----:B------:R-:W-:Y:S02]  /*144e0*/  FFMA.FTZ R18, R18, c[0x0][0x23c], -R3 ;  /* 0x00008f0012127a23 */ /* 0x000fe40000010803 */
[----:B------:R-:W-:-:S05]  /*144f0*/  FFMA.FTZ R17, R17, c[0x0][0x23c], -R2 ;  /* 0x00008f0011117a23 */ /* 0x000fca0000010802 */
[----:B------:R-:W-:Y:S01]  /*14500*/  MUFU.EX2 R252, R20 ;  /* 0x0000001400fc7308 */ /* 0x000fe20000000800 */
[----:B--2---:R-:W-:Y:S02]  /*14510*/  F2FP.BF16.PACK_AB R10, R189, R32 ;  /* 0x00000020bd0a723e */ /* 0x004fe400000010ff */
[----:B-1----:R-:W-:-:S04]  /*14520*/  FMNMX.FTZ R137, R4, R137, !PT ;  /* 0x0000008904897209 */ /* 0x002fc80007810000 */
[C---:B------:R-:W-:Y:S01]  /*14530*/  FSETP.NEU.FTZ.AND P0, PT, R137.reuse, -INF , PT ;  /* 0xff8000008900780b */ /* 0x040fe20003f1d000 */
[----:B---3--:R-:W-:Y:S01]  /*14540*/  FMUL.FTZ R0, R137, c[0x0][0x23c] ;  /* 0x00008f0089007a20 */ /* 0x008fe20000410000 */
[----:B------:R-:W-:Y:S04]  /*14550*/  MUFU.EX2 R250, R22 ;  /* 0x0000001600fa7308 */ /* 0x000fe80000000800 */
[----:B------:R-:W-:-:S04]  /*14560*/  FSEL R0, R0, RZ, P0 ;  /* 0x000000ff00007208 */ /* 0x000fc80000000000 */
[----:B------:R1:W2:Y:S01]  /*14570*/  MUFU.EX2 R251, R21 ;  /* 0x0000001500fb7308 */ /* 0x0002a20000000800 */
[--C-:B------:R-:W-:Y:S02]  /*14580*/  FFMA.FTZ R4, R25, c[0x0][0x23c], -R0.reuse ;  /* 0x00008f0019047a23 */ /* 0x100fe40000010800 */
[----:B------:R-:W-:-:S05]  /*14590*/  FFMA.FTZ R5, R24, c[0x0][0x23c], -R0 ;  /* 0x00008f0018057a23 */ /* 0x000fca0000010800 */
[----:B------:R3:W-:Y:S08]  /*145a0*/  MUFU.EX2 R245, R4 ;  /* 0x0000000400f57308 */ /* 0x0007f00000000800 */
[----:B------:R4:W-:Y:S01]  /*145b0*/  MUFU.EX2 R246, R5 ;  /* 0x0000000500f67308 */ /* 0x0009e20000000800 */
[----:B-1----:R-:W1:Y:S01]  /*145c0*/  LDSM.16.MT88.4 R20, [R213+0xa000] ;  /* 0x00a00000d514783b */ /* 0x002e620000004200 */
[----:B---3--:R-:W-:-:S06]  /*145d0*/  FFMA.FTZ R4, R26, c[0x0][0x23c], -R0 ;  /* 0x00008f001a047a23 */ /* 0x008fcc0000010800 */
[----:B------:R-:W-:Y:S01]  /*145e0*/  MUFU.EX2 R8, R14 ;  /* 0x0000000e00087308 */ /* 0x000fe20000000800 */
[----:B----4-:R-:W-:-:S07]  /*145f0*/  FSEL R5, R135, RZ, P2 ;  /* 0x000000ff87057208 */ /* 0x010fce0001000000 */
[----:B------:R3:W-:Y:S08]  /*14600*/  MUFU.EX2 R247, R4 ;  /* 0x0000000400f77308 */ /* 0x0007f00000000800 */
[----:B------:R-:W-:Y:S01]  /*14610*/  MUFU.EX2 R33, R11 ;  /* 0x0000000b00217308 */ /* 0x000fe20000000800 */
[----:B---3--:R-:W-:-:S07]  /*14620*/  FSEL R4, R136, RZ, P3 ;  /* 0x000000ff88047208 */ /* 0x008fce0001800000 */
[----:B------:R3:W-:Y:S01]  /*14630*/  MUFU.EX2 R191, R19 ;  /* 0x0000001300bf7308 */ /* 0x0007e20000000800 */
[----:B------:R-:W-:-:S04]  /*14640*/  FADD.FTZ R4, R207, -R4 ;  /* 0x80000004cf047221 */ /* 0x000fc80000010000 */
[----:B------:R-:W-:-:S03]  /*14650*/  FMUL.FTZ R16, R4, c[0x0][0x23c] ;  /* 0x00008f0004107a20 */ /* 0x000fc60000410000 */
[----:B------:R-:W4:Y:S01]  /*14660*/  MUFU.EX2 R188, R18 ;  /* 0x0000001200bc7308 */ /* 0x000f220000000800 */
[----:B------:R-:W-:Y:S02]  /*14670*/  FADD.FTZ R4, R206, -R5 ;  /* 0x80000005ce047221 */ /* 0x000fe40000010000 */
[----:B------:R-:W-:Y:S01]  /*14680*/  FADD.FTZ R5, R205, -R6 ;  /* 0x80000006cd057221 */ /* 0x000fe20000010000 */
[----:B--2---:R-:W-:Y:S01]  /*14690*/  F2FP.BF16.PACK_AB R6, R251, R250 ;  /* 0x000000fafb06723e */ /* 0x004fe200000010ff */
[----:B------:R-:W-:Y:S01]  /*146a0*/  FMUL.FTZ R15, R4, c[0x0][0x23c] ;  /* 0x00008f00040f7a20 */ /* 0x000fe20000410000 */
[----:B------:R-:W-:Y:S01]  /*146b0*/  FSEL R4, R137, RZ, P0 ;  /* 0x000000ff89047208 */ /* 0x000fe20000000000 */
[----:B------:R-:W-:Y:S01]  /*146c0*/  FMUL.FTZ R5, R5, c[0x0][0x23c] ;  /* 0x00008f0005057a20 */ /* 0x000fe20000410000 */
[----:B------:R2:W-:Y:S01]  /*146d0*/  MUFU.EX2 R249, R17 ;  /* 0x0000001100f97308 */ /* 0x0005e20000000800 */
[----:B---3--:R-:W-:Y:S02]  /*146e0*/  MOV R19, R7 ;  /* 0x0000000700137202 */ /* 0x008fe40000000f00 */
[----:B------:R-:W-:-:S04]  /*146f0*/  FADD.FTZ R4, R204, -R4 ;  /* 0x80000004cc047221 */ /* 0x000fc80000010000 */
[----:B------:R-:W-:Y:S01]  /*14700*/  FMUL.FTZ R4, R4, c[0x0][0x23c] ;  /* 0x00008f0004047a20 */ /* 0x000fe20000410000 */
[----:B------:R-:W3:Y:S01]  /*14710*/  MUFU.EX2 R16, R16 ;  /* 0x0000001000107308 */ /* 0x000ee20000000800 */
[----:B----4-:R-:W-:Y:S02]  /*14720*/  F2FP.BF16.PACK_AB R11, R188, R191 ;  /* 0x000000bfbc0b723e */ /* 0x010fe400000010ff */
[----:B------:R-:W-:-:S05]  /*14730*/  MOV R18, R190 ;  /* 0x000000be00127202 */ /* 0x000fca0000000f00 */
[----:B------:R4:W5:Y:S01]  /*14740*/  MUFU.EX2 R13, R4 ;  /* 0x00000004000d7308 */ /* 0x0009620000000800 */
[----:B--2---:R-:W-:Y:S02]  /*14750*/  MOV R17, R8 ;  /* 0x0000000800117202 */ /* 0x004fe40000000f00 */
[----:B------:R-:W-:Y:S02]  /*14760*/  F2FP.BF16.PACK_AB R8, R19, R33 ;  /* 0x000000211308723e */ /* 0x000fe400000010ff */
[----:B------:R-:W-:-:S03]  /*14770*/  F2FP.BF16.PACK_AB R9, R252, R17 ;  /* 0x00000011fc09723e */ /* 0x000fc600000010ff */
[----:B------:R-:W2:Y:S01]  /*14780*/  MUFU.EX2 R15, R15 ;  /* 0x0000000f000f7308 */ /* 0x000ea20000000800 */
[-C--:B---3--:R-:W-:Y:S02]  /*14790*/  FMUL.FTZ R144, R144, R16.reuse ;  /* 0x0000001090907220 */ /* 0x088fe40000410000 */
[-C--:B------:R-:W-:Y:S02]  /*147a0*/  FMUL.FTZ R145, R145, R16.reuse ;  /* 0x0000001091917220 */ /* 0x080fe40000410000 */
[-C--:B------:R-:W-:Y:S02]  /*147b0*/  FMUL.FTZ R156, R156, R16.reuse ;  /* 0x000000109c9c7220 */ /* 0x080fe40000410000 */
[----:B------:R-:W-:Y:S01]  /*147c0*/  FMUL.FTZ R157, R157, R16 ;  /* 0x000000109d9d7220 */ /* 0x000fe20000410000 */
[----:B------:R3:W1:Y:S01]  /*147d0*/  MUFU.EX2 R14, R5 ;  /* 0x00000005000e7308 */ /* 0x0006620000000800 */
[----:B----4-:R-:W-:Y:S02]  /*147e0*/  FFMA.FTZ R4, R27, c[0x0][0x23c], -R0 ;  /* 0x00008f001b047a23 */ /* 0x010fe40000010800 */
[-C--:B-----5:R-:W-:Y:S01]  /*147f0*/  FMUL.FTZ R150, R150, R13.reuse ;  /* 0x0000000d96967220 */ /* 0x0a0fe20000410000 */
[----:B------:R-:W-:Y:S01]  /*14800*/  LDSM.16.MT88.4 R24, [R213+0xb000] ;  /* 0x00b00000d518783b */ /* 0x000fe20000004200 */
[----:B------:R-:W-:-:S02]  /*14810*/  FMUL.FTZ R151, R151, R13 ;  /* 0x0000000d97977220 */ /* 0x000fc40000410000 */
[----:B------:R-:W-:Y:S01]  /*14820*/  FMUL.FTZ R154, R154, R13 ;  /* 0x0000000d9a9a7220 */ /* 0x000fe20000410000 */
[----:B------:R4:W5:Y:S01]  /*14830*/  MUFU.EX2 R244, R4 ;  /* 0x0000000400f47308 */ /* 0x0009620000000800 */
[-C--:B--2---:R-:W-:Y:S02]  /*14840*/  FMUL.FTZ R146, R146, R15.reuse ;  /* 0x0000000f92927220 */ /* 0x084fe40000410000 */
[----:B------:R-:W-:Y:S02]  /*14850*/  FMUL.FTZ R147, R147, R15 ;  /* 0x0000000f93937220 */ /* 0x000fe40000410000 */
[----:B------:R-:W-:Y:S02]  /*14860*/  FMUL.FTZ R155, R155, R13 ;  /* 0x0000000d9b9b7220 */ /* 0x000fe40000410000 */
[----:B------:R-:W-:Y:S01]  /*14870*/  FMUL.FTZ R158, R158, R15 ;  /* 0x0000000f9e9e7220 */ /* 0x000fe20000410000 */
[----:B---3--:R-:W-:Y:S01]  /*14880*/  F2FP.BF16.PACK_AB R5, R247, R245 ;  /* 0x000000f5f705723e */ /* 0x008fe200000010ff */
[-C--:B-1----:R-:W-:Y:S01]  /*14890*/  FMUL.FTZ R148, R148, R14.reuse ;  /* 0x0000000e94947220 */ /* 0x082fe20000410000 */
[----:B------:R-:W-:Y:S01]  /*148a0*/  HMMA.16816.F32.BF16 R144, R8, R20, R144 ;  /* 0x000000140890723c */ /* 0x000fe20000041890 */
[----:B------:R-:W-:-:S02]  /*148b0*/  FMUL.FTZ R149, R149, R14 ;  /* 0x0000000e95957220 */ /* 0x000fc40000410000 */
[-C--:B------:R-:W-:Y:S02]  /*148c0*/  FMUL.FTZ R152, R152, R14.reuse ;  /* 0x0000000e98987220 */ /* 0x080fe40000410000 */
[----:B------:R-:W-:Y:S01]  /*148d0*/  FMUL.FTZ R153, R153, R14 ;  /* 0x0000000e99997220 */ /* 0x000fe20000410000 */
[----:B----4-:R-:W-:Y:S01]  /*148e0*/  F2FP.BF16.PACK_AB R4, R248, R249 ;  /* 0x000000f9f804723e */ /* 0x010fe200000010ff */
[----:B------:R-:W-:Y:S01]  /*148f0*/  FMUL.FTZ R159, R159, R15 ;  /* 0x0000000f9f9f7220 */ /* 0x000fe20000410000 */
[----:B-----5:R-:W-:Y:S01]  /*14900*/  F2FP.BF16.PACK_AB R7, R244, R246 ;  /* 0x000000f6f407723e */ /* 0x020fe200000010ff */
        /* <DEDUP_REMOVED lines=15> */
[----:B------:R-:W-:Y:S01]  /*14a00*/  LDSM.16.MT88.4 R32, [R215+0xb000] ;  /* 0x00b00000d720783b */ /* 0x000fe20000004200 */
[----:B------:R-:W-:Y:S01]  /*14a10*/  HMMA.16816.F32.BF16 R152, R4, R22, R152 ;  /* 0x000000160498723c */ /* 0x000fe20000041898 */
[----:B------:R-:W-:Y:S01]  /*14a20*/  MOV R156, R30 ;  /* 0x0000001e009c7202 */ /* 0x000fe20000000f00 */
[-C--:B------:R-:W-:Y:S01]  /*14a30*/  FMUL.FTZ R166, R166, R13.reuse ;  /* 0x0000000da6a67220 */ /* 0x080fe20000410000 */
[----:B------:R-:W1:Y:S01]  /*14a40*/  LDSM.16.MT88.4 R20, [R218+0xa000] ;  /* 0x00a00000da14783b */ /* 0x000e620000004200 */
[----:B------:R-:W-:-:S02]  /*14a50*/  FMUL.FTZ R167, R167, R13 ;  /* 0x0000000da7a77220 */ /* 0x000fc40000410000 */
[-C--:B------:R-:W-:Y:S01]  /*14a60*/  FMUL.FTZ R168, R168, R14.reuse ;  /* 0x0000000ea8a87220 */ /* 0x080fe20000410000 */
[----:B------:R-:W2:Y:S01]  /*14a70*/  LDSM.16.MT88.4 R28, [R217+0xa000] ;  /* 0x00a00000d91c783b */ /* 0x000ea20000004200 */
        /* <DEDUP_REMOVED lines=20> */
[C---:B-1----:R-:W-:Y:S01]  /*14bc0*/  HMMA.16816.F32.BF16 R204, R4.reuse, R20, R40 ;  /* 0x0000001404cc723c */ /* 0x042fe20000041828 */
[----:B------:R-:W1:Y:S01]  /*14bd0*/  LDSM.16.MT88.4 R40, [R218+0xb000] ;  /* 0x00b00000da28783b */ /* 0x000e620000004200 */
[-C--:B------:R-:W-:Y:S02]  /*14be0*/  FMUL.FTZ R78, R78, R13.reuse ;  /* 0x0000000d4e4e7220 */ /* 0x080fe40000410000 */
[----:B------:R-:W-:Y:S02]  /*14bf0*/  FMUL.FTZ R79, R79, R13 ;  /* 0x0000000d4f4f7220 */ /* 0x000fe40000410000 */
[-C--:B------:R-:W-:Y:S02]  /*14c00*/  FMUL.FTZ R89, R89, R14.reuse ;  /* 0x0000000e59597220 */ /* 0x080fe40000410000 */
[----:B------:R-:W-:Y:S01]  /*14c10*/  HMMA.16816.F32.BF16 R200, R4, R22, R44 ;  /* 0x0000001604c8723c */ /* 0x000fe2000004182c */
[----:B------:R-:W3:Y:S01]  /*14c20*/  LDSM.16.MT88.4 R44, [R217+0xb000] ;  /* 0x00b00000d92c783b */ /* 0x000ee20000004200 */
[----:B------:R-:W-:-:S02]  /*14c30*/  FMUL.FTZ R92, R92, R14 ;  /* 0x0000000e5c5c7220 */ /* 0x000fc40000410000 */
[-C--:B------:R-:W-:Y:S02]  /*14c40*/  FMUL.FTZ R93, R93, R14.reuse ;  /* 0x0000000e5d5d7220 */ /* 0x080fe40000410000 */
[-C--:B------:R-:W-:Y:S02]  /*14c50*/  FMUL.FTZ R90, R90, R13.reuse ;  /* 0x0000000d5a5a7220 */ /* 0x080fe40000410000 */
[-C--:B------:R-:W-:Y:S01]  /*14c60*/  FMUL.FTZ R91, R91, R13.reuse ;  /* 0x0000000d5b5b7220 */ /* 0x080fe20000410000 */
[----:B--2---:R-:W-:Y:S01]  /*14c70*/  HMMA.16816.F32.BF16 R56, R4, R28, R56 ;  /* 0x0000001c0438723c */ /* 0x004fe20000041838 */
        /* <DEDUP_REMOVED lines=51> */
[----:B------:R-:W-:Y:S01]  /*14fb0*/  FMUL.FTZ R37, R37, R16 ;  /* 0x0000001025257220 */ /* 0x000fe20000410000 */
[----:B------:R1:W-:Y:S01]  /*14fc0*/  MUFU.EX2 R241, R4 ;  /* 0x0000000400f17308 */ /* 0x0003e20000000800 */
        /* <DEDUP_REMOVED lines=12> */
[----:B-1----:R-:W-:Y:S01]  /*15090*/  FFMA.FTZ R4, R176, c[0x0][0x23c], -R12 ;  /* 0x00008f00b0047a23 */ /* 0x002fe2000001080c */
[----:B------:R-:W1:Y:S01]  /*150a0*/  LDSM.16.MT88.4 R172, [R215+0xa800] ;  /* 0x00a80000d7ac783b */ /* 0x000e620000004200 */
[----:B------:R-:W-:Y:S02]  /*150b0*/  FMUL.FTZ R69, R69, R16 ;  /* 0x0000001045457220 */ /* 0x000fe40000410000 */
[----:B------:R2:W3:Y:S01]  /*150c0*/  MUFU.EX2 R242, R4 ;  /* 0x0000000400f27308 */ /* 0x0004e20000000800 */
        /* <DEDUP_REMOVED lines=11> */
[----:B--2---:R-:W-:Y:S02]  /*15180*/  FFMA.FTZ R4, R133, c[0x0][0x23c], -R12 ;  /* 0x00008f0085047a23 */ /* 0x004fe4000001080c */
[-C--:B------:R-:W-:Y:S01]  /*15190*/  FMUL.FTZ R86, R86, R15.reuse ;  /* 0x0000000f56567220 */ /* 0x080fe20000410000 */
[C---:B------:R-:W-:Y:S01]  /*151a0*/  HMMA.16816.F32.BF16 R36, R8.reuse, R20, R36 ;  /* 0x000000140824723c */ /* 0x040fe20000041824 */
[----:B------:R2:W-:Y:S01]  /*151b0*/  MUFU.EX2 R243, R4 ;  /* 0x0000000400f37308 */ /* 0x0005e20000000800 */
        /* <DEDUP_REMOVED lines=11> */
[----:B--2---:R-:W-:Y:S02]  /*15270*/  FFMA.FTZ R4, R132, c[0x0][0x23c], -R12 ;  /* 0x00008f0084047a23 */ /* 0x004fe4000001080c */
[-C--:B------:R-:W-:Y:S02]  /*15280*/  FMUL.FTZ R115, R115, R15.reuse ;  /* 0x0000000f73737220 */ /* 0x080fe40000410000 */
[----:B------:R2:W5:Y:S01]  /*15290*/  MUFU.EX2 R240, R4 ;  /* 0x0000000400f07308 */ /* 0x0005620000000800 */
[-C--:B------:R-:W-:Y:S02]  /*152a0*/  FMUL.FTZ R128, R128, R16.reuse ;  /* 0x0000001080807220 */ /* 0x080fe40000410000 */
[----:B------:R-:W-:Y:S01]  /*152b0*/  FMUL.FTZ R129, R129, R16 ;  /* 0x0000001081817220 */ /* 0x000fe20000410000 */
[----:B------:R-:W-:Y:S01]  /*152c0*/  HMMA.16816.F32.BF16 R28, R8, R26, R80 ;  /* 0x0000001a081c723c */ /* 0x000fe20000041850 */
[-C--:B------:R-:W-:Y:S01]  /*152d0*/  FMUL.FTZ R130, R130, R15.reuse ;  /* 0x0000000f82827220 */ /* 0x080fe20000410000 */
[----:B------:R-:W-:Y:S01]  /*152e0*/  LDSM.16.MT88.4 R80, [R213+0xb800] ;  /* 0x00b80000d550783b */ /* 0x000fe20000004200 */
[----:B------:R-:W-:-:S02]  /*152f0*/  FMUL.FTZ R131, R131, R15 ;  /* 0x0000000f83837220 */ /* 0x000fc40000410000 */
[-C--:B------:R-:W-:Y:S02]  /*15300*/  FMUL.FTZ R100, R100, R16.reuse ;  /* 0x0000001064647220 */ /* 0x080fe40000410000 */
[----:B------:R-:W-:Y:S01]  /*15310*/  FMUL.FTZ R101, R101, R16 ;  /* 0x0000001065657220 */ /* 0x000fe20000410000 */
[----:B------:R-:W-:Y:S01]  /*15320*/  HMMA.16816.F32.BF16 R84, R8, R32, R84 ;  /* 0x000000200854723c */ /* 0x000fe20000041854 */
[-C--:B------:R-:W-:Y:S02]  /*15330*/  FMUL.FTZ R102, R102, R15.reuse ;  /* 0x0000000f66667220 */ /* 0x080fe40000410000 */
[----:B------:R-:W-:Y:S02]  /*15340*/  FMUL.FTZ R103, R103, R15 ;  /* 0x0000000f67677220 */ /* 0x000fe40000410000 */
[----:B--2---:R-:W-:-:S03]  /*15350*/  FFMA.FTZ R4, R179, c[0x0][0x23c], -R3 ;  /* 0x00008f00b3047a23 */ /* 0x004fc60000010803 */
[C---:B------:R-:W-:Y:S01]  /*15360*/  HMMA.16816.F32.BF16 R32, R8.reuse, R34, R96 ;  /* 0x000000220820723c */ /* 0x040fe20000041860 */
[----:B------:R2:W-:Y:S01]  /*15370*/  MUFU.EX2 R178, R4 ;  /* 0x0000000400b27308 */ /* 0x0005e20000000800 */
[----:B------:R-:W-:Y:S06]  /*15380*/  LDSM.16.MT88.4 R96, [R215+0xb800] ;  /* 0x00b80000d760783b */ /* 0x000fec0000004200 */
[C---:B------:R-:W-:Y:S01]  /*15390*/  HMMA.16816.F32.BF16 R24, R8.reuse, R42, R112 ;  /* 0x0000002a0818723c */ /* 0x040fe20000041870 */
[----:B------:R-:W-:Y:S07]  /*153a0*/  LDSM.16.MT88.4 R112, [R218+0xb800] ;  /* 0x00b80000da70783b */ /* 0x000fee0000004200 */
[----:B------:R-:W-:Y:S01]  /*153b0*/  HMMA.16816.F32.BF16 R20, R8, R46, R128 ;  /* 0x0000002e0814723c */ /* 0x000fe20000041880 */
[----:B--2---:R-:W-:-:S04]  /*153c0*/  FFMA.FTZ R4, R177, c[0x0][0x23c], -R3 ;  /* 0x00008f00b1047a23 */ /* 0x004fc80000010803 */
[----:B------:R2:W1:Y:S02]  /*153d0*/  MUFU.EX2 R177, R4 ;  /* 0x0000000400b17308 */ /* 0x0004640000000800 */
[----:B---3--:R-:W-:Y:S01]  /*153e0*/  F2FP.BF16.PACK_AB R128, R242, R241 ;  /* 0x000000f1f280723e */ /* 0x008fe200000010ff */
[----:B------:R-:W-:Y:S01]  /*153f0*/  HMMA.16816.F32.BF16 R100, R8, R40, R100 ;  /* 0x000000280864723c */ /* 0x000fe20000041864 */
[----:B-----5:R-:W-:Y:S01]  /*15400*/  F2FP.BF16.PACK_AB R130, R240, R243 ;  /* 0x000000f3f082723e */ /* 0x020fe200000010ff */
[--C-:B--2---:R-:W-:Y:S01]  /*15410*/  FFMA.FTZ R4, R139, c[0x0][0x23c], -R3.reuse ;  /* 0x00008f008b047a23 */ /* 0x104fe20000010803 */
[----:B-1----:R-:W-:Y:S01]  /*15420*/  F2FP.BF16.PACK_AB R129, R177, R178 ;  /* 0x000000b2b181723e */ /* 0x002fe200000010ff */
[----:B------:R-:W-:Y:S02]  /*15430*/  FFMA.FTZ R3, R138, c[0x0][0x23c], -R3 ;  /* 0x00008f008a037a23 */ /* 0x000fe40000010803 */
[----:B------:R1:W-:Y:S08]  /*15440*/  MUFU.EX2 R179, R4 ;  /* 0x0000000400b37308 */ /* 0x0003f00000000800 */
[----:B------:R2:W3:Y:S01]  /*15450*/  MUFU.EX2 R176, R3 ;  /* 0x0000000300b07308 */ /* 0x0004e20000000800 */
[----:B-1----:R-:W1:Y:S01]  /*15460*/  LDSM.16.MT88.4 R4, [R217+0xb800] ;  /* 0x00b80000d904783b */ /* 0x002e620000004200 */
[----:B--2---:R-:W-:Y:S01]  /*15470*/  FFMA.FTZ R3, R184, c[0x0][0x23c], -R2 ;  /* 0x00008f00b8037a23 */ /* 0x004fe20000010802 */
[----:B------:R-:W-:-:S02]  /*15480*/  MOV R184, R124 ;  /* 0x0000007c00b87202 */ /* 0x000fc40000000f00 */
[----:B------:R-:W-:-:S03]  /*15490*/  MOV R124, R156 ;  /* 0x0000009c007c7202 */ /* 0x000fc60000000f00 */
[----:B------:R2:W-:Y:S01]  /*154a0*/  MUFU.EX2 R139, R3 ;  /* 0x00000003008b7308 */ /* 0x0005e20000000800 */
[----:B---3--:R-:W-:-:S07]  /*154b0*/  F2FP.BF16.PACK_AB R131, R176, R179 ;  /* 0x000000b3b083723e */ /* 0x008fce00000010ff */
[----:B------:R-:W-:Y:S01]  /*154c0*/  HMMA.16816.F32.BF16 R160, R128, R172, R160 ;  /* 0x000000ac80a0723c */ /* 0x000fe200000418a0 */
[----:B--2---:R-:W-:Y:S01]  /*154d0*/  FFMA.FTZ R3, R182, c[0x0][0x23c], -R2 ;  /* 0x00008f00b6037a23 */ /* 0x004fe20000010802 */
[----:B------:R-:W-:-:S06]  /*154e0*/  MOV R182, R125 ;  /* 0x0000007d00b67202 */ /* 0x000fcc0000000f00 */
[C---:B----4-:R-:W-:Y:S01]  /*154f0*/  HMMA.16816.F32.BF16 R36, R128.reuse, R48, R36 ;  /* 0x000000308024723c */ /* 0x050fe20000041824 */
[----:B------:R-:W-:Y:S01]  /*15500*/  MOV R125, R157 ;  /* 0x0000009d007d7202 */ /* 0x000fe20000000f00 */
[----:B------:R2:W3:Y:S06]  /*15510*/  MUFU.EX2 R138, R3 ;  /* 0x00000003008a7308 */ /* 0x0004ec0000000800 */
[C---:B------:R-:W-:Y:S08]  /*15520*/  HMMA.16816.F32.BF16 R52, R128.reuse, R64, R52 ;  /* 0x000000408034723c */ /* 0x040ff00000041834 */
[----:B-1----:R-:W-:Y:S01]  /*15530*/  HMMA.16816.F32.BF16 R116, R128, R4, R116 ;  /* 0x000000048074723c */ /* 0x002fe20000041874 */
        /* <DEDUP_REMOVED lines=13> */
[----:B----4-:R-:W-:Y:S01]  /*15610*/  FFMA.FTZ R2, R186, c[0x0][0x23c], -R0 ;  /* 0x00008f00ba027a23 */ /* 0x010fe20000010800 */
        /* <DEDUP_REMOVED lines=11> */
[----:B---3--:R-:W-:Y:S02]  /*156d0*/  F2FP.BF16.PACK_AB R124, R138, R139 ;  /* 0x0000008b8a7c723e */ /* 0x008fe400000010ff */
        /* <DEDUP_REMOVED lines=66> */
.L_x_2336:
        /* <DEDUP_REMOVED lines=16> */
.L_x_2352:
        /* <DEDUP_REMOVED lines=46> */
.L_x_2350:
        /* <DEDUP_REMOVED lines=186> */
[----:B------:R-:W2:Y:S01]  /*16a80*/  MUFU.TANH R18, R18 ;  /* 0x0000001200127308 */ /* 0x000ea20000002400 */
[----:B-----5:R-:W-:Y:S02]  /*16a90*/  FMUL.FTZ R28, R32, c[0x0][0x2ec] ;  /* 0x0000bb00201c7a20 */ /* 0x020fe40000410000 */
[----:B------:R-:W-:Y:S07]  /*16aa0*/  FMUL.FTZ R32, R35, c[0x0][0x2ec] ;  /* 0x0000bb0023207a20 */ /* 0x000fee0000410000 */
        /* <DEDUP_REMOVED lines=14> */
[----:B------:R-:W1:Y:S10]  /*16b90*/  MUFU.TANH R31, R31 ;  /* 0x0000001f001f7308 */ /* 0x000e740000002400 */
[----:B------:R-:W1:Y:S02]  /*16ba0*/  MUFU.TANH R32, R32 ;  /* 0x0000002000207308 */ /* 0x000e640000002400 */
[----:B-1234-:R-:W-:-:S05]  /*16bb0*/  @P0 BRA `(.L_x_2352) ;  /* 0xfffff04000000947 */ /* 0x01efca000383ffff */
.L_x_2351:
        /* <DEDUP_REMOVED lines=11> */
[----:B------:R1:W-:Y:S01]  /*16c70*/  I2F R35, R2 ;  /* 0x0000000200237306 */ /* 0x0003e20000201400 */
        /* <DEDUP_REMOVED lines=12> */
[----:B-1----:R-:W-:Y:S01]  /*16d40*/  IABS R2, R4 ;  /* 0x0000000400027213 */ /* 0x002fe20000000000 */
[----:B------:R-:W-:Y:S01]  /*16d50*/  IMAD.IADD R4, R228, 0x1, -R0 ;  /* 0x00000001e4047824 */ /* 0x000fe200078e0a00 */
[C---:B------:R-:W-:Y:S02]  /*16d60*/  ISETP.GE.AND P6, PT, R9.reuse, R234, PT ;  /* 0x000000ea0900720c */ /* 0x040fe40003fc6270 */
[----:B------:R1:W-:Y:S02]  /*16d70*/  I2F R34, R2 ;  /* 0x0000000200227306 */ /* 0x0003e40000201400 */
[----:B------:R-:W-:Y:S02]  /*16d80*/  ISETP.GE.OR P6, PT, R9, R239, !P6 ;  /* 0x000000ef0900720c */ /* 0x000fe400077c6670 */
[----:B-1----:R-:W-:Y:S02]  /*16d90*/  IABS R2, R4 ;  /* 0x0000000400027213 */ /* 0x002fe40000000000 */
[----:B------:R-:W-:Y:S04]  /*16da0*/  IADD3 R4, R235, -R0, RZ ;  /* 0x80000000eb047210 */ /* 0x000fe80007ffe0ff */
[----:B------:R1:W2:Y:S02]  /*16db0*/  I2F R13, R2 ;  /* 0x00000002000d7306 */ /* 0x0002a40000201400 */
[----:B-1----:R-:W-:Y:S01]  /*16dc0*/  IABS R2, R4 ;  /* 0x0000000400027213 */ /* 0x002fe20000000000 */
[----:B--2---:R-:W-:Y:S01]  /*16dd0*/  FFMA.FTZ R13, R13, -UR16, R182 ;  /* 0x800000100d0d7c23 */ /* 0x004fe200080100b6 */
[-C--:B------:R-:W-:Y:S06]  /*16de0*/  IADD3 R4, R230, -R9.reuse, RZ ;  /* 0x80000009e6047210 */ /* 0x080fec0007ffe0ff */
[----:B------:R1:W2:Y:S02]  /*16df0*/  I2F R12, R2 ;  /* 0x00000002000c7306 */ /* 0x0002a40000201400 */
[----:B-1----:R-:W-:Y:S01]  /*16e00*/  IABS R2, R4 ;  /* 0x0000000400027213 */ /* 0x002fe20000000000 */
[----:B--2---:R-:W-:Y:S01]  /*16e10*/  FFMA.FTZ R12, R12, -UR16, R180 ;  /* 0x800000100c0c7c23 */ /* 0x004fe200080100b4 */
[----:B------:R-:W-:Y:S06]  /*16e20*/  IADD3 R4, R229, -R9, RZ ;  /* 0x80000009e5047210 */ /* 0x000fec0007ffe0ff */
[----:B------:R1:W2:Y:S02]  /*16e30*/  I2F R14, R2 ;  /* 0x00000002000e7306 */ /* 0x0002a40000201400 */
[----:B-1----:R-:W-:Y:S01]  /*16e40*/  IABS R2, R4 ;  /* 0x0000000400027213 */ /* 0x002fe20000000000 */
[----:B--2---:R-:W-:Y:S01]  /*16e50*/  FFMA.FTZ R14, R14, -UR16, R187 ;  /* 0x800000100e0e7c23 */ /* 0x004fe200080100bb */
[C---:B------:R-:W-:Y:S06]  /*16e60*/  IADD3 R4, R230.reuse, -R8, RZ ;  /* 0x80000008e6047210 */ /* 0x040fec0007ffe0ff */
[----:B------:R1:W2:Y:S02]  /*16e70*/  I2F R15, R2 ;  /* 0x00000002000f7306 */ /* 0x0002a40000201400 */
[----:B-1----:R-:W-:Y:S01]  /*16e80*/  IABS R2, R4 ;  /* 0x0000000400027213 */ /* 0x002fe20000000000 */
[----:B--2---:R-:W-:Y:S02]  /*16e90*/  FFMA.FTZ R15, R15, -UR16, R185 ;  /* 0x800000100f0f7c23 */ /* 0x004fe400080100b9 */
[----:B------:R-:W-:Y:S05]  /*16ea0*/  IMAD.IADD R4, R229, 0x1, -R8 ;  /* 0x00000001e5047824 */ /* 0x000fea00078e0a08 */
[----:B------:R1:W2:Y:S02]  /*16eb0*/  I2F R17, R2 ;  /* 0x0000000200117306 */ /* 0x0002a40000201400 */
[----:B-1----:R-:W-:Y:S01]  /*16ec0*/  IABS R2, R4 ;  /* 0x0000000400027213 */ /* 0x002fe20000000000 */
[----:B--2---:R-:W-:Y:S01]  /*16ed0*/  FFMA.FTZ R17, R17, -UR16, R143 ;  /* 0x8000001011117c23 */ /* 0x004fe2000801008f */
[CC--:B------:R-:W-:Y:S06]  /*16ee0*/  IADD3 R4, R230.reuse, -R7.reuse, RZ ;  /* 0x80000007e6047210 */ /* 0x0c0fec0007ffe0ff */
        /* <DEDUP_REMOVED lines=10> */
[----:B--2---:R-:W-:Y:S01]  /*16f90*/  FFMA.FTZ R21, R21, -UR16, R141 ;  /* 0x8000001015157c23 */ /* 0x004fe2000801008d */
[----:B------:R-:W-:Y:S06]  /*16fa0*/  IADD3 R4, R229, -R6, RZ ;  /* 0x80000006e5047210 */ /* 0x000fec0007ffe0ff */
[----:B------:R1:W2:Y:S02]  /*16fb0*/  I2F R22, R2 ;  /* 0x0000000200167306 */ /* 0x0002a40000201400 */
[----:B-1----:R-:W-:Y:S01]  /*16fc0*/  IABS R2, R4 ;  /* 0x0000000400027213 */ /* 0x002fe20000000000 */
[----:B------:R-:W-:Y:S02]  /*16fd0*/  IMAD.IADD R4, R230, 0x1, -R5 ;  /* 0x00000001e6047824 */ /* 0x000fe400078e0a05 */
[----:B--2---:R-:W-:Y:S05]  /*16fe0*/  FFMA.FTZ R22, R22, -UR16, R137 ;  /* 0x8000001016167c23 */ /* 0x004fea0008010089 */
[----:B------:R1:W2:Y:S02]  /*16ff0*/  I2F R23, R2 ;  /* 0x0000000200177306 */ /* 0x0002a40000201400 */
[----:B-1----:R-:W-:Y:S01]  /*17000*/  IABS R2, R4 ;  /* 0x0000000400027213 */ /* 0x002fe20000000000 */
[----:B--2---:R-:W-:Y:S01]  /*17010*/  FFMA.FTZ R23, R23, -UR16, R135 ;  /* 0x8000001017177c23 */ /* 0x004fe20008010087 */
[----:B------:R-:W-:Y:S06]  /*17020*/  IADD3 R4, R229, -R5, RZ ;  /* 0x80000005e5047210 */ /* 0x000fec0007ffe0ff */
[----:B------:R1:W2:Y:S02]  /*17030*/  I2F R25, R2 ;  /* 0x0000000200197306 */ /* 0x0002a40000201400 */
[----:B-1----:R-:W-:Y:S01]  /*17040*/  IABS R2, R4 ;  /* 0x0000000400027213 */ /* 0x002fe20000000000 */
[----:B--2---:R-:W-:Y:S01]  /*17050*/  FFMA.FTZ R25, R25, -UR16, R136 ;  /* 0x8000001019197c23 */ /* 0x004fe20008010088 */
[----:B------:R-:W-:Y:S06]  /*17060*/  IADD3 R4, R0, 0x18, RZ ;  /* 0x0000001800047810 */ /* 0x000fec0007ffe0ff */
[----:B------:R1:W2:Y:S01]  /*17070*/  I2F R26, R2 ;  /* 0x00000002001a7306 */ /* 0x0002a20000201400 */
[----:B------:R-:W-:Y:S04]  /*17080*/  IADD3 R10, R230, -R4, RZ ;  /* 0x80000004e60a7210 */ /* 0x000fe80007ffe0ff */
[----:B-1----:R-:W-:Y:S01]  /*17090*/  IABS R2, R10 ;  /* 0x0000000a00027213 */ /* 0x002fe20000000000 */
[----:B--2---:R-:W-:Y:S01]  /*170a0*/  FFMA.FTZ R26, R26, -UR16, R134 ;  /* 0x800000101a1a7c23 */ /* 0x004fe20008010086 */
[----:B------:R-:W-:Y:S03]  /*170b0*/  IADD3 R10, R229, -R4, RZ ;  /* 0x80000004e50a7210 */ /* 0x000fe60007ffe0ff */
[----:B------:R1:W2:Y:S01]  /*170c0*/  I2F R30, R2 ;  /* 0x00000002001e7306 */ /* 0x0002a20000201400 */
[----:B------:R-:W-:Y:S09]  /*170d0*/  IABS R10, R10 ;  /* 0x0000000a000a7213 */ /* 0x000ff20000000000 */
[----:B------:R3:W4:Y:S01]  /*170e0*/  I2F R29, R10 ;  /* 0x0000000a001d7306 */ /* 0x0007220000201400 */
[----:B-1----:R-:W-:Y:S01]  /*170f0*/  IADD3 R2, R0, 0x19, RZ ;  /* 0x0000001900027810 */ /* 0x002fe20007ffe0ff */
[----:B------:R-:W-:Y:S02]  /*17100*/  FFMA.FTZ R0, R35, -UR16, R186 ;  /* 0x8000001023007c23 */ /* 0x000fe400080100ba */
[----:B--2---:R-:W-:Y:S01]  /*17110*/  FFMA.FTZ R28, R30, -UR16, R28 ;  /* 0x800000101e1c7c23 */ /* 0x004fe2000801001c */
[-C--:B------:R-:W-:Y:S02]  /*17120*/  IADD3 R11, R230, -R2.reuse, RZ ;  /* 0x80000002e60b7210 */ /* 0x080fe40007ffe0ff */
[----:B------:R-:W-:Y:S02]  /*17130*/  FSEL R0, R0, -INF , !P3 ;  /* 0xff80000000007808 */ /* 0x000fe40005800000 */
[----:B------:R-:W-:Y:S02]  /*17140*/  ISETP.GE.AND P3, PT, R9, R233, PT ;  /* 0x000000e90900720c */ /* 0x000fe40003f66270 */
[----:B---3--:R-:W-:Y:S01]  /*17150*/  IABS R10, R11 ;  /* 0x0000000b000a7213 */ /* 0x008fe20000000000 */
[----:B----4-:R-:W-:Y:S01]  /*17160*/  FFMA.FTZ R31, R29, -UR16, R31 ;  /* 0x800000101d1f7c23 */ /* 0x010fe2000801001f */
[----:B------:R-:W-:Y:S02]  /*17170*/  IADD3 R11, R229, -R2, RZ ;  /* 0x80000002e50b7210 */ /* 0x000fe40007ffe0ff */
[----:B------:R1:W2:Y:S01]  /*17180*/  I2F R27, R10 ;  /* 0x0000000a001b7306 */ /* 0x0002a20000201400 */
[----:B------:R-:W-:Y:S02]  /*17190*/  ISETP.GE.OR P3, PT, R9, R238, !P3 ;  /* 0x000000ee0900720c */ /* 0x000fe40005f66670 */
[----:B-1----:R-:W-:Y:S01]  /*171a0*/  IABS R10, R11 ;  /* 0x0000000b000a7213 */ /* 0x002fe20000000000 */
[----:B------:R-:W-:Y:S02]  /*171b0*/  IMAD.IADD R11, R228, 0x1, -R9 ;  /* 0x00000001e40b7824 */ /* 0x000fe400078e0a09 */
[----:B--2---:R-:W-:Y:S04]  /*171c0*/  FFMA.FTZ R29, R27, -UR16, R133 ;  /* 0x800000101b1d7c23 */ /* 0x004fe80008010085 */
[----:B------:R1:W2:Y:S01]  /*171d0*/  I2F R24, R10 ;  /* 0x0000000a00187306 */ /* 0x0002a20000201400 */
[----:B------:R-:W-:Y:S02]  /*171e0*/  FSEL R27, R12, -INF , !P0 ;  /* 0xff8000000c1b7808 */ /* 0x000fe40004000000 */
[----:B------:R-:W-:Y:S02]  /*171f0*/  FSEL R12, R15, -INF , !P3 ;  /* 0xff8000000f0c7808 */ /* 0x000fe40005800000 */
[CC--:B------:R-:W-:Y:S02]  /*17200*/  ISETP.GE.AND P3, PT, R6.reuse, R234.reuse, PT ;  /* 0x000000ea0600720c */ /* 0x0c0fe40003f66270 */
[C---:B------:R-:W-:Y:S02]  /*17210*/  ISETP.GE.AND P0, PT, R7.reuse, R234, PT ;  /* 0x000000ea0700720c */ /* 0x040fe40003f06270 */
[-C--:B------:R-:W-:Y:S02]  /*17220*/  ISETP.GE.OR P3, PT, R6, R239.reuse, !P3 ;  /* 0x000000ef0600720c */ /* 0x080fe40005f66670 */
[----:B------:R-:W-:Y:S02]  /*17230*/  ISETP.GE.OR P0, PT, R7, R239, !P0 ;  /* 0x000000ef0700720c */ /* 0x000fe40004706670 */
        /* <DEDUP_REMOVED lines=8> */
[CC--:B------:R-:W-:Y:S02]  /*172c0*/  ISETP.GE.AND P1, PT, R8.reuse, R233.reuse, PT ;  /* 0x000000e90800720c */ /* 0x0c0fe40003f26270 */
[----:B------:R-:W-:Y:S02]  /*172d0*/  FSEL R13, R19, -INF , !P0 ;  /* 0xff800000130d7808 */ /* 0x000fe40004000000 */
[----:B------:R-:W-:Y:S02]  /*172e0*/  ISETP.GE.OR P1, PT, R8, R238, !P1 ;  /* 0x000000ee0800720c */ /* 0x000fe40004f26670 */
[C---:B------:R-:W-:Y:S02]  /*172f0*/  ISETP.GE.AND P0, PT, R5.reuse, R233, PT ;  /* 0x000000e90500720c */ /* 0x040fe40003f06270 */
[----:B------:R-:W-:Y:S02]  /*17300*/  FSEL R15, R18, -INF , !P1 ;  /* 0xff800000120f7808 */ /* 0x000fe40004800000 */
[C---:B------:R-:W-:Y:S02]  /*17310*/  ISETP.GE.AND P1, PT, R5.reuse, R234, PT ;  /* 0x000000ea0500720c */ /* 0x040fe40003f26270 */
[----:B------:R-:W-:Y:S02]  /*17320*/  IADD3 R18, R228, -R5, RZ ;  /* 0x80000005e4127210 */ /* 0x000fe40007ffe0ff */
[C---:B------:R-:W-:Y:S02]  /*17330*/  ISETP.GE.OR P1, PT, R5.reuse, R239, !P1 ;  /* 0x000000ef0500720c */ /* 0x040fe40004f26670 */
[----:B------:R-:W-:Y:S02]  /*17340*/  ISETP.GE.OR P0, PT, R5, R238, !P0 ;  /* 0x000000ee0500720c */ /* 0x000fe40004706670 */
[----:B------:R-:W-:Y:S02]  /*17350*/  FSEL R190, R25, -INF , !P1 ;  /* 0xff80000019be7808 */ /* 0x000fe40004800000 */
[----:B------:R-:W-:Y:S01]  /*17360*/  ISETP.GE.AND P1, PT, R4, R233, PT ;  /* 0x000000e90400720c */ /* 0x000fe20003f26270 */
[----:B-1----:R-:W-:Y:S01]  /*17370*/  FFMA.FTZ R30, R20, -UR16, R192 ;  /* 0x80000010141e7c23 */ /* 0x002fe200080100c0 */
[----:B------:R-:W-:Y:S02]  /*17380*/  IABS R10, R11 ;  /* 0x0000000b000a7213 */ /* 0x000fe40000000000 */
[----:B------:R-:W-:Y:S02]  /*17390*/  IADD3 R11, R228, -R7, RZ ;  /* 0x80000007e40b7210 */ /* 0x000fe40007ffe0ff */
[----:B------:R1:W2:Y:S01]  /*173a0*/  I2F R16, R10 ;  /* 0x0000000a00107306 */ /* 0x0002a20000201400 */
[----:B------:R-:W-:Y:S02]  /*173b0*/  FSEL R192, R26, -INF , !P0 ;  /* 0xff8000001ac07808 */ /* 0x000fe40004000000 */
[----:B------:R-:W-:Y:S02]  /*173c0*/  ISETP.GE.AND P0, PT, R2, R234, PT ;  /* 0x000000ea0200720c */ /* 0x000fe40003f06270 */
[----:B------:R-:W-:Y:S02]  /*173d0*/  ISETP.GE.OR P1, PT, R4, R238, !P1 ;  /* 0x000000ee0400720c */ /* 0x000fe40004f26670 */
[----:B------:R-:W-:Y:S02]  /*173e0*/  ISETP.GE.OR P0, PT, R2, R239, !P0 ;  /* 0x000000ef0200720c */ /* 0x000fe40004706670 */
[----:B------:R-:W-:Y:S02]  /*173f0*/  FSEL R195, R31, -INF , !P1 ;  /* 0xff8000001fc37808 */ /* 0x000fe40004800000 */
[----:B------:R-:W-:Y:S02]  /*17400*/  FSEL R193, R29, -INF , !P0 ;  /* 0xff8000001dc17808 */ /* 0x000fe40004000000 */
[C---:B------:R-:W-:Y:S02]  /*17410*/  ISETP.GE.AND P1, PT, R8.reuse, R232, PT ;  /* 0x000000e80800720c */ /* 0x040fe40003f26270 */
[C---:B------:R-:W-:Y:S02]  /*17420*/  ISETP.GE.AND P0, PT, R8.reuse, R231, PT ;  /* 0x000000e70800720c */ /* 0x040fe40003f06270 */
[C---:B------:R-:W-:Y:S02]  /*17430*/  ISETP.GE.OR P1, PT, R8.reuse, R237, !P1 ;  /* 0x000000ed0800720c */ /* 0x040fe40004f26670 */
[----:B------:R-:W-:Y:S02]  /*17440*/  ISETP.GE.OR P0, PT, R8, R236, !P0 ;  /* 0x000000ec0800720c */ /* 0x000fe40004706670 */
[----:B------:R-:W-:Y:S02]  /*17450*/  IADD3 R20, R235, -R8, RZ ;  /* 0x80000008eb147210 */ /* 0x000fe40007ffe0ff */
[----:B-1----:R-:W-:Y:S01]  /*17460*/  IABS R10, R11 ;  /* 0x0000000b000a7213 */ /* 0x002fe20000000000 */
[----:B--2---:R-:W-:Y:S01]  /*17470*/  FFMA.FTZ R33, R16, -UR16, R184 ;  /* 0x8000001010217c23 */ /* 0x004fe200080100b8 */
[----:B------:R-:W-:Y:S01]  /*17480*/  IADD3 R16, R228, -R6, RZ ;  /* 0x80000006e4107210 */ /* 0x000fe20007ffe0ff */
[----:B------:R-:W-:Y:S01]  /*17490*/  FFMA.FTZ R11, R34, -UR16, R183 ;  /* 0x80000010220b7c23 */ /* 0x000fe200080100b7 */
[----:B------:R-:W-:Y:S01]  /*174a0*/  IABS R20, R20 ;  /* 0x0000001400147213 */ /* 0x000fe20000000000 */
[----:B------:R-:W-:Y:S01]  /*174b0*/  LDSM.16.MT88.4 R184, [R215+0xa000] ;  /* 0x00a00000d7b8783b */ /* 0x000fe20000004200 */
[----:B------:R-:W1:Y:S01]  /*174c0*/  I2F R10, R10 ;  /* 0x0000000a000a7306 */ /* 0x000e620000201400 */
[----:B------:R-:W-:Y:S02]  /*174d0*/  IABS R16, R16 ;  /* 0x0000001000107213 */ /* 0x000fe40000000000 */
[----:B------:R-:W-:Y:S02]  /*174e0*/  FSEL R11, R11, -INF , !P2 ;  /* 0xff8000000b0b7808 */ /* 0x000fe40005000000 */
[C---:B------:R-:W-:Y:S04]  /*174f0*/  ISETP.GE.AND P2, PT, R8.reuse, R234, PT ;  /* 0x000000ea0800720c */ /* 0x040fe80003f46270 */
[----:B------:R-:W-:Y:S01]  /*17500*/  ISETP.GE.OR P2, PT, R8, R239, !P2 ;  /* 0x000000ef0800720c */ /* 0x000fe20005746670 */
[----:B------:R2:W-:Y:S01]  /*17510*/  I2F R25, R16 ;  /* 0x0000001000197306 */ /* 0x0005e20000201400 */
[----:B------:R-:W-:Y:S01]  /*17520*/  FMNMX.FTZ R8, R0, R3, !PT ;  /* 0x0000000300087209 */ /* 0x000fe20007810000 */
[----:B-1----:R-:W-:Y:S01]  /*17530*/  FFMA.FTZ R34, R10, -UR16, R181 ;  /* 0x800000100a227c23 */ /* 0x002fe200080100b5 */
[----:B------:R-:W-:Y:S02]  /*17540*/  FSEL R10, R14, -INF , !P6 ;  /* 0xff8000000e0a7808 */ /* 0x000fe40007000000 */
[----:B------:R-:W-:Y:S02]  /*17550*/  FSEL R14, R17, -INF , !P2 ;  /* 0xff800000110e7808 */ /* 0x000fe40005000000 */
[CC--:B------:R-:W-:Y:S02]  /*17560*/  ISETP.GE.AND P2, PT, R6.reuse, R233.reuse, PT ;  /* 0x000000e90600720c */ /* 0x0c0fe40003f46270 */
[----:B------:R-:W-:Y:S02]  /*17570*/  ISETP.GE.AND P6, PT, R7, R233, PT ;  /* 0x000000e90700720c */ /* 0x000fe40003fc6270 */
[----:B------:R-:W-:Y:S02]  /*17580*/  ISETP.GE.OR P2, PT, R6, R238, !P2 ;  /* 0x000000ee0600720c */ /* 0x000fe40005746670 */
[----:B--2---:R-:W-:Y:S02]  /*17590*/  IABS R16, R18 ;  /* 0x0000001200107213 */ /* 0x004fe40000000000 */
[----:B------:R-:W-:Y:S02]  /*175a0*/  FSEL R191, R23, -INF , !P2 ;  /* 0xff80000017bf7808 */ /* 0x000fe40005000000 */
[----:B------:R-:W-:Y:S02]  /*175b0*/  ISETP.GE.AND P2, PT, R9, R231, PT ;  /* 0x000000e70900720c */ /* 0x000fe40003f46270 */
[----:B------:R-:W-:Y:S02]  /*175c0*/  IADD3 R18, R235, -R9, RZ ;  /* 0x80000009eb127210 */ /* 0x000fe40007ffe0ff */
[----:B------:R-:W-:Y:S01]  /*175d0*/  ISETP.GE.OR P2, PT, R9, R236, !P2 ;  /* 0x000000ec0900720c */ /* 0x000fe20005746670 */
[----:B------:R-:W-:Y:S01]  /*175e0*/  IMAD.MOV.U32 R9, RZ, RZ, R16 ;  /* 0x000000ffff097224 */ /* 0x000fe200078e0010 */
[----:B------:R-:W-:Y:S02]  /*175f0*/  IADD3 R16, R228, -R4, RZ ;  /* 0x80000004e4107210 */ /* 0x000fe40007ffe0ff */
[----:B------:R-:W-:Y:S01]  /*17600*/  ISETP.GE.OR P6, PT, R7, R238, !P6 ;  /* 0x000000ee0700720c */ /* 0x000fe200077c6670 */
[----:B------:R1:W-:Y:S01]  /*17610*/  I2F R22, R9 ;  /* 0x0000000900167306 */ /* 0x0003e20000201400 */
[----:B------:R-:W-:Y:S02]  /*17620*/  IABS R18, R18 ;  /* 0x0000001200127213 */ /* 0x000fe40000000000 */
[----:B------:R-:W-:Y:S02]  /*17630*/  FSEL R17, R21, -INF , !P6 ;  /* 0xff80000015117808 */ /* 0x000fe40007000000 */
[----:B------:R-:W-:Y:S02]  /*17640*/  ISETP.GE.AND P6, PT, R4, R234, PT ;  /* 0x000000ea0400720c */ /* 0x000fe40003fc6270 */
[----:B------:R-:W-:Y:S02]  /*17650*/  FMNMX.FTZ R19, R10, R8, !PT ;  /* 0x000000080a137209 */ /* 0x000fe40007810000 */
[----:B------:R-:W-:Y:S04]  /*17660*/  ISETP.GE.OR P6, PT, R4, R239, !P6 ;  /* 0x000000ef0400720c */ /* 0x000fe800077c6670 */
[----:B------:R-:W-:Y:S02]  /*17670*/  FSEL R194, R28, -INF , !P6 ;  /* 0xff8000001cc27808 */ /* 0x000fe40007000000 */
[----:B------:R2:W-:Y:S01]  /*17680*/  I2F R28, R18 ;  /* 0x00000012001c7306 */ /* 0x0005e20000201400 */
[C---:B------:R-:W-:Y:S04]  /*17690*/  ISETP.GE.AND P6, PT, R2.reuse, R233, PT ;  /* 0x000000e90200720c */ /* 0x040fe80003fc6270 */
[----:B------:R-:W-:Y:S02]  /*176a0*/  ISETP.GE.OR P6, PT, R2, R238, !P6 ;  /* 0x000000ee0200720c */ /* 0x000fe400077c6670 */
[----:B-1----:R-:W-:Y:S02]  /*176b0*/  IABS R9, R16 ;  /* 0x0000001000097213 */ /* 0x002fe40000000000 */
[----:B------:R-:W-:Y:S02]  /*176c0*/  FSEL R16, R30, -INF , !P3 ;  /* 0xff8000001e107808 */ /* 0x000fe40005800000 */
[----:B------:R1:W3:Y:S01]  /*176d0*/  I2F R21, R9 ;  /* 0x0000000900157306 */ /* 0x0002e20000201400 */
[----:B------:R-:W-:Y:S02]  /*176e0*/  FSEL R209, R32, -INF , !P6 ;  /* 0xff80000020d17808 */ /* 0x000fe40007000000 */
[C---:B------:R-:W-:Y:S02]  /*176f0*/  ISETP.GE.AND P6, PT, R7.reuse, R232, PT ;  /* 0x000000e80700720c */ /* 0x040fe40003fc6270 */
[C---:B------:R-:W-:Y:S02]  /*17700*/  ISETP.GE.AND P3, PT, R7.reuse, R231, PT ;  /* 0x000000e70700720c */ /* 0x040fe40003f66270 */
[C---:B------:R-:W-:Y:S02]  /*17710*/  ISETP.GE.OR P6, PT, R7.reuse, R237, !P6 ;  /* 0x000000ed0700720c */ /* 0x040fe400077c6670 */
[----:B------:R-:W-:Y:S02]  /*17720*/  ISETP.GE.OR P3, PT, R7, R236, !P3 ;  /* 0x000000ec0700720c */ /* 0x000fe40005f66670 */
[----:B--2---:R-:W-:Y:S02]  /*17730*/  FMNMX.FTZ R18, R11, R132, !PT ;  /* 0x000000840b127209 */ /* 0x004fe40007810000 */
[----:B-1----:R-:W-:Y:S01]  /*17740*/  IADD3 R9, R228, -R2, RZ ;  /* 0x80000002e4097210 */ /* 0x002fe20007ffe0ff */
[----:B---3--:R-:W-:Y:S03]  /*17750*/  FFMA.FTZ R21, R21, -UR16, R177 ;  /* 0x8000001015157c23 */ /* 0x008fe600080100b1 */
[----:B------:R-:W-:Y:S02]  /*17760*/  IABS R8, R9 ;  /* 0x0000000900087213 */ /* 0x000fe40000000000 */
[----:B------:R-:W-:Y:S02]  /*17770*/  FMNMX.FTZ R9, R12, R18, !PT ;  /* 0x000000120c097209 */ /* 0x000fe40007810000 */
[----:B------:R1:W2:Y:S01]  /*17780*/  I2F R23, R8 ;  /* 0x0000000800177306 */ /* 0x0002a20000201400 */
[----:B------:R-:W-:Y:S02]  /*17790*/  FMNMX.FTZ R18, R14, R19, !PT ;  /* 0x000000130e127209 */ /* 0x000fe40007810000 */
[----:B------:R-:W-:Y:S02]  /*177a0*/  FMNMX.FTZ R9, R15, R9, !PT ;  /* 0x000000090f097209 */ /* 0x000fe40007810000 */
[----:B------:R-:W-:Y:S02]  /*177b0*/  FMNMX.FTZ R18, R13, R18, !PT ;  /* 0x000000120d127209 */ /* 0x000fe40007810000 */
[----:B------:R-:W-:Y:S04]  /*177c0*/  MOV R19, R20 ;  /* 0x0000001400137202 */ /* 0x000fe80000000f00 */
[----:B------:R-:W3:Y:S01]  /*177d0*/  I2F R26, R19 ;  /* 0x00000013001a7306 */ /* 0x000ee20000201400 */
[----:B-1----:R-:W-:Y:S01]  /*177e0*/  FMNMX.FTZ R8, R17, R9, !PT ;  /* 0x0000000911087209 */ /* 0x002fe20007810000 */
[----:B--2---:R-:W-:Y:S01]  /*177f0*/  FFMA.FTZ R23, R23, -UR16, R176 ;  /* 0x8000001017177c23 */ /* 0x004fe200080100b0 */
[----:B------:R-:W-:Y:S02]  /*17800*/  FMNMX.FTZ R9, R189, R18, !PT ;  /* 0x00000012bd097209 */ /* 0x000fe40007810000 */
[----:B------:R-:W-:Y:S02]  /*17810*/  IADD3 R18, R235, -R7, RZ ;  /* 0x80000007eb127210 */ /* 0x000fe40007ffe0ff */
[----:B------:R-:W-:Y:S02]  /*17820*/  FMNMX.FTZ R7, R191, R8, !PT ;  /* 0x00000008bf077209 */ /* 0x000fe40007810000 */
[----:B------:R-:W-:Y:S02]  /*17830*/  IABS R18, R18 ;  /* 0x0000001200127213 */ /* 0x000fe40000000000 */
[----:B------:R-:W-:Y:S02]  /*17840*/  FMNMX.FTZ R8, R190, R9, !PT ;  /* 0x00000009be087209 */ /* 0x000fe40007810000 */
[----:B------:R1:W2:Y:S01]  /*17850*/  I2F R30, R18 ;  /* 0x00000012001e7306 */ /* 0x0002a20000201400 */
[----:B------:R-:W-:Y:S02]  /*17860*/  FSEL R9, R33, -INF , !P1 ;  /* 0xff80000021097808 */ /* 0x000fe40004800000 */
[----:B------:R-:W-:Y:S02]  /*17870*/  ISETP.GE.AND P1, PT, R6, R232, PT ;  /* 0x000000e80600720c */ /* 0x000fe40003f26270 */
[----:B------:R-:W-:Y:S02]  /*17880*/  FMNMX.FTZ R136, R194, R8, !PT ;  /* 0x00000008c2887209 */ /* 0x000fe40007810000 */
[----:B------:R-:W-:Y:S02]  /*17890*/  FSEL R8, R34, -INF , !P6 ;  /* 0xff80000022087808 */ /* 0x000fe40007000000 */
[----:B------:R-:W-:Y:S02]  /*178a0*/  ISETP.GE.AND P6, PT, R6, R231, PT ;  /* 0x000000e70600720c */ /* 0x000fe40003fc6270 */
[----:B------:R-:W-:Y:S02]  /*178b0*/  FMNMX.FTZ R7, R192, R7, !PT ;  /* 0x00000007c0077209 */ /* 0x000fe40007810000 */
[C---:B------:R-:W-:Y:S02]  /*178c0*/  ISETP.GE.OR P1, PT, R6.reuse, R237, !P1 ;  /* 0x000000ed0600720c */ /* 0x040fe40004f26670 */
[----:B------:R-:W-:Y:S01]  /*178d0*/  ISETP.GE.OR P6, PT, R6, R236, !P6 ;  /* 0x000000ec0600720c */ /* 0x000fe200077c6670 */
[----:B------:R-:W-:Y:S01]  /*178e0*/  IMAD.IADD R6, R235, 0x1, -R6 ;  /* 0x00000001eb067824 */ /* 0x000fe200078e0a06 */
[----:B------:R-:W-:Y:S02]  /*178f0*/  FMNMX.FTZ R7, R195, R7, !PT ;  /* 0x00000007c3077209 */ /* 0x000fe40007810000 */
[----:B------:R-:W-:Y:S02]  /*17900*/  FMNMX.FTZ R136, R193, R136, !PT ;  /* 0x00000088c1887209 */ /* 0x000fe40007810000 */
[----:B------:R-:W-:Y:S01]  /*17910*/  FMNMX.FTZ R135, R209, R7, !PT ;  /* 0x00000007d1877209 */ /* 0x000fe20007810000 */
[----:B------:R-:W-:Y:S01]  /*17920*/  FFMA.FTZ R7, R25, -UR16, R179 ;  /* 0x8000001019077c23 */ /* 0x000fe200080100b3 */
[----:B------:R-:W-:Y:S01]  /*17930*/  IABS R25, R6 ;  /* 0x0000000600197213 */ /* 0x000fe20000000000 */
[----:B-1----:R-:W-:Y:S01]  /*17940*/  FFMA.FTZ R18, R22, -UR16, R178 ;  /* 0x8000001016127c23 */ /* 0x002fe200080100b2 */
[----:B------:R-:W-:Y:S01]  /*17950*/  IADD3 R6, R235, -R5, RZ ;  /* 0x80000005eb067210 */ /* 0x000fe20007ffe0ff */
[----:B------:R-:W-:Y:S01]  /*17960*/  FFMA.FTZ R22, R28, -UR16, R199 ;  /* 0x800000101c167c23 */ /* 0x000fe200080100c7 */
[----:B------:R3:W1:Y:S01]  /*17970*/  I2F R29, R25 ;  /* 0x00000019001d7306 */ /* 0x0006620000201400 */
[----:B------:R-:W4:Y:S01]  /*17980*/  SHFL.BFLY PT, R19, R136, 0x2, 0x1f ;  /* 0x0c401f0088137f89 */ /* 0x000f2200000e0000 */
[----:B------:R-:W-:Y:S02]  /*17990*/  IABS R6, R6 ;  /* 0x0000000600067213 */ /* 0x000fe40000000000 */
[----:B------:R-:W-:Y:S02]  /*179a0*/  FSEL R203, R7, -INF , !P1 ;  /* 0xff80000007cb7808 */ /* 0x000fe40004800000 */
[----:B------:R-:W-:Y:S02]  /*179b0*/  IADD3 R7, R235, -R4, RZ ;  /* 0x80000004eb077210 */ /* 0x000fe40007ffe0ff */
[CC--:B------:R-:W-:Y:S01]  /*179c0*/  ISETP.GE.AND P1, PT, R5.reuse, R232.reuse, PT ;  /* 0x000000e80500720c */ /* 0x0c0fe20003f26270 */
[----:B------:R-:W5:Y:S01]  /*179d0*/  SHFL.BFLY PT, R20, R135, 0x2, 0x1f ;  /* 0x0c401f0087147f89 */ /* 0x000f6200000e0000 */
[----:B------:R1:W1:Y:S01]  /*179e0*/  I2F R28, R6 ;  /* 0x00000006001c7306 */ /* 0x0002620000201400 */
[----:B------:R-:W-:Y:S02]  /*179f0*/  IABS R7, R7 ;  /* 0x0000000700077213 */ /* 0x000fe40000000000 */
[-C--:B------:R-:W-:Y:S04]  /*17a00*/  ISETP.GE.OR P1, PT, R5, R237.reuse, !P1 ;  /* 0x000000ed0500720c */ /* 0x080fe80004f26670 */
[----:B------:R-:W-:Y:S02]  /*17a10*/  FSEL R202, R18, -INF , !P1 ;  /* 0xff80000012ca7808 */ /* 0x000fe40004800000 */
[C---:B------:R-:W-:Y:S02]  /*17a20*/  ISETP.GE.AND P1, PT, R4.reuse, R232, PT ;  /* 0x000000e80400720c */ /* 0x040fe40003f26270 */
[----:B------:R-:W-:Y:S02]  /*17a30*/  IADD3 R18, R235, -R2, RZ ;  /* 0x80000002eb127210 */ /* 0x000fe40007ffe0ff */
[----:B------:R-:W-:Y:S01]  /*17a40*/  ISETP.GE.OR P1, PT, R4, R237, !P1 ;  /* 0x000000ed0400720c */ /* 0x000fe20004f26670 */
[----:B---3--:R-:W-:Y:S01]  /*17a50*/  FFMA.FTZ R25, R26, -UR16, R198 ;  /* 0x800000101a197c23 */ /* 0x008fe200080100c6 */
[----:B----4-:R-:W-:Y:S02]  /*17a60*/  FMNMX.FTZ R136, R136, R19, !PT ;  /* 0x0000001388887209 */ /* 0x010fe40007810000 */
[----:B------:R-:W-:Y:S02]  /*17a70*/  IABS R19, R18 ;  /* 0x0000001200137213 */ /* 0x000fe40000000000 */
[----:B------:R-:W-:Y:S02]  /*17a80*/  FSEL R207, R21, -INF , !P1 ;  /* 0xff80000015cf7808 */ /* 0x000fe40004800000 */
[----:B------:R-:W-:Y:S02]  /*17a90*/  ISETP.GE.AND P1, PT, R2, R232, PT ;  /* 0x000000e80200720c */ /* 0x000fe40003f26270 */
[----:B-----5:R-:W-:Y:S02]  /*17aa0*/  FMNMX.FTZ R135, R135, R20, !PT ;  /* 0x0000001487877209 */ /* 0x020fe40007810000 */
[----:B-1----:R-:W-:Y:S01]  /*17ab0*/  MOV R6, R7 ;  /* 0x0000000700067202 */ /* 0x002fe20000000f00 */
[----:B------:R-:W1:Y:S01]  /*17ac0*/  SHFL.BFLY PT, R20, R136, 0x1, 0x1f ;  /* 0x0c201f0088147f89 */ /* 0x000e6200000e0000 */
[----:B------:R-:W-:Y:S02]  /*17ad0*/  FMNMX.FTZ R7, R24, R138, !PT ;  /* 0x0000008a18077209 */ /* 0x000fe40007810000 */
[----:B------:R3:W4:Y:S01]  /*17ae0*/  I2F R26, R6 ;  /* 0x00000006001a7306 */ /* 0x0007220000201400 */
[----:B------:R-:W-:Y:S04]  /*17af0*/  ISETP.GE.OR P1, PT, R2, R237, !P1 ;  /* 0x000000ed0200720c */ /* 0x000fe80004f26670 */
[----:B------:R-:W-:Y:S02]  /*17b00*/  FSEL R206, R23, -INF , !P1 ;  /* 0xff80000017ce7808 */ /* 0x000fe40004800000 */
[C---:B------:R-:W-:Y:S04]  /*17b10*/  ISETP.GE.AND P1, PT, R4.reuse, R231, PT ;  /* 0x000000e70400720c */ /* 0x040fe80003f26270 */
[----:B------:R-:W-:Y:S01]  /*17b20*/  ISETP.GE.OR P1, PT, R4, R236, !P1 ;  /* 0x000000ec0400720c */ /* 0x000fe20004f26670 */
[----:B--2---:R-:W-:Y:S05]  /*17b30*/  FFMA.FTZ R4, R30, -UR16, R200 ;  /* 0x800000101e047c23 */ /* 0x004fea00080100c8 */
[----:B------:R-:W-:Y:S02]  /*17b40*/  FSEL R4, R4, -INF , !P3 ;  /* 0xff80000004047808 */ /* 0x000fe40005800000 */
[----:B-1----:R-:W-:Y:S02]  /*17b50*/  FMNMX.FTZ R136, R136, R20, !PT ;  /* 0x0000001488887209 */ /* 0x002fe40007810000 */
[----:B---3--:R-:W-:Y:S03]  /*17b60*/  FMNMX.FTZ R6, R16, R7, !PT ;  /* 0x0000000710067209 */ /* 0x008fe60007810000 */
[C---:B------:R-:W-:Y:S01]  /*17b70*/  FMUL.FTZ R141, R136.reuse, c[0x0][0x23c] ;  /* 0x00008f00888d7a20 */ /* 0x040fe20000410000 */
[----:B------:R-:W-:Y:S02]  /*17b80*/  FSETP.NEU.FTZ.AND P3, PT, R136, -INF , PT ;  /* 0xff8000008800780b */ /* 0x000fe40003f7d000 */
[----:B------:R-:W-:Y:S02]  /*17b90*/  FMNMX.FTZ R18, R9, R6, !PT ;  /* 0x0000000609127209 */ /* 0x000fe40007810000 */
[----:B------:R-:W-:Y:S01]  /*17ba0*/  MOV R6, R19 ;  /* 0x0000001300067202 */ /* 0x000fe20000000f00 */
[----:B------:R-:W-:Y:S01]  /*17bb0*/  FFMA.FTZ R19, R29, -UR16, R196 ;  /* 0x800000101d137c23 */ /* 0x000fe200080100c4 */
[----:B------:R-:W-:Y:S02]  /*17bc0*/  FSEL R141, R141, RZ, P3 ;  /* 0x000000ff8d8d7208 */ /* 0x000fe40001800000 */
[----:B------:R1:W2:Y:S01]  /*17bd0*/  I2F R21, R6 ;  /* 0x0000000600157306 */ /* 0x0002a20000201400 */
[----:B------:R-:W-:Y:S02]  /*17be0*/  FSEL R7, R22, -INF , !P2 ;  /* 0xff80000016077808 */ /* 0x000fe40005000000 */
[--C-:B------:R-:W-:Y:S01]  /*17bf0*/  FFMA.FTZ R0, R0, c[0x0][0x23c], -R141.reuse ;  /* 0x00008f0000007a23 */ /* 0x100fe2000001088d */
[----:B------:R-:W-:Y:S01]  /*17c00*/  FMNMX.FTZ R18, R8, R18, !PT ;  /* 0x0000001208127209 */ /* 0x000fe20007810000 */
[----:B------:R-:W3:Y:S01]  /*17c10*/  SHFL.BFLY PT, R22, R135, 0x1, 0x1f ;  /* 0x0c201f0087167f89 */ /* 0x000ee200000e0000 */
[-C--:B------:R-:W-:Y:S01]  /*17c20*/  ISETP.GE.AND P2, PT, R5, R231.reuse, PT ;  /* 0x000000e70500720c */ /* 0x080fe20003f46270 */
[----:B------:R-:W-:Y:S01]  /*17c30*/  FFMA.FTZ R10, R10, c[0x0][0x23c], -R141 ;  /* 0x00008f000a0a7a23 */ /* 0x000fe2000001088d */
[----:B------:R-:W-:Y:S01]  /*17c40*/  FMNMX.FTZ R134, R203, R18, !PT ;  /* 0x00000012cb867209 */ /* 0x000fe20007810000 */
[----:B------:R-:W-:Y:S01]  /*17c50*/  FFMA.FTZ R18, R28, -UR16, R197 ;  /* 0x800000101c127c23 */ /* 0x000fe200080100c5 */
[----:B------:R5:W-:Y:S01]  /*17c60*/  MUFU.EX2 R201, R0 ;  /* 0x0000000000c97308 */ /* 0x000be20000000800 */
[----:B------:R-:W-:Y:S01]  /*17c70*/  FSEL R204, R19, -INF , !P6 ;  /* 0xff80000013cc7808 */ /* 0x000fe20007000000 */
[--C-:B------:R-:W-:Y:S01]  /*17c80*/  FFMA.FTZ R14, R14, c[0x0][0x23c], -R141.reuse ;  /* 0x00008f000e0e7a23 */ /* 0x100fe2000001088d */
[----:B------:R-:W-:Y:S01]  /*17c90*/  ISETP.GE.OR P2, PT, R5, R236, !P2 ;  /* 0x000000ec0500720c */ /* 0x000fe20005746670 */
[----:B----4-:R-:W-:Y:S01]  /*17ca0*/  FFMA.FTZ R5, R26, -UR16, R188 ;  /* 0x800000101a057c23 */ /* 0x010fe200080100bc */
[----:B------:R-:W-:Y:S01]  /*17cb0*/  FMNMX.FTZ R134, R202, R134, !PT ;  /* 0x00000086ca867209 */ /* 0x000fe20007810000 */
[----:B------:R-:W-:Y:S01]  /*17cc0*/  FFMA.FTZ R13, R13, c[0x0][0x23c], -R141 ;  /* 0x00008f000d0d7a23 */ /* 0x000fe2000001088d */
[----:B------:R-:W-:Y:S02]  /*17cd0*/  FSEL R205, R18, -INF , !P2 ;  /* 0xff80000012cd7808 */ /* 0x000fe40005000000 */
[----:B------:R-:W-:Y:S01]  /*17ce0*/  FSEL R208, R5, -INF , !P1 ;  /* 0xff80000005d07808 */ /* 0x000fe20004800000 */
[----:B------:R-:W-:Y:S01]  /*17cf0*/  MUFU.EX2 R252, R10 ;  /* 0x0000000a00fc7308 */ /* 0x000fe20000000800 */
[----:B------:R-:W-:Y:S02]  /*17d00*/  FMNMX.FTZ R134, R207, R134, !PT ;  /* 0x00000086cf867209 */ /* 0x000fe40007810000 */
[----:B-1----:R-:W-:Y:S01]  /*17d10*/  FSEL R6, R25, -INF , !P0 ;  /* 0xff80000019067808 */ /* 0x002fe20004000000 */
[----:B--2---:R-:W-:Y:S01]  /*17d20*/  FFMA.FTZ R140, R21, -UR16, R140 ;  /* 0x80000010158c7c23 */ /* 0x004fe2000801008c */
[----:B------:R-:W-:Y:S02]  /*17d30*/  ISETP.GE.AND P0, PT, R2, R231, PT ;  /* 0x000000e70200720c */ /* 0x000fe40003f06270 */
[----:B------:R-:W-:Y:S02]  /*17d40*/  FMNMX.FTZ R134, R206, R134, !PT ;  /* 0x00000086ce867209 */ /* 0x000fe40007810000 */
[----:B------:R-:W-:Y:S01]  /*17d50*/  ISETP.GE.OR P0, PT, R2, R236, !P0 ;  /* 0x000000ec0200720c */ /* 0x000fe20004706670 */
[----:B------:R-:W-:Y:S01]  /*17d60*/  MUFU.EX2 R250, R14 ;  /* 0x0000000e00fa7308 */ /* 0x000fe20000000800 */
[----:B------:R-:W-:Y:S01]  /*17d70*/  FMNMX.FTZ R2, R27, R139, !PT ;  /* 0x0000008b1b027209 */ /* 0x000fe20007810000 */
[----:B------:R-:W1:Y:S01]  /*17d80*/  SHFL.BFLY PT, R20, R134, 0x2, 0x1f ;  /* 0x0c401f0086147f89 */ /* 0x000e6200000e0000 */
[----:B------:R-:W-:Y:S02]  /*17d90*/  FSEL R140, R140, -INF , !P0 ;  /* 0xff8000008c8c7808 */ /* 0x000fe40004000000 */
[----:B------:R-:W-:Y:S02]  /*17da0*/  FMNMX.FTZ R2, R7, R2, !PT ;  /* 0x0000000207027209 */ /* 0x000fe40007810000 */
[----:B---3--:R-:W-:Y:S02]  /*17db0*/  FMNMX.FTZ R135, R135, R22, !PT ;  /* 0x0000001687877209 */ /* 0x008fe40007810000 */
[----:B------:R-:W-:Y:S01]  /*17dc0*/  FMNMX.FTZ R2, R6, R2, !PT ;  /* 0x0000000206027209 */ /* 0x000fe20007810000 */
[----:B------:R-:W2:Y:S01]  /*17dd0*/  MUFU.EX2 R251, R13 ;  /* 0x0000000d00fb7308 */ /* 0x000ea20000000800 */
[C---:B------:R-:W-:Y:S01]  /*17de0*/  FSETP.NEU.FTZ.AND P2, PT, R135.reuse, -INF , PT ;  /* 0xff8000008700780b */ /* 0x040fe20003f5d000 */
[----:B------:R-:W-:Y:S01]  /*17df0*/  FMUL.FTZ R142, R135, c[0x0][0x23c] ;  /* 0x00008f00878e7a20 */ /* 0x000fe20000410000 */
[----:B------:R-:W-:Y:S04]  /*17e00*/  FMNMX.FTZ R2, R4, R2, !PT ;  /* 0x0000000204027209 */ /* 0x000fe80007810000 */
[----:B------:R-:W-:Y:S02]  /*17e10*/  FMNMX.FTZ R2, R204, R2, !PT ;  /* 0x00000002cc027209 */ /* 0x000fe40007810000 */
[----:B------:R-:W-:Y:S02]  /*17e20*/  FSEL R142, R142, RZ, P2 ;  /* 0x000000ff8e8e7208 */ /* 0x000fe40001000000 */
[----:B-----5:R-:W-:Y:S03]  /*17e30*/  FMNMX.FTZ R0, R205, R2, !PT ;  /* 0x00000002cd007209 */ /* 0x020fe60007810000 */
[--C-:B------:R-:W-:Y:S01]  /*17e40*/  FFMA.FTZ R11, R11, c[0x0][0x23c], -R142.reuse ;  /* 0x00008f000b0b7a23 */ /* 0x100fe2000001088e */
[----:B------:R-:W-:Y:S01]  /*17e50*/  FMNMX.FTZ R0, R208, R0, !PT ;  /* 0x00000000d0007209 */ /* 0x000fe20007810000 */
[--C-:B------:R-:W-:Y:S01]  /*17e60*/  FFMA.FTZ R12, R12, c[0x0][0x23c], -R142.reuse ;  /* 0x00008f000c0c7a23 */ /* 0x100fe2000001088e */
[----:B-1----:R-:W-:Y:S01]  /*17e70*/  FMNMX.FTZ R134, R134, R20, !PT ;  /* 0x0000001486867209 */ /* 0x002fe20007810000 */
[--C-:B------:R-:W-:Y:S01]  /*17e80*/  FFMA.FTZ R15, R15, c[0x0][0x23c], -R142.reuse ;  /* 0x00008f000f0f7a23 */ /* 0x100fe2000001088e */
[----:B------:R-:W-:Y:S01]  /*17e90*/  FMNMX.FTZ R0, R140, R0, !PT ;  /* 0x000000008c007209 */ /* 0x000fe20007810000 */
[----:B------:R-:W-:Y:S01]  /*17ea0*/  LDSM.16.MT88.4 R20, [R213+0xa000] ;  /* 0x00a00000d514783b */ /* 0x000fe20000004200 */
[----:B------:R-:W-:Y:S01]  /*17eb0*/  FFMA.FTZ R17, R17, c[0x0][0x23c], -R142 ;  /* 0x00008f0011117a23 */ /* 0x000fe2000001088e */
[----:B------:R-:W-:Y:S01]  /*17ec0*/  MUFU.EX2 R248, R11 ;  /* 0x0000000b00f87308 */ /* 0x000fe20000000800 */
[----:B--2---:R-:W-:Y:S05]  /*17ed0*/  F2FP.BF16.PACK_AB R178, R251, R250 ;  /* 0x000000fafbb2723e */ /* 0x004fea00000010ff */
[----:B------:R-:W1:Y:S04]  /*17ee0*/  SHFL.BFLY PT, R2, R0, 0x2, 0x1f ;  /* 0x0c401f0000027f89 */ /* 0x000e6800000e0000 */
[----:B------:R-:W-:Y:S04]  /*17ef0*/  MUFU.EX2 R247, R17 ;  /* 0x0000001100f77308 */ /* 0x000fe80000000800 */
[----:B------:R-:W2:Y:S06]  /*17f00*/  SHFL.BFLY PT, R5, R134, 0x1, 0x1f ;  /* 0x0c201f0086057f89 */ /* 0x000eac00000e0000 */
[----:B------:R-:W3:Y:S01]  /*17f10*/  MUFU.EX2 R249, R12 ;  /* 0x0000000c00f97308 */ /* 0x000ee20000000800 */
[----:B-1----:R-:W-:Y:S09]  /*17f20*/  FMNMX.FTZ R0, R0, R2, !PT ;  /* 0x0000000200007209 */ /* 0x002ff20007810000 */
[----:B------:R-:W1:Y:S01]  /*17f30*/  MUFU.EX2 R246, R15 ;  /* 0x0000000f00f67308 */ /* 0x000e620000000800 */
[----:B------:R-:W4:Y:S01]  /*17f40*/  SHFL.BFLY PT, R2, R0, 0x1, 0x1f ;  /* 0x0c201f0000027f89 */ /* 0x000f2200000e0000 */
[----:B--2---:R-:W-:Y:S04]  /*17f50*/  FMNMX.FTZ R134, R134, R5, !PT ;  /* 0x0000000586867209 */ /* 0x004fe80007810000 */
[C---:B------:R-:W-:Y:S01]  /*17f60*/  FSETP.NEU.FTZ.AND P1, PT, R134.reuse, -INF , PT ;  /* 0xff8000008600780b */ /* 0x040fe20003f3d000 */
[----:B------:R-:W-:Y:S01]  /*17f70*/  FMUL.FTZ R143, R134, c[0x0][0x23c] ;  /* 0x00008f00868f7a20 */ /* 0x000fe20000410000 */
[----:B---3--:R-:W-:Y:S04]  /*17f80*/  F2FP.BF16.PACK_AB R177, R249, R248 ;  /* 0x000000f8f9b1723e */ /* 0x008fe800000010ff */
[----:B------:R-:W-:Y:S05]  /*17f90*/  FSEL R143, R143, RZ, P1 ;  /* 0x000000ff8f8f7208 */ /* 0x000fea0000800000 */
[--C-:B------:R-:W-:Y:S02]  /*17fa0*/  FFMA.FTZ R5, R24, c[0x0][0x23c], -R143.reuse ;  /* 0x00008f0018057a23 */ /* 0x100fe4000001088f */
[--C-:B------:R-:W-:Y:S01]  /*17fb0*/  FFMA.FTZ R16, R16, c[0x0][0x23c], -R143.reuse ;  /* 0x00008f0010107a23 */ /* 0x100fe2000001088f */
[----:B-1----:R-:W-:Y:S01]  /*17fc0*/  F2FP.BF16.PACK_AB R179, R247, R246 ;  /* 0x000000f6f7b3723e */ /* 0x002fe200000010ff */
[----:B------:R-:W-:Y:S01]  /*17fd0*/  MUFU.EX2 R242, R5 ;  /* 0x0000000500f27308 */ /* 0x000fe20000000800 */
[--C-:B------:R-:W-:Y:S01]  /*17fe0*/  FFMA.FTZ R9, R9, c[0x0][0x23c], -R143.reuse ;  /* 0x00008f0009097a23 */ /* 0x100fe2000001088f */
[----:B----4-:R-:W-:Y:S01]  /*17ff0*/  FMNMX.FTZ R137, R0, R2, !PT ;  /* 0x0000000200897209 */ /* 0x010fe20007810000 */
[----:B------:R-:W-:Y:S01]  /*18000*/  FFMA.FTZ R8, R8, c[0x0][0x23c], -R143 ;  /* 0x00008f0008087a23 */ /* 0x000fe2000001088f */
[----:B------:R-:W-:Y:S02]  /*18010*/  FSEL R2, R135, RZ, P2 ;  /* 0x000000ff87027208 */ /* 0x000fe40001000000 */
[C---:B------:R-:W-:Y:S01]  /*18020*/  FSETP.NEU.FTZ.AND P0, PT, R137.reuse, -INF , PT ;  /* 0xff8000008900780b */ /* 0x040fe20003f1d000 */
[----:B------:R-:W-:Y:S03]  /*18030*/  FMUL.FTZ R188, R137, c[0x0][0x23c] ;  /* 0x00008f0089bc7a20 */ /* 0x000fe60000410000 */
[----:B------:R-:W1:Y:S02]  /*18040*/  MUFU.EX2 R244, R16 ;  /* 0x0000001000f47308 */ /* 0x000e640000000800 */
[----:B------:R-:W-:Y:S05]  /*18050*/  FSEL R188, R188, RZ, P0 ;  /* 0x000000ffbcbc7208 */ /* 0x000fea0000000000 */
[--C-:B------:R-:W-:Y:S02]  /*18060*/  FFMA.FTZ R0, R27, c[0x0][0x23c], -R188.reuse ;  /* 0x00008f001b007a23 */ /* 0x100fe400000108bc */
[--C-:B------:R-:W-:Y:S01]  /*18070*/  FFMA.FTZ R7, R7, c[0x0][0x23c], -R188.reuse ;  /* 0x00008f0007077a23 */ /* 0x100fe200000108bc */
[----:B------:R-:W-:Y:S01]  /*18080*/  MUFU.EX2 R243, R9 ;  /* 0x0000000900f37308 */ /* 0x000fe20000000800 */
[--C-:B------:R-:W-:Y:S02]  /*18090*/  FFMA.FTZ R6, R6, c[0x0][0x23c], -R188.reuse ;  /* 0x00008f0006067a23 */ /* 0x100fe400000108bc */
[----:B------:R-:W-:Y:S07]  /*180a0*/  FFMA.FTZ R4, R4, c[0x0][0x23c], -R188 ;  /* 0x00008f0004047a23 */ /* 0x000fee00000108bc */
[----:B------:R2:W-:Y:S01]  /*180b0*/  MUFU.EX2 R210, R0 ;  /* 0x0000000000d27308 */ /* 0x0005e20000000800 */
[----:B-1----:R-:W-:Y:S09]  /*180c0*/  F2FP.BF16.PACK_AB R180, R244, R242 ;  /* 0x000000f2f4b4723e */ /* 0x002ff200000010ff */
[----:B------:R-:W1:Y:S10]  /*180d0*/  MUFU.EX2 R211, R7 ;  /* 0x0000000700d37308 */ /* 0x000e740000000800 */
[----:B------:R-:W-:Y:S01]  /*180e0*/  MUFU.EX2 R240, R6 ;  /* 0x0000000600f07308 */ /* 0x000fe20000000800 */
[----:B--2---:R-:W-:Y:S05]  /*180f0*/  FSEL R0, R136, RZ, P3 ;  /* 0x000000ff88007208 */ /* 0x004fea0001800000 */
[----:B------:R-:W-:Y:S04]  /*18100*/  FADD.FTZ R0, -R0, R3 ;  /* 0x0000000300007221 */ /* 0x000fe80000010100 */
[----:B------:R-:W2:Y:S01]  /*18110*/  MUFU.EX2 R241, R4 ;  /* 0x0000000400f17308 */ /* 0x000ea20000000800 */
[----:B------:R-:W-:Y:S01]  /*18120*/  FMUL.FTZ R0, R0, c[0x0][0x23c] ;  /* 0x00008f0000007a20 */ /* 0x000fe20000410000 */
[----:B-1----:R-:W-:Y:S08]  /*18130*/  F2FP.BF16.PACK_AB R181, R211, R210 ;  /* 0x000000d2d3b5723e */ /* 0x002ff000000010ff */
[----:B------:R1:W3:Y:S10]  /*18140*/  MUFU.EX2 R133, R0 ;  /* 0x0000000000857308 */ /* 0x0002f40000000800 */
[----:B------:R-:W4:Y:S01]  /*18150*/  MUFU.EX2 R245, R8 ;  /* 0x0000000800f57308 */ /* 0x000f220000000800 */
[----:B--2---:R-:W-:Y:S01]  /*18160*/  F2FP.BF16.PACK_AB R183, R241, R240 ;  /* 0x000000f0f1b7723e */ /* 0x004fe200000010ff */
[----:B-1----:R-:W-:Y:S01]  /*18170*/  FADD.FTZ R0, -R2, R132 ;  /* 0x0000008402007221 */ /* 0x002fe20000010100 */
[----:B------:R-:W-:Y:S01]  /*18180*/  FSEL R2, R134, RZ, P1 ;  /* 0x000000ff86027208 */ /* 0x000fe20000800000 */
[C---:B---3--:R-:W-:Y:S02]  /*18190*/  FMUL.FTZ R4, R133.reuse, R144 ;  /* 0x0000009085047220 */ /* 0x048fe40000410000 */
[----:B------:R-:W-:Y:S02]  /*181a0*/  FMUL.FTZ R0, R0, c[0x0][0x23c] ;  /* 0x00008f0000007a20 */ /* 0x000fe40000410000 */
[C---:B------:R-:W-:Y:S02]  /*181b0*/  FMUL.FTZ R5, R133.reuse, R145 ;  /* 0x0000009185057220 */ /* 0x040fe40000410000 */
[----:B------:R1:W2:Y:S01]  /*181c0*/  MUFU.EX2 R132, R0 ;  /* 0x0000000000847308 */ /* 0x0002a20000000800 */
[----:B------:R-:W-:Y:S01]  /*181d0*/  FMUL.FTZ R16, R133, R156 ;  /* 0x0000009c85107220 */ /* 0x000fe20000410000 */
[----:B----4-:R-:W-:Y:S01]  /*181e0*/  F2FP.BF16.PACK_AB R182, R245, R243 ;  /* 0x000000f3f5b6723e */ /* 0x010fe200000010ff */
        /* <DEDUP_REMOVED lines=13> */
[----:B------:R-:W-:Y:S01]  /*182c0*/  IMAD.MOV.U32 R138, RZ, RZ, R201 ;  /* 0x000000ffff8a7224 */ /* 0x000fe200078e00c9 */
[----:B------:R-:W-:Y:S01]  /*182d0*/  PLOP3.LUT P0, PT, PT, PT, UP0, 0x80, 0x0 ;  /* 0x000000000000781c */ /* 0x000fe20003f0f008 */
[----:B------:R-:W-:Y:S02]  /*182e0*/  FMUL.FTZ R0, R0, c[0x0][0x23c] ;  /* 0x00008f0000007a20 */ /* 0x000fe40000410000 */
[----:B--2---:R-:W-:Y:S01]  /*182f0*/  FMUL.FTZ R6, R132, R146 ;  /* 0x0000009284067220 */ /* 0x004fe20000410000 */
[----:B------:R-:W-:Y:S01]  /*18300*/  F2FP.BF16.PACK_AB R176, R252, R138 ;  /* 0x0000008afcb0723e */ /* 0x000fe200000010ff */
[----:B------:R1:W2:Y:S01]  /*18310*/  MUFU.EX2 R3, R0 ;  /* 0x0000000000037308 */ /* 0x0002a20000000800 */
[C---:B------:R-:W-:Y:S02]  /*18320*/  FMUL.FTZ R7, R132.reuse, R147 ;  /* 0x0000009384077220 */ /* 0x040fe40000410000 */
        /* <DEDUP_REMOVED lines=61> */
[--C-:B-1----:R-:W-:Y:S01]  /*18700*/  FFMA.FTZ R2, R192, c[0x0][0x23c], -R142.reuse ;  /* 0x00008f00c0027a23 */ /* 0x102fe2000001088e */
[C---:B------:R-:W-:Y:S01]  /*18710*/  HMMA.16816.F32.BF16 R24, R180.reuse, R184, R24 ;  /* 0x000000b8b418723c */ /* 0x040fe20000041818 */
[----:B------:R-:W-:Y:S02]  /*18720*/  FMUL.FTZ R61, R3, R61 ;  /* 0x0000003d033d7220 */ /* 0x000fe40000410000 */
[----:B------:R1:W4:Y:S01]  /*18730*/  MUFU.EX2 R198, R2 ;  /* 0x0000000200c67308 */ /* 0x0003220000000800 */
[C---:B------:R-:W-:Y:S02]  /*18740*/  FMUL.FTZ R62, R0.reuse, R62 ;  /* 0x0000003e003e7220 */ /* 0x040fe40000410000 */
[----:B------:R-:W-:Y:S02]  /*18750*/  FMUL.FTZ R63, R0, R63 ;  /* 0x0000003f003f7220 */ /* 0x000fe40000410000 */
[-C--:B------:R-:W-:Y:S01]  /*18760*/  HMMA.16816.F32.BF16 R28, R180, R186.reuse, R28 ;  /* 0x000000bab41c723c */ /* 0x080fe2000004181c */
[C---:B------:R-:W-:Y:S03]  /*18770*/  FMUL.FTZ R66, R132.reuse, R66 ;  /* 0x0000004284427220 */ /* 0x040fe60000410000 */
[C---:B------:R-:W-:Y:S02]  /*18780*/  FMUL.FTZ R67, R132.reuse, R67 ;  /* 0x0000004384437220 */ /* 0x040fe40000410000 */
[C---:B------:R-:W-:Y:S02]  /*18790*/  FMUL.FTZ R68, R133.reuse, R68 ;  /* 0x0000004485447220 */ /* 0x040fe40000410000 */
[C---:B------:R-:W-:Y:S01]  /*187a0*/  HMMA.16816.F32.BF16 R32, R176.reuse, R186, R32 ;  /* 0x000000bab020723c */ /* 0x040fe20000041820 */
[----:B------:R-:W-:Y:S03]  /*187b0*/  LDSM.16.MT88.4 R184, [R215+0xb800] ;  /* 0x00b80000d7b8783b */ /* 0x000fe60000004200 */
[----:B------:R-:W-:Y:S02]  /*187c0*/  FMUL.FTZ R69, R133, R69 ;  /* 0x0000004585457220 */ /* 0x000fe40000410000 */
[C---:B------:R-:W-:Y:S02]  /*187d0*/  FMUL.FTZ R70, R132.reuse, R70 ;  /* 0x0000004684467220 */ /* 0x040fe40000410000 */
[-C--:B---3--:R-:W-:Y:S01]  /*187e0*/  HMMA.16816.F32.BF16 R36, R176, R144.reuse, R36 ;  /* 0x00000090b024723c */ /* 0x088fe20000041824 */
[----:B------:R-:W-:Y:S03]  /*187f0*/  FMUL.FTZ R71, R132, R71 ;  /* 0x0000004784477220 */ /* 0x000fe60000410000 */
[--C-:B-1----:R-:W-:Y:S02]  /*18800*/  FFMA.FTZ R2, R194, c[0x0][0x23c], -R141.reuse ;  /* 0x00008f00c2027a23 */ /* 0x102fe4000001088d */
[C---:B------:R-:W-:Y:S02]  /*18810*/  FMUL.FTZ R72, R3.reuse, R72 ;  /* 0x0000004803487220 */ /* 0x040fe40000410000 */
[C---:B------:R-:W-:Y:S01]  /*18820*/  HMMA.16816.F32.BF16 R40, R180.reuse, R144, R40 ;  /* 0x00000090b428723c */ /* 0x040fe20000041828 */
[----:B------:R1:W-:Y:S03]  /*18830*/  MUFU.EX2 R197, R2 ;  /* 0x0000000200c57308 */ /* 0x0003e60000000800 */
        /* <DEDUP_REMOVED lines=8> */
[----:B------:R-:W-:Y:S02]  /*188c0*/  FFMA.FTZ R141, R193, c[0x0][0x23c], -R141 ;  /* 0x00008f00c18d7a23 */ /* 0x000fe4000001088d */
[C---:B------:R-:W-:Y:S02]  /*188d0*/  FMUL.FTZ R78, R0.reuse, R78 ;  /* 0x0000004e004e7220 */ /* 0x040fe40000410000 */
[-C--:B--2---:R-:W-:Y:S01]  /*188e0*/  HMMA.16816.F32.BF16 R52, R176, R148.reuse, R52 ;  /* 0x00000094b034723c */ /* 0x084fe20000041834 */
[--C-:B-1----:R-:W-:Y:S01]  /*188f0*/  FFMA.FTZ R2, R195, c[0x0][0x23c], -R142.reuse ;  /* 0x00008f00c3027a23 */ /* 0x102fe2000001088e */
[----:B------:R4:W1:Y:S02]  /*18900*/  MUFU.EX2 R196, R141 ;  /* 0x0000008d00c47308 */ /* 0x0008640000000800 */
[----:B------:R-:W-:Y:S02]  /*18910*/  FFMA.FTZ R142, R209, c[0x0][0x23c], -R142 ;  /* 0x00008f00d18e7a23 */ /* 0x000fe4000001088e */
[----:B------:R-:W2:Y:S01]  /*18920*/  LDL.LU R209, [R1+0xc] ;  /* 0x00000c0001d17983 */ /* 0x000ea20000300800 */
[----:B------:R-:W-:Y:S01]  /*18930*/  FMUL.FTZ R79, R0, R79 ;  /* 0x0000004f004f7220 */ /* 0x000fe20000410000 */
[C---:B------:R-:W-:Y:S01]  /*18940*/  HMMA.16816.F32.BF16 R56, R180.reuse, R148, R56 ;  /* 0x00000094b438723c */ /* 0x040fe20000041838 */
[C---:B------:R-:W-:Y:S03]  /*18950*/  FMUL.FTZ R80, R133.reuse, R80 ;  /* 0x0000005085507220 */ /* 0x040fe60000410000 */
[----:B------:R5:W-:Y:S01]  /*18960*/  MUFU.EX2 R195, R2 ;  /* 0x0000000200c37308 */ /* 0x000be20000000800 */
[C---:B------:R-:W-:Y:S02]  /*18970*/  FMUL.FTZ R81, R133.reuse, R81 ;  /* 0x0000005185517220 */ /* 0x040fe40000410000 */
[C---:B------:R-:W-:Y:S01]  /*18980*/  FMUL.FTZ R82, R132.reuse, R82 ;  /* 0x0000005284527220 */ /* 0x040fe20000410000 */
[-C--:B------:R-:W-:Y:S01]  /*18990*/  HMMA.16816.F32.BF16 R60, R180, R150.reuse, R60 ;  /* 0x00000096b43c723c */ /* 0x080fe2000004183c */
[C---:B------:R-:W-:Y:S03]  /*189a0*/  FMUL.FTZ R83, R132.reuse, R83 ;  /* 0x0000005384537220 */ /* 0x040fe60000410000 */
[C---:B------:R-:W-:Y:S02]  /*189b0*/  FMUL.FTZ R84, R133.reuse, R84 ;  /* 0x0000005485547220 */ /* 0x040fe40000410000 */
[----:B------:R-:W-:Y:S01]  /*189c0*/  FMUL.FTZ R85, R133, R85 ;  /* 0x0000005585557220 */ /* 0x000fe20000410000 */
[----:B------:R1:W1:Y:S01]  /*189d0*/  MUFU.EX2 R194, R142 ;  /* 0x0000008e00c27308 */ /* 0x0002620000000800 */
[C---:B------:R-:W-:Y:S01]  /*189e0*/  HMMA.16816.F32.BF16 R64, R176.reuse, R150, R64 ;  /* 0x00000096b040723c */ /* 0x040fe20000041840 */
[----:B------:R-:W1:Y:S03]  /*189f0*/  LDSM.16.MT88.4 R148, [R215+0xb000] ;  /* 0x00b00000d794783b */ /* 0x000e660000004200 */
[----:B------:R-:W-:Y:S01]  /*18a00*/  FMUL.FTZ R86, R132, R86 ;  /* 0x0000005684567220 */ /* 0x000fe20000410000 */
[----:B----4-:R-:W-:Y:S01]  /*18a10*/  F2FP.BF16.PACK_AB R141, R198, R199 ;  /* 0x000000c7c68d723e */ /* 0x010fe200000010ff */
[----:B------:R-:W-:Y:S02]  /*18a20*/  FMUL.FTZ R87, R132, R87 ;  /* 0x0000005784577220 */ /* 0x000fe40000410000 */
[----:B------:R-:W-:Y:S01]  /*18a30*/  FMUL.FTZ R88, R3, R88 ;  /* 0x0000005803587220 */ /* 0x000fe20000410000 */
[-C--:B---3--:R-:W-:Y:S03]  /*18a40*/  HMMA.16816.F32.BF16 R68, R176, R144.reuse, R68 ;  /* 0x00000090b044723c */ /* 0x088fe60000041844 */
[--C-:B-----5:R-:W-:Y:S02]  /*18a50*/  FFMA.FTZ R2, R203, c[0x0][0x23c], -R143.reuse ;  /* 0x00008f00cb027a23 */ /* 0x120fe4000001088f */
[----:B------:R-:W3:Y:S01]  /*18a60*/  LDL.LU R203, [R1+0x8] ;  /* 0x0000080001cb7983 */ /* 0x000ee20000300800 */
[C---:B------:R-:W-:Y:S01]  /*18a70*/  FMUL.FTZ R89, R3.reuse, R89 ;  /* 0x0000005903597220 */ /* 0x040fe20000410000 */
[----:B------:R4:W-:Y:S01]  /*18a80*/  MUFU.EX2 R193, R2 ;  /* 0x0000000200c17308 */ /* 0x0009e20000000800 */
[C---:B------:R-:W-:Y:S01]  /*18a90*/  HMMA.16816.F32.BF16 R72, R180.reuse, R144, R72 ;  /* 0x00000090b448723c */ /* 0x040fe20000041848 */
[C---:B------:R-:W-:Y:S03]  /*18aa0*/  FMUL.FTZ R90, R0.reuse, R90 ;  /* 0x0000005a005a7220 */ /* 0x040fe60000410000 */
[----:B------:R-:W-:Y:S02]  /*18ab0*/  FMUL.FTZ R91, R0, R91 ;  /* 0x0000005b005b7220 */ /* 0x000fe40000410000 */
[C---:B------:R-:W-:Y:S01]  /*18ac0*/  FMUL.FTZ R92, R3.reuse, R92 ;  /* 0x0000005c035c7220 */ /* 0x040fe20000410000 */
[----:B-1----:R-:W-:Y:S01]  /*18ad0*/  F2FP.BF16.PACK_AB R142, R196, R197 ;  /* 0x000000c5c48e723e */ /* 0x002fe200000010ff */
[-C--:B------:R-:W-:Y:S01]  /*18ae0*/  HMMA.16816.F32.BF16 R76, R180, R146.reuse, R76 ;  /* 0x00000092b44c723c */ /* 0x080fe2000004184c */
[----:B------:R-:W-:Y:S03]  /*18af0*/  FMUL.FTZ R93, R3, R93 ;  /* 0x0000005d035d7220 */ /* 0x000fe60000410000 */
[C---:B------:R-:W-:Y:S02]  /*18b00*/  FMUL.FTZ R94, R0.reuse, R94 ;  /* 0x0000005e005e7220 */ /* 0x040fe40000410000 */
[----:B------:R-:W-:Y:S02]  /*18b10*/  FMUL.FTZ R95, R0, R95 ;  /* 0x0000005f005f7220 */ /* 0x000fe40000410000 */
[C---:B------:R-:W-:Y:S01]  /*18b20*/  HMMA.16816.F32.BF16 R80, R176.reuse, R146, R80 ;  /* 0x00000092b050723c */ /* 0x040fe20000041850 */
[----:B------:R-:W1:Y:S03]  /*18b30*/  LDSM.16.MT88.4 R144, [R218+0xb000] ;  /* 0x00b00000da90783b */ /* 0x000e660000004200 */
[C---:B------:R-:W-:Y:S02]  /*18b40*/  FMUL.FTZ R96, R133.reuse, R96 ;  /* 0x0000006085607220 */ /* 0x040fe40000410000 */
[----:B------:R-:W-:Y:S02]  /*18b50*/  FMUL.FTZ R97, R133, R97 ;  /* 0x0000006185617220 */ /* 0x000fe40000410000 */
[-C--:B------:R-:W-:Y:S01]  /*18b60*/  HMMA.16816.F32.BF16 R84, R176, R148.reuse, R84 ;  /* 0x00000094b054723c */ /* 0x080fe20000041854 */
[--C-:B----4-:R-:W-:Y:S02]  /*18b70*/  FFMA.FTZ R2, R202, c[0x0][0x23c], -R143.reuse ;  /* 0x00008f00ca027a23 */ /* 0x110fe4000001088f */
[----:B------:R-:W4:Y:S01]  /*18b80*/  LDL.LU R202, [R1+0x4] ;  /* 0x0000040001ca7983 */ /* 0x000f220000300800 */
[C---:B------:R-:W-:Y:S01]  /*18b90*/  FMUL.FTZ R98, R132.reuse, R98 ;  /* 0x0000006284627220 */ /* 0x040fe20000410000 */
[----:B------:R5:W1:Y:S01]  /*18ba0*/  MUFU.EX2 R192, R2 ;  /* 0x0000000200c07308 */ /* 0x000a620000000800 */
[----:B------:R-:W-:Y:S02]  /*18bb0*/  FMUL.FTZ R99, R132, R99 ;  /* 0x0000006384637220 */ /* 0x000fe40000410000 */
        /* <DEDUP_REMOVED lines=9> */
[----:B------:R-:W1:Y:S03]  /*18c50*/  LDSM.16.MT88.4 R148, [R217+0xb000] ;  /* 0x00b00000d994783b */ /* 0x000e660000004200 */
[----:B------:R-:W-:Y:S02]  /*18c60*/  FMUL.FTZ R100, R133, R100 ;  /* 0x0000006485647220 */ /* 0x000fe40000410000 */
[--C-:B-----5:R-:W-:Y:S02]  /*18c70*/  FFMA.FTZ R2, R207, c[0x0][0x23c], -R143.reuse ;  /* 0x00008f00cf027a23 */ /* 0x120fe4000001088f */
[----:B------:R-:W-:Y:S01]  /*18c80*/  FMUL.FTZ R101, R133, R101 ;  /* 0x0000006585657220 */ /* 0x000fe20000410000 */
[----:B------:R-:W5:Y:S01]  /*18c90*/  LDL.LU R207, [R1] ;  /* 0x0000000001cf7983 */ /* 0x000f620000300800 */
[----:B------:R1:W-:Y:S02]  /*18ca0*/  MUFU.EX2 R191, R2 ;  /* 0x0000000200bf7308 */ /* 0x0003e40000000800 */
[C---:B------:R-:W-:Y:S02]  /*18cb0*/  FMUL.FTZ R102, R132.reuse, R102 ;  /* 0x0000006684667220 */ /* 0x040fe40000410000 */
[----:B------:R-:W-:Y:S02]  /*18cc0*/  FMUL.FTZ R103, R132, R103 ;  /* 0x0000006784677220 */ /* 0x000fe40000410000 */
        /* <DEDUP_REMOVED lines=9> */
[----:B------:R-:W-:Y:S03]  /*18d60*/  FMUL.FTZ R125, R3, R125 ;  /* 0x0000007d037d7220 */ /* 0x000fe60000410000 */
[----:B------:R-:W-:Y:S02]  /*18d70*/  FMUL.FTZ R126, R0, R126 ;  /* 0x0000007e007e7220 */ /* 0x000fe40000410000 */
[--C-:B------:R-:W-:Y:S02]  /*18d80*/  FFMA.FTZ R2, R204, c[0x0][0x23c], -R188.reuse ;  /* 0x00008f00cc027a23 */ /* 0x100fe400000108bc */
[-C--:B------:R-:W-:Y:S01]  /*18d90*/  HMMA.16816.F32.BF16 R108, R180, R146.reuse, R108 ;  /* 0x00000092b46c723c */ /* 0x080fe2000004186c */
[C---:B------:R-:W-:Y:S01]  /*18da0*/  FMUL.FTZ R112, R133.reuse, R112 ;  /* 0x0000007085707220 */ /* 0x040fe20000410000 */
[----:B------:R1:W-:Y:S02]  /*18db0*/  MUFU.EX2 R189, R2 ;  /* 0x0000000200bd7308 */ /* 0x0003e40000000800 */
[C---:B------:R-:W-:Y:S02]  /*18dc0*/  FMUL.FTZ R113, R133.reuse, R113 ;  /* 0x0000007185717220 */ /* 0x040fe40000410000 */
[C---:B------:R-:W-:Y:S02]  /*18dd0*/  FMUL.FTZ R114, R132.reuse, R114 ;  /* 0x0000007284727220 */ /* 0x040fe40000410000 */
[----:B------:R-:W-:Y:S04]  /*18de0*/  FMUL.FTZ R115, R132, R115 ;  /* 0x0000007384737220 */ /* 0x000fe80000410000 */
[----:B------:R-:W-:Y:S02]  /*18df0*/  FMUL.FTZ R127, R0, R127 ;  /* 0x0000007f007f7220 */ /* 0x000fe40000410000 */
[C---:B------:R-:W-:Y:S01]  /*18e00*/  FMUL.FTZ R116, R133.reuse, R116 ;  /* 0x0000007485747220 */ /* 0x040fe20000410000 */
[C---:B------:R-:W-:Y:S01]  /*18e10*/  HMMA.16816.F32.BF16 R112, R176.reuse, R146, R112 ;  /* 0x00000092b070723c */ /* 0x040fe20000041870 */
[C---:B------:R-:W-:Y:S02]  /*18e20*/  FMUL.FTZ R117, R133.reuse, R117 ;  /* 0x0000007585757220 */ /* 0x040fe40000410000 */
[C---:B------:R-:W-:Y:S02]  /*18e30*/  FMUL.FTZ R118, R132.reuse, R118 ;  /* 0x0000007684767220 */ /* 0x040fe40000410000 */
[----:B------:R-:W-:Y:S02]  /*18e40*/  FMUL.FTZ R119, R132, R119 ;  /* 0x0000007784777220 */ /* 0x000fe40000410000 */
[----:B------:R-:W-:Y:S01]  /*18e50*/  FFMA.FTZ R143, R206, c[0x0][0x23c], -R143 ;  /* 0x00008f00ce8f7a23 */ /* 0x000fe2000001088f */
[----:B------:R-:W-:Y:S01]  /*18e60*/  MOV R206, R138 ;  /* 0x0000008a00ce7202 */ /* 0x000fe20000000f00 */
[----:B------:R-:W-:Y:S02]  /*18e70*/  FMUL.FTZ R128, R133, R128 ;  /* 0x0000008085807220 */ /* 0x000fe40000410000 */
[----:B------:R1:W1:Y:S01]  /*18e80*/  MUFU.EX2 R190, R143 ;  /* 0x0000008f00be7308 */ /* 0x0002620000000800 */
[-C--:B------:R-:W-:Y:S01]  /*18e90*/  HMMA.16816.F32.BF16 R116, R176, R148.reuse, R116 ;  /* 0x00000094b074723c */ /* 0x080fe20000041874 */
[--C-:B-1----:R-:W-:Y:S02]  /*18ea0*/  FFMA.FTZ R2, R205, c[0x0][0x23c], -R188.reuse ;  /* 0x00008f00cd027a23 */ /* 0x102fe400000108bc */
[----:B------:R-:W-:Y:S02]  /*18eb0*/  FMUL.FTZ R129, R133, R129 ;  /* 0x0000008185817220 */ /* 0x000fe40000410000 */
[C---:B------:R-:W-:Y:S02]  /*18ec0*/  FMUL.FTZ R130, R132.reuse, R130 ;  /* 0x0000008284827220 */ /* 0x040fe40000410000 */
[----:B------:R-:W-:Y:S01]  /*18ed0*/  FMUL.FTZ R131, R132, R131 ;  /* 0x0000008384837220 */ /* 0x000fe20000410000 */
[C---:B------:R-:W-:Y:S01]  /*18ee0*/  HMMA.16816.F32.BF16 R120, R180.reuse, R148, R120 ;  /* 0x00000094b478723c */ /* 0x040fe20000041878 */
[----:B------:R1:W1:Y:S07]  /*18ef0*/  MUFU.EX2 R139, R2 ;  /* 0x00000002008b7308 */ /* 0x00026e0000000800 */
[-C--:B------:R-:W-:Y:S01]  /*18f00*/  HMMA.16816.F32.BF16 R124, R180, R150.reuse, R124 ;  /* 0x00000096b47c723c */ /* 0x080fe2000004187c */
[----:B------:R-:W2:Y:S03]  /*18f10*/  LDSM.16.MT88.4 R180, [R218+0xa800] ;  /* 0x00a80000dab4783b */ /* 0x000ea60000004200 */
[----:B------:R-:W-:Y:S04]  /*18f20*/  F2FP.BF16.PACK_AB R143, R194, R195 ;  /* 0x000000c3c28f723e */ /* 0x000fe800000010ff */
[----:B------:R-:W-:Y:S07]  /*18f30*/  HMMA.16816.F32.BF16 R128, R176, R150, R128 ;  /* 0x00000096b080723c */ /* 0x000fee0000041880 */
[----:B------:R-:W-:Y:S01]  /*18f40*/  F2FP.BF16.PACK_AB R176, R192, R193 ;  /* 0x000000c1c0b0723e */ /* 0x000fe200000010ff */
[--C-:B-1----:R-:W-:Y:S04]  /*18f50*/  FFMA.FTZ R2, R208, c[0x0][0x23c], -R188.reuse ;  /* 0x00008f00d0027a23 */ /* 0x102fe800000108bc */
[----:B------:R-:W-:Y:S01]  /*18f60*/  FFMA.FTZ R188, R140, c[0x0][0x23c], -R188 ;  /* 0x00008f008cbc7a23 */ /* 0x000fe200000108bc */
[----:B------:R-:W-:Y:S01]  /*18f70*/  MUFU.EX2 R138, R2 ;  /* 0x00000002008a7308 */ /* 0x000fe20000000800 */
[----:B------:R-:W-:Y:S02]  /*18f80*/  F2FP.BF16.PACK_AB R140, R200, R201 ;  /* 0x000000c9c88c723e */ /* 0x000fe400000010ff */
[----:B------:R-:W-:Y:S02]  /*18f90*/  F2FP.BF16.PACK_AB R178, R190, R191 ;  /* 0x000000bfbeb2723e */ /* 0x000fe400000010ff */
[----:B------:R-:W-:Y:S03]  /*18fa0*/  F2FP.BF16.PACK_AB R177, R139, R189 ;  /* 0x000000bd8bb1723e */ /* 0x000fe600000010ff */
[-C--:B------:R-:W-:Y:S01]  /*18fb0*/  HMMA.16816.F32.BF16 R144, R140, R156.reuse, R4 ;  /* 0x0000009c8c90723c */ /* 0x080fe20000041804 */
[----:B------:R-:W1:Y:S01]  /*18fc0*/  LDSM.16.MT88.4 R4, [R217+0xa800] ;  /* 0x00a80000d904783b */ /* 0x000e620000004200 */
[----:B------:R-:W1:Y:S02]  /*18fd0*/  MUFU.EX2 R188, R188 ;  /* 0x000000bc00bc7308 */ /* 0x000e640000000800 */
        /* <DEDUP_REMOVED lines=15> */
[C---:B------:R-:W-:Y:S08]  /*190d0*/  HMMA.16816.F32.BF16 R48, R140.reuse, R182, R48 ;  /* 0x000000b68c30723c */ /* 0x040ff00000041830 */
[-C--:B------:R-:W-:Y:S08]  /*190e0*/  HMMA.16816.F32.BF16 R52, R140, R4.reuse, R52 ;  /* 0x000000048c34723c */ /* 0x080ff00000041834 */
[C---:B------:R-:W-:Y:S07]  /*190f0*/  HMMA.16816.F32.BF16 R56, R176.reuse, R4, R56 ;  /* 0x00000004b038723c */ /* 0x040fee0000041838 */
[----:B------:R-:W-:Y:S01]  /*19100*/  FADD.FTZ R4, R211, R0 ;  /* 0x00000000d3047221 */ /* 0x000fe20000010000 */
[-C--:B------:R-:W-:Y:S04]  /*19110*/  HMMA.16816.F32.BF16 R60, R176, R6.reuse, R60 ;  /* 0x00000006b03c723c */ /* 0x080fe8000004183c */
[----:B------:R-:W-:Y:S02]  /*19120*/  FADD.FTZ R4, R240, R4 ;  /* 0x00000004f0047221 */ /* 0x000fe40000010000 */
[----:B---3--:R-:W-:Y:S02]  /*19130*/  FFMA.FTZ R3, R3, R203, R242 ;  /* 0x000000cb03037223 */ /* 0x008fe400000100f2 */
[C---:B------:R-:W-:Y:S04]  /*19140*/  HMMA.16816.F32.BF16 R64, R140.reuse, R6, R64 ;  /* 0x000000068c40723c */ /* 0x040fe80000041840 */
[----:B------:R-:W-:Y:S04]  /*19150*/  FADD.FTZ R5, R244, R3 ;  /* 0x00000003f4057221 */ /* 0x000fe80000010000 */
[-C--:B-1----:R-:W-:Y:S01]  /*19160*/  HMMA.16816.F32.BF16 R68, R140, R8.reuse, R68 ;  /* 0x000000088c44723c */ /* 0x082fe20000041844 */
[----:B------:R-:W-:Y:S04]  /*19170*/  FADD.FTZ R0, R243, R5 ;  /* 0x00000005f3007221 */ /* 0x000fe80000010000 */
[----:B------:R-:W-:Y:S02]  /*19180*/  FADD.FTZ R5, R245, R0 ;  /* 0x00000000f5057221 */ /* 0x000fe40000010000 */
[----:B------:R-:W-:Y:S01]  /*19190*/  FADD.FTZ R0, R241, R4 ;  /* 0x00000004f1007221 */ /* 0x000fe20000010000 */
[C---:B------:R-:W-:Y:S01]  /*191a0*/  HMMA.16816.F32.BF16 R72, R176.reuse, R8, R72 ;  /* 0x00000008b048723c */ /* 0x040fe20000041848 */
[----:B------:R-:W-:Y:S03]  /*191b0*/  FADD.FTZ R4, R193, R5 ;  /* 0x00000005c1047221 */ /* 0x000fe60000010000 */
[----:B------:R-:W-:Y:S04]  /*191c0*/  FADD.FTZ R0, R189, R0 ;  /* 0x00000000bd007221 */ /* 0x000fe80000010000 */
[-C--:B------:R-:W-:Y:S01]  /*191d0*/  HMMA.16816.F32.BF16 R76, R176, R10.reuse, R76 ;  /* 0x0000000ab04c723c */ /* 0x080fe2000004184c */
[----:B------:R-:W-:Y:S03]  /*191e0*/  FADD.FTZ R0, R139, R0 ;  /* 0x000000008b007221 */ /* 0x000fe60000010000 */
[----:B----4-:R-:W-:Y:S01]  /*191f0*/  FFMA.FTZ R132, R132, R202, R248 ;  /* 0x000000ca84847223 */ /* 0x010fe200000100f8 */
[----:B------:R-:W-:Y:S01]  /*19200*/  MOV R139, R137 ;  /* 0x00000089008b7202 */ /* 0x000fe20000000f00 */
[----:B------:R-:W-:Y:S01]  /*19210*/  FADD.FTZ R0, R138, R0 ;  /* 0x000000008a007221 */ /* 0x000fe20000010000 */
[----:B------:R-:W-:Y:S01]  /*19220*/  MOV R138, R134 ;  /* 0x00000086008a7202 */ /* 0x000fe20000000f00 */
[C---:B------:R-:W-:Y:S01]  /*19230*/  HMMA.16816.F32.BF16 R80, R140.reuse, R10, R80 ;  /* 0x0000000a8c50723c */ /* 0x040fe20000041850 */
[----:B------:R-:W-:Y:S03]  /*19240*/  FADD.FTZ R2, R249, R132 ;  /* 0x00000084f9027221 */ /* 0x000fe60000010000 */
[----:B------:R-:W-:Y:S01]  /*19250*/  FADD.FTZ R0, R188, R0 ;  /* 0x00000000bc007221 */ /* 0x000fe20000010000 */
[----:B------:R-:W-:Y:S01]  /*19260*/  MOV R132, R135 ;  /* 0x0000008700847202 */ /* 0x000fe20000000f00 */
[----:B------:R-:W-:Y:S02]  /*19270*/  FADD.FTZ R2, R246, R2 ;  /* 0x00000002f6027221 */ /* 0x000fe40000010000 */
[-C--:B------:R-:W-:Y:S04]  /*19280*/  HMMA.16816.F32.BF16 R84, R140, R184.reuse, R84 ;  /* 0x000000b88c54723c */ /* 0x080fe80000041854 */
[----:B------:R-:W-:Y:S04]  /*19290*/  FADD.FTZ R2, R247, R2 ;  /* 0x00000002f7027221 */ /* 0x000fe80000010000 */
[C---:B------:R-:W-:Y:S01]  /*192a0*/  HMMA.16816.F32.BF16 R88, R176.reuse, R184, R88 ;  /* 0x000000b8b058723c */ /* 0x040fe20000041858 */
[----:B------:R-:W-:Y:S03]  /*192b0*/  FADD.FTZ R2, R199, R2 ;  /* 0x00000002c7027221 */ /* 0x000fe60000010000 */
[----:B-----5:R-:W-:Y:S04]  /*192c0*/  FFMA.FTZ R6, R133, R207, R206 ;  /* 0x000000cf85067223 */ /* 0x020fe800000100ce */
[-C--:B------:R-:W-:Y:S01]  /*192d0*/  HMMA.16816.F32.BF16 R92, R176, R186.reuse, R92 ;  /* 0x000000bab05c723c */ /* 0x080fe2000004185c */
[----:B------:R-:W-:Y:S07]  /*192e0*/  FADD.FTZ R6, R252, R6 ;  /* 0x00000006fc067221 */ /* 0x000fee0000010000 */
[C---:B------:R-:W-:Y:S01]  /*192f0*/  HMMA.16816.F32.BF16 R96, R140.reuse, R186, R96 ;  /* 0x000000ba8c60723c */ /* 0x040fe20000041860 */
[----:B------:R-:W-:Y:S04]  /*19300*/  FADD.FTZ R3, R250, R6 ;  /* 0x00000006fa037221 */ /* 0x000fe80000010000 */
[----:B------:R-:W-:Y:S03]  /*19310*/  FADD.FTZ R3, R251, R3 ;  /* 0x00000003fb037221 */ /* 0x000fe60000010000 */
        /* <DEDUP_REMOVED lines=9> */
[----:B------:R-:W-:Y:S03]  /*193b0*/  FADD.FTZ R4, R196, R4 ;  /* 0x00000004c4047221 */ /* 0x000fe60000010000 */
[----:B------:R-:W-:Y:S02]  /*193c0*/  FADD.FTZ R3, R194, R3 ;  /* 0x00000003c2037221 */ /* 0x000fe40000010000 */
[----:B------:R-:W-:Y:S01]  /*193d0*/  STL [R1], R4 ;  /* 0x0000000401007387 */ /* 0x000fe20000100800 */
[----:B------:R-:W-:Y:S01]  /*193e0*/  FADD.FTZ R2, R191, R2 ;  /* 0x00000002bf027221 */ /* 0x000fe20000010000 */
[C---:B------:R-:W-:Y:S02]  /*193f0*/  HMMA.16816.F32.BF16 R112, R140.reuse, R14, R112 ;  /* 0x0000000e8c70723c */ /* 0x040fe40000041870 */
[----:B------:R1:W-:Y:S02]  /*19400*/  STL [R1+0x4], R3 ;  /* 0x0000040301007387 */ /* 0x0003e40000100800 */
[----:B------:R-:W-:Y:S04]  /*19410*/  FADD.FTZ R2, R190, R2 ;  /* 0x00000002be027221 */ /* 0x000fe80000010000 */
[-C--:B------:R-:W-:Y:S01]  /*19420*/  HMMA.16816.F32.BF16 R116, R140, R16.reuse, R116 ;  /* 0x000000108c74723c */ /* 0x080fe20000041874 */
[----:B------:R2:W-:Y:S04]  /*19430*/  STL [R1+0x8], R2 ;  /* 0x0000080201007387 */ /* 0x0005e80000100800 */
[----:B------:R2:W-:Y:S03]  /*19440*/  STL [R1+0xc], R0 ;  /* 0x00000c0001007387 */ /* 0x0005e60000100800 */
[C---:B------:R-:W-:Y:S08]  /*19450*/  HMMA.16816.F32.BF16 R120, R176.reuse, R16, R120 ;  /* 0x00000010b078723c */ /* 0x040ff00000041878 */
[-C--:B------:R-:W-:Y:S01]  /*19460*/  HMMA.16816.F32.BF16 R124, R176, R18.reuse, R124 ;  /* 0x00000012b07c723c */ /* 0x080fe2000004187c */
[----:B-1----:R-:W-:Y:S07]  /*19470*/  MOV R3, R136 ;  /* 0x0000008800037202 */ /* 0x002fee0000000f00 */
[----:B------:R-:W-:Y:S01]  /*19480*/  HMMA.16816.F32.BF16 R128, R140, R18, R128 ;  /* 0x000000128c80723c */ /* 0x000fe20000041880 */
[----:B--2---:R-:W-:-:S07]  /*19490*/  @P0 BRA `(.L_x_2350) ;  /* 0xffffca4000000947 */ /* 0x004fce000383ffff */
.L_x_2349:
[----:B------:R-:W2:Y:S01]  /*194a0*/  LDL.LU R2, [R1] ;  /* 0x0000000001027983 */ /* 0x000ea20000300800 */
[----:B------:R-:W1:Y:S01]  /*194b0*/  S2UR UR7, SR_CTAID.Y ;  /* 0x00000000000779c3 */ /* 0x000e620000002600 */
[----:B------:R-:W-:-:S02]  /*194c0*/  UISETP.NE.AND UP4, UPT, UR15, -0x1, UPT ;  /* 0xffffffff0f00788c */ /* 0x000fc4000bf85270 */
[----:B------:R-:W3:Y:S01]  /*194d0*/  LDL.LU R8, [R1+0x4] ;  /* 0x0000040001087983 */ /* 0x000ee20000300800 */
[----:B------:R-:W-:-:S03]  /*194e0*/  ULDC.64 UR4, c[0x0][0x1e8] ;  /* 0x00007a0000047ab9 */ /* 0x000fc60000000a00 */
[----:B------:R-:W4:Y:S04]  /*194f0*/  LDL.LU R7, [R1+0x8] ;  /* 0x0000080001077983 */ /* 0x000f280000300800 */
[----:B------:R-:W5:Y:S01]  /*19500*/  LDL.LU R6, [R1+0xc] ;  /* 0x00000c0001067983 */ /* 0x000f620000300800 */
        /* <DEDUP_REMOVED lines=433> */
.L_x_2354:
[----:B---34-:R-:W-:Y:S05]  /*1b020*/  BSYNC B0 ;  /* 0x0000000000007941 */ /* 0x018fea0003800000 */
.L_x_2353:
        /* <DEDUP_REMOVED lines=31> */
.L_x_2356:
[----:B---3--:R-:W-:Y:S05]  /*1b220*/  BSYNC B0 ;  /* 0x0000000000007941 */ /* 0x008fea0003800000 */
.L_x_2355:
        /* <DEDUP_REMOVED lines=18> */
.L_x_2358:
[----:B------:R-:W-:Y:S05]  /*1b350*/  BSYNC B0 ;  /* 0x0000000000007941 */ /* 0x000fea0003800000 */
.L_x_2357:
        /* <DEDUP_REMOVED lines=18> */
.L_x_2360:
[----:B------:R-:W-:Y:S05]  /*1b480*/  BSYNC B0 ;  /* 0x0000000000007941 */ /* 0x000fea0003800000 */
.L_x_2359:
        /* <DEDUP_REMOVED lines=18> */
.L_x_2362:
[----:B------:R-:W-:Y:S05]  /*1b5b0*/  BSYNC B0 ;  /* 0x0000000000007941 */ /* 0x000fea0003800000 */
.L_x_2361:
        /* <DEDUP_REMOVED lines=18> */
.L_x_2364:
[----:B------:R-:W-:Y:S05]  /*1b6e0*/  BSYNC B0 ;  /* 0x0000000000007941 */ /* 0x000fea0003800000 */
.L_x_2363:
        /* <DEDUP_REMOVED lines=18> */
.L_x_2366:
[----:B------:R-:W-:Y:S05]  /*1b810*/  BSYNC B0 ;  /* 0x0000000000007941 */ /* 0x000fea0003800000 */
.L_x_2365:
        /* <DEDUP_REMOVED lines=18> */
.L_x_2368:
[----:B------:R-:W-:Y:S05]  /*1b940*/  BSYNC B0 ;  /* 0x0000000000007941 */ /* 0x000fea0003800000 */
.L_x_2367:
        /* <DEDUP_REMOVED lines=19> */
.L_x_2369:
        /* <DEDUP_REMOVED lines=16> */
.L_x_2410:


//--------------------- .nv.shared._ZN5flash16flash_fwd_kernelI23Flash_fwd_kernel_traitsILi128ELi128ELi64ELi4ELb0ELb0EN7cutlass10bfloat16_tE19Flash_kernel_traitsILi128ELi128ELi64ELi4ES3_EELb0ELb0ELb0ELb0ELb0ELb1ELb0ELb0EEEvNS_16Flash_fwd_paramsE --------------------------
	.section	.nv.shared._ZN5flash16flash_fwd_kernelI23Flash_fwd_kernel_traitsILi128ELi128ELi64ELi4ELb0ELb0EN7cutlass10bfloat16_tE19Flash_kernel_traitsILi128ELi128ELi64ELi4ES3_EELb0ELb0ELb0ELb0ELb0ELb1ELb0ELb0EEEvNS_16Flash_fwd_paramsE,"aw",@nobits
	.sectionflags	@""
	.align	16


//--------------------- .nv.global                --------------------------
	.section	.nv.global,"aw",@nobits
.nv.global:
	.type		_ZN66_INTERNAL_9d8789de_30_flash_fwd_hdim128_bf16_sm80_cu_9949e2e8_35164cute1_E,@object
	.size		_ZN66_INTERNAL_9d8789de_30_flash_fwd_hdim128_bf16_sm80_cu_9949e2e8_35164cute1_E,(_ZN66_INTERNAL_9d8789de_30_flash_fwd_hdim128_bf16_sm80_cu_9949e2e8_35164cuda3std3__45__cpo6cbeginE - _ZN66_INTERNAL_9d8789de_30_flash_fwd_hdim128_bf16_sm80_cu_9949e2e8_35164cute1_E)
_ZN66_INTERNAL_9d8789de_30_flash_fwd_hdim128_bf16_sm80_cu_9949e2e8_35164cute1_E:
	.zero		1
	.type		_ZN66_INTERNAL_9d8789de_30_flash_fwd_hdim128_bf16_sm80_cu_9949e2e8_35164cuda3std3__45__cpo6cbeginE,@object
	.size		_ZN66_INTERNAL_9d8789de_30_flash_fwd_hdim128_bf16_sm80_cu_9949e2e8_35164cuda3std3__45__cpo6cbeginE,(_ZN66_INTERNAL_9d8789de_30_flash_fwd_hdim128_bf16_sm80_cu_9949e2e8_35164cuda3std3__48in_placeE - _ZN66_INTERNAL_9d8789de_30_flash_fwd_hdim128_bf16_sm80_cu_9949e2e8_35164cuda3std3__45__cpo6cbeginE)
_ZN66_INTERNAL_9d8789de_30_flash_fwd_hdim128_bf16_sm80_cu_9949e2e8_35164cuda3std3__45__cpo6cbeginE:
	.zero		1
	.type		_ZN66_INTERNAL_9d8789de_30_flash_fwd_hdim128_bf16_sm80_cu_9949e2e8_35164cuda3std3__48in_placeE,@object
	.size		_ZN66_INTERNAL_9d8789de_30_flash_fwd_hdim128_bf16_sm80_cu_9949e2e8_35164cuda3std3__48in_placeE,(_ZN66_INTERNAL_9d8789de_30_flash_fwd_hdim128_bf16_sm80_cu_9949e2e8_35164cuda3std6ranges3__45__cpo9iter_moveE - _ZN66_INTERNAL_9d8789de_30_flash_fwd_hdim128_bf16_sm80_cu_9949e2e8_35164cuda3std3__48in_placeE)
_ZN66_INTERNAL_9d8789de_30_flash_fwd_hdim128_bf16_sm80_cu_9949e2e8_35164cuda3std3__48in_placeE:
	.zero		1
	.type		_ZN66_INTERNAL_9d8789de_30_flash_fwd_hdim128_bf16_sm80_cu_9949e2e8_35164cuda3std6ranges3__45__cpo9iter_moveE,@object
	.size		_ZN66_INTERNAL_9d8789de_30_flash_fwd_hdim128_bf16_sm80_cu_9949e2e8_35164cuda3std6ranges3__45__cpo9iter_moveE,(_ZN66_INTERNAL_9d8789de_30_flash_fwd_hdim128_bf16_sm80_cu_9949e2e8_35164cuda3std3__45__cpo5beginE - _ZN66_INTERNAL_9d8789de_30_flash_fwd_hdim128_bf16_sm80_cu_9949e2e8_35164cuda3std6ranges3__45__cpo9iter_moveE)
_ZN66_INTERNAL_9d8789de_30_flash_fwd_hdim128_bf16_sm80_cu_9949e2e8_35164cuda3std6ranges3__45__cpo9iter_moveE:
	.zero		1
	.type		_ZN66_INTERNAL_9d8789de_30_flash_fwd_hdim128_bf16_sm80_cu_9949e2e8_35164cuda3std3__45__cpo5beginE,@object
	.size		_ZN66_INTERNAL_9d8789de_30_flash_fwd_hdim128_bf16_sm80_cu_9949e2e8_35164cuda3std3__45__cpo5beginE,(_ZN66_INTERNAL_9d8789de_30_flash_fwd_hdim128_bf16_sm80_cu_9949e2e8_35164cuda3std3__468_GLOBAL__N__9d8789de_30_flash_fwd_hdim128_bf16_sm80_cu_9949e2e8_35166ignoreE - _ZN66_INTERNAL_9d8789de_30_flash_fwd_hdim128_bf16_sm80_cu_9949e2e8_35164cuda3std3__45__cpo5beginE)
_ZN66_INTERNAL_9d8789de_30_flash_fwd_hdim128_bf16_sm80_cu_9949e2e8_35164cuda3std3__45__cpo5beginE:
	.zero		1
	.type		_ZN66_INTERNAL_9d8789de_30_flash_fwd_hdim128_bf16_sm80_cu_9949e2e8_35164cuda3std3__468_GLOBAL__N__9d8789de_30_flash_fwd_hdim128_bf16_sm80_cu_9949e2e8_35166ignoreE,@object
	.size		_ZN66_INTERNAL_9d8789de_30_flash_fwd_hdim128_bf16_sm80_cu_9949e2e8_35164cuda3std3__468_GLOBAL__N__9d8789de_30_flash_fwd_hdim128_bf16_sm80_cu_9949e2e8_35166ignoreE,(_ZN66_INTERNAL_9d8789de_30_flash_fwd_hdim128_bf16_sm80_cu_9949e2e8_35164cute7productE - _ZN66_INTERNAL_9d8789de_30_flash_fwd_hdim128_bf16_sm80_cu_9949e2e8_35164cuda3std3__468_GLOBAL__N__9d8789de_30_flash_fwd_hdim128_bf16_sm80_cu_9949e2e8_35166ignoreE)
_ZN66_INTERNAL_9d8789de_30_flash_fwd_hdim128_bf16_sm80_cu_9949e2e8_35164cuda3std3__468_GLOBAL__N__9d8789de_30_flash_fwd_hdim128_bf16_sm80_cu_9949e2e8_35166ignoreE:
	.zero		1
	.type		_ZN66_INTERNAL_9d8789de_30_flash_fwd_hdim128_bf16_sm80_cu_9949e2e8_35164cute7productE,@object
	.size		_ZN66_INTERNAL_9d8789de_30_flash_fwd_hdim128_bf16_sm80_cu_9949e2e8_35164cute7productE,(_ZN66_INTERNAL_9d8789de_30_flash_fwd_hdim128_bf16_sm80_cu_9949e2e8_35164cuda3std3__45__cpo3endE - _ZN66_INTERNAL_9d8789de_30_flash_fwd_hdim128_bf16_sm80_cu_9949e2e8_35164cute7productE)
_ZN66_INTERNAL_9d8789de_30_flash_fwd_hdim128_bf16_sm80_cu_9949e2e8_35164cute7productE:
	.zero		1
	.type		_ZN66_INTERNAL_9d8789de_30_flash_fwd_hdim128_bf16_sm80_cu_9949e2e8_35164cuda3std3__45__cpo3endE,@object
	.size		_ZN66_INTERNAL_9d8789de_30_flash_fwd_hdim128_bf16_sm80_cu_9949e2e8_35164cuda3std3__45__cpo3endE,(_ZN66_INTERNAL_9d8789de_30_flash_fwd_hdim128_bf16_sm80_cu_9949e2e8_35164cuda3std3__419piecewise_constructE - _ZN66_INTERNAL_9d8789de_30_flash_fwd_hdim128_bf16_sm80_cu_9949e2e8_35164cuda3std3__45__cpo3endE)
_ZN66_INTERNAL_9d8789de_30_flash_fwd_hdim128_bf16_sm80_cu_9949e2e8_35164cuda3std3__45__cpo3endE:
	.zero		1
	.type		_ZN66_INTERNAL_9d8789de_30_flash_fwd_hdim128_bf16_sm80_cu_9949e2e8_35164cuda3std3__419piecewise_constructE,@object
	.size		_ZN66_INTERNAL_9d8789de_30_flash_fwd_hdim128_bf16_sm80_cu_9949e2e8_35164cuda3std3__419piecewise_constructE,(_ZN66_INTERNAL_9d8789de_30_flash_fwd_hdim128_bf16_sm80_cu_9949e2e8_35164cuda3std3__45__cpo4cendE - _ZN66_INTERNAL_9d8789de_30_flash_fwd_hdim128_bf16_sm80_cu_9949e2e8_35164cuda3std3__419piecewise_constructE)
_ZN66_INTERNAL_9d8789de_30_flash_fwd_hdim128_bf16_sm80_cu_9949e2e8_35164cuda3std3__419piecewise_constructE:
	.zero		1
	.type		_ZN66_INTERNAL_9d8789de_30_flash_fwd_hdim128_bf16_sm80_cu_9949e2e8_35164cuda3std3__45__cpo4cendE,@object
	.size		_ZN66_INTERNAL_9d8789de_30_flash_fwd_hdim128_bf16_sm80_cu_9949e2e8_35164cuda3std3__45__cpo4cendE,(_ZN66_INTERNAL_9d8789de_30_flash_fwd_hdim128_bf16_sm80_cu_9949e2e8_35164cuda3std6ranges3__45__cpo4swapE - _ZN66_INTERNAL_9d8789de_30_flash_fwd_hdim128_bf16_sm80_cu_9949e2e8_35164cuda3std3__45__cpo4cendE)
_ZN66_INTERNAL_9d8789de_30_flash_fwd_hdim128_bf16_sm80_cu_9949e2e8_35164cuda3std3__45__cpo4cendE:
	.zero		1
	.type		_ZN66_INTERNAL_9d8789de_30_flash_fwd_hdim128_bf16_sm80_cu_9949e2e8_35164cuda3std6ranges3__45__cpo4swapE,@object
	.size		_ZN66_INTERNAL_9d8789de_30_flash_fwd_hdim128_bf16_sm80_cu_9949e2e8_35164cuda3std6ranges3__45__cpo4swapE,(.L_7 - _ZN66_INTERNAL_9d8789de_30_flash_fwd_hdim128_bf16_sm80_cu_9949e2e8_35164cuda3std6ranges3__45__cpo4swapE)
_ZN66_INTERNAL_9d8789de_30_flash_fwd_hdim128_bf16_sm80_cu_9949e2e8_35164cuda3std6ranges3__45__cpo4swapE:
	.zero		1
.L_7:


//--------------------- .nv.shared._ZN5flash16flash_fwd_kernelI23Flash_fwd_kernel_traitsILi128ELi128ELi64ELi4ELb0ELb0EN7cutlass10bfloat16_tE19Flash_kernel_traitsILi128ELi128ELi64ELi4ES3_EELb0ELb0ELb0ELb0ELb0ELb1ELb1ELb0EEEvNS_16Flash_fwd_paramsE --------------------------
	.section	.nv.shared._ZN5flash16flash_fwd_kernelI23Flash_fwd_kernel_traitsILi128ELi128ELi64ELi4ELb0ELb0EN7cutlass10bfloat16_tE19Flash_kernel_traitsILi128ELi128ELi64ELi4ES3_EELb0ELb0ELb0ELb0ELb0ELb1ELb1ELb0EEEvNS_16Flash_fwd_paramsE,"aw",@nobits
	.sectionflags	@""
	.align	16


//--------------------- .nv.shared._ZN5flash16flash_fwd_kernelI23Flash_fwd_kernel_traitsILi128ELi128ELi64ELi4ELb0ELb0EN7cutlass10bfloat16_tE19Flash_kernel_traitsILi128ELi128ELi64ELi4ES3_EELb0ELb0ELb0ELb0ELb1ELb1ELb0ELb0EEEvNS_16Flash_fwd_paramsE --------------------------
	.section	.nv.shared._ZN5flash16flash_fwd_kernelI23Flash_fwd_kernel_traitsILi128ELi128ELi64ELi4ELb0ELb0EN7cutlass10bfloat16_tE19Flash_kernel_traitsILi128ELi128ELi64ELi4ES3_EELb0ELb0ELb0ELb0ELb1ELb1ELb0ELb0EEEvNS_16Flash_fwd_paramsE,"aw",@nobits
	.sectionflags	@""
	.align	16


//--------------------- .nv.shared._ZN5flash16flash_fwd_kernelI23Flash_fwd_kernel_traitsILi128ELi128ELi64ELi4ELb0ELb0EN7cutlass10bfloat16_tE19Flash_kernel_traitsILi128ELi128ELi64ELi4ES3_EELb0ELb0ELb0ELb0ELb1ELb1ELb1ELb0EEEvNS_16Flash_fwd_paramsE --------------------------
	.section	.nv.shared._ZN5flash16flash_fwd_kernelI23Flash_fwd_kernel_traitsILi128ELi128ELi64ELi4ELb0ELb0EN7cutlass10bfloat16_tE19Flash_kernel_traitsILi128ELi128ELi64ELi4ES3_EELb0ELb0ELb0ELb0ELb1ELb1ELb1ELb0EEEvNS_16Flash_fwd_paramsE,"aw",@nobits
	.sectionflags	@""
	.align	16


//--------------------- .nv.shared._ZN5flash16flash_fwd_kernelI23Flash_fwd_kernel_traitsILi128ELi128ELi64ELi4ELb0ELb0EN7cutlass10bfloat16_tE19Flash_kernel_traitsILi128ELi128ELi64ELi4ES3_EELb0ELb0ELb0ELb0ELb0ELb0ELb0ELb0EEEvNS_16Flash_fwd_paramsE --------------------------
	.section	.nv.shared._ZN5flash16flash_fwd_kernelI23Flash_fwd_kernel_traitsILi128ELi128ELi64ELi4ELb0ELb0EN7cutlass10bfloat16_tE19Flash_kernel_traitsILi128ELi128ELi64ELi4ES3_EELb0ELb0ELb0ELb0ELb0ELb0ELb0ELb0EEEvNS_16Flash_fwd_paramsE,"aw",@nobits
	.sectionflags	@""
	.align	16


//--------------------- .nv.shared._ZN5flash16flash_fwd_kernelI23Flash_fwd_kernel_traitsILi128ELi128ELi64ELi4ELb0ELb0EN7cutlass10bfloat16_tE19Flash_kernel_traitsILi128ELi128ELi64ELi4ES3_EELb0ELb0ELb0ELb0ELb0ELb0ELb1ELb0EEEvNS_16Flash_fwd_paramsE --------------------------
	.section	.nv.shared._ZN5flash16flash_fwd_kernelI23Flash_fwd_kernel_traitsILi128ELi128ELi64ELi4ELb0ELb0EN7cutlass10bfloat16_tE19Flash_kernel_traitsILi128ELi128ELi64ELi4ES3_EELb0ELb0ELb0ELb0ELb0ELb0ELb1ELb0EEEvNS_16Flash_fwd_paramsE,"aw",@nobits
	.sectionflags	@""
	.align	16


//--------------------- .nv.shared._ZN5flash16flash_fwd_kernelI23Flash_fwd_kernel_traitsILi128ELi128ELi64ELi4ELb0ELb0EN7cutlass10bfloat16_tE19Flash_kernel_traitsILi128ELi128ELi64ELi4ES3_EELb0ELb0ELb0ELb1ELb0ELb0ELb0ELb0EEEvNS_16Flash_fwd_paramsE --------------------------
	.section	.nv.shared._ZN5flash16flash_fwd_kernelI23Flash_fwd_kernel_traitsILi128ELi128ELi64ELi4ELb0ELb0EN7cutlass10bfloat16_tE19Flash_kernel_traitsILi128ELi128ELi64ELi4ES3_EELb0ELb0ELb0ELb1ELb0ELb0ELb0ELb0EEEvNS_16Flash_fwd_paramsE,"aw",@nobits
	.sectionflags	@""
	.align	16


//--------------------- .nv.shared._ZN5flash16flash_fwd_kernelI23Flash_fwd_kernel_traitsILi128ELi128ELi64ELi4ELb0ELb0EN7cutlass10bfloat16_tE19Flash_kernel_traitsILi128ELi128ELi64ELi4ES3_EELb0ELb0ELb0ELb1ELb0ELb0ELb1ELb0EEEvNS_16Flash_fwd_paramsE --------------------------
	.section	.nv.shared._ZN5flash16flash_fwd_kernelI23Flash_fwd_kernel_traitsILi128ELi128ELi64ELi4ELb0ELb0EN7cutlass10bfloat16_tE19Flash_kernel_traitsILi128ELi128ELi64ELi4ES3_EELb0ELb0ELb0ELb1ELb0ELb0ELb1ELb0EEEvNS_16Flash_fwd_paramsE,"aw",@nobits
	.sectionflags	@""
	.align	16


//--------------------- .nv.shared._ZN5flash16flash_fwd_kernelI23Flash_fwd_kernel_traitsILi128ELi128ELi64ELi4ELb0ELb0EN7cutlass10bfloat16_tE19Flash_kernel_traitsILi128ELi128ELi64ELi4ES3_EELb0ELb0ELb1ELb0ELb0ELb1ELb0ELb0EEEvNS_16Flash_fwd_paramsE --------------------------
	.section	.nv.shared._ZN5flash16flash_fwd_kernelI23Flash_fwd_kernel_traitsILi128ELi128ELi64ELi4ELb0ELb0EN7cutlass10bfloat16_tE19Flash_kernel_traitsILi128ELi128ELi64ELi4ES3_EELb0ELb0ELb1ELb0ELb0ELb1ELb0ELb0EEEvNS_16Flash_fwd_paramsE,"aw",@nobits
	.sectionflags	@""
	.align	16


//--------------------- .nv.shared._ZN5flash16flash_fwd_kernelI23Flash_fwd_kernel_traitsILi128ELi128ELi64ELi4ELb0ELb0EN7cutlass10bfloat16_tE19Flash_kernel_traitsILi128ELi128ELi64ELi4ES3_EELb0ELb0ELb1ELb0ELb0ELb1ELb1ELb0EEEvNS_16Flash_fwd_paramsE --------------------------
	.section	.nv.shared._ZN5flash16flash_fwd_kernelI23Flash_fwd_kernel_traitsILi128ELi128ELi64ELi4ELb0ELb0EN7cutlass10bfloat16_tE19Flash_kernel_traitsILi128ELi128ELi64ELi4ES3_EELb0ELb0ELb1ELb0ELb0ELb1ELb1ELb0EEEvNS_16Flash_fwd_paramsE,"aw",@nobits
	.sectionflags	@""
	.align	16


//--------------------- .nv.shared._ZN5flash16flash_fwd_kernelI23Flash_fwd_kernel_traitsILi128ELi128ELi64ELi4ELb0ELb0EN7cutlass10bfloat16_tE19Flash_kernel_traitsILi128ELi128ELi64ELi4ES3_EELb0ELb0ELb1ELb0ELb0ELb0ELb0ELb0EEEvNS_16Flash_fwd_paramsE --------------------------
	.section	.nv.shared._ZN5flash16flash_fwd_kernelI23Flash_fwd_kernel_traitsILi128ELi128ELi64ELi4ELb0ELb0EN7cutlass10bfloat16_tE19Flash_kernel_traitsILi128ELi128ELi64ELi4ES3_EELb0ELb0ELb1ELb0ELb0ELb0ELb0ELb0EEEvNS_16Flash_fwd_paramsE,"aw",@nobits
	.sectionflags	@""
	.align	16


//--------------------- .nv.shared._ZN5flash16flash_fwd_kernelI23Flash_fwd_kernel_traitsILi128ELi128ELi64ELi4ELb0ELb0EN7cutlass10bfloat16_tE19Flash_kernel_traitsILi128ELi128ELi64ELi4ES3_EELb0ELb0ELb1ELb0ELb0ELb0ELb1ELb0EEEvNS_16Flash_fwd_paramsE --------------------------
	.section	.nv.shared._ZN5flash16flash_fwd_kernelI23Flash_fwd_kernel_traitsILi128ELi128ELi64ELi4ELb0ELb0EN7cutlass10bfloat16_tE19Flash_kernel_traitsILi128ELi128ELi64ELi4ES3_EELb0ELb0ELb1ELb0ELb0ELb0ELb1ELb0EEEvNS_16Flash_fwd_paramsE,"aw",@nobits
	.sectionflags	@""
	.align	16


//--------------------- .nv.shared._ZN5flash16flash_fwd_kernelI23Flash_fwd_kernel_traitsILi128ELi128ELi64ELi4ELb0ELb0EN7cutlass10bfloat16_tE19Flash_kernel_traitsILi128ELi128ELi64ELi4ES3_EELb0ELb0ELb1ELb1ELb0ELb0ELb0ELb0EEEvNS_16Flash_fwd_paramsE --------------------------
	.section	.nv.shared._ZN5flash16flash_fwd_kernelI23Flash_fwd_kernel_traitsILi128ELi128ELi64ELi4ELb0ELb0EN7cutlass10bfloat16_tE19Flash_kernel_traitsILi128ELi128ELi64ELi4ES3_EELb0ELb0ELb1ELb1ELb0ELb0ELb0ELb0EEEvNS_16Flash_fwd_paramsE,"aw",@nobits
	.sectionflags	@""
	.align	16


//--------------------- .nv.shared._ZN5flash16flash_fwd_kernelI23Flash_fwd_kernel_traitsILi128ELi128ELi64ELi4ELb0ELb0EN7cutlass10bfloat16_tE19Flash_kernel_traitsILi128ELi128ELi64ELi4ES3_EELb0ELb0ELb1ELb1ELb0ELb0ELb1ELb0EEEvNS_16Flash_fwd_paramsE --------------------------
	.section	.nv.shared._ZN5flash16flash_fwd_kernelI23Flash_fwd_kernel_traitsILi128ELi128ELi64ELi4ELb0ELb0EN7cutlass10bfloat16_tE19Flash_kernel_traitsILi128ELi128ELi64ELi4ES3_EELb0ELb0ELb1ELb1ELb0ELb0ELb1ELb0EEEvNS_16Flash_fwd_paramsE,"aw",@nobits
	.sectionflags	@""
	.align	16


//--------------------- .nv.shared._ZN5flash16flash_fwd_kernelI23Flash_fwd_kernel_traitsILi128ELi128ELi32ELi4ELb0ELb0EN7cutlass10bfloat16_tE19Flash_kernel_traitsILi128ELi128ELi32ELi4ES3_EELb0ELb0ELb0ELb0ELb0ELb1ELb0ELb0EEEvNS_16Flash_fwd_paramsE --------------------------
	.section	.nv.shared._ZN5flash16flash_fwd_kernelI23Flash_fwd_kernel_traitsILi128ELi128ELi32ELi4ELb0ELb0EN7cutlass10bfloat16_tE19Flash_kernel_traitsILi128ELi128ELi32ELi4ES3_EELb0ELb0ELb0ELb0ELb0ELb1ELb0ELb0EEEvNS_16Flash_fwd_paramsE,"aw",@nobits
	.sectionflags	@""
	.align	16


//--------------------- .nv.shared._ZN5flash16flash_fwd_kernelI23Flash_fwd_kernel_traitsILi128ELi128ELi32ELi4ELb0ELb0EN7cutlass10bfloat16_tE19Flash_kernel_traitsILi128ELi128ELi32ELi4ES3_EELb0ELb0ELb0ELb0ELb1ELb1ELb0ELb0EEEvNS_16Flash_fwd_paramsE --------------------------
	.section	.nv.shared._ZN5flash16flash_fwd_kernelI23Flash_fwd_kernel_traitsILi128ELi128ELi32ELi4ELb0ELb0EN7cutlass10bfloat16_tE19Flash_kernel_traitsILi128ELi128ELi32ELi4ES3_EELb0ELb0ELb0ELb0ELb1ELb1ELb0ELb0EEEvNS_16Flash_fwd_paramsE,"aw",@nobits
	.sectionflags	@""
	.align	16


//--------------------- .nv.shared._ZN5flash16flash_fwd_kernelI23Flash_fwd_kernel_traitsILi128ELi128ELi32ELi4ELb0ELb0EN7cutlass10bfloat16_tE19Flash_kernel_traitsILi128ELi128ELi32ELi4ES3_EELb0ELb0ELb0ELb0ELb0ELb0ELb0ELb0EEEvNS_16Flash_fwd_paramsE --------------------------
	.section	.nv.shared._ZN5flash16flash_fwd_kernelI23Flash_fwd_kernel_traitsILi128ELi128ELi32ELi4ELb0ELb0EN7cutlass10bfloat16_tE19Flash_kernel_traitsILi128ELi128ELi32ELi4ES3_EELb0ELb0ELb0ELb0ELb0ELb0ELb0ELb0EEEvNS_16Flash_fwd_paramsE,"aw",@nobits
	.sectionflags	@""
	.align	16


//--------------------- .nv.shared._ZN5flash16flash_fwd_kernelI23Flash_fwd_kernel_traitsILi128ELi128ELi32ELi4ELb0ELb0EN7cutlass10bfloat16_tE19Flash_kernel_traitsILi128ELi128ELi32ELi4ES3_EELb0ELb0ELb0ELb1ELb0ELb0ELb0ELb0EEEvNS_16Flash_fwd_paramsE --------------------------
	.section	.nv.shared._ZN5flash16flash_fwd_kernelI23Flash_fwd_kernel_traitsILi128ELi128ELi32ELi4ELb0ELb0EN7cutlass10bfloat16_tE19Flash_kernel_traitsILi128ELi128ELi32ELi4ES3_EELb0ELb0ELb0ELb1ELb0ELb0ELb0ELb0EEEvNS_16Flash_fwd_paramsE,"aw",@nobits
	.sectionflags	@""
	.align	16


//--------------------- .nv.shared._ZN5flash16flash_fwd_kernelI23Flash_fwd_kernel_traitsILi128ELi128ELi32ELi4ELb0ELb0EN7cutlass10bfloat16_tE19Flash_kernel_traitsILi128ELi128ELi32ELi4ES3_EELb0ELb0ELb1ELb0ELb0ELb1ELb0ELb0EEEvNS_16Flash_fwd_paramsE --------------------------
	.section	.nv.shared._ZN5flash16flash_fwd_kernelI23Flash_fwd_kernel_traitsILi128ELi128ELi32ELi4ELb0ELb0EN7cutlass10bfloat16_tE19Flash_kernel_traitsILi128ELi128ELi32ELi4ES3_EELb0ELb0ELb1ELb0ELb0ELb1ELb0ELb0EEEvNS_16Flash_fwd_paramsE,"aw",@nobits
	.sectionflags	@""
	.align	16


//--------------------- .nv.shared._ZN5flash16flash_fwd_kernelI23Flash_fwd_kernel_traitsILi128ELi128ELi32ELi4ELb0ELb0EN7cutlass10bfloat16_tE19Flash_kernel_traitsILi128ELi128ELi32ELi4ES3_EELb0ELb0ELb1ELb0ELb0ELb0ELb0ELb0EEEvNS_16Flash_fwd_paramsE --------------------------
	.section	.nv.shared._ZN5flash16flash_fwd_kernelI23Flash_fwd_kernel_traitsILi128ELi128ELi32ELi4ELb0ELb0EN7cutlass10bfloat16_tE19Flash_kernel_traitsILi128ELi128ELi32ELi4ES3_EELb0ELb0ELb1ELb0ELb0ELb0ELb0ELb0EEEvNS_16Flash_fwd_paramsE,"aw",@nobits
	.sectionflags	@""
	.align	16


//--------------------- .nv.shared._ZN5flash16flash_fwd_kernelI23Flash_fwd_kernel_traitsILi128ELi128ELi32ELi4ELb0ELb0EN7cutlass10bfloat16_tE19Flash_kernel_traitsILi128ELi128ELi32ELi4ES3_EELb0ELb0ELb1ELb1ELb0ELb0ELb0ELb0EEEvNS_16Flash_fwd_paramsE --------------------------
	.section	.nv.shared._ZN5flash16flash_fwd_kernelI23Flash_fwd_kernel_traitsILi128ELi128ELi32ELi4ELb0ELb0EN7cutlass10bfloat16_tE19Flash_kernel_traitsILi128ELi128ELi32ELi4ES3_EELb0ELb0ELb1ELb1ELb0ELb0ELb0ELb0EEEvNS_16Flash_fwd_paramsE,"aw",@nobits
	.sectionflags	@""
	.align	16


//--------------------- .nv.shared._ZN5flash16flash_fwd_kernelI23Flash_fwd_kernel_traitsILi128ELi128ELi32ELi4ELb0ELb0EN7cutlass10bfloat16_tE19Flash_kernel_traitsILi128ELi128ELi32ELi4ES3_EELb1ELb0ELb0ELb0ELb0ELb1ELb0ELb0EEEvNS_16Flash_fwd_paramsE --------------------------
	.section	.nv.shared._ZN5flash16flash_fwd_kernelI23Flash_fwd_kernel_traitsILi128ELi128ELi32ELi4ELb0ELb0EN7cutlass10bfloat16_tE19Flash_kernel_traitsILi128ELi128ELi32ELi4ES3_EELb1ELb0ELb0ELb0ELb0ELb1ELb0ELb0EEEvNS_16Flash_fwd_paramsE,"aw",@nobits
	.sectionflags	@""
	.align	16


//--------------------- .nv.shared._ZN5flash16flash_fwd_kernelI23Flash_fwd_kernel_traitsILi128ELi128ELi32ELi4ELb0ELb0EN7cutlass10bfloat16_tE19Flash_kernel_traitsILi128ELi128ELi32ELi4ES3_EELb0ELb0ELb0ELb0ELb0ELb1ELb1ELb0EEEvNS_16Flash_fwd_paramsE --------------------------
	.section	.nv.shared._ZN5flash16flash_fwd_kernelI23Flash_fwd_kernel_traitsILi128ELi128ELi32ELi4ELb0ELb0EN7cutlass10bfloat16_tE19Flash_kernel_traitsILi128ELi128ELi32ELi4ES3_EELb0ELb0ELb0ELb0ELb0ELb1ELb1ELb0EEEvNS_16Flash_fwd_paramsE,"aw",@nobits
	.sectionflags	@""
	.align	16


//--------------------- .nv.shared._ZN5flash16flash_fwd_kernelI23Flash_fwd_kernel_traitsILi128ELi128ELi32ELi4ELb0ELb0EN7cutlass10bfloat16_tE19Flash_kernel_traitsILi128ELi128ELi32ELi4ES3_EELb1ELb0ELb0ELb0ELb0ELb0ELb0ELb0EEEvNS_16Flash_fwd_paramsE --------------------------
	.section	.nv.shared._ZN5flash16flash_fwd_kernelI23Flash_fwd_kernel_traitsILi128ELi128ELi32ELi4ELb0ELb0EN7cutlass10bfloat16_tE19Flash_kernel_traitsILi128ELi128ELi32ELi4ES3_EELb1ELb0ELb0ELb0ELb0ELb0ELb0ELb0EEEvNS_16Flash_fwd_paramsE,"aw",@nobits
	.sectionflags	@""
	.align	16


//--------------------- .nv.shared._ZN5flash16flash_fwd_kernelI23Flash_fwd_kernel_traitsILi128ELi128ELi32ELi4ELb0ELb0EN7cutlass10bfloat16_tE19Flash_kernel_traitsILi128ELi128ELi32ELi4ES3_EELb1ELb0ELb1ELb0ELb0ELb0ELb0ELb0EEEvNS_16Flash_fwd_paramsE --------------------------
	.section	.nv.shared._ZN5flash16flash_fwd_kernelI23Flash_fwd_kernel_traitsILi128ELi128ELi32ELi4ELb0ELb0EN7cutlass10bfloat16_tE19Flash_kernel_traitsILi128ELi128ELi32ELi4ES3_EELb1ELb0ELb1ELb0ELb0ELb0ELb0ELb0EEEvNS_16Flash_fwd_paramsE,"aw",@nobits
	.sectionflags	@""
	.align	16


//--------------------- .nv.shared._ZN5flash16flash_fwd_kernelI23Flash_fwd_kernel_traitsILi128ELi128ELi32ELi4ELb0ELb0EN7cutlass10bfloat16_tE19Flash_kernel_traitsILi128ELi128ELi32ELi4ES3_EELb1ELb0ELb0ELb0ELb1ELb1ELb0ELb0EEEvNS_16Flash_fwd_paramsE --------------------------
	.section	.nv.shared._ZN5flash16flash_fwd_kernelI23Flash_fwd_kernel_traitsILi128ELi128ELi32ELi4ELb0ELb0EN7cutlass10bfloat16_tE19Flash_kernel_traitsILi128ELi128ELi32ELi4ES3_EELb1ELb0ELb0ELb0ELb1ELb1ELb0ELb0EEEvNS_16Flash_fwd_paramsE,"aw",@nobits
	.sectionflags	@""
	.align	16


//--------------------- .nv.shared._ZN5flash16flash_fwd_kernelI23Flash_fwd_kernel_traitsILi128ELi128ELi32ELi4ELb0ELb0EN7cutlass10bfloat16_tE19Flash_kernel_traitsILi128ELi128ELi32ELi4ES3_EELb0ELb0ELb0ELb0ELb1ELb1ELb1ELb0EEEvNS_16Flash_fwd_paramsE --------------------------
	.section	.nv.shared._ZN5flash16flash_fwd_kernelI23Flash_fwd_kernel_traitsILi128ELi128ELi32ELi4ELb0ELb0EN7cutlass10bfloat16_tE19Flash_kernel_traitsILi128ELi128ELi32ELi4ES3_EELb0ELb0ELb0ELb0ELb1ELb1ELb1ELb0EEEvNS_16Flash_fwd_paramsE,"aw",@nobits
	.sectionflags	@""
	.align	16


//--------------------- .nv.shared._ZN5flash16flash_fwd_kernelI23Flash_fwd_kernel_traitsILi128ELi128ELi32ELi4ELb0ELb0EN7cutlass10bfloat16_tE19Flash_kernel_traitsILi128ELi128ELi32ELi4ES3_EELb1ELb0ELb0ELb1ELb0ELb0ELb0ELb0EEEvNS_16Flash_fwd_paramsE --------------------------
	.section	.nv.shared._ZN5flash16flash_fwd_kernelI23Flash_fwd_kernel_traitsILi128ELi128ELi32ELi4ELb0ELb0EN7cutlass10bfloat16_tE19Flash_kernel_traitsILi128ELi128ELi32ELi4ES3_EELb1ELb0ELb0ELb1ELb0ELb0ELb0ELb0EEEvNS_16Flash_fwd_paramsE,"aw",@nobits
	.sectionflags	@""
	.align	16


//--------------------- .nv.shared._ZN5flash16flash_fwd_kernelI23Flash_fwd_kernel_traitsILi128ELi128ELi32ELi4ELb0ELb0EN7cutlass10bfloat16_tE19Flash_kernel_traitsILi128ELi128ELi32ELi4ES3_EELb1ELb0ELb0ELb0ELb0ELb0ELb0ELb1EEEvNS_16Flash_fwd_paramsE --------------------------
	.section	.nv.shared._ZN5flash16flash_fwd_kernelI23Flash_fwd_kernel_traitsILi128ELi128ELi32ELi4ELb0ELb0EN7cutlass10bfloat16_tE19Flash_kernel_traitsILi128ELi128ELi32ELi4ES3_EELb1ELb0ELb0ELb0ELb0ELb0ELb0ELb1EEEvNS_16Flash_fwd_paramsE,"aw",@nobits
	.sectionflags	@""
	.align	16


//--------------------- .nv.shared._ZN5flash16flash_fwd_kernelI23Flash_fwd_kernel_traitsILi128ELi128ELi32ELi4ELb0ELb0EN7cutlass10bfloat16_tE19Flash_kernel_traitsILi128ELi128ELi32ELi4ES3_EELb0ELb0ELb0ELb0ELb0ELb0ELb1ELb0EEEvNS_16Flash_fwd_paramsE --------------------------
	.section	.nv.shared._ZN5flash16flash_fwd_kernelI23Flash_fwd_kernel_traitsILi128ELi128ELi32ELi4ELb0ELb0EN7cutlass10bfloat16_tE19Flash_kernel_traitsILi128ELi128ELi32ELi4ES3_EELb0ELb0ELb0ELb0ELb0ELb0ELb1ELb0EEEvNS_16Flash_fwd_paramsE,"aw",@nobits
	.sectionflags	@""
	.align	16


//--------------------- .nv.shared._ZN5flash16flash_fwd_kernelI23Flash_fwd_kernel_traitsILi128ELi128ELi32ELi4ELb0ELb0EN7cutlass10bfloat16_tE19Flash_kernel_traitsILi128ELi128ELi32ELi4ES3_EELb1ELb0ELb0ELb1ELb0ELb0ELb0ELb1EEEvNS_16Flash_fwd_paramsE --------------------------
	.section	.nv.shared._ZN5flash16flash_fwd_kernelI23Flash_fwd_kernel_traitsILi128ELi128ELi32ELi4ELb0ELb0EN7cutlass10bfloat16_tE19Flash_kernel_traitsILi128ELi128ELi32ELi4ES3_EELb1ELb0ELb0ELb1ELb0ELb0ELb0ELb1EEEvNS_16Flash_fwd_paramsE,"aw",@nobits
	.sectionflags	@""
	.align	16


//--------------------- .nv.shared._ZN5flash16flash_fwd_kernelI23Flash_fwd_kernel_traitsILi128ELi128ELi32ELi4ELb0ELb0EN7cutlass10bfloat16_tE19Flash_kernel_traitsILi128ELi128ELi32ELi4ES3_EELb0ELb0ELb0ELb1ELb0ELb0ELb1ELb0EEEvNS_16Flash_fwd_paramsE --------------------------
	.section	.nv.shared._ZN5flash16flash_fwd_kernelI23Flash_fwd_kernel_traitsILi128ELi128ELi32ELi4ELb0ELb0EN7cutlass10bfloat16_tE19Flash_kernel_traitsILi128ELi128ELi32ELi4ES3_EELb0ELb0ELb0ELb1ELb0ELb0ELb1ELb0EEEvNS_16Flash_fwd_paramsE,"aw",@nobits
	.sectionflags	@""
	.align	16


//--------------------- .nv.shared._ZN5flash16flash_fwd_kernelI23Flash_fwd_kernel_traitsILi128ELi128ELi32ELi4ELb0ELb0EN7cutlass10bfloat16_tE19Flash_kernel_traitsILi128ELi128ELi32ELi4ES3_EELb1ELb0ELb1ELb0ELb0ELb1ELb0ELb0EEEvNS_16Flash_fwd_paramsE --------------------------
	.section	.nv.shared._ZN5flash16flash_fwd_kernelI23Flash_fwd_kernel_traitsILi128ELi128ELi32ELi4ELb0ELb0EN7cutlass10bfloat16_tE19Flash_kernel_traitsILi128ELi128ELi32ELi4ES3_EELb1ELb0ELb1ELb0ELb0ELb1ELb0ELb0EEEvNS_16Flash_fwd_paramsE,"aw",@nobits
	.sectionflags	@""
	.align	16


//--------------------- .nv.shared._ZN5flash16flash_fwd_kernelI23Flash_fwd_kernel_traitsILi128ELi128ELi32ELi4ELb0ELb0EN7cutlass10bfloat16_tE19Flash_kernel_traitsILi128ELi128ELi32ELi4ES3_EELb0ELb0ELb1ELb0ELb0ELb1ELb1ELb0EEEvNS_16Flash_fwd_paramsE --------------------------
	.section	.nv.shared._ZN5flash16flash_fwd_kernelI23Flash_fwd_kernel_traitsILi128ELi128ELi32ELi4ELb0ELb0EN7cutlass10bfloat16_tE19Flash_kernel_traitsILi128ELi128ELi32ELi4ES3_EELb0ELb0ELb1ELb0ELb0ELb1ELb1ELb0EEEvNS_16Flash_fwd_paramsE,"aw",@nobits
	.sectionflags	@""
	.align	16


//--------------------- .nv.shared._ZN5flash16flash_fwd_kernelI23Flash_fwd_kernel_traitsILi128ELi128ELi32ELi4ELb0ELb0EN7cutlass10bfloat16_tE19Flash_kernel_traitsILi128ELi128ELi32ELi4ES3_EELb1ELb0ELb1ELb1ELb0ELb0ELb0ELb0EEEvNS_16Flash_fwd_paramsE --------------------------
	.section	.nv.shared._ZN5flash16flash_fwd_kernelI23Flash_fwd_kernel_traitsILi128ELi128ELi32ELi4ELb0ELb0EN7cutlass10bfloat16_tE19Flash_kernel_traitsILi128ELi128ELi32ELi4ES3_EELb1ELb0ELb1ELb1ELb0ELb0ELb0ELb0EEEvNS_16Flash_fwd_paramsE,"aw",@nobits
	.sectionflags	@""
	.align	16


//--------------------- .nv.shared._ZN5flash16flash_fwd_kernelI23Flash_fwd_kernel_traitsILi128ELi128ELi32ELi4ELb0ELb0EN7cutlass10bfloat16_tE19Flash_kernel_traitsILi128ELi128ELi32ELi4ES3_EELb1ELb0ELb1ELb0ELb0ELb0ELb0ELb1EEEvNS_16Flash_fwd_paramsE --------------------------
	.section	.nv.shared._ZN5flash16flash_fwd_kernelI23Flash_fwd_kernel_traitsILi128ELi128ELi32ELi4ELb0ELb0EN7cutlass10bfloat16_tE19Flash_kernel_traitsILi128ELi128ELi32ELi4ES3_EELb1ELb0ELb1ELb0ELb0ELb0ELb0ELb1EEEvNS_16Flash_fwd_paramsE,"aw",@nobits
	.sectionflags	@""
	.align	16


//--------------------- .nv.shared._ZN5flash16flash_fwd_kernelI23Flash_fwd_kernel_traitsILi128ELi128ELi32ELi4ELb0ELb0EN7cutlass10bfloat16_tE19Flash_kernel_traitsILi128ELi128ELi32ELi4ES3_EELb0ELb0ELb1ELb0ELb0ELb0ELb1ELb0EEEvNS_16Flash_fwd_paramsE --------------------------
	.section	.nv.shared._ZN5flash16flash_fwd_kernelI23Flash_fwd_kernel_traitsILi128ELi128ELi32ELi4ELb0ELb0EN7cutlass10bfloat16_tE19Flash_kernel_traitsILi128ELi128ELi32ELi4ES3_EELb0ELb0ELb1ELb0ELb0ELb0ELb1ELb0EEEvNS_16Flash_fwd_paramsE,"aw",@nobits
	.sectionflags	@""
	.align	16


//--------------------- .nv.shared._ZN5flash16flash_fwd_kernelI23Flash_fwd_kernel_traitsILi128ELi128ELi32ELi4ELb0ELb0EN7cutlass10bfloat16_tE19Flash_kernel_traitsILi128ELi128ELi32ELi4ES3_EELb1ELb0ELb1ELb1ELb0ELb0ELb0ELb1EEEvNS_16Flash_fwd_paramsE --------------------------
	.section	.nv.shared._ZN5flash16flash_fwd_kernelI23Flash_fwd_kernel_traitsILi128ELi128ELi32ELi4ELb0ELb0EN7cutlass10bfloat16_tE19Flash_kernel_traitsILi128ELi128ELi32ELi4ES3_EELb1ELb0ELb1ELb1ELb0ELb0ELb0ELb1EEEvNS_16Flash_fwd_paramsE,"aw",@nobits
	.sectionflags	@""
	.align	16


//--------------------- .nv.shared._ZN5flash16flash_fwd_kernelI23Flash_fwd_kernel_traitsILi128ELi128ELi32ELi4ELb0ELb0EN7cutlass10bfloat16_tE19Flash_kernel_traitsILi128ELi128ELi32ELi4ES3_EELb0ELb0ELb1ELb1ELb0ELb0ELb1ELb0EEEvNS_16Flash_fwd_paramsE --------------------------
	.section	.nv.shared._ZN5flash16flash_fwd_kernelI23Flash_fwd_kernel_traitsILi128ELi128ELi32ELi4ELb0ELb0EN7cutlass10bfloat16_tE19Flash_kernel_traitsILi128ELi128ELi32ELi4ES3_EELb0ELb0ELb1ELb1ELb0ELb0ELb1ELb0EEEvNS_16Flash_fwd_paramsE,"aw",@nobits
	.sectionflags	@""
	.align	16
